#include "gn_cuda_host_template.cuh"

namespace group_norm_v2 {

GN_CUDA_INST_DEFINE(256, 1920)

}  // namespace group_norm_v2


// ===== COMPILED SASS (sm_90) =====

	.target	sm_90

	.elftype	@"ET_EXEC"


//--------------------- .note.nv.tkinfo           --------------------------
	.section	.note.nv.tkinfo,"",@"SHT_NOTE"
	.sectionflags	@"SHF_NOTE_NV_TKINFO"
	.tkinfo
        /*0018*/ 	.word	0x00000002
        /*0030*/ 	.string	""
        /*0030*/ 	.string	"ptxas"
        /*0030*/ 	.string	"Cuda compilation tools, release 13.0, V13.0.88"
        /*0030*/ 	.string	"Build cuda_13.0.r13.0/compiler.36424714_0"
        /*0030*/ 	.string	"-arch sm_90 -m 64 "



//--------------------- .note.nv.cuinfo           --------------------------
	.section	.note.nv.cuinfo,"",@"SHT_NOTE"
	.sectionflags	@"SHF_NOTE_NV_CUINFO"
        /*0018*/ 	.short	0x0002
        /*001a*/ 	.short	0x005a
        /*001c*/ 	.short	0x0082
	.zero		2


//--------------------- .nv.info                  --------------------------
	.section	.nv.info,"",@"SHT_CUDA_INFO"
	.align	4


	//----- nvinfo : EIATTR_REGCOUNT
	.align		4
        /*0000*/ 	.byte	0x04, 0x2f
        /*0002*/ 	.short	(.L_1 - .L_0)
	.align		4
.L_0:
        /*0004*/ 	.word	index@(_ZN13group_norm_v214gn_cuda_kernelI6__halfLi480ELi1ELi16ELi120ELi256ELb1ELi64ELi960ELi960ELi4ELb1ELi37ELb0ELb0ENS_16CompileConditionILi900EEEEEvPT_PKS4_S7_S7_flPfS8_Pj)
        /*0008*/ 	.word	0x00000080


	//----- nvinfo : EIATTR_FRAME_SIZE
	.align		4
.L_1:
        /*000c*/ 	.byte	0x04, 0x11
        /*000e*/ 	.short	(.L_3 - .L_2)
	.align		4
.L_2:
        /*0010*/ 	.word	index@(_ZN13group_norm_v214gn_cuda_kernelI6__halfLi480ELi1ELi16ELi120ELi256ELb1ELi64ELi960ELi960ELi4ELb1ELi37ELb0ELb0ENS_16CompileConditionILi900EEEEEvPT_PKS4_S7_S7_flPfS8_Pj)
        /*0014*/ 	.word	0x00000298


	//----- nvinfo : EIATTR_REGCOUNT
	.align		4
.L_3:
        /*0018*/ 	.byte	0x04, 0x2f
        /*001a*/ 	.short	(.L_5 - .L_4)
	.align		4
.L_4:
        /*001c*/ 	.word	index@(_ZN13group_norm_v214gn_cuda_kernelI6__halfLi480ELi2ELi16ELi120ELi256ELb1ELi32ELi960ELi960ELi4ELb1ELi29ELb0ELb0ENS_16CompileConditionILi900EEEEEvPT_PKS4_S7_S7_flPfS8_Pj)
        /*0020*/ 	.word	0x00000040


	//----- nvinfo : EIATTR_FRAME_SIZE
	.align		4
.L_5:
        /*0024*/ 	.byte	0x04, 0x11
        /*0026*/ 	.short	(.L_7 - .L_6)
	.align		4
.L_6:
        /*0028*/ 	.word	index@(_ZN13group_norm_v214gn_cuda_kernelI6__halfLi480ELi2ELi16ELi120ELi256ELb1ELi32ELi960ELi960ELi4ELb1ELi29ELb0ELb0ENS_16CompileConditionILi900EEEEEvPT_PKS4_S7_S7_flPfS8_Pj)
        /*002c*/ 	.word	0x00000158


	//----- nvinfo : EIATTR_REGCOUNT
	.align		4
.L_7:
        /*0030*/ 	.byte	0x04, 0x2f
        /*0032*/ 	.short	(.L_9 - .L_8)
	.align		4
.L_8:
        /*0034*/ 	.word	index@(_ZN13group_norm_v214gn_cuda_kernelI6__halfLi480ELi1ELi16ELi120ELi256ELb1ELi32ELi960ELi960ELi4ELb1ELi18ELb0ELb0ENS_16CompileConditionILi900EEEEEvPT_PKS4_S7_S7_flPfS8_Pj)
        /*0038*/ 	.word	0x00000080


	//----- nvinfo : EIATTR_FRAME_SIZE
	.align		4
.L_9:
        /*003c*/ 	.byte	0x04, 0x11
        /*003e*/ 	.short	(.L_11 - .L_10)
	.align		4
.L_10:
        /*0040*/ 	.word	index@(_ZN13group_norm_v214gn_cuda_kernelI6__halfLi480ELi1ELi16ELi120ELi256ELb1ELi32ELi960ELi960ELi4ELb1ELi18ELb0ELb0ENS_16CompileConditionILi900EEEEEvPT_PKS4_S7_S7_flPfS8_Pj)
        /*0044*/ 	.word	0x00000058


	//----- nvinfo : EIATTR_REGCOUNT
	.align		4
.L_11:
        /*0048*/ 	.byte	0x04, 0x2f
        /*004a*/ 	.short	(.L_13 - .L_12)
	.align		4
.L_12:
        /*004c*/ 	.word	index@(_ZN13group_norm_v214gn_cuda_kernelI6__halfLi480ELi3ELi16ELi120ELi256ELb1ELi16ELi960ELi960ELi4ELb1ELi21ELb0ELb0ENS_16CompileConditionILi900EEEEEvPT_PKS4_S7_S7_flPfS8_Pj)
        /*0050*/ 	.word	0x00000028


	//----- nvinfo : EIATTR_FRAME_SIZE
	.align		4
.L_13:
        /*0054*/ 	.byte	0x04, 0x11
        /*0056*/ 	.short	(.L_15 - .L_14)
	.align		4
.L_14:
        /*0058*/ 	.word	index@(_ZN13group_norm_v214gn_cuda_kernelI6__halfLi480ELi3ELi16ELi120ELi256ELb1ELi16ELi960ELi960ELi4ELb1ELi21ELb0ELb0ENS_16CompileConditionILi900EEEEEvPT_PKS4_S7_S7_flPfS8_Pj)
        /*005c*/ 	.word	0x000000a0


	//----- nvinfo : EIATTR_REGCOUNT
	.align		4
.L_15:
        /*0060*/ 	.byte	0x04, 0x2f
        /*0062*/ 	.short	(.L_17 - .L_16)
	.align		4
.L_16:
        /*0064*/ 	.word	index@(_ZN13group_norm_v214gn_cuda_kernelI6__halfLi480ELi1ELi16ELi120ELi256ELb1ELi16ELi960ELi960ELi4ELb1ELi9ELb0ELb0ENS_16CompileConditionILi900EEEEEvPT_PKS4_S7_S7_flPfS8_Pj)
        /*0068*/ 	.word	0x00000080


	//----- nvinfo : EIATTR_FRAME_SIZE
	.align		4
.L_17:
        /*006c*/ 	.byte	0x04, 0x11
        /*006e*/ 	.short	(.L_19 - .L_18)
	.align		4
.L_18:
        /*0070*/ 	.word	index@(_ZN13group_norm_v214gn_cuda_kernelI6__halfLi480ELi1ELi16ELi120ELi256ELb1ELi16ELi960ELi960ELi4ELb1ELi9ELb0ELb0ENS_16CompileConditionILi900EEEEEvPT_PKS4_S7_S7_flPfS8_Pj)
        /*0074*/ 	.word	0x00000000


	//----- nvinfo : EIATTR_REGCOUNT
	.align		4
.L_19:
        /*0078*/ 	.byte	0x04, 0x2f
        /*007a*/ 	.short	(.L_21 - .L_20)
	.align		4
.L_20:
        /*007c*/ 	.word	index@(_ZN13group_norm_v214gn_cuda_kernelI6__halfLi480ELi3ELi16ELi120ELi256ELb1ELi8ELi960ELi960ELi4ELb1ELi10ELb0ELb0ENS_16CompileConditionILi900EEEEEvPT_PKS4_S7_S7_flPfS8_Pj)
        /*0080*/ 	.word	0x00000028


	//----- nvinfo : EIATTR_FRAME_SIZE
	.align		4
.L_21:
        /*0084*/ 	.byte	0x04, 0x11
        /*0086*/ 	.short	(.L_23 - .L_22)
	.align		4
.L_22:
        /*0088*/ 	.word	index@(_ZN13group_norm_v214gn_cuda_kernelI6__halfLi480ELi3ELi16ELi120ELi256ELb1ELi8ELi960ELi960ELi4ELb1ELi10ELb0ELb0ENS_16CompileConditionILi900EEEEEvPT_PKS4_S7_S7_flPfS8_Pj)
        /*008c*/ 	.word	0x00000088


	//----- nvinfo : EIATTR_REGCOUNT
	.align		4
.L_23:
        /*0090*/ 	.byte	0x04, 0x2f
        /*0092*/ 	.short	(.L_25 - .L_24)
	.align		4
.L_24:
        /*0094*/ 	.word	index@(_ZN13group_norm_v214gn_cuda_kernelI6__halfLi480ELi1ELi16ELi120ELi256ELb1ELi8ELi960ELi960ELi4ELb1ELi4ELb0ELb0ENS_16CompileConditionILi900EEEEEvPT_PKS4_S7_S7_flPfS8_Pj)
        /*0098*/ 	.word	0x0000006d


	//----- nvinfo : EIATTR_FRAME_SIZE
	.align		4
.L_25:
        /*009c*/ 	.byte	0x04, 0x11
        /*009e*/ 	.short	(.L_27 - .L_26)
	.align		4
.L_26:
        /*00a0*/ 	.word	index@(_ZN13group_norm_v214gn_cuda_kernelI6__halfLi480ELi1ELi16ELi120ELi256ELb1ELi8ELi960ELi960ELi4ELb1ELi4ELb0ELb0ENS_16CompileConditionILi900EEEEEvPT_PKS4_S7_S7_flPfS8_Pj)
        /*00a4*/ 	.word	0x00000000


	//----- nvinfo : EIATTR_REGCOUNT
	.align		4
.L_27:
        /*00a8*/ 	.byte	0x04, 0x2f
        /*00aa*/ 	.short	(.L_29 - .L_28)
	.align		4
.L_28:
        /*00ac*/ 	.word	index@(_ZN13group_norm_v214gn_cuda_kernelI6__halfLi480ELi3ELi16ELi120ELi256ELb1ELi4ELi960ELi960ELi4ELb1ELi5ELb0ELb0ENS_16CompileConditionILi900EEEEEvPT_PKS4_S7_S7_flPfS8_Pj)
        /*00b0*/ 	.word	0x00000028


	//----- nvinfo : EIATTR_FRAME_SIZE
	.align		4
.L_29:
        /*00b4*/ 	.byte	0x04, 0x11
        /*00b6*/ 	.short	(.L_31 - .L_30)
	.align		4
.L_30:
        /*00b8*/ 	.word	index@(_ZN13group_norm_v214gn_cuda_kernelI6__halfLi480ELi3ELi16ELi120ELi256ELb1ELi4ELi960ELi960ELi4ELb1ELi5ELb0ELb0ENS_16CompileConditionILi900EEEEEvPT_PKS4_S7_S7_flPfS8_Pj)
        /*00bc*/ 	.word	0x00000000


	//----- nvinfo : EIATTR_REGCOUNT
	.align		4
.L_31:
        /*00c0*/ 	.byte	0x04, 0x2f
        /*00c2*/ 	.short	(.L_33 - .L_32)
	.align		4
.L_32:
        /*00c4*/ 	.word	index@(_ZN13group_norm_v214gn_cuda_kernelI6__halfLi480ELi1ELi16ELi120ELi256ELb1ELi4ELi960ELi960ELi4ELb1ELi2ELb0ELb0ENS_16CompileConditionILi900EEEEEvPT_PKS4_S7_S7_flPfS8_Pj)
        /*00c8*/ 	.word	0x00000050


	//----- nvinfo : EIATTR_FRAME_SIZE
	.align		4
.L_33:
        /*00cc*/ 	.byte	0x04, 0x11
        /*00ce*/ 	.short	(.L_35 - .L_34)
	.align		4
.L_34:
        /*00d0*/ 	.word	index@(_ZN13group_norm_v214gn_cuda_kernelI6__halfLi480ELi1ELi16ELi120ELi256ELb1ELi4ELi960ELi960ELi4ELb1ELi2ELb0ELb0ENS_16CompileConditionILi900EEEEEvPT_PKS4_S7_S7_flPfS8_Pj)
        /*00d4*/ 	.word	0x00000000


	//----- nvinfo : EIATTR_REGCOUNT
	.align		4
.L_35:
        /*00d8*/ 	.byte	0x04, 0x2f
        /*00da*/ 	.short	(.L_37 - .L_36)
	.align		4
.L_36:
        /*00dc*/ 	.word	index@(_ZN13group_norm_v214gn_cuda_kernelI6__halfLi480ELi3ELi16ELi120ELi256ELb1ELi2ELi960ELi960ELi4ELb1ELi2ELb0ELb0ENS_16CompileConditionILi900EEEEEvPT_PKS4_S7_S7_flPfS8_Pj)
        /*00e0*/ 	.word	0x00000028


	//----- nvinfo : EIATTR_FRAME_SIZE
	.align		4
.L_37:
        /*00e4*/ 	.byte	0x04, 0x11
        /*00e6*/ 	.short	(.L_39 - .L_38)
	.align		4
.L_38:
        /*00e8*/ 	.word	index@(_ZN13group_norm_v214gn_cuda_kernelI6__halfLi480ELi3ELi16ELi120ELi256ELb1ELi2ELi960ELi960ELi4ELb1ELi2ELb0ELb0ENS_16CompileConditionILi900EEEEEvPT_PKS4_S7_S7_flPfS8_Pj)
        /*00ec*/ 	.word	0x00000050


	//----- nvinfo : EIATTR_REGCOUNT
	.align		4
.L_39:
        /*00f0*/ 	.byte	0x04, 0x2f
        /*00f2*/ 	.short	(.L_41 - .L_40)
	.align		4
.L_40:
        /*00f4*/ 	.word	index@(_ZN13group_norm_v214gn_cuda_kernelI6__halfLi480ELi1ELi32ELi60ELi256ELb0ELi64ELi960ELi960ELi4ELb1ELi37ELb0ELb0ENS_16CompileConditionILi900EEEEEvPT_PKS4_S7_S7_flPfS8_Pj)
        /*00f8*/ 	.word	0x00000080


	//----- nvinfo : EIATTR_FRAME_SIZE
	.align		4
.L_41:
        /*00fc*/ 	.byte	0x04, 0x11
        /*00fe*/ 	.short	(.L_43 - .L_42)
	.align		4
.L_42:
        /*0100*/ 	.word	index@(_ZN13group_norm_v214gn_cuda_kernelI6__halfLi480ELi1ELi32ELi60ELi256ELb0ELi64ELi960ELi960ELi4ELb1ELi37ELb0ELb0ENS_16CompileConditionILi900EEEEEvPT_PKS4_S7_S7_flPfS8_Pj)
        /*0104*/ 	.word	0x00000238


	//----- nvinfo : EIATTR_REGCOUNT
	.align		4
.L_43:
        /*0108*/ 	.byte	0x04, 0x2f
        /*010a*/ 	.short	(.L_45 - .L_44)
	.align		4
.L_44:
        /*010c*/ 	.word	index@(_ZN13group_norm_v214gn_cuda_kernelI6__halfLi480ELi2ELi32ELi60ELi256ELb0ELi32ELi960ELi960ELi4ELb1ELi29ELb0ELb0ENS_16CompileConditionILi900EEEEEvPT_PKS4_S7_S7_flPfS8_Pj)
        /*0110*/ 	.word	0x00000040


	//----- nvinfo : EIATTR_FRAME_SIZE
	.align		4
.L_45:
        /*0114*/ 	.byte	0x04, 0x11
        /*0116*/ 	.short	(.L_47 - .L_46)
	.align		4
.L_46:
        /*0118*/ 	.word	index@(_ZN13group_norm_v214gn_cuda_kernelI6__halfLi480ELi2ELi32ELi60ELi256ELb0ELi32ELi960ELi960ELi4ELb1ELi29ELb0ELb0ENS_16CompileConditionILi900EEEEEvPT_PKS4_S7_S7_flPfS8_Pj)
        /*011c*/ 	.word	0x00000168


	//----- nvinfo : EIATTR_REGCOUNT
	.align		4
.L_47:
        /*0120*/ 	.byte	0x04, 0x2f
        /*0122*/ 	.short	(.L_49 - .L_48)
	.align		4
.L_48:
        /*0124*/ 	.word	index@(_ZN13group_norm_v214gn_cuda_kernelI6__halfLi480ELi1ELi32ELi60ELi256ELb0ELi32ELi960ELi960ELi4ELb1ELi18ELb0ELb0ENS_16CompileConditionILi900EEEEEvPT_PKS4_S7_S7_flPfS8_Pj)
        /*0128*/ 	.word	0x00000080


	//----- nvinfo : EIATTR_FRAME_SIZE
	.align		4
.L_49:
        /*012c*/ 	.byte	0x04, 0x11
        /*012e*/ 	.short	(.L_51 - .L_50)
	.align		4
.L_50:
        /*0130*/ 	.word	index@(_ZN13group_norm_v214gn_cuda_kernelI6__halfLi480ELi1ELi32ELi60ELi256ELb0ELi32ELi960ELi960ELi4ELb1ELi18ELb0ELb0ENS_16CompileConditionILi900EEEEEvPT_PKS4_S7_S7_flPfS8_Pj)
        /*0134*/ 	.word	0x00000010


	//----- nvinfo : EIATTR_REGCOUNT
	.align		4
.L_51:
        /*0138*/ 	.byte	0x04, 0x2f
        /*013a*/ 	.short	(.L_53 - .L_52)
	.align		4
.L_52:
        /*013c*/ 	.word	index@(_ZN13group_norm_v214gn_cuda_kernelI6__halfLi480ELi3ELi32ELi60ELi256ELb0ELi16ELi960ELi960ELi4ELb1ELi21ELb0ELb0ENS_16CompileConditionILi900EEEEEvPT_PKS4_S7_S7_flPfS8_Pj)
        /*0140*/ 	.word	0x00000028


	//----- nvinfo : EIATTR_FRAME_SIZE
	.align		4
.L_53:
        /*0144*/ 	.byte	0x04, 0x11
        /*0146*/ 	.short	(.L_55 - .L_54)
	.align		4
.L_54:
        /*0148*/ 	.word	index@(_ZN13group_norm_v214gn_cuda_kernelI6__halfLi480ELi3ELi32ELi60ELi256ELb0ELi16ELi960ELi960ELi4ELb1ELi21ELb0ELb0ENS_16CompileConditionILi900EEEEEvPT_PKS4_S7_S7_flPfS8_Pj)
        /*014c*/ 	.word	0x00000098


	//----- nvinfo : EIATTR_REGCOUNT
	.align		4
.L_55:
        /*0150*/ 	.byte	0x04, 0x2f
        /*0152*/ 	.short	(.L_57 - .L_56)
	.align		4
.L_56:
        /*0154*/ 	.word	index@(_ZN13group_norm_v214gn_cuda_kernelI6__halfLi480ELi1ELi32ELi60ELi256ELb0ELi16ELi960ELi960ELi4ELb1ELi9ELb0ELb0ENS_16CompileConditionILi900EEEEEvPT_PKS4_S7_S7_flPfS8_Pj)
        /*0158*/ 	.word	0x00000080


	//----- nvinfo : EIATTR_FRAME_SIZE
	.align		4
.L_57:
        /*015c*/ 	.byte	0x04, 0x11
        /*015e*/ 	.short	(.L_59 - .L_58)
	.align		4
.L_58:
        /*0160*/ 	.word	index@(_ZN13group_norm_v214gn_cuda_kernelI6__halfLi480ELi1ELi32ELi60ELi256ELb0ELi16ELi960ELi960ELi4ELb1ELi9ELb0ELb0ENS_16CompileConditionILi900EEEEEvPT_PKS4_S7_S7_flPfS8_Pj)
        /*0164*/ 	.word	0x00000000


	//----- nvinfo : EIATTR_REGCOUNT
	.align		4
.L_59:
        /*0168*/ 	.byte	0x04, 0x2f
        /*016a*/ 	.short	(.L_61 - .L_60)
	.align		4
.L_60:
        /*016c*/ 	.word	index@(_ZN13group_norm_v214gn_cuda_kernelI6__halfLi480ELi3ELi32ELi60ELi256ELb0ELi8ELi960ELi960ELi4ELb1ELi10ELb0ELb0ENS_16CompileConditionILi900EEEEEvPT_PKS4_S7_S7_flPfS8_Pj)
        /*0170*/ 	.word	0x00000028


	//----- nvinfo : EIATTR_FRAME_SIZE
	.align		4
.L_61:
        /*0174*/ 	.byte	0x04, 0x11
        /*0176*/ 	.short	(.L_63 - .L_62)
	.align		4
.L_62:
        /*0178*/ 	.word	index@(_ZN13group_norm_v214gn_cuda_kernelI6__halfLi480ELi3ELi32ELi60ELi256ELb0ELi8ELi960ELi960ELi4ELb1ELi10ELb0ELb0ENS_16CompileConditionILi900EEEEEvPT_PKS4_S7_S7_flPfS8_Pj)
        /*017c*/ 	.word	0x00000050


	//----- nvinfo : EIATTR_REGCOUNT
	.align		4
.L_63:
        /*0180*/ 	.byte	0x04, 0x2f
        /*0182*/ 	.short	(.L_65 - .L_64)
	.align		4
.L_64:
        /*0184*/ 	.word	index@(_ZN13group_norm_v214gn_cuda_kernelI6__halfLi480ELi1ELi32ELi60ELi256ELb0ELi8ELi960ELi960ELi4ELb1ELi4ELb0ELb0ENS_16CompileConditionILi900EEEEEvPT_PKS4_S7_S7_flPfS8_Pj)
        /*0188*/ 	.word	0x00000060


	//----- nvinfo : EIATTR_FRAME_SIZE
	.align		4
.L_65:
        /*018c*/ 	.byte	0x04, 0x11
        /*018e*/ 	.short	(.L_67 - .L_66)
	.align		4
.L_66:
        /*0190*/ 	.word	index@(_ZN13group_norm_v214gn_cuda_kernelI6__halfLi480ELi1ELi32ELi60ELi256ELb0ELi8ELi960ELi960ELi4ELb1ELi4ELb0ELb0ENS_16CompileConditionILi900EEEEEvPT_PKS4_S7_S7_flPfS8_Pj)
        /*0194*/ 	.word	0x00000000


	//----- nvinfo : EIATTR_REGCOUNT
	.align		4
.L_67:
        /*0198*/ 	.byte	0x04, 0x2f
        /*019a*/ 	.short	(.L_69 - .L_68)
	.align		4
.L_68:
        /*019c*/ 	.word	index@(_ZN13group_norm_v214gn_cuda_kernelI6__halfLi480ELi3ELi32ELi60ELi256ELb0ELi4ELi960ELi960ELi4ELb1ELi5ELb0ELb0ENS_16CompileConditionILi900EEEEEvPT_PKS4_S7_S7_flPfS8_Pj)
        /*01a0*/ 	.word	0x00000028


	//----- nvinfo : EIATTR_FRAME_SIZE
	.align		4
.L_69:
        /*01a4*/ 	.byte	0x04, 0x11
        /*01a6*/ 	.short	(.L_71 - .L_70)
	.align		4
.L_70:
        /*01a8*/ 	.word	index@(_ZN13group_norm_v214gn_cuda_kernelI6__halfLi480ELi3ELi32ELi60ELi256ELb0ELi4ELi960ELi960ELi4ELb1ELi5ELb0ELb0ENS_16CompileConditionILi900EEEEEvPT_PKS4_S7_S7_flPfS8_Pj)
        /*01ac*/ 	.word	0x00000000


	//----- nvinfo : EIATTR_REGCOUNT
	.align		4
.L_71:
        /*01b0*/ 	.byte	0x04, 0x2f
        /*01b2*/ 	.short	(.L_73 - .L_72)
	.align		4
.L_72:
        /*01b4*/ 	.word	index@(_ZN13group_norm_v214gn_cuda_kernelI6__halfLi480ELi1ELi32ELi60ELi256ELb0ELi4ELi960ELi960ELi4ELb1ELi2ELb0ELb0ENS_16CompileConditionILi900EEEEEvPT_PKS4_S7_S7_flPfS8_Pj)
        /*01b8*/ 	.word	0x00000048


	//----- nvinfo : EIATTR_FRAME_SIZE
	.align		4
.L_73:
        /*01bc*/ 	.byte	0x04, 0x11
        /*01be*/ 	.short	(.L_75 - .L_74)
	.align		4
.L_74:
        /*01c0*/ 	.word	index@(_ZN13group_norm_v214gn_cuda_kernelI6__halfLi480ELi1ELi32ELi60ELi256ELb0ELi4ELi960ELi960ELi4ELb1ELi2ELb0ELb0ENS_16CompileConditionILi900EEEEEvPT_PKS4_S7_S7_flPfS8_Pj)
        /*01c4*/ 	.word	0x00000000


	//----- nvinfo : EIATTR_REGCOUNT
	.align		4
.L_75:
        /*01c8*/ 	.byte	0x04, 0x2f
        /*01ca*/ 	.short	(.L_77 - .L_76)
	.align		4
.L_76:
        /*01cc*/ 	.word	index@(_ZN13group_norm_v214gn_cuda_kernelI6__halfLi480ELi3ELi32ELi60ELi256ELb0ELi2ELi960ELi960ELi4ELb1ELi2ELb0ELb0ENS_16CompileConditionILi900EEEEEvPT_PKS4_S7_S7_flPfS8_Pj)
        /*01d0*/ 	.word	0x00000028


	//----- nvinfo : EIATTR_FRAME_SIZE
	.align		4
.L_77:
        /*01d4*/ 	.byte	0x04, 0x11
        /*01d6*/ 	.short	(.L_79 - .L_78)
	.align		4
.L_78:
        /*01d8*/ 	.word	index@(_ZN13group_norm_v214gn_cuda_kernelI6__halfLi480ELi3ELi32ELi60ELi256ELb0ELi2ELi960ELi960ELi4ELb1ELi2ELb0ELb0ENS_16CompileConditionILi900EEEEEvPT_PKS4_S7_S7_flPfS8_Pj)
        /*01dc*/ 	.word	0x00000010


	//----- nvinfo : EIATTR_REGCOUNT
	.align		4
.L_79:
        /*01e0*/ 	.byte	0x04, 0x2f
        /*01e2*/ 	.short	(.L_81 - .L_80)
	.align		4
.L_80:
        /*01e4*/ 	.word	index@(_ZN13group_norm_v218gn_bwd_cuda_kernelI6__halfLi480ELi2ELi16ELi120ELi256ELb1ELb1ELi16ELi960ELi960ELi4ELb1ELi18ELb0ELb0ELNS_15WgradSyncMethodE3ENS_16CompileConditionILi900EEEEEvPT_S6_S6_PKS5_S8_S8_S8_PKfflPfPj)
        /*01e8*/ 	.word	0x00000040


	//----- nvinfo : EIATTR_FRAME_SIZE
	.align		4
.L_81:
        /*01ec*/ 	.byte	0x04, 0x11
        /*01ee*/ 	.short	(.L_83 - .L_82)
	.align		4
.L_82:
        /*01f0*/ 	.word	index@(_ZN13group_norm_v218gn_bwd_cuda_kernelI6__halfLi480ELi2ELi16ELi120ELi256ELb1ELb1ELi16ELi960ELi960ELi4ELb1ELi18ELb0ELb0ELNS_15WgradSyncMethodE3ENS_16CompileConditionILi900EEEEEvPT_S6_S6_PKS5_S8_S8_S8_PKfflPfPj)
        /*01f4*/ 	.word	0x00000128


	//----- nvinfo : EIATTR_REGCOUNT
	.align		4
.L_83:
        /*01f8*/ 	.byte	0x04, 0x2f
        /*01fa*/ 	.short	(.L_85 - .L_84)
	.align		4
.L_84:
        /*01fc*/ 	.word	index@(_ZN13group_norm_v218gn_bwd_cuda_kernelI6__halfLi480ELi2ELi16ELi120ELi256ELb1ELb1ELi16ELi960ELi960ELi4ELb1ELi14ELb0ELb0ELNS_15WgradSyncMethodE3ENS_16CompileConditionILi900EEEEEvPT_S6_S6_PKS5_S8_S8_S8_PKfflPfPj)
        /*0200*/ 	.word	0x00000040


	//----- nvinfo : EIATTR_FRAME_SIZE
	.align		4
.L_85:
        /*0204*/ 	.byte	0x04, 0x11
        /*0206*/ 	.short	(.L_87 - .L_86)
	.align		4
.L_86:
        /*0208*/ 	.word	index@(_ZN13group_norm_v218gn_bwd_cuda_kernelI6__halfLi480ELi2ELi16ELi120ELi256ELb1ELb1ELi16ELi960ELi960ELi4ELb1ELi14ELb0ELb0ELNS_15WgradSyncMethodE3ENS_16CompileConditionILi900EEEEEvPT_S6_S6_PKS5_S8_S8_S8_PKfflPfPj)
        /*020c*/ 	.word	0x00000128


	//----- nvinfo : EIATTR_REGCOUNT
	.align		4
.L_87:
        /*0210*/ 	.byte	0x04, 0x2f
        /*0212*/ 	.short	(.L_89 - .L_88)
	.align		4
.L_88:
        /*0214*/ 	.word	index@(_ZN13group_norm_v218gn_bwd_cuda_kernelI6__halfLi480ELi1ELi16ELi120ELi256ELb1ELb1ELi32ELi960ELi960ELi4ELb1ELi18ELb0ELb0ELNS_15WgradSyncMethodE3ENS_16CompileConditionILi900EEEEEvPT_S6_S6_PKS5_S8_S8_S8_PKfflPfPj)
        /*0218*/ 	.word	0x00000080


	//----- nvinfo : EIATTR_FRAME_SIZE
	.align		4
.L_89:
        /*021c*/ 	.byte	0x04, 0x11
        /*021e*/ 	.short	(.L_91 - .L_90)
	.align		4
.L_90:
        /*0220*/ 	.word	index@(_ZN13group_norm_v218gn_bwd_cuda_kernelI6__halfLi480ELi1ELi16ELi120ELi256ELb1ELb1ELi32ELi960ELi960ELi4ELb1ELi18ELb0ELb0ELNS_15WgradSyncMethodE3ENS_16CompileConditionILi900EEEEEvPT_S6_S6_PKS5_S8_S8_S8_PKfflPfPj)
        /*0224*/ 	.word	0x00000178


	//----- nvinfo : EIATTR_REGCOUNT
	.align		4
.L_91:
        /*0228*/ 	.byte	0x04, 0x2f
        /*022a*/ 	.short	(.L_93 - .L_92)
	.align		4
.L_92:
        /*022c*/ 	.word	index@(_ZN13group_norm_v218gn_bwd_cuda_kernelI6__halfLi480ELi1ELi16ELi120ELi256ELb1ELb1ELi16ELi960ELi960ELi4ELb1ELi8ELb0ELb0ELNS_15WgradSyncMethodE3ENS_16CompileConditionILi900EEEEEvPT_S6_S6_PKS5_S8_S8_S8_PKfflPfPj)
        /*0230*/ 	.word	0x00000080


	//----- nvinfo : EIATTR_FRAME_SIZE
	.align		4
.L_93:
        /*0234*/ 	.byte	0x04, 0x11
        /*0236*/ 	.short	(.L_95 - .L_94)
	.align		4
.L_94:
        /*0238*/ 	.word	index@(_ZN13group_norm_v218gn_bwd_cuda_kernelI6__halfLi480ELi1ELi16ELi120ELi256ELb1ELb1ELi16ELi960ELi960ELi4ELb1ELi8ELb0ELb0ELNS_15WgradSyncMethodE3ENS_16CompileConditionILi900EEEEEvPT_S6_S6_PKS5_S8_S8_S8_PKfflPfPj)
        /*023c*/ 	.word	0x00000000


	//----- nvinfo : EIATTR_REGCOUNT
	.align		4
.L_95:
        /*0240*/ 	.byte	0x04, 0x2f
        /*0242*/ 	.short	(.L_97 - .L_96)
	.align		4
.L_96:
        /*0244*/ 	.word	index@(_ZN13group_norm_v218gn_bwd_cuda_kernelI6__halfLi480ELi3ELi16ELi120ELi256ELb1ELb1ELi8ELi960ELi960ELi4ELb1ELi10ELb0ELb0ELNS_15WgradSyncMethodE3ENS_16CompileConditionILi900EEEEEvPT_S6_S6_PKS5_S8_S8_S8_PKfflPfPj)
        /*0248*/ 	.word	0x00000028


	//----- nvinfo : EIATTR_FRAME_SIZE
	.align		4
.L_97:
        /*024c*/ 	.byte	0x04, 0x11
        /*024e*/ 	.short	(.L_99 - .L_98)
	.align		4
.L_98:
        /*0250*/ 	.word	index@(_ZN13group_norm_v218gn_bwd_cuda_kernelI6__halfLi480ELi3ELi16ELi120ELi256ELb1ELb1ELi8ELi960ELi960ELi4ELb1ELi10ELb0ELb0ELNS_15WgradSyncMethodE3ENS_16CompileConditionILi900EEEEEvPT_S6_S6_PKS5_S8_S8_S8_PKfflPfPj)
        /*0254*/ 	.word	0x000000c8


	//----- nvinfo : EIATTR_REGCOUNT
	.align		4
.L_99:
        /*0258*/ 	.byte	0x04, 0x2f
        /*025a*/ 	.short	(.L_101 - .L_100)
	.align		4
.L_100:
        /*025c*/ 	.word	index@(_ZN13group_norm_v218gn_bwd_cuda_kernelI6__halfLi480ELi1ELi16ELi120ELi256ELb1ELb1ELi8ELi960ELi960ELi4ELb1ELi4ELb0ELb0ELNS_15WgradSyncMethodE3ENS_16CompileConditionILi900EEEEEvPT_S6_S6_PKS5_S8_S8_S8_PKfflPfPj)
        /*0260*/ 	.word	0x00000071


	//----- nvinfo : EIATTR_FRAME_SIZE
	.align		4
.L_101:
        /*0264*/ 	.byte	0x04, 0x11
        /*0266*/ 	.short	(.L_103 - .L_102)
	.align		4
.L_102:
        /*0268*/ 	.word	index@(_ZN13group_norm_v218gn_bwd_cuda_kernelI6__halfLi480ELi1ELi16ELi120ELi256ELb1ELb1ELi8ELi960ELi960ELi4ELb1ELi4ELb0ELb0ELNS_15WgradSyncMethodE3ENS_16CompileConditionILi900EEEEEvPT_S6_S6_PKS5_S8_S8_S8_PKfflPfPj)
        /*026c*/ 	.word	0x00000000


	//----- nvinfo : EIATTR_REGCOUNT
	.align		4
.L_103:
        /*0270*/ 	.byte	0x04, 0x2f
        /*0272*/ 	.short	(.L_105 - .L_104)
	.align		4
.L_104:
        /*0274*/ 	.word	index@(_ZN13group_norm_v218gn_bwd_cuda_kernelI6__halfLi480ELi3ELi16ELi120ELi256ELb1ELb1ELi4ELi960ELi960ELi4ELb1ELi4ELb0ELb0ELNS_15WgradSyncMethodE3ENS_16CompileConditionILi900EEEEEvPT_S6_S6_PKS5_S8_S8_S8_PKfflPfPj)
        /*0278*/ 	.word	0x00000028


	//----- nvinfo : EIATTR_FRAME_SIZE
	.align		4
.L_105:
        /*027c*/ 	.byte	0x04, 0x11
        /*027e*/ 	.short	(.L_107 - .L_106)
	.align		4
.L_106:
        /*0280*/ 	.word	index@(_ZN13group_norm_v218gn_bwd_cuda_kernelI6__halfLi480ELi3ELi16ELi120ELi256ELb1ELb1ELi4ELi960ELi960ELi4ELb1ELi4ELb0ELb0ELNS_15WgradSyncMethodE3ENS_16CompileConditionILi900EEEEEvPT_S6_S6_PKS5_S8_S8_S8_PKfflPfPj)
        /*0284*/ 	.word	0x00000030


	//----- nvinfo : EIATTR_REGCOUNT
	.align		4
.L_107:
        /*0288*/ 	.byte	0x04, 0x2f
        /*028a*/ 	.short	(.L_109 - .L_108)
	.align		4
.L_108:
        /*028c*/ 	.word	index@(_ZN13group_norm_v218gn_bwd_cuda_kernelI6__halfLi480ELi1ELi16ELi120ELi256ELb1ELb1ELi4ELi960ELi960ELi4ELb1ELi2ELb0ELb0ELNS_15WgradSyncMethodE3ENS_16CompileConditionILi900EEEEEvPT_S6_S6_PKS5_S8_S8_S8_PKfflPfPj)
        /*0290*/ 	.word	0x0000005f


	//----- nvinfo : EIATTR_FRAME_SIZE
	.align		4
.L_109:
        /*0294*/ 	.byte	0x04, 0x11
        /*0296*/ 	.short	(.L_111 - .L_110)
	.align		4
.L_110:
        /*0298*/ 	.word	index@(_ZN13group_norm_v218gn_bwd_cuda_kernelI6__halfLi480ELi1ELi16ELi120ELi256ELb1ELb1ELi4ELi960ELi960ELi4ELb1ELi2ELb0ELb0ELNS_15WgradSyncMethodE3ENS_16CompileConditionILi900EEEEEvPT_S6_S6_PKS5_S8_S8_S8_PKfflPfPj)
        /*029c*/ 	.word	0x00000000


	//----- nvinfo : EIATTR_REGCOUNT
	.align		4
.L_111:
        /*02a0*/ 	.byte	0x04, 0x2f
        /*02a2*/ 	.short	(.L_113 - .L_112)
	.align		4
.L_112:
        /*02a4*/ 	.word	index@(_ZN13group_norm_v218gn_bwd_cuda_kernelI6__halfLi480ELi3ELi16ELi120ELi256ELb1ELb1ELi2ELi960ELi960ELi4ELb1ELi2ELb0ELb0ELNS_15WgradSyncMethodE3ENS_16CompileConditionILi900EEEEEvPT_S6_S6_PKS5_S8_S8_S8_PKfflPfPj)
        /*02a8*/ 	.word	0x00000028


	//----- nvinfo : EIATTR_FRAME_SIZE
	.align		4
.L_113:
        /*02ac*/ 	.byte	0x04, 0x11
        /*02ae*/ 	.short	(.L_115 - .L_114)
	.align		4
.L_114:
        /*02b0*/ 	.word	index@(_ZN13group_norm_v218gn_bwd_cuda_kernelI6__halfLi480ELi3ELi16ELi120ELi256ELb1ELb1ELi2ELi960ELi960ELi4ELb1ELi2ELb0ELb0ELNS_15WgradSyncMethodE3ENS_16CompileConditionILi900EEEEEvPT_S6_S6_PKS5_S8_S8_S8_PKfflPfPj)
        /*02b4*/ 	.word	0x00000018


	//----- nvinfo : EIATTR_REGCOUNT
	.align		4
.L_115:
        /*02b8*/ 	.byte	0x04, 0x2f
        /*02ba*/ 	.short	(.L_117 - .L_116)
	.align		4
.L_116:
        /*02bc*/ 	.word	index@(_ZN13group_norm_v218gn_bwd_cuda_kernelI6__halfLi480ELi2ELi32ELi60ELi256ELb0ELb1ELi16ELi960ELi960ELi4ELb1ELi18ELb0ELb0ELNS_15WgradSyncMethodE3ENS_16CompileConditionILi900EEEEEvPT_S6_S6_PKS5_S8_S8_S8_PKfflPfPj)
        /*02c0*/ 	.word	0x00000040


	//----- nvinfo : EIATTR_FRAME_SIZE
	.align		4
.L_117:
        /*02c4*/ 	.byte	0x04, 0x11
        /*02c6*/ 	.short	(.L_119 - .L_118)
	.align		4
.L_118:
        /*02c8*/ 	.word	index@(_ZN13group_norm_v218gn_bwd_cuda_kernelI6__halfLi480ELi2ELi32ELi60ELi256ELb0ELb1ELi16ELi960ELi960ELi4ELb1ELi18ELb0ELb0ELNS_15WgradSyncMethodE3ENS_16CompileConditionILi900EEEEEvPT_S6_S6_PKS5_S8_S8_S8_PKfflPfPj)
        /*02cc*/ 	.word	0x000000e0


	//----- nvinfo : EIATTR_REGCOUNT
	.align		4
.L_119:
        /*02d0*/ 	.byte	0x04, 0x2f
        /*02d2*/ 	.short	(.L_121 - .L_120)
	.align		4
.L_120:
        /*02d4*/ 	.word	index@(_ZN13group_norm_v218gn_bwd_cuda_kernelI6__halfLi480ELi2ELi32ELi60ELi256ELb0ELb1ELi16ELi960ELi960ELi4ELb1ELi14ELb0ELb0ELNS_15WgradSyncMethodE3ENS_16CompileConditionILi900EEEEEvPT_S6_S6_PKS5_S8_S8_S8_PKfflPfPj)
        /*02d8*/ 	.word	0x00000040


	//----- nvinfo : EIATTR_FRAME_SIZE
	.align		4
.L_121:
        /*02dc*/ 	.byte	0x04, 0x11
        /*02de*/ 	.short	(.L_123 - .L_122)
	.align		4
.L_122:
        /*02e0*/ 	.word	index@(_ZN13group_norm_v218gn_bwd_cuda_kernelI6__halfLi480ELi2ELi32ELi60ELi256ELb0ELb1ELi16ELi960ELi960ELi4ELb1ELi14ELb0ELb0ELNS_15WgradSyncMethodE3ENS_16CompileConditionILi900EEEEEvPT_S6_S6_PKS5_S8_S8_S8_PKfflPfPj)
        /*02e4*/ 	.word	0x000000e0


	//----- nvinfo : EIATTR_REGCOUNT
	.align		4
.L_123:
        /*02e8*/ 	.byte	0x04, 0x2f
        /*02ea*/ 	.short	(.L_125 - .L_124)
	.align		4
.L_124:
        /*02ec*/ 	.word	index@(_ZN13group_norm_v218gn_bwd_cuda_kernelI6__halfLi480ELi1ELi32ELi60ELi256ELb0ELb1ELi32ELi960ELi960ELi4ELb1ELi18ELb0ELb0ELNS_15WgradSyncMethodE3ENS_16CompileConditionILi900EEEEEvPT_S6_S6_PKS5_S8_S8_S8_PKfflPfPj)
        /*02f0*/ 	.word	0x00000080


	//----- nvinfo : EIATTR_FRAME_SIZE
	.align		4
.L_125:
        /*02f4*/ 	.byte	0x04, 0x11
        /*02f6*/ 	.short	(.L_127 - .L_126)
	.align		4
.L_126:
        /*02f8*/ 	.word	index@(_ZN13group_norm_v218gn_bwd_cuda_kernelI6__halfLi480ELi1ELi32ELi60ELi256ELb0ELb1ELi32ELi960ELi960ELi4ELb1ELi18ELb0ELb0ELNS_15WgradSyncMethodE3ENS_16CompileConditionILi900EEEEEvPT_S6_S6_PKS5_S8_S8_S8_PKfflPfPj)
        /*02fc*/ 	.word	0x00000130


	//----- nvinfo : EIATTR_REGCOUNT
	.align		4
.L_127:
        /*0300*/ 	.byte	0x04, 0x2f
        /*0302*/ 	.short	(.L_129 - .L_128)
	.align		4
.L_128:
        /*0304*/ 	.word	index@(_ZN13group_norm_v218gn_bwd_cuda_kernelI6__halfLi480ELi1ELi32ELi60ELi256ELb0ELb1ELi16ELi960ELi960ELi4ELb1ELi8ELb0ELb0ELNS_15WgradSyncMethodE3ENS_16CompileConditionILi900EEEEEvPT_S6_S6_PKS5_S8_S8_S8_PKfflPfPj)
        /*0308*/ 	.word	0x00000080


	//----- nvinfo : EIATTR_FRAME_SIZE
	.align		4
.L_129:
        /*030c*/ 	.byte	0x04, 0x11
        /*030e*/ 	.short	(.L_131 - .L_130)
	.align		4
.L_130:
        /*0310*/ 	.word	index@(_ZN13group_norm_v218gn_bwd_cuda_kernelI6__halfLi480ELi1ELi32ELi60ELi256ELb0ELb1ELi16ELi960ELi960ELi4ELb1ELi8ELb0ELb0ELNS_15WgradSyncMethodE3ENS_16CompileConditionILi900EEEEEvPT_S6_S6_PKS5_S8_S8_S8_PKfflPfPj)
        /*0314*/ 	.word	0x00000000


	//----- nvinfo : EIATTR_REGCOUNT
	.align		4
.L_131:
        /*0318*/ 	.byte	0x04, 0x2f
        /*031a*/ 	.short	(.L_133 - .L_132)
	.align		4
.L_132:
        /*031c*/ 	.word	index@(_ZN13group_norm_v218gn_bwd_cuda_kernelI6__halfLi480ELi3ELi32ELi60ELi256ELb0ELb1ELi8ELi960ELi960ELi4ELb1ELi10ELb0ELb0ELNS_15WgradSyncMethodE3ENS_16CompileConditionILi900EEEEEvPT_S6_S6_PKS5_S8_S8_S8_PKfflPfPj)
        /*0320*/ 	.word	0x00000028


	//----- nvinfo : EIATTR_FRAME_SIZE
	.align		4
.L_133:
        /*0324*/ 	.byte	0x04, 0x11
        /*0326*/ 	.short	(.L_135 - .L_134)
	.align		4
.L_134:
        /*0328*/ 	.word	index@(_ZN13group_norm_v218gn_bwd_cuda_kernelI6__halfLi480ELi3ELi32ELi60ELi256ELb0ELb1ELi8ELi960ELi960ELi4ELb1ELi10ELb0ELb0ELNS_15WgradSyncMethodE3ENS_16CompileConditionILi900EEEEEvPT_S6_S6_PKS5_S8_S8_S8_PKfflPfPj)
        /*032c*/ 	.word	0x00000098


	//----- nvinfo : EIATTR_REGCOUNT
	.align		4
.L_135:
        /*0330*/ 	.byte	0x04, 0x2f
        /*0332*/ 	.short	(.L_137 - .L_136)
	.align		4
.L_136:
        /*0334*/ 	.word	index@(_ZN13group_norm_v218gn_bwd_cuda_kernelI6__halfLi480ELi1ELi32ELi60ELi256ELb0ELb1ELi8ELi960ELi960ELi4ELb1ELi4ELb0ELb0ELNS_15WgradSyncMethodE3ENS_16CompileConditionILi900EEEEEvPT_S6_S6_PKS5_S8_S8_S8_PKfflPfPj)
        /*0338*/ 	.word	0x00000067


	//----- nvinfo : EIATTR_FRAME_SIZE
	.align		4
.L_137:
        /*033c*/ 	.byte	0x04, 0x11
        /*033e*/ 	.short	(.L_139 - .L_138)
	.align		4
.L_138:
        /*0340*/ 	.word	index@(_ZN13group_norm_v218gn_bwd_cuda_kernelI6__halfLi480ELi1ELi32ELi60ELi256ELb0ELb1ELi8ELi960ELi960ELi4ELb1ELi4ELb0ELb0ELNS_15WgradSyncMethodE3ENS_16CompileConditionILi900EEEEEvPT_S6_S6_PKS5_S8_S8_S8_PKfflPfPj)
        /*0344*/ 	.word	0x00000000


	//----- nvinfo : EIATTR_REGCOUNT
	.align		4
.L_139:
        /*0348*/ 	.byte	0x04, 0x2f
        /*034a*/ 	.short	(.L_141 - .L_140)
	.align		4
.L_140:
        /*034c*/ 	.word	index@(_ZN13group_norm_v218gn_bwd_cuda_kernelI6__halfLi480ELi3ELi32ELi60ELi256ELb0ELb1ELi4ELi960ELi960ELi4ELb1ELi4ELb0ELb0ELNS_15WgradSyncMethodE3ENS_16CompileConditionILi900EEEEEvPT_S6_S6_PKS5_S8_S8_S8_PKfflPfPj)
        /*0350*/ 	.word	0x00000028


	//----- nvinfo : EIATTR_FRAME_SIZE
	.align		4
.L_141:
        /*0354*/ 	.byte	0x04, 0x11
        /*0356*/ 	.short	(.L_143 - .L_142)
	.align		4
.L_142:
        /*0358*/ 	.word	index@(_ZN13group_norm_v218gn_bwd_cuda_kernelI6__halfLi480ELi3ELi32ELi60ELi256ELb0ELb1ELi4ELi960ELi960ELi4ELb1ELi4ELb0ELb0ELNS_15WgradSyncMethodE3ENS_16CompileConditionILi900EEEEEvPT_S6_S6_PKS5_S8_S8_S8_PKfflPfPj)
        /*035c*/ 	.word	0x00000030


	//----- nvinfo : EIATTR_REGCOUNT
	.align		4
.L_143:
        /*0360*/ 	.byte	0x04, 0x2f
        /*0362*/ 	.short	(.L_145 - .L_144)
	.align		4
.L_144:
        /*0364*/ 	.word	index@(_ZN13group_norm_v218gn_bwd_cuda_kernelI6__halfLi480ELi1ELi32ELi60ELi256ELb0ELb1ELi4ELi960ELi960ELi4ELb1ELi2ELb0ELb0ELNS_15WgradSyncMethodE3ENS_16CompileConditionILi900EEEEEvPT_S6_S6_PKS5_S8_S8_S8_PKfflPfPj)
        /*0368*/ 	.word	0x0000005d


	//----- nvinfo : EIATTR_FRAME_SIZE
	.align		4
.L_145:
        /*036c*/ 	.byte	0x04, 0x11
        /*036e*/ 	.short	(.L_147 - .L_146)
	.align		4
.L_146:
        /*0370*/ 	.word	index@(_ZN13group_norm_v218gn_bwd_cuda_kernelI6__halfLi480ELi1ELi32ELi60ELi256ELb0ELb1ELi4ELi960ELi960ELi4ELb1ELi2ELb0ELb0ELNS_15WgradSyncMethodE3ENS_16CompileConditionILi900EEEEEvPT_S6_S6_PKS5_S8_S8_S8_PKfflPfPj)
        /*0374*/ 	.word	0x00000000


	//----- nvinfo : EIATTR_REGCOUNT
	.align		4
.L_147:
        /*0378*/ 	.byte	0x04, 0x2f
        /*037a*/ 	.short	(.L_149 - .L_148)
	.align		4
.L_148:
        /*037c*/ 	.word	index@(_ZN13group_norm_v218gn_bwd_cuda_kernelI6__halfLi480ELi3ELi32ELi60ELi256ELb0ELb1ELi2ELi960ELi960ELi4ELb1ELi2ELb0ELb0ELNS_15WgradSyncMethodE3ENS_16CompileConditionILi900EEEEEvPT_S6_S6_PKS5_S8_S8_S8_PKfflPfPj)
        /*0380*/ 	.word	0x00000028


	//----- nvinfo : EIATTR_FRAME_SIZE
	.align		4
.L_149:
        /*0384*/ 	.byte	0x04, 0x11
        /*0386*/ 	.short	(.L_151 - .L_150)
	.align		4
.L_150:
        /*0388*/ 	.word	index@(_ZN13group_norm_v218gn_bwd_cuda_kernelI6__halfLi480ELi3ELi32ELi60ELi256ELb0ELb1ELi2ELi960ELi960ELi4ELb1ELi2ELb0ELb0ELNS_15WgradSyncMethodE3ENS_16CompileConditionILi900EEEEEvPT_S6_S6_PKS5_S8_S8_S8_PKfflPfPj)
        /*038c*/ 	.word	0x00000020


	//----- nvinfo : EIATTR_REGCOUNT
	.align		4
.L_151:
        /*0390*/ 	.byte	0x04, 0x2f
        /*0392*/ 	.short	(.L_153 - .L_152)
	.align		4
.L_152:
        /*0394*/ 	.word	index@(_ZN13group_norm_v214gn_cuda_kernelI13__nv_bfloat16Li480ELi1ELi16ELi120ELi256ELb1ELi64ELi960ELi960ELi4ELb1ELi37ELb0ELb0ENS_16CompileConditionILi900EEEEEvPT_PKS4_S7_S7_flPfS8_Pj)
        /*0398*/ 	.word	0x00000080


	//----- nvinfo : EIATTR_FRAME_SIZE
	.align		4
.L_153:
        /*039c*/ 	.byte	0x04, 0x11
        /*039e*/ 	.short	(.L_155 - .L_154)
	.align		4
.L_154:
        /*03a0*/ 	.word	index@(_ZN13group_norm_v214gn_cuda_kernelI13__nv_bfloat16Li480ELi1ELi16ELi120ELi256ELb1ELi64ELi960ELi960ELi4ELb1ELi37ELb0ELb0ENS_16CompileConditionILi900EEEEEvPT_PKS4_S7_S7_flPfS8_Pj)
        /*03a4*/ 	.word	0x00000270


	//----- nvinfo : EIATTR_REGCOUNT
	.align		4
.L_155:
        /*03a8*/ 	.byte	0x04, 0x2f
        /*03aa*/ 	.short	(.L_157 - .L_156)
	.align		4
.L_156:
        /*03ac*/ 	.word	index@(_ZN13group_norm_v214gn_cuda_kernelI13__nv_bfloat16Li480ELi2ELi16ELi120ELi256ELb1ELi32ELi960ELi960ELi4ELb1ELi29ELb0ELb0ENS_16CompileConditionILi900EEEEEvPT_PKS4_S7_S7_flPfS8_Pj)
        /*03b0*/ 	.word	0x00000040


	//----- nvinfo : EIATTR_FRAME_SIZE
	.align		4
.L_157:
        /*03b4*/ 	.byte	0x04, 0x11
        /*03b6*/ 	.short	(.L_159 - .L_158)
	.align		4
.L_158:
        /*03b8*/ 	.word	index@(_ZN13group_norm_v214gn_cuda_kernelI13__nv_bfloat16Li480ELi2ELi16ELi120ELi256ELb1ELi32ELi960ELi960ELi4ELb1ELi29ELb0ELb0ENS_16CompileConditionILi900EEEEEvPT_PKS4_S7_S7_flPfS8_Pj)
        /*03bc*/ 	.word	0x00000158


	//----- nvinfo : EIATTR_REGCOUNT
	.align		4
.L_159:
        /*03c0*/ 	.byte	0x04, 0x2f
        /*03c2*/ 	.short	(.L_161 - .L_160)
	.align		4
.L_160:
        /*03c4*/ 	.word	index@(_ZN13group_norm_v214gn_cuda_kernelI13__nv_bfloat16Li480ELi1ELi16ELi120ELi256ELb1ELi32ELi960ELi960ELi4ELb1ELi18ELb0ELb0ENS_16CompileConditionILi900EEEEEvPT_PKS4_S7_S7_flPfS8_Pj)
        /*03c8*/ 	.word	0x00000080


	//----- nvinfo : EIATTR_FRAME_SIZE
	.align		4
.L_161:
        /*03cc*/ 	.byte	0x04, 0x11
        /*03ce*/ 	.short	(.L_163 - .L_162)
	.align		4
.L_162:
        /*03d0*/ 	.word	index@(_ZN13group_norm_v214gn_cuda_kernelI13__nv_bfloat16Li480ELi1ELi16ELi120ELi256ELb1ELi32ELi960ELi960ELi4ELb1ELi18ELb0ELb0ENS_16CompileConditionILi900EEEEEvPT_PKS4_S7_S7_flPfS8_Pj)
        /*03d4*/ 	.word	0x00000050


	//----- nvinfo : EIATTR_REGCOUNT
	.align		4
.L_163:
        /*03d8*/ 	.byte	0x04, 0x2f
        /*03da*/ 	.short	(.L_165 - .L_164)
	.align		4
.L_164:
        /*03dc*/ 	.word	index@(_ZN13group_norm_v214gn_cuda_kernelI13__nv_bfloat16Li480ELi3ELi16ELi120ELi256ELb1ELi16ELi960ELi960ELi4ELb1ELi21ELb0ELb0ENS_16CompileConditionILi900EEEEEvPT_PKS4_S7_S7_flPfS8_Pj)
        /*03e0*/ 	.word	0x00000028


	//----- nvinfo : EIATTR_FRAME_SIZE
	.align		4
.L_165:
        /*03e4*/ 	.byte	0x04, 0x11
        /*03e6*/ 	.short	(.L_167 - .L_166)
	.align		4
.L_166:
        /*03e8*/ 	.word	index@(_ZN13group_norm_v214gn_cuda_kernelI13__nv_bfloat16Li480ELi3ELi16ELi120ELi256ELb1ELi16ELi960ELi960ELi4ELb1ELi21ELb0ELb0ENS_16CompileConditionILi900EEEEEvPT_PKS4_S7_S7_flPfS8_Pj)
        /*03ec*/ 	.word	0x000000c0


	//----- nvinfo : EIATTR_REGCOUNT
	.align		4
.L_167:
        /*03f0*/ 	.byte	0x04, 0x2f
        /*03f2*/ 	.short	(.L_169 - .L_168)
	.align		4
.L_168:
        /*03f4*/ 	.word	index@(_ZN13group_norm_v214gn_cuda_kernelI13__nv_bfloat16Li480ELi1ELi16ELi120ELi256ELb1ELi16ELi960ELi960ELi4ELb1ELi9ELb0ELb0ENS_16CompileConditionILi900EEEEEvPT_PKS4_S7_S7_flPfS8_Pj)
        /*03f8*/ 	.word	0x00000080


	//----- nvinfo : EIATTR_FRAME_SIZE
	.align		4
.L_169:
        /*03fc*/ 	.byte	0x04, 0x11
        /*03fe*/ 	.short	(.L_171 - .L_170)
	.align		4
.L_170:
        /*0400*/ 	.word	index@(_ZN13group_norm_v214gn_cuda_kernelI13__nv_bfloat16Li480ELi1ELi16ELi120ELi256ELb1ELi16ELi960ELi960ELi4ELb1ELi9ELb0ELb0ENS_16CompileConditionILi900EEEEEvPT_PKS4_S7_S7_flPfS8_Pj)
        /*0404*/ 	.word	0x00000000


	//----- nvinfo : EIATTR_REGCOUNT
	.align		4
.L_171:
        /*0408*/ 	.byte	0x04, 0x2f
        /*040a*/ 	.short	(.L_173 - .L_172)
	.align		4
.L_172:
        /*040c*/ 	.word	index@(_ZN13group_norm_v214gn_cuda_kernelI13__nv_bfloat16Li480ELi3ELi16ELi120ELi256ELb1ELi8ELi960ELi960ELi4ELb1ELi10ELb0ELb0ENS_16CompileConditionILi900EEEEEvPT_PKS4_S7_S7_flPfS8_Pj)
        /*0410*/ 	.word	0x00000028


	//----- nvinfo : EIATTR_FRAME_SIZE
	.align		4
.L_173:
        /*0414*/ 	.byte	0x04, 0x11
        /*0416*/ 	.short	(.L_175 - .L_174)
	.align		4
.L_174:
        /*0418*/ 	.word	index@(_ZN13group_norm_v214gn_cuda_kernelI13__nv_bfloat16Li480ELi3ELi16ELi120ELi256ELb1ELi8ELi960ELi960ELi4ELb1ELi10ELb0ELb0ENS_16CompileConditionILi900EEEEEvPT_PKS4_S7_S7_flPfS8_Pj)
        /*041c*/ 	.word	0x00000088


	//----- nvinfo : EIATTR_REGCOUNT
	.align		4
.L_175:
        /*0420*/ 	.byte	0x04, 0x2f
        /*0422*/ 	.short	(.L_177 - .L_176)
	.align		4
.L_176:
        /*0424*/ 	.word	index@(_ZN13group_norm_v214gn_cuda_kernelI13__nv_bfloat16Li480ELi1ELi16ELi120ELi256ELb1ELi8ELi960ELi960ELi4ELb1ELi4ELb0ELb0ENS_16CompileConditionILi900EEEEEvPT_PKS4_S7_S7_flPfS8_Pj)
        /*0428*/ 	.word	0x00000067


	//----- nvinfo : EIATTR_FRAME_SIZE
	.align		4
.L_177:
        /*042c*/ 	.byte	0x04, 0x11
        /*042e*/ 	.short	(.L_179 - .L_178)
	.align		4
.L_178:
        /*0430*/ 	.word	index@(_ZN13group_norm_v214gn_cuda_kernelI13__nv_bfloat16Li480ELi1ELi16ELi120ELi256ELb1ELi8ELi960ELi960ELi4ELb1ELi4ELb0ELb0ENS_16CompileConditionILi900EEEEEvPT_PKS4_S7_S7_flPfS8_Pj)
        /*0434*/ 	.word	0x00000000


	//----- nvinfo : EIATTR_REGCOUNT
	.align		4
.L_179:
        /*0438*/ 	.byte	0x04, 0x2f
        /*043a*/ 	.short	(.L_181 - .L_180)
	.align		4
.L_180:
        /*043c*/ 	.word	index@(_ZN13group_norm_v214gn_cuda_kernelI13__nv_bfloat16Li480ELi3ELi16ELi120ELi256ELb1ELi4ELi960ELi960ELi4ELb1ELi5ELb0ELb0ENS_16CompileConditionILi900EEEEEvPT_PKS4_S7_S7_flPfS8_Pj)
        /*0440*/ 	.word	0x00000028


	//----- nvinfo : EIATTR_FRAME_SIZE
	.align		4
.L_181:
        /*0444*/ 	.byte	0x04, 0x11
        /*0446*/ 	.short	(.L_183 - .L_182)
	.align		4
.L_182:
        /*0448*/ 	.word	index@(_ZN13group_norm_v214gn_cuda_kernelI13__nv_bfloat16Li480ELi3ELi16ELi120ELi256ELb1ELi4ELi960ELi960ELi4ELb1ELi5ELb0ELb0ENS_16CompileConditionILi900EEEEEvPT_PKS4_S7_S7_flPfS8_Pj)
        /*044c*/ 	.word	0x00000000


	//----- nvinfo : EIATTR_REGCOUNT
	.align		4
.L_183:
        /*0450*/ 	.byte	0x04, 0x2f
        /*0452*/ 	.short	(.L_185 - .L_184)
	.align		4
.L_184:
        /*0454*/ 	.word	index@(_ZN13group_norm_v214gn_cuda_kernelI13__nv_bfloat16Li480ELi1ELi16ELi120ELi256ELb1ELi4ELi960ELi960ELi4ELb1ELi2ELb0ELb0ENS_16CompileConditionILi900EEEEEvPT_PKS4_S7_S7_flPfS8_Pj)
        /*0458*/ 	.word	0x00000050


	//----- nvinfo : EIATTR_FRAME_SIZE
	.align		4
.L_185:
        /*045c*/ 	.byte	0x04, 0x11
        /*045e*/ 	.short	(.L_187 - .L_186)
	.align		4
.L_186:
        /*0460*/ 	.word	index@(_ZN13group_norm_v214gn_cuda_kernelI13__nv_bfloat16Li480ELi1ELi16ELi120ELi256ELb1ELi4ELi960ELi960ELi4ELb1ELi2ELb0ELb0ENS_16CompileConditionILi900EEEEEvPT_PKS4_S7_S7_flPfS8_Pj)
        /*0464*/ 	.word	0x00000000


	//----- nvinfo : EIATTR_REGCOUNT
	.align		4
.L_187:
        /*0468*/ 	.byte	0x04, 0x2f
        /*046a*/ 	.short	(.L_189 - .L_188)
	.align		4
.L_188:
        /*046c*/ 	.word	index@(_ZN13group_norm_v214gn_cuda_kernelI13__nv_bfloat16Li480ELi3ELi16ELi120ELi256ELb1ELi2ELi960ELi960ELi4ELb1ELi2ELb0ELb0ENS_16CompileConditionILi900EEEEEvPT_PKS4_S7_S7_flPfS8_Pj)
        /*0470*/ 	.word	0x00000028


	//----- nvinfo : EIATTR_FRAME_SIZE
	.align		4
.L_189:
        /*0474*/ 	.byte	0x04, 0x11
        /*0476*/ 	.short	(.L_191 - .L_190)
	.align		4
.L_190:
        /*0478*/ 	.word	index@(_ZN13group_norm_v214gn_cuda_kernelI13__nv_bfloat16Li480ELi3ELi16ELi120ELi256ELb1ELi2ELi960ELi960ELi4ELb1ELi2ELb0ELb0ENS_16CompileConditionILi900EEEEEvPT_PKS4_S7_S7_flPfS8_Pj)
        /*047c*/ 	.word	0x00000050


	//----- nvinfo : EIATTR_REGCOUNT
	.align		4
.L_191:
        /*0480*/ 	.byte	0x04, 0x2f
        /*0482*/ 	.short	(.L_193 - .L_192)
	.align		4
.L_192:
        /*0484*/ 	.word	index@(_ZN13group_norm_v214gn_cuda_kernelI13__nv_bfloat16Li480ELi1ELi32ELi60ELi256ELb0ELi64ELi960ELi960ELi4ELb1ELi37ELb0ELb0ENS_16CompileConditionILi900EEEEEvPT_PKS4_S7_S7_flPfS8_Pj)
        /*0488*/ 	.word	0x00000080


	//----- nvinfo : EIATTR_FRAME_SIZE
	.align		4
.L_193:
        /*048c*/ 	.byte	0x04, 0x11
        /*048e*/ 	.short	(.L_195 - .L_194)
	.align		4
.L_194:
        /*0490*/ 	.word	index@(_ZN13group_norm_v214gn_cuda_kernelI13__nv_bfloat16Li480ELi1ELi32ELi60ELi256ELb0ELi64ELi960ELi960ELi4ELb1ELi37ELb0ELb0ENS_16CompileConditionILi900EEEEEvPT_PKS4_S7_S7_flPfS8_Pj)
        /*0494*/ 	.word	0x00000218


	//----- nvinfo : EIATTR_REGCOUNT
	.align		4
.L_195:
        /*0498*/ 	.byte	0x04, 0x2f
        /*049a*/ 	.short	(.L_197 - .L_196)
	.align		4
.L_196:
        /*049c*/ 	.word	index@(_ZN13group_norm_v214gn_cuda_kernelI13__nv_bfloat16Li480ELi2ELi32ELi60ELi256ELb0ELi32ELi960ELi960ELi4ELb1ELi29ELb0ELb0ENS_16CompileConditionILi900EEEEEvPT_PKS4_S7_S7_flPfS8_Pj)
        /*04a0*/ 	.word	0x00000040


	//----- nvinfo : EIATTR_FRAME_SIZE
	.align		4
.L_197:
        /*04a4*/ 	.byte	0x04, 0x11
        /*04a6*/ 	.short	(.L_199 - .L_198)
	.align		4
.L_198:
        /*04a8*/ 	.word	index@(_ZN13group_norm_v214gn_cuda_kernelI13__nv_bfloat16Li480ELi2ELi32ELi60ELi256ELb0ELi32ELi960ELi960ELi4ELb1ELi29ELb0ELb0ENS_16CompileConditionILi900EEEEEvPT_PKS4_S7_S7_flPfS8_Pj)
        /*04ac*/ 	.word	0x00000170


	//----- nvinfo : EIATTR_REGCOUNT
	.align		4
.L_199:
        /*04b0*/ 	.byte	0x04, 0x2f
        /*04b2*/ 	.short	(.L_201 - .L_200)
	.align		4
.L_200:
        /*04b4*/ 	.word	index@(_ZN13group_norm_v214gn_cuda_kernelI13__nv_bfloat16Li480ELi1ELi32ELi60ELi256ELb0ELi32ELi960ELi960ELi4ELb1ELi18ELb0ELb0ENS_16CompileConditionILi900EEEEEvPT_PKS4_S7_S7_flPfS8_Pj)
        /*04b8*/ 	.word	0x00000080


	//----- nvinfo : EIATTR_FRAME_SIZE
	.align		4
.L_201:
        /*04bc*/ 	.byte	0x04, 0x11
        /*04be*/ 	.short	(.L_203 - .L_202)
	.align		4
.L_202:
        /*04c0*/ 	.word	index@(_ZN13group_norm_v214gn_cuda_kernelI13__nv_bfloat16Li480ELi1ELi32ELi60ELi256ELb0ELi32ELi960ELi960ELi4ELb1ELi18ELb0ELb0ENS_16CompileConditionILi900EEEEEvPT_PKS4_S7_S7_flPfS8_Pj)
        /*04c4*/ 	.word	0x00000018


	//----- nvinfo : EIATTR_REGCOUNT
	.align		4
.L_203:
        /*04c8*/ 	.byte	0x04, 0x2f
        /*04ca*/ 	.short	(.L_205 - .L_204)
	.align		4
.L_204:
        /*04cc*/ 	.word	index@(_ZN13group_norm_v214gn_cuda_kernelI13__nv_bfloat16Li480ELi3ELi32ELi60ELi256ELb0ELi16ELi960ELi960ELi4ELb1ELi21ELb0ELb0ENS_16CompileConditionILi900EEEEEvPT_PKS4_S7_S7_flPfS8_Pj)
        /*04d0*/ 	.word	0x00000028


	//----- nvinfo : EIATTR_FRAME_SIZE
	.align		4
.L_205:
        /*04d4*/ 	.byte	0x04, 0x11
        /*04d6*/ 	.short	(.L_207 - .L_206)
	.align		4
.L_206:
        /*04d8*/ 	.word	index@(_ZN13group_norm_v214gn_cuda_kernelI13__nv_bfloat16Li480ELi3ELi32ELi60ELi256ELb0ELi16ELi960ELi960ELi4ELb1ELi21ELb0ELb0ENS_16CompileConditionILi900EEEEEvPT_PKS4_S7_S7_flPfS8_Pj)
        /*04dc*/ 	.word	0x000000a8


	//----- nvinfo : EIATTR_REGCOUNT
	.align		4
.L_207:
        /*04e0*/ 	.byte	0x04, 0x2f
        /*04e2*/ 	.short	(.L_209 - .L_208)
	.align		4
.L_208:
        /*04e4*/ 	.word	index@(_ZN13group_norm_v214gn_cuda_kernelI13__nv_bfloat16Li480ELi1ELi32ELi60ELi256ELb0ELi16ELi960ELi960ELi4ELb1ELi9ELb0ELb0ENS_16CompileConditionILi900EEEEEvPT_PKS4_S7_S7_flPfS8_Pj)
        /*04e8*/ 	.word	0x00000080


	//----- nvinfo : EIATTR_FRAME_SIZE
	.align		4
.L_209:
        /*04ec*/ 	.byte	0x04, 0x11
        /*04ee*/ 	.short	(.L_211 - .L_210)
	.align		4
.L_210:
        /*04f0*/ 	.word	index@(_ZN13group_norm_v214gn_cuda_kernelI13__nv_bfloat16Li480ELi1ELi32ELi60ELi256ELb0ELi16ELi960ELi960ELi4ELb1ELi9ELb0ELb0ENS_16CompileConditionILi900EEEEEvPT_PKS4_S7_S7_flPfS8_Pj)
        /*04f4*/ 	.word	0x00000000


	//----- nvinfo : EIATTR_REGCOUNT
	.align		4
.L_211:
        /*04f8*/ 	.byte	0x04, 0x2f
        /*04fa*/ 	.short	(.L_213 - .L_212)
	.align		4
.L_212:
        /*04fc*/ 	.word	index@(_ZN13group_norm_v214gn_cuda_kernelI13__nv_bfloat16Li480ELi3ELi32ELi60ELi256ELb0ELi8ELi960ELi960ELi4ELb1ELi10ELb0ELb0ENS_16CompileConditionILi900EEEEEvPT_PKS4_S7_S7_flPfS8_Pj)
        /*0500*/ 	.word	0x00000028


	//----- nvinfo : EIATTR_FRAME_SIZE
	.align		4
.L_213:
        /*0504*/ 	.byte	0x04, 0x11
        /*0506*/ 	.short	(.L_215 - .L_214)
	.align		4
.L_214:
        /*0508*/ 	.word	index@(_ZN13group_norm_v214gn_cuda_kernelI13__nv_bfloat16Li480ELi3ELi32ELi60ELi256ELb0ELi8ELi960ELi960ELi4ELb1ELi10ELb0ELb0ENS_16CompileConditionILi900EEEEEvPT_PKS4_S7_S7_flPfS8_Pj)
        /*050c*/ 	.word	0x00000060


	//----- nvinfo : EIATTR_REGCOUNT
	.align		4
.L_215:
        /*0510*/ 	.byte	0x04, 0x2f
        /*0512*/ 	.short	(.L_217 - .L_216)
	.align		4
.L_216:
        /*0514*/ 	.word	index@(_ZN13group_norm_v214gn_cuda_kernelI13__nv_bfloat16Li480ELi1ELi32ELi60ELi256ELb0ELi8ELi960ELi960ELi4ELb1ELi4ELb0ELb0ENS_16CompileConditionILi900EEEEEvPT_PKS4_S7_S7_flPfS8_Pj)
        /*0518*/ 	.word	0x0000005e


	//----- nvinfo : EIATTR_FRAME_SIZE
	.align		4
.L_217:
        /*051c*/ 	.byte	0x04, 0x11
        /*051e*/ 	.short	(.L_219 - .L_218)
	.align		4
.L_218:
        /*0520*/ 	.word	index@(_ZN13group_norm_v214gn_cuda_kernelI13__nv_bfloat16Li480ELi1ELi32ELi60ELi256ELb0ELi8ELi960ELi960ELi4ELb1ELi4ELb0ELb0ENS_16CompileConditionILi900EEEEEvPT_PKS4_S7_S7_flPfS8_Pj)
        /*0524*/ 	.word	0x00000000


	//----- nvinfo : EIATTR_REGCOUNT
	.align		4
.L_219:
        /*0528*/ 	.byte	0x04, 0x2f
        /*052a*/ 	.short	(.L_221 - .L_220)
	.align		4
.L_220:
        /*052c*/ 	.word	index@(_ZN13group_norm_v214gn_cuda_kernelI13__nv_bfloat16Li480ELi3ELi32ELi60ELi256ELb0ELi4ELi960ELi960ELi4ELb1ELi5ELb0ELb0ENS_16CompileConditionILi900EEEEEvPT_PKS4_S7_S7_flPfS8_Pj)
        /*0530*/ 	.word	0x00000028


	//----- nvinfo : EIATTR_FRAME_SIZE
	.align		4
.L_221:
        /*0534*/ 	.byte	0x04, 0x11
        /*0536*/ 	.short	(.L_223 - .L_222)
	.align		4
.L_222:
        /*0538*/ 	.word	index@(_ZN13group_norm_v214gn_cuda_kernelI13__nv_bfloat16Li480ELi3ELi32ELi60ELi256ELb0ELi4ELi960ELi960ELi4ELb1ELi5ELb0ELb0ENS_16CompileConditionILi900EEEEEvPT_PKS4_S7_S7_flPfS8_Pj)
        /*053c*/ 	.word	0x00000000


	//----- nvinfo : EIATTR_REGCOUNT
	.align		4
.L_223:
        /*0540*/ 	.byte	0x04, 0x2f
        /*0542*/ 	.short	(.L_225 - .L_224)
	.align		4
.L_224:
        /*0544*/ 	.word	index@(_ZN13group_norm_v214gn_cuda_kernelI13__nv_bfloat16Li480ELi1ELi32ELi60ELi256ELb0ELi4ELi960ELi960ELi4ELb1ELi2ELb0ELb0ENS_16CompileConditionILi900EEEEEvPT_PKS4_S7_S7_flPfS8_Pj)
        /*0548*/ 	.word	0x00000048


	//----- nvinfo : EIATTR_FRAME_SIZE
	.align		4
.L_225:
        /*054c*/ 	.byte	0x04, 0x11
        /*054e*/ 	.short	(.L_227 - .L_226)
	.align		4
.L_226:
        /*0550*/ 	.word	index@(_ZN13group_norm_v214gn_cuda_kernelI13__nv_bfloat16Li480ELi1ELi32ELi60ELi256ELb0ELi4ELi960ELi960ELi4ELb1ELi2ELb0ELb0ENS_16CompileConditionILi900EEEEEvPT_PKS4_S7_S7_flPfS8_Pj)
        /*0554*/ 	.word	0x00000000


	//----- nvinfo : EIATTR_REGCOUNT
	.align		4
.L_227:
        /*0558*/ 	.byte	0x04, 0x2f
        /*055a*/ 	.short	(.L_229 - .L_228)
	.align		4
.L_228:
        /*055c*/ 	.word	index@(_ZN13group_norm_v214gn_cuda_kernelI13__nv_bfloat16Li480ELi3ELi32ELi60ELi256ELb0ELi2ELi960ELi960ELi4ELb1ELi2ELb0ELb0ENS_16CompileConditionILi900EEEEEvPT_PKS4_S7_S7_flPfS8_Pj)
        /*0560*/ 	.word	0x00000028


	//----- nvinfo : EIATTR_FRAME_SIZE
	.align		4
.L_229:
        /*0564*/ 	.byte	0x04, 0x11
        /*0566*/ 	.short	(.L_231 - .L_230)
	.align		4
.L_230:
        /*0568*/ 	.word	index@(_ZN13group_norm_v214gn_cuda_kernelI13__nv_bfloat16Li480ELi3ELi32ELi60ELi256ELb0ELi2ELi960ELi960ELi4ELb1ELi2ELb0ELb0ENS_16CompileConditionILi900EEEEEvPT_PKS4_S7_S7_flPfS8_Pj)
        /*056c*/ 	.word	0x00000010


	//----- nvinfo : EIATTR_REGCOUNT
	.align		4
.L_231:
        /*0570*/ 	.byte	0x04, 0x2f
        /*0572*/ 	.short	(.L_233 - .L_232)
	.align		4
.L_232:
        /*0574*/ 	.word	index@(_ZN13group_norm_v218gn_bwd_cuda_kernelI13__nv_bfloat16Li480ELi2ELi16ELi120ELi256ELb1ELb1ELi16ELi960ELi960ELi4ELb1ELi18ELb0ELb0ELNS_15WgradSyncMethodE3ENS_16CompileConditionILi900EEEEEvPT_S6_S6_PKS5_S8_S8_S8_PKfflPfPj)
        /*0578*/ 	.word	0x00000040


	//----- nvinfo : EIATTR_FRAME_SIZE
	.align		4
.L_233:
        /*057c*/ 	.byte	0x04, 0x11
        /*057e*/ 	.short	(.L_235 - .L_234)
	.align		4
.L_234:
        /*0580*/ 	.word	index@(_ZN13group_norm_v218gn_bwd_cuda_kernelI13__nv_bfloat16Li480ELi2ELi16ELi120ELi256ELb1ELb1ELi16ELi960ELi960ELi4ELb1ELi18ELb0ELb0ELNS_15WgradSyncMethodE3ENS_16CompileConditionILi900EEEEEvPT_S6_S6_PKS5_S8_S8_S8_PKfflPfPj)
        /*0584*/ 	.word	0x00000140


	//----- nvinfo : EIATTR_REGCOUNT
	.align		4
.L_235:
        /*0588*/ 	.byte	0x04, 0x2f
        /*058a*/ 	.short	(.L_237 - .L_236)
	.align		4
.L_236:
        /*058c*/ 	.word	index@(_ZN13group_norm_v218gn_bwd_cuda_kernelI13__nv_bfloat16Li480ELi2ELi16ELi120ELi256ELb1ELb1ELi16ELi960ELi960ELi4ELb1ELi14ELb0ELb0ELNS_15WgradSyncMethodE3ENS_16CompileConditionILi900EEEEEvPT_S6_S6_PKS5_S8_S8_S8_PKfflPfPj)
        /*0590*/ 	.word	0x00000040


	//----- nvinfo : EIATTR_FRAME_SIZE
	.align		4
.L_237:
        /*0594*/ 	.byte	0x04, 0x11
        /*0596*/ 	.short	(.L_239 - .L_238)
	.align		4
.L_238:
        /*0598*/ 	.word	index@(_ZN13group_norm_v218gn_bwd_cuda_kernelI13__nv_bfloat16Li480ELi2ELi16ELi120ELi256ELb1ELb1ELi16ELi960ELi960ELi4ELb1ELi14ELb0ELb0ELNS_15WgradSyncMethodE3ENS_16CompileConditionILi900EEEEEvPT_S6_S6_PKS5_S8_S8_S8_PKfflPfPj)
        /*059c*/ 	.word	0x00000140


	//----- nvinfo : EIATTR_REGCOUNT
	.align		4
.L_239:
        /*05a0*/ 	.byte	0x04, 0x2f
        /*05a2*/ 	.short	(.L_241 - .L_240)
	.align		4
.L_240:
        /*05a4*/ 	.word	index@(_ZN13group_norm_v218gn_bwd_cuda_kernelI13__nv_bfloat16Li480ELi1ELi16ELi120ELi256ELb1ELb1ELi32ELi960ELi960ELi4ELb1ELi18ELb0ELb0ELNS_15WgradSyncMethodE3ENS_16CompileConditionILi900EEEEEvPT_S6_S6_PKS5_S8_S8_S8_PKfflPfPj)
        /*05a8*/ 	.word	0x00000080


	//----- nvinfo : EIATTR_FRAME_SIZE
	.align		4
.L_241:
        /*05ac*/ 	.byte	0x04, 0x11
        /*05ae*/ 	.short	(.L_243 - .L_242)
	.align		4
.L_242:
        /*05b0*/ 	.word	index@(_ZN13group_norm_v218gn_bwd_cuda_kernelI13__nv_bfloat16Li480ELi1ELi16ELi120ELi256ELb1ELb1ELi32ELi960ELi960ELi4ELb1ELi18ELb0ELb0ELNS_15WgradSyncMethodE3ENS_16CompileConditionILi900EEEEEvPT_S6_S6_PKS5_S8_S8_S8_PKfflPfPj)
        /*05b4*/ 	.word	0x00000180


	//----- nvinfo : EIATTR_REGCOUNT
	.align		4
.L_243:
        /*05b8*/ 	.byte	0x04, 0x2f
        /*05ba*/ 	.short	(.L_245 - .L_244)
	.align		4
.L_244:
        /*05bc*/ 	.word	index@(_ZN13group_norm_v218gn_bwd_cuda_kernelI13__nv_bfloat16Li480ELi1ELi16ELi120ELi256ELb1ELb1ELi16ELi960ELi960ELi4ELb1ELi8ELb0ELb0ELNS_15WgradSyncMethodE3ENS_16CompileConditionILi900EEEEEvPT_S6_S6_PKS5_S8_S8_S8_PKfflPfPj)
        /*05c0*/ 	.word	0x00000080


	//----- nvinfo : EIATTR_FRAME_SIZE
	.align		4
.L_245:
        /*05c4*/ 	.byte	0x04, 0x11
        /*05c6*/ 	.short	(.L_247 - .L_246)
	.align		4
.L_246:
        /*05c8*/ 	.word	index@(_ZN13group_norm_v218gn_bwd_cuda_kernelI13__nv_bfloat16Li480ELi1ELi16ELi120ELi256ELb1ELb1ELi16ELi960ELi960ELi4ELb1ELi8ELb0ELb0ELNS_15WgradSyncMethodE3ENS_16CompileConditionILi900EEEEEvPT_S6_S6_PKS5_S8_S8_S8_PKfflPfPj)
        /*05cc*/ 	.word	0x00000000


	//----- nvinfo : EIATTR_REGCOUNT
	.align		4
.L_247:
        /*05d0*/ 	.byte	0x04, 0x2f
        /*05d2*/ 	.short	(.L_249 - .L_248)
	.align		4
.L_248:
        /*05d4*/ 	.word	index@(_ZN13group_norm_v218gn_bwd_cuda_kernelI13__nv_bfloat16Li480ELi3ELi16ELi120ELi256ELb1ELb1ELi8ELi960ELi960ELi4ELb1ELi10ELb0ELb0ELNS_15WgradSyncMethodE3ENS_16CompileConditionILi900EEEEEvPT_S6_S6_PKS5_S8_S8_S8_PKfflPfPj)
        /*05d8*/ 	.word	0x00000028


	//----- nvinfo : EIATTR_FRAME_SIZE
	.align		4
.L_249:
        /*05dc*/ 	.byte	0x04, 0x11
        /*05de*/ 	.short	(.L_251 - .L_250)
	.align		4
.L_250:
        /*05e0*/ 	.word	index@(_ZN13group_norm_v218gn_bwd_cuda_kernelI13__nv_bfloat16Li480ELi3ELi16ELi120ELi256ELb1ELb1ELi8ELi960ELi960ELi4ELb1ELi10ELb0ELb0ELNS_15WgradSyncMethodE3ENS_16CompileConditionILi900EEEEEvPT_S6_S6_PKS5_S8_S8_S8_PKfflPfPj)
        /*05e4*/ 	.word	0x00000108


	//----- nvinfo : EIATTR_REGCOUNT
	.align		4
.L_251:
        /*05e8*/ 	.byte	0x04, 0x2f
        /*05ea*/ 	.short	(.L_253 - .L_252)
	.align		4
.L_252:
        /*05ec*/ 	.word	index@(_ZN13group_norm_v218gn_bwd_cuda_kernelI13__nv_bfloat16Li480ELi1ELi16ELi120ELi256ELb1ELb1ELi8ELi960ELi960ELi4ELb1ELi4ELb0ELb0ELNS_15WgradSyncMethodE3ENS_16CompileConditionILi900EEEEEvPT_S6_S6_PKS5_S8_S8_S8_PKfflPfPj)
        /*05f0*/ 	.word	0x00000070


	//----- nvinfo : EIATTR_FRAME_SIZE
	.align		4
.L_253:
        /*05f4*/ 	.byte	0x04, 0x11
        /*05f6*/ 	.short	(.L_255 - .L_254)
	.align		4
.L_254:
        /*05f8*/ 	.word	index@(_ZN13group_norm_v218gn_bwd_cuda_kernelI13__nv_bfloat16Li480ELi1ELi16ELi120ELi256ELb1ELb1ELi8ELi960ELi960ELi4ELb1ELi4ELb0ELb0ELNS_15WgradSyncMethodE3ENS_16CompileConditionILi900EEEEEvPT_S6_S6_PKS5_S8_S8_S8_PKfflPfPj)
        /*05fc*/ 	.word	0x00000000


	//----- nvinfo : EIATTR_REGCOUNT
	.align		4
.L_255:
        /*0600*/ 	.byte	0x04, 0x2f
        /*0602*/ 	.short	(.L_257 - .L_256)
	.align		4
.L_256:
        /*0604*/ 	.word	index@(_ZN13group_norm_v218gn_bwd_cuda_kernelI13__nv_bfloat16Li480ELi3ELi16ELi120ELi256ELb1ELb1ELi4ELi960ELi960ELi4ELb1ELi4ELb0ELb0ELNS_15WgradSyncMethodE3ENS_16CompileConditionILi900EEEEEvPT_S6_S6_PKS5_S8_S8_S8_PKfflPfPj)
        /*0608*/ 	.word	0x00000028


	//----- nvinfo : EIATTR_FRAME_SIZE
	.align		4
.L_257:
        /*060c*/ 	.byte	0x04, 0x11
        /*060e*/ 	.short	(.L_259 - .L_258)
	.align		4
.L_258:
        /*0610*/ 	.word	index@(_ZN13group_norm_v218gn_bwd_cuda_kernelI13__nv_bfloat16Li480ELi3ELi16ELi120ELi256ELb1ELb1ELi4ELi960ELi960ELi4ELb1ELi4ELb0ELb0ELNS_15WgradSyncMethodE3ENS_16CompileConditionILi900EEEEEvPT_S6_S6_PKS5_S8_S8_S8_PKfflPfPj)
        /*0614*/ 	.word	0x00000058


	//----- nvinfo : EIATTR_REGCOUNT
	.align		4
.L_259:
        /*0618*/ 	.byte	0x04, 0x2f
        /*061a*/ 	.short	(.L_261 - .L_260)
	.align		4
.L_260:
        /*061c*/ 	.word	index@(_ZN13group_norm_v218gn_bwd_cuda_kernelI13__nv_bfloat16Li480ELi1ELi16ELi120ELi256ELb1ELb1ELi4ELi960ELi960ELi4ELb1ELi2ELb0ELb0ELNS_15WgradSyncMethodE3ENS_16CompileConditionILi900EEEEEvPT_S6_S6_PKS5_S8_S8_S8_PKfflPfPj)
        /*0620*/ 	.word	0x00000060


	//----- nvinfo : EIATTR_FRAME_SIZE
	.align		4
.L_261:
        /*0624*/ 	.byte	0x04, 0x11
        /*0626*/ 	.short	(.L_263 - .L_262)
	.align		4
.L_262:
        /*0628*/ 	.word	index@(_ZN13group_norm_v218gn_bwd_cuda_kernelI13__nv_bfloat16Li480ELi1ELi16ELi120ELi256ELb1ELb1ELi4ELi960ELi960ELi4ELb1ELi2ELb0ELb0ELNS_15WgradSyncMethodE3ENS_16CompileConditionILi900EEEEEvPT_S6_S6_PKS5_S8_S8_S8_PKfflPfPj)
        /*062c*/ 	.word	0x00000000


	//----- nvinfo : EIATTR_REGCOUNT
	.align		4
.L_263:
        /*0630*/ 	.byte	0x04, 0x2f
        /*0632*/ 	.short	(.L_265 - .L_264)
	.align		4
.L_264:
        /*0634*/ 	.word	index@(_ZN13group_norm_v218gn_bwd_cuda_kernelI13__nv_bfloat16Li480ELi3ELi16ELi120ELi256ELb1ELb1ELi2ELi960ELi960ELi4ELb1ELi2ELb0ELb0ELNS_15WgradSyncMethodE3ENS_16CompileConditionILi900EEEEEvPT_S6_S6_PKS5_S8_S8_S8_PKfflPfPj)
        /*0638*/ 	.word	0x00000028


	//----- nvinfo : EIATTR_FRAME_SIZE
	.align		4
.L_265:
        /*063c*/ 	.byte	0x04, 0x11
        /*063e*/ 	.short	(.L_267 - .L_266)
	.align		4
.L_266:
        /*0640*/ 	.word	index@(_ZN13group_norm_v218gn_bwd_cuda_kernelI13__nv_bfloat16Li480ELi3ELi16ELi120ELi256ELb1ELb1ELi2ELi960ELi960ELi4ELb1ELi2ELb0ELb0ELNS_15WgradSyncMethodE3ENS_16CompileConditionILi900EEEEEvPT_S6_S6_PKS5_S8_S8_S8_PKfflPfPj)
        /*0644*/ 	.word	0x00000018


	//----- nvinfo : EIATTR_REGCOUNT
	.align		4
.L_267:
        /*0648*/ 	.byte	0x04, 0x2f
        /*064a*/ 	.short	(.L_269 - .L_268)
	.align		4
.L_268:
        /*064c*/ 	.word	index@(_ZN13group_norm_v218gn_bwd_cuda_kernelI13__nv_bfloat16Li480ELi2ELi32ELi60ELi256ELb0ELb1ELi16ELi960ELi960ELi4ELb1ELi18ELb0ELb0ELNS_15WgradSyncMethodE3ENS_16CompileConditionILi900EEEEEvPT_S6_S6_PKS5_S8_S8_S8_PKfflPfPj)
        /*0650*/ 	.word	0x00000040


	//----- nvinfo : EIATTR_FRAME_SIZE
	.align		4
.L_269:
        /*0654*/ 	.byte	0x04, 0x11
        /*0656*/ 	.short	(.L_271 - .L_270)
	.align		4
.L_270:
        /*0658*/ 	.word	index@(_ZN13group_norm_v218gn_bwd_cuda_kernelI13__nv_bfloat16Li480ELi2ELi32ELi60ELi256ELb0ELb1ELi16ELi960ELi960ELi4ELb1ELi18ELb0ELb0ELNS_15WgradSyncMethodE3ENS_16CompileConditionILi900EEEEEvPT_S6_S6_PKS5_S8_S8_S8_PKfflPfPj)
        /*065c*/ 	.word	0x00000128


	//----- nvinfo : EIATTR_REGCOUNT
	.align		4
.L_271:
        /*0660*/ 	.byte	0x04, 0x2f
        /*0662*/ 	.short	(.L_273 - .L_272)
	.align		4
.L_272:
        /*0664*/ 	.word	index@(_ZN13group_norm_v218gn_bwd_cuda_kernelI13__nv_bfloat16Li480ELi2ELi32ELi60ELi256ELb0ELb1ELi16ELi960ELi960ELi4ELb1ELi14ELb0ELb0ELNS_15WgradSyncMethodE3ENS_16CompileConditionILi900EEEEEvPT_S6_S6_PKS5_S8_S8_S8_PKfflPfPj)
        /*0668*/ 	.word	0x00000040


	//----- nvinfo : EIATTR_FRAME_SIZE
	.align		4
.L_273:
        /*066c*/ 	.byte	0x04, 0x11
        /*066e*/ 	.short	(.L_275 - .L_274)
	.align		4
.L_274:
        /*0670*/ 	.word	index@(_ZN13group_norm_v218gn_bwd_cuda_kernelI13__nv_bfloat16Li480ELi2ELi32ELi60ELi256ELb0ELb1ELi16ELi960ELi960ELi4ELb1ELi14ELb0ELb0ELNS_15WgradSyncMethodE3ENS_16CompileConditionILi900EEEEEvPT_S6_S6_PKS5_S8_S8_S8_PKfflPfPj)
        /*0674*/ 	.word	0x00000128


	//----- nvinfo : EIATTR_REGCOUNT
	.align		4
.L_275:
        /*0678*/ 	.byte	0x04, 0x2f
        /*067a*/ 	.short	(.L_277 - .L_276)
	.align		4
.L_276:
        /*067c*/ 	.word	index@(_ZN13group_norm_v218gn_bwd_cuda_kernelI13__nv_bfloat16Li480ELi1ELi32ELi60ELi256ELb0ELb1ELi32ELi960ELi960ELi4ELb1ELi18ELb0ELb0ELNS_15WgradSyncMethodE3ENS_16CompileConditionILi900EEEEEvPT_S6_S6_PKS5_S8_S8_S8_PKfflPfPj)
        /*0680*/ 	.word	0x00000080


	//----- nvinfo : EIATTR_FRAME_SIZE
	.align		4
.L_277:
        /*0684*/ 	.byte	0x04, 0x11
        /*0686*/ 	.short	(.L_279 - .L_278)
	.align		4
.L_278:
        /*0688*/ 	.word	index@(_ZN13group_norm_v218gn_bwd_cuda_kernelI13__nv_bfloat16Li480ELi1ELi32ELi60ELi256ELb0ELb1ELi32ELi960ELi960ELi4ELb1ELi18ELb0ELb0ELNS_15WgradSyncMethodE3ENS_16CompileConditionILi900EEEEEvPT_S6_S6_PKS5_S8_S8_S8_PKfflPfPj)
        /*068c*/ 	.word	0x00000170


	//----- nvinfo : EIATTR_REGCOUNT
	.align		4
.L_279:
        /*0690*/ 	.byte	0x04, 0x2f
        /*0692*/ 	.short	(.L_281 - .L_280)
	.align		4
.L_280:
        /*0694*/ 	.word	index@(_ZN13group_norm_v218gn_bwd_cuda_kernelI13__nv_bfloat16Li480ELi1ELi32ELi60ELi256ELb0ELb1ELi16ELi960ELi960ELi4ELb1ELi8ELb0ELb0ELNS_15WgradSyncMethodE3ENS_16CompileConditionILi900EEEEEvPT_S6_S6_PKS5_S8_S8_S8_PKfflPfPj)
        /*0698*/ 	.word	0x00000080


	//----- nvinfo : EIATTR_FRAME_SIZE
	.align		4
.L_281:
        /*069c*/ 	.byte	0x04, 0x11
        /*069e*/ 	.short	(.L_283 - .L_282)
	.align		4
.L_282:
        /*06a0*/ 	.word	index@(_ZN13group_norm_v218gn_bwd_cuda_kernelI13__nv_bfloat16Li480ELi1ELi32ELi60ELi256ELb0ELb1ELi16ELi960ELi960ELi4ELb1ELi8ELb0ELb0ELNS_15WgradSyncMethodE3ENS_16CompileConditionILi900EEEEEvPT_S6_S6_PKS5_S8_S8_S8_PKfflPfPj)
        /*06a4*/ 	.word	0x00000000


	//----- nvinfo : EIATTR_REGCOUNT
	.align		4
.L_283:
        /*06a8*/ 	.byte	0x04, 0x2f
        /*06aa*/ 	.short	(.L_285 - .L_284)
	.align		4
.L_284:
        /*06ac*/ 	.word	index@(_ZN13group_norm_v218gn_bwd_cuda_kernelI13__nv_bfloat16Li480ELi3ELi32ELi60ELi256ELb0ELb1ELi8ELi960ELi960ELi4ELb1ELi10ELb0ELb0ELNS_15WgradSyncMethodE3ENS_16CompileConditionILi900EEEEEvPT_S6_S6_PKS5_S8_S8_S8_PKfflPfPj)
        /*06b0*/ 	.word	0x00000028


	//----- nvinfo : EIATTR_FRAME_SIZE
	.align		4
.L_285:
        /*06b4*/ 	.byte	0x04, 0x11
        /*06b6*/ 	.short	(.L_287 - .L_286)
	.align		4
.L_286:
        /*06b8*/ 	.word	index@(_ZN13group_norm_v218gn_bwd_cuda_kernelI13__nv_bfloat16Li480ELi3ELi32ELi60ELi256ELb0ELb1ELi8ELi960ELi960ELi4ELb1ELi10ELb0ELb0ELNS_15WgradSyncMethodE3ENS_16CompileConditionILi900EEEEEvPT_S6_S6_PKS5_S8_S8_S8_PKfflPfPj)
        /*06bc*/ 	.word	0x000000c0


	//----- nvinfo : EIATTR_REGCOUNT
	.align		4
.L_287:
        /*06c0*/ 	.byte	0x04, 0x2f
        /*06c2*/ 	.short	(.L_289 - .L_288)
	.align		4
.L_288:
        /*06c4*/ 	.word	index@(_ZN13group_norm_v218gn_bwd_cuda_kernelI13__nv_bfloat16Li480ELi1ELi32ELi60ELi256ELb0ELb1ELi8ELi960ELi960ELi4ELb1ELi4ELb0ELb0ELNS_15WgradSyncMethodE3ENS_16CompileConditionILi900EEEEEvPT_S6_S6_PKS5_S8_S8_S8_PKfflPfPj)
        /*06c8*/ 	.word	0x0000006a


	//----- nvinfo : EIATTR_FRAME_SIZE
	.align		4
.L_289:
        /*06cc*/ 	.byte	0x04, 0x11
        /*06ce*/ 	.short	(.L_291 - .L_290)
	.align		4
.L_290:
        /*06d0*/ 	.word	index@(_ZN13group_norm_v218gn_bwd_cuda_kernelI13__nv_bfloat16Li480ELi1ELi32ELi60ELi256ELb0ELb1ELi8ELi960ELi960ELi4ELb1ELi4ELb0ELb0ELNS_15WgradSyncMethodE3ENS_16CompileConditionILi900EEEEEvPT_S6_S6_PKS5_S8_S8_S8_PKfflPfPj)
        /*06d4*/ 	.word	0x00000000


	//----- nvinfo : EIATTR_REGCOUNT
	.align		4
.L_291:
        /*06d8*/ 	.byte	0x04, 0x2f
        /*06da*/ 	.short	(.L_293 - .L_292)
	.align		4
.L_292:
        /*06dc*/ 	.word	index@(_ZN13group_norm_v218gn_bwd_cuda_kernelI13__nv_bfloat16Li480ELi3ELi32ELi60ELi256ELb0ELb1ELi4ELi960ELi960ELi4ELb1ELi4ELb0ELb0ELNS_15WgradSyncMethodE3ENS_16CompileConditionILi900EEEEEvPT_S6_S6_PKS5_S8_S8_S8_PKfflPfPj)
        /*06e0*/ 	.word	0x00000028


	//----- nvinfo : EIATTR_FRAME_SIZE
	.align		4
.L_293:
        /*06e4*/ 	.byte	0x04, 0x11
        /*06e6*/ 	.short	(.L_295 - .L_294)
	.align		4
.L_294:
        /*06e8*/ 	.word	index@(_ZN13group_norm_v218gn_bwd_cuda_kernelI13__nv_bfloat16Li480ELi3ELi32ELi60ELi256ELb0ELb1ELi4ELi960ELi960ELi4ELb1ELi4ELb0ELb0ELNS_15WgradSyncMethodE3ENS_16CompileConditionILi900EEEEEvPT_S6_S6_PKS5_S8_S8_S8_PKfflPfPj)
        /*06ec*/ 	.word	0x00000038


	//----- nvinfo : EIATTR_REGCOUNT
	.align		4
.L_295:
        /*06f0*/ 	.byte	0x04, 0x2f
        /*06f2*/ 	.short	(.L_297 - .L_296)
	.align		4
.L_296:
        /*06f4*/ 	.word	index@(_ZN13group_norm_v218gn_bwd_cuda_kernelI13__nv_bfloat16Li480ELi1ELi32ELi60ELi256ELb0ELb1ELi4ELi960ELi960ELi4ELb1ELi2ELb0ELb0ELNS_15WgradSyncMethodE3ENS_16CompileConditionILi900EEEEEvPT_S6_S6_PKS5_S8_S8_S8_PKfflPfPj)
        /*06f8*/ 	.word	0x0000005f


	//----- nvinfo : EIATTR_FRAME_SIZE
	.align		4
.L_297:
        /*06fc*/ 	.byte	0x04, 0x11
        /*06fe*/ 	.short	(.L_299 - .L_298)
	.align		4
.L_298:
        /*0700*/ 	.word	index@(_ZN13group_norm_v218gn_bwd_cuda_kernelI13__nv_bfloat16Li480ELi1ELi32ELi60ELi256ELb0ELb1ELi4ELi960ELi960ELi4ELb1ELi2ELb0ELb0ELNS_15WgradSyncMethodE3ENS_16CompileConditionILi900EEEEEvPT_S6_S6_PKS5_S8_S8_S8_PKfflPfPj)
        /*0704*/ 	.word	0x00000000


	//----- nvinfo : EIATTR_REGCOUNT
	.align		4
.L_299:
        /*0708*/ 	.byte	0x04, 0x2f
        /*070a*/ 	.short	(.L_301 - .L_300)
	.align		4
.L_300:
        /*070c*/ 	.word	index@(_ZN13group_norm_v218gn_bwd_cuda_kernelI13__nv_bfloat16Li480ELi3ELi32ELi60ELi256ELb0ELb1ELi2ELi960ELi960ELi4ELb1ELi2ELb0ELb0ELNS_15WgradSyncMethodE3ENS_16CompileConditionILi900EEEEEvPT_S6_S6_PKS5_S8_S8_S8_PKfflPfPj)
        /*0710*/ 	.word	0x00000028


	//----- nvinfo : EIATTR_FRAME_SIZE
	.align		4
.L_301:
        /*0714*/ 	.byte	0x04, 0x11
        /*0716*/ 	.short	(.L_303 - .L_302)
	.align		4
.L_302:
        /*0718*/ 	.word	index@(_ZN13group_norm_v218gn_bwd_cuda_kernelI13__nv_bfloat16Li480ELi3ELi32ELi60ELi256ELb0ELb1ELi2ELi960ELi960ELi4ELb1ELi2ELb0ELb0ELNS_15WgradSyncMethodE3ENS_16CompileConditionILi900EEEEEvPT_S6_S6_PKS5_S8_S8_S8_PKfflPfPj)
        /*071c*/ 	.word	0x00000020


	//----- nvinfo : EIATTR_MIN_STACK_SIZE
	.align		4
.L_303:
        /*0720*/ 	.byte	0x04, 0x12
        /*0722*/ 	.short	(.L_305 - .L_304)
	.align		4
.L_304:
        /*0724*/ 	.word	index@(_ZN13group_norm_v218gn_bwd_cuda_kernelI13__nv_bfloat16Li480ELi3ELi32ELi60ELi256ELb0ELb1ELi2ELi960ELi960ELi4ELb1ELi2ELb0ELb0ELNS_15WgradSyncMethodE3ENS_16CompileConditionILi900EEEEEvPT_S6_S6_PKS5_S8_S8_S8_PKfflPfPj)
        /*0728*/ 	.word	0x00000020


	//----- nvinfo : EIATTR_MIN_STACK_SIZE
	.align		4
.L_305:
        /*072c*/ 	.byte	0x04, 0x12
        /*072e*/ 	.short	(.L_307 - .L_306)
	.align		4
.L_306:
        /*0730*/ 	.word	index@(_ZN13group_norm_v218gn_bwd_cuda_kernelI13__nv_bfloat16Li480ELi1ELi32ELi60ELi256ELb0ELb1ELi4ELi960ELi960ELi4ELb1ELi2ELb0ELb0ELNS_15WgradSyncMethodE3ENS_16CompileConditionILi900EEEEEvPT_S6_S6_PKS5_S8_S8_S8_PKfflPfPj)
        /*0734*/ 	.word	0x00000000


	//----- nvinfo : EIATTR_MIN_STACK_SIZE
	.align		4
.L_307:
        /*0738*/ 	.byte	0x04, 0x12
        /*073a*/ 	.short	(.L_309 - .L_308)
	.align		4
.L_308:
        /*073c*/ 	.word	index@(_ZN13group_norm_v218gn_bwd_cuda_kernelI13__nv_bfloat16Li480ELi3ELi32ELi60ELi256ELb0ELb1ELi4ELi960ELi960ELi4ELb1ELi4ELb0ELb0ELNS_15WgradSyncMethodE3ENS_16CompileConditionILi900EEEEEvPT_S6_S6_PKS5_S8_S8_S8_PKfflPfPj)
        /*0740*/ 	.word	0x00000038


	//----- nvinfo : EIATTR_MIN_STACK_SIZE
	.align		4
.L_309:
        /*0744*/ 	.byte	0x04, 0x12
        /*0746*/ 	.short	(.L_311 - .L_310)
	.align		4
.L_310:
        /*0748*/ 	.word	index@(_ZN13group_norm_v218gn_bwd_cuda_kernelI13__nv_bfloat16Li480ELi1ELi32ELi60ELi256ELb0ELb1ELi8ELi960ELi960ELi4ELb1ELi4ELb0ELb0ELNS_15WgradSyncMethodE3ENS_16CompileConditionILi900EEEEEvPT_S6_S6_PKS5_S8_S8_S8_PKfflPfPj)
        /*074c*/ 	.word	0x00000000


	//----- nvinfo : EIATTR_MIN_STACK_SIZE
	.align		4
.L_311:
        /*0750*/ 	.byte	0x04, 0x12
        /*0752*/ 	.short	(.L_313 - .L_312)
	.align		4
.L_312:
        /*0754*/ 	.word	index@(_ZN13group_norm_v218gn_bwd_cuda_kernelI13__nv_bfloat16Li480ELi3ELi32ELi60ELi256ELb0ELb1ELi8ELi960ELi960ELi4ELb1ELi10ELb0ELb0ELNS_15WgradSyncMethodE3ENS_16CompileConditionILi900EEEEEvPT_S6_S6_PKS5_S8_S8_S8_PKfflPfPj)
        /*0758*/ 	.word	0x000000c0


	//----- nvinfo : EIATTR_MIN_STACK_SIZE
	.align		4
.L_313:
        /*075c*/ 	.byte	0x04, 0x12
        /*075e*/ 	.short	(.L_315 - .L_314)
	.align		4
.L_314:
        /*0760*/ 	.word	index@(_ZN13group_norm_v218gn_bwd_cuda_kernelI13__nv_bfloat16Li480ELi1ELi32ELi60ELi256ELb0ELb1ELi16ELi960ELi960ELi4ELb1ELi8ELb0ELb0ELNS_15WgradSyncMethodE3ENS_16CompileConditionILi900EEEEEvPT_S6_S6_PKS5_S8_S8_S8_PKfflPfPj)
        /*0764*/ 	.word	0x00000000


	//----- nvinfo : EIATTR_MIN_STACK_SIZE
	.align		4
.L_315:
        /*0768*/ 	.byte	0x04, 0x12
        /*076a*/ 	.short	(.L_317 - .L_316)
	.align		4
.L_316:
        /*076c*/ 	.word	index@(_ZN13group_norm_v218gn_bwd_cuda_kernelI13__nv_bfloat16Li480ELi1ELi32ELi60ELi256ELb0ELb1ELi32ELi960ELi960ELi4ELb1ELi18ELb0ELb0ELNS_15WgradSyncMethodE3ENS_16CompileConditionILi900EEEEEvPT_S6_S6_PKS5_S8_S8_S8_PKfflPfPj)
        /*0770*/ 	.word	0x00000170


	//----- nvinfo : EIATTR_MIN_STACK_SIZE
	.align		4
.L_317:
        /*0774*/ 	.byte	0x04, 0x12
        /*0776*/ 	.short	(.L_319 - .L_318)
	.align		4
.L_318:
        /*0778*/ 	.word	index@(_ZN13group_norm_v218gn_bwd_cuda_kernelI13__nv_bfloat16Li480ELi2ELi32ELi60ELi256ELb0ELb1ELi16ELi960ELi960ELi4ELb1ELi14ELb0ELb0ELNS_15WgradSyncMethodE3ENS_16CompileConditionILi900EEEEEvPT_S6_S6_PKS5_S8_S8_S8_PKfflPfPj)
        /*077c*/ 	.word	0x00000128


	//----- nvinfo : EIATTR_MIN_STACK_SIZE
	.align		4
.L_319:
        /*0780*/ 	.byte	0x04, 0x12
        /*0782*/ 	.short	(.L_321 - .L_320)
	.align		4
.L_320:
        /*0784*/ 	.word	index@(_ZN13group_norm_v218gn_bwd_cuda_kernelI13__nv_bfloat16Li480ELi2ELi32ELi60ELi256ELb0ELb1ELi16ELi960ELi960ELi4ELb1ELi18ELb0ELb0ELNS_15WgradSyncMethodE3ENS_16CompileConditionILi900EEEEEvPT_S6_S6_PKS5_S8_S8_S8_PKfflPfPj)
        /*0788*/ 	.word	0x00000128


	//----- nvinfo : EIATTR_MIN_STACK_SIZE
	.align		4
.L_321:
        /*078c*/ 	.byte	0x04, 0x12
        /*078e*/ 	.short	(.L_323 - .L_322)
	.align		4
.L_322:
        /*0790*/ 	.word	index@(_ZN13group_norm_v218gn_bwd_cuda_kernelI13__nv_bfloat16Li480ELi3ELi16ELi120ELi256ELb1ELb1ELi2ELi960ELi960ELi4ELb1ELi2ELb0ELb0ELNS_15WgradSyncMethodE3ENS_16CompileConditionILi900EEEEEvPT_S6_S6_PKS5_S8_S8_S8_PKfflPfPj)
        /*0794*/ 	.word	0x00000018


	//----- nvinfo : EIATTR_MIN_STACK_SIZE
	.align		4
.L_323:
        /*0798*/ 	.byte	0x04, 0x12
        /*079a*/ 	.short	(.L_325 - .L_324)
	.align		4
.L_324:
        /*079c*/ 	.word	index@(_ZN13group_norm_v218gn_bwd_cuda_kernelI13__nv_bfloat16Li480ELi1ELi16ELi120ELi256ELb1ELb1ELi4ELi960ELi960ELi4ELb1ELi2ELb0ELb0ELNS_15WgradSyncMethodE3ENS_16CompileConditionILi900EEEEEvPT_S6_S6_PKS5_S8_S8_S8_PKfflPfPj)
        /*07a0*/ 	.word	0x00000000


	//----- nvinfo : EIATTR_MIN_STACK_SIZE
	.align		4
.L_325:
        /*07a4*/ 	.byte	0x04, 0x12
        /*07a6*/ 	.short	(.L_327 - .L_326)
	.align		4
.L_326:
        /*07a8*/ 	.word	index@(_ZN13group_norm_v218gn_bwd_cuda_kernelI13__nv_bfloat16Li480ELi3ELi16ELi120ELi256ELb1ELb1ELi4ELi960ELi960ELi4ELb1ELi4ELb0ELb0ELNS_15WgradSyncMethodE3ENS_16CompileConditionILi900EEEEEvPT_S6_S6_PKS5_S8_S8_S8_PKfflPfPj)
        /*07ac*/ 	.word	0x00000058


	//----- nvinfo : EIATTR_MIN_STACK_SIZE
	.align		4
.L_327:
        /*07b0*/ 	.byte	0x04, 0x12
        /*07b2*/ 	.short	(.L_329 - .L_328)
	.align		4
.L_328:
        /*07b4*/ 	.word	index@(_ZN13group_norm_v218gn_bwd_cuda_kernelI13__nv_bfloat16Li480ELi1ELi16ELi120ELi256ELb1ELb1ELi8ELi960ELi960ELi4ELb1ELi4ELb0ELb0ELNS_15WgradSyncMethodE3ENS_16CompileConditionILi900EEEEEvPT_S6_S6_PKS5_S8_S8_S8_PKfflPfPj)
        /*07b8*/ 	.word	0x00000000


	//----- nvinfo : EIATTR_MIN_STACK_SIZE
	.align		4
.L_329:
        /*07bc*/ 	.byte	0x04, 0x12
        /*07be*/ 	.short	(.L_331 - .L_330)
	.align		4
.L_330:
        /*07c0*/ 	.word	index@(_ZN13group_norm_v218gn_bwd_cuda_kernelI13__nv_bfloat16Li480ELi3ELi16ELi120ELi256ELb1ELb1ELi8ELi960ELi960ELi4ELb1ELi10ELb0ELb0ELNS_15WgradSyncMethodE3ENS_16CompileConditionILi900EEEEEvPT_S6_S6_PKS5_S8_S8_S8_PKfflPfPj)
        /*07c4*/ 	.word	0x00000108


	//----- nvinfo : EIATTR_MIN_STACK_SIZE
	.align		4
.L_331:
        /*07c8*/ 	.byte	0x04, 0x12
        /*07ca*/ 	.short	(.L_333 - .L_332)
	.align		4
.L_332:
        /*07cc*/ 	.word	index@(_ZN13group_norm_v218gn_bwd_cuda_kernelI13__nv_bfloat16Li480ELi1ELi16ELi120ELi256ELb1ELb1ELi16ELi960ELi960ELi4ELb1ELi8ELb0ELb0ELNS_15WgradSyncMethodE3ENS_16CompileConditionILi900EEEEEvPT_S6_S6_PKS5_S8_S8_S8_PKfflPfPj)
        /*07d0*/ 	.word	0x00000000


	//----- nvinfo : EIATTR_MIN_STACK_SIZE
	.align		4
.L_333:
        /*07d4*/ 	.byte	0x04, 0x12
        /*07d6*/ 	.short	(.L_335 - .L_334)
	.align		4
.L_334:
        /*07d8*/ 	.word	index@(_ZN13group_norm_v218gn_bwd_cuda_kernelI13__nv_bfloat16Li480ELi1ELi16ELi120ELi256ELb1ELb1ELi32ELi960ELi960ELi4ELb1ELi18ELb0ELb0ELNS_15WgradSyncMethodE3ENS_16CompileConditionILi900EEEEEvPT_S6_S6_PKS5_S8_S8_S8_PKfflPfPj)
        /*07dc*/ 	.word	0x00000180


	//----- nvinfo : EIATTR_MIN_STACK_SIZE
	.align		4
.L_335:
        /*07e0*/ 	.byte	0x04, 0x12
        /*07e2*/ 	.short	(.L_337 - .L_336)
	.align		4
.L_336:
        /*07e4*/ 	.word	index@(_ZN13group_norm_v218gn_bwd_cuda_kernelI13__nv_bfloat16Li480ELi2ELi16ELi120ELi256ELb1ELb1ELi16ELi960ELi960ELi4ELb1ELi14ELb0ELb0ELNS_15WgradSyncMethodE3ENS_16CompileConditionILi900EEEEEvPT_S6_S6_PKS5_S8_S8_S8_PKfflPfPj)
        /*07e8*/ 	.word	0x00000140


	//----- nvinfo : EIATTR_MIN_STACK_SIZE
	.align		4
.L_337:
        /*07ec*/ 	.byte	0x04, 0x12
        /*07ee*/ 	.short	(.L_339 - .L_338)
	.align		4
.L_338:
        /*07f0*/ 	.word	index@(_ZN13group_norm_v218gn_bwd_cuda_kernelI13__nv_bfloat16Li480ELi2ELi16ELi120ELi256ELb1ELb1ELi16ELi960ELi960ELi4ELb1ELi18ELb0ELb0ELNS_15WgradSyncMethodE3ENS_16CompileConditionILi900EEEEEvPT_S6_S6_PKS5_S8_S8_S8_PKfflPfPj)
        /*07f4*/ 	.word	0x00000140


	//----- nvinfo : EIATTR_MIN_STACK_SIZE
	.align		4
.L_339:
        /*07f8*/ 	.byte	0x04, 0x12
        /*07fa*/ 	.short	(.L_341 - .L_340)
	.align		4
.L_340:
        /*07fc*/ 	.word	index@(_ZN13group_norm_v214gn_cuda_kernelI13__nv_bfloat16Li480ELi3ELi32ELi60ELi256ELb0ELi2ELi960ELi960ELi4ELb1ELi2ELb0ELb0ENS_16CompileConditionILi900EEEEEvPT_PKS4_S7_S7_flPfS8_Pj)
        /*0800*/ 	.word	0x00000010


	//----- nvinfo : EIATTR_MIN_STACK_SIZE
	.align		4
.L_341:
        /*0804*/ 	.byte	0x04, 0x12
        /*0806*/ 	.short	(.L_343 - .L_342)
	.align		4
.L_342:
        /*0808*/ 	.word	index@(_ZN13group_norm_v214gn_cuda_kernelI13__nv_bfloat16Li480ELi1ELi32ELi60ELi256ELb0ELi4ELi960ELi960ELi4ELb1ELi2ELb0ELb0ENS_16CompileConditionILi900EEEEEvPT_PKS4_S7_S7_flPfS8_Pj)
        /*080c*/ 	.word	0x00000000


	//----- nvinfo : EIATTR_MIN_STACK_SIZE
	.align		4
.L_343:
        /*0810*/ 	.byte	0x04, 0x12
        /*0812*/ 	.short	(.L_345 - .L_344)
	.align		4
.L_344:
        /*0814*/ 	.word	index@(_ZN13group_norm_v214gn_cuda_kernelI13__nv_bfloat16Li480ELi3ELi32ELi60ELi256ELb0ELi4ELi960ELi960ELi4ELb1ELi5ELb0ELb0ENS_16CompileConditionILi900EEEEEvPT_PKS4_S7_S7_flPfS8_Pj)
        /*0818*/ 	.word	0x00000000


	//----- nvinfo : EIATTR_MIN_STACK_SIZE
	.align		4
.L_345:
        /*081c*/ 	.byte	0x04, 0x12
        /*081e*/ 	.short	(.L_347 - .L_346)
	.align		4
.L_346:
        /*0820*/ 	.word	index@(_ZN13group_norm_v214gn_cuda_kernelI13__nv_bfloat16Li480ELi1ELi32ELi60ELi256ELb0ELi8ELi960ELi960ELi4ELb1ELi4ELb0ELb0ENS_16CompileConditionILi900EEEEEvPT_PKS4_S7_S7_flPfS8_Pj)
        /*0824*/ 	.word	0x00000000


	//----- nvinfo : EIATTR_MIN_STACK_SIZE
	.align		4
.L_347:
        /*0828*/ 	.byte	0x04, 0x12
        /*082a*/ 	.short	(.L_349 - .L_348)
	.align		4
.L_348:
        /*082c*/ 	.word	index@(_ZN13group_norm_v214gn_cuda_kernelI13__nv_bfloat16Li480ELi3ELi32ELi60ELi256ELb0ELi8ELi960ELi960ELi4ELb1ELi10ELb0ELb0ENS_16CompileConditionILi900EEEEEvPT_PKS4_S7_S7_flPfS8_Pj)
        /*0830*/ 	.word	0x00000060


	//----- nvinfo : EIATTR_MIN_STACK_SIZE
	.align		4
.L_349:
        /*0834*/ 	.byte	0x04, 0x12
        /*0836*/ 	.short	(.L_351 - .L_350)
	.align		4
.L_350:
        /*0838*/ 	.word	index@(_ZN13group_norm_v214gn_cuda_kernelI13__nv_bfloat16Li480ELi1ELi32ELi60ELi256ELb0ELi16ELi960ELi960ELi4ELb1ELi9ELb0ELb0ENS_16CompileConditionILi900EEEEEvPT_PKS4_S7_S7_flPfS8_Pj)
        /*083c*/ 	.word	0x00000000


	//----- nvinfo : EIATTR_MIN_STACK_SIZE
	.align		4
.L_351:
        /*0840*/ 	.byte	0x04, 0x12
        /*0842*/ 	.short	(.L_353 - .L_352)
	.align		4
.L_352:
        /*0844*/ 	.word	index@(_ZN13group_norm_v214gn_cuda_kernelI13__nv_bfloat16Li480ELi3ELi32ELi60ELi256ELb0ELi16ELi960ELi960ELi4ELb1ELi21ELb0ELb0ENS_16CompileConditionILi900EEEEEvPT_PKS4_S7_S7_flPfS8_Pj)
        /*0848*/ 	.word	0x000000a8


	//----- nvinfo : EIATTR_MIN_STACK_SIZE
	.align		4
.L_353:
        /*084c*/ 	.byte	0x04, 0x12
        /*084e*/ 	.short	(.L_355 - .L_354)
	.align		4
.L_354:
        /*0850*/ 	.word	index@(_ZN13group_norm_v214gn_cuda_kernelI13__nv_bfloat16Li480ELi1ELi32ELi60ELi256ELb0ELi32ELi960ELi960ELi4ELb1ELi18ELb0ELb0ENS_16CompileConditionILi900EEEEEvPT_PKS4_S7_S7_flPfS8_Pj)
        /*0854*/ 	.word	0x00000018


	//----- nvinfo : EIATTR_MIN_STACK_SIZE
	.align		4
.L_355:
        /*0858*/ 	.byte	0x04, 0x12
        /*085a*/ 	.short	(.L_357 - .L_356)
	.align		4
.L_356:
        /*085c*/ 	.word	index@(_ZN13group_norm_v214gn_cuda_kernelI13__nv_bfloat16Li480ELi2ELi32ELi60ELi256ELb0ELi32ELi960ELi960ELi4ELb1ELi29ELb0ELb0ENS_16CompileConditionILi900EEEEEvPT_PKS4_S7_S7_flPfS8_Pj)
        /*0860*/ 	.word	0x00000170


	//----- nvinfo : EIATTR_MIN_STACK_SIZE
	.align		4
.L_357:
        /*0864*/ 	.byte	0x04, 0x12
        /*0866*/ 	.short	(.L_359 - .L_358)
	.align		4
.L_358:
        /*0868*/ 	.word	index@(_ZN13group_norm_v214gn_cuda_kernelI13__nv_bfloat16Li480ELi1ELi32ELi60ELi256ELb0ELi64ELi960ELi960ELi4ELb1ELi37ELb0ELb0ENS_16CompileConditionILi900EEEEEvPT_PKS4_S7_S7_flPfS8_Pj)
        /*086c*/ 	.word	0x00000218


	//----- nvinfo : EIATTR_MIN_STACK_SIZE
	.align		4
.L_359:
        /*0870*/ 	.byte	0x04, 0x12
        /*0872*/ 	.short	(.L_361 - .L_360)
	.align		4
.L_360:
        /*0874*/ 	.word	index@(_ZN13group_norm_v214gn_cuda_kernelI13__nv_bfloat16Li480ELi3ELi16ELi120ELi256ELb1ELi2ELi960ELi960ELi4ELb1ELi2ELb0ELb0ENS_16CompileConditionILi900EEEEEvPT_PKS4_S7_S7_flPfS8_Pj)
        /*0878*/ 	.word	0x00000050


	//----- nvinfo : EIATTR_MIN_STACK_SIZE
	.align		4
.L_361:
        /*087c*/ 	.byte	0x04, 0x12
        /*087e*/ 	.short	(.L_363 - .L_362)
	.align		4
.L_362:
        /*0880*/ 	.word	index@(_ZN13group_norm_v214gn_cuda_kernelI13__nv_bfloat16Li480ELi1ELi16ELi120ELi256ELb1ELi4ELi960ELi960ELi4ELb1ELi2ELb0ELb0ENS_16CompileConditionILi900EEEEEvPT_PKS4_S7_S7_flPfS8_Pj)
        /*0884*/ 	.word	0x00000000


	//----- nvinfo : EIATTR_MIN_STACK_SIZE
	.align		4
.L_363:
        /*0888*/ 	.byte	0x04, 0x12
        /*088a*/ 	.short	(.L_365 - .L_364)
	.align		4
.L_364:
        /*088c*/ 	.word	index@(_ZN13group_norm_v214gn_cuda_kernelI13__nv_bfloat16Li480ELi3ELi16ELi120ELi256ELb1ELi4ELi960ELi960ELi4ELb1ELi5ELb0ELb0ENS_16CompileConditionILi900EEEEEvPT_PKS4_S7_S7_flPfS8_Pj)
        /*0890*/ 	.word	0x00000000


	//----- nvinfo : EIATTR_MIN_STACK_SIZE
	.align		4
.L_365:
        /*0894*/ 	.byte	0x04, 0x12
        /*0896*/ 	.short	(.L_367 - .L_366)
	.align		4
.L_366:
        /*0898*/ 	.word	index@(_ZN13group_norm_v214gn_cuda_kernelI13__nv_bfloat16Li480ELi1ELi16ELi120ELi256ELb1ELi8ELi960ELi960ELi4ELb1ELi4ELb0ELb0ENS_16CompileConditionILi900EEEEEvPT_PKS4_S7_S7_flPfS8_Pj)
        /*089c*/ 	.word	0x00000000


	//----- nvinfo : EIATTR_MIN_STACK_SIZE
	.align		4
.L_367:
        /*08a0*/ 	.byte	0x04, 0x12
        /*08a2*/ 	.short	(.L_369 - .L_368)
	.align		4
.L_368:
        /*08a4*/ 	.word	index@(_ZN13group_norm_v214gn_cuda_kernelI13__nv_bfloat16Li480ELi3ELi16ELi120ELi256ELb1ELi8ELi960ELi960ELi4ELb1ELi10ELb0ELb0ENS_16CompileConditionILi900EEEEEvPT_PKS4_S7_S7_flPfS8_Pj)
        /*08a8*/ 	.word	0x00000088


	//----- nvinfo : EIATTR_MIN_STACK_SIZE
	.align		4
.L_369:
        /*08ac*/ 	.byte	0x04, 0x12
        /*08ae*/ 	.short	(.L_371 - .L_370)
	.align		4
.L_370:
        /*08b0*/ 	.word	index@(_ZN13group_norm_v214gn_cuda_kernelI13__nv_bfloat16Li480ELi1ELi16ELi120ELi256ELb1ELi16ELi960ELi960ELi4ELb1ELi9ELb0ELb0ENS_16CompileConditionILi900EEEEEvPT_PKS4_S7_S7_flPfS8_Pj)
        /*08b4*/ 	.word	0x00000000


	//----- nvinfo : EIATTR_MIN_STACK_SIZE
	.align		4
.L_371:
        /*08b8*/ 	.byte	0x04, 0x12
        /*08ba*/ 	.short	(.L_373 - .L_372)
	.align		4
.L_372:
        /*08bc*/ 	.word	index@(_ZN13group_norm_v214gn_cuda_kernelI13__nv_bfloat16Li480ELi3ELi16ELi120ELi256ELb1ELi16ELi960ELi960ELi4ELb1ELi21ELb0ELb0ENS_16CompileConditionILi900EEEEEvPT_PKS4_S7_S7_flPfS8_Pj)
        /*08c0*/ 	.word	0x000000c0


	//----- nvinfo : EIATTR_MIN_STACK_SIZE
	.align		4
.L_373:
        /*08c4*/ 	.byte	0x04, 0x12
        /*08c6*/ 	.short	(.L_375 - .L_374)
	.align		4
.L_374:
        /*08c8*/ 	.word	index@(_ZN13group_norm_v214gn_cuda_kernelI13__nv_bfloat16Li480ELi1ELi16ELi120ELi256ELb1ELi32ELi960ELi960ELi4ELb1ELi18ELb0ELb0ENS_16CompileConditionILi900EEEEEvPT_PKS4_S7_S7_flPfS8_Pj)
        /*08cc*/ 	.word	0x00000050


	//----- nvinfo : EIATTR_MIN_STACK_SIZE
	.align		4
.L_375:
        /*08d0*/ 	.byte	0x04, 0x12
        /*08d2*/ 	.short	(.L_377 - .L_376)
	.align		4
.L_376:
        /*08d4*/ 	.word	index@(_ZN13group_norm_v214gn_cuda_kernelI13__nv_bfloat16Li480ELi2ELi16ELi120ELi256ELb1ELi32ELi960ELi960ELi4ELb1ELi29ELb0ELb0ENS_16CompileConditionILi900EEEEEvPT_PKS4_S7_S7_flPfS8_Pj)
        /*08d8*/ 	.word	0x00000158


	//----- nvinfo : EIATTR_MIN_STACK_SIZE
	.align		4
.L_377:
        /*08dc*/ 	.byte	0x04, 0x12
        /*08de*/ 	.short	(.L_379 - .L_378)
	.align		4
.L_378:
        /*08e0*/ 	.word	index@(_ZN13group_norm_v214gn_cuda_kernelI13__nv_bfloat16Li480ELi1ELi16ELi120ELi256ELb1ELi64ELi960ELi960ELi4ELb1ELi37ELb0ELb0ENS_16CompileConditionILi900EEEEEvPT_PKS4_S7_S7_flPfS8_Pj)
        /*08e4*/ 	.word	0x00000270


	//----- nvinfo : EIATTR_MIN_STACK_SIZE
	.align		4
.L_379:
        /*08e8*/ 	.byte	0x04, 0x12
        /*08ea*/ 	.short	(.L_381 - .L_380)
	.align		4
.L_380:
        /*08ec*/ 	.word	index@(_ZN13group_norm_v218gn_bwd_cuda_kernelI6__halfLi480ELi3ELi32ELi60ELi256ELb0ELb1ELi2ELi960ELi960ELi4ELb1ELi2ELb0ELb0ELNS_15WgradSyncMethodE3ENS_16CompileConditionILi900EEEEEvPT_S6_S6_PKS5_S8_S8_S8_PKfflPfPj)
        /*08f0*/ 	.word	0x00000020


	//----- nvinfo : EIATTR_MIN_STACK_SIZE
	.align		4
.L_381:
        /*08f4*/ 	.byte	0x04, 0x12
        /*08f6*/ 	.short	(.L_383 - .L_382)
	.align		4
.L_382:
        /*08f8*/ 	.word	index@(_ZN13group_norm_v218gn_bwd_cuda_kernelI6__halfLi480ELi1ELi32ELi60ELi256ELb0ELb1ELi4ELi960ELi960ELi4ELb1ELi2ELb0ELb0ELNS_15WgradSyncMethodE3ENS_16CompileConditionILi900EEEEEvPT_S6_S6_PKS5_S8_S8_S8_PKfflPfPj)
        /*08fc*/ 	.word	0x00000000


	//----- nvinfo : EIATTR_MIN_STACK_SIZE
	.align		4
.L_383:
        /*0900*/ 	.byte	0x04, 0x12
        /*0902*/ 	.short	(.L_385 - .L_384)
	.align		4
.L_384:
        /*0904*/ 	.word	index@(_ZN13group_norm_v218gn_bwd_cuda_kernelI6__halfLi480ELi3ELi32ELi60ELi256ELb0ELb1ELi4ELi960ELi960ELi4ELb1ELi4ELb0ELb0ELNS_15WgradSyncMethodE3ENS_16CompileConditionILi900EEEEEvPT_S6_S6_PKS5_S8_S8_S8_PKfflPfPj)
        /*0908*/ 	.word	0x00000030


	//----- nvinfo : EIATTR_MIN_STACK_SIZE
	.align		4
.L_385:
        /*090c*/ 	.byte	0x04, 0x12
        /*090e*/ 	.short	(.L_387 - .L_386)
	.align		4
.L_386:
        /*0910*/ 	.word	index@(_ZN13group_norm_v218gn_bwd_cuda_kernelI6__halfLi480ELi1ELi32ELi60ELi256ELb0ELb1ELi8ELi960ELi960ELi4ELb1ELi4ELb0ELb0ELNS_15WgradSyncMethodE3ENS_16CompileConditionILi900EEEEEvPT_S6_S6_PKS5_S8_S8_S8_PKfflPfPj)
        /*0914*/ 	.word	0x00000000


	//----- nvinfo : EIATTR_MIN_STACK_SIZE
	.align		4
.L_387:
        /*0918*/ 	.byte	0x04, 0x12
        /*091a*/ 	.short	(.L_389 - .L_388)
	.align		4
.L_388:
        /*091c*/ 	.word	index@(_ZN13group_norm_v218gn_bwd_cuda_kernelI6__halfLi480ELi3ELi32ELi60ELi256ELb0ELb1ELi8ELi960ELi960ELi4ELb1ELi10ELb0ELb0ELNS_15WgradSyncMethodE3ENS_16CompileConditionILi900EEEEEvPT_S6_S6_PKS5_S8_S8_S8_PKfflPfPj)
        /*0920*/ 	.word	0x00000098


	//----- nvinfo : EIATTR_MIN_STACK_SIZE
	.align		4
.L_389:
        /*0924*/ 	.byte	0x04, 0x12
        /*0926*/ 	.short	(.L_391 - .L_390)
	.align		4
.L_390:
        /*0928*/ 	.word	index@(_ZN13group_norm_v218gn_bwd_cuda_kernelI6__halfLi480ELi1ELi32ELi60ELi256ELb0ELb1ELi16ELi960ELi960ELi4ELb1ELi8ELb0ELb0ELNS_15WgradSyncMethodE3ENS_16CompileConditionILi900EEEEEvPT_S6_S6_PKS5_S8_S8_S8_PKfflPfPj)
        /*092c*/ 	.word	0x00000000


	//----- nvinfo : EIATTR_MIN_STACK_SIZE
	.align		4
.L_391:
        /*0930*/ 	.byte	0x04, 0x12
        /*0932*/ 	.short	(.L_393 - .L_392)
	.align		4
.L_392:
        /*0934*/ 	.word	index@(_ZN13group_norm_v218gn_bwd_cuda_kernelI6__halfLi480ELi1ELi32ELi60ELi256ELb0ELb1ELi32ELi960ELi960ELi4ELb1ELi18ELb0ELb0ELNS_15WgradSyncMethodE3ENS_16CompileConditionILi900EEEEEvPT_S6_S6_PKS5_S8_S8_S8_PKfflPfPj)
        /*0938*/ 	.word	0x00000130


	//----- nvinfo : EIATTR_MIN_STACK_SIZE
	.align		4
.L_393:
        /*093c*/ 	.byte	0x04, 0x12
        /*093e*/ 	.short	(.L_395 - .L_394)
	.align		4
.L_394:
        /*0940*/ 	.word	index@(_ZN13group_norm_v218gn_bwd_cuda_kernelI6__halfLi480ELi2ELi32ELi60ELi256ELb0ELb1ELi16ELi960ELi960ELi4ELb1ELi14ELb0ELb0ELNS_15WgradSyncMethodE3ENS_16CompileConditionILi900EEEEEvPT_S6_S6_PKS5_S8_S8_S8_PKfflPfPj)
        /*0944*/ 	.word	0x000000e0


	//----- nvinfo : EIATTR_MIN_STACK_SIZE
	.align		4
.L_395:
        /*0948*/ 	.byte	0x04, 0x12
        /*094a*/ 	.short	(.L_397 - .L_396)
	.align		4
.L_396:
        /*094c*/ 	.word	index@(_ZN13group_norm_v218gn_bwd_cuda_kernelI6__halfLi480ELi2ELi32ELi60ELi256ELb0ELb1ELi16ELi960ELi960ELi4ELb1ELi18ELb0ELb0ELNS_15WgradSyncMethodE3ENS_16CompileConditionILi900EEEEEvPT_S6_S6_PKS5_S8_S8_S8_PKfflPfPj)
        /*0950*/ 	.word	0x000000e0


	//----- nvinfo : EIATTR_MIN_STACK_SIZE
	.align		4
.L_397:
        /*0954*/ 	.byte	0x04, 0x12
        /*0956*/ 	.short	(.L_399 - .L_398)
	.align		4
.L_398:
        /*0958*/ 	.word	index@(_ZN13group_norm_v218gn_bwd_cuda_kernelI6__halfLi480ELi3ELi16ELi120ELi256ELb1ELb1ELi2ELi960ELi960ELi4ELb1ELi2ELb0ELb0ELNS_15WgradSyncMethodE3ENS_16CompileConditionILi900EEEEEvPT_S6_S6_PKS5_S8_S8_S8_PKfflPfPj)
        /*095c*/ 	.word	0x00000018


	//----- nvinfo : EIATTR_MIN_STACK_SIZE
	.align		4
.L_399:
        /*0960*/ 	.byte	0x04, 0x12
        /*0962*/ 	.short	(.L_401 - .L_400)
	.align		4
.L_400:
        /*0964*/ 	.word	index@(_ZN13group_norm_v218gn_bwd_cuda_kernelI6__halfLi480ELi1ELi16ELi120ELi256ELb1ELb1ELi4ELi960ELi960ELi4ELb1ELi2ELb0ELb0ELNS_15WgradSyncMethodE3ENS_16CompileConditionILi900EEEEEvPT_S6_S6_PKS5_S8_S8_S8_PKfflPfPj)
        /*0968*/ 	.word	0x00000000


	//----- nvinfo : EIATTR_MIN_STACK_SIZE
	.align		4
.L_401:
        /*096c*/ 	.byte	0x04, 0x12
        /*096e*/ 	.short	(.L_403 - .L_402)
	.align		4
.L_402:
        /*0970*/ 	.word	index@(_ZN13group_norm_v218gn_bwd_cuda_kernelI6__halfLi480ELi3ELi16ELi120ELi256ELb1ELb1ELi4ELi960ELi960ELi4ELb1ELi4ELb0ELb0ELNS_15WgradSyncMethodE3ENS_16CompileConditionILi900EEEEEvPT_S6_S6_PKS5_S8_S8_S8_PKfflPfPj)
        /*0974*/ 	.word	0x00000030


	//----- nvinfo : EIATTR_MIN_STACK_SIZE
	.align		4
.L_403:
        /*0978*/ 	.byte	0x04, 0x12
        /*097a*/ 	.short	(.L_405 - .L_404)
	.align		4
.L_404:
        /*097c*/ 	.word	index@(_ZN13group_norm_v218gn_bwd_cuda_kernelI6__halfLi480ELi1ELi16ELi120ELi256ELb1ELb1ELi8ELi960ELi960ELi4ELb1ELi4ELb0ELb0ELNS_15WgradSyncMethodE3ENS_16CompileConditionILi900EEEEEvPT_S6_S6_PKS5_S8_S8_S8_PKfflPfPj)
        /*0980*/ 	.word	0x00000000


	//----- nvinfo : EIATTR_MIN_STACK_SIZE
	.align		4
.L_405:
        /*0984*/ 	.byte	0x04, 0x12
        /*0986*/ 	.short	(.L_407 - .L_406)
	.align		4
.L_406:
        /*0988*/ 	.word	index@(_ZN13group_norm_v218gn_bwd_cuda_kernelI6__halfLi480ELi3ELi16ELi120ELi256ELb1ELb1ELi8ELi960ELi960ELi4ELb1ELi10ELb0ELb0ELNS_15WgradSyncMethodE3ENS_16CompileConditionILi900EEEEEvPT_S6_S6_PKS5_S8_S8_S8_PKfflPfPj)
        /*098c*/ 	.word	0x000000c8


	//----- nvinfo : EIATTR_MIN_STACK_SIZE
	.align		4
.L_407:
        /*0990*/ 	.byte	0x04, 0x12
        /*0992*/ 	.short	(.L_409 - .L_408)
	.align		4
.L_408:
        /*0994*/ 	.word	index@(_ZN13group_norm_v218gn_bwd_cuda_kernelI6__halfLi480ELi1ELi16ELi120ELi256ELb1ELb1ELi16ELi960ELi960ELi4ELb1ELi8ELb0ELb0ELNS_15WgradSyncMethodE3ENS_16CompileConditionILi900EEEEEvPT_S6_S6_PKS5_S8_S8_S8_PKfflPfPj)
        /*0998*/ 	.word	0x00000000


	//----- nvinfo : EIATTR_MIN_STACK_SIZE
	.align		4
.L_409:
        /*099c*/ 	.byte	0x04, 0x12
        /*099e*/ 	.short	(.L_411 - .L_410)
	.align		4
.L_410:
        /*09a0*/ 	.word	index@(_ZN13group_norm_v218gn_bwd_cuda_kernelI6__halfLi480ELi1ELi16ELi120ELi256ELb1ELb1ELi32ELi960ELi960ELi4ELb1ELi18ELb0ELb0ELNS_15WgradSyncMethodE3ENS_16CompileConditionILi900EEEEEvPT_S6_S6_PKS5_S8_S8_S8_PKfflPfPj)
        /*09a4*/ 	.word	0x00000178


	//----- nvinfo : EIATTR_MIN_STACK_SIZE
	.align		4
.L_411:
        /*09a8*/ 	.byte	0x04, 0x12
        /*09aa*/ 	.short	(.L_413 - .L_412)
	.align		4
.L_412:
        /*09ac*/ 	.word	index@(_ZN13group_norm_v218gn_bwd_cuda_kernelI6__halfLi480ELi2ELi16ELi120ELi256ELb1ELb1ELi16ELi960ELi960ELi4ELb1ELi14ELb0ELb0ELNS_15WgradSyncMethodE3ENS_16CompileConditionILi900EEEEEvPT_S6_S6_PKS5_S8_S8_S8_PKfflPfPj)
        /*09b0*/ 	.word	0x00000128


	//----- nvinfo : EIATTR_MIN_STACK_SIZE
	.align		4
.L_413:
        /*09b4*/ 	.byte	0x04, 0x12
        /*09b6*/ 	.short	(.L_415 - .L_414)
	.align		4
.L_414:
        /*09b8*/ 	.word	index@(_ZN13group_norm_v218gn_bwd_cuda_kernelI6__halfLi480ELi2ELi16ELi120ELi256ELb1ELb1ELi16ELi960ELi960ELi4ELb1ELi18ELb0ELb0ELNS_15WgradSyncMethodE3ENS_16CompileConditionILi900EEEEEvPT_S6_S6_PKS5_S8_S8_S8_PKfflPfPj)
        /*09bc*/ 	.word	0x00000128


	//----- nvinfo : EIATTR_MIN_STACK_SIZE
	.align		4
.L_415:
        /*09c0*/ 	.byte	0x04, 0x12
        /*09c2*/ 	.short	(.L_417 - .L_416)
	.align		4
.L_416:
        /*09c4*/ 	.word	index@(_ZN13group_norm_v214gn_cuda_kernelI6__halfLi480ELi3ELi32ELi60ELi256ELb0ELi2ELi960ELi960ELi4ELb1ELi2ELb0ELb0ENS_16CompileConditionILi900EEEEEvPT_PKS4_S7_S7_flPfS8_Pj)
        /*09c8*/ 	.word	0x00000010


	//----- nvinfo : EIATTR_MIN_STACK_SIZE
	.align		4
.L_417:
        /*09cc*/ 	.byte	0x04, 0x12
        /*09ce*/ 	.short	(.L_419 - .L_418)
	.align		4
.L_418:
        /*09d0*/ 	.word	index@(_ZN13group_norm_v214gn_cuda_kernelI6__halfLi480ELi1ELi32ELi60ELi256ELb0ELi4ELi960ELi960ELi4ELb1ELi2ELb0ELb0ENS_16CompileConditionILi900EEEEEvPT_PKS4_S7_S7_flPfS8_Pj)
        /*09d4*/ 	.word	0x00000000


	//----- nvinfo : EIATTR_MIN_STACK_SIZE
	.align		4
.L_419:
        /*09d8*/ 	.byte	0x04, 0x12
        /*09da*/ 	.short	(.L_421 - .L_420)
	.align		4
.L_420:
        /*09dc*/ 	.word	index@(_ZN13group_norm_v214gn_cuda_kernelI6__halfLi480ELi3ELi32ELi60ELi256ELb0ELi4ELi960ELi960ELi4ELb1ELi5ELb0ELb0ENS_16CompileConditionILi900EEEEEvPT_PKS4_S7_S7_flPfS8_Pj)
        /*09e0*/ 	.word	0x00000000


	//----- nvinfo : EIATTR_MIN_STACK_SIZE
	.align		4
.L_421:
        /*09e4*/ 	.byte	0x04, 0x12
        /*09e6*/ 	.short	(.L_423 - .L_422)
	.align		4
.L_422:
        /*09e8*/ 	.word	index@(_ZN13group_norm_v214gn_cuda_kernelI6__halfLi480ELi1ELi32ELi60ELi256ELb0ELi8ELi960ELi960ELi4ELb1ELi4ELb0ELb0ENS_16CompileConditionILi900EEEEEvPT_PKS4_S7_S7_flPfS8_Pj)
        /*09ec*/ 	.word	0x00000000


	//----- nvinfo : EIATTR_MIN_STACK_SIZE
	.align		4
.L_423:
        /*09f0*/ 	.byte	0x04, 0x12
        /*09f2*/ 	.short	(.L_425 - .L_424)
	.align		4
.L_424:
        /*09f4*/ 	.word	index@(_ZN13group_norm_v214gn_cuda_kernelI6__halfLi480ELi3ELi32ELi60ELi256ELb0ELi8ELi960ELi960ELi4ELb1ELi10ELb0ELb0ENS_16CompileConditionILi900EEEEEvPT_PKS4_S7_S7_flPfS8_Pj)
        /*09f8*/ 	.word	0x00000050


	//----- nvinfo : EIATTR_MIN_STACK_SIZE
	.align		4
.L_425:
        /*09fc*/ 	.byte	0x04, 0x12
        /*09fe*/ 	.short	(.L_427 - .L_426)
	.align		4
.L_426:
        /*0a00*/ 	.word	index@(_ZN13group_norm_v214gn_cuda_kernelI6__halfLi480ELi1ELi32ELi60ELi256ELb0ELi16ELi960ELi960ELi4ELb1ELi9ELb0ELb0ENS_16CompileConditionILi900EEEEEvPT_PKS4_S7_S7_flPfS8_Pj)
        /*0a04*/ 	.word	0x00000000


	//----- nvinfo : EIATTR_MIN_STACK_SIZE
	.align		4
.L_427:
        /*0a08*/ 	.byte	0x04, 0x12
        /*0a0a*/ 	.short	(.L_429 - .L_428)
	.align		4
.L_428:
        /*0a0c*/ 	.word	index@(_ZN13group_norm_v214gn_cuda_kernelI6__halfLi480ELi3ELi32ELi60ELi256ELb0ELi16ELi960ELi960ELi4ELb1ELi21ELb0ELb0ENS_16CompileConditionILi900EEEEEvPT_PKS4_S7_S7_flPfS8_Pj)
        /*0a10*/ 	.word	0x00000098


	//----- nvinfo : EIATTR_MIN_STACK_SIZE
	.align		4
.L_429:
        /*0a14*/ 	.byte	0x04, 0x12
        /*0a16*/ 	.short	(.L_431 - .L_430)
	.align		4
.L_430:
        /*0a18*/ 	.word	index@(_ZN13group_norm_v214gn_cuda_kernelI6__halfLi480ELi1ELi32ELi60ELi256ELb0ELi32ELi960ELi960ELi4ELb1ELi18ELb0ELb0ENS_16CompileConditionILi900EEEEEvPT_PKS4_S7_S7_flPfS8_Pj)
        /*0a1c*/ 	.word	0x00000010


	//----- nvinfo : EIATTR_MIN_STACK_SIZE
	.align		4
.L_431:
        /*0a20*/ 	.byte	0x04, 0x12
        /*0a22*/ 	.short	(.L_433 - .L_432)
	.align		4
.L_432:
        /*0a24*/ 	.word	index@(_ZN13group_norm_v214gn_cuda_kernelI6__halfLi480ELi2ELi32ELi60ELi256ELb0ELi32ELi960ELi960ELi4ELb1ELi29ELb0ELb0ENS_16CompileConditionILi900EEEEEvPT_PKS4_S7_S7_flPfS8_Pj)
        /*0a28*/ 	.word	0x00000168


	//----- nvinfo : EIATTR_MIN_STACK_SIZE
	.align		4
.L_433:
        /*0a2c*/ 	.byte	0x04, 0x12
        /*0a2e*/ 	.short	(.L_435 - .L_434)
	.align		4
.L_434:
        /*0a30*/ 	.word	index@(_ZN13group_norm_v214gn_cuda_kernelI6__halfLi480ELi1ELi32ELi60ELi256ELb0ELi64ELi960ELi960ELi4ELb1ELi37ELb0ELb0ENS_16CompileConditionILi900EEEEEvPT_PKS4_S7_S7_flPfS8_Pj)
        /*0a34*/ 	.word	0x00000238


	//----- nvinfo : EIATTR_MIN_STACK_SIZE
	.align		4
.L_435:
        /*0a38*/ 	.byte	0x04, 0x12
        /*0a3a*/ 	.short	(.L_437 - .L_436)
	.align		4
.L_436:
        /*0a3c*/ 	.word	index@(_ZN13group_norm_v214gn_cuda_kernelI6__halfLi480ELi3ELi16ELi120ELi256ELb1ELi2ELi960ELi960ELi4ELb1ELi2ELb0ELb0ENS_16CompileConditionILi900EEEEEvPT_PKS4_S7_S7_flPfS8_Pj)
        /*0a40*/ 	.word	0x00000050


	//----- nvinfo : EIATTR_MIN_STACK_SIZE
	.align		4
.L_437:
        /*0a44*/ 	.byte	0x04, 0x12
        /*0a46*/ 	.short	(.L_439 - .L_438)
	.align		4
.L_438:
        /*0a48*/ 	.word	index@(_ZN13group_norm_v214gn_cuda_kernelI6__halfLi480ELi1ELi16ELi120ELi256ELb1ELi4ELi960ELi960ELi4ELb1ELi2ELb0ELb0ENS_16CompileConditionILi900EEEEEvPT_PKS4_S7_S7_flPfS8_Pj)
        /*0a4c*/ 	.word	0x00000000


	//----- nvinfo : EIATTR_MIN_STACK_SIZE
	.align		4
.L_439:
        /*0a50*/ 	.byte	0x04, 0x12
        /*0a52*/ 	.short	(.L_441 - .L_440)
	.align		4
.L_440:
        /*0a54*/ 	.word	index@(_ZN13group_norm_v214gn_cuda_kernelI6__halfLi480ELi3ELi16ELi120ELi256ELb1ELi4ELi960ELi960ELi4ELb1ELi5ELb0ELb0ENS_16CompileConditionILi900EEEEEvPT_PKS4_S7_S7_flPfS8_Pj)
        /*0a58*/ 	.word	0x00000000


	//----- nvinfo : EIATTR_MIN_STACK_SIZE
	.align		4
.L_441:
        /*0a5c*/ 	.byte	0x04, 0x12
        /*0a5e*/ 	.short	(.L_443 - .L_442)
	.align		4
.L_442:
        /*0a60*/ 	.word	index@(_ZN13group_norm_v214gn_cuda_kernelI6__halfLi480ELi1ELi16ELi120ELi256ELb1ELi8ELi960ELi960ELi4ELb1ELi4ELb0ELb0ENS_16CompileConditionILi900EEEEEvPT_PKS4_S7_S7_flPfS8_Pj)
        /*0a64*/ 	.word	0x00000000


	//----- nvinfo : EIATTR_MIN_STACK_SIZE
	.align		4
.L_443:
        /*0a68*/ 	.byte	0x04, 0x12
        /*0a6a*/ 	.short	(.L_445 - .L_444)
	.align		4
.L_444:
        /*0a6c*/ 	.word	index@(_ZN13group_norm_v214gn_cuda_kernelI6__halfLi480ELi3ELi16ELi120ELi256ELb1ELi8ELi960ELi960ELi4ELb1ELi10ELb0ELb0ENS_16CompileConditionILi900EEEEEvPT_PKS4_S7_S7_flPfS8_Pj)
        /*0a70*/ 	.word	0x00000088


	//----- nvinfo : EIATTR_MIN_STACK_SIZE
	.align		4
.L_445:
        /*0a74*/ 	.byte	0x04, 0x12
        /*0a76*/ 	.short	(.L_447 - .L_446)
	.align		4
.L_446:
        /*0a78*/ 	.word	index@(_ZN13group_norm_v214gn_cuda_kernelI6__halfLi480ELi1ELi16ELi120ELi256ELb1ELi16ELi960ELi960ELi4ELb1ELi9ELb0ELb0ENS_16CompileConditionILi900EEEEEvPT_PKS4_S7_S7_flPfS8_Pj)
        /*0a7c*/ 	.word	0x00000000


	//----- nvinfo : EIATTR_MIN_STACK_SIZE
	.align		4
.L_447:
        /*0a80*/ 	.byte	0x04, 0x12
        /*0a82*/ 	.short	(.L_449 - .L_448)
	.align		4
.L_448:
        /*0a84*/ 	.word	index@(_ZN13group_norm_v214gn_cuda_kernelI6__halfLi480ELi3ELi16ELi120ELi256ELb1ELi16ELi960ELi960ELi4ELb1ELi21ELb0ELb0ENS_16CompileConditionILi900EEEEEvPT_PKS4_S7_S7_flPfS8_Pj)
        /*0a88*/ 	.word	0x000000a0


	//----- nvinfo : EIATTR_MIN_STACK_SIZE
	.align		4
.L_449:
        /*0a8c*/ 	.byte	0x04, 0x12
        /*0a8e*/ 	.short	(.L_451 - .L_450)
	.align		4
.L_450:
        /*0a90*/ 	.word	index@(_ZN13group_norm_v214gn_cuda_kernelI6__halfLi480ELi1ELi16ELi120ELi256ELb1ELi32ELi960ELi960ELi4ELb1ELi18ELb0ELb0ENS_16CompileConditionILi900EEEEEvPT_PKS4_S7_S7_flPfS8_Pj)
        /*0a94*/ 	.word	0x00000058


	//----- nvinfo : EIATTR_MIN_STACK_SIZE
	.align		4
.L_451:
        /*0a98*/ 	.byte	0x04, 0x12
        /*0a9a*/ 	.short	(.L_453 - .L_452)
	.align		4
.L_452:
        /*0a9c*/ 	.word	index@(_ZN13group_norm_v214gn_cuda_kernelI6__halfLi480ELi2ELi16ELi120ELi256ELb1ELi32ELi960ELi960ELi4ELb1ELi29ELb0ELb0ENS_16CompileConditionILi900EEEEEvPT_PKS4_S7_S7_flPfS8_Pj)
        /*0aa0*/ 	.word	0x00000158


	//----- nvinfo : EIATTR_MIN_STACK_SIZE
	.align		4
.L_453:
        /*0aa4*/ 	.byte	0x04, 0x12
        /*0aa6*/ 	.short	(.L_455 - .L_454)
	.align		4
.L_454:
        /*0aa8*/ 	.word	index@(_ZN13group_norm_v214gn_cuda_kernelI6__halfLi480ELi1ELi16ELi120ELi256ELb1ELi64ELi960ELi960ELi4ELb1ELi37ELb0ELb0ENS_16CompileConditionILi900EEEEEvPT_PKS4_S7_S7_flPfS8_Pj)
        /*0aac*/ 	.word	0x00000298
.L_455:


//--------------------- .nv.compat                --------------------------
	.section	.nv.compat,"",@"SHT_CUDA_COMPAT_INFO"
	.align	4
        /*0000*/ 	.byte	0x02, 0x09, 0x00, 0x00, 0x02, 0x02, 0x01, 0x00, 0x02, 0x05, 0x05, 0x00, 0x03, 0x07, 0x01, 0x01
        /*0010*/ 	.byte	0x02, 0x03, 0x00, 0x00, 0x02, 0x06, 0x01, 0x00, 0x04, 0x0b, 0x08, 0x00, 0x00, 0x00, 0x00, 0x00
        /*0020*/ 	.byte	0x00, 0x00, 0x00, 0x00


//--------------------- .nv.info._ZN13group_norm_v218gn_bwd_cuda_kernelI13__nv_bfloat16Li480ELi3ELi32ELi60ELi256ELb0ELb1ELi2ELi960ELi960ELi4ELb1ELi2ELb0ELb0ELNS_15WgradSyncMethodE3ENS_16CompileConditionILi900EEEEEvPT_S6_S6_PKS5_S8_S8_S8_PKfflPfPj --------------------------
	.section	.nv.info._ZN13group_norm_v218gn_bwd_cuda_kernelI13__nv_bfloat16Li480ELi3ELi32ELi60ELi256ELb0ELb1ELi2ELi960ELi960ELi4ELb1ELi2ELb0ELb0ELNS_15WgradSyncMethodE3ENS_16CompileConditionILi900EEEEEvPT_S6_S6_PKS5_S8_S8_S8_PKfflPfPj,"",@"SHT_CUDA_INFO"
	.sectionflags	@""
	.align	4


	//----- nvinfo : EIATTR_CUDA_API_VERSION
	.align		4
        /*0000*/ 	.byte	0x04, 0x37
        /*0002*/ 	.short	(.L_457 - .L_456)
.L_456:
        /*0004*/ 	.word	0x00000082


	//----- nvinfo : EIATTR_KPARAM_INFO
	.align		4
.L_457:
        /*0008*/ 	.byte	0x04, 0x17
        /*000a*/ 	.short	(.L_459 - .L_458)
.L_458:
        /*000c*/ 	.word	0x00000000
        /*0010*/ 	.short	0x000b
        /*0012*/ 	.short	0x0058
        /*0014*/ 	.byte	0x00, 0xf0, 0x21, 0x00


	//----- nvinfo : EIATTR_KPARAM_INFO
	.align		4
.L_459:
        /*0018*/ 	.byte	0x04, 0x17
        /*001a*/ 	.short	(.L_461 - .L_460)
.L_460:
        /*001c*/ 	.word	0x00000000
        /*0020*/ 	.short	0x000a
        /*0022*/ 	.short	0x0050
        /*0024*/ 	.byte	0x00, 0xf0, 0x21, 0x00


	//----- nvinfo : EIATTR_KPARAM_INFO
	.align		4
.L_461:
        /*0028*/ 	.byte	0x04, 0x17
        /*002a*/ 	.short	(.L_463 - .L_462)
.L_462:
        /*002c*/ 	.word	0x00000000
        /*0030*/ 	.short	0x0009
        /*0032*/ 	.short	0x0048
        /*0034*/ 	.byte	0x00, 0xf0, 0x21, 0x00


	//----- nvinfo : EIATTR_KPARAM_INFO
	.align		4
.L_463:
        /*0038*/ 	.byte	0x04, 0x17
        /*003a*/ 	.short	(.L_465 - .L_464)
.L_464:
        /*003c*/ 	.word	0x00000000
        /*0040*/ 	.short	0x0008
        /*0042*/ 	.short	0x0040
        /*0044*/ 	.byte	0x00, 0xf0, 0x11, 0x00


	//----- nvinfo : EIATTR_KPARAM_INFO
	.align		4
.L_465:
        /*0048*/ 	.byte	0x04, 0x17
        /*004a*/ 	.short	(.L_467 - .L_466)
.L_466:
        /*004c*/ 	.word	0x00000000
        /*0050*/ 	.short	0x0007
        /*0052*/ 	.short	0x0038
        /*0054*/ 	.byte	0x00, 0xf0, 0x21, 0x00


	//----- nvinfo : EIATTR_KPARAM_INFO
	.align		4
.L_467:
        /*0058*/ 	.byte	0x04, 0x17
        /*005a*/ 	.short	(.L_469 - .L_468)
.L_468:
        /*005c*/ 	.word	0x00000000
        /*0060*/ 	.short	0x0006
        /*0062*/ 	.short	0x0030
        /*0064*/ 	.byte	0x00, 0xf0, 0x21, 0x00


	//----- nvinfo : EIATTR_KPARAM_INFO
	.align		4
.L_469:
        /*0068*/ 	.byte	0x04, 0x17
        /*006a*/ 	.short	(.L_471 - .L_470)
.L_470:
        /*006c*/ 	.word	0x00000000
        /*0070*/ 	.short	0x0005
        /*0072*/ 	.short	0x0028
        /*0074*/ 	.byte	0x00, 0xf0, 0x21, 0x00


	//----- nvinfo : EIATTR_KPARAM_INFO
	.align		4
.L_471:
        /*0078*/ 	.byte	0x04, 0x17
        /*007a*/ 	.short	(.L_473 - .L_472)
.L_472:
        /*007c*/ 	.word	0x00000000
        /*0080*/ 	.short	0x0004
        /*0082*/ 	.short	0x0020
        /*0084*/ 	.byte	0x00, 0xf0, 0x21, 0x00


	//----- nvinfo : EIATTR_KPARAM_INFO
	.align		4
.L_473:
        /*0088*/ 	.byte	0x04, 0x17
        /*008a*/ 	.short	(.L_475 - .L_474)
.L_474:
        /*008c*/ 	.word	0x00000000
        /*0090*/ 	.short	0x0003
        /*0092*/ 	.short	0x0018
        /*0094*/ 	.byte	0x00, 0xf0, 0x21, 0x00


	//----- nvinfo : EIATTR_KPARAM_INFO
	.align		4
.L_475:
        /*0098*/ 	.byte	0x04, 0x17
        /*009a*/ 	.short	(.L_477 - .L_476)
.L_476:
        /*009c*/ 	.word	0x00000000
        /*00a0*/ 	.short	0x0002
        /*00a2*/ 	.short	0x0010
        /*00a4*/ 	.byte	0x00, 0xf0, 0x21, 0x00


	//----- nvinfo : EIATTR_KPARAM_INFO
	.align		4
.L_477:
        /*00a8*/ 	.byte	0x04, 0x17
        /*00aa*/ 	.short	(.L_479 - .L_478)
.L_478:
        /*00ac*/ 	.word	0x00000000
        /*00b0*/ 	.short	0x0001
        /*00b2*/ 	.short	0x0008
        /*00b4*/ 	.byte	0x00, 0xf0, 0x21, 0x00


	//----- nvinfo : EIATTR_KPARAM_INFO
	.align		4
.L_479:
        /*00b8*/ 	.byte	0x04, 0x17
        /*00ba*/ 	.short	(.L_481 - .L_480)
.L_480:
        /*00bc*/ 	.word	0x00000000
        /*00c0*/ 	.short	0x0000
        /*00c2*/ 	.short	0x0000
        /*00c4*/ 	.byte	0x00, 0xf0, 0x21, 0x00


	//----- nvinfo : EIATTR_SPARSE_MMA_MASK
	.align		4
.L_481:
        /*00c8*/ 	.byte	0x03, 0x50
        /*00ca*/ 	.short	0x0000


	//----- nvinfo : EIATTR_MAXREG_COUNT
	.align		4
        /*00cc*/ 	.byte	0x03, 0x1b
        /*00ce*/ 	.short	0x0028


	//----- nvinfo : EIATTR_NUM_BARRIERS
	.align		4
        /*00d0*/ 	.byte	0x02, 0x4c
        /*00d2*/ 	.byte	0x01
	.zero		1


	//----- nvinfo : EIATTR_ANNOTATIONS
	.align		4
        /*00d4*/ 	.byte	0x04, 0x55
        /*00d6*/ 	.short	(.L_483 - .L_482)


	//   ....[0]....
.L_482:
        /*00d8*/ 	.word	0x00000001
        /*00dc*/ 	.byte	0xf0, 0x03, 0x00, 0x00, 0x01, 0x00, 0x00, 0x00, 0xc0, 0x04, 0x00, 0x00, 0x01, 0x00, 0x00, 0x00
        /*00ec*/ 	.byte	0xf0, 0x04, 0x00, 0x00, 0x01, 0x00, 0x00, 0x00, 0x00, 0x05, 0x00, 0x00, 0x01, 0x00, 0x00, 0x00
        /*00fc*/ 	.byte	0x20, 0x05, 0x00, 0x00, 0x01, 0x00, 0x00, 0x00, 0xb0, 0x0b, 0x00, 0x00, 0x01, 0x00, 0x00, 0x00
        /*010c*/ 	.byte	0xc0, 0x0b, 0x00, 0x00, 0x01, 0x00, 0x00, 0x00, 0x20, 0x0d, 0x00, 0x00, 0x01, 0x00, 0x00, 0x00
        /*011c*/ 	.byte	0xb0, 0x0d, 0x00, 0x00, 0x01, 0x00, 0x00, 0x00, 0x30, 0x0e, 0x00, 0x00, 0x01, 0x00, 0x00, 0x00
        /*012c*/ 	.byte	0x60, 0x1e, 0x00, 0x00, 0x01, 0x00, 0x00, 0x00, 0xe0, 0x20, 0x00, 0x00


	//----- nvinfo : EIATTR_MERCURY_ISA_VERSION
	.align		4
.L_483:
        /*0138*/ 	.byte	0x03, 0x5f
        /*013a*/ 	.short	0x0101


	//----- nvinfo : EIATTR_COOP_GROUP_MASK_REGIDS
	.align		4
        /*013c*/ 	.byte	0x04, 0x29
        /*013e*/ 	.short	(.L_485 - .L_484)


	//   ....[0]....
.L_484:
        /*0140*/ 	.word	0xffffffff


	//   ....[1]....
        /*0144*/ 	.word	0xffffffff


	//   ....[2]....
        /*0148*/ 	.word	0xffffffff


	//   ....[3]....
        /*014c*/ 	.word	0xffffffff


	//   ....[4]....
        /*0150*/ 	.word	0xffffffff


	//   ....[5]....
        /*0154*/ 	.word	0xffffffff


	//   ....[6]....
        /*0158*/ 	.word	0xffffffff


	//   ....[7]....
        /*015c*/ 	.word	0xffffffff


	//   ....[8]....
        /*0160*/ 	.word	0xffffffff


	//   ....[9]....
        /*0164*/ 	.word	0xffffffff


	//   ....[10]....
        /*0168*/ 	.word	0x05000011


	//   ....[11]....
        /*016c*/ 	.word	0x05000013


	//   ....[12]....
        /*0170*/ 	.word	0x05000010


	//   ....[13]....
        /*0174*/ 	.word	0x05000012


	//   ....[14]....
        /*0178*/ 	.word	0x05000015


	//   ....[15]....
        /*017c*/ 	.word	0x05000021


	//   ....[16]....
        /*0180*/ 	.word	0x0500000a


	//   ....[17]....
        /*0184*/ 	.word	0x05000010


	//   ....[18]....
        /*0188*/ 	.word	0x05000013


	//   ....[19]....
        /*018c*/ 	.word	0x05000015


	//   ....[20]....
        /*0190*/ 	.word	0x05000010


	//   ....[21]....
        /*0194*/ 	.word	0x05000021


	//   ....[22]....
        /*0198*/ 	.word	0x05000012


	//   ....[23]....
        /*019c*/ 	.word	0x05000013


	//   ....[24]....
        /*01a0*/ 	.word	0x05000020


	//   ....[25]....
        /*01a4*/ 	.word	0x05000011


	//   ....[26]....
        /*01a8*/ 	.word	0x05000013


	//   ....[27]....
        /*01ac*/ 	.word	0x05000015


	//   ....[28]....
        /*01b0*/ 	.word	0x05000010


	//   ....[29]....
        /*01b4*/ 	.word	0x05000021


	//   ....[30]....
        /*01b8*/ 	.word	0x05000012


	//   ....[31]....
        /*01bc*/ 	.word	0x05000013


	//   ....[32]....
        /*01c0*/ 	.word	0x05000020


	//   ....[33]....
        /*01c4*/ 	.word	0x05000011


	//   ....[34]....
        /*01c8*/ 	.word	0x05000010


	//   ....[35]....
        /*01cc*/ 	.word	0x0500000f


	//   ....[36]....
        /*01d0*/ 	.word	0x05000019


	//   ....[37]....
        /*01d4*/ 	.word	0x05000013


	//   ....[38]....
        /*01d8*/ 	.word	0x05000010


	//   ....[39]....
        /*01dc*/ 	.word	0x05000021


	//   ....[40]....
        /*01e0*/ 	.word	0x05000013


	//   ....[41]....
        /*01e4*/ 	.word	0x05000012


	//   ....[42]....
        /*01e8*/ 	.word	0x05000021


	//   ....[43]....
        /*01ec*/ 	.word	0x05000019


	//   ....[44]....
        /*01f0*/ 	.word	0x05000022


	//   ....[45]....
        /*01f4*/ 	.word	0x05000011


	//   ....[46]....
        /*01f8*/ 	.word	0x05000020


	//   ....[47]....
        /*01fc*/ 	.word	0x05000019


	//   ....[48]....
        /*0200*/ 	.word	0x05000017


	//   ....[49]....
        /*0204*/ 	.word	0x0500000c


	//   ....[50]....
        /*0208*/ 	.word	0x05000012


	//   ....[51]....
        /*020c*/ 	.word	0x05000013


	//   ....[52]....
        /*0210*/ 	.word	0x05000020


	//   ....[53]....
        /*0214*/ 	.word	0x05000014


	//   ....[54]....
        /*0218*/ 	.word	0x0500000f


	//   ....[55]....
        /*021c*/ 	.word	0x05000015


	//   ....[56]....
        /*0220*/ 	.word	0x05000013


	//   ....[57]....
        /*0224*/ 	.word	0x05000021


	//   ....[58]....
        /*0228*/ 	.word	0x05000010


	//   ....[59]....
        /*022c*/ 	.word	0x05000017


	//   ....[60]....
        /*0230*/ 	.word	0x05000016


	//   ....[61]....
        /*0234*/ 	.word	0x05000015


	//   ....[62]....
        /*0238*/ 	.word	0x05000013


	//   ....[63]....
        /*023c*/ 	.word	0x05000020


	//   ....[64]....
        /*0240*/ 	.word	0x05000013


	//   ....[65]....
        /*0244*/ 	.word	0x05000018


	//   ....[66]....
        /*0248*/ 	.word	0x05000010


	//   ....[67]....
        /*024c*/ 	.word	0x05000010


	//   ....[68]....
        /*0250*/ 	.word	0x05000010


	//   ....[69]....
        /*0254*/ 	.word	0x05000010


	//   ....[70]....
        /*0258*/ 	.word	0x05000010


	//   ....[71]....
        /*025c*/ 	.word	0x05000010


	//   ....[72]....
        /*0260*/ 	.word	0x05000010


	//   ....[73]....
        /*0264*/ 	.word	0x05000010


	//   ....[74]....
        /*0268*/ 	.word	0x05000010


	//   ....[75]....
        /*026c*/ 	.word	0x05000010


	//   ....[76]....
        /*0270*/ 	.word	0x05000010


	//   ....[77]....
        /*0274*/ 	.word	0x05000010


	//   ....[78]....
        /*0278*/ 	.word	0x05000010


	//   ....[79]....
        /*027c*/ 	.word	0x05000010


	//   ....[80]....
        /*0280*/ 	.word	0x05000010


	//   ....[81]....
        /*0284*/ 	.word	0x05000010


	//   ....[82]....
        /*0288*/ 	.word	0x05000010


	//   ....[83]....
        /*028c*/ 	.word	0x05000010


	//   ....[84]....
        /*0290*/ 	.word	0x05000010


	//   ....[85]....
        /*0294*/ 	.word	0x05000010


	//   ....[86]....
        /*0298*/ 	.word	0x05000010


	//   ....[87]....
        /*029c*/ 	.word	0x05000010


	//   ....[88]....
        /*02a0*/ 	.word	0x05000010


	//   ....[89]....
        /*02a4*/ 	.word	0x05000010


	//   ....[90]....
        /*02a8*/ 	.word	0x05000010


	//   ....[91]....
        /*02ac*/ 	.word	0x05000010


	//   ....[92]....
        /*02b0*/ 	.word	0x05000010


	//   ....[93]....
        /*02b4*/ 	.word	0x05000010


	//   ....[94]....
        /*02b8*/ 	.word	0x05000010


	//   ....[95]....
        /*02bc*/ 	.word	0x05000010


	//   ....[96]....
        /*02c0*/ 	.word	0x05000010


	//   ....[97]....
        /*02c4*/ 	.word	0x05000010


	//   ....[98]....
        /*02c8*/ 	.word	0x05000010


	//   ....[99]....
        /*02cc*/ 	.word	0x05000010


	//   ....[100]....
        /*02d0*/ 	.word	0x05000010


	//   ....[101]....
        /*02d4*/ 	.word	0x05000010


	//   ....[102]....
        /*02d8*/ 	.word	0x05000010


	//   ....[103]....
        /*02dc*/ 	.word	0x05000010


	//   ....[104]....
        /*02e0*/ 	.word	0x05000010


	//   ....[105]....
        /*02e4*/ 	.word	0x05000010


	//   ....[106]....
        /*02e8*/ 	.word	0x05000010


	//   ....[107]....
        /*02ec*/ 	.word	0x05000010


	//   ....[108]....
        /*02f0*/ 	.word	0x05000010


	//   ....[109]....
        /*02f4*/ 	.word	0x05000010


	//   ....[110]....
        /*02f8*/ 	.word	0x05000010


	//   ....[111]....
        /*02fc*/ 	.word	0x05000010


	//   ....[112]....
        /*0300*/ 	.word	0x05000010


	//   ....[113]....
        /*0304*/ 	.word	0x05000010


	//   ....[114]....
        /*0308*/ 	.word	0x05000010


	//   ....[115]....
        /*030c*/ 	.word	0x05000010


	//   ....[116]....
        /*0310*/ 	.word	0x05000010


	//   ....[117]....
        /*0314*/ 	.word	0x05000010


	//   ....[118]....
        /*0318*/ 	.word	0x05000010


	//   ....[119]....
        /*031c*/ 	.word	0x05000010


	//   ....[120]....
        /*0320*/ 	.word	0x05000010


	//   ....[121]....
        /*0324*/ 	.word	0x05000010


	//----- nvinfo : EIATTR_COOP_GROUP_INSTR_OFFSETS
	.align		4
.L_485:
        /*0328*/ 	.byte	0x04, 0x28
        /*032a*/ 	.short	(.L_487 - .L_486)


	//   ....[0]....
.L_486:
        /*032c*/ 	.word	0x00001920


	//   ....[1]....
        /*0330*/ 	.word	0x00001930


	//   ....[2]....
        /*0334*/ 	.word	0x00002190


	//   ....[3]....
        /*0338*/ 	.word	0x000021b0


	//   ....[4]....
        /*033c*/ 	.word	0x000021f0


	//   ....[5]....
        /*0340*/ 	.word	0x00002200


	//   ....[6]....
        /*0344*/ 	.word	0x00002240


	//   ....[7]....
        /*0348*/ 	.word	0x00002250


	//   ....[8]....
        /*034c*/ 	.word	0x00002280


	//   ....[9]....
        /*0350*/ 	.word	0x00002290


	//   ....[10]....
        /*0354*/ 	.word	0x000036b0


	//   ....[11]....
        /*0358*/ 	.word	0x000036d0


	//   ....[12]....
        /*035c*/ 	.word	0x00003700


	//   ....[13]....
        /*0360*/ 	.word	0x00003720


	//   ....[14]....
        /*0364*/ 	.word	0x00003750


	//   ....[15]....
        /*0368*/ 	.word	0x00003760


	//   ....[16]....
        /*036c*/ 	.word	0x00003790


	//   ....[17]....
        /*0370*/ 	.word	0x000037a0


	//   ....[18]....
        /*0374*/ 	.word	0x000039a0


	//   ....[19]....
        /*0378*/ 	.word	0x000039c0


	//   ....[20]....
        /*037c*/ 	.word	0x000039f0


	//   ....[21]....
        /*0380*/ 	.word	0x00003a00


	//   ....[22]....
        /*0384*/ 	.word	0x00003a40


	//   ....[23]....
        /*0388*/ 	.word	0x00003a50


	//   ....[24]....
        /*038c*/ 	.word	0x00003a80


	//   ....[25]....
        /*0390*/ 	.word	0x00003a90


	//   ....[26]....
        /*0394*/ 	.word	0x00003c30


	//   ....[27]....
        /*0398*/ 	.word	0x00003c50


	//   ....[28]....
        /*039c*/ 	.word	0x00003c80


	//   ....[29]....
        /*03a0*/ 	.word	0x00003c90


	//   ....[30]....
        /*03a4*/ 	.word	0x00003cd0


	//   ....[31]....
        /*03a8*/ 	.word	0x00003ce0


	//   ....[32]....
        /*03ac*/ 	.word	0x00003d10


	//   ....[33]....
        /*03b0*/ 	.word	0x00003d20


	//   ....[34]....
        /*03b4*/ 	.word	0x00003ee0


	//   ....[35]....
        /*03b8*/ 	.word	0x00003f20


	//   ....[36]....
        /*03bc*/ 	.word	0x00003fc0


	//   ....[37]....
        /*03c0*/ 	.word	0x00003fe0


	//   ....[38]....
        /*03c4*/ 	.word	0x00004080


	//   ....[39]....
        /*03c8*/ 	.word	0x000040c0


	//   ....[40]....
        /*03cc*/ 	.word	0x000040d0


	//   ....[41]....
        /*03d0*/ 	.word	0x00004100


	//   ....[42]....
        /*03d4*/ 	.word	0x000041c0


	//   ....[43]....
        /*03d8*/ 	.word	0x00004200


	//   ....[44]....
        /*03dc*/ 	.word	0x00004270


	//   ....[45]....
        /*03e0*/ 	.word	0x00004280


	//   ....[46]....
        /*03e4*/ 	.word	0x000042a0


	//   ....[47]....
        /*03e8*/ 	.word	0x000042f0


	//   ....[48]....
        /*03ec*/ 	.word	0x00004350


	//   ....[49]....
        /*03f0*/ 	.word	0x000043c0


	//   ....[50]....
        /*03f4*/ 	.word	0x000043e0


	//   ....[51]....
        /*03f8*/ 	.word	0x00004410


	//   ....[52]....
        /*03fc*/ 	.word	0x00004420


	//   ....[53]....
        /*0400*/ 	.word	0x00004440


	//   ....[54]....
        /*0404*/ 	.word	0x000044f0


	//   ....[55]....
        /*0408*/ 	.word	0x00004520


	//   ....[56]....
        /*040c*/ 	.word	0x00004540


	//   ....[57]....
        /*0410*/ 	.word	0x00004550


	//   ....[58]....
        /*0414*/ 	.word	0x00004560


	//   ....[59]....
        /*0418*/ 	.word	0x00004570


	//   ....[60]....
        /*041c*/ 	.word	0x000045d0


	//   ....[61]....
        /*0420*/ 	.word	0x00004640


	//   ....[62]....
        /*0424*/ 	.word	0x00004670


	//   ....[63]....
        /*0428*/ 	.word	0x00004680


	//   ....[64]....
        /*042c*/ 	.word	0x00004780


	//   ....[65]....
        /*0430*/ 	.word	0x00004790


	//   ....[66]....
        /*0434*/ 	.word	0x00004950


	//   ....[67]....
        /*0438*/ 	.word	0x000049a0


	//   ....[68]....
        /*043c*/ 	.word	0x00004a10


	//   ....[69]....
        /*0440*/ 	.word	0x00004a70


	//   ....[70]....
        /*0444*/ 	.word	0x00004ae0


	//   ....[71]....
        /*0448*/ 	.word	0x00004b40


	//   ....[72]....
        /*044c*/ 	.word	0x00004bb0


	//   ....[73]....
        /*0450*/ 	.word	0x00004c10


	//   ....[74]....
        /*0454*/ 	.word	0x00004cb0


	//   ....[75]....
        /*0458*/ 	.word	0x00004d40


	//   ....[76]....
        /*045c*/ 	.word	0x00004db0


	//   ....[77]....
        /*0460*/ 	.word	0x00004e00


	//   ....[78]....
        /*0464*/ 	.word	0x00004e70


	//   ....[79]....
        /*0468*/ 	.word	0x00004ec0


	//   ....[80]....
        /*046c*/ 	.word	0x00004f30


	//   ....[81]....
        /*0470*/ 	.word	0x00004f80


	//   ....[82]....
        /*0474*/ 	.word	0x00005020


	//   ....[83]....
        /*0478*/ 	.word	0x000050b0


	//   ....[84]....
        /*047c*/ 	.word	0x00005120


	//   ....[85]....
        /*0480*/ 	.word	0x00005170


	//   ....[86]....
        /*0484*/ 	.word	0x000051e0


	//   ....[87]....
        /*0488*/ 	.word	0x00005230


	//   ....[88]....
        /*048c*/ 	.word	0x000052a0


	//   ....[89]....
        /*0490*/ 	.word	0x000052f0


	//   ....[90]....
        /*0494*/ 	.word	0x00005390


	//   ....[91]....
        /*0498*/ 	.word	0x00005430


	//   ....[92]....
        /*049c*/ 	.word	0x000054a0


	//   ....[93]....
        /*04a0*/ 	.word	0x00005500


	//   ....[94]....
        /*04a4*/ 	.word	0x00005570


	//   ....[95]....
        /*04a8*/ 	.word	0x000055f0


	//   ....[96]....
        /*04ac*/ 	.word	0x00005670


	//   ....[97]....
        /*04b0*/ 	.word	0x00005750


	//   ....[98]....
        /*04b4*/ 	.word	0x00005830


	//   ....[99]....
        /*04b8*/ 	.word	0x000058c0


	//   ....[100]....
        /*04bc*/ 	.word	0x00005940


	//   ....[101]....
        /*04c0*/ 	.word	0x00005a10


	//   ....[102]....
        /*04c4*/ 	.word	0x00005a80


	//   ....[103]....
        /*04c8*/ 	.word	0x00005b00


	//   ....[104]....
        /*04cc*/ 	.word	0x00005b60


	//   ....[105]....
        /*04d0*/ 	.word	0x00005c00


	//   ....[106]....
        /*04d4*/ 	.word	0x00005cb0


	//   ....[107]....
        /*04d8*/ 	.word	0x00005d50


	//   ....[108]....
        /*04dc*/ 	.word	0x00005df0


	//   ....[109]....
        /*04e0*/ 	.word	0x00005e80


	//   ....[110]....
        /*04e4*/ 	.word	0x00005ee0


	//   ....[111]....
        /*04e8*/ 	.word	0x00005f60


	//   ....[112]....
        /*04ec*/ 	.word	0x00005fc0


	//   ....[113]....
        /*04f0*/ 	.word	0x00006100


	//   ....[114]....
        /*04f4*/ 	.word	0x00006160


	//   ....[115]....
        /*04f8*/ 	.word	0x000061c0


	//   ....[116]....
        /*04fc*/ 	.word	0x00006250


	//   ....[117]....
        /*0500*/ 	.word	0x000062b0


	//   ....[118]....
        /*0504*/ 	.word	0x00006340


	//   ....[119]....
        /*0508*/ 	.word	0x00006390


	//   ....[120]....
        /*050c*/ 	.word	0x00006450


	//   ....[121]....
        /*0510*/ 	.word	0x000064a0


	//----- nvinfo : EIATTR_EXIT_INSTR_OFFSETS
	.align		4
.L_487:
        /*0514*/ 	.byte	0x04, 0x1c
        /*0516*/ 	.short	(.L_489 - .L_488)


	//   ....[0]....
.L_488:
        /*0518*/ 	.word	0x000026d0


	//   ....[1]....
        /*051c*/ 	.word	0x000048f0


	//----- nvinfo : EIATTR_MAX_THREADS
	.align		4
.L_489:
        /*0520*/ 	.byte	0x04, 0x05
        /*0522*/ 	.short	(.L_491 - .L_490)
.L_490:
        /*0524*/ 	.word	0x000001e0
        /*0528*/ 	.word	0x00000001
        /*052c*/ 	.word	0x00000001


	//----- nvinfo : EIATTR_CRS_STACK_SIZE
	.align		4
.L_491:
        /*0530*/ 	.byte	0x04, 0x1e
        /*0532*/ 	.short	(.L_493 - .L_492)
.L_492:
        /*0534*/ 	.word	0x00000000


	//----- nvinfo : EIATTR_CBANK_PARAM_SIZE
	.align		4
.L_493:
        /*0538*/ 	.byte	0x03, 0x19
        /*053a*/ 	.short	0x0060


	//----- nvinfo : EIATTR_PARAM_CBANK
	.align		4
        /*053c*/ 	.byte	0x04, 0x0a
        /*053e*/ 	.short	(.L_495 - .L_494)
	.align		4
.L_494:
        /*0540*/ 	.word	index@(.nv.constant0._ZN13group_norm_v218gn_bwd_cuda_kernelI13__nv_bfloat16Li480ELi3ELi32ELi60ELi256ELb0ELb1ELi2ELi960ELi960ELi4ELb1ELi2ELb0ELb0ELNS_15WgradSyncMethodE3ENS_16CompileConditionILi900EEEEEvPT_S6_S6_PKS5_S8_S8_S8_PKfflPfPj)
        /*0544*/ 	.short	0x0210
        /*0546*/ 	.short	0x0060


	//----- nvinfo : EIATTR_SW_WAR
	.align		4
.L_495:
        /*0548*/ 	.byte	0x04, 0x36
        /*054a*/ 	.short	(.L_497 - .L_496)
.L_496:
        /*054c*/ 	.word	0x00000008
.L_497:


//--------------------- .nv.info._ZN13group_norm_v218gn_bwd_cuda_kernelI13__nv_bfloat16Li480ELi1ELi32ELi60ELi256ELb0ELb1ELi4ELi960ELi960ELi4ELb1ELi2ELb0ELb0ELNS_15WgradSyncMethodE3ENS_16CompileConditionILi900EEEEEvPT_S6_S6_PKS5_S8_S8_S8_PKfflPfPj --------------------------
	.section	.nv.info._ZN13group_norm_v218gn_bwd_cuda_kernelI13__nv_bfloat16Li480ELi1ELi32ELi60ELi256ELb0ELb1ELi4ELi960ELi960ELi4ELb1ELi2ELb0ELb0ELNS_15WgradSyncMethodE3ENS_16CompileConditionILi900EEEEEvPT_S6_S6_PKS5_S8_S8_S8_PKfflPfPj,"",@"SHT_CUDA_INFO"
	.sectionflags	@""
	.align	4


	//----- nvinfo : EIATTR_CUDA_API_VERSION
	.align		4
        /*0000*/ 	.byte	0x04, 0x37
        /*0002*/ 	.short	(.L_499 - .L_498)
.L_498:
        /*0004*/ 	.word	0x00000082


	//----- nvinfo : EIATTR_KPARAM_INFO
	.align		4
.L_499:
        /*0008*/ 	.byte	0x04, 0x17
        /*000a*/ 	.short	(.L_501 - .L_500)
.L_500:
        /*000c*/ 	.word	0x00000000
        /*0010*/ 	.short	0x000b
        /*0012*/ 	.short	0x0058
        /*0014*/ 	.byte	0x00, 0xf0, 0x21, 0x00


	//----- nvinfo : EIATTR_KPARAM_INFO
	.align		4
.L_501:
        /*0018*/ 	.byte	0x04, 0x17
        /*001a*/ 	.short	(.L_503 - .L_502)
.L_502:
        /*001c*/ 	.word	0x00000000
        /*0020*/ 	.short	0x000a
        /*0022*/ 	.short	0x0050
        /*0024*/ 	.byte	0x00, 0xf0, 0x21, 0x00


	//----- nvinfo : EIATTR_KPARAM_INFO
	.align		4
.L_503:
        /*0028*/ 	.byte	0x04, 0x17
        /*002a*/ 	.short	(.L_505 - .L_504)
.L_504:
        /*002c*/ 	.word	0x00000000
        /*0030*/ 	.short	0x0009
        /*0032*/ 	.short	0x0048
        /*0034*/ 	.byte	0x00, 0xf0, 0x21, 0x00


	//----- nvinfo : EIATTR_KPARAM_INFO
	.align		4
.L_505:
        /*0038*/ 	.byte	0x04, 0x17
        /*003a*/ 	.short	(.L_507 - .L_506)
.L_506:
        /*003c*/ 	.word	0x00000000
        /*0040*/ 	.short	0x0008
        /*0042*/ 	.short	0x0040
        /*0044*/ 	.byte	0x00, 0xf0, 0x11, 0x00


	//----- nvinfo : EIATTR_KPARAM_INFO
	.align		4
.L_507:
        /*0048*/ 	.byte	0x04, 0x17
        /*004a*/ 	.short	(.L_509 - .L_508)
.L_508:
        /*004c*/ 	.word	0x00000000
        /*0050*/ 	.short	0x0007
        /*0052*/ 	.short	0x0038
        /*0054*/ 	.byte	0x00, 0xf0, 0x21, 0x00


	//----- nvinfo : EIATTR_KPARAM_INFO
	.align		4
.L_509:
        /*0058*/ 	.byte	0x04, 0x17
        /*005a*/ 	.short	(.L_511 - .L_510)
.L_510:
        /*005c*/ 	.word	0x00000000
        /*0060*/ 	.short	0x0006
        /*0062*/ 	.short	0x0030
        /*0064*/ 	.byte	0x00, 0xf0, 0x21, 0x00


	//----- nvinfo : EIATTR_KPARAM_INFO
	.align		4
.L_511:
        /*0068*/ 	.byte	0x04, 0x17
        /*006a*/ 	.short	(.L_513 - .L_512)
.L_512:
        /*006c*/ 	.word	0x00000000
        /*0070*/ 	.short	0x0005
        /*0072*/ 	.short	0x0028
        /*0074*/ 	.byte	0x00, 0xf0, 0x21, 0x00


	//----- nvinfo : EIATTR_KPARAM_INFO
	.align		4
.L_513:
        /*0078*/ 	.byte	0x04, 0x17
        /*007a*/ 	.short	(.L_515 - .L_514)
.L_514:
        /*007c*/ 	.word	0x00000000
        /*0080*/ 	.short	0x0004
        /*0082*/ 	.short	0x0020
        /*0084*/ 	.byte	0x00, 0xf0, 0x21, 0x00


	//----- nvinfo : EIATTR_KPARAM_INFO
	.align		4
.L_515:
        /*0088*/ 	.byte	0x04, 0x17
        /*008a*/ 	.short	(.L_517 - .L_516)
.L_516:
        /*008c*/ 	.word	0x00000000
        /*0090*/ 	.short	0x0003
        /*0092*/ 	.short	0x0018
        /*0094*/ 	.byte	0x00, 0xf0, 0x21, 0x00


	//----- nvinfo : EIATTR_KPARAM_INFO
	.align		4
.L_517:
        /*0098*/ 	.byte	0x04, 0x17
        /*009a*/ 	.short	(.L_519 - .L_518)
.L_518:
        /*009c*/ 	.word	0x00000000
        /*00a0*/ 	.short	0x0002
        /*00a2*/ 	.short	0x0010
        /*00a4*/ 	.byte	0x00, 0xf0, 0x21, 0x00


	//----- nvinfo : EIATTR_KPARAM_INFO
	.align		4
.L_519:
        /*00a8*/ 	.byte	0x04, 0x17
        /*00aa*/ 	.short	(.L_521 - .L_520)
.L_520:
        /*00ac*/ 	.word	0x00000000
        /*00b0*/ 	.short	0x0001
        /*00b2*/ 	.short	0x0008
        /*00b4*/ 	.byte	0x00, 0xf0, 0x21, 0x00


	//----- nvinfo : EIATTR_KPARAM_INFO
	.align		4
.L_521:
        /*00b8*/ 	.byte	0x04, 0x17
        /*00ba*/ 	.short	(.L_523 - .L_522)
.L_522:
        /*00bc*/ 	.word	0x00000000
        /*00c0*/ 	.short	0x0000
        /*00c2*/ 	.short	0x0000
        /*00c4*/ 	.byte	0x00, 0xf0, 0x21, 0x00


	//----- nvinfo : EIATTR_SPARSE_MMA_MASK
	.align		4
.L_523:
        /*00c8*/ 	.byte	0x03, 0x50
        /*00ca*/ 	.short	0x0000


	//----- nvinfo : EIATTR_MAXREG_COUNT
	.align		4
        /*00cc*/ 	.byte	0x03, 0x1b
        /*00ce*/ 	.short	0x0080


	//----- nvinfo : EIATTR_NUM_BARRIERS
	.align		4
        /*00d0*/ 	.byte	0x02, 0x4c
        /*00d2*/ 	.byte	0x01
	.zero		1


	//----- nvinfo : EIATTR_MERCURY_ISA_VERSION
	.align		4
        /*00d4*/ 	.byte	0x03, 0x5f
        /*00d6*/ 	.short	0x0101


	//----- nvinfo : EIATTR_COOP_GROUP_MASK_REGIDS
	.align		4
        /*00d8*/ 	.byte	0x04, 0x29
        /*00da*/ 	.short	(.L_525 - .L_524)


	//   ....[0]....
.L_524:
        /*00dc*/ 	.word	0xffffffff


	//   ....[1]....
        /*00e0*/ 	.word	0xffffffff


	//   ....[2]....
        /*00e4*/ 	.word	0xffffffff


	//   ....[3]....
        /*00e8*/ 	.word	0xffffffff


	//   ....[4]....
        /*00ec*/ 	.word	0xffffffff


	//   ....[5]....
        /*00f0*/ 	.word	0xffffffff


	//   ....[6]....
        /*00f4*/ 	.word	0xffffffff


	//   ....[7]....
        /*00f8*/ 	.word	0xffffffff


	//   ....[8]....
        /*00fc*/ 	.word	0xffffffff


	//   ....[9]....
        /*0100*/ 	.word	0xffffffff


	//   ....[10]....
        /*0104*/ 	.word	0x05000007


	//   ....[11]....
        /*0108*/ 	.word	0x05000006


	//   ....[12]....
        /*010c*/ 	.word	0x05000008


	//   ....[13]....
        /*0110*/ 	.word	0x05000009


	//   ....[14]....
        /*0114*/ 	.word	0x0500000f


	//   ....[15]....
        /*0118*/ 	.word	0x05000002


	//   ....[16]....
        /*011c*/ 	.word	0x05000006


	//   ....[17]....
        /*0120*/ 	.word	0x05000003


	//   ....[18]....
        /*0124*/ 	.word	0x05000006


	//   ....[19]....
        /*0128*/ 	.word	0x05000007


	//   ....[20]....
        /*012c*/ 	.word	0x05000009


	//   ....[21]....
        /*0130*/ 	.word	0x05000008


	//   ....[22]....
        /*0134*/ 	.word	0x05000014


	//   ....[23]....
        /*0138*/ 	.word	0x05000013


	//   ....[24]....
        /*013c*/ 	.word	0x05000007


	//   ....[25]....
        /*0140*/ 	.word	0x0500000a


	//   ....[26]....
        /*0144*/ 	.word	0x05000006


	//   ....[27]....
        /*0148*/ 	.word	0x05000007


	//   ....[28]....
        /*014c*/ 	.word	0x05000009


	//   ....[29]....
        /*0150*/ 	.word	0x05000008


	//   ....[30]....
        /*0154*/ 	.word	0x05000014


	//   ....[31]....
        /*0158*/ 	.word	0x05000013


	//   ....[32]....
        /*015c*/ 	.word	0x05000007


	//   ....[33]....
        /*0160*/ 	.word	0x0500000a


	//   ....[34]....
        /*0164*/ 	.word	0x0500000a


	//   ....[35]....
        /*0168*/ 	.word	0x05000007


	//   ....[36]....
        /*016c*/ 	.word	0x0500000d


	//   ....[37]....
        /*0170*/ 	.word	0x05000009


	//   ....[38]....
        /*0174*/ 	.word	0x05000006


	//   ....[39]....
        /*0178*/ 	.word	0x0500000f


	//   ....[40]....
        /*017c*/ 	.word	0x05000007


	//   ....[41]....
        /*0180*/ 	.word	0x0500000d


	//   ....[42]....
        /*0184*/ 	.word	0x05000006


	//   ....[43]....
        /*0188*/ 	.word	0x05000014


	//   ....[44]....
        /*018c*/ 	.word	0x0500000c


	//   ....[45]....
        /*0190*/ 	.word	0x05000010


	//   ....[46]....
        /*0194*/ 	.word	0x05000008


	//   ....[47]....
        /*0198*/ 	.word	0x05000009


	//   ....[48]....
        /*019c*/ 	.word	0x0500000a


	//   ....[49]....
        /*01a0*/ 	.word	0x05000005


	//   ....[50]....
        /*01a4*/ 	.word	0x0500001a


	//   ....[51]....
        /*01a8*/ 	.word	0x05000017


	//   ....[52]....
        /*01ac*/ 	.word	0x05000006


	//   ....[53]....
        /*01b0*/ 	.word	0x0500001b


	//   ....[54]....
        /*01b4*/ 	.word	0x05000004


	//   ....[55]....
        /*01b8*/ 	.word	0x05000019


	//   ....[56]....
        /*01bc*/ 	.word	0x0500000e


	//   ....[57]....
        /*01c0*/ 	.word	0x0500000f


	//   ....[58]....
        /*01c4*/ 	.word	0x0500001d


	//   ....[59]....
        /*01c8*/ 	.word	0x05000013


	//   ....[60]....
        /*01cc*/ 	.word	0x05000017


	//   ....[61]....
        /*01d0*/ 	.word	0x05000012


	//   ....[62]....
        /*01d4*/ 	.word	0x05000019


	//   ....[63]....
        /*01d8*/ 	.word	0x05000016


	//   ....[64]....
        /*01dc*/ 	.word	0x0500000d


	//   ....[65]....
        /*01e0*/ 	.word	0x0500000a


	//   ....[66]....
        /*01e4*/ 	.word	0x05000006


	//   ....[67]....
        /*01e8*/ 	.word	0x05000006


	//   ....[68]....
        /*01ec*/ 	.word	0x05000006


	//   ....[69]....
        /*01f0*/ 	.word	0x05000006


	//   ....[70]....
        /*01f4*/ 	.word	0x05000006


	//   ....[71]....
        /*01f8*/ 	.word	0x05000006


	//   ....[72]....
        /*01fc*/ 	.word	0x05000006


	//   ....[73]....
        /*0200*/ 	.word	0x05000006


	//   ....[74]....
        /*0204*/ 	.word	0x05000006


	//   ....[75]....
        /*0208*/ 	.word	0x05000006


	//   ....[76]....
        /*020c*/ 	.word	0x05000006


	//   ....[77]....
        /*0210*/ 	.word	0x05000006


	//   ....[78]....
        /*0214*/ 	.word	0x05000006


	//   ....[79]....
        /*0218*/ 	.word	0x05000006


	//   ....[80]....
        /*021c*/ 	.word	0x05000006


	//   ....[81]....
        /*0220*/ 	.word	0x05000006


	//   ....[82]....
        /*0224*/ 	.word	0x05000006


	//   ....[83]....
        /*0228*/ 	.word	0x05000006


	//   ....[84]....
        /*022c*/ 	.word	0x05000006


	//   ....[85]....
        /*0230*/ 	.word	0x05000006


	//   ....[86]....
        /*0234*/ 	.word	0x05000006


	//   ....[87]....
        /*0238*/ 	.word	0x05000006


	//   ....[88]....
        /*023c*/ 	.word	0x05000006


	//   ....[89]....
        /*0240*/ 	.word	0x05000006


	//   ....[90]....
        /*0244*/ 	.word	0x05000006


	//   ....[91]....
        /*0248*/ 	.word	0x05000006


	//   ....[92]....
        /*024c*/ 	.word	0x05000006


	//   ....[93]....
        /*0250*/ 	.word	0x05000006


	//   ....[94]....
        /*0254*/ 	.word	0x05000006


	//   ....[95]....
        /*0258*/ 	.word	0x05000006


	//   ....[96]....
        /*025c*/ 	.word	0x05000006


	//   ....[97]....
        /*0260*/ 	.word	0x05000006


	//   ....[98]....
        /*0264*/ 	.word	0x05000006


	//   ....[99]....
        /*0268*/ 	.word	0x05000006


	//   ....[100]....
        /*026c*/ 	.word	0x05000006


	//   ....[101]....
        /*0270*/ 	.word	0x05000006


	//   ....[102]....
        /*0274*/ 	.word	0x05000006


	//   ....[103]....
        /*0278*/ 	.word	0x05000006


	//   ....[104]....
        /*027c*/ 	.word	0x05000006


	//   ....[105]....
        /*0280*/ 	.word	0x05000006


	//   ....[106]....
        /*0284*/ 	.word	0x05000006


	//   ....[107]....
        /*0288*/ 	.word	0x05000006


	//   ....[108]....
        /*028c*/ 	.word	0x05000006


	//   ....[109]....
        /*0290*/ 	.word	0x05000006


	//   ....[110]....
        /*0294*/ 	.word	0x05000006


	//   ....[111]....
        /*0298*/ 	.word	0x05000006


	//   ....[112]....
        /*029c*/ 	.word	0x05000006


	//   ....[113]....
        /*02a0*/ 	.word	0x05000006


	//   ....[114]....
        /*02a4*/ 	.word	0x05000006


	//   ....[115]....
        /*02a8*/ 	.word	0x05000006


	//   ....[116]....
        /*02ac*/ 	.word	0x05000006


	//   ....[117]....
        /*02b0*/ 	.word	0x05000006


	//   ....[118]....
        /*02b4*/ 	.word	0x05000006


	//   ....[119]....
        /*02b8*/ 	.word	0x05000006


	//   ....[120]....
        /*02bc*/ 	.word	0x05000006


	//   ....[121]....
        /*02c0*/ 	.word	0x05000006


	//----- nvinfo : EIATTR_COOP_GROUP_INSTR_OFFSETS
	.align		4
.L_525:
        /*02c4*/ 	.byte	0x04, 0x28
        /*02c6*/ 	.short	(.L_527 - .L_526)


	//   ....[0]....
.L_526:
        /*02c8*/ 	.word	0x00001b30


	//   ....[1]....
        /*02cc*/ 	.word	0x00001b60


	//   ....[2]....
        /*02d0*/ 	.word	0x000020c0


	//   ....[3]....
        /*02d4*/ 	.word	0x000020f0


	//   ....[4]....
        /*02d8*/ 	.word	0x00002120


	//   ....[5]....
        /*02dc*/ 	.word	0x00002130


	//   ....[6]....
        /*02e0*/ 	.word	0x00002160


	//   ....[7]....
        /*02e4*/ 	.word	0x00002170


	//   ....[8]....
        /*02e8*/ 	.word	0x000021a0


	//   ....[9]....
        /*02ec*/ 	.word	0x000021b0


	//   ....[10]....
        /*02f0*/ 	.word	0x00003800


	//   ....[11]....
        /*02f4*/ 	.word	0x00003810


	//   ....[12]....
        /*02f8*/ 	.word	0x00003850


	//   ....[13]....
        /*02fc*/ 	.word	0x00003870


	//   ....[14]....
        /*0300*/ 	.word	0x000038a0


	//   ....[15]....
        /*0304*/ 	.word	0x000038b0


	//   ....[16]....
        /*0308*/ 	.word	0x000038e0


	//   ....[17]....
        /*030c*/ 	.word	0x000038f0


	//   ....[18]....
        /*0310*/ 	.word	0x00003aa0


	//   ....[19]....
        /*0314*/ 	.word	0x00003ad0


	//   ....[20]....
        /*0318*/ 	.word	0x00003b00


	//   ....[21]....
        /*031c*/ 	.word	0x00003b10


	//   ....[22]....
        /*0320*/ 	.word	0x00003b40


	//   ....[23]....
        /*0324*/ 	.word	0x00003b50


	//   ....[24]....
        /*0328*/ 	.word	0x00003b80


	//   ....[25]....
        /*032c*/ 	.word	0x00003b90


	//   ....[26]....
        /*0330*/ 	.word	0x00003ce0


	//   ....[27]....
        /*0334*/ 	.word	0x00003d10


	//   ....[28]....
        /*0338*/ 	.word	0x00003d40


	//   ....[29]....
        /*033c*/ 	.word	0x00003d50


	//   ....[30]....
        /*0340*/ 	.word	0x00003d80


	//   ....[31]....
        /*0344*/ 	.word	0x00003d90


	//   ....[32]....
        /*0348*/ 	.word	0x00003dc0


	//   ....[33]....
        /*034c*/ 	.word	0x00003dd0


	//   ....[34]....
        /*0350*/ 	.word	0x000040e0


	//   ....[35]....
        /*0354*/ 	.word	0x00004100


	//   ....[36]....
        /*0358*/ 	.word	0x00004130


	//   ....[37]....
        /*035c*/ 	.word	0x00004170


	//   ....[38]....
        /*0360*/ 	.word	0x00004190


	//   ....[39]....
        /*0364*/ 	.word	0x000041b0


	//   ....[40]....
        /*0368*/ 	.word	0x000041e0


	//   ....[41]....
        /*036c*/ 	.word	0x00004210


	//   ....[42]....
        /*0370*/ 	.word	0x00004240


	//   ....[43]....
        /*0374*/ 	.word	0x00004280


	//   ....[44]....
        /*0378*/ 	.word	0x000042a0


	//   ....[45]....
        /*037c*/ 	.word	0x000042c0


	//   ....[46]....
        /*0380*/ 	.word	0x000042f0


	//   ....[47]....
        /*0384*/ 	.word	0x00004330


	//   ....[48]....
        /*0388*/ 	.word	0x00004360


	//   ....[49]....
        /*038c*/ 	.word	0x00004390


	//   ....[50]....
        /*0390*/ 	.word	0x000043c0


	//   ....[51]....
        /*0394*/ 	.word	0x000043f0


	//   ....[52]....
        /*0398*/ 	.word	0x00004420


	//   ....[53]....
        /*039c*/ 	.word	0x00004450


	//   ....[54]....
        /*03a0*/ 	.word	0x00004470


	//   ....[55]....
        /*03a4*/ 	.word	0x00004480


	//   ....[56]....
        /*03a8*/ 	.word	0x000044b0


	//   ....[57]....
        /*03ac*/ 	.word	0x000044e0


	//   ....[58]....
        /*03b0*/ 	.word	0x00004520


	//   ....[59]....
        /*03b4*/ 	.word	0x00004530


	//   ....[60]....
        /*03b8*/ 	.word	0x00004570


	//   ....[61]....
        /*03bc*/ 	.word	0x000045a0


	//   ....[62]....
        /*03c0*/ 	.word	0x000045d0


	//   ....[63]....
        /*03c4*/ 	.word	0x00004600


	//   ....[64]....
        /*03c8*/ 	.word	0x00004660


	//   ....[65]....
        /*03cc*/ 	.word	0x00004770


	//   ....[66]....
        /*03d0*/ 	.word	0x00004890


	//   ....[67]....
        /*03d4*/ 	.word	0x000048e0


	//   ....[68]....
        /*03d8*/ 	.word	0x00004950


	//   ....[69]....
        /*03dc*/ 	.word	0x000049b0


	//   ....[70]....
        /*03e0*/ 	.word	0x00004a20


	//   ....[71]....
        /*03e4*/ 	.word	0x00004a80


	//   ....[72]....
        /*03e8*/ 	.word	0x00004af0


	//   ....[73]....
        /*03ec*/ 	.word	0x00004b50


	//   ....[74]....
        /*03f0*/ 	.word	0x00004bf0


	//   ....[75]....
        /*03f4*/ 	.word	0x00004c80


	//   ....[76]....
        /*03f8*/ 	.word	0x00004cf0


	//   ....[77]....
        /*03fc*/ 	.word	0x00004d50


	//   ....[78]....
        /*0400*/ 	.word	0x00004dc0


	//   ....[79]....
        /*0404*/ 	.word	0x00004e20


	//   ....[80]....
        /*0408*/ 	.word	0x00004e90


	//   ....[81]....
        /*040c*/ 	.word	0x00004ef0


	//   ....[82]....
        /*0410*/ 	.word	0x00004f90


	//   ....[83]....
        /*0414*/ 	.word	0x00005020


	//   ....[84]....
        /*0418*/ 	.word	0x00005090


	//   ....[85]....
        /*041c*/ 	.word	0x000050f0


	//   ....[86]....
        /*0420*/ 	.word	0x00005160


	//   ....[87]....
        /*0424*/ 	.word	0x000051c0


	//   ....[88]....
        /*0428*/ 	.word	0x00005230


	//   ....[89]....
        /*042c*/ 	.word	0x00005290


	//   ....[90]....
        /*0430*/ 	.word	0x00005330


	//   ....[91]....
        /*0434*/ 	.word	0x000053f0


	//   ....[92]....
        /*0438*/ 	.word	0x000054d0


	//   ....[93]....
        /*043c*/ 	.word	0x00005520


	//   ....[94]....
        /*0440*/ 	.word	0x000055c0


	//   ....[95]....
        /*0444*/ 	.word	0x00005620


	//   ....[96]....
        /*0448*/ 	.word	0x000056d0


	//   ....[97]....
        /*044c*/ 	.word	0x00005730


	//   ....[98]....
        /*0450*/ 	.word	0x000057e0


	//   ....[99]....
        /*0454*/ 	.word	0x00005840


	//   ....[100]....
        /*0458*/ 	.word	0x000058b0


	//   ....[101]....
        /*045c*/ 	.word	0x00005910


	//   ....[102]....
        /*0460*/ 	.word	0x00005980


	//   ....[103]....
        /*0464*/ 	.word	0x000059e0


	//   ....[104]....
        /*0468*/ 	.word	0x00005a50


	//   ....[105]....
        /*046c*/ 	.word	0x00005ac0


	//   ....[106]....
        /*0470*/ 	.word	0x00005b40


	//   ....[107]....
        /*0474*/ 	.word	0x00005ba0


	//   ....[108]....
        /*0478*/ 	.word	0x00005c20


	//   ....[109]....
        /*047c*/ 	.word	0x00005c80


	//   ....[110]....
        /*0480*/ 	.word	0x00005d30


	//   ....[111]....
        /*0484*/ 	.word	0x00005da0


	//   ....[112]....
        /*0488*/ 	.word	0x00005e40


	//   ....[113]....
        /*048c*/ 	.word	0x00005eb0


	//   ....[114]....
        /*0490*/ 	.word	0x00005f10


	//   ....[115]....
        /*0494*/ 	.word	0x00005f60


	//   ....[116]....
        /*0498*/ 	.word	0x00005fd0


	//   ....[117]....
        /*049c*/ 	.word	0x00006030


	//   ....[118]....
        /*04a0*/ 	.word	0x000060a0


	//   ....[119]....
        /*04a4*/ 	.word	0x00006100


	//   ....[120]....
        /*04a8*/ 	.word	0x00006250


	//   ....[121]....
        /*04ac*/ 	.word	0x00006300


	//----- nvinfo : EIATTR_EXIT_INSTR_OFFSETS
	.align		4
.L_527:
        /*04b0*/ 	.byte	0x04, 0x1c
        /*04b2*/ 	.short	(.L_529 - .L_528)


	//   ....[0]....
.L_528:
        /*04b4*/ 	.word	0x000027d0


	//   ....[1]....
        /*04b8*/ 	.word	0x00004830


	//----- nvinfo : EIATTR_MAX_THREADS
	.align		4
.L_529:
        /*04bc*/ 	.byte	0x04, 0x05
        /*04be*/ 	.short	(.L_531 - .L_530)
.L_530:
        /*04c0*/ 	.word	0x000001e0
        /*04c4*/ 	.word	0x00000001
        /*04c8*/ 	.word	0x00000001


	//----- nvinfo : EIATTR_CRS_STACK_SIZE
	.align		4
.L_531:
        /*04cc*/ 	.byte	0x04, 0x1e
        /*04ce*/ 	.short	(.L_533 - .L_532)
.L_532:
        /*04d0*/ 	.word	0x00000000


	//----- nvinfo : EIATTR_CBANK_PARAM_SIZE
	.align		4
.L_533:
        /*04d4*/ 	.byte	0x03, 0x19
        /*04d6*/ 	.short	0x0060


	//----- nvinfo : EIATTR_PARAM_CBANK
	.align		4
        /*04d8*/ 	.byte	0x04, 0x0a
        /*04da*/ 	.short	(.L_535 - .L_534)
	.align		4
.L_534:
        /*04dc*/ 	.word	index@(.nv.constant0._ZN13group_norm_v218gn_bwd_cuda_kernelI13__nv_bfloat16Li480ELi1ELi32ELi60ELi256ELb0ELb1ELi4ELi960ELi960ELi4ELb1ELi2ELb0ELb0ELNS_15WgradSyncMethodE3ENS_16CompileConditionILi900EEEEEvPT_S6_S6_PKS5_S8_S8_S8_PKfflPfPj)
        /*04e0*/ 	.short	0x0210
        /*04e2*/ 	.short	0x0060


	//----- nvinfo : EIATTR_SW_WAR
	.align		4
.L_535:
        /*04e4*/ 	.byte	0x04, 0x36
        /*04e6*/ 	.short	(.L_537 - .L_536)
.L_536:
        /*04e8*/ 	.word	0x00000008
.L_537:


//--------------------- .nv.info._ZN13group_norm_v218gn_bwd_cuda_kernelI13__nv_bfloat16Li480ELi3ELi32ELi60ELi256ELb0ELb1ELi4ELi960ELi960ELi4ELb1ELi4ELb0ELb0ELNS_15WgradSyncMethodE3ENS_16CompileConditionILi900EEEEEvPT_S6_S6_PKS5_S8_S8_S8_PKfflPfPj --------------------------
	.section	.nv.info._ZN13group_norm_v218gn_bwd_cuda_kernelI13__nv_bfloat16Li480ELi3ELi32ELi60ELi256ELb0ELb1ELi4ELi960ELi960ELi4ELb1ELi4ELb0ELb0ELNS_15WgradSyncMethodE3ENS_16CompileConditionILi900EEEEEvPT_S6_S6_PKS5_S8_S8_S8_PKfflPfPj,"",@"SHT_CUDA_INFO"
	.sectionflags	@""
	.align	4


	//----- nvinfo : EIATTR_CUDA_API_VERSION
	.align		4
        /*0000*/ 	.byte	0x04, 0x37
        /*0002*/ 	.short	(.L_539 - .L_538)
.L_538:
        /*0004*/ 	.word	0x00000082


	//----- nvinfo : EIATTR_KPARAM_INFO
	.align		4
.L_539:
        /*0008*/ 	.byte	0x04, 0x17
        /*000a*/ 	.short	(.L_541 - .L_540)
.L_540:
        /*000c*/ 	.word	0x00000000
        /*0010*/ 	.short	0x000b
        /*0012*/ 	.short	0x0058
        /*0014*/ 	.byte	0x00, 0xf0, 0x21, 0x00


	//----- nvinfo : EIATTR_KPARAM_INFO
	.align		4
.L_541:
        /*0018*/ 	.byte	0x04, 0x17
        /*001a*/ 	.short	(.L_543 - .L_542)
.L_542:
        /*001c*/ 	.word	0x00000000
        /*0020*/ 	.short	0x000a
        /*0022*/ 	.short	0x0050
        /*0024*/ 	.byte	0x00, 0xf0, 0x21, 0x00


	//----- nvinfo : EIATTR_KPARAM_INFO
	.align		4
.L_543:
        /*0028*/ 	.byte	0x04, 0x17
        /*002a*/ 	.short	(.L_545 - .L_544)
.L_544:
        /*002c*/ 	.word	0x00000000
        /*0030*/ 	.short	0x0009
        /*0032*/ 	.short	0x0048
        /*0034*/ 	.byte	0x00, 0xf0, 0x21, 0x00


	//----- nvinfo : EIATTR_KPARAM_INFO
	.align		4
.L_545:
        /*0038*/ 	.byte	0x04, 0x17
        /*003a*/ 	.short	(.L_547 - .L_546)
.L_546:
        /*003c*/ 	.word	0x00000000
        /*0040*/ 	.short	0x0008
        /*0042*/ 	.short	0x0040
        /*0044*/ 	.byte	0x00, 0xf0, 0x11, 0x00


	//----- nvinfo : EIATTR_KPARAM_INFO
	.align		4
.L_547:
        /*0048*/ 	.byte	0x04, 0x17
        /*004a*/ 	.short	(.L_549 - .L_548)
.L_548:
        /*004c*/ 	.word	0x00000000
        /*0050*/ 	.short	0x0007
        /*0052*/ 	.short	0x0038
        /*0054*/ 	.byte	0x00, 0xf0, 0x21, 0x00


	//----- nvinfo : EIATTR_KPARAM_INFO
	.align		4
.L_549:
        /*0058*/ 	.byte	0x04, 0x17
        /*005a*/ 	.short	(.L_551 - .L_550)
.L_550:
        /*005c*/ 	.word	0x00000000
        /*0060*/ 	.short	0x0006
        /*0062*/ 	.short	0x0030
        /*0064*/ 	.byte	0x00, 0xf0, 0x21, 0x00


	//----- nvinfo : EIATTR_KPARAM_INFO
	.align		4
.L_551:
        /*0068*/ 	.byte	0x04, 0x17
        /*006a*/ 	.short	(.L_553 - .L_552)
.L_552:
        /*006c*/ 	.word	0x00000000
        /*0070*/ 	.short	0x0005
        /*0072*/ 	.short	0x0028
        /*0074*/ 	.byte	0x00, 0xf0, 0x21, 0x00


	//----- nvinfo : EIATTR_KPARAM_INFO
	.align		4
.L_553:
        /*0078*/ 	.byte	0x04, 0x17
        /*007a*/ 	.short	(.L_555 - .L_554)
.L_554:
        /*007c*/ 	.word	0x00000000
        /*0080*/ 	.short	0x0004
        /*0082*/ 	.short	0x0020
        /*0084*/ 	.byte	0x00, 0xf0, 0x21, 0x00


	//----- nvinfo : EIATTR_KPARAM_INFO
	.align		4
.L_555:
        /*0088*/ 	.byte	0x04, 0x17
        /*008a*/ 	.short	(.L_557 - .L_556)
.L_556:
        /*008c*/ 	.word	0x00000000
        /*0090*/ 	.short	0x0003
        /*0092*/ 	.short	0x0018
        /*0094*/ 	.byte	0x00, 0xf0, 0x21, 0x00


	//----- nvinfo : EIATTR_KPARAM_INFO
	.align		4
.L_557:
        /*0098*/ 	.byte	0x04, 0x17
        /*009a*/ 	.short	(.L_559 - .L_558)
.L_558:
        /*009c*/ 	.word	0x00000000
        /*00a0*/ 	.short	0x0002
        /*00a2*/ 	.short	0x0010
        /*00a4*/ 	.byte	0x00, 0xf0, 0x21, 0x00


	//----- nvinfo : EIATTR_KPARAM_INFO
	.align		4
.L_559:
        /*00a8*/ 	.byte	0x04, 0x17
        /*00aa*/ 	.short	(.L_561 - .L_560)
.L_560:
        /*00ac*/ 	.word	0x00000000
        /*00b0*/ 	.short	0x0001
        /*00b2*/ 	.short	0x0008
        /*00b4*/ 	.byte	0x00, 0xf0, 0x21, 0x00


	//----- nvinfo : EIATTR_KPARAM_INFO
	.align		4
.L_561:
        /*00b8*/ 	.byte	0x04, 0x17
        /*00ba*/ 	.short	(.L_563 - .L_562)
.L_562:
        /*00bc*/ 	.word	0x00000000
        /*00c0*/ 	.short	0x0000
        /*00c2*/ 	.short	0x0000
        /*00c4*/ 	.byte	0x00, 0xf0, 0x21, 0x00


	//----- nvinfo : EIATTR_SPARSE_MMA_MASK
	.align		4
.L_563:
        /*00c8*/ 	.byte	0x03, 0x50
        /*00ca*/ 	.short	0x0000


	//----- nvinfo : EIATTR_MAXREG_COUNT
	.align		4
        /*00cc*/ 	.byte	0x03, 0x1b
        /*00ce*/ 	.short	0x0028


	//----- nvinfo : EIATTR_NUM_BARRIERS
	.align		4
        /*00d0*/ 	.byte	0x02, 0x4c
        /*00d2*/ 	.byte	0x01
	.zero		1


	//----- nvinfo : EIATTR_ANNOTATIONS
	.align		4
        /*00d4*/ 	.byte	0x04, 0x55
        /*00d6*/ 	.short	(.L_565 - .L_564)


	//   ....[0]....
.L_564:
        /*00d8*/ 	.word	0x00000001
        /*00dc*/ 	.byte	0xf0, 0x03, 0x00, 0x00, 0x01, 0x00, 0x00, 0x00, 0xc0, 0x04, 0x00, 0x00, 0x01, 0x00, 0x00, 0x00
        /* <DEDUP_REMOVED lines=13> */
        /*01bc*/ 	.byte	0xa0, 0x27, 0x00, 0x00, 0x01, 0x00, 0x00, 0x00, 0xe0, 0x27, 0x00, 0x00


	//----- nvinfo : EIATTR_MERCURY_ISA_VERSION
	.align		4
.L_565:
        /*01c8*/ 	.byte	0x03, 0x5f
        /*01ca*/ 	.short	0x0101


	//----- nvinfo : EIATTR_COOP_GROUP_MASK_REGIDS
	.align		4
        /*01cc*/ 	.byte	0x04, 0x29
        /*01ce*/ 	.short	(.L_567 - .L_566)


	//   ....[0]....
.L_566:
        /*01d0*/ 	.word	0xffffffff


	//   ....[1]....
        /*01d4*/ 	.word	0xffffffff


	//   ....[2]....
        /*01d8*/ 	.word	0xffffffff


	//   ....[3]....
        /*01dc*/ 	.word	0xffffffff


	//   ....[4]....
        /*01e0*/ 	.word	0xffffffff


	//   ....[5]....
        /*01e4*/ 	.word	0xffffffff


	//   ....[6]....
        /*01e8*/ 	.word	0xffffffff


	//   ....[7]....
        /*01ec*/ 	.word	0xffffffff


	//   ....[8]....
        /*01f0*/ 	.word	0xffffffff


	//   ....[9]....
        /*01f4*/ 	.word	0xffffffff


	//   ....[10]....
        /*01f8*/ 	.word	0x05000011


	//   ....[11]....
        /*01fc*/ 	.word	0x05000013


	//   ....[12]....
        /*0200*/ 	.word	0x05000010


	//   ....[13]....
        /*0204*/ 	.word	0x05000012


	//   ....[14]....
        /*0208*/ 	.word	0x05000015


	//   ....[15]....
        /*020c*/ 	.word	0x05000021


	//   ....[16]....
        /*0210*/ 	.word	0x0500000a


	//   ....[17]....
        /*0214*/ 	.word	0x05000010


	//   ....[18]....
        /*0218*/ 	.word	0x05000013


	//   ....[19]....
        /*021c*/ 	.word	0x05000015


	//   ....[20]....
        /*0220*/ 	.word	0x05000010


	//   ....[21]....
        /*0224*/ 	.word	0x05000021


	//   ....[22]....
        /*0228*/ 	.word	0x05000012


	//   ....[23]....
        /*022c*/ 	.word	0x05000013


	//   ....[24]....
        /*0230*/ 	.word	0x05000020


	//   ....[25]....
        /*0234*/ 	.word	0x05000011


	//   ....[26]....
        /*0238*/ 	.word	0x05000013


	//   ....[27]....
        /*023c*/ 	.word	0x05000015


	//   ....[28]....
        /*0240*/ 	.word	0x05000010


	//   ....[29]....
        /*0244*/ 	.word	0x05000021


	//   ....[30]....
        /*0248*/ 	.word	0x05000012


	//   ....[31]....
        /*024c*/ 	.word	0x05000013


	//   ....[32]....
        /*0250*/ 	.word	0x05000020


	//   ....[33]....
        /*0254*/ 	.word	0x05000011


	//   ....[34]....
        /*0258*/ 	.word	0x05000010


	//   ....[35]....
        /*025c*/ 	.word	0x0500000f


	//   ....[36]....
        /*0260*/ 	.word	0x05000019


	//   ....[37]....
        /*0264*/ 	.word	0x05000013


	//   ....[38]....
        /*0268*/ 	.word	0x05000010


	//   ....[39]....
        /*026c*/ 	.word	0x05000013


	//   ....[40]....
        /*0270*/ 	.word	0x05000021


	//   ....[41]....
        /*0274*/ 	.word	0x05000012


	//   ....[42]....
        /*0278*/ 	.word	0x05000019


	//   ....[43]....
        /*027c*/ 	.word	0x05000021


	//   ....[44]....
        /*0280*/ 	.word	0x05000022


	//   ....[45]....
        /*0284*/ 	.word	0x05000011


	//   ....[46]....
        /*0288*/ 	.word	0x05000020


	//   ....[47]....
        /*028c*/ 	.word	0x05000019


	//   ....[48]....
        /*0290*/ 	.word	0x05000017


	//   ....[49]....
        /*0294*/ 	.word	0x0500000c


	//   ....[50]....
        /*0298*/ 	.word	0x05000012


	//   ....[51]....
        /*029c*/ 	.word	0x05000013


	//   ....[52]....
        /*02a0*/ 	.word	0x05000020


	//   ....[53]....
        /*02a4*/ 	.word	0x05000014


	//   ....[54]....
        /*02a8*/ 	.word	0x0500000f


	//   ....[55]....
        /*02ac*/ 	.word	0x05000015


	//   ....[56]....
        /*02b0*/ 	.word	0x05000013


	//   ....[57]....
        /*02b4*/ 	.word	0x05000021


	//   ....[58]....
        /*02b8*/ 	.word	0x05000010


	//   ....[59]....
        /*02bc*/ 	.word	0x05000017


	//   ....[60]....
        /*02c0*/ 	.word	0x05000016


	//   ....[61]....
        /*02c4*/ 	.word	0x05000015


	//   ....[62]....
        /*02c8*/ 	.word	0x05000013


	//   ....[63]....
        /*02cc*/ 	.word	0x05000020


	//   ....[64]....
        /*02d0*/ 	.word	0x05000013


	//   ....[65]....
        /*02d4*/ 	.word	0x05000018


	//   ....[66]....
        /*02d8*/ 	.word	0x05000010


	//   ....[67]....
        /*02dc*/ 	.word	0x05000010


	//   ....[68]....
        /*02e0*/ 	.word	0x05000010


	//   ....[69]....
        /*02e4*/ 	.word	0x05000010


	//   ....[70]....
        /*02e8*/ 	.word	0x05000010


	//   ....[71]....
        /*02ec*/ 	.word	0x05000010


	//   ....[72]....
        /*02f0*/ 	.word	0x05000010


	//   ....[73]....
        /*02f4*/ 	.word	0x05000010


	//   ....[74]....
        /*02f8*/ 	.word	0x05000010


	//   ....[75]....
        /*02fc*/ 	.word	0x05000010


	//   ....[76]....
        /*0300*/ 	.word	0x05000010


	//   ....[77]....
        /*0304*/ 	.word	0x05000010


	//   ....[78]....
        /*0308*/ 	.word	0x05000010


	//   ....[79]....
        /*030c*/ 	.word	0x05000010


	//   ....[80]....
        /*0310*/ 	.word	0x05000010


	//   ....[81]....
        /*0314*/ 	.word	0x05000010


	//   ....[82]....
        /*0318*/ 	.word	0x05000010


	//   ....[83]....
        /*031c*/ 	.word	0x05000010


	//   ....[84]....
        /*0320*/ 	.word	0x05000010


	//   ....[85]....
        /*0324*/ 	.word	0x05000010


	//   ....[86]....
        /*0328*/ 	.word	0x05000010


	//   ....[87]....
        /*032c*/ 	.word	0x05000010


	//   ....[88]....
        /*0330*/ 	.word	0x05000010


	//   ....[89]....
        /*0334*/ 	.word	0x05000010


	//   ....[90]....
        /*0338*/ 	.word	0x05000010


	//   ....[91]....
        /*033c*/ 	.word	0x05000010


	//   ....[92]....
        /*0340*/ 	.word	0x05000010


	//   ....[93]....
        /*0344*/ 	.word	0x05000010


	//   ....[94]....
        /*0348*/ 	.word	0x05000010


	//   ....[95]....
        /*034c*/ 	.word	0x05000010


	//   ....[96]....
        /*0350*/ 	.word	0x05000010


	//   ....[97]....
        /*0354*/ 	.word	0x05000010


	//   ....[98]....
        /*0358*/ 	.word	0x05000010


	//   ....[99]....
        /*035c*/ 	.word	0x05000010


	//   ....[100]....
        /*0360*/ 	.word	0x05000010


	//   ....[101]....
        /*0364*/ 	.word	0x05000010


	//   ....[102]....
        /*0368*/ 	.word	0x05000010


	//   ....[103]....
        /*036c*/ 	.word	0x05000010


	//   ....[104]....
        /*0370*/ 	.word	0x05000010


	//   ....[105]....
        /*0374*/ 	.word	0x05000010


	//   ....[106]....
        /*0378*/ 	.word	0x05000010


	//   ....[107]....
        /*037c*/ 	.word	0x05000010


	//   ....[108]....
        /*0380*/ 	.word	0x05000010


	//   ....[109]....
        /*0384*/ 	.word	0x05000010


	//   ....[110]....
        /*0388*/ 	.word	0x05000010


	//   ....[111]....
        /*038c*/ 	.word	0x05000010


	//   ....[112]....
        /*0390*/ 	.word	0x05000010


	//   ....[113]....
        /*0394*/ 	.word	0x05000010


	//   ....[114]....
        /*0398*/ 	.word	0x05000010


	//   ....[115]....
        /*039c*/ 	.word	0x05000010


	//   ....[116]....
        /*03a0*/ 	.word	0x05000010


	//   ....[117]....
        /*03a4*/ 	.word	0x05000010


	//   ....[118]....
        /*03a8*/ 	.word	0x05000010


	//   ....[119]....
        /*03ac*/ 	.word	0x05000010


	//   ....[120]....
        /*03b0*/ 	.word	0x05000010


	//   ....[121]....
        /*03b4*/ 	.word	0x05000010


	//----- nvinfo : EIATTR_COOP_GROUP_INSTR_OFFSETS
	.align		4
.L_567:
        /*03b8*/ 	.byte	0x04, 0x28
        /*03ba*/ 	.short	(.L_569 - .L_568)


	//   ....[0]....
.L_568:
        /*03bc*/ 	.word	0x00001d40


	//   ....[1]....
        /*03c0*/ 	.word	0x00001d70


	//   ....[2]....
        /*03c4*/ 	.word	0x000024b0


	//   ....[3]....
        /*03c8*/ 	.word	0x000024f0


	//   ....[4]....
        /*03cc*/ 	.word	0x00002510


	//   ....[5]....
        /*03d0*/ 	.word	0x00002530


	//   ....[6]....
        /*03d4*/ 	.word	0x00002550


	//   ....[7]....
        /*03d8*/ 	.word	0x00002570


	//   ....[8]....
        /*03dc*/ 	.word	0x00002590


	//   ....[9]....
        /*03e0*/ 	.word	0x000025b0


	//   ....[10]....
        /*03e4*/ 	.word	0x00003c40


	//   ....[11]....
        /*03e8*/ 	.word	0x00003c60


	//   ....[12]....
        /*03ec*/ 	.word	0x00003c90


	//   ....[13]....
        /*03f0*/ 	.word	0x00003cb0


	//   ....[14]....
        /*03f4*/ 	.word	0x00003ce0


	//   ....[15]....
        /*03f8*/ 	.word	0x00003cf0


	//   ....[16]....
        /*03fc*/ 	.word	0x00003d20


	//   ....[17]....
        /*0400*/ 	.word	0x00003d30


	//   ....[18]....
        /*0404*/ 	.word	0x00003f30


	//   ....[19]....
        /*0408*/ 	.word	0x00003f50


	//   ....[20]....
        /*040c*/ 	.word	0x00003f80


	//   ....[21]....
        /*0410*/ 	.word	0x00003f90


	//   ....[22]....
        /*0414*/ 	.word	0x00003fd0


	//   ....[23]....
        /*0418*/ 	.word	0x00003fe0


	//   ....[24]....
        /*041c*/ 	.word	0x00004010


	//   ....[25]....
        /*0420*/ 	.word	0x00004020


	//   ....[26]....
        /*0424*/ 	.word	0x000041c0


	//   ....[27]....
        /*0428*/ 	.word	0x000041e0


	//   ....[28]....
        /*042c*/ 	.word	0x00004210


	//   ....[29]....
        /*0430*/ 	.word	0x00004220


	//   ....[30]....
        /*0434*/ 	.word	0x00004260


	//   ....[31]....
        /*0438*/ 	.word	0x00004270


	//   ....[32]....
        /*043c*/ 	.word	0x000042a0


	//   ....[33]....
        /*0440*/ 	.word	0x000042b0


	//   ....[34]....
        /*0444*/ 	.word	0x00004470


	//   ....[35]....
        /*0448*/ 	.word	0x000044b0


	//   ....[36]....
        /*044c*/ 	.word	0x00004550


	//   ....[37]....
        /*0450*/ 	.word	0x00004570


	//   ....[38]....
        /*0454*/ 	.word	0x00004610


	//   ....[39]....
        /*0458*/ 	.word	0x00004650


	//   ....[40]....
        /*045c*/ 	.word	0x00004660


	//   ....[41]....
        /*0460*/ 	.word	0x00004690


	//   ....[42]....
        /*0464*/ 	.word	0x00004760


	//   ....[43]....
        /*0468*/ 	.word	0x000047e0


	//   ....[44]....
        /*046c*/ 	.word	0x00004800


	//   ....[45]....
        /*0470*/ 	.word	0x00004810


	//   ....[46]....
        /*0474*/ 	.word	0x00004830


	//   ....[47]....
        /*0478*/ 	.word	0x00004890


	//   ....[48]....
        /*047c*/ 	.word	0x00004940


	//   ....[49]....
        /*0480*/ 	.word	0x00004960


	//   ....[50]....
        /*0484*/ 	.word	0x00004970


	//   ....[51]....
        /*0488*/ 	.word	0x00004980


	//   ....[52]....
        /*048c*/ 	.word	0x000049c0


	//   ....[53]....
        /*0490*/ 	.word	0x000049d0


	//   ....[54]....
        /*0494*/ 	.word	0x00004a80


	//   ....[55]....
        /*0498*/ 	.word	0x00004ab0


	//   ....[56]....
        /*049c*/ 	.word	0x00004ad0


	//   ....[57]....
        /*04a0*/ 	.word	0x00004ae0


	//   ....[58]....
        /*04a4*/ 	.word	0x00004af0


	//   ....[59]....
        /*04a8*/ 	.word	0x00004b00


	//   ....[60]....
        /*04ac*/ 	.word	0x00004b60


	//   ....[61]....
        /*04b0*/ 	.word	0x00004bd0


	//   ....[62]....
        /*04b4*/ 	.word	0x00004c00


	//   ....[63]....
        /*04b8*/ 	.word	0x00004c10


	//   ....[64]....
        /*04bc*/ 	.word	0x00004d10


	//   ....[65]....
        /*04c0*/ 	.word	0x00004d20


	//   ....[66]....
        /*04c4*/ 	.word	0x00004ee0


	//   ....[67]....
        /*04c8*/ 	.word	0x00004f30


	//   ....[68]....
        /*04cc*/ 	.word	0x00004fa0


	//   ....[69]....
        /*04d0*/ 	.word	0x00005000


	//   ....[70]....
        /*04d4*/ 	.word	0x00005070


	//   ....[71]....
        /*04d8*/ 	.word	0x000050d0


	//   ....[72]....
        /*04dc*/ 	.word	0x00005140


	//   ....[73]....
        /*04e0*/ 	.word	0x000051a0


	//   ....[74]....
        /*04e4*/ 	.word	0x00005240


	//   ....[75]....
        /*04e8*/ 	.word	0x000052d0


	//   ....[76]....
        /*04ec*/ 	.word	0x00005340


	//   ....[77]....
        /*04f0*/ 	.word	0x00005390


	//   ....[78]....
        /*04f4*/ 	.word	0x00005400


	//   ....[79]....
        /*04f8*/ 	.word	0x00005450


	//   ....[80]....
        /*04fc*/ 	.word	0x000054c0


	//   ....[81]....
        /*0500*/ 	.word	0x00005510


	//   ....[82]....
        /*0504*/ 	.word	0x000055b0


	//   ....[83]....
        /*0508*/ 	.word	0x00005640


	//   ....[84]....
        /*050c*/ 	.word	0x000056b0


	//   ....[85]....
        /*0510*/ 	.word	0x00005700


	//   ....[86]....
        /*0514*/ 	.word	0x00005770


	//   ....[87]....
        /*0518*/ 	.word	0x000057c0


	//   ....[88]....
        /*051c*/ 	.word	0x00005830


	//   ....[89]....
        /*0520*/ 	.word	0x00005880


	//   ....[90]....
        /*0524*/ 	.word	0x00005920


	//   ....[91]....
        /*0528*/ 	.word	0x000059c0


	//   ....[92]....
        /*052c*/ 	.word	0x00005a30


	//   ....[93]....
        /*0530*/ 	.word	0x00005a90


	//   ....[94]....
        /*0534*/ 	.word	0x00005b00


	//   ....[95]....
        /*0538*/ 	.word	0x00005b80


	//   ....[96]....
        /*053c*/ 	.word	0x00005c00


	//   ....[97]....
        /*0540*/ 	.word	0x00005ce0


	//   ....[98]....
        /*0544*/ 	.word	0x00005dc0


	//   ....[99]....
        /*0548*/ 	.word	0x00005e50


	//   ....[100]....
        /*054c*/ 	.word	0x00005ed0


	//   ....[101]....
        /*0550*/ 	.word	0x00005fa0


	//   ....[102]....
        /*0554*/ 	.word	0x00006010


	//   ....[103]....
        /*0558*/ 	.word	0x00006090


	//   ....[104]....
        /*055c*/ 	.word	0x000060f0


	//   ....[105]....
        /*0560*/ 	.word	0x00006190


	//   ....[106]....
        /*0564*/ 	.word	0x00006240


	//   ....[107]....
        /*0568*/ 	.word	0x000062e0


	//   ....[108]....
        /*056c*/ 	.word	0x00006380


	//   ....[109]....
        /*0570*/ 	.word	0x00006410


	//   ....[110]....
        /*0574*/ 	.word	0x00006470


	//   ....[111]....
        /*0578*/ 	.word	0x000064f0


	//   ....[112]....
        /*057c*/ 	.word	0x00006550


	//   ....[113]....
        /*0580*/ 	.word	0x00006690


	//   ....[114]....
        /*0584*/ 	.word	0x000066f0


	//   ....[115]....
        /*0588*/ 	.word	0x00006750


	//   ....[116]....
        /*058c*/ 	.word	0x000067e0


	//   ....[117]....
        /*0590*/ 	.word	0x00006840


	//   ....[118]....
        /*0594*/ 	.word	0x000068d0


	//   ....[119]....
        /*0598*/ 	.word	0x00006920


	//   ....[120]....
        /*059c*/ 	.word	0x000069e0


	//   ....[121]....
        /*05a0*/ 	.word	0x00006a30


	//----- nvinfo : EIATTR_EXIT_INSTR_OFFSETS
	.align		4
.L_569:
        /*05a4*/ 	.byte	0x04, 0x1c
        /*05a6*/ 	.short	(.L_571 - .L_570)


	//   ....[0]....
.L_570:
        /*05a8*/ 	.word	0x00002c60


	//   ....[1]....
        /*05ac*/ 	.word	0x00004e80


	//----- nvinfo : EIATTR_MAX_THREADS
	.align		4
.L_571:
        /*05b0*/ 	.byte	0x04, 0x05
        /*05b2*/ 	.short	(.L_573 - .L_572)
.L_572:
        /*05b4*/ 	.word	0x000001e0
        /*05b8*/ 	.word	0x00000001
        /*05bc*/ 	.word	0x00000001


	//----- nvinfo : EIATTR_CRS_STACK_SIZE
	.align		4
.L_573:
        /*05c0*/ 	.byte	0x04, 0x1e
        /*05c2*/ 	.short	(.L_575 - .L_574)
.L_574:
        /*05c4*/ 	.word	0x00000000


	//----- nvinfo : EIATTR_CBANK_PARAM_SIZE
	.align		4
.L_575:
        /*05c8*/ 	.byte	0x03, 0x19
        /*05ca*/ 	.short	0x0060


	//----- nvinfo : EIATTR_PARAM_CBANK
	.align		4
        /*05cc*/ 	.byte	0x04, 0x0a
        /*05ce*/ 	.short	(.L_577 - .L_576)
	.align		4
.L_576:
        /*05d0*/ 	.word	index@(.nv.constant0._ZN13group_norm_v218gn_bwd_cuda_kernelI13__nv_bfloat16Li480ELi3ELi32ELi60ELi256ELb0ELb1ELi4ELi960ELi960ELi4ELb1ELi4ELb0ELb0ELNS_15WgradSyncMethodE3ENS_16CompileConditionILi900EEEEEvPT_S6_S6_PKS5_S8_S8_S8_PKfflPfPj)
        /*05d4*/ 	.short	0x0210
        /*05d6*/ 	.short	0x0060


	//----- nvinfo : EIATTR_SW_WAR
	.align		4
.L_577:
        /*05d8*/ 	.byte	0x04, 0x36
        /*05da*/ 	.short	(.L_579 - .L_578)
.L_578:
        /*05dc*/ 	.word	0x00000008
.L_579:


//--------------------- .nv.info._ZN13group_norm_v218gn_bwd_cuda_kernelI13__nv_bfloat16Li480ELi1ELi32ELi60ELi256ELb0ELb1ELi8ELi960ELi960ELi4ELb1ELi4ELb0ELb0ELNS_15WgradSyncMethodE3ENS_16CompileConditionILi900EEEEEvPT_S6_S6_PKS5_S8_S8_S8_PKfflPfPj --------------------------
	.section	.nv.info._ZN13group_norm_v218gn_bwd_cuda_kernelI13__nv_bfloat16Li480ELi1ELi32ELi60ELi256ELb0ELb1ELi8ELi960ELi960ELi4ELb1ELi4ELb0ELb0ELNS_15WgradSyncMethodE3ENS_16CompileConditionILi900EEEEEvPT_S6_S6_PKS5_S8_S8_S8_PKfflPfPj,"",@"SHT_CUDA_INFO"
	.sectionflags	@""
	.align	4


	//----- nvinfo : EIATTR_CUDA_API_VERSION
	.align		4
        /*0000*/ 	.byte	0x04, 0x37
        /*0002*/ 	.short	(.L_581 - .L_580)
.L_580:
        /*0004*/ 	.word	0x00000082


	//----- nvinfo : EIATTR_KPARAM_INFO
	.align		4
.L_581:
        /*0008*/ 	.byte	0x04, 0x17
        /*000a*/ 	.short	(.L_583 - .L_582)
.L_582:
        /*000c*/ 	.word	0x00000000
        /*0010*/ 	.short	0x000b
        /*0012*/ 	.short	0x0058
        /*0014*/ 	.byte	0x00, 0xf0, 0x21, 0x00


	//----- nvinfo : EIATTR_KPARAM_INFO
	.align		4
.L_583:
        /*0018*/ 	.byte	0x04, 0x17
        /*001a*/ 	.short	(.L_585 - .L_584)
.L_584:
        /*001c*/ 	.word	0x00000000
        /*0020*/ 	.short	0x000a
        /*0022*/ 	.short	0x0050
        /*0024*/ 	.byte	0x00, 0xf0, 0x21, 0x00


	//----- nvinfo : EIATTR_KPARAM_INFO
	.align		4
.L_585:
        /*0028*/ 	.byte	0x04, 0x17
        /*002a*/ 	.short	(.L_587 - .L_586)
.L_586:
        /*002c*/ 	.word	0x00000000
        /*0030*/ 	.short	0x0009
        /*0032*/ 	.short	0x0048
        /*0034*/ 	.byte	0x00, 0xf0, 0x21, 0x00


	//----- nvinfo : EIATTR_KPARAM_INFO
	.align		4
.L_587:
        /*0038*/ 	.byte	0x04, 0x17
        /*003a*/ 	.short	(.L_589 - .L_588)
.L_588:
        /*003c*/ 	.word	0x00000000
        /*0040*/ 	.short	0x0008
        /*0042*/ 	.short	0x0040
        /*0044*/ 	.byte	0x00, 0xf0, 0x11, 0x00


	//----- nvinfo : EIATTR_KPARAM_INFO
	.align		4
.L_589:
        /*0048*/ 	.byte	0x04, 0x17
        /*004a*/ 	.short	(.L_591 - .L_590)
.L_590:
        /*004c*/ 	.word	0x00000000
        /*0050*/ 	.short	0x0007
        /*0052*/ 	.short	0x0038
        /*0054*/ 	.byte	0x00, 0xf0, 0x21, 0x00


	//----- nvinfo : EIATTR_KPARAM_INFO
	.align		4
.L_591:
        /*0058*/ 	.byte	0x04, 0x17
        /*005a*/ 	.short	(.L_593 - .L_592)
.L_592:
        /*005c*/ 	.word	0x00000000
        /*0060*/ 	.short	0x0006
        /*0062*/ 	.short	0x0030
        /*0064*/ 	.byte	0x00, 0xf0, 0x21, 0x00


	//----- nvinfo : EIATTR_KPARAM_INFO
	.align		4
.L_593:
        /*0068*/ 	.byte	0x04, 0x17
        /*006a*/ 	.short	(.L_595 - .L_594)
.L_594:
        /*006c*/ 	.word	0x00000000
        /*0070*/ 	.short	0x0005
        /*0072*/ 	.short	0x0028
        /*0074*/ 	.byte	0x00, 0xf0, 0x21, 0x00


	//----- nvinfo : EIATTR_KPARAM_INFO
	.align		4
.L_595:
        /*0078*/ 	.byte	0x04, 0x17
        /*007a*/ 	.short	(.L_597 - .L_596)
.L_596:
        /*007c*/ 	.word	0x00000000
        /*0080*/ 	.short	0x0004
        /*0082*/ 	.short	0x0020
        /*0084*/ 	.byte	0x00, 0xf0, 0x21, 0x00


	//----- nvinfo : EIATTR_KPARAM_INFO
	.align		4
.L_597:
        /*0088*/ 	.byte	0x04, 0x17
        /*008a*/ 	.short	(.L_599 - .L_598)
.L_598:
        /*008c*/ 	.word	0x00000000
        /*0090*/ 	.short	0x0003
        /*0092*/ 	.short	0x0018
        /*0094*/ 	.byte	0x00, 0xf0, 0x21, 0x00


	//----- nvinfo : EIATTR_KPARAM_INFO
	.align		4
.L_599:
        /*0098*/ 	.byte	0x04, 0x17
        /*009a*/ 	.short	(.L_601 - .L_600)
.L_600:
        /*009c*/ 	.word	0x00000000
        /*00a0*/ 	.short	0x0002
        /*00a2*/ 	.short	0x0010
        /*00a4*/ 	.byte	0x00, 0xf0, 0x21, 0x00


	//----- nvinfo : EIATTR_KPARAM_INFO
	.align		4
.L_601:
        /*00a8*/ 	.byte	0x04, 0x17
        /*00aa*/ 	.short	(.L_603 - .L_602)
.L_602:
        /*00ac*/ 	.word	0x00000000
        /*00b0*/ 	.short	0x0001
        /*00b2*/ 	.short	0x0008
        /*00b4*/ 	.byte	0x00, 0xf0, 0x21, 0x00


	//----- nvinfo : EIATTR_KPARAM_INFO
	.align		4
.L_603:
        /*00b8*/ 	.byte	0x04, 0x17
        /*00ba*/ 	.short	(.L_605 - .L_604)
.L_604:
        /*00bc*/ 	.word	0x00000000
        /*00c0*/ 	.short	0x0000
        /*00c2*/ 	.short	0x0000
        /*00c4*/ 	.byte	0x00, 0xf0, 0x21, 0x00


	//----- nvinfo : EIATTR_SPARSE_MMA_MASK
	.align		4
.L_605:
        /*00c8*/ 	.byte	0x03, 0x50
        /*00ca*/ 	.short	0x0000


	//----- nvinfo : EIATTR_MAXREG_COUNT
	.align		4
        /*00cc*/ 	.byte	0x03, 0x1b
        /*00ce*/ 	.short	0x0080


	//----- nvinfo : EIATTR_NUM_BARRIERS
	.align		4
        /*00d0*/ 	.byte	0x02, 0x4c
        /*00d2*/ 	.byte	0x01
	.zero		1


	//----- nvinfo : EIATTR_MERCURY_ISA_VERSION
	.align		4
        /*00d4*/ 	.byte	0x03, 0x5f
        /*00d6*/ 	.short	0x0101


	//----- nvinfo : EIATTR_COOP_GROUP_MASK_REGIDS
	.align		4
        /*00d8*/ 	.byte	0x04, 0x29
        /*00da*/ 	.short	(.L_607 - .L_606)


	//   ....[0]....
.L_606:
        /*00dc*/ 	.word	0xffffffff


	//   ....[1]....
        /*00e0*/ 	.word	0xffffffff


	//   ....[2]....
        /*00e4*/ 	.word	0xffffffff


	//   ....[3]....
        /*00e8*/ 	.word	0xffffffff


	//   ....[4]....
        /*00ec*/ 	.word	0xffffffff


	//   ....[5]....
        /*00f0*/ 	.word	0xffffffff


	//   ....[6]....
        /*00f4*/ 	.word	0xffffffff


	//   ....[7]....
        /*00f8*/ 	.word	0xffffffff


	//   ....[8]....
        /*00fc*/ 	.word	0xffffffff


	//   ....[9]....
        /*0100*/ 	.word	0xffffffff


	//   ....[10]....
        /*0104*/ 	.word	0x05000017


	//   ....[11]....
        /*0108*/ 	.word	0x0500001c


	//   ....[12]....
        /*010c*/ 	.word	0x0500001e


	//   ....[13]....
        /*0110*/ 	.word	0x0500001d


	//   ....[14]....
        /*0114*/ 	.word	0x05000025


	//   ....[15]....
        /*0118*/ 	.word	0x05000018


	//   ....[16]....
        /*011c*/ 	.word	0x0500001c


	//   ....[17]....
        /*0120*/ 	.word	0x0500001e


	//   ....[18]....
        /*0124*/ 	.word	0x0500001c


	//   ....[19]....
        /*0128*/ 	.word	0x0500001e


	//   ....[20]....
        /*012c*/ 	.word	0x05000017


	//   ....[21]....
        /*0130*/ 	.word	0x0500001d


	//   ....[22]....
        /*0134*/ 	.word	0x05000020


	//   ....[23]....
        /*0138*/ 	.word	0x0500001c


	//   ....[24]....
        /*013c*/ 	.word	0x05000021


	//   ....[25]....
        /*0140*/ 	.word	0x05000017


	//   ....[26]....
        /*0144*/ 	.word	0x0500001c


	//   ....[27]....
        /*0148*/ 	.word	0x0500001e


	//   ....[28]....
        /*014c*/ 	.word	0x05000017


	//   ....[29]....
        /*0150*/ 	.word	0x0500001d


	//   ....[30]....
        /*0154*/ 	.word	0x05000020


	//   ....[31]....
        /*0158*/ 	.word	0x0500001c


	//   ....[32]....
        /*015c*/ 	.word	0x05000021


	//   ....[33]....
        /*0160*/ 	.word	0x05000017


	//   ....[34]....
        /*0164*/ 	.word	0x0500001e


	//   ....[35]....
        /*0168*/ 	.word	0x05000017


	//   ....[36]....
        /*016c*/ 	.word	0x05000017


	//   ....[37]....
        /*0170*/ 	.word	0x05000020


	//   ....[38]....
        /*0174*/ 	.word	0x0500001c


	//   ....[39]....
        /*0178*/ 	.word	0x05000026


	//   ....[40]....
        /*017c*/ 	.word	0x05000024


	//   ....[41]....
        /*0180*/ 	.word	0x0500001c


	//   ....[42]....
        /*0184*/ 	.word	0x05000020


	//   ....[43]....
        /*0188*/ 	.word	0x05000035


	//   ....[44]....
        /*018c*/ 	.word	0x0500001f


	//   ....[45]....
        /*0190*/ 	.word	0x0500001d


	//   ....[46]....
        /*0194*/ 	.word	0x05000027


	//   ....[47]....
        /*0198*/ 	.word	0x05000021


	//   ....[48]....
        /*019c*/ 	.word	0x0500001e


	//   ....[49]....
        /*01a0*/ 	.word	0x0500001b


	//   ....[50]....
        /*01a4*/ 	.word	0x0500002d


	//   ....[51]....
        /*01a8*/ 	.word	0x05000032


	//   ....[52]....
        /*01ac*/ 	.word	0x0500001a


	//   ....[53]....
        /*01b0*/ 	.word	0x0500001c


	//   ....[54]....
        /*01b4*/ 	.word	0x0500002e


	//   ....[55]....
        /*01b8*/ 	.word	0x05000020


	//   ....[56]....
        /*01bc*/ 	.word	0x05000024


	//   ....[57]....
        /*01c0*/ 	.word	0x05000026


	//   ....[58]....
        /*01c4*/ 	.word	0x05000034


	//   ....[59]....
        /*01c8*/ 	.word	0x0500002a


	//   ....[60]....
        /*01cc*/ 	.word	0x05000023


	//   ....[61]....
        /*01d0*/ 	.word	0x0500002e


	//   ....[62]....
        /*01d4*/ 	.word	0x05000025


	//   ....[63]....
        /*01d8*/ 	.word	0x05000029


	//   ....[64]....
        /*01dc*/ 	.word	0x05000022


	//   ....[65]....
        /*01e0*/ 	.word	0x0500001e


	//   ....[66]....
        /*01e4*/ 	.word	0x05000017


	//   ....[67]....
        /*01e8*/ 	.word	0x05000017


	//   ....[68]....
        /*01ec*/ 	.word	0x05000017


	//   ....[69]....
        /*01f0*/ 	.word	0x05000017


	//   ....[70]....
        /*01f4*/ 	.word	0x05000017


	//   ....[71]....
        /*01f8*/ 	.word	0x05000017


	//   ....[72]....
        /*01fc*/ 	.word	0x05000017


	//   ....[73]....
        /*0200*/ 	.word	0x05000017


	//   ....[74]....
        /*0204*/ 	.word	0x05000017


	//   ....[75]....
        /*0208*/ 	.word	0x05000017


	//   ....[76]....
        /*020c*/ 	.word	0x05000017


	//   ....[77]....
        /*0210*/ 	.word	0x05000017


	//   ....[78]....
        /*0214*/ 	.word	0x05000017


	//   ....[79]....
        /*0218*/ 	.word	0x05000017


	//   ....[80]....
        /*021c*/ 	.word	0x05000017


	//   ....[81]....
        /*0220*/ 	.word	0x05000017


	//   ....[82]....
        /*0224*/ 	.word	0x05000017


	//   ....[83]....
        /*0228*/ 	.word	0x05000017


	//   ....[84]....
        /*022c*/ 	.word	0x05000017


	//   ....[85]....
        /*0230*/ 	.word	0x05000017


	//   ....[86]....
        /*0234*/ 	.word	0x05000017


	//   ....[87]....
        /*0238*/ 	.word	0x05000017


	//   ....[88]....
        /*023c*/ 	.word	0x05000017


	//   ....[89]....
        /*0240*/ 	.word	0x05000017


	//   ....[90]....
        /*0244*/ 	.word	0x05000017


	//   ....[91]....
        /*0248*/ 	.word	0x05000017


	//   ....[92]....
        /*024c*/ 	.word	0x05000017


	//   ....[93]....
        /*0250*/ 	.word	0x05000017


	//   ....[94]....
        /*0254*/ 	.word	0x05000017


	//   ....[95]....
        /*0258*/ 	.word	0x05000017


	//   ....[96]....
        /*025c*/ 	.word	0x05000017


	//   ....[97]....
        /*0260*/ 	.word	0x05000017


	//   ....[98]....
        /*0264*/ 	.word	0x05000017


	//   ....[99]....
        /*0268*/ 	.word	0x05000017


	//   ....[100]....
        /*026c*/ 	.word	0x05000017


	//   ....[101]....
        /*0270*/ 	.word	0x05000017


	//   ....[102]....
        /*0274*/ 	.word	0x05000017


	//   ....[103]....
        /*0278*/ 	.word	0x05000017


	//   ....[104]....
        /*027c*/ 	.word	0x05000017


	//   ....[105]....
        /*0280*/ 	.word	0x05000017


	//   ....[106]....
        /*0284*/ 	.word	0x05000017


	//   ....[107]....
        /*0288*/ 	.word	0x05000017


	//   ....[108]....
        /*028c*/ 	.word	0x05000017


	//   ....[109]....
        /*0290*/ 	.word	0x05000017


	//   ....[110]....
        /*0294*/ 	.word	0x05000017


	//   ....[111]....
        /*0298*/ 	.word	0x05000017


	//   ....[112]....
        /*029c*/ 	.word	0x05000017


	//   ....[113]....
        /*02a0*/ 	.word	0x05000017


	//   ....[114]....
        /*02a4*/ 	.word	0x05000017


	//   ....[115]....
        /*02a8*/ 	.word	0x05000017


	//   ....[116]....
        /*02ac*/ 	.word	0x05000017


	//   ....[117]....
        /*02b0*/ 	.word	0x05000017


	//   ....[118]....
        /*02b4*/ 	.word	0x05000017


	//   ....[119]....
        /*02b8*/ 	.word	0x05000017


	//   ....[120]....
        /*02bc*/ 	.word	0x05000017


	//   ....[121]....
        /*02c0*/ 	.word	0x05000017


	//----- nvinfo : EIATTR_COOP_GROUP_INSTR_OFFSETS
	.align		4
.L_607:
        /*02c4*/ 	.byte	0x04, 0x28
        /*02c6*/ 	.short	(.L_609 - .L_608)


	//   ....[0]....
.L_608:
        /*02c8*/ 	.word	0x00002070


	//   ....[1]....
        /*02cc*/ 	.word	0x000020b0


	//   ....[2]....
        /*02d0*/ 	.word	0x00002880


	//   ....[3]....
        /*02d4*/ 	.word	0x00002890


	//   ....[4]....
        /*02d8*/ 	.word	0x000028c0


	//   ....[5]....
        /*02dc*/ 	.word	0x000028d0


	//   ....[6]....
        /*02e0*/ 	.word	0x00002920


	//   ....[7]....
        /*02e4*/ 	.word	0x00002940


	//   ....[8]....
        /*02e8*/ 	.word	0x000029a0


	//   ....[9]....
        /*02ec*/ 	.word	0x000029c0


	//   ....[10]....
        /*02f0*/ 	.word	0x00004170


	//   ....[11]....
        /*02f4*/ 	.word	0x00004180


	//   ....[12]....
        /*02f8*/ 	.word	0x000041c0


	//   ....[13]....
        /*02fc*/ 	.word	0x000041d0


	//   ....[14]....
        /*0300*/ 	.word	0x00004200


	//   ....[15]....
        /*0304*/ 	.word	0x00004210


	//   ....[16]....
        /*0308*/ 	.word	0x00004240


	//   ....[17]....
        /*030c*/ 	.word	0x00004250


	//   ....[18]....
        /*0310*/ 	.word	0x000043f0


	//   ....[19]....
        /*0314*/ 	.word	0x00004410


	//   ....[20]....
        /*0318*/ 	.word	0x00004440


	//   ....[21]....
        /*031c*/ 	.word	0x00004460


	//   ....[22]....
        /*0320*/ 	.word	0x00004490


	//   ....[23]....
        /*0324*/ 	.word	0x000044a0


	//   ....[24]....
        /*0328*/ 	.word	0x000044d0


	//   ....[25]....
        /*032c*/ 	.word	0x000044e0


	//   ....[26]....
        /*0330*/ 	.word	0x00004620


	//   ....[27]....
        /*0334*/ 	.word	0x00004640


	//   ....[28]....
        /*0338*/ 	.word	0x00004670


	//   ....[29]....
        /*033c*/ 	.word	0x00004690


	//   ....[30]....
        /*0340*/ 	.word	0x000046c0


	//   ....[31]....
        /*0344*/ 	.word	0x000046d0


	//   ....[32]....
        /*0348*/ 	.word	0x00004700


	//   ....[33]....
        /*034c*/ 	.word	0x00004710


	//   ....[34]....
        /*0350*/ 	.word	0x00004900


	//   ....[35]....
        /*0354*/ 	.word	0x00004aa0


	//   ....[36]....
        /*0358*/ 	.word	0x00004ac0


	//   ....[37]....
        /*035c*/ 	.word	0x00004b10


	//   ....[38]....
        /*0360*/ 	.word	0x00004b50


	//   ....[39]....
        /*0364*/ 	.word	0x00004b80


	//   ....[40]....
        /*0368*/ 	.word	0x00004bb0


	//   ....[41]....
        /*036c*/ 	.word	0x00004bf0


	//   ....[42]....
        /*0370*/ 	.word	0x00004c30


	//   ....[43]....
        /*0374*/ 	.word	0x00004c50


	//   ....[44]....
        /*0378*/ 	.word	0x00004c70


	//   ....[45]....
        /*037c*/ 	.word	0x00004c90


	//   ....[46]....
        /*0380*/ 	.word	0x00004cb0


	//   ....[47]....
        /*0384*/ 	.word	0x00004cd0


	//   ....[48]....
        /*0388*/ 	.word	0x00004d00


	//   ....[49]....
        /*038c*/ 	.word	0x00004d20


	//   ....[50]....
        /*0390*/ 	.word	0x00004d60


	//   ....[51]....
        /*0394*/ 	.word	0x00004d90


	//   ....[52]....
        /*0398*/ 	.word	0x00004dc0


	//   ....[53]....
        /*039c*/ 	.word	0x00004de0


	//   ....[54]....
        /*03a0*/ 	.word	0x00004e00


	//   ....[55]....
        /*03a4*/ 	.word	0x00004e20


	//   ....[56]....
        /*03a8*/ 	.word	0x00004e50


	//   ....[57]....
        /*03ac*/ 	.word	0x00004e70


	//   ....[58]....
        /*03b0*/ 	.word	0x00004eb0


	//   ....[59]....
        /*03b4*/ 	.word	0x00004ee0


	//   ....[60]....
        /*03b8*/ 	.word	0x00004f10


	//   ....[61]....
        /*03bc*/ 	.word	0x00004f50


	//   ....[62]....
        /*03c0*/ 	.word	0x00004f70


	//   ....[63]....
        /*03c4*/ 	.word	0x00004fa0


	//   ....[64]....
        /*03c8*/ 	.word	0x00005010


	//   ....[65]....
        /*03cc*/ 	.word	0x000050e0


	//   ....[66]....
        /*03d0*/ 	.word	0x00005220


	//   ....[67]....
        /*03d4*/ 	.word	0x00005270


	//   ....[68]....
        /*03d8*/ 	.word	0x000052e0


	//   ....[69]....
        /*03dc*/ 	.word	0x00005340


	//   ....[70]....
        /*03e0*/ 	.word	0x000053b0


	//   ....[71]....
        /*03e4*/ 	.word	0x00005410


	//   ....[72]....
        /*03e8*/ 	.word	0x00005480


	//   ....[73]....
        /*03ec*/ 	.word	0x000054e0


	//   ....[74]....
        /*03f0*/ 	.word	0x00005580


	//   ....[75]....
        /*03f4*/ 	.word	0x00005610


	//   ....[76]....
        /*03f8*/ 	.word	0x00005680


	//   ....[77]....
        /*03fc*/ 	.word	0x000056e0


	//   ....[78]....
        /*0400*/ 	.word	0x00005750


	//   ....[79]....
        /*0404*/ 	.word	0x000057b0


	//   ....[80]....
        /*0408*/ 	.word	0x00005820


	//   ....[81]....
        /*040c*/ 	.word	0x00005880


	//   ....[82]....
        /*0410*/ 	.word	0x00005920


	//   ....[83]....
        /*0414*/ 	.word	0x000059b0


	//   ....[84]....
        /*0418*/ 	.word	0x00005a20


	//   ....[85]....
        /*041c*/ 	.word	0x00005a80


	//   ....[86]....
        /*0420*/ 	.word	0x00005af0


	//   ....[87]....
        /*0424*/ 	.word	0x00005b50


	//   ....[88]....
        /*0428*/ 	.word	0x00005bc0


	//   ....[89]....
        /*042c*/ 	.word	0x00005c20


	//   ....[90]....
        /*0430*/ 	.word	0x00005cc0


	//   ....[91]....
        /*0434*/ 	.word	0x00005d80


	//   ....[92]....
        /*0438*/ 	.word	0x00005ea0


	//   ....[93]....
        /*043c*/ 	.word	0x00005ef0


	//   ....[94]....
        /*0440*/ 	.word	0x00005f90


	//   ....[95]....
        /*0444*/ 	.word	0x00005fe0


	//   ....[96]....
        /*0448*/ 	.word	0x000060a0


	//   ....[97]....
        /*044c*/ 	.word	0x00006100


	//   ....[98]....
        /*0450*/ 	.word	0x000061a0


	//   ....[99]....
        /*0454*/ 	.word	0x00006200


	//   ....[100]....
        /*0458*/ 	.word	0x00006270


	//   ....[101]....
        /*045c*/ 	.word	0x000062d0


	//   ....[102]....
        /*0460*/ 	.word	0x00006340


	//   ....[103]....
        /*0464*/ 	.word	0x000063a0


	//   ....[104]....
        /*0468*/ 	.word	0x00006420


	//   ....[105]....
        /*046c*/ 	.word	0x000064d0


	//   ....[106]....
        /*0470*/ 	.word	0x00006550


	//   ....[107]....
        /*0474*/ 	.word	0x000065e0


	//   ....[108]....
        /*0478*/ 	.word	0x00006650


	//   ....[109]....
        /*047c*/ 	.word	0x000066b0


	//   ....[110]....
        /*0480*/ 	.word	0x00006720


	//   ....[111]....
        /*0484*/ 	.word	0x00006780


	//   ....[112]....
        /*0488*/ 	.word	0x000067f0


	//   ....[113]....
        /*048c*/ 	.word	0x00006850


	//   ....[114]....
        /*0490*/ 	.word	0x000068b0


	//   ....[115]....
        /*0494*/ 	.word	0x00006900


	//   ....[116]....
        /*0498*/ 	.word	0x00006970


	//   ....[117]....
        /*049c*/ 	.word	0x000069d0


	//   ....[118]....
        /*04a0*/ 	.word	0x00006a40


	//   ....[119]....
        /*04a4*/ 	.word	0x00006ad0


	//   ....[120]....
        /*04a8*/ 	.word	0x00006c10


	//   ....[121]....
        /*04ac*/ 	.word	0x00006ce0


	//----- nvinfo : EIATTR_EXIT_INSTR_OFFSETS
	.align		4
.L_609:
        /*04b0*/ 	.byte	0x04, 0x1c
        /*04b2*/ 	.short	(.L_611 - .L_610)


	//   ....[0]....
.L_610:
        /*04b4*/ 	.word	0x00003150


	//   ....[1]....
        /*04b8*/ 	.word	0x000051c0


	//----- nvinfo : EIATTR_MAX_THREADS
	.align		4
.L_611:
        /*04bc*/ 	.byte	0x04, 0x05
        /*04be*/ 	.short	(.L_613 - .L_612)
.L_612:
        /*04c0*/ 	.word	0x000001e0
        /*04c4*/ 	.word	0x00000001
        /*04c8*/ 	.word	0x00000001


	//----- nvinfo : EIATTR_CRS_STACK_SIZE
	.align		4
.L_613:
        /*04cc*/ 	.byte	0x04, 0x1e
        /*04ce*/ 	.short	(.L_615 - .L_614)
.L_614:
        /*04d0*/ 	.word	0x00000000


	//----- nvinfo : EIATTR_CBANK_PARAM_SIZE
	.align		4
.L_615:
        /*04d4*/ 	.byte	0x03, 0x19
        /*04d6*/ 	.short	0x0060


	//----- nvinfo : EIATTR_PARAM_CBANK
	.align		4
        /*04d8*/ 	.byte	0x04, 0x0a
        /*04da*/ 	.short	(.L_617 - .L_616)
	.align		4
.L_616:
        /*04dc*/ 	.word	index@(.nv.constant0._ZN13group_norm_v218gn_bwd_cuda_kernelI13__nv_bfloat16Li480ELi1ELi32ELi60ELi256ELb0ELb1ELi8ELi960ELi960ELi4ELb1ELi4ELb0ELb0ELNS_15WgradSyncMethodE3ENS_16CompileConditionILi900EEEEEvPT_S6_S6_PKS5_S8_S8_S8_PKfflPfPj)
        /*04e0*/ 	.short	0x0210
        /*04e2*/ 	.short	0x0060


	//----- nvinfo : EIATTR_SW_WAR
	.align		4
.L_617:
        /*04e4*/ 	.byte	0x04, 0x36
        /*04e6*/ 	.short	(.L_619 - .L_618)
.L_618:
        /*04e8*/ 	.word	0x00000008
.L_619:


//--------------------- .nv.info._ZN13group_norm_v218gn_bwd_cuda_kernelI13__nv_bfloat16Li480ELi3ELi32ELi60ELi256ELb0ELb1ELi8ELi960ELi960ELi4ELb1ELi10ELb0ELb0ELNS_15WgradSyncMethodE3ENS_16CompileConditionILi900EEEEEvPT_S6_S6_PKS5_S8_S8_S8_PKfflPfPj --------------------------
	.section	.nv.info._ZN13group_norm_v218gn_bwd_cuda_kernelI13__nv_bfloat16Li480ELi3ELi32ELi60ELi256ELb0ELb1ELi8ELi960ELi960ELi4ELb1ELi10ELb0ELb0ELNS_15WgradSyncMethodE3ENS_16CompileConditionILi900EEEEEvPT_S6_S6_PKS5_S8_S8_S8_PKfflPfPj,"",@"SHT_CUDA_INFO"
	.sectionflags	@""
	.align	4


	//----- nvinfo : EIATTR_CUDA_API_VERSION
	.align		4
        /*0000*/ 	.byte	0x04, 0x37
        /*0002*/ 	.short	(.L_621 - .L_620)
.L_620:
        /*0004*/ 	.word	0x00000082


	//----- nvinfo : EIATTR_KPARAM_INFO
	.align		4
.L_621:
        /*0008*/ 	.byte	0x04, 0x17
        /*000a*/ 	.short	(.L_623 - .L_622)
.L_622:
        /*000c*/ 	.word	0x00000000
        /*0010*/ 	.short	0x000b
        /*0012*/ 	.short	0x0058
        /*0014*/ 	.byte	0x00, 0xf0, 0x21, 0x00


	//----- nvinfo : EIATTR_KPARAM_INFO
	.align		4
.L_623:
        /*0018*/ 	.byte	0x04, 0x17
        /*001a*/ 	.short	(.L_625 - .L_624)
.L_624:
        /*001c*/ 	.word	0x00000000
        /*0020*/ 	.short	0x000a
        /*0022*/ 	.short	0x0050
        /*0024*/ 	.byte	0x00, 0xf0, 0x21, 0x00


	//----- nvinfo : EIATTR_KPARAM_INFO
	.align		4
.L_625:
        /*0028*/ 	.byte	0x04, 0x17
        /*002a*/ 	.short	(.L_627 - .L_626)
.L_626:
        /*002c*/ 	.word	0x00000000
        /*0030*/ 	.short	0x0009
        /*0032*/ 	.short	0x0048
        /*0034*/ 	.byte	0x00, 0xf0, 0x21, 0x00


	//----- nvinfo : EIATTR_KPARAM_INFO
	.align		4
.L_627:
        /*0038*/ 	.byte	0x04, 0x17
        /*003a*/ 	.short	(.L_629 - .L_628)
.L_628:
        /*003c*/ 	.word	0x00000000
        /*0040*/ 	.short	0x0008
        /*0042*/ 	.short	0x0040
        /*0044*/ 	.byte	0x00, 0xf0, 0x11, 0x00


	//----- nvinfo : EIATTR_KPARAM_INFO
	.align		4
.L_629:
        /*0048*/ 	.byte	0x04, 0x17
        /*004a*/ 	.short	(.L_631 - .L_630)
.L_630:
        /*004c*/ 	.word	0x00000000
        /*0050*/ 	.short	0x0007
        /*0052*/ 	.short	0x0038
        /*0054*/ 	.byte	0x00, 0xf0, 0x21, 0x00


	//----- nvinfo : EIATTR_KPARAM_INFO
	.align		4
.L_631:
        /*0058*/ 	.byte	0x04, 0x17
        /*005a*/ 	.short	(.L_633 - .L_632)
.L_632:
        /*005c*/ 	.word	0x00000000
        /*0060*/ 	.short	0x0006
        /*0062*/ 	.short	0x0030
        /*0064*/ 	.byte	0x00, 0xf0, 0x21, 0x00


	//----- nvinfo : EIATTR_KPARAM_INFO
	.align		4
.L_633:
        /*0068*/ 	.byte	0x04, 0x17
        /*006a*/ 	.short	(.L_635 - .L_634)
.L_634:
        /*006c*/ 	.word	0x00000000
        /*0070*/ 	.short	0x0005
        /*0072*/ 	.short	0x0028
        /*0074*/ 	.byte	0x00, 0xf0, 0x21, 0x00


	//----- nvinfo : EIATTR_KPARAM_INFO
	.align		4
.L_635:
        /*0078*/ 	.byte	0x04, 0x17
        /*007a*/ 	.short	(.L_637 - .L_636)
.L_636:
        /*007c*/ 	.word	0x00000000
        /*0080*/ 	.short	0x0004
        /*0082*/ 	.short	0x0020
        /*0084*/ 	.byte	0x00, 0xf0, 0x21, 0x00


	//----- nvinfo : EIATTR_KPARAM_INFO
	.align		4
.L_637:
        /*0088*/ 	.byte	0x04, 0x17
        /*008a*/ 	.short	(.L_639 - .L_638)
.L_638:
        /*008c*/ 	.word	0x00000000
        /*0090*/ 	.short	0x0003
        /*0092*/ 	.short	0x0018
        /*0094*/ 	.byte	0x00, 0xf0, 0x21, 0x00


	//----- nvinfo : EIATTR_KPARAM_INFO
	.align		4
.L_639:
        /*0098*/ 	.byte	0x04, 0x17
        /*009a*/ 	.short	(.L_641 - .L_640)
.L_640:
        /*009c*/ 	.word	0x00000000
        /*00a0*/ 	.short	0x0002
        /*00a2*/ 	.short	0x0010
        /*00a4*/ 	.byte	0x00, 0xf0, 0x21, 0x00


	//----- nvinfo : EIATTR_KPARAM_INFO
	.align		4
.L_641:
        /*00a8*/ 	.byte	0x04, 0x17
        /*00aa*/ 	.short	(.L_643 - .L_642)
.L_642:
        /*00ac*/ 	.word	0x00000000
        /*00b0*/ 	.short	0x0001
        /*00b2*/ 	.short	0x0008
        /*00b4*/ 	.byte	0x00, 0xf0, 0x21, 0x00


	//----- nvinfo : EIATTR_KPARAM_INFO
	.align		4
.L_643:
        /*00b8*/ 	.byte	0x04, 0x17
        /*00ba*/ 	.short	(.L_645 - .L_644)
.L_644:
        /*00bc*/ 	.word	0x00000000
        /*00c0*/ 	.short	0x0000
        /*00c2*/ 	.short	0x0000
        /*00c4*/ 	.byte	0x00, 0xf0, 0x21, 0x00


	//----- nvinfo : EIATTR_SPARSE_MMA_MASK
	.align		4
.L_645:
        /*00c8*/ 	.byte	0x03, 0x50
        /*00ca*/ 	.short	0x0000


	//----- nvinfo : EIATTR_MAXREG_COUNT
	.align		4
        /*00cc*/ 	.byte	0x03, 0x1b
        /*00ce*/ 	.short	0x0028


	//----- nvinfo : EIATTR_NUM_BARRIERS
	.align		4
        /*00d0*/ 	.byte	0x02, 0x4c
        /*00d2*/ 	.byte	0x01
	.zero		1


	//----- nvinfo : EIATTR_ANNOTATIONS
	.align		4
        /*00d4*/ 	.byte	0x04, 0x55
        /*00d6*/ 	.short	(.L_647 - .L_646)


	//   ....[0]....
.L_646:
        /* <DEDUP_REMOVED lines=54> */
        /*042c*/ 	.byte	0x00, 0x36, 0x00, 0x00


	//----- nvinfo : EIATTR_MERCURY_ISA_VERSION
	.align		4
.L_647:
        /*0430*/ 	.byte	0x03, 0x5f
        /*0432*/ 	.short	0x0101


	//----- nvinfo : EIATTR_COOP_GROUP_MASK_REGIDS
	.align		4
        /*0434*/ 	.byte	0x04, 0x29
        /*0436*/ 	.short	(.L_649 - .L_648)


	//   ....[0]....
.L_648:
        /*0438*/ 	.word	0xffffffff


	//   ....[1]....
        /*043c*/ 	.word	0xffffffff


	//   ....[2]....
        /*0440*/ 	.word	0xffffffff


	//   ....[3]....
        /*0444*/ 	.word	0xffffffff


	//   ....[4]....
        /*0448*/ 	.word	0xffffffff


	//   ....[5]....
        /*044c*/ 	.word	0xffffffff


	//   ....[6]....
        /*0450*/ 	.word	0xffffffff


	//   ....[7]....
        /*0454*/ 	.word	0xffffffff


	//   ....[8]....
        /*0458*/ 	.word	0xffffffff


	//   ....[9]....
        /*045c*/ 	.word	0xffffffff


	//   ....[10]....
        /*0460*/ 	.word	0x05000011


	//   ....[11]....
        /*0464*/ 	.word	0x05000013


	//   ....[12]....
        /*0468*/ 	.word	0x05000010


	//   ....[13]....
        /*046c*/ 	.word	0x05000012


	//   ....[14]....
        /*0470*/ 	.word	0x05000015


	//   ....[15]....
        /*0474*/ 	.word	0x05000021


	//   ....[16]....
        /*0478*/ 	.word	0x0500000a


	//   ....[17]....
        /*047c*/ 	.word	0x05000010


	//   ....[18]....
        /*0480*/ 	.word	0x05000013


	//   ....[19]....
        /*0484*/ 	.word	0x05000015


	//   ....[20]....
        /*0488*/ 	.word	0x05000010


	//   ....[21]....
        /*048c*/ 	.word	0x05000021


	//   ....[22]....
        /*0490*/ 	.word	0x05000012


	//   ....[23]....
        /*0494*/ 	.word	0x05000013


	//   ....[24]....
        /*0498*/ 	.word	0x05000020


	//   ....[25]....
        /*049c*/ 	.word	0x05000011


	//   ....[26]....
        /*04a0*/ 	.word	0x05000013


	//   ....[27]....
        /*04a4*/ 	.word	0x05000015


	//   ....[28]....
        /*04a8*/ 	.word	0x05000010


	//   ....[29]....
        /*04ac*/ 	.word	0x05000021


	//   ....[30]....
        /*04b0*/ 	.word	0x05000012


	//   ....[31]....
        /*04b4*/ 	.word	0x05000013


	//   ....[32]....
        /*04b8*/ 	.word	0x05000020


	//   ....[33]....
        /*04bc*/ 	.word	0x05000011


	//   ....[34]....
        /*04c0*/ 	.word	0x05000010


	//   ....[35]....
        /*04c4*/ 	.word	0x0500000f


	//   ....[36]....
        /*04c8*/ 	.word	0x05000019


	//   ....[37]....
        /*04cc*/ 	.word	0x05000013


	//   ....[38]....
        /*04d0*/ 	.word	0x05000010


	//   ....[39]....
        /*04d4*/ 	.word	0x05000021


	//   ....[40]....
        /*04d8*/ 	.word	0x05000013


	//   ....[41]....
        /*04dc*/ 	.word	0x05000012


	//   ....[42]....
        /*04e0*/ 	.word	0x05000019


	//   ....[43]....
        /*04e4*/ 	.word	0x05000021


	//   ....[44]....
        /*04e8*/ 	.word	0x05000022


	//   ....[45]....
        /*04ec*/ 	.word	0x05000011


	//   ....[46]....
        /*04f0*/ 	.word	0x05000020


	//   ....[47]....
        /*04f4*/ 	.word	0x05000019


	//   ....[48]....
        /*04f8*/ 	.word	0x05000017


	//   ....[49]....
        /*04fc*/ 	.word	0x0500000c


	//   ....[50]....
        /*0500*/ 	.word	0x05000012


	//   ....[51]....
        /*0504*/ 	.word	0x05000013


	//   ....[52]....
        /*0508*/ 	.word	0x05000020


	//   ....[53]....
        /*050c*/ 	.word	0x05000014


	//   ....[54]....
        /*0510*/ 	.word	0x0500000f


	//   ....[55]....
        /*0514*/ 	.word	0x05000015


	//   ....[56]....
        /*0518*/ 	.word	0x05000013


	//   ....[57]....
        /*051c*/ 	.word	0x05000021


	//   ....[58]....
        /*0520*/ 	.word	0x05000010


	//   ....[59]....
        /*0524*/ 	.word	0x05000017


	//   ....[60]....
        /*0528*/ 	.word	0x05000016


	//   ....[61]....
        /*052c*/ 	.word	0x05000015


	//   ....[62]....
        /*0530*/ 	.word	0x05000013


	//   ....[63]....
        /*0534*/ 	.word	0x05000020


	//   ....[64]....
        /*0538*/ 	.word	0x05000013


	//   ....[65]....
        /*053c*/ 	.word	0x05000018


	//   ....[66]....
        /*0540*/ 	.word	0x05000010


	//   ....[67]....
        /*0544*/ 	.word	0x05000010


	//   ....[68]....
        /*0548*/ 	.word	0x05000010


	//   ....[69]....
        /*054c*/ 	.word	0x05000010


	//   ....[70]....
        /*0550*/ 	.word	0x05000010


	//   ....[71]....
        /*0554*/ 	.word	0x05000010


	//   ....[72]....
        /*0558*/ 	.word	0x05000010


	//   ....[73]....
        /*055c*/ 	.word	0x05000010


	//   ....[74]....
        /*0560*/ 	.word	0x05000010


	//   ....[75]....
        /*0564*/ 	.word	0x05000010


	//   ....[76]....
        /*0568*/ 	.word	0x05000010


	//   ....[77]....
        /*056c*/ 	.word	0x05000010


	//   ....[78]....
        /*0570*/ 	.word	0x05000010


	//   ....[79]....
        /*0574*/ 	.word	0x05000010


	//   ....[80]....
        /*0578*/ 	.word	0x05000010


	//   ....[81]....
        /*057c*/ 	.word	0x05000010


	//   ....[82]....
        /*0580*/ 	.word	0x05000010


	//   ....[83]....
        /*0584*/ 	.word	0x05000010


	//   ....[84]....
        /*0588*/ 	.word	0x05000010


	//   ....[85]....
        /*058c*/ 	.word	0x05000010


	//   ....[86]....
        /*0590*/ 	.word	0x05000010


	//   ....[87]....
        /*0594*/ 	.word	0x05000010


	//   ....[88]....
        /*0598*/ 	.word	0x05000010


	//   ....[89]....
        /*059c*/ 	.word	0x05000010


	//   ....[90]....
        /*05a0*/ 	.word	0x05000010


	//   ....[91]....
        /*05a4*/ 	.word	0x05000010


	//   ....[92]....
        /*05a8*/ 	.word	0x05000010


	//   ....[93]....
        /*05ac*/ 	.word	0x05000010


	//   ....[94]....
        /*05b0*/ 	.word	0x05000010


	//   ....[95]....
        /*05b4*/ 	.word	0x05000010


	//   ....[96]....
        /*05b8*/ 	.word	0x05000010


	//   ....[97]....
        /*05bc*/ 	.word	0x05000010


	//   ....[98]....
        /*05c0*/ 	.word	0x05000010


	//   ....[99]....
        /*05c4*/ 	.word	0x05000010


	//   ....[100]....
        /*05c8*/ 	.word	0x05000010


	//   ....[101]....
        /*05cc*/ 	.word	0x05000010


	//   ....[102]....
        /*05d0*/ 	.word	0x05000010


	//   ....[103]....
        /*05d4*/ 	.word	0x05000010


	//   ....[104]....
        /*05d8*/ 	.word	0x05000010


	//   ....[105]....
        /*05dc*/ 	.word	0x05000010


	//   ....[106]....
        /*05e0*/ 	.word	0x05000010


	//   ....[107]....
        /*05e4*/ 	.word	0x05000010


	//   ....[108]....
        /*05e8*/ 	.word	0x05000010


	//   ....[109]....
        /*05ec*/ 	.word	0x05000010


	//   ....[110]....
        /*05f0*/ 	.word	0x05000010


	//   ....[111]....
        /*05f4*/ 	.word	0x05000010


	//   ....[112]....
        /*05f8*/ 	.word	0x05000010


	//   ....[113]....
        /*05fc*/ 	.word	0x05000010


	//   ....[114]....
        /*0600*/ 	.word	0x05000010


	//   ....[115]....
        /*0604*/ 	.word	0x05000010


	//   ....[116]....
        /*0608*/ 	.word	0x05000010


	//   ....[117]....
        /*060c*/ 	.word	0x05000010


	//   ....[118]....
        /*0610*/ 	.word	0x05000010


	//   ....[119]....
        /*0614*/ 	.word	0x05000010


	//   ....[120]....
        /*0618*/ 	.word	0x05000010


	//   ....[121]....
        /*061c*/ 	.word	0x05000010


	//----- nvinfo : EIATTR_COOP_GROUP_INSTR_OFFSETS
	.align		4
.L_649:
        /*0620*/ 	.byte	0x04, 0x28
        /*0622*/ 	.short	(.L_651 - .L_650)


	//   ....[0]....
.L_650:
        /*0624*/ 	.word	0x000027c0


	//   ....[1]....
        /*0628*/ 	.word	0x00002800


	//   ....[2]....
        /*062c*/ 	.word	0x00003010


	//   ....[3]....
        /*0630*/ 	.word	0x00003050


	//   ....[4]....
        /*0634*/ 	.word	0x000030c0


	//   ....[5]....
        /*0638*/ 	.word	0x000030d0


	//   ....[6]....
        /*063c*/ 	.word	0x00003100


	//   ....[7]....
        /*0640*/ 	.word	0x00003110


	//   ....[8]....
        /*0644*/ 	.word	0x00003140


	//   ....[9]....
        /*0648*/ 	.word	0x00003150


	//   ....[10]....
        /*064c*/ 	.word	0x00004a90


	//   ....[11]....
        /*0650*/ 	.word	0x00004ac0


	//   ....[12]....
        /*0654*/ 	.word	0x00004af0


	//   ....[13]....
        /*0658*/ 	.word	0x00004b10


	//   ....[14]....
        /*065c*/ 	.word	0x00004b40


	//   ....[15]....
        /*0660*/ 	.word	0x00004b50


	//   ....[16]....
        /*0664*/ 	.word	0x00004b80


	//   ....[17]....
        /*0668*/ 	.word	0x00004b90


	//   ....[18]....
        /*066c*/ 	.word	0x00004d90


	//   ....[19]....
        /*0670*/ 	.word	0x00004db0


	//   ....[20]....
        /*0674*/ 	.word	0x00004de0


	//   ....[21]....
        /*0678*/ 	.word	0x00004df0


	//   ....[22]....
        /*067c*/ 	.word	0x00004e30


	//   ....[23]....
        /*0680*/ 	.word	0x00004e40


	//   ....[24]....
        /*0684*/ 	.word	0x00004e70


	//   ....[25]....
        /*0688*/ 	.word	0x00004e80


	//   ....[26]....
        /*068c*/ 	.word	0x00005020


	//   ....[27]....
        /*0690*/ 	.word	0x00005040


	//   ....[28]....
        /*0694*/ 	.word	0x00005070


	//   ....[29]....
        /*0698*/ 	.word	0x00005080


	//   ....[30]....
        /*069c*/ 	.word	0x000050c0


	//   ....[31]....
        /*06a0*/ 	.word	0x000050d0


	//   ....[32]....
        /*06a4*/ 	.word	0x00005100


	//   ....[33]....
        /*06a8*/ 	.word	0x00005110


	//   ....[34]....
        /*06ac*/ 	.word	0x000052d0


	//   ....[35]....
        /*06b0*/ 	.word	0x00005310


	//   ....[36]....
        /*06b4*/ 	.word	0x000053b0


	//   ....[37]....
        /*06b8*/ 	.word	0x000053d0


	//   ....[38]....
        /*06bc*/ 	.word	0x00005470


	//   ....[39]....
        /*06c0*/ 	.word	0x000054b0


	//   ....[40]....
        /*06c4*/ 	.word	0x000054c0


	//   ....[41]....
        /*06c8*/ 	.word	0x000054f0


	//   ....[42]....
        /*06cc*/ 	.word	0x000055b0


	//   ....[43]....
        /*06d0*/ 	.word	0x00005640


	//   ....[44]....
        /*06d4*/ 	.word	0x00005660


	//   ....[45]....
        /*06d8*/ 	.word	0x00005670


	//   ....[46]....
        /*06dc*/ 	.word	0x00005690


	//   ....[47]....
        /*06e0*/ 	.word	0x000056f0


	//   ....[48]....
        /*06e4*/ 	.word	0x000057a0


	//   ....[49]....
        /*06e8*/ 	.word	0x000057c0


	//   ....[50]....
        /*06ec*/ 	.word	0x000057d0


	//   ....[51]....
        /*06f0*/ 	.word	0x000057e0


	//   ....[52]....
        /*06f4*/ 	.word	0x00005820


	//   ....[53]....
        /*06f8*/ 	.word	0x00005830


	//   ....[54]....
        /*06fc*/ 	.word	0x000058e0


	//   ....[55]....
        /*0700*/ 	.word	0x00005910


	//   ....[56]....
        /*0704*/ 	.word	0x00005930


	//   ....[57]....
        /*0708*/ 	.word	0x00005940


	//   ....[58]....
        /*070c*/ 	.word	0x00005950


	//   ....[59]....
        /*0710*/ 	.word	0x00005960


	//   ....[60]....
        /*0714*/ 	.word	0x000059c0


	//   ....[61]....
        /*0718*/ 	.word	0x00005a30


	//   ....[62]....
        /*071c*/ 	.word	0x00005a60


	//   ....[63]....
        /*0720*/ 	.word	0x00005a70


	//   ....[64]....
        /*0724*/ 	.word	0x00005b70


	//   ....[65]....
        /*0728*/ 	.word	0x00005b80


	//   ....[66]....
        /*072c*/ 	.word	0x00005d40


	//   ....[67]....
        /*0730*/ 	.word	0x00005d90


	//   ....[68]....
        /*0734*/ 	.word	0x00005e00


	//   ....[69]....
        /*0738*/ 	.word	0x00005e60


	//   ....[70]....
        /*073c*/ 	.word	0x00005ed0


	//   ....[71]....
        /*0740*/ 	.word	0x00005f30


	//   ....[72]....
        /*0744*/ 	.word	0x00005fa0


	//   ....[73]....
        /*0748*/ 	.word	0x00006000


	//   ....[74]....
        /*074c*/ 	.word	0x000060a0


	//   ....[75]....
        /*0750*/ 	.word	0x00006130


	//   ....[76]....
        /*0754*/ 	.word	0x000061a0


	//   ....[77]....
        /*0758*/ 	.word	0x000061f0


	//   ....[78]....
        /*075c*/ 	.word	0x00006260


	//   ....[79]....
        /*0760*/ 	.word	0x000062b0


	//   ....[80]....
        /*0764*/ 	.word	0x00006320


	//   ....[81]....
        /*0768*/ 	.word	0x00006370


	//   ....[82]....
        /*076c*/ 	.word	0x00006410


	//   ....[83]....
        /*0770*/ 	.word	0x000064a0


	//   ....[84]....
        /*0774*/ 	.word	0x00006510


	//   ....[85]....
        /*0778*/ 	.word	0x00006560


	//   ....[86]....
        /*077c*/ 	.word	0x000065d0


	//   ....[87]....
        /*0780*/ 	.word	0x00006620


	//   ....[88]....
        /*0784*/ 	.word	0x00006690


	//   ....[89]....
        /*0788*/ 	.word	0x000066e0


	//   ....[90]....
        /*078c*/ 	.word	0x00006780


	//   ....[91]....
        /*0790*/ 	.word	0x00006820


	//   ....[92]....
        /*0794*/ 	.word	0x00006890


	//   ....[93]....
        /*0798*/ 	.word	0x000068f0


	//   ....[94]....
        /*079c*/ 	.word	0x00006960


	//   ....[95]....
        /*07a0*/ 	.word	0x000069e0


	//   ....[96]....
        /*07a4*/ 	.word	0x00006a60


	//   ....[97]....
        /*07a8*/ 	.word	0x00006b40


	//   ....[98]....
        /*07ac*/ 	.word	0x00006c20


	//   ....[99]....
        /*07b0*/ 	.word	0x00006cb0


	//   ....[100]....
        /*07b4*/ 	.word	0x00006d30


	//   ....[101]....
        /*07b8*/ 	.word	0x00006e00


	//   ....[102]....
        /*07bc*/ 	.word	0x00006e70


	//   ....[103]....
        /*07c0*/ 	.word	0x00006ef0


	//   ....[104]....
        /*07c4*/ 	.word	0x00006f50


	//   ....[105]....
        /*07c8*/ 	.word	0x00006ff0


	//   ....[106]....
        /*07cc*/ 	.word	0x000070a0


	//   ....[107]....
        /*07d0*/ 	.word	0x00007140


	//   ....[108]....
        /*07d4*/ 	.word	0x000071e0


	//   ....[109]....
        /*07d8*/ 	.word	0x00007270


	//   ....[110]....
        /*07dc*/ 	.word	0x000072d0


	//   ....[111]....
        /*07e0*/ 	.word	0x00007350


	//   ....[112]....
        /*07e4*/ 	.word	0x000073b0


	//   ....[113]....
        /*07e8*/ 	.word	0x000074f0


	//   ....[114]....
        /*07ec*/ 	.word	0x00007550


	//   ....[115]....
        /*07f0*/ 	.word	0x000075b0


	//   ....[116]....
        /*07f4*/ 	.word	0x00007640


	//   ....[117]....
        /*07f8*/ 	.word	0x000076a0


	//   ....[118]....
        /*07fc*/ 	.word	0x00007730


	//   ....[119]....
        /*0800*/ 	.word	0x00007780


	//   ....[120]....
        /*0804*/ 	.word	0x00007840


	//   ....[121]....
        /*0808*/ 	.word	0x00007890


	//----- nvinfo : EIATTR_EXIT_INSTR_OFFSETS
	.align		4
.L_651:
        /*080c*/ 	.byte	0x04, 0x1c
        /*080e*/ 	.short	(.L_653 - .L_652)


	//   ....[0]....
.L_652:
        /*0810*/ 	.word	0x00003ac0


	//   ....[1]....
        /*0814*/ 	.word	0x00005ce0


	//----- nvinfo : EIATTR_MAX_THREADS
	.align		4
.L_653:
        /*0818*/ 	.byte	0x04, 0x05
        /*081a*/ 	.short	(.L_655 - .L_654)
.L_654:
        /*081c*/ 	.word	0x000001e0
        /*0820*/ 	.word	0x00000001
        /*0824*/ 	.word	0x00000001


	//----- nvinfo : EIATTR_CRS_STACK_SIZE
	.align		4
.L_655:
        /*0828*/ 	.byte	0x04, 0x1e
        /*082a*/ 	.short	(.L_657 - .L_656)
.L_656:
        /*082c*/ 	.word	0x00000000


	//----- nvinfo : EIATTR_CBANK_PARAM_SIZE
	.align		4
.L_657:
        /*0830*/ 	.byte	0x03, 0x19
        /*0832*/ 	.short	0x0060


	//----- nvinfo : EIATTR_PARAM_CBANK
	.align		4
        /*0834*/ 	.byte	0x04, 0x0a
        /*0836*/ 	.short	(.L_659 - .L_658)
	.align		4
.L_658:
        /*0838*/ 	.word	index@(.nv.constant0._ZN13group_norm_v218gn_bwd_cuda_kernelI13__nv_bfloat16Li480ELi3ELi32ELi60ELi256ELb0ELb1ELi8ELi960ELi960ELi4ELb1ELi10ELb0ELb0ELNS_15WgradSyncMethodE3ENS_16CompileConditionILi900EEEEEvPT_S6_S6_PKS5_S8_S8_S8_PKfflPfPj)
        /*083c*/ 	.short	0x0210
        /*083e*/ 	.short	0x0060


	//----- nvinfo : EIATTR_SW_WAR
	.align		4
.L_659:
        /*0840*/ 	.byte	0x04, 0x36
        /*0842*/ 	.short	(.L_661 - .L_660)
.L_660:
        /*0844*/ 	.word	0x00000008
.L_661:


//--------------------- .nv.info._ZN13group_norm_v218gn_bwd_cuda_kernelI13__nv_bfloat16Li480ELi1ELi32ELi60ELi256ELb0ELb1ELi16ELi960ELi960ELi4ELb1ELi8ELb0ELb0ELNS_15WgradSyncMethodE3ENS_16CompileConditionILi900EEEEEvPT_S6_S6_PKS5_S8_S8_S8_PKfflPfPj --------------------------
	.section	.nv.info._ZN13group_norm_v218gn_bwd_cuda_kernelI13__nv_bfloat16Li480ELi1ELi32ELi60ELi256ELb0ELb1ELi16ELi960ELi960ELi4ELb1ELi8ELb0ELb0ELNS_15WgradSyncMethodE3ENS_16CompileConditionILi900EEEEEvPT_S6_S6_PKS5_S8_S8_S8_PKfflPfPj,"",@"SHT_CUDA_INFO"
	.sectionflags	@""
	.align	4


	//----- nvinfo : EIATTR_CUDA_API_VERSION
	.align		4
        /*0000*/ 	.byte	0x04, 0x37
        /*0002*/ 	.short	(.L_663 - .L_662)
.L_662:
        /*0004*/ 	.word	0x00000082


	//----- nvinfo : EIATTR_KPARAM_INFO
	.align		4
.L_663:
        /*0008*/ 	.byte	0x04, 0x17
        /*000a*/ 	.short	(.L_665 - .L_664)
.L_664:
        /*000c*/ 	.word	0x00000000
        /*0010*/ 	.short	0x000b
        /*0012*/ 	.short	0x0058
        /*0014*/ 	.byte	0x00, 0xf0, 0x21, 0x00


	//----- nvinfo : EIATTR_KPARAM_INFO
	.align		4
.L_665:
        /*0018*/ 	.byte	0x04, 0x17
        /*001a*/ 	.short	(.L_667 - .L_666)
.L_666:
        /*001c*/ 	.word	0x00000000
        /*0020*/ 	.short	0x000a
        /*0022*/ 	.short	0x0050
        /*0024*/ 	.byte	0x00, 0xf0, 0x21, 0x00


	//----- nvinfo : EIATTR_KPARAM_INFO
	.align		4
.L_667:
        /*0028*/ 	.byte	0x04, 0x17
        /*002a*/ 	.short	(.L_669 - .L_668)
.L_668:
        /*002c*/ 	.word	0x00000000
        /*0030*/ 	.short	0x0009
        /*0032*/ 	.short	0x0048
        /*0034*/ 	.byte	0x00, 0xf0, 0x21, 0x00


	//----- nvinfo : EIATTR_KPARAM_INFO
	.align		4
.L_669:
        /*0038*/ 	.byte	0x04, 0x17
        /*003a*/ 	.short	(.L_671 - .L_670)
.L_670:
        /*003c*/ 	.word	0x00000000
        /*0040*/ 	.short	0x0008
        /*0042*/ 	.short	0x0040
        /*0044*/ 	.byte	0x00, 0xf0, 0x11, 0x00


	//----- nvinfo : EIATTR_KPARAM_INFO
	.align		4
.L_671:
        /*0048*/ 	.byte	0x04, 0x17
        /*004a*/ 	.short	(.L_673 - .L_672)
.L_672:
        /*004c*/ 	.word	0x00000000
        /*0050*/ 	.short	0x0007
        /*0052*/ 	.short	0x0038
        /*0054*/ 	.byte	0x00, 0xf0, 0x21, 0x00


	//----- nvinfo : EIATTR_KPARAM_INFO
	.align		4
.L_673:
        /*0058*/ 	.byte	0x04, 0x17
        /*005a*/ 	.short	(.L_675 - .L_674)
.L_674:
        /*005c*/ 	.word	0x00000000
        /*0060*/ 	.short	0x0006
        /*0062*/ 	.short	0x0030
        /*0064*/ 	.byte	0x00, 0xf0, 0x21, 0x00


	//----- nvinfo : EIATTR_KPARAM_INFO
	.align		4
.L_675:
        /*0068*/ 	.byte	0x04, 0x17
        /*006a*/ 	.short	(.L_677 - .L_676)
.L_676:
        /*006c*/ 	.word	0x00000000
        /*0070*/ 	.short	0x0005
        /*0072*/ 	.short	0x0028
        /*0074*/ 	.byte	0x00, 0xf0, 0x21, 0x00


	//----- nvinfo : EIATTR_KPARAM_INFO
	.align		4
.L_677:
        /*0078*/ 	.byte	0x04, 0x17
        /*007a*/ 	.short	(.L_679 - .L_678)
.L_678:
        /*007c*/ 	.word	0x00000000
        /*0080*/ 	.short	0x0004
        /*0082*/ 	.short	0x0020
        /*0084*/ 	.byte	0x00, 0xf0, 0x21, 0x00


	//----- nvinfo : EIATTR_KPARAM_INFO
	.align		4
.L_679:
        /*0088*/ 	.byte	0x04, 0x17
        /*008a*/ 	.short	(.L_681 - .L_680)
.L_680:
        /*008c*/ 	.word	0x00000000
        /*0090*/ 	.short	0x0003
        /*0092*/ 	.short	0x0018
        /*0094*/ 	.byte	0x00, 0xf0, 0x21, 0x00


	//----- nvinfo : EIATTR_KPARAM_INFO
	.align		4
.L_681:
        /*0098*/ 	.byte	0x04, 0x17
        /*009a*/ 	.short	(.L_683 - .L_682)
.L_682:
        /*009c*/ 	.word	0x00000000
        /*00a0*/ 	.short	0x0002
        /*00a2*/ 	.short	0x0010
        /*00a4*/ 	.byte	0x00, 0xf0, 0x21, 0x00


	//----- nvinfo : EIATTR_KPARAM_INFO
	.align		4
.L_683:
        /*00a8*/ 	.byte	0x04, 0x17
        /*00aa*/ 	.short	(.L_685 - .L_684)
.L_684:
        /*00ac*/ 	.word	0x00000000
        /*00b0*/ 	.short	0x0001
        /*00b2*/ 	.short	0x0008
        /*00b4*/ 	.byte	0x00, 0xf0, 0x21, 0x00


	//----- nvinfo : EIATTR_KPARAM_INFO
	.align		4
.L_685:
        /*00b8*/ 	.byte	0x04, 0x17
        /*00ba*/ 	.short	(.L_687 - .L_686)
.L_686:
        /*00bc*/ 	.word	0x00000000
        /*00c0*/ 	.short	0x0000
        /*00c2*/ 	.short	0x0000
        /*00c4*/ 	.byte	0x00, 0xf0, 0x21, 0x00


	//----- nvinfo : EIATTR_SPARSE_MMA_MASK
	.align		4
.L_687:
        /*00c8*/ 	.byte	0x03, 0x50
        /*00ca*/ 	.short	0x0000


	//----- nvinfo : EIATTR_MAXREG_COUNT
	.align		4
        /*00cc*/ 	.byte	0x03, 0x1b
        /*00ce*/ 	.short	0x0080


	//----- nvinfo : EIATTR_NUM_BARRIERS
	.align		4
        /*00d0*/ 	.byte	0x02, 0x4c
        /*00d2*/ 	.byte	0x01
	.zero		1


	//----- nvinfo : EIATTR_MERCURY_ISA_VERSION
	.align		4
        /*00d4*/ 	.byte	0x03, 0x5f
        /*00d6*/ 	.short	0x0101


	//----- nvinfo : EIATTR_COOP_GROUP_MASK_REGIDS
	.align		4
        /*00d8*/ 	.byte	0x04, 0x29
        /*00da*/ 	.short	(.L_689 - .L_688)


	//   ....[0]....
.L_688:
        /*00dc*/ 	.word	0xffffffff


	//   ....[1]....
        /*00e0*/ 	.word	0xffffffff


	//   ....[2]....
        /*00e4*/ 	.word	0xffffffff


	//   ....[3]....
        /*00e8*/ 	.word	0xffffffff


	//   ....[4]....
        /*00ec*/ 	.word	0xffffffff


	//   ....[5]....
        /*00f0*/ 	.word	0xffffffff


	//   ....[6]....
        /*00f4*/ 	.word	0xffffffff


	//   ....[7]....
        /*00f8*/ 	.word	0xffffffff


	//   ....[8]....
        /*00fc*/ 	.word	0xffffffff


	//   ....[9]....
        /*0100*/ 	.word	0xffffffff


	//   ....[10]....
        /*0104*/ 	.word	0x05000019


	//   ....[11]....
        /*0108*/ 	.word	0x0500001e


	//   ....[12]....
        /*010c*/ 	.word	0x05000020


	//   ....[13]....
        /*0110*/ 	.word	0x0500001f


	//   ....[14]....
        /*0114*/ 	.word	0x05000027


	//   ....[15]....
        /*0118*/ 	.word	0x0500001a


	//   ....[16]....
        /*011c*/ 	.word	0x0500001e


	//   ....[17]....
        /*0120*/ 	.word	0x05000020


	//   ....[18]....
        /*0124*/ 	.word	0x0500001e


	//   ....[19]....
        /*0128*/ 	.word	0x05000020


	//   ....[20]....
        /*012c*/ 	.word	0x05000019


	//   ....[21]....
        /*0130*/ 	.word	0x0500001f


	//   ....[22]....
        /*0134*/ 	.word	0x05000022


	//   ....[23]....
        /*0138*/ 	.word	0x0500001e


	//   ....[24]....
        /*013c*/ 	.word	0x05000023


	//   ....[25]....
        /*0140*/ 	.word	0x05000019


	//   ....[26]....
        /*0144*/ 	.word	0x0500001e


	//   ....[27]....
        /*0148*/ 	.word	0x05000020


	//   ....[28]....
        /*014c*/ 	.word	0x05000019


	//   ....[29]....
        /*0150*/ 	.word	0x0500001f


	//   ....[30]....
        /*0154*/ 	.word	0x05000022


	//   ....[31]....
        /*0158*/ 	.word	0x0500001e


	//   ....[32]....
        /*015c*/ 	.word	0x05000023


	//   ....[33]....
        /*0160*/ 	.word	0x05000019


	//   ....[34]....
        /*0164*/ 	.word	0x05000020


	//   ....[35]....
        /*0168*/ 	.word	0x05000019


	//   ....[36]....
        /*016c*/ 	.word	0x0500001f


	//   ....[37]....
        /*0170*/ 	.word	0x0500001e


	//   ....[38]....
        /*0174*/ 	.word	0x05000022


	//   ....[39]....
        /*0178*/ 	.word	0x05000023


	//   ....[40]....
        /*017c*/ 	.word	0x05000019


	//   ....[41]....
        /*0180*/ 	.word	0x0500001e


	//   ....[42]....
        /*0184*/ 	.word	0x05000025


	//   ....[43]....
        /*0188*/ 	.word	0x05000022


	//   ....[44]....
        /*018c*/ 	.word	0x0500001f


	//   ....[45]....
        /*0190*/ 	.word	0x05000023


	//   ....[46]....
        /*0194*/ 	.word	0x05000024


	//   ....[47]....
        /*0198*/ 	.word	0x0500002b


	//   ....[48]....
        /*019c*/ 	.word	0x05000020


	//   ....[49]....
        /*01a0*/ 	.word	0x0500001d


	//   ....[50]....
        /*01a4*/ 	.word	0x05000019


	//   ....[51]....
        /*01a8*/ 	.word	0x0500001c


	//   ....[52]....
        /*01ac*/ 	.word	0x05000030


	//   ....[53]....
        /*01b0*/ 	.word	0x0500001f


	//   ....[54]....
        /*01b4*/ 	.word	0x0500002e


	//   ....[55]....
        /*01b8*/ 	.word	0x05000032


	//   ....[56]....
        /*01bc*/ 	.word	0x05000025


	//   ....[57]....
        /*01c0*/ 	.word	0x05000026


	//   ....[58]....
        /*01c4*/ 	.word	0x05000028


	//   ....[59]....
        /*01c8*/ 	.word	0x0500002a


	//   ....[60]....
        /*01cc*/ 	.word	0x05000027


	//   ....[61]....
        /*01d0*/ 	.word	0x0500002c


	//   ....[62]....
        /*01d4*/ 	.word	0x0500002e


	//   ....[63]....
        /*01d8*/ 	.word	0x05000037


	//   ....[64]....
        /*01dc*/ 	.word	0x05000024


	//   ....[65]....
        /*01e0*/ 	.word	0x05000019


	//   ....[66]....
        /*01e4*/ 	.word	0x05000019


	//   ....[67]....
        /*01e8*/ 	.word	0x05000019


	//   ....[68]....
        /*01ec*/ 	.word	0x05000019


	//   ....[69]....
        /*01f0*/ 	.word	0x05000019


	//   ....[70]....
        /*01f4*/ 	.word	0x05000019


	//   ....[71]....
        /*01f8*/ 	.word	0x05000019


	//   ....[72]....
        /*01fc*/ 	.word	0x05000019


	//   ....[73]....
        /*0200*/ 	.word	0x05000019


	//   ....[74]....
        /*0204*/ 	.word	0x05000019


	//   ....[75]....
        /*0208*/ 	.word	0x05000019


	//   ....[76]....
        /*020c*/ 	.word	0x05000019


	//   ....[77]....
        /*0210*/ 	.word	0x05000019


	//   ....[78]....
        /*0214*/ 	.word	0x05000019


	//   ....[79]....
        /*0218*/ 	.word	0x05000019


	//   ....[80]....
        /*021c*/ 	.word	0x05000019


	//   ....[81]....
        /*0220*/ 	.word	0x05000019


	//   ....[82]....
        /*0224*/ 	.word	0x05000019


	//   ....[83]....
        /*0228*/ 	.word	0x05000019


	//   ....[84]....
        /*022c*/ 	.word	0x05000019


	//   ....[85]....
        /*0230*/ 	.word	0x05000019


	//   ....[86]....
        /*0234*/ 	.word	0x05000019


	//   ....[87]....
        /*0238*/ 	.word	0x05000019


	//   ....[88]....
        /*023c*/ 	.word	0x05000019


	//   ....[89]....
        /*0240*/ 	.word	0x05000019


	//   ....[90]....
        /*0244*/ 	.word	0x05000019


	//   ....[91]....
        /*0248*/ 	.word	0x05000019


	//   ....[92]....
        /*024c*/ 	.word	0x05000019


	//   ....[93]....
        /*0250*/ 	.word	0x05000019


	//   ....[94]....
        /*0254*/ 	.word	0x05000019


	//   ....[95]....
        /*0258*/ 	.word	0x05000019


	//   ....[96]....
        /*025c*/ 	.word	0x05000019


	//   ....[97]....
        /*0260*/ 	.word	0x05000019


	//   ....[98]....
        /*0264*/ 	.word	0x05000019


	//   ....[99]....
        /*0268*/ 	.word	0x05000019


	//   ....[100]....
        /*026c*/ 	.word	0x05000019


	//   ....[101]....
        /*0270*/ 	.word	0x05000019


	//   ....[102]....
        /*0274*/ 	.word	0x05000019


	//   ....[103]....
        /*0278*/ 	.word	0x05000019


	//   ....[104]....
        /*027c*/ 	.word	0x05000019


	//   ....[105]....
        /*0280*/ 	.word	0x05000019


	//   ....[106]....
        /*0284*/ 	.word	0x05000019


	//   ....[107]....
        /*0288*/ 	.word	0x05000019


	//   ....[108]....
        /*028c*/ 	.word	0x05000019


	//   ....[109]....
        /*0290*/ 	.word	0x05000019


	//   ....[110]....
        /*0294*/ 	.word	0x05000019


	//   ....[111]....
        /*0298*/ 	.word	0x05000019


	//   ....[112]....
        /*029c*/ 	.word	0x05000019


	//   ....[113]....
        /*02a0*/ 	.word	0x05000019


	//   ....[114]....
        /*02a4*/ 	.word	0x05000019


	//   ....[115]....
        /*02a8*/ 	.word	0x05000019


	//   ....[116]....
        /*02ac*/ 	.word	0x05000019


	//   ....[117]....
        /*02b0*/ 	.word	0x05000019


	//   ....[118]....
        /*02b4*/ 	.word	0x05000019


	//   ....[119]....
        /*02b8*/ 	.word	0x05000019


	//   ....[120]....
        /*02bc*/ 	.word	0x05000019


	//   ....[121]....
        /*02c0*/ 	.word	0x05000019


	//----- nvinfo : EIATTR_COOP_GROUP_INSTR_OFFSETS
	.align		4
.L_689:
        /*02c4*/ 	.byte	0x04, 0x28
        /*02c6*/ 	.short	(.L_691 - .L_690)


	//   ....[0]....
.L_690:
        /*02c8*/ 	.word	0x00002ea0


	//   ....[1]....
        /*02cc*/ 	.word	0x00002ee0


	//   ....[2]....
        /*02d0*/ 	.word	0x000037a0


	//   ....[3]....
        /*02d4*/ 	.word	0x000037b0


	//   ....[4]....
        /*02d8*/ 	.word	0x000037e0


	//   ....[5]....
        /*02dc*/ 	.word	0x000037f0


	//   ....[6]....
        /*02e0*/ 	.word	0x00003850


	//   ....[7]....
        /*02e4*/ 	.word	0x00003870


	//   ....[8]....
        /*02e8*/ 	.word	0x000038c0


	//   ....[9]....
        /*02ec*/ 	.word	0x000038f0


	//   ....[10]....
        /*02f0*/ 	.word	0x00005740


	//   ....[11]....
        /*02f4*/ 	.word	0x00005760


	//   ....[12]....
        /*02f8*/ 	.word	0x000057a0


	//   ....[13]....
        /*02fc*/ 	.word	0x000057b0


	//   ....[14]....
        /*0300*/ 	.word	0x000057e0


	//   ....[15]....
        /*0304*/ 	.word	0x000057f0


	//   ....[16]....
        /*0308*/ 	.word	0x00005820


	//   ....[17]....
        /*030c*/ 	.word	0x00005830


	//   ....[18]....
        /*0310*/ 	.word	0x000059d0


	//   ....[19]....
        /*0314*/ 	.word	0x000059f0


	//   ....[20]....
        /*0318*/ 	.word	0x00005a20


	//   ....[21]....
        /*031c*/ 	.word	0x00005a40


	//   ....[22]....
        /*0320*/ 	.word	0x00005a70


	//   ....[23]....
        /*0324*/ 	.word	0x00005a80


	//   ....[24]....
        /*0328*/ 	.word	0x00005ab0


	//   ....[25]....
        /*032c*/ 	.word	0x00005ac0


	//   ....[26]....
        /*0330*/ 	.word	0x00005c00


	//   ....[27]....
        /*0334*/ 	.word	0x00005c20


	//   ....[28]....
        /*0338*/ 	.word	0x00005c50


	//   ....[29]....
        /*033c*/ 	.word	0x00005c70


	//   ....[30]....
        /*0340*/ 	.word	0x00005ca0


	//   ....[31]....
        /*0344*/ 	.word	0x00005cb0


	//   ....[32]....
        /*0348*/ 	.word	0x00005ce0


	//   ....[33]....
        /*034c*/ 	.word	0x00005cf0


	//   ....[34]....
        /*0350*/ 	.word	0x00005ff0


	//   ....[35]....
        /*0354*/ 	.word	0x00006010


	//   ....[36]....
        /*0358*/ 	.word	0x00006050


	//   ....[37]....
        /*035c*/ 	.word	0x00006090


	//   ....[38]....
        /*0360*/ 	.word	0x000060d0


	//   ....[39]....
        /*0364*/ 	.word	0x000060f0


	//   ....[40]....
        /*0368*/ 	.word	0x00006100


	//   ....[41]....
        /*036c*/ 	.word	0x00006120


	//   ....[42]....
        /*0370*/ 	.word	0x00006150


	//   ....[43]....
        /*0374*/ 	.word	0x00006170


	//   ....[44]....
        /*0378*/ 	.word	0x00006190


	//   ....[45]....
        /*037c*/ 	.word	0x000061b0


	//   ....[46]....
        /*0380*/ 	.word	0x000061d0


	//   ....[47]....
        /*0384*/ 	.word	0x00006210


	//   ....[48]....
        /*0388*/ 	.word	0x00006240


	//   ....[49]....
        /*038c*/ 	.word	0x00006270


	//   ....[50]....
        /*0390*/ 	.word	0x00006290


	//   ....[51]....
        /*0394*/ 	.word	0x000062d0


	//   ....[52]....
        /*0398*/ 	.word	0x000062f0


	//   ....[53]....
        /*039c*/ 	.word	0x00006330


	//   ....[54]....
        /*03a0*/ 	.word	0x00006350


	//   ....[55]....
        /*03a4*/ 	.word	0x00006370


	//   ....[56]....
        /*03a8*/ 	.word	0x000063a0


	//   ....[57]....
        /*03ac*/ 	.word	0x000063d0


	//   ....[58]....
        /*03b0*/ 	.word	0x00006410


	//   ....[59]....
        /*03b4*/ 	.word	0x00006450


	//   ....[60]....
        /*03b8*/ 	.word	0x00006480


	//   ....[61]....
        /*03bc*/ 	.word	0x000064b0


	//   ....[62]....
        /*03c0*/ 	.word	0x000064d0


	//   ....[63]....
        /*03c4*/ 	.word	0x000064f0


	//   ....[64]....
        /*03c8*/ 	.word	0x000065d0


	//   ....[65]....
        /*03cc*/ 	.word	0x00006680


	//   ....[66]....
        /*03d0*/ 	.word	0x000067a0


	//   ....[67]....
        /*03d4*/ 	.word	0x000067f0


	//   ....[68]....
        /*03d8*/ 	.word	0x00006860


	//   ....[69]....
        /*03dc*/ 	.word	0x000068c0


	//   ....[70]....
        /*03e0*/ 	.word	0x00006930


	//   ....[71]....
        /*03e4*/ 	.word	0x00006990


	//   ....[72]....
        /*03e8*/ 	.word	0x00006a00


	//   ....[73]....
        /*03ec*/ 	.word	0x00006a60


	//   ....[74]....
        /*03f0*/ 	.word	0x00006b00


	//   ....[75]....
        /*03f4*/ 	.word	0x00006b90


	//   ....[76]....
        /*03f8*/ 	.word	0x00006c00


	//   ....[77]....
        /*03fc*/ 	.word	0x00006c60


	//   ....[78]....
        /*0400*/ 	.word	0x00006cd0


	//   ....[79]....
        /*0404*/ 	.word	0x00006d30


	//   ....[80]....
        /*0408*/ 	.word	0x00006da0


	//   ....[81]....
        /*040c*/ 	.word	0x00006e00


	//   ....[82]....
        /*0410*/ 	.word	0x00006ea0


	//   ....[83]....
        /*0414*/ 	.word	0x00006f30


	//   ....[84]....
        /*0418*/ 	.word	0x00006fa0


	//   ....[85]....
        /*041c*/ 	.word	0x00007000


	//   ....[86]....
        /*0420*/ 	.word	0x00007070


	//   ....[87]....
        /*0424*/ 	.word	0x000070d0


	//   ....[88]....
        /*0428*/ 	.word	0x00007140


	//   ....[89]....
        /*042c*/ 	.word	0x000071a0


	//   ....[90]....
        /*0430*/ 	.word	0x00007240


	//   ....[91]....
        /*0434*/ 	.word	0x00007300


	//   ....[92]....
        /*0438*/ 	.word	0x000073e0


	//   ....[93]....
        /*043c*/ 	.word	0x00007430


	//   ....[94]....
        /*0440*/ 	.word	0x000074d0


	//   ....[95]....
        /*0444*/ 	.word	0x00007520


	//   ....[96]....
        /*0448*/ 	.word	0x000075e0


	//   ....[97]....
        /*044c*/ 	.word	0x00007640


	//   ....[98]....
        /*0450*/ 	.word	0x000076e0


	//   ....[99]....
        /*0454*/ 	.word	0x00007760


	//   ....[100]....
        /*0458*/ 	.word	0x000077d0


	//   ....[101]....
        /*045c*/ 	.word	0x00007830


	//   ....[102]....
        /*0460*/ 	.word	0x000078a0


	//   ....[103]....
        /*0464*/ 	.word	0x00007900


	//   ....[104]....
        /*0468*/ 	.word	0x000079d0


	//   ....[105]....
        /*046c*/ 	.word	0x00007a40


	//   ....[106]....
        /*0470*/ 	.word	0x00007b00


	//   ....[107]....
        /*0474*/ 	.word	0x00007b60


	//   ....[108]....
        /*0478*/ 	.word	0x00007bd0


	//   ....[109]....
        /*047c*/ 	.word	0x00007c30


	//   ....[110]....
        /*0480*/ 	.word	0x00007ca0


	//   ....[111]....
        /*0484*/ 	.word	0x00007d00


	//   ....[112]....
        /*0488*/ 	.word	0x00007d70


	//   ....[113]....
        /*048c*/ 	.word	0x00007dd0


	//   ....[114]....
        /*0490*/ 	.word	0x00007e30


	//   ....[115]....
        /*0494*/ 	.word	0x00007e80


	//   ....[116]....
        /*0498*/ 	.word	0x00007ef0


	//   ....[117]....
        /*049c*/ 	.word	0x00007f50


	//   ....[118]....
        /*04a0*/ 	.word	0x00007fc0


	//   ....[119]....
        /*04a4*/ 	.word	0x00008020


	//   ....[120]....
        /*04a8*/ 	.word	0x00008170


	//   ....[121]....
        /*04ac*/ 	.word	0x00008220


	//----- nvinfo : EIATTR_EXIT_INSTR_OFFSETS
	.align		4
.L_691:
        /*04b0*/ 	.byte	0x04, 0x1c
        /*04b2*/ 	.short	(.L_693 - .L_692)


	//   ....[0]....
.L_692:
        /*04b4*/ 	.word	0x00004710


	//   ....[1]....
        /*04b8*/ 	.word	0x00006740


	//----- nvinfo : EIATTR_MAX_THREADS
	.align		4
.L_693:
        /*04bc*/ 	.byte	0x04, 0x05
        /*04be*/ 	.short	(.L_695 - .L_694)
.L_694:
        /*04c0*/ 	.word	0x000001e0
        /*04c4*/ 	.word	0x00000001
        /*04c8*/ 	.word	0x00000001


	//----- nvinfo : EIATTR_CRS_STACK_SIZE
	.align		4
.L_695:
        /*04cc*/ 	.byte	0x04, 0x1e
        /*04ce*/ 	.short	(.L_697 - .L_696)
.L_696:
        /*04d0*/ 	.word	0x00000000


	//----- nvinfo : EIATTR_CBANK_PARAM_SIZE
	.align		4
.L_697:
        /*04d4*/ 	.byte	0x03, 0x19
        /*04d6*/ 	.short	0x0060


	//----- nvinfo : EIATTR_PARAM_CBANK
	.align		4
        /*04d8*/ 	.byte	0x04, 0x0a
        /*04da*/ 	.short	(.L_699 - .L_698)
	.align		4
.L_698:
        /*04dc*/ 	.word	index@(.nv.constant0._ZN13group_norm_v218gn_bwd_cuda_kernelI13__nv_bfloat16Li480ELi1ELi32ELi60ELi256ELb0ELb1ELi16ELi960ELi960ELi4ELb1ELi8ELb0ELb0ELNS_15WgradSyncMethodE3ENS_16CompileConditionILi900EEEEEvPT_S6_S6_PKS5_S8_S8_S8_PKfflPfPj)
        /*04e0*/ 	.short	0x0210
        /*04e2*/ 	.short	0x0060


	//----- nvinfo : EIATTR_SW_WAR
	.align		4
.L_699:
        /*04e4*/ 	.byte	0x04, 0x36
        /*04e6*/ 	.short	(.L_701 - .L_700)
.L_700:
        /*04e8*/ 	.word	0x00000008
.L_701:


//--------------------- .nv.info._ZN13group_norm_v218gn_bwd_cuda_kernelI13__nv_bfloat16Li480ELi1ELi32ELi60ELi256ELb0ELb1ELi32ELi960ELi960ELi4ELb1ELi18ELb0ELb0ELNS_15WgradSyncMethodE3ENS_16CompileConditionILi900EEEEEvPT_S6_S6_PKS5_S8_S8_S8_PKfflPfPj --------------------------
	.section	.nv.info._ZN13group_norm_v218gn_bwd_cuda_kernelI13__nv_bfloat16Li480ELi1ELi32ELi60ELi256ELb0ELb1ELi32ELi960ELi960ELi4ELb1ELi18ELb0ELb0ELNS_15WgradSyncMethodE3ENS_16CompileConditionILi900EEEEEvPT_S6_S6_PKS5_S8_S8_S8_PKfflPfPj,"",@"SHT_CUDA_INFO"
	.sectionflags	@""
	.align	4


	//----- nvinfo : EIATTR_CUDA_API_VERSION
	.align		4
        /*0000*/ 	.byte	0x04, 0x37
        /*0002*/ 	.short	(.L_703 - .L_702)
.L_702:
        /*0004*/ 	.word	0x00000082


	//----- nvinfo : EIATTR_KPARAM_INFO
	.align		4
.L_703:
        /*0008*/ 	.byte	0x04, 0x17
        /*000a*/ 	.short	(.L_705 - .L_704)
.L_704:
        /*000c*/ 	.word	0x00000000
        /*0010*/ 	.short	0x000b
        /*0012*/ 	.short	0x0058
        /*0014*/ 	.byte	0x00, 0xf0, 0x21, 0x00


	//----- nvinfo : EIATTR_KPARAM_INFO
	.align		4
.L_705:
        /*0018*/ 	.byte	0x04, 0x17
        /*001a*/ 	.short	(.L_707 - .L_706)
.L_706:
        /*001c*/ 	.word	0x00000000
        /*0020*/ 	.short	0x000a
        /*0022*/ 	.short	0x0050
        /*0024*/ 	.byte	0x00, 0xf0, 0x21, 0x00


	//----- nvinfo : EIATTR_KPARAM_INFO
	.align		4
.L_707:
        /*0028*/ 	.byte	0x04, 0x17
        /*002a*/ 	.short	(.L_709 - .L_708)
.L_708:
        /*002c*/ 	.word	0x00000000
        /*0030*/ 	.short	0x0009
        /*0032*/ 	.short	0x0048
        /*0034*/ 	.byte	0x00, 0xf0, 0x21, 0x00


	//----- nvinfo : EIATTR_KPARAM_INFO
	.align		4
.L_709:
        /*0038*/ 	.byte	0x04, 0x17
        /*003a*/ 	.short	(.L_711 - .L_710)
.L_710:
        /*003c*/ 	.word	0x00000000
        /*0040*/ 	.short	0x0008
        /*0042*/ 	.short	0x0040
        /*0044*/ 	.byte	0x00, 0xf0, 0x11, 0x00


	//----- nvinfo : EIATTR_KPARAM_INFO
	.align		4
.L_711:
        /*0048*/ 	.byte	0x04, 0x17
        /*004a*/ 	.short	(.L_713 - .L_712)
.L_712:
        /*004c*/ 	.word	0x00000000
        /*0050*/ 	.short	0x0007
        /*0052*/ 	.short	0x0038
        /*0054*/ 	.byte	0x00, 0xf0, 0x21, 0x00


	//----- nvinfo : EIATTR_KPARAM_INFO
	.align		4
.L_713:
        /*0058*/ 	.byte	0x04, 0x17
        /*005a*/ 	.short	(.L_715 - .L_714)
.L_714:
        /*005c*/ 	.word	0x00000000
        /*0060*/ 	.short	0x0006
        /*0062*/ 	.short	0x0030
        /*0064*/ 	.byte	0x00, 0xf0, 0x21, 0x00


	//----- nvinfo : EIATTR_KPARAM_INFO
	.align		4
.L_715:
        /*0068*/ 	.byte	0x04, 0x17
        /*006a*/ 	.short	(.L_717 - .L_716)
.L_716:
        /*006c*/ 	.word	0x00000000
        /*0070*/ 	.short	0x0005
        /*0072*/ 	.short	0x0028
        /*0074*/ 	.byte	0x00, 0xf0, 0x21, 0x00


	//----- nvinfo : EIATTR_KPARAM_INFO
	.align		4
.L_717:
        /*0078*/ 	.byte	0x04, 0x17
        /*007a*/ 	.short	(.L_719 - .L_718)
.L_718:
        /*007c*/ 	.word	0x00000000
        /*0080*/ 	.short	0x0004
        /*0082*/ 	.short	0x0020
        /*0084*/ 	.byte	0x00, 0xf0, 0x21, 0x00


	//----- nvinfo : EIATTR_KPARAM_INFO
	.align		4
.L_719:
        /*0088*/ 	.byte	0x04, 0x17
        /*008a*/ 	.short	(.L_721 - .L_720)
.L_720:
        /*008c*/ 	.word	0x00000000
        /*0090*/ 	.short	0x0003
        /*0092*/ 	.short	0x0018
        /*0094*/ 	.byte	0x00, 0xf0, 0x21, 0x00


	//----- nvinfo : EIATTR_KPARAM_INFO
	.align		4
.L_721:
        /*0098*/ 	.byte	0x04, 0x17
        /*009a*/ 	.short	(.L_723 - .L_722)
.L_722:
        /*009c*/ 	.word	0x00000000
        /*00a0*/ 	.short	0x0002
        /*00a2*/ 	.short	0x0010
        /*00a4*/ 	.byte	0x00, 0xf0, 0x21, 0x00


	//----- nvinfo : EIATTR_KPARAM_INFO
	.align		4
.L_723:
        /*00a8*/ 	.byte	0x04, 0x17
        /*00aa*/ 	.short	(.L_725 - .L_724)
.L_724:
        /*00ac*/ 	.word	0x00000000
        /*00b0*/ 	.short	0x0001
        /*00b2*/ 	.short	0x0008
        /*00b4*/ 	.byte	0x00, 0xf0, 0x21, 0x00


	//----- nvinfo : EIATTR_KPARAM_INFO
	.align		4
.L_725:
        /*00b8*/ 	.byte	0x04, 0x17
        /*00ba*/ 	.short	(.L_727 - .L_726)
.L_726:
        /*00bc*/ 	.word	0x00000000
        /*00c0*/ 	.short	0x0000
        /*00c2*/ 	.short	0x0000
        /*00c4*/ 	.byte	0x00, 0xf0, 0x21, 0x00


	//----- nvinfo : EIATTR_SPARSE_MMA_MASK
	.align		4
.L_727:
        /*00c8*/ 	.byte	0x03, 0x50
        /*00ca*/ 	.short	0x0000


	//----- nvinfo : EIATTR_MAXREG_COUNT
	.align		4
        /*00cc*/ 	.byte	0x03, 0x1b
        /*00ce*/ 	.short	0x0080


	//----- nvinfo : EIATTR_NUM_BARRIERS
	.align		4
        /*00d0*/ 	.byte	0x02, 0x4c
        /*00d2*/ 	.byte	0x01
	.zero		1


	//----- nvinfo : EIATTR_ANNOTATIONS
	.align		4
        /*00d4*/ 	.byte	0x04, 0x55
        /*00d6*/ 	.short	(.L_729 - .L_728)


	//   ....[0]....
.L_728:
        /* <DEDUP_REMOVED lines=96> */


	//----- nvinfo : EIATTR_MERCURY_ISA_VERSION
	.align		4
.L_729:
        /*06c8*/ 	.byte	0x03, 0x5f
        /*06ca*/ 	.short	0x0101


	//----- nvinfo : EIATTR_INT_WARP_WIDE_INSTR_OFFSETS
	.align		4
        /*06cc*/ 	.byte	0x04, 0x31
        /*06ce*/ 	.short	(.L_731 - .L_730)


	//   ....[0]....
.L_730:
        /*06d0*/ 	.word	0x00005c30


	//----- nvinfo : EIATTR_COOP_GROUP_MASK_REGIDS
	.align		4
.L_731:
        /*06d4*/ 	.byte	0x04, 0x29
        /*06d6*/ 	.short	(.L_733 - .L_732)


	//   ....[0]....
.L_732:
        /*06d8*/ 	.word	0xffffffff


	//   ....[1]....
        /*06dc*/ 	.word	0xffffffff


	//   ....[2]....
        /*06e0*/ 	.word	0xffffffff


	//   ....[3]....
        /*06e4*/ 	.word	0xffffffff


	//   ....[4]....
        /*06e8*/ 	.word	0xffffffff


	//   ....[5]....
        /*06ec*/ 	.word	0xffffffff


	//   ....[6]....
        /*06f0*/ 	.word	0xffffffff


	//   ....[7]....
        /*06f4*/ 	.word	0xffffffff


	//   ....[8]....
        /*06f8*/ 	.word	0x05000019


	//   ....[9]....
        /*06fc*/ 	.word	0x0500001e


	//   ....[10]....
        /*0700*/ 	.word	0x05000020


	//   ....[11]....
        /*0704*/ 	.word	0x0500001f


	//   ....[12]....
        /*0708*/ 	.word	0x05000027


	//   ....[13]....
        /*070c*/ 	.word	0x0500001a


	//   ....[14]....
        /*0710*/ 	.word	0x0500001e


	//   ....[15]....
        /*0714*/ 	.word	0x05000020


	//   ....[16]....
        /*0718*/ 	.word	0x0500001e


	//   ....[17]....
        /*071c*/ 	.word	0x05000020


	//   ....[18]....
        /*0720*/ 	.word	0x05000019


	//   ....[19]....
        /*0724*/ 	.word	0x0500001f


	//   ....[20]....
        /*0728*/ 	.word	0x05000022


	//   ....[21]....
        /*072c*/ 	.word	0x0500001e


	//   ....[22]....
        /*0730*/ 	.word	0x05000023


	//   ....[23]....
        /*0734*/ 	.word	0x05000019


	//   ....[24]....
        /*0738*/ 	.word	0x0500001e


	//   ....[25]....
        /*073c*/ 	.word	0x05000020


	//   ....[26]....
        /*0740*/ 	.word	0x05000019


	//   ....[27]....
        /*0744*/ 	.word	0x0500001f


	//   ....[28]....
        /*0748*/ 	.word	0x05000022


	//   ....[29]....
        /*074c*/ 	.word	0x0500001e


	//   ....[30]....
        /*0750*/ 	.word	0x05000023


	//   ....[31]....
        /*0754*/ 	.word	0x05000019


	//   ....[32]....
        /*0758*/ 	.word	0x05000020


	//   ....[33]....
        /*075c*/ 	.word	0x05000019


	//   ....[34]....
        /*0760*/ 	.word	0x05000019


	//   ....[35]....
        /*0764*/ 	.word	0x0500001f


	//   ....[36]....
        /*0768*/ 	.word	0x0500001e


	//   ....[37]....
        /*076c*/ 	.word	0x05000022


	//   ....[38]....
        /*0770*/ 	.word	0x05000023


	//   ....[39]....
        /*0774*/ 	.word	0x0500001e


	//   ....[40]....
        /*0778*/ 	.word	0x05000025


	//   ....[41]....
        /*077c*/ 	.word	0x0500002b


	//   ....[42]....
        /*0780*/ 	.word	0x05000022


	//   ....[43]....
        /*0784*/ 	.word	0x0500001f


	//   ....[44]....
        /*0788*/ 	.word	0x05000023


	//   ....[45]....
        /*078c*/ 	.word	0x05000024


	//   ....[46]....
        /*0790*/ 	.word	0x05000020


	//   ....[47]....
        /*0794*/ 	.word	0x0500001d


	//   ....[48]....
        /*0798*/ 	.word	0x05000030


	//   ....[49]....
        /*079c*/ 	.word	0x05000019


	//   ....[50]....
        /*07a0*/ 	.word	0x0500001c


	//   ....[51]....
        /*07a4*/ 	.word	0x05000032


	//   ....[52]....
        /*07a8*/ 	.word	0x0500001f


	//   ....[53]....
        /*07ac*/ 	.word	0x0500002e


	//   ....[54]....
        /*07b0*/ 	.word	0x05000025


	//   ....[55]....
        /*07b4*/ 	.word	0x05000026


	//   ....[56]....
        /*07b8*/ 	.word	0x0500002a


	//   ....[57]....
        /*07bc*/ 	.word	0x05000028


	//   ....[58]....
        /*07c0*/ 	.word	0x05000027


	//   ....[59]....
        /*07c4*/ 	.word	0x0500002c


	//   ....[60]....
        /*07c8*/ 	.word	0x0500002e


	//   ....[61]....
        /*07cc*/ 	.word	0x05000037


	//   ....[62]....
        /*07d0*/ 	.word	0x05000024


	//   ....[63]....
        /*07d4*/ 	.word	0x05000019


	//   ....[64]....
        /*07d8*/ 	.word	0x05000019


	//   ....[65]....
        /*07dc*/ 	.word	0x05000019


	//   ....[66]....
        /*07e0*/ 	.word	0x05000019


	//   ....[67]....
        /*07e4*/ 	.word	0x05000019


	//   ....[68]....
        /*07e8*/ 	.word	0x05000019


	//   ....[69]....
        /*07ec*/ 	.word	0x05000019


	//   ....[70]....
        /*07f0*/ 	.word	0x05000019


	//   ....[71]....
        /*07f4*/ 	.word	0x05000019


	//   ....[72]....
        /*07f8*/ 	.word	0x05000019


	//   ....[73]....
        /*07fc*/ 	.word	0x05000019


	//   ....[74]....
        /*0800*/ 	.word	0x05000019


	//   ....[75]....
        /*0804*/ 	.word	0x05000019


	//   ....[76]....
        /*0808*/ 	.word	0x05000019


	//   ....[77]....
        /*080c*/ 	.word	0x05000019


	//   ....[78]....
        /*0810*/ 	.word	0x05000019


	//   ....[79]....
        /*0814*/ 	.word	0x05000019


	//   ....[80]....
        /*0818*/ 	.word	0x05000019


	//   ....[81]....
        /*081c*/ 	.word	0x05000019


	//   ....[82]....
        /*0820*/ 	.word	0x05000019


	//   ....[83]....
        /*0824*/ 	.word	0x05000019


	//   ....[84]....
        /*0828*/ 	.word	0x05000019


	//   ....[85]....
        /*082c*/ 	.word	0x05000019


	//   ....[86]....
        /*0830*/ 	.word	0x05000019


	//   ....[87]....
        /*0834*/ 	.word	0x05000019


	//   ....[88]....
        /*0838*/ 	.word	0x05000019


	//   ....[89]....
        /*083c*/ 	.word	0x05000019


	//   ....[90]....
        /*0840*/ 	.word	0x05000019


	//   ....[91]....
        /*0844*/ 	.word	0x05000019


	//   ....[92]....
        /*0848*/ 	.word	0x05000019


	//   ....[93]....
        /*084c*/ 	.word	0x05000019


	//   ....[94]....
        /*0850*/ 	.word	0x05000019


	//   ....[95]....
        /*0854*/ 	.word	0x05000019


	//   ....[96]....
        /*0858*/ 	.word	0x05000019


	//   ....[97]....
        /*085c*/ 	.word	0x05000019


	//   ....[98]....
        /*0860*/ 	.word	0x05000019


	//   ....[99]....
        /*0864*/ 	.word	0x05000019


	//   ....[100]....
        /*0868*/ 	.word	0x05000019


	//   ....[101]....
        /*086c*/ 	.word	0x05000019


	//   ....[102]....
        /*0870*/ 	.word	0x05000019


	//   ....[103]....
        /*0874*/ 	.word	0x05000019


	//   ....[104]....
        /*0878*/ 	.word	0x05000019


	//   ....[105]....
        /*087c*/ 	.word	0x05000019


	//   ....[106]....
        /*0880*/ 	.word	0x05000019


	//   ....[107]....
        /*0884*/ 	.word	0x05000019


	//   ....[108]....
        /*0888*/ 	.word	0x05000019


	//   ....[109]....
        /*088c*/ 	.word	0x05000019


	//   ....[110]....
        /*0890*/ 	.word	0x05000019


	//   ....[111]....
        /*0894*/ 	.word	0x05000019


	//   ....[112]....
        /*0898*/ 	.word	0x05000019


	//   ....[113]....
        /*089c*/ 	.word	0x05000019


	//   ....[114]....
        /*08a0*/ 	.word	0x05000019


	//   ....[115]....
        /*08a4*/ 	.word	0x05000019


	//   ....[116]....
        /*08a8*/ 	.word	0x05000019


	//   ....[117]....
        /*08ac*/ 	.word	0x05000019


	//   ....[118]....
        /*08b0*/ 	.word	0x05000019


	//   ....[119]....
        /*08b4*/ 	.word	0x05000019


	//----- nvinfo : EIATTR_COOP_GROUP_INSTR_OFFSETS
	.align		4
.L_733:
        /*08b8*/ 	.byte	0x04, 0x28
        /*08ba*/ 	.short	(.L_735 - .L_734)


	//   ....[0]....
.L_734:
        /*08bc*/ 	.word	0x00005270


	//   ....[1]....
        /*08c0*/ 	.word	0x00005280


	//   ....[2]....
        /*08c4*/ 	.word	0x00005ed0


	//   ....[3]....
        /*08c8*/ 	.word	0x00005ef0


	//   ....[4]....
        /*08cc*/ 	.word	0x00005f10


	//   ....[5]....
        /*08d0*/ 	.word	0x00005f30


	//   ....[6]....
        /*08d4*/ 	.word	0x00005f50


	//   ....[7]....
        /*08d8*/ 	.word	0x00005f70


	//   ....[8]....
        /*08dc*/ 	.word	0x00009000


	//   ....[9]....
        /*08e0*/ 	.word	0x00009020


	//   ....[10]....
        /*08e4*/ 	.word	0x00009060


	//   ....[11]....
        /*08e8*/ 	.word	0x00009070


	//   ....[12]....
        /*08ec*/ 	.word	0x000090a0


	//   ....[13]....
        /*08f0*/ 	.word	0x000090b0


	//   ....[14]....
        /*08f4*/ 	.word	0x000090e0


	//   ....[15]....
        /*08f8*/ 	.word	0x000090f0


	//   ....[16]....
        /*08fc*/ 	.word	0x00009280


	//   ....[17]....
        /*0900*/ 	.word	0x000092b0


	//   ....[18]....
        /*0904*/ 	.word	0x000092e0


	//   ....[19]....
        /*0908*/ 	.word	0x00009300


	//   ....[20]....
        /*090c*/ 	.word	0x00009330


	//   ....[21]....
        /*0910*/ 	.word	0x00009340


	//   ....[22]....
        /*0914*/ 	.word	0x00009370


	//   ....[23]....
        /*0918*/ 	.word	0x00009380


	//   ....[24]....
        /*091c*/ 	.word	0x000094c0


	//   ....[25]....
        /*0920*/ 	.word	0x000094e0


	//   ....[26]....
        /*0924*/ 	.word	0x00009510


	//   ....[27]....
        /*0928*/ 	.word	0x00009530


	//   ....[28]....
        /*092c*/ 	.word	0x00009560


	//   ....[29]....
        /*0930*/ 	.word	0x00009570


	//   ....[30]....
        /*0934*/ 	.word	0x000095a0


	//   ....[31]....
        /*0938*/ 	.word	0x000095b0


	//   ....[32]....
        /*093c*/ 	.word	0x00009780


	//   ....[33]....
        /*0940*/ 	.word	0x000098d0


	//   ....[34]....
        /*0944*/ 	.word	0x000098f0


	//   ....[35]....
        /*0948*/ 	.word	0x00009930


	//   ....[36]....
        /*094c*/ 	.word	0x00009960


	//   ....[37]....
        /*0950*/ 	.word	0x000099a0


	//   ....[38]....
        /*0954*/ 	.word	0x000099c0


	//   ....[39]....
        /*0958*/ 	.word	0x000099f0


	//   ....[40]....
        /*095c*/ 	.word	0x00009a20


	//   ....[41]....
        /*0960*/ 	.word	0x00009a50


	//   ....[42]....
        /*0964*/ 	.word	0x00009a70


	//   ....[43]....
        /*0968*/ 	.word	0x00009a90


	//   ....[44]....
        /*096c*/ 	.word	0x00009ab0


	//   ....[45]....
        /*0970*/ 	.word	0x00009ad0


	//   ....[46]....
        /*0974*/ 	.word	0x00009b00


	//   ....[47]....
        /*0978*/ 	.word	0x00009b30


	//   ....[48]....
        /*097c*/ 	.word	0x00009b60


	//   ....[49]....
        /*0980*/ 	.word	0x00009b80


	//   ....[50]....
        /*0984*/ 	.word	0x00009bc0


	//   ....[51]....
        /*0988*/ 	.word	0x00009be0


	//   ....[52]....
        /*098c*/ 	.word	0x00009c10


	//   ....[53]....
        /*0990*/ 	.word	0x00009c30


	//   ....[54]....
        /*0994*/ 	.word	0x00009c70


	//   ....[55]....
        /*0998*/ 	.word	0x00009ca0


	//   ....[56]....
        /*099c*/ 	.word	0x00009ce0


	//   ....[57]....
        /*09a0*/ 	.word	0x00009d00


	//   ....[58]....
        /*09a4*/ 	.word	0x00009d30


	//   ....[59]....
        /*09a8*/ 	.word	0x00009d70


	//   ....[60]....
        /*09ac*/ 	.word	0x00009d90


	//   ....[61]....
        /*09b0*/ 	.word	0x00009dc0


	//   ....[62]....
        /*09b4*/ 	.word	0x00009e90


	//   ....[63]....
        /*09b8*/ 	.word	0x00009f40


	//   ....[64]....
        /*09bc*/ 	.word	0x0000a060


	//   ....[65]....
        /*09c0*/ 	.word	0x0000a0b0


	//   ....[66]....
        /*09c4*/ 	.word	0x0000a120


	//   ....[67]....
        /*09c8*/ 	.word	0x0000a180


	//   ....[68]....
        /*09cc*/ 	.word	0x0000a1f0


	//   ....[69]....
        /*09d0*/ 	.word	0x0000a250


	//   ....[70]....
        /*09d4*/ 	.word	0x0000a2c0


	//   ....[71]....
        /*09d8*/ 	.word	0x0000a320


	//   ....[72]....
        /*09dc*/ 	.word	0x0000a3c0


	//   ....[73]....
        /*09e0*/ 	.word	0x0000a460


	//   ....[74]....
        /*09e4*/ 	.word	0x0000a4c0


	//   ....[75]....
        /*09e8*/ 	.word	0x0000a520


	//   ....[76]....
        /*09ec*/ 	.word	0x0000a590


	//   ....[77]....
        /*09f0*/ 	.word	0x0000a5f0


	//   ....[78]....
        /*09f4*/ 	.word	0x0000a660


	//   ....[79]....
        /*09f8*/ 	.word	0x0000a6c0


	//   ....[80]....
        /*09fc*/ 	.word	0x0000a760


	//   ....[81]....
        /*0a00*/ 	.word	0x0000a800


	//   ....[82]....
        /*0a04*/ 	.word	0x0000a860


	//   ....[83]....
        /*0a08*/ 	.word	0x0000a8c0


	//   ....[84]....
        /*0a0c*/ 	.word	0x0000a930


	//   ....[85]....
        /*0a10*/ 	.word	0x0000a990


	//   ....[86]....
        /*0a14*/ 	.word	0x0000aa00


	//   ....[87]....
        /*0a18*/ 	.word	0x0000aa60


	//   ....[88]....
        /*0a1c*/ 	.word	0x0000ab00


	//   ....[89]....
        /*0a20*/ 	.word	0x0000abe0


	//   ....[90]....
        /*0a24*/ 	.word	0x0000aca0


	//   ....[91]....
        /*0a28*/ 	.word	0x0000ad00


	//   ....[92]....
        /*0a2c*/ 	.word	0x0000ad90


	//   ....[93]....
        /*0a30*/ 	.word	0x0000ade0


	//   ....[94]....
        /*0a34*/ 	.word	0x0000aea0


	//   ....[95]....
        /*0a38*/ 	.word	0x0000af00


	//   ....[96]....
        /*0a3c*/ 	.word	0x0000afa0


	//   ....[97]....
        /*0a40*/ 	.word	0x0000b020


	//   ....[98]....
        /*0a44*/ 	.word	0x0000b090


	//   ....[99]....
        /*0a48*/ 	.word	0x0000b0f0


	//   ....[100]....
        /*0a4c*/ 	.word	0x0000b160


	//   ....[101]....
        /*0a50*/ 	.word	0x0000b1c0


	//   ....[102]....
        /*0a54*/ 	.word	0x0000b290


	//   ....[103]....
        /*0a58*/ 	.word	0x0000b300


	//   ....[104]....
        /*0a5c*/ 	.word	0x0000b3b0


	//   ....[105]....
        /*0a60*/ 	.word	0x0000b420


	//   ....[106]....
        /*0a64*/ 	.word	0x0000b490


	//   ....[107]....
        /*0a68*/ 	.word	0x0000b4f0


	//   ....[108]....
        /*0a6c*/ 	.word	0x0000b560


	//   ....[109]....
        /*0a70*/ 	.word	0x0000b5c0


	//   ....[110]....
        /*0a74*/ 	.word	0x0000b630


	//   ....[111]....
        /*0a78*/ 	.word	0x0000b690


	//   ....[112]....
        /*0a7c*/ 	.word	0x0000b6f0


	//   ....[113]....
        /*0a80*/ 	.word	0x0000b740


	//   ....[114]....
        /*0a84*/ 	.word	0x0000b7b0


	//   ....[115]....
        /*0a88*/ 	.word	0x0000b810


	//   ....[116]....
        /*0a8c*/ 	.word	0x0000b880


	//   ....[117]....
        /*0a90*/ 	.word	0x0000b8e0


	//   ....[118]....
        /*0a94*/ 	.word	0x0000ba30


	//   ....[119]....
        /*0a98*/ 	.word	0x0000bae0


	//----- nvinfo : EIATTR_EXIT_INSTR_OFFSETS
	.align		4
.L_735:
        /*0a9c*/ 	.byte	0x04, 0x1c
        /*0a9e*/ 	.short	(.L_737 - .L_736)


	//   ....[0]....
.L_736:
        /*0aa0*/ 	.word	0x00007fd0


	//   ....[1]....
        /*0aa4*/ 	.word	0x0000a000


	//----- nvinfo : EIATTR_MAX_THREADS
	.align		4
.L_737:
        /*0aa8*/ 	.byte	0x04, 0x05
        /*0aaa*/ 	.short	(.L_739 - .L_738)
.L_738:
        /*0aac*/ 	.word	0x000001e0
        /*0ab0*/ 	.word	0x00000001
        /*0ab4*/ 	.word	0x00000001


	//----- nvinfo : EIATTR_CRS_STACK_SIZE
	.align		4
.L_739:
        /*0ab8*/ 	.byte	0x04, 0x1e
        /*0aba*/ 	.short	(.L_741 - .L_740)
.L_740:
        /*0abc*/ 	.word	0x00000000


	//----- nvinfo : EIATTR_CBANK_PARAM_SIZE
	.align		4
.L_741:
        /*0ac0*/ 	.byte	0x03, 0x19
        /*0ac2*/ 	.short	0x0060


	//----- nvinfo : EIATTR_PARAM_CBANK
	.align		4
        /*0ac4*/ 	.byte	0x04, 0x0a
        /*0ac6*/ 	.short	(.L_743 - .L_742)
	.align		4
.L_742:
        /*0ac8*/ 	.word	index@(.nv.constant0._ZN13group_norm_v218gn_bwd_cuda_kernelI13__nv_bfloat16Li480ELi1ELi32ELi60ELi256ELb0ELb1ELi32ELi960ELi960ELi4ELb1ELi18ELb0ELb0ELNS_15WgradSyncMethodE3ENS_16CompileConditionILi900EEEEEvPT_S6_S6_PKS5_S8_S8_S8_PKfflPfPj)
        /*0acc*/ 	.short	0x0210
        /*0ace*/ 	.short	0x0060


	//----- nvinfo : EIATTR_SW_WAR
	.align		4
.L_743:
        /*0ad0*/ 	.byte	0x04, 0x36
        /*0ad2*/ 	.short	(.L_745 - .L_744)
.L_744:
        /*0ad4*/ 	.word	0x00000008
.L_745:


//--------------------- .nv.info._ZN13group_norm_v218gn_bwd_cuda_kernelI13__nv_bfloat16Li480ELi2ELi32ELi60ELi256ELb0ELb1ELi16ELi960ELi960ELi4ELb1ELi14ELb0ELb0ELNS_15WgradSyncMethodE3ENS_16CompileConditionILi900EEEEEvPT_S6_S6_PKS5_S8_S8_S8_PKfflPfPj --------------------------
	.section	.nv.info._ZN13group_norm_v218gn_bwd_cuda_kernelI13__nv_bfloat16Li480ELi2ELi32ELi60ELi256ELb0ELb1ELi16ELi960ELi960ELi4ELb1ELi14ELb0ELb0ELNS_15WgradSyncMethodE3ENS_16CompileConditionILi900EEEEEvPT_S6_S6_PKS5_S8_S8_S8_PKfflPfPj,"",@"SHT_CUDA_INFO"
	.sectionflags	@""
	.align	4


	//----- nvinfo : EIATTR_CUDA_API_VERSION
	.align		4
        /*0000*/ 	.byte	0x04, 0x37
        /*0002*/ 	.short	(.L_747 - .L_746)
.L_746:
        /*0004*/ 	.word	0x00000082


	//----- nvinfo : EIATTR_KPARAM_INFO
	.align		4
.L_747:
        /*0008*/ 	.byte	0x04, 0x17
        /*000a*/ 	.short	(.L_749 - .L_748)
.L_748:
        /*000c*/ 	.word	0x00000000
        /*0010*/ 	.short	0x000b
        /*0012*/ 	.short	0x0058
        /*0014*/ 	.byte	0x00, 0xf0, 0x21, 0x00


	//----- nvinfo : EIATTR_KPARAM_INFO
	.align		4
.L_749:
        /*0018*/ 	.byte	0x04, 0x17
        /*001a*/ 	.short	(.L_751 - .L_750)
.L_750:
        /*001c*/ 	.word	0x00000000
        /*0020*/ 	.short	0x000a
        /*0022*/ 	.short	0x0050
        /*0024*/ 	.byte	0x00, 0xf0, 0x21, 0x00


	//----- nvinfo : EIATTR_KPARAM_INFO
	.align		4
.L_751:
        /*0028*/ 	.byte	0x04, 0x17
        /*002a*/ 	.short	(.L_753 - .L_752)
.L_752:
        /*002c*/ 	.word	0x00000000
        /*0030*/ 	.short	0x0009
        /*0032*/ 	.short	0x0048
        /*0034*/ 	.byte	0x00, 0xf0, 0x21, 0x00


	//----- nvinfo : EIATTR_KPARAM_INFO
	.align		4
.L_753:
        /*0038*/ 	.byte	0x04, 0x17
        /*003a*/ 	.short	(.L_755 - .L_754)
.L_754:
        /*003c*/ 	.word	0x00000000
        /*0040*/ 	.short	0x0008
        /*0042*/ 	.short	0x0040
        /*0044*/ 	.byte	0x00, 0xf0, 0x11, 0x00


	//----- nvinfo : EIATTR_KPARAM_INFO
	.align		4
.L_755:
        /*0048*/ 	.byte	0x04, 0x17
        /*004a*/ 	.short	(.L_757 - .L_756)
.L_756:
        /*004c*/ 	.word	0x00000000
        /*0050*/ 	.short	0x0007
        /*0052*/ 	.short	0x0038
        /*0054*/ 	.byte	0x00, 0xf0, 0x21, 0x00


	//----- nvinfo : EIATTR_KPARAM_INFO
	.align		4
.L_757:
        /*0058*/ 	.byte	0x04, 0x17
        /*005a*/ 	.short	(.L_759 - .L_758)
.L_758:
        /*005c*/ 	.word	0x00000000
        /*0060*/ 	.short	0x0006
        /*0062*/ 	.short	0x0030
        /*0064*/ 	.byte	0x00, 0xf0, 0x21, 0x00


	//----- nvinfo : EIATTR_KPARAM_INFO
	.align		4
.L_759:
        /*0068*/ 	.byte	0x04, 0x17
        /*006a*/ 	.short	(.L_761 - .L_760)
.L_760:
        /*006c*/ 	.word	0x00000000
        /*0070*/ 	.short	0x0005
        /*0072*/ 	.short	0x0028
        /*0074*/ 	.byte	0x00, 0xf0, 0x21, 0x00


	//----- nvinfo : EIATTR_KPARAM_INFO
	.align		4
.L_761:
        /*0078*/ 	.byte	0x04, 0x17
        /*007a*/ 	.short	(.L_763 - .L_762)
.L_762:
        /*007c*/ 	.word	0x00000000
        /*0080*/ 	.short	0x0004
        /*0082*/ 	.short	0x0020
        /*0084*/ 	.byte	0x00, 0xf0, 0x21, 0x00


	//----- nvinfo : EIATTR_KPARAM_INFO
	.align		4
.L_763:
        /*0088*/ 	.byte	0x04, 0x17
        /*008a*/ 	.short	(.L_765 - .L_764)
.L_764:
        /*008c*/ 	.word	0x00000000
        /*0090*/ 	.short	0x0003
        /*0092*/ 	.short	0x0018
        /*0094*/ 	.byte	0x00, 0xf0, 0x21, 0x00


	//----- nvinfo : EIATTR_KPARAM_INFO
	.align		4
.L_765:
        /*0098*/ 	.byte	0x04, 0x17
        /*009a*/ 	.short	(.L_767 - .L_766)
.L_766:
        /*009c*/ 	.word	0x00000000
        /*00a0*/ 	.short	0x0002
        /*00a2*/ 	.short	0x0010
        /*00a4*/ 	.byte	0x00, 0xf0, 0x21, 0x00


	//----- nvinfo : EIATTR_KPARAM_INFO
	.align		4
.L_767:
        /*00a8*/ 	.byte	0x04, 0x17
        /*00aa*/ 	.short	(.L_769 - .L_768)
.L_768:
        /*00ac*/ 	.word	0x00000000
        /*00b0*/ 	.short	0x0001
        /*00b2*/ 	.short	0x0008
        /*00b4*/ 	.byte	0x00, 0xf0, 0x21, 0x00


	//----- nvinfo : EIATTR_KPARAM_INFO
	.align		4
.L_769:
        /*00b8*/ 	.byte	0x04, 0x17
        /*00ba*/ 	.short	(.L_771 - .L_770)
.L_770:
        /*00bc*/ 	.word	0x00000000
        /*00c0*/ 	.short	0x0000
        /*00c2*/ 	.short	0x0000
        /*00c4*/ 	.byte	0x00, 0xf0, 0x21, 0x00


	//----- nvinfo : EIATTR_SPARSE_MMA_MASK
	.align		4
.L_771:
        /*00c8*/ 	.byte	0x03, 0x50
        /*00ca*/ 	.short	0x0000


	//----- nvinfo : EIATTR_MAXREG_COUNT
	.align		4
        /*00cc*/ 	.byte	0x03, 0x1b
        /*00ce*/ 	.short	0x0040


	//----- nvinfo : EIATTR_NUM_BARRIERS
	.align		4
        /*00d0*/ 	.byte	0x02, 0x4c
        /*00d2*/ 	.byte	0x01
	.zero		1


	//----- nvinfo : EIATTR_ANNOTATIONS
	.align		4
        /*00d4*/ 	.byte	0x04, 0x55
        /*00d6*/ 	.short	(.L_773 - .L_772)


	//   ....[0]....
.L_772:
        /* <DEDUP_REMOVED lines=83> */


	//----- nvinfo : EIATTR_MERCURY_ISA_VERSION
	.align		4
.L_773:
        /*05f0*/ 	.byte	0x03, 0x5f
        /*05f2*/ 	.short	0x0101


	//----- nvinfo : EIATTR_COOP_GROUP_MASK_REGIDS
	.align		4
        /*05f4*/ 	.byte	0x04, 0x29
        /*05f6*/ 	.short	(.L_775 - .L_774)


	//   ....[0]....
.L_774:
        /*05f8*/ 	.word	0xffffffff


	//   ....[1]....
        /*05fc*/ 	.word	0xffffffff


	//   ....[2]....
        /*0600*/ 	.word	0xffffffff


	//   ....[3]....
        /*0604*/ 	.word	0xffffffff


	//   ....[4]....
        /*0608*/ 	.word	0xffffffff


	//   ....[5]....
        /*060c*/ 	.word	0xffffffff


	//   ....[6]....
        /*0610*/ 	.word	0xffffffff


	//   ....[7]....
        /*0614*/ 	.word	0xffffffff


	//   ....[8]....
        /*0618*/ 	.word	0xffffffff


	//   ....[9]....
        /*061c*/ 	.word	0xffffffff


	//   ....[10]....
        /*0620*/ 	.word	0x05000019


	//   ....[11]....
        /*0624*/ 	.word	0x05000018


	//   ....[12]....
        /*0628*/ 	.word	0x0500001a


	//   ....[13]....
        /*062c*/ 	.word	0x0500001b


	//   ....[14]....
        /*0630*/ 	.word	0x0500001d


	//   ....[15]....
        /*0634*/ 	.word	0x05000012


	//   ....[16]....
        /*0638*/ 	.word	0x0500001c


	//   ....[17]....
        /*063c*/ 	.word	0x05000013


	//   ....[18]....
        /*0640*/ 	.word	0x0500001d


	//   ....[19]....
        /*0644*/ 	.word	0x0500001c


	//   ....[20]....
        /*0648*/ 	.word	0x0500001e


	//   ....[21]....
        /*064c*/ 	.word	0x0500001f


	//   ....[22]....
        /*0650*/ 	.word	0x05000021


	//   ....[23]....
        /*0654*/ 	.word	0x05000020


	//   ....[24]....
        /*0658*/ 	.word	0x05000022


	//   ....[25]....
        /*065c*/ 	.word	0x05000017


	//   ....[26]....
        /*0660*/ 	.word	0x0500001d


	//   ....[27]....
        /*0664*/ 	.word	0x0500001c


	//   ....[28]....
        /*0668*/ 	.word	0x0500001e


	//   ....[29]....
        /*066c*/ 	.word	0x0500001f


	//   ....[30]....
        /*0670*/ 	.word	0x05000021


	//   ....[31]....
        /*0674*/ 	.word	0x05000020


	//   ....[32]....
        /*0678*/ 	.word	0x05000022


	//   ....[33]....
        /*067c*/ 	.word	0x05000017


	//   ....[34]....
        /*0680*/ 	.word	0x05000021


	//   ....[35]....
        /*0684*/ 	.word	0x0500001e


	//   ....[36]....
        /*0688*/ 	.word	0x05000023


	//   ....[37]....
        /*068c*/ 	.word	0x0500001c


	//   ....[38]....
        /*0690*/ 	.word	0x05000020


	//   ....[39]....
        /*0694*/ 	.word	0x0500002b


	//   ....[40]....
        /*0698*/ 	.word	0x05000020


	//   ....[41]....
        /*069c*/ 	.word	0x0500001e


	//   ....[42]....
        /*06a0*/ 	.word	0x0500002a


	//   ....[43]....
        /*06a4*/ 	.word	0x05000014


	//   ....[44]....
        /*06a8*/ 	.word	0x0500002b


	//   ....[45]....
        /*06ac*/ 	.word	0x05000021


	//   ....[46]....
        /*06b0*/ 	.word	0x05000026


	//   ....[47]....
        /*06b4*/ 	.word	0x05000023


	//   ....[48]....
        /*06b8*/ 	.word	0x0500001d


	//   ....[49]....
        /*06bc*/ 	.word	0x05000014


	//   ....[50]....
        /*06c0*/ 	.word	0x05000013


	//   ....[51]....
        /*06c4*/ 	.word	0x05000021


	//   ....[52]....
        /*06c8*/ 	.word	0x05000016


	//   ....[53]....
        /*06cc*/ 	.word	0x05000017


	//   ....[54]....
        /*06d0*/ 	.word	0x05000012


	//   ....[55]....
        /*06d4*/ 	.word	0x0500002b


	//   ....[56]....
        /*06d8*/ 	.word	0x05000024


	//   ....[57]....
        /*06dc*/ 	.word	0x0500001b


	//   ....[58]....
        /*06e0*/ 	.word	0x0500001a


	//   ....[59]....
        /*06e4*/ 	.word	0x05000022


	//   ....[60]....
        /*06e8*/ 	.word	0x05000016


	//   ....[61]....
        /*06ec*/ 	.word	0x05000017


	//   ....[62]....
        /*06f0*/ 	.word	0x05000029


	//   ....[63]....
        /*06f4*/ 	.word	0x0500002b


	//   ....[64]....
        /*06f8*/ 	.word	0x0500001d


	//   ....[65]....
        /*06fc*/ 	.word	0x05000017


	//   ....[66]....
        /*0700*/ 	.word	0x0500001e


	//   ....[67]....
        /*0704*/ 	.word	0x0500001e


	//   ....[68]....
        /*0708*/ 	.word	0x0500001e


	//   ....[69]....
        /*070c*/ 	.word	0x0500001e


	//   ....[70]....
        /*0710*/ 	.word	0x0500001e


	//   ....[71]....
        /*0714*/ 	.word	0x0500001e


	//   ....[72]....
        /*0718*/ 	.word	0x0500001e


	//   ....[73]....
        /*071c*/ 	.word	0x0500001e


	//   ....[74]....
        /*0720*/ 	.word	0x0500001e


	//   ....[75]....
        /*0724*/ 	.word	0x0500001e


	//   ....[76]....
        /*0728*/ 	.word	0x0500001e


	//   ....[77]....
        /*072c*/ 	.word	0x0500001e


	//   ....[78]....
        /*0730*/ 	.word	0x0500001e


	//   ....[79]....
        /*0734*/ 	.word	0x0500001e


	//   ....[80]....
        /*0738*/ 	.word	0x0500001e


	//   ....[81]....
        /*073c*/ 	.word	0x0500001e


	//   ....[82]....
        /*0740*/ 	.word	0x0500001e


	//   ....[83]....
        /*0744*/ 	.word	0x0500001e


	//   ....[84]....
        /*0748*/ 	.word	0x0500001e


	//   ....[85]....
        /*074c*/ 	.word	0x0500001e


	//   ....[86]....
        /*0750*/ 	.word	0x0500001e


	//   ....[87]....
        /*0754*/ 	.word	0x0500001e


	//   ....[88]....
        /*0758*/ 	.word	0x0500001e


	//   ....[89]....
        /*075c*/ 	.word	0x0500001e


	//   ....[90]....
        /*0760*/ 	.word	0x0500001e


	//   ....[91]....
        /*0764*/ 	.word	0x0500001e


	//   ....[92]....
        /*0768*/ 	.word	0x0500001e


	//   ....[93]....
        /*076c*/ 	.word	0x0500001e


	//   ....[94]....
        /*0770*/ 	.word	0x0500001e


	//   ....[95]....
        /*0774*/ 	.word	0x0500001e


	//   ....[96]....
        /*0778*/ 	.word	0x0500001e


	//   ....[97]....
        /*077c*/ 	.word	0x0500001e


	//   ....[98]....
        /*0780*/ 	.word	0x0500001e


	//   ....[99]....
        /*0784*/ 	.word	0x0500001e


	//   ....[100]....
        /*0788*/ 	.word	0x0500001e


	//   ....[101]....
        /*078c*/ 	.word	0x0500001e


	//   ....[102]....
        /*0790*/ 	.word	0x0500001e


	//   ....[103]....
        /*0794*/ 	.word	0x0500001e


	//   ....[104]....
        /*0798*/ 	.word	0x0500001e


	//   ....[105]....
        /*079c*/ 	.word	0x0500001e


	//   ....[106]....
        /*07a0*/ 	.word	0x0500001e


	//   ....[107]....
        /*07a4*/ 	.word	0x0500001e


	//   ....[108]....
        /*07a8*/ 	.word	0x0500001e


	//   ....[109]....
        /*07ac*/ 	.word	0x0500001e


	//   ....[110]....
        /*07b0*/ 	.word	0x0500001e


	//   ....[111]....
        /*07b4*/ 	.word	0x0500001e


	//   ....[112]....
        /*07b8*/ 	.word	0x0500001e


	//   ....[113]....
        /*07bc*/ 	.word	0x0500001e


	//   ....[114]....
        /*07c0*/ 	.word	0x0500001e


	//   ....[115]....
        /*07c4*/ 	.word	0x0500001e


	//   ....[116]....
        /*07c8*/ 	.word	0x0500001e


	//   ....[117]....
        /*07cc*/ 	.word	0x0500001e


	//   ....[118]....
        /*07d0*/ 	.word	0x0500001e


	//   ....[119]....
        /*07d4*/ 	.word	0x0500001e


	//   ....[120]....
        /*07d8*/ 	.word	0x0500001e


	//   ....[121]....
        /*07dc*/ 	.word	0x0500001e


	//----- nvinfo : EIATTR_COOP_GROUP_INSTR_OFFSETS
	.align		4
.L_775:
        /*07e0*/ 	.byte	0x04, 0x28
        /*07e2*/ 	.short	(.L_777 - .L_776)


	//   ....[0]....
.L_776:
        /*07e4*/ 	.word	0x000036f0


	//   ....[1]....
        /*07e8*/ 	.word	0x00003700


	//   ....[2]....
        /*07ec*/ 	.word	0x000040d0


	//   ....[3]....
        /*07f0*/ 	.word	0x00004170


	//   ....[4]....
        /*07f4*/ 	.word	0x00004190


	//   ....[5]....
        /*07f8*/ 	.word	0x000041b0


	//   ....[6]....
        /*07fc*/ 	.word	0x000041d0


	//   ....[7]....
        /*0800*/ 	.word	0x000041f0


	//   ....[8]....
        /*0804*/ 	.word	0x00004210


	//   ....[9]....
        /*0808*/ 	.word	0x00004230


	//   ....[10]....
        /*080c*/ 	.word	0x00006320


	//   ....[11]....
        /*0810*/ 	.word	0x00006350


	//   ....[12]....
        /*0814*/ 	.word	0x00006390


	//   ....[13]....
        /*0818*/ 	.word	0x000063b0


	//   ....[14]....
        /*081c*/ 	.word	0x000063e0


	//   ....[15]....
        /*0820*/ 	.word	0x000063f0


	//   ....[16]....
        /*0824*/ 	.word	0x00006420


	//   ....[17]....
        /*0828*/ 	.word	0x00006430


	//   ....[18]....
        /*082c*/ 	.word	0x000065d0


	//   ....[19]....
        /*0830*/ 	.word	0x00006600


	//   ....[20]....
        /*0834*/ 	.word	0x00006630


	//   ....[21]....
        /*0838*/ 	.word	0x00006650


	//   ....[22]....
        /*083c*/ 	.word	0x00006680


	//   ....[23]....
        /*0840*/ 	.word	0x00006690


	//   ....[24]....
        /*0844*/ 	.word	0x000066c0


	//   ....[25]....
        /*0848*/ 	.word	0x000066d0


	//   ....[26]....
        /*084c*/ 	.word	0x00006800


	//   ....[27]....
        /*0850*/ 	.word	0x00006830


	//   ....[28]....
        /*0854*/ 	.word	0x00006870


	//   ....[29]....
        /*0858*/ 	.word	0x00006890


	//   ....[30]....
        /*085c*/ 	.word	0x000068c0


	//   ....[31]....
        /*0860*/ 	.word	0x000068d0


	//   ....[32]....
        /*0864*/ 	.word	0x00006900


	//   ....[33]....
        /*0868*/ 	.word	0x00006910


	//   ....[34]....
        /*086c*/ 	.word	0x00006c10


	//   ....[35]....
        /*0870*/ 	.word	0x00006c70


	//   ....[36]....
        /*0874*/ 	.word	0x00006cb0


	//   ....[37]....
        /*0878*/ 	.word	0x00006cd0


	//   ....[38]....
        /*087c*/ 	.word	0x00006ce0


	//   ....[39]....
        /*0880*/ 	.word	0x00006cf0


	//   ....[40]....
        /*0884*/ 	.word	0x00006d00


	//   ....[41]....
        /*0888*/ 	.word	0x00006dc0


	//   ....[42]....
        /*088c*/ 	.word	0x00006e00


	//   ....[43]....
        /*0890*/ 	.word	0x00006e10


	//   ....[44]....
        /*0894*/ 	.word	0x00006e20


	//   ....[45]....
        /*0898*/ 	.word	0x00006e30


	//   ....[46]....
        /*089c*/ 	.word	0x00006e40


	//   ....[47]....
        /*08a0*/ 	.word	0x00006e50


	//   ....[48]....
        /*08a4*/ 	.word	0x00006e90


	//   ....[49]....
        /*08a8*/ 	.word	0x00006ef0


	//   ....[50]....
        /*08ac*/ 	.word	0x00006f20


	//   ....[51]....
        /*08b0*/ 	.word	0x00006f50


	//   ....[52]....
        /*08b4*/ 	.word	0x00006f80


	//   ....[53]....
        /*08b8*/ 	.word	0x00006fa0


	//   ....[54]....
        /*08bc*/ 	.word	0x00006fb0


	//   ....[55]....
        /*08c0*/ 	.word	0x00006fc0


	//   ....[56]....
        /*08c4*/ 	.word	0x00006ff0


	//   ....[57]....
        /*08c8*/ 	.word	0x00007050


	//   ....[58]....
        /*08cc*/ 	.word	0x00007080


	//   ....[59]....
        /*08d0*/ 	.word	0x000070a0


	//   ....[60]....
        /*08d4*/ 	.word	0x000070e0


	//   ....[61]....
        /*08d8*/ 	.word	0x00007100


	//   ....[62]....
        /*08dc*/ 	.word	0x00007120


	//   ....[63]....
        /*08e0*/ 	.word	0x00007130


	//   ....[64]....
        /*08e4*/ 	.word	0x00007290


	//   ....[65]....
        /*08e8*/ 	.word	0x000072d0


	//   ....[66]....
        /*08ec*/ 	.word	0x00007400


	//   ....[67]....
        /*08f0*/ 	.word	0x00007450


	//   ....[68]....
        /*08f4*/ 	.word	0x000074c0


	//   ....[69]....
        /*08f8*/ 	.word	0x00007520


	//   ....[70]....
        /*08fc*/ 	.word	0x00007590


	//   ....[71]....
        /*0900*/ 	.word	0x000075f0


	//   ....[72]....
        /*0904*/ 	.word	0x00007660


	//   ....[73]....
        /*0908*/ 	.word	0x000076c0


	//   ....[74]....
        /*090c*/ 	.word	0x00007760


	//   ....[75]....
        /*0910*/ 	.word	0x000077f0


	//   ....[76]....
        /*0914*/ 	.word	0x00007860


	//   ....[77]....
        /*0918*/ 	.word	0x000078c0


	//   ....[78]....
        /*091c*/ 	.word	0x00007930


	//   ....[79]....
        /*0920*/ 	.word	0x00007990


	//   ....[80]....
        /*0924*/ 	.word	0x00007a00


	//   ....[81]....
        /*0928*/ 	.word	0x00007a60


	//   ....[82]....
        /*092c*/ 	.word	0x00007b00


	//   ....[83]....
        /*0930*/ 	.word	0x00007b90


	//   ....[84]....
        /*0934*/ 	.word	0x00007c00


	//   ....[85]....
        /*0938*/ 	.word	0x00007c60


	//   ....[86]....
        /*093c*/ 	.word	0x00007cd0


	//   ....[87]....
        /*0940*/ 	.word	0x00007d30


	//   ....[88]....
        /*0944*/ 	.word	0x00007da0


	//   ....[89]....
        /*0948*/ 	.word	0x00007e00


	//   ....[90]....
        /*094c*/ 	.word	0x00007ea0


	//   ....[91]....
        /*0950*/ 	.word	0x00007f60


	//   ....[92]....
        /*0954*/ 	.word	0x00008020


	//   ....[93]....
        /*0958*/ 	.word	0x00008070


	//   ....[94]....
        /*095c*/ 	.word	0x00008100


	//   ....[95]....
        /*0960*/ 	.word	0x00008160


	//   ....[96]....
        /*0964*/ 	.word	0x000081f0


	//   ....[97]....
        /*0968*/ 	.word	0x00008240


	//   ....[98]....
        /*096c*/ 	.word	0x000082b0


	//   ....[99]....
        /*0970*/ 	.word	0x00008310


	//   ....[100]....
        /*0974*/ 	.word	0x000083d0


	//   ....[101]....
        /*0978*/ 	.word	0x00008430


	//   ....[102]....
        /*097c*/ 	.word	0x000084c0


	//   ....[103]....
        /*0980*/ 	.word	0x00008550


	//   ....[104]....
        /*0984*/ 	.word	0x000085d0


	//   ....[105]....
        /*0988*/ 	.word	0x00008630


	//   ....[106]....
        /*098c*/ 	.word	0x000086a0


	//   ....[107]....
        /*0990*/ 	.word	0x00008700


	//   ....[108]....
        /*0994*/ 	.word	0x000087b0


	//   ....[109]....
        /*0998*/ 	.word	0x00008810


	//   ....[110]....
        /*099c*/ 	.word	0x000088d0


	//   ....[111]....
        /*09a0*/ 	.word	0x00008920


	//   ....[112]....
        /*09a4*/ 	.word	0x00008990


	//   ....[113]....
        /*09a8*/ 	.word	0x000089f0


	//   ....[114]....
        /*09ac*/ 	.word	0x00008a80


	//   ....[115]....
        /*09b0*/ 	.word	0x00008b10


	//   ....[116]....
        /*09b4*/ 	.word	0x00008b80


	//   ....[117]....
        /*09b8*/ 	.word	0x00008be0


	//   ....[118]....
        /*09bc*/ 	.word	0x00008c70


	//   ....[119]....
        /*09c0*/ 	.word	0x00008d40


	//   ....[120]....
        /*09c4*/ 	.word	0x00008dc0


	//   ....[121]....
        /*09c8*/ 	.word	0x00008e20


	//----- nvinfo : EIATTR_EXIT_INSTR_OFFSETS
	.align		4
.L_777:
        /*09cc*/ 	.byte	0x04, 0x1c
        /*09ce*/ 	.short	(.L_779 - .L_778)


	//   ....[0]....
.L_778:
        /*09d0*/ 	.word	0x00005310


	//   ....[1]....
        /*09d4*/ 	.word	0x000073a0


	//----- nvinfo : EIATTR_MAX_THREADS
	.align		4
.L_779:
        /*09d8*/ 	.byte	0x04, 0x05
        /*09da*/ 	.short	(.L_781 - .L_780)
.L_780:
        /*09dc*/ 	.word	0x000001e0
        /*09e0*/ 	.word	0x00000001
        /*09e4*/ 	.word	0x00000001


	//----- nvinfo : EIATTR_CRS_STACK_SIZE
	.align		4
.L_781:
        /*09e8*/ 	.byte	0x04, 0x1e
        /*09ea*/ 	.short	(.L_783 - .L_782)
.L_782:
        /*09ec*/ 	.word	0x00000000


	//----- nvinfo : EIATTR_CBANK_PARAM_SIZE
	.align		4
.L_783:
        /*09f0*/ 	.byte	0x03, 0x19
        /*09f2*/ 	.short	0x0060


	//----- nvinfo : EIATTR_PARAM_CBANK
	.align		4
        /*09f4*/ 	.byte	0x04, 0x0a
        /*09f6*/ 	.short	(.L_785 - .L_784)
	.align		4
.L_784:
        /*09f8*/ 	.word	index@(.nv.constant0._ZN13group_norm_v218gn_bwd_cuda_kernelI13__nv_bfloat16Li480ELi2ELi32ELi60ELi256ELb0ELb1ELi16ELi960ELi960ELi4ELb1ELi14ELb0ELb0ELNS_15WgradSyncMethodE3ENS_16CompileConditionILi900EEEEEvPT_S6_S6_PKS5_S8_S8_S8_PKfflPfPj)
        /*09fc*/ 	.short	0x0210
        /*09fe*/ 	.short	0x0060


	//----- nvinfo : EIATTR_SW_WAR
	.align		4
.L_785:
        /*0a00*/ 	.byte	0x04, 0x36
        /*0a02*/ 	.short	(.L_787 - .L_786)
.L_786:
        /*0a04*/ 	.word	0x00000008
.L_787:


//--------------------- .nv.info._ZN13group_norm_v218gn_bwd_cuda_kernelI13__nv_bfloat16Li480ELi2ELi32ELi60ELi256ELb0ELb1ELi16ELi960ELi960ELi4ELb1ELi18ELb0ELb0ELNS_15WgradSyncMethodE3ENS_16CompileConditionILi900EEEEEvPT_S6_S6_PKS5_S8_S8_S8_PKfflPfPj --------------------------
	.section	.nv.info._ZN13group_norm_v218gn_bwd_cuda_kernelI13__nv_bfloat16Li480ELi2ELi32ELi60ELi256ELb0ELb1ELi16ELi960ELi960ELi4ELb1ELi18ELb0ELb0ELNS_15WgradSyncMethodE3ENS_16CompileConditionILi900EEEEEvPT_S6_S6_PKS5_S8_S8_S8_PKfflPfPj,"",@"SHT_CUDA_INFO"
	.sectionflags	@""
	.align	4


	//----- nvinfo : EIATTR_CUDA_API_VERSION
	.align		4
        /*0000*/ 	.byte	0x04, 0x37
        /*0002*/ 	.short	(.L_789 - .L_788)
.L_788:
        /*0004*/ 	.word	0x00000082


	//----- nvinfo : EIATTR_KPARAM_INFO
	.align		4
.L_789:
        /*0008*/ 	.byte	0x04, 0x17
        /*000a*/ 	.short	(.L_791 - .L_790)
.L_790:
        /*000c*/ 	.word	0x00000000
        /*0010*/ 	.short	0x000b
        /*0012*/ 	.short	0x0058
        /*0014*/ 	.byte	0x00, 0xf0, 0x21, 0x00


	//----- nvinfo : EIATTR_KPARAM_INFO
	.align		4
.L_791:
        /*0018*/ 	.byte	0x04, 0x17
        /*001a*/ 	.short	(.L_793 - .L_792)
.L_792:
        /*001c*/ 	.word	0x00000000
        /*0020*/ 	.short	0x000a
        /*0022*/ 	.short	0x0050
        /*0024*/ 	.byte	0x00, 0xf0, 0x21, 0x00


	//----- nvinfo : EIATTR_KPARAM_INFO
	.align		4
.L_793:
        /*0028*/ 	.byte	0x04, 0x17
        /*002a*/ 	.short	(.L_795 - .L_794)
.L_794:
        /*002c*/ 	.word	0x00000000
        /*0030*/ 	.short	0x0009
        /*0032*/ 	.short	0x0048
        /*0034*/ 	.byte	0x00, 0xf0, 0x21, 0x00


	//----- nvinfo : EIATTR_KPARAM_INFO
	.align		4
.L_795:
        /*0038*/ 	.byte	0x04, 0x17
        /*003a*/ 	.short	(.L_797 - .L_796)
.L_796:
        /*003c*/ 	.word	0x00000000
        /*0040*/ 	.short	0x0008
        /*0042*/ 	.short	0x0040
        /*0044*/ 	.byte	0x00, 0xf0, 0x11, 0x00


	//----- nvinfo : EIATTR_KPARAM_INFO
	.align		4
.L_797:
        /*0048*/ 	.byte	0x04, 0x17
        /*004a*/ 	.short	(.L_799 - .L_798)
.L_798:
        /*004c*/ 	.word	0x00000000
        /*0050*/ 	.short	0x0007
        /*0052*/ 	.short	0x0038
        /*0054*/ 	.byte	0x00, 0xf0, 0x21, 0x00


	//----- nvinfo : EIATTR_KPARAM_INFO
	.align		4
.L_799:
        /*0058*/ 	.byte	0x04, 0x17
        /*005a*/ 	.short	(.L_801 - .L_800)
.L_800:
        /*005c*/ 	.word	0x00000000
        /*0060*/ 	.short	0x0006
        /*0062*/ 	.short	0x0030
        /*0064*/ 	.byte	0x00, 0xf0, 0x21, 0x00


	//----- nvinfo : EIATTR_KPARAM_INFO
	.align		4
.L_801:
        /*0068*/ 	.byte	0x04, 0x17
        /*006a*/ 	.short	(.L_803 - .L_802)
.L_802:
        /*006c*/ 	.word	0x00000000
        /*0070*/ 	.short	0x0005
        /*0072*/ 	.short	0x0028
        /*0074*/ 	.byte	0x00, 0xf0, 0x21, 0x00


	//----- nvinfo : EIATTR_KPARAM_INFO
	.align		4
.L_803:
        /*0078*/ 	.byte	0x04, 0x17
        /*007a*/ 	.short	(.L_805 - .L_804)
.L_804:
        /*007c*/ 	.word	0x00000000
        /*0080*/ 	.short	0x0004
        /*0082*/ 	.short	0x0020
        /*0084*/ 	.byte	0x00, 0xf0, 0x21, 0x00


	//----- nvinfo : EIATTR_KPARAM_INFO
	.align		4
.L_805:
        /*0088*/ 	.byte	0x04, 0x17
        /*008a*/ 	.short	(.L_807 - .L_806)
.L_806:
        /*008c*/ 	.word	0x00000000
        /*0090*/ 	.short	0x0003
        /*0092*/ 	.short	0x0018
        /*0094*/ 	.byte	0x00, 0xf0, 0x21, 0x00


	//----- nvinfo : EIATTR_KPARAM_INFO
	.align		4
.L_807:
        /*0098*/ 	.byte	0x04, 0x17
        /*009a*/ 	.short	(.L_809 - .L_808)
.L_808:
        /*009c*/ 	.word	0x00000000
        /*00a0*/ 	.short	0x0002
        /*00a2*/ 	.short	0x0010
        /*00a4*/ 	.byte	0x00, 0xf0, 0x21, 0x00


	//----- nvinfo : EIATTR_KPARAM_INFO
	.align		4
.L_809:
        /*00a8*/ 	.byte	0x04, 0x17
        /*00aa*/ 	.short	(.L_811 - .L_810)
.L_810:
        /*00ac*/ 	.word	0x00000000
        /*00b0*/ 	.short	0x0001
        /*00b2*/ 	.short	0x0008
        /*00b4*/ 	.byte	0x00, 0xf0, 0x21, 0x00


	//----- nvinfo : EIATTR_KPARAM_INFO
	.align		4
.L_811:
        /*00b8*/ 	.byte	0x04, 0x17
        /*00ba*/ 	.short	(.L_813 - .L_812)
.L_812:
        /*00bc*/ 	.word	0x00000000
        /*00c0*/ 	.short	0x0000
        /*00c2*/ 	.short	0x0000
        /*00c4*/ 	.byte	0x00, 0xf0, 0x21, 0x00


	//----- nvinfo : EIATTR_SPARSE_MMA_MASK
	.align		4
.L_813:
        /*00c8*/ 	.byte	0x03, 0x50
        /*00ca*/ 	.short	0x0000


	//----- nvinfo : EIATTR_MAXREG_COUNT
	.align		4
        /*00cc*/ 	.byte	0x03, 0x1b
        /*00ce*/ 	.short	0x0040


	//----- nvinfo : EIATTR_NUM_BARRIERS
	.align		4
        /*00d0*/ 	.byte	0x02, 0x4c
        /*00d2*/ 	.byte	0x01
	.zero		1


	//----- nvinfo : EIATTR_ANNOTATIONS
	.align		4
        /*00d4*/ 	.byte	0x04, 0x55
        /*00d6*/ 	.short	(.L_815 - .L_814)


	//   ....[0]....
.L_814:
        /* <DEDUP_REMOVED lines=83> */


	//----- nvinfo : EIATTR_MERCURY_ISA_VERSION
	.align		4
.L_815:
        /*05f0*/ 	.byte	0x03, 0x5f
        /*05f2*/ 	.short	0x0101


	//----- nvinfo : EIATTR_COOP_GROUP_MASK_REGIDS
	.align		4
        /*05f4*/ 	.byte	0x04, 0x29
        /*05f6*/ 	.short	(.L_817 - .L_816)


	//   ....[0]....
.L_816:
        /*05f8*/ 	.word	0xffffffff


	//   ....[1]....
        /*05fc*/ 	.word	0xffffffff


	//   ....[2]....
        /*0600*/ 	.word	0xffffffff


	//   ....[3]....
        /*0604*/ 	.word	0xffffffff


	//   ....[4]....
        /*0608*/ 	.word	0xffffffff


	//   ....[5]....
        /*060c*/ 	.word	0xffffffff


	//   ....[6]....
        /*0610*/ 	.word	0xffffffff


	//   ....[7]....
        /*0614*/ 	.word	0xffffffff


	//   ....[8]....
        /*0618*/ 	.word	0xffffffff


	//   ....[9]....
        /*061c*/ 	.word	0xffffffff


	//   ....[10]....
        /*0620*/ 	.word	0x05000019


	//   ....[11]....
        /*0624*/ 	.word	0x05000018


	//   ....[12]....
        /*0628*/ 	.word	0x0500001a


	//   ....[13]....
        /*062c*/ 	.word	0x0500001b


	//   ....[14]....
        /*0630*/ 	.word	0x0500001d


	//   ....[15]....
        /*0634*/ 	.word	0x05000012


	//   ....[16]....
        /*0638*/ 	.word	0x0500001c


	//   ....[17]....
        /*063c*/ 	.word	0x05000013


	//   ....[18]....
        /*0640*/ 	.word	0x0500001d


	//   ....[19]....
        /*0644*/ 	.word	0x0500001c


	//   ....[20]....
        /*0648*/ 	.word	0x0500001e


	//   ....[21]....
        /*064c*/ 	.word	0x0500001f


	//   ....[22]....
        /*0650*/ 	.word	0x05000021


	//   ....[23]....
        /*0654*/ 	.word	0x05000020


	//   ....[24]....
        /*0658*/ 	.word	0x05000022


	//   ....[25]....
        /*065c*/ 	.word	0x05000017


	//   ....[26]....
        /*0660*/ 	.word	0x0500001d


	//   ....[27]....
        /*0664*/ 	.word	0x0500001c


	//   ....[28]....
        /*0668*/ 	.word	0x0500001e


	//   ....[29]....
        /*066c*/ 	.word	0x0500001f


	//   ....[30]....
        /*0670*/ 	.word	0x05000021


	//   ....[31]....
        /*0674*/ 	.word	0x05000020


	//   ....[32]....
        /*0678*/ 	.word	0x05000022


	//   ....[33]....
        /*067c*/ 	.word	0x05000017


	//   ....[34]....
        /*0680*/ 	.word	0x05000021


	//   ....[35]....
        /*0684*/ 	.word	0x0500001e


	//   ....[36]....
        /*0688*/ 	.word	0x05000023


	//   ....[37]....
        /*068c*/ 	.word	0x0500001c


	//   ....[38]....
        /*0690*/ 	.word	0x05000020


	//   ....[39]....
        /*0694*/ 	.word	0x0500002b


	//   ....[40]....
        /*0698*/ 	.word	0x05000020


	//   ....[41]....
        /*069c*/ 	.word	0x0500001e


	//   ....[42]....
        /*06a0*/ 	.word	0x0500002a


	//   ....[43]....
        /*06a4*/ 	.word	0x05000014


	//   ....[44]....
        /*06a8*/ 	.word	0x0500002b


	//   ....[45]....
        /*06ac*/ 	.word	0x05000021


	//   ....[46]....
        /*06b0*/ 	.word	0x05000026


	//   ....[47]....
        /*06b4*/ 	.word	0x05000023


	//   ....[48]....
        /*06b8*/ 	.word	0x0500001d


	//   ....[49]....
        /*06bc*/ 	.word	0x05000014


	//   ....[50]....
        /*06c0*/ 	.word	0x05000013


	//   ....[51]....
        /*06c4*/ 	.word	0x05000021


	//   ....[52]....
        /*06c8*/ 	.word	0x05000016


	//   ....[53]....
        /*06cc*/ 	.word	0x05000017


	//   ....[54]....
        /*06d0*/ 	.word	0x05000012


	//   ....[55]....
        /*06d4*/ 	.word	0x0500002b


	//   ....[56]....
        /*06d8*/ 	.word	0x05000024


	//   ....[57]....
        /*06dc*/ 	.word	0x0500001b


	//   ....[58]....
        /*06e0*/ 	.word	0x0500001a


	//   ....[59]....
        /*06e4*/ 	.word	0x05000022


	//   ....[60]....
        /*06e8*/ 	.word	0x05000016


	//   ....[61]....
        /*06ec*/ 	.word	0x05000017


	//   ....[62]....
        /*06f0*/ 	.word	0x05000029


	//   ....[63]....
        /*06f4*/ 	.word	0x0500002b


	//   ....[64]....
        /*06f8*/ 	.word	0x0500001d


	//   ....[65]....
        /*06fc*/ 	.word	0x05000017


	//   ....[66]....
        /*0700*/ 	.word	0x0500001e


	//   ....[67]....
        /*0704*/ 	.word	0x0500001e


	//   ....[68]....
        /*0708*/ 	.word	0x0500001e


	//   ....[69]....
        /*070c*/ 	.word	0x0500001e


	//   ....[70]....
        /*0710*/ 	.word	0x0500001e


	//   ....[71]....
        /*0714*/ 	.word	0x0500001e


	//   ....[72]....
        /*0718*/ 	.word	0x0500001e


	//   ....[73]....
        /*071c*/ 	.word	0x0500001e


	//   ....[74]....
        /*0720*/ 	.word	0x0500001e


	//   ....[75]....
        /*0724*/ 	.word	0x0500001e


	//   ....[76]....
        /*0728*/ 	.word	0x0500001e


	//   ....[77]....
        /*072c*/ 	.word	0x0500001e


	//   ....[78]....
        /*0730*/ 	.word	0x0500001e


	//   ....[79]....
        /*0734*/ 	.word	0x0500001e


	//   ....[80]....
        /*0738*/ 	.word	0x0500001e


	//   ....[81]....
        /*073c*/ 	.word	0x0500001e


	//   ....[82]....
        /*0740*/ 	.word	0x0500001e


	//   ....[83]....
        /*0744*/ 	.word	0x0500001e


	//   ....[84]....
        /*0748*/ 	.word	0x0500001e


	//   ....[85]....
        /*074c*/ 	.word	0x0500001e


	//   ....[86]....
        /*0750*/ 	.word	0x0500001e


	//   ....[87]....
        /*0754*/ 	.word	0x0500001e


	//   ....[88]....
        /*0758*/ 	.word	0x0500001e


	//   ....[89]....
        /*075c*/ 	.word	0x0500001e


	//   ....[90]....
        /*0760*/ 	.word	0x0500001e


	//   ....[91]....
        /*0764*/ 	.word	0x0500001e


	//   ....[92]....
        /*0768*/ 	.word	0x0500001e


	//   ....[93]....
        /*076c*/ 	.word	0x0500001e


	//   ....[94]....
        /*0770*/ 	.word	0x0500001e


	//   ....[95]....
        /*0774*/ 	.word	0x0500001e


	//   ....[96]....
        /*0778*/ 	.word	0x0500001e


	//   ....[97]....
        /*077c*/ 	.word	0x0500001e


	//   ....[98]....
        /*0780*/ 	.word	0x0500001e


	//   ....[99]....
        /*0784*/ 	.word	0x0500001e


	//   ....[100]....
        /*0788*/ 	.word	0x0500001e


	//   ....[101]....
        /*078c*/ 	.word	0x0500001e


	//   ....[102]....
        /*0790*/ 	.word	0x0500001e


	//   ....[103]....
        /*0794*/ 	.word	0x0500001e


	//   ....[104]....
        /*0798*/ 	.word	0x0500001e


	//   ....[105]....
        /*079c*/ 	.word	0x0500001e


	//   ....[106]....
        /*07a0*/ 	.word	0x0500001e


	//   ....[107]....
        /*07a4*/ 	.word	0x0500001e


	//   ....[108]....
        /*07a8*/ 	.word	0x0500001e


	//   ....[109]....
        /*07ac*/ 	.word	0x0500001e


	//   ....[110]....
        /*07b0*/ 	.word	0x0500001e


	//   ....[111]....
        /*07b4*/ 	.word	0x0500001e


	//   ....[112]....
        /*07b8*/ 	.word	0x0500001e


	//   ....[113]....
        /*07bc*/ 	.word	0x0500001e


	//   ....[114]....
        /*07c0*/ 	.word	0x0500001e


	//   ....[115]....
        /*07c4*/ 	.word	0x0500001e


	//   ....[116]....
        /*07c8*/ 	.word	0x0500001e


	//   ....[117]....
        /*07cc*/ 	.word	0x0500001e


	//   ....[118]....
        /*07d0*/ 	.word	0x0500001e


	//   ....[119]....
        /*07d4*/ 	.word	0x0500001e


	//   ....[120]....
        /*07d8*/ 	.word	0x0500001e


	//   ....[121]....
        /*07dc*/ 	.word	0x0500001e


	//----- nvinfo : EIATTR_COOP_GROUP_INSTR_OFFSETS
	.align		4
.L_817:
        /*07e0*/ 	.byte	0x04, 0x28
        /*07e2*/ 	.short	(.L_819 - .L_818)


	//   ....[0]....
.L_818:
        /*07e4*/ 	.word	0x000036f0


	//   ....[1]....
        /*07e8*/ 	.word	0x00003700


	//   ....[2]....
        /*07ec*/ 	.word	0x000040d0


	//   ....[3]....
        /*07f0*/ 	.word	0x00004170


	//   ....[4]....
        /*07f4*/ 	.word	0x00004190


	//   ....[5]....
        /*07f8*/ 	.word	0x000041b0


	//   ....[6]....
        /*07fc*/ 	.word	0x000041d0


	//   ....[7]....
        /*0800*/ 	.word	0x000041f0


	//   ....[8]....
        /*0804*/ 	.word	0x00004210


	//   ....[9]....
        /*0808*/ 	.word	0x00004230


	//   ....[10]....
        /*080c*/ 	.word	0x00006320


	//   ....[11]....
        /*0810*/ 	.word	0x00006350


	//   ....[12]....
        /*0814*/ 	.word	0x00006390


	//   ....[13]....
        /*0818*/ 	.word	0x000063b0


	//   ....[14]....
        /*081c*/ 	.word	0x000063e0


	//   ....[15]....
        /*0820*/ 	.word	0x000063f0


	//   ....[16]....
        /*0824*/ 	.word	0x00006420


	//   ....[17]....
        /*0828*/ 	.word	0x00006430


	//   ....[18]....
        /*082c*/ 	.word	0x000065d0


	//   ....[19]....
        /*0830*/ 	.word	0x00006600


	//   ....[20]....
        /*0834*/ 	.word	0x00006630


	//   ....[21]....
        /*0838*/ 	.word	0x00006650


	//   ....[22]....
        /*083c*/ 	.word	0x00006680


	//   ....[23]....
        /*0840*/ 	.word	0x00006690


	//   ....[24]....
        /*0844*/ 	.word	0x000066c0


	//   ....[25]....
        /*0848*/ 	.word	0x000066d0


	//   ....[26]....
        /*084c*/ 	.word	0x00006800


	//   ....[27]....
        /*0850*/ 	.word	0x00006830


	//   ....[28]....
        /*0854*/ 	.word	0x00006870


	//   ....[29]....
        /*0858*/ 	.word	0x00006890


	//   ....[30]....
        /*085c*/ 	.word	0x000068c0


	//   ....[31]....
        /*0860*/ 	.word	0x000068d0


	//   ....[32]....
        /*0864*/ 	.word	0x00006900


	//   ....[33]....
        /*0868*/ 	.word	0x00006910


	//   ....[34]....
        /*086c*/ 	.word	0x00006c10


	//   ....[35]....
        /*0870*/ 	.word	0x00006c70


	//   ....[36]....
        /*0874*/ 	.word	0x00006cb0


	//   ....[37]....
        /*0878*/ 	.word	0x00006cd0


	//   ....[38]....
        /*087c*/ 	.word	0x00006ce0


	//   ....[39]....
        /*0880*/ 	.word	0x00006cf0


	//   ....[40]....
        /*0884*/ 	.word	0x00006d00


	//   ....[41]....
        /*0888*/ 	.word	0x00006dc0


	//   ....[42]....
        /*088c*/ 	.word	0x00006e00


	//   ....[43]....
        /*0890*/ 	.word	0x00006e10


	//   ....[44]....
        /*0894*/ 	.word	0x00006e20


	//   ....[45]....
        /*0898*/ 	.word	0x00006e30


	//   ....[46]....
        /*089c*/ 	.word	0x00006e40


	//   ....[47]....
        /*08a0*/ 	.word	0x00006e50


	//   ....[48]....
        /*08a4*/ 	.word	0x00006e90


	//   ....[49]....
        /*08a8*/ 	.word	0x00006ef0


	//   ....[50]....
        /*08ac*/ 	.word	0x00006f20


	//   ....[51]....
        /*08b0*/ 	.word	0x00006f50


	//   ....[52]....
        /*08b4*/ 	.word	0x00006f80


	//   ....[53]....
        /*08b8*/ 	.word	0x00006fa0


	//   ....[54]....
        /*08bc*/ 	.word	0x00006fb0


	//   ....[55]....
        /*08c0*/ 	.word	0x00006fc0


	//   ....[56]....
        /*08c4*/ 	.word	0x00006ff0


	//   ....[57]....
        /*08c8*/ 	.word	0x00007050


	//   ....[58]....
        /*08cc*/ 	.word	0x00007080


	//   ....[59]....
        /*08d0*/ 	.word	0x000070a0


	//   ....[60]....
        /*08d4*/ 	.word	0x000070e0


	//   ....[61]....
        /*08d8*/ 	.word	0x00007100


	//   ....[62]....
        /*08dc*/ 	.word	0x00007120


	//   ....[63]....
        /*08e0*/ 	.word	0x00007130


	//   ....[64]....
        /*08e4*/ 	.word	0x00007290


	//   ....[65]....
        /*08e8*/ 	.word	0x000072d0


	//   ....[66]....
        /*08ec*/ 	.word	0x00007400


	//   ....[67]....
        /*08f0*/ 	.word	0x00007450


	//   ....[68]....
        /*08f4*/ 	.word	0x000074c0


	//   ....[69]....
        /*08f8*/ 	.word	0x00007520


	//   ....[70]....
        /*08fc*/ 	.word	0x00007590


	//   ....[71]....
        /*0900*/ 	.word	0x000075f0


	//   ....[72]....
        /*0904*/ 	.word	0x00007660


	//   ....[73]....
        /*0908*/ 	.word	0x000076c0


	//   ....[74]....
        /*090c*/ 	.word	0x00007760


	//   ....[75]....
        /*0910*/ 	.word	0x000077f0


	//   ....[76]....
        /*0914*/ 	.word	0x00007860


	//   ....[77]....
        /*0918*/ 	.word	0x000078c0


	//   ....[78]....
        /*091c*/ 	.word	0x00007930


	//   ....[79]....
        /*0920*/ 	.word	0x00007990


	//   ....[80]....
        /*0924*/ 	.word	0x00007a00


	//   ....[81]....
        /*0928*/ 	.word	0x00007a60


	//   ....[82]....
        /*092c*/ 	.word	0x00007b00


	//   ....[83]....
        /*0930*/ 	.word	0x00007b90


	//   ....[84]....
        /*0934*/ 	.word	0x00007c00


	//   ....[85]....
        /*0938*/ 	.word	0x00007c60


	//   ....[86]....
        /*093c*/ 	.word	0x00007cd0


	//   ....[87]....
        /*0940*/ 	.word	0x00007d30


	//   ....[88]....
        /*0944*/ 	.word	0x00007da0


	//   ....[89]....
        /*0948*/ 	.word	0x00007e00


	//   ....[90]....
        /*094c*/ 	.word	0x00007ea0


	//   ....[91]....
        /*0950*/ 	.word	0x00007f60


	//   ....[92]....
        /*0954*/ 	.word	0x00008020


	//   ....[93]....
        /*0958*/ 	.word	0x00008070


	//   ....[94]....
        /*095c*/ 	.word	0x00008100


	//   ....[95]....
        /*0960*/ 	.word	0x00008160


	//   ....[96]....
        /*0964*/ 	.word	0x000081f0


	//   ....[97]....
        /*0968*/ 	.word	0x00008240


	//   ....[98]....
        /*096c*/ 	.word	0x000082b0


	//   ....[99]....
        /*0970*/ 	.word	0x00008310


	//   ....[100]....
        /*0974*/ 	.word	0x000083d0


	//   ....[101]....
        /*0978*/ 	.word	0x00008430


	//   ....[102]....
        /*097c*/ 	.word	0x000084c0


	//   ....[103]....
        /*0980*/ 	.word	0x00008550


	//   ....[104]....
        /*0984*/ 	.word	0x000085d0


	//   ....[105]....
        /*0988*/ 	.word	0x00008630


	//   ....[106]....
        /*098c*/ 	.word	0x000086a0


	//   ....[107]....
        /*0990*/ 	.word	0x00008700


	//   ....[108]....
        /*0994*/ 	.word	0x000087b0


	//   ....[109]....
        /*0998*/ 	.word	0x00008810


	//   ....[110]....
        /*099c*/ 	.word	0x000088d0


	//   ....[111]....
        /*09a0*/ 	.word	0x00008920


	//   ....[112]....
        /*09a4*/ 	.word	0x00008990


	//   ....[113]....
        /*09a8*/ 	.word	0x000089f0


	//   ....[114]....
        /*09ac*/ 	.word	0x00008a80


	//   ....[115]....
        /*09b0*/ 	.word	0x00008b10


	//   ....[116]....
        /*09b4*/ 	.word	0x00008b80


	//   ....[117]....
        /*09b8*/ 	.word	0x00008be0


	//   ....[118]....
        /*09bc*/ 	.word	0x00008c70


	//   ....[119]....
        /*09c0*/ 	.word	0x00008d40


	//   ....[120]....
        /*09c4*/ 	.word	0x00008dc0


	//   ....[121]....
        /*09c8*/ 	.word	0x00008e20


	//----- nvinfo : EIATTR_EXIT_INSTR_OFFSETS
	.align		4
.L_819:
        /*09cc*/ 	.byte	0x04, 0x1c
        /*09ce*/ 	.short	(.L_821 - .L_820)


	//   ....[0]....
.L_820:
        /*09d0*/ 	.word	0x00005310


	//   ....[1]....
        /*09d4*/ 	.word	0x000073a0


	//----- nvinfo : EIATTR_MAX_THREADS
	.align		4
.L_821:
        /*09d8*/ 	.byte	0x04, 0x05
        /*09da*/ 	.short	(.L_823 - .L_822)
.L_822:
        /*09dc*/ 	.word	0x000001e0
        /*09e0*/ 	.word	0x00000001
        /*09e4*/ 	.word	0x00000001


	//----- nvinfo : EIATTR_CRS_STACK_SIZE
	.align		4
.L_823:
        /*09e8*/ 	.byte	0x04, 0x1e
        /*09ea*/ 	.short	(.L_825 - .L_824)
.L_824:
        /*09ec*/ 	.word	0x00000000


	//----- nvinfo : EIATTR_CBANK_PARAM_SIZE
	.align		4
.L_825:
        /*09f0*/ 	.byte	0x03, 0x19
        /*09f2*/ 	.short	0x0060


	//----- nvinfo : EIATTR_PARAM_CBANK
	.align		4
        /*09f4*/ 	.byte	0x04, 0x0a
        /*09f6*/ 	.short	(.L_827 - .L_826)
	.align		4
.L_826:
        /*09f8*/ 	.word	index@(.nv.constant0._ZN13group_norm_v218gn_bwd_cuda_kernelI13__nv_bfloat16Li480ELi2ELi32ELi60ELi256ELb0ELb1ELi16ELi960ELi960ELi4ELb1ELi18ELb0ELb0ELNS_15WgradSyncMethodE3ENS_16CompileConditionILi900EEEEEvPT_S6_S6_PKS5_S8_S8_S8_PKfflPfPj)
        /*09fc*/ 	.short	0x0210
        /*09fe*/ 	.short	0x0060


	//----- nvinfo : EIATTR_SW_WAR
	.align		4
.L_827:
        /*0a00*/ 	.byte	0x04, 0x36
        /*0a02*/ 	.short	(.L_829 - .L_828)
.L_828:
        /*0a04*/ 	.word	0x00000008
.L_829:


//--------------------- .nv.info._ZN13group_norm_v218gn_bwd_cuda_kernelI13__nv_bfloat16Li480ELi3ELi16ELi120ELi256ELb1ELb1ELi2ELi960ELi960ELi4ELb1ELi2ELb0ELb0ELNS_15WgradSyncMethodE3ENS_16CompileConditionILi900EEEEEvPT_S6_S6_PKS5_S8_S8_S8_PKfflPfPj --------------------------
	.section	.nv.info._ZN13group_norm_v218gn_bwd_cuda_kernelI13__nv_bfloat16Li480ELi3ELi16ELi120ELi256ELb1ELb1ELi2ELi960ELi960ELi4ELb1ELi2ELb0ELb0ELNS_15WgradSyncMethodE3ENS_16CompileConditionILi900EEEEEvPT_S6_S6_PKS5_S8_S8_S8_PKfflPfPj,"",@"SHT_CUDA_INFO"
	.sectionflags	@""
	.align	4


	//----- nvinfo : EIATTR_CUDA_API_VERSION
	.align		4
        /*0000*/ 	.byte	0x04, 0x37
        /*0002*/ 	.short	(.L_831 - .L_830)
.L_830:
        /*0004*/ 	.word	0x00000082


	//----- nvinfo : EIATTR_KPARAM_INFO
	.align		4
.L_831:
        /*0008*/ 	.byte	0x04, 0x17
        /*000a*/ 	.short	(.L_833 - .L_832)
.L_832:
        /*000c*/ 	.word	0x00000000
        /*0010*/ 	.short	0x000b
        /*0012*/ 	.short	0x0058
        /*0014*/ 	.byte	0x00, 0xf0, 0x21, 0x00


	//----- nvinfo : EIATTR_KPARAM_INFO
	.align		4
.L_833:
        /*0018*/ 	.byte	0x04, 0x17
        /*001a*/ 	.short	(.L_835 - .L_834)
.L_834:
        /*001c*/ 	.word	0x00000000
        /*0020*/ 	.short	0x000a
        /*0022*/ 	.short	0x0050
        /*0024*/ 	.byte	0x00, 0xf0, 0x21, 0x00


	//----- nvinfo : EIATTR_KPARAM_INFO
	.align		4
.L_835:
        /*0028*/ 	.byte	0x04, 0x17
        /*002a*/ 	.short	(.L_837 - .L_836)
.L_836:
        /*002c*/ 	.word	0x00000000
        /*0030*/ 	.short	0x0009
        /*0032*/ 	.short	0x0048
        /*0034*/ 	.byte	0x00, 0xf0, 0x21, 0x00


	//----- nvinfo : EIATTR_KPARAM_INFO
	.align		4
.L_837:
        /*0038*/ 	.byte	0x04, 0x17
        /*003a*/ 	.short	(.L_839 - .L_838)
.L_838:
        /*003c*/ 	.word	0x00000000
        /*0040*/ 	.short	0x0008
        /*0042*/ 	.short	0x0040
        /*0044*/ 	.byte	0x00, 0xf0, 0x11, 0x00


	//----- nvinfo : EIATTR_KPARAM_INFO
	.align		4
.L_839:
        /*0048*/ 	.byte	0x04, 0x17
        /*004a*/ 	.short	(.L_841 - .L_840)
.L_840:
        /*004c*/ 	.word	0x00000000
        /*0050*/ 	.short	0x0007
        /*0052*/ 	.short	0x0038
        /*0054*/ 	.byte	0x00, 0xf0, 0x21, 0x00


	//----- nvinfo : EIATTR_KPARAM_INFO
	.align		4
.L_841:
        /*0058*/ 	.byte	0x04, 0x17
        /*005a*/ 	.short	(.L_843 - .L_842)
.L_842:
        /*005c*/ 	.word	0x00000000
        /*0060*/ 	.short	0x0006
        /*0062*/ 	.short	0x0030
        /*0064*/ 	.byte	0x00, 0xf0, 0x21, 0x00


	//----- nvinfo : EIATTR_KPARAM_INFO
	.align		4
.L_843:
        /*0068*/ 	.byte	0x04, 0x17
        /*006a*/ 	.short	(.L_845 - .L_844)
.L_844:
        /*006c*/ 	.word	0x00000000
        /*0070*/ 	.short	0x0005
        /*0072*/ 	.short	0x0028
        /*0074*/ 	.byte	0x00, 0xf0, 0x21, 0x00


	//----- nvinfo : EIATTR_KPARAM_INFO
	.align		4
.L_845:
        /*0078*/ 	.byte	0x04, 0x17
        /*007a*/ 	.short	(.L_847 - .L_846)
.L_846:
        /*007c*/ 	.word	0x00000000
        /*0080*/ 	.short	0x0004
        /*0082*/ 	.short	0x0020
        /*0084*/ 	.byte	0x00, 0xf0, 0x21, 0x00


	//----- nvinfo : EIATTR_KPARAM_INFO
	.align		4
.L_847:
        /*0088*/ 	.byte	0x04, 0x17
        /*008a*/ 	.short	(.L_849 - .L_848)
.L_848:
        /*008c*/ 	.word	0x00000000
        /*0090*/ 	.short	0x0003
        /*0092*/ 	.short	0x0018
        /*0094*/ 	.byte	0x00, 0xf0, 0x21, 0x00


	//----- nvinfo : EIATTR_KPARAM_INFO
	.align		4
.L_849:
        /*0098*/ 	.byte	0x04, 0x17
        /*009a*/ 	.short	(.L_851 - .L_850)
.L_850:
        /*009c*/ 	.word	0x00000000
        /*00a0*/ 	.short	0x0002
        /*00a2*/ 	.short	0x0010
        /*00a4*/ 	.byte	0x00, 0xf0, 0x21, 0x00


	//----- nvinfo : EIATTR_KPARAM_INFO
	.align		4
.L_851:
        /*00a8*/ 	.byte	0x04, 0x17
        /*00aa*/ 	.short	(.L_853 - .L_852)
.L_852:
        /*00ac*/ 	.word	0x00000000
        /*00b0*/ 	.short	0x0001
        /*00b2*/ 	.short	0x0008
        /*00b4*/ 	.byte	0x00, 0xf0, 0x21, 0x00


	//----- nvinfo : EIATTR_KPARAM_INFO
	.align		4
.L_853:
        /*00b8*/ 	.byte	0x04, 0x17
        /*00ba*/ 	.short	(.L_855 - .L_854)
.L_854:
        /*00bc*/ 	.word	0x00000000
        /*00c0*/ 	.short	0x0000
        /*00c2*/ 	.short	0x0000
        /*00c4*/ 	.byte	0x00, 0xf0, 0x21, 0x00


	//----- nvinfo : EIATTR_SPARSE_MMA_MASK
	.align		4
.L_855:
        /*00c8*/ 	.byte	0x03, 0x50
        /*00ca*/ 	.short	0x0000


	//----- nvinfo : EIATTR_MAXREG_COUNT
	.align		4
        /*00cc*/ 	.byte	0x03, 0x1b
        /*00ce*/ 	.short	0x0028


	//----- nvinfo : EIATTR_NUM_BARRIERS
	.align		4
        /*00d0*/ 	.byte	0x02, 0x4c
        /*00d2*/ 	.byte	0x01
	.zero		1


	//----- nvinfo : EIATTR_ANNOTATIONS
	.align		4
        /*00d4*/ 	.byte	0x04, 0x55
        /*00d6*/ 	.short	(.L_857 - .L_856)


	//   ....[0]....
.L_856:
        /*00d8*/ 	.word	0x00000001
        /*00dc*/ 	.byte	0xd0, 0x03, 0x00, 0x00, 0x01, 0x00, 0x00, 0x00, 0xc0, 0x04, 0x00, 0x00, 0x01, 0x00, 0x00, 0x00
        /*00ec*/ 	.byte	0xf0, 0x04, 0x00, 0x00, 0x01, 0x00, 0x00, 0x00, 0x10, 0x05, 0x00, 0x00, 0x01, 0x00, 0x00, 0x00
        /*00fc*/ 	.byte	0x20, 0x05, 0x00, 0x00, 0x01, 0x00, 0x00, 0x00, 0xa0, 0x06, 0x00, 0x00, 0x01, 0x00, 0x00, 0x00
        /*010c*/ 	.byte	0xa0, 0x0e, 0x00, 0x00, 0x01, 0x00, 0x00, 0x00, 0xb0, 0x0e, 0x00, 0x00, 0x01, 0x00, 0x00, 0x00
        /*011c*/ 	.byte	0x10, 0x0f, 0x00, 0x00, 0x01, 0x00, 0x00, 0x00, 0xf0, 0x10, 0x00, 0x00, 0x01, 0x00, 0x00, 0x00
        /*012c*/ 	.byte	0x60, 0x11, 0x00, 0x00, 0x01, 0x00, 0x00, 0x00, 0x00, 0x2d, 0x00, 0x00


	//----- nvinfo : EIATTR_MERCURY_ISA_VERSION
	.align		4
.L_857:
        /*0138*/ 	.byte	0x03, 0x5f
        /*013a*/ 	.short	0x0101


	//----- nvinfo : EIATTR_COOP_GROUP_MASK_REGIDS
	.align		4
        /*013c*/ 	.byte	0x04, 0x29
        /*013e*/ 	.short	(.L_859 - .L_858)


	//   ....[0]....
.L_858:
        /*0140*/ 	.word	0xffffffff


	//   ....[1]....
        /*0144*/ 	.word	0xffffffff


	//   ....[2]....
        /*0148*/ 	.word	0xffffffff


	//   ....[3]....
        /*014c*/ 	.word	0xffffffff


	//   ....[4]....
        /*0150*/ 	.word	0xffffffff


	//   ....[5]....
        /*0154*/ 	.word	0xffffffff


	//   ....[6]....
        /*0158*/ 	.word	0xffffffff


	//   ....[7]....
        /*015c*/ 	.word	0xffffffff


	//   ....[8]....
        /*0160*/ 	.word	0xffffffff


	//   ....[9]....
        /*0164*/ 	.word	0xffffffff


	//   ....[10]....
        /*0168*/ 	.word	0xffffffff


	//   ....[11]....
        /*016c*/ 	.word	0xffffffff


	//   ....[12]....
        /*0170*/ 	.word	0x05000011


	//   ....[13]....
        /*0174*/ 	.word	0x05000013


	//   ....[14]....
        /*0178*/ 	.word	0x05000010


	//   ....[15]....
        /*017c*/ 	.word	0x05000012


	//   ....[16]....
        /*0180*/ 	.word	0x05000015


	//   ....[17]....
        /*0184*/ 	.word	0x05000021


	//   ....[18]....
        /*0188*/ 	.word	0x0500000a


	//   ....[19]....
        /*018c*/ 	.word	0x05000010


	//   ....[20]....
        /*0190*/ 	.word	0x05000013


	//   ....[21]....
        /*0194*/ 	.word	0x05000015


	//   ....[22]....
        /*0198*/ 	.word	0x05000010


	//   ....[23]....
        /*019c*/ 	.word	0x05000021


	//   ....[24]....
        /*01a0*/ 	.word	0x05000012


	//   ....[25]....
        /*01a4*/ 	.word	0x05000013


	//   ....[26]....
        /*01a8*/ 	.word	0x05000020


	//   ....[27]....
        /*01ac*/ 	.word	0x05000011


	//   ....[28]....
        /*01b0*/ 	.word	0x05000013


	//   ....[29]....
        /*01b4*/ 	.word	0x05000015


	//   ....[30]....
        /*01b8*/ 	.word	0x05000010


	//   ....[31]....
        /*01bc*/ 	.word	0x05000021


	//   ....[32]....
        /*01c0*/ 	.word	0x05000012


	//   ....[33]....
        /*01c4*/ 	.word	0x05000013


	//   ....[34]....
        /*01c8*/ 	.word	0x05000020


	//   ....[35]....
        /*01cc*/ 	.word	0x05000011


	//   ....[36]....
        /*01d0*/ 	.word	0x05000010


	//   ....[37]....
        /*01d4*/ 	.word	0x0500000f


	//   ....[38]....
        /*01d8*/ 	.word	0x05000019


	//   ....[39]....
        /*01dc*/ 	.word	0x05000013


	//   ....[40]....
        /*01e0*/ 	.word	0x05000010


	//   ....[41]....
        /*01e4*/ 	.word	0x05000021


	//   ....[42]....
        /*01e8*/ 	.word	0x05000013


	//   ....[43]....
        /*01ec*/ 	.word	0x05000012


	//   ....[44]....
        /*01f0*/ 	.word	0x05000019


	//   ....[45]....
        /*01f4*/ 	.word	0x05000021


	//   ....[46]....
        /*01f8*/ 	.word	0x05000022


	//   ....[47]....
        /*01fc*/ 	.word	0x05000011


	//   ....[48]....
        /*0200*/ 	.word	0x05000020


	//   ....[49]....
        /*0204*/ 	.word	0x05000019


	//   ....[50]....
        /*0208*/ 	.word	0x05000017


	//   ....[51]....
        /*020c*/ 	.word	0x0500000c


	//   ....[52]....
        /*0210*/ 	.word	0x05000012


	//   ....[53]....
        /*0214*/ 	.word	0x05000013


	//   ....[54]....
        /*0218*/ 	.word	0x05000020


	//   ....[55]....
        /*021c*/ 	.word	0x05000014


	//   ....[56]....
        /*0220*/ 	.word	0x0500000f


	//   ....[57]....
        /*0224*/ 	.word	0x05000015


	//   ....[58]....
        /*0228*/ 	.word	0x05000013


	//   ....[59]....
        /*022c*/ 	.word	0x05000021


	//   ....[60]....
        /*0230*/ 	.word	0x05000010


	//   ....[61]....
        /*0234*/ 	.word	0x05000017


	//   ....[62]....
        /*0238*/ 	.word	0x05000016


	//   ....[63]....
        /*023c*/ 	.word	0x05000015


	//   ....[64]....
        /*0240*/ 	.word	0x05000013


	//   ....[65]....
        /*0244*/ 	.word	0x05000020


	//   ....[66]....
        /*0248*/ 	.word	0x05000013


	//   ....[67]....
        /*024c*/ 	.word	0x05000018


	//   ....[68]....
        /*0250*/ 	.word	0x05000010


	//   ....[69]....
        /*0254*/ 	.word	0x05000010


	//   ....[70]....
        /*0258*/ 	.word	0x05000010


	//   ....[71]....
        /*025c*/ 	.word	0x05000010


	//   ....[72]....
        /*0260*/ 	.word	0x05000010


	//   ....[73]....
        /*0264*/ 	.word	0x05000010


	//   ....[74]....
        /*0268*/ 	.word	0x05000010


	//   ....[75]....
        /*026c*/ 	.word	0x05000010


	//   ....[76]....
        /*0270*/ 	.word	0x05000010


	//   ....[77]....
        /*0274*/ 	.word	0x05000010


	//   ....[78]....
        /*0278*/ 	.word	0x05000010


	//   ....[79]....
        /*027c*/ 	.word	0x05000010


	//   ....[80]....
        /*0280*/ 	.word	0x05000010


	//   ....[81]....
        /*0284*/ 	.word	0x05000010


	//   ....[82]....
        /*0288*/ 	.word	0x05000010


	//   ....[83]....
        /*028c*/ 	.word	0x05000010


	//   ....[84]....
        /*0290*/ 	.word	0x05000010


	//   ....[85]....
        /*0294*/ 	.word	0x05000010


	//   ....[86]....
        /*0298*/ 	.word	0x05000010


	//   ....[87]....
        /*029c*/ 	.word	0x05000010


	//   ....[88]....
        /*02a0*/ 	.word	0x05000010


	//   ....[89]....
        /*02a4*/ 	.word	0x05000010


	//   ....[90]....
        /*02a8*/ 	.word	0x05000010


	//   ....[91]....
        /*02ac*/ 	.word	0x05000010


	//   ....[92]....
        /*02b0*/ 	.word	0x05000010


	//   ....[93]....
        /*02b4*/ 	.word	0x05000010


	//   ....[94]....
        /*02b8*/ 	.word	0x05000010


	//   ....[95]....
        /*02bc*/ 	.word	0x05000010


	//   ....[96]....
        /*02c0*/ 	.word	0x05000010


	//   ....[97]....
        /*02c4*/ 	.word	0x05000010


	//   ....[98]....
        /*02c8*/ 	.word	0x05000010


	//   ....[99]....
        /*02cc*/ 	.word	0x05000010


	//   ....[100]....
        /*02d0*/ 	.word	0x05000010


	//   ....[101]....
        /*02d4*/ 	.word	0x05000010


	//   ....[102]....
        /*02d8*/ 	.word	0x05000010


	//   ....[103]....
        /*02dc*/ 	.word	0x05000010


	//   ....[104]....
        /*02e0*/ 	.word	0x05000010


	//   ....[105]....
        /*02e4*/ 	.word	0x05000010


	//   ....[106]....
        /*02e8*/ 	.word	0x05000010


	//   ....[107]....
        /*02ec*/ 	.word	0x05000010


	//   ....[108]....
        /*02f0*/ 	.word	0x05000010


	//   ....[109]....
        /*02f4*/ 	.word	0x05000010


	//   ....[110]....
        /*02f8*/ 	.word	0x05000010


	//   ....[111]....
        /*02fc*/ 	.word	0x05000010


	//   ....[112]....
        /*0300*/ 	.word	0x05000010


	//   ....[113]....
        /*0304*/ 	.word	0x05000010


	//   ....[114]....
        /*0308*/ 	.word	0x05000010


	//   ....[115]....
        /*030c*/ 	.word	0x05000010


	//   ....[116]....
        /*0310*/ 	.word	0x05000010


	//   ....[117]....
        /*0314*/ 	.word	0x05000010


	//   ....[118]....
        /*0318*/ 	.word	0x05000010


	//   ....[119]....
        /*031c*/ 	.word	0x05000010


	//   ....[120]....
        /*0320*/ 	.word	0x05000010


	//   ....[121]....
        /*0324*/ 	.word	0x05000010


	//   ....[122]....
        /*0328*/ 	.word	0x05000010


	//   ....[123]....
        /*032c*/ 	.word	0x05000010


	//----- nvinfo : EIATTR_COOP_GROUP_INSTR_OFFSETS
	.align		4
.L_859:
        /*0330*/ 	.byte	0x04, 0x28
        /*0332*/ 	.short	(.L_861 - .L_860)


	//   ....[0]....
.L_860:
        /*0334*/ 	.word	0x000023b0


	//   ....[1]....
        /*0338*/ 	.word	0x000023e0


	//   ....[2]....
        /*033c*/ 	.word	0x00002ae0


	//   ....[3]....
        /*0340*/ 	.word	0x00002b20


	//   ....[4]....
        /*0344*/ 	.word	0x00002b50


	//   ....[5]....
        /*0348*/ 	.word	0x00002b70


	//   ....[6]....
        /*034c*/ 	.word	0x00002b90


	//   ....[7]....
        /*0350*/ 	.word	0x00002bb0


	//   ....[8]....
        /*0354*/ 	.word	0x00002bd0


	//   ....[9]....
        /*0358*/ 	.word	0x00002bf0


	//   ....[10]....
        /*035c*/ 	.word	0x00002c10


	//   ....[11]....
        /*0360*/ 	.word	0x00002c30


	//   ....[12]....
        /*0364*/ 	.word	0x000041b0


	//   ....[13]....
        /*0368*/ 	.word	0x000041d0


	//   ....[14]....
        /*036c*/ 	.word	0x00004200


	//   ....[15]....
        /*0370*/ 	.word	0x00004220


	//   ....[16]....
        /*0374*/ 	.word	0x00004250


	//   ....[17]....
        /*0378*/ 	.word	0x00004260


	//   ....[18]....
        /*037c*/ 	.word	0x00004290


	//   ....[19]....
        /*0380*/ 	.word	0x000042a0


	//   ....[20]....
        /*0384*/ 	.word	0x000044a0


	//   ....[21]....
        /*0388*/ 	.word	0x000044c0


	//   ....[22]....
        /*038c*/ 	.word	0x000044f0


	//   ....[23]....
        /*0390*/ 	.word	0x00004500


	//   ....[24]....
        /*0394*/ 	.word	0x00004540


	//   ....[25]....
        /*0398*/ 	.word	0x00004550


	//   ....[26]....
        /*039c*/ 	.word	0x00004580


	//   ....[27]....
        /*03a0*/ 	.word	0x00004590


	//   ....[28]....
        /*03a4*/ 	.word	0x00004730


	//   ....[29]....
        /*03a8*/ 	.word	0x00004750


	//   ....[30]....
        /*03ac*/ 	.word	0x00004780


	//   ....[31]....
        /*03b0*/ 	.word	0x00004790


	//   ....[32]....
        /*03b4*/ 	.word	0x000047d0


	//   ....[33]....
        /*03b8*/ 	.word	0x000047e0


	//   ....[34]....
        /*03bc*/ 	.word	0x00004810


	//   ....[35]....
        /*03c0*/ 	.word	0x00004820


	//   ....[36]....
        /*03c4*/ 	.word	0x000049e0


	//   ....[37]....
        /*03c8*/ 	.word	0x00004a20


	//   ....[38]....
        /*03cc*/ 	.word	0x00004ac0


	//   ....[39]....
        /*03d0*/ 	.word	0x00004ae0


	//   ....[40]....
        /*03d4*/ 	.word	0x00004b80


	//   ....[41]....
        /*03d8*/ 	.word	0x00004bc0


	//   ....[42]....
        /*03dc*/ 	.word	0x00004bd0


	//   ....[43]....
        /*03e0*/ 	.word	0x00004c00


	//   ....[44]....
        /*03e4*/ 	.word	0x00004cc0


	//   ....[45]....
        /*03e8*/ 	.word	0x00004d50


	//   ....[46]....
        /*03ec*/ 	.word	0x00004d70


	//   ....[47]....
        /*03f0*/ 	.word	0x00004d80


	//   ....[48]....
        /*03f4*/ 	.word	0x00004da0


	//   ....[49]....
        /*03f8*/ 	.word	0x00004e00


	//   ....[50]....
        /*03fc*/ 	.word	0x00004eb0


	//   ....[51]....
        /*0400*/ 	.word	0x00004ed0


	//   ....[52]....
        /*0404*/ 	.word	0x00004ee0


	//   ....[53]....
        /*0408*/ 	.word	0x00004ef0


	//   ....[54]....
        /*040c*/ 	.word	0x00004f30


	//   ....[55]....
        /*0410*/ 	.word	0x00004f40


	//   ....[56]....
        /*0414*/ 	.word	0x00004ff0


	//   ....[57]....
        /*0418*/ 	.word	0x00005020


	//   ....[58]....
        /*041c*/ 	.word	0x00005040


	//   ....[59]....
        /*0420*/ 	.word	0x00005050


	//   ....[60]....
        /*0424*/ 	.word	0x00005060


	//   ....[61]....
        /*0428*/ 	.word	0x00005070


	//   ....[62]....
        /*042c*/ 	.word	0x000050d0


	//   ....[63]....
        /*0430*/ 	.word	0x00005140


	//   ....[64]....
        /*0434*/ 	.word	0x00005170


	//   ....[65]....
        /*0438*/ 	.word	0x00005180


	//   ....[66]....
        /*043c*/ 	.word	0x00005280


	//   ....[67]....
        /*0440*/ 	.word	0x00005290


	//   ....[68]....
        /*0444*/ 	.word	0x00005450


	//   ....[69]....
        /*0448*/ 	.word	0x000054a0


	//   ....[70]....
        /*044c*/ 	.word	0x00005510


	//   ....[71]....
        /*0450*/ 	.word	0x00005570


	//   ....[72]....
        /*0454*/ 	.word	0x000055e0


	//   ....[73]....
        /*0458*/ 	.word	0x00005640


	//   ....[74]....
        /*045c*/ 	.word	0x000056b0


	//   ....[75]....
        /*0460*/ 	.word	0x00005710


	//   ....[76]....
        /*0464*/ 	.word	0x000057b0


	//   ....[77]....
        /*0468*/ 	.word	0x00005840


	//   ....[78]....
        /*046c*/ 	.word	0x000058b0


	//   ....[79]....
        /*0470*/ 	.word	0x00005900


	//   ....[80]....
        /*0474*/ 	.word	0x00005970


	//   ....[81]....
        /*0478*/ 	.word	0x000059c0


	//   ....[82]....
        /*047c*/ 	.word	0x00005a30


	//   ....[83]....
        /*0480*/ 	.word	0x00005a80


	//   ....[84]....
        /*0484*/ 	.word	0x00005b20


	//   ....[85]....
        /*0488*/ 	.word	0x00005bb0


	//   ....[86]....
        /*048c*/ 	.word	0x00005c20


	//   ....[87]....
        /*0490*/ 	.word	0x00005c70


	//   ....[88]....
        /*0494*/ 	.word	0x00005ce0


	//   ....[89]....
        /*0498*/ 	.word	0x00005d30


	//   ....[90]....
        /*049c*/ 	.word	0x00005da0


	//   ....[91]....
        /*04a0*/ 	.word	0x00005df0


	//   ....[92]....
        /*04a4*/ 	.word	0x00005e90


	//   ....[93]....
        /*04a8*/ 	.word	0x00005f30


	//   ....[94]....
        /*04ac*/ 	.word	0x00005fa0


	//   ....[95]....
        /*04b0*/ 	.word	0x00006000


	//   ....[96]....
        /*04b4*/ 	.word	0x00006070


	//   ....[97]....
        /*04b8*/ 	.word	0x000060f0


	//   ....[98]....
        /*04bc*/ 	.word	0x00006170


	//   ....[99]....
        /*04c0*/ 	.word	0x00006250


	//   ....[100]....
        /*04c4*/ 	.word	0x00006330


	//   ....[101]....
        /*04c8*/ 	.word	0x000063c0


	//   ....[102]....
        /*04cc*/ 	.word	0x00006440


	//   ....[103]....
        /*04d0*/ 	.word	0x00006510


	//   ....[104]....
        /*04d4*/ 	.word	0x00006580


	//   ....[105]....
        /*04d8*/ 	.word	0x00006600


	//   ....[106]....
        /*04dc*/ 	.word	0x00006660


	//   ....[107]....
        /*04e0*/ 	.word	0x00006700


	//   ....[108]....
        /*04e4*/ 	.word	0x000067b0


	//   ....[109]....
        /*04e8*/ 	.word	0x00006850


	//   ....[110]....
        /*04ec*/ 	.word	0x000068f0


	//   ....[111]....
        /*04f0*/ 	.word	0x00006980


	//   ....[112]....
        /*04f4*/ 	.word	0x000069e0


	//   ....[113]....
        /*04f8*/ 	.word	0x00006a60


	//   ....[114]....
        /*04fc*/ 	.word	0x00006ac0


	//   ....[115]....
        /*0500*/ 	.word	0x00006c00


	//   ....[116]....
        /*0504*/ 	.word	0x00006c60


	//   ....[117]....
        /*0508*/ 	.word	0x00006cc0


	//   ....[118]....
        /*050c*/ 	.word	0x00006d50


	//   ....[119]....
        /*0510*/ 	.word	0x00006db0


	//   ....[120]....
        /*0514*/ 	.word	0x00006e40


	//   ....[121]....
        /*0518*/ 	.word	0x00006e90


	//   ....[122]....
        /*051c*/ 	.word	0x00006f50


	//   ....[123]....
        /*0520*/ 	.word	0x00006fa0


	//----- nvinfo : EIATTR_EXIT_INSTR_OFFSETS
	.align		4
.L_861:
        /*0524*/ 	.byte	0x04, 0x1c
        /*0526*/ 	.short	(.L_863 - .L_862)


	//   ....[0]....
.L_862:
        /*0528*/ 	.word	0x000031d0


	//   ....[1]....
        /*052c*/ 	.word	0x000053f0


	//----- nvinfo : EIATTR_MAX_THREADS
	.align		4
.L_863:
        /*0530*/ 	.byte	0x04, 0x05
        /*0532*/ 	.short	(.L_865 - .L_864)
.L_864:
        /*0534*/ 	.word	0x000001e0
        /*0538*/ 	.word	0x00000001
        /*053c*/ 	.word	0x00000001


	//----- nvinfo : EIATTR_CRS_STACK_SIZE
	.align		4
.L_865:
        /*0540*/ 	.byte	0x04, 0x1e
        /*0542*/ 	.short	(.L_867 - .L_866)
.L_866:
        /*0544*/ 	.word	0x00000000


	//----- nvinfo : EIATTR_CBANK_PARAM_SIZE
	.align		4
.L_867:
        /*0548*/ 	.byte	0x03, 0x19
        /*054a*/ 	.short	0x0060


	//----- nvinfo : EIATTR_PARAM_CBANK
	.align		4
        /*054c*/ 	.byte	0x04, 0x0a
        /*054e*/ 	.short	(.L_869 - .L_868)
	.align		4
.L_868:
        /*0550*/ 	.word	index@(.nv.constant0._ZN13group_norm_v218gn_bwd_cuda_kernelI13__nv_bfloat16Li480ELi3ELi16ELi120ELi256ELb1ELb1ELi2ELi960ELi960ELi4ELb1ELi2ELb0ELb0ELNS_15WgradSyncMethodE3ENS_16CompileConditionILi900EEEEEvPT_S6_S6_PKS5_S8_S8_S8_PKfflPfPj)
        /*0554*/ 	.short	0x0210
        /*0556*/ 	.short	0x0060


	//----- nvinfo : EIATTR_SW_WAR
	.align		4
.L_869:
        /*0558*/ 	.byte	0x04, 0x36
        /*055a*/ 	.short	(.L_871 - .L_870)
.L_870:
        /*055c*/ 	.word	0x00000008
.L_871:


//--------------------- .nv.info._ZN13group_norm_v218gn_bwd_cuda_kernelI13__nv_bfloat16Li480ELi1ELi16ELi120ELi256ELb1ELb1ELi4ELi960ELi960ELi4ELb1ELi2ELb0ELb0ELNS_15WgradSyncMethodE3ENS_16CompileConditionILi900EEEEEvPT_S6_S6_PKS5_S8_S8_S8_PKfflPfPj --------------------------
	.section	.nv.info._ZN13group_norm_v218gn_bwd_cuda_kernelI13__nv_bfloat16Li480ELi1ELi16ELi120ELi256ELb1ELb1ELi4ELi960ELi960ELi4ELb1ELi2ELb0ELb0ELNS_15WgradSyncMethodE3ENS_16CompileConditionILi900EEEEEvPT_S6_S6_PKS5_S8_S8_S8_PKfflPfPj,"",@"SHT_CUDA_INFO"
	.sectionflags	@""
	.align	4


	//----- nvinfo : EIATTR_CUDA_API_VERSION
	.align		4
        /*0000*/ 	.byte	0x04, 0x37
        /*0002*/ 	.short	(.L_873 - .L_872)
.L_872:
        /*0004*/ 	.word	0x00000082


	//----- nvinfo : EIATTR_KPARAM_INFO
	.align		4
.L_873:
        /*0008*/ 	.byte	0x04, 0x17
        /*000a*/ 	.short	(.L_875 - .L_874)
.L_874:
        /*000c*/ 	.word	0x00000000
        /*0010*/ 	.short	0x000b
        /*0012*/ 	.short	0x0058
        /*0014*/ 	.byte	0x00, 0xf0, 0x21, 0x00


	//----- nvinfo : EIATTR_KPARAM_INFO
	.align		4
.L_875:
        /*0018*/ 	.byte	0x04, 0x17
        /*001a*/ 	.short	(.L_877 - .L_876)
.L_876:
        /*001c*/ 	.word	0x00000000
        /*0020*/ 	.short	0x000a
        /*0022*/ 	.short	0x0050
        /*0024*/ 	.byte	0x00, 0xf0, 0x21, 0x00


	//----- nvinfo : EIATTR_KPARAM_INFO
	.align		4
.L_877:
        /*0028*/ 	.byte	0x04, 0x17
        /*002a*/ 	.short	(.L_879 - .L_878)
.L_878:
        /*002c*/ 	.word	0x00000000
        /*0030*/ 	.short	0x0009
        /*0032*/ 	.short	0x0048
        /*0034*/ 	.byte	0x00, 0xf0, 0x21, 0x00


	//----- nvinfo : EIATTR_KPARAM_INFO
	.align		4
.L_879:
        /*0038*/ 	.byte	0x04, 0x17
        /*003a*/ 	.short	(.L_881 - .L_880)
.L_880:
        /*003c*/ 	.word	0x00000000
        /*0040*/ 	.short	0x0008
        /*0042*/ 	.short	0x0040
        /*0044*/ 	.byte	0x00, 0xf0, 0x11, 0x00


	//----- nvinfo : EIATTR_KPARAM_INFO
	.align		4
.L_881:
        /*0048*/ 	.byte	0x04, 0x17
        /*004a*/ 	.short	(.L_883 - .L_882)
.L_882:
        /*004c*/ 	.word	0x00000000
        /*0050*/ 	.short	0x0007
        /*0052*/ 	.short	0x0038
        /*0054*/ 	.byte	0x00, 0xf0, 0x21, 0x00


	//----- nvinfo : EIATTR_KPARAM_INFO
	.align		4
.L_883:
        /*0058*/ 	.byte	0x04, 0x17
        /*005a*/ 	.short	(.L_885 - .L_884)
.L_884:
        /*005c*/ 	.word	0x00000000
        /*0060*/ 	.short	0x0006
        /*0062*/ 	.short	0x0030
        /*0064*/ 	.byte	0x00, 0xf0, 0x21, 0x00


	//----- nvinfo : EIATTR_KPARAM_INFO
	.align		4
.L_885:
        /*0068*/ 	.byte	0x04, 0x17
        /*006a*/ 	.short	(.L_887 - .L_886)
.L_886:
        /*006c*/ 	.word	0x00000000
        /*0070*/ 	.short	0x0005
        /*0072*/ 	.short	0x0028
        /*0074*/ 	.byte	0x00, 0xf0, 0x21, 0x00


	//----- nvinfo : EIATTR_KPARAM_INFO
	.align		4
.L_887:
        /*0078*/ 	.byte	0x04, 0x17
        /*007a*/ 	.short	(.L_889 - .L_888)
.L_888:
        /*007c*/ 	.word	0x00000000
        /*0080*/ 	.short	0x0004
        /*0082*/ 	.short	0x0020
        /*0084*/ 	.byte	0x00, 0xf0, 0x21, 0x00


	//----- nvinfo : EIATTR_KPARAM_INFO
	.align		4
.L_889:
        /*0088*/ 	.byte	0x04, 0x17
        /*008a*/ 	.short	(.L_891 - .L_890)
.L_890:
        /*008c*/ 	.word	0x00000000
        /*0090*/ 	.short	0x0003
        /*0092*/ 	.short	0x0018
        /*0094*/ 	.byte	0x00, 0xf0, 0x21, 0x00


	//----- nvinfo : EIATTR_KPARAM_INFO
	.align		4
.L_891:
        /*0098*/ 	.byte	0x04, 0x17
        /*009a*/ 	.short	(.L_893 - .L_892)
.L_892:
        /*009c*/ 	.word	0x00000000
        /*00a0*/ 	.short	0x0002
        /*00a2*/ 	.short	0x0010
        /*00a4*/ 	.byte	0x00, 0xf0, 0x21, 0x00


	//----- nvinfo : EIATTR_KPARAM_INFO
	.align		4
.L_893:
        /*00a8*/ 	.byte	0x04, 0x17
        /*00aa*/ 	.short	(.L_895 - .L_894)
.L_894:
        /*00ac*/ 	.word	0x00000000
        /*00b0*/ 	.short	0x0001
        /*00b2*/ 	.short	0x0008
        /*00b4*/ 	.byte	0x00, 0xf0, 0x21, 0x00


	//----- nvinfo : EIATTR_KPARAM_INFO
	.align		4
.L_895:
        /*00b8*/ 	.byte	0x04, 0x17
        /*00ba*/ 	.short	(.L_897 - .L_896)
.L_896:
        /*00bc*/ 	.word	0x00000000
        /*00c0*/ 	.short	0x0000
        /*00c2*/ 	.short	0x0000
        /*00c4*/ 	.byte	0x00, 0xf0, 0x21, 0x00


	//----- nvinfo : EIATTR_SPARSE_MMA_MASK
	.align		4
.L_897:
        /*00c8*/ 	.byte	0x03, 0x50
        /*00ca*/ 	.short	0x0000


	//----- nvinfo : EIATTR_MAXREG_COUNT
	.align		4
        /*00cc*/ 	.byte	0x03, 0x1b
        /*00ce*/ 	.short	0x0080


	//----- nvinfo : EIATTR_NUM_BARRIERS
	.align		4
        /*00d0*/ 	.byte	0x02, 0x4c
        /*00d2*/ 	.byte	0x01
	.zero		1


	//----- nvinfo : EIATTR_MERCURY_ISA_VERSION
	.align		4
        /*00d4*/ 	.byte	0x03, 0x5f
        /*00d6*/ 	.short	0x0101


	//----- nvinfo : EIATTR_COOP_GROUP_MASK_REGIDS
	.align		4
        /*00d8*/ 	.byte	0x04, 0x29
        /*00da*/ 	.short	(.L_899 - .L_898)


	//   ....[0]....
.L_898:
        /*00dc*/ 	.word	0xffffffff


	//   ....[1]....
        /*00e0*/ 	.word	0xffffffff


	//   ....[2]....
        /*00e4*/ 	.word	0xffffffff


	//   ....[3]....
        /*00e8*/ 	.word	0xffffffff


	//   ....[4]....
        /*00ec*/ 	.word	0xffffffff


	//   ....[5]....
        /*00f0*/ 	.word	0xffffffff


	//   ....[6]....
        /*00f4*/ 	.word	0xffffffff


	//   ....[7]....
        /*00f8*/ 	.word	0xffffffff


	//   ....[8]....
        /*00fc*/ 	.word	0xffffffff


	//   ....[9]....
        /*0100*/ 	.word	0xffffffff


	//   ....[10]....
        /*0104*/ 	.word	0xffffffff


	//   ....[11]....
        /*0108*/ 	.word	0xffffffff


	//   ....[12]....
        /*010c*/ 	.word	0x05000007


	//   ....[13]....
        /*0110*/ 	.word	0x05000006


	//   ....[14]....
        /*0114*/ 	.word	0x05000008


	//   ....[15]....
        /*0118*/ 	.word	0x05000009


	//   ....[16]....
        /*011c*/ 	.word	0x0500000f


	//   ....[17]....
        /*0120*/ 	.word	0x05000002


	//   ....[18]....
        /*0124*/ 	.word	0x05000006


	//   ....[19]....
        /*0128*/ 	.word	0x05000003


	//   ....[20]....
        /*012c*/ 	.word	0x05000006


	//   ....[21]....
        /*0130*/ 	.word	0x05000007


	//   ....[22]....
        /*0134*/ 	.word	0x05000009


	//   ....[23]....
        /*0138*/ 	.word	0x05000008


	//   ....[24]....
        /*013c*/ 	.word	0x05000014


	//   ....[25]....
        /*0140*/ 	.word	0x05000013


	//   ....[26]....
        /*0144*/ 	.word	0x05000007


	//   ....[27]....
        /*0148*/ 	.word	0x0500000a


	//   ....[28]....
        /*014c*/ 	.word	0x05000006


	//   ....[29]....
        /*0150*/ 	.word	0x05000007


	//   ....[30]....
        /*0154*/ 	.word	0x05000009


	//   ....[31]....
        /*0158*/ 	.word	0x05000008


	//   ....[32]....
        /*015c*/ 	.word	0x05000014


	//   ....[33]....
        /*0160*/ 	.word	0x05000013


	//   ....[34]....
        /*0164*/ 	.word	0x05000007


	//   ....[35]....
        /*0168*/ 	.word	0x0500000a


	//   ....[36]....
        /*016c*/ 	.word	0x0500000a


	//   ....[37]....
        /*0170*/ 	.word	0x05000007


	//   ....[38]....
        /*0174*/ 	.word	0x0500000d


	//   ....[39]....
        /*0178*/ 	.word	0x05000009


	//   ....[40]....
        /*017c*/ 	.word	0x05000006


	//   ....[41]....
        /*0180*/ 	.word	0x0500000f


	//   ....[42]....
        /*0184*/ 	.word	0x05000007


	//   ....[43]....
        /*0188*/ 	.word	0x0500000d


	//   ....[44]....
        /*018c*/ 	.word	0x05000006


	//   ....[45]....
        /*0190*/ 	.word	0x0500000c


	//   ....[46]....
        /*0194*/ 	.word	0x05000014


	//   ....[47]....
        /*0198*/ 	.word	0x05000010


	//   ....[48]....
        /*019c*/ 	.word	0x05000008


	//   ....[49]....
        /*01a0*/ 	.word	0x05000009


	//   ....[50]....
        /*01a4*/ 	.word	0x0500000a


	//   ....[51]....
        /*01a8*/ 	.word	0x0500001a


	//   ....[52]....
        /*01ac*/ 	.word	0x05000005


	//   ....[53]....
        /*01b0*/ 	.word	0x0500001b


	//   ....[54]....
        /*01b4*/ 	.word	0x05000006


	//   ....[55]....
        /*01b8*/ 	.word	0x05000017


	//   ....[56]....
        /*01bc*/ 	.word	0x05000004


	//   ....[57]....
        /*01c0*/ 	.word	0x05000019


	//   ....[58]....
        /*01c4*/ 	.word	0x0500000e


	//   ....[59]....
        /*01c8*/ 	.word	0x0500000f


	//   ....[60]....
        /*01cc*/ 	.word	0x0500001d


	//   ....[61]....
        /*01d0*/ 	.word	0x05000013


	//   ....[62]....
        /*01d4*/ 	.word	0x05000017


	//   ....[63]....
        /*01d8*/ 	.word	0x05000012


	//   ....[64]....
        /*01dc*/ 	.word	0x05000019


	//   ....[65]....
        /*01e0*/ 	.word	0x05000016


	//   ....[66]....
        /*01e4*/ 	.word	0x0500000d


	//   ....[67]....
        /*01e8*/ 	.word	0x0500000a


	//   ....[68]....
        /*01ec*/ 	.word	0x05000006


	//   ....[69]....
        /*01f0*/ 	.word	0x05000006


	//   ....[70]....
        /*01f4*/ 	.word	0x05000006


	//   ....[71]....
        /*01f8*/ 	.word	0x05000006


	//   ....[72]....
        /*01fc*/ 	.word	0x05000006


	//   ....[73]....
        /*0200*/ 	.word	0x05000006


	//   ....[74]....
        /*0204*/ 	.word	0x05000006


	//   ....[75]....
        /*0208*/ 	.word	0x05000006


	//   ....[76]....
        /*020c*/ 	.word	0x05000006


	//   ....[77]....
        /*0210*/ 	.word	0x05000006


	//   ....[78]....
        /*0214*/ 	.word	0x05000006


	//   ....[79]....
        /*0218*/ 	.word	0x05000006


	//   ....[80]....
        /*021c*/ 	.word	0x05000006


	//   ....[81]....
        /*0220*/ 	.word	0x05000006


	//   ....[82]....
        /*0224*/ 	.word	0x05000006


	//   ....[83]....
        /*0228*/ 	.word	0x05000006


	//   ....[84]....
        /*022c*/ 	.word	0x05000006


	//   ....[85]....
        /*0230*/ 	.word	0x05000006


	//   ....[86]....
        /*0234*/ 	.word	0x05000006


	//   ....[87]....
        /*0238*/ 	.word	0x05000006


	//   ....[88]....
        /*023c*/ 	.word	0x05000006


	//   ....[89]....
        /*0240*/ 	.word	0x05000006


	//   ....[90]....
        /*0244*/ 	.word	0x05000006


	//   ....[91]....
        /*0248*/ 	.word	0x05000006


	//   ....[92]....
        /*024c*/ 	.word	0x05000006


	//   ....[93]....
        /*0250*/ 	.word	0x05000006


	//   ....[94]....
        /*0254*/ 	.word	0x05000006


	//   ....[95]....
        /*0258*/ 	.word	0x05000006


	//   ....[96]....
        /*025c*/ 	.word	0x05000006


	//   ....[97]....
        /*0260*/ 	.word	0x05000006


	//   ....[98]....
        /*0264*/ 	.word	0x05000006


	//   ....[99]....
        /*0268*/ 	.word	0x05000006


	//   ....[100]....
        /*026c*/ 	.word	0x05000006


	//   ....[101]....
        /*0270*/ 	.word	0x05000006


	//   ....[102]....
        /*0274*/ 	.word	0x05000006


	//   ....[103]....
        /*0278*/ 	.word	0x05000006


	//   ....[104]....
        /*027c*/ 	.word	0x05000006


	//   ....[105]....
        /*0280*/ 	.word	0x05000006


	//   ....[106]....
        /*0284*/ 	.word	0x05000006


	//   ....[107]....
        /*0288*/ 	.word	0x05000006


	//   ....[108]....
        /*028c*/ 	.word	0x05000006


	//   ....[109]....
        /*0290*/ 	.word	0x05000006


	//   ....[110]....
        /*0294*/ 	.word	0x05000006


	//   ....[111]....
        /*0298*/ 	.word	0x05000006


	//   ....[112]....
        /*029c*/ 	.word	0x05000006


	//   ....[113]....
        /*02a0*/ 	.word	0x05000006


	//   ....[114]....
        /*02a4*/ 	.word	0x05000006


	//   ....[115]....
        /*02a8*/ 	.word	0x05000006


	//   ....[116]....
        /*02ac*/ 	.word	0x05000006


	//   ....[117]....
        /*02b0*/ 	.word	0x05000006


	//   ....[118]....
        /*02b4*/ 	.word	0x05000006


	//   ....[119]....
        /*02b8*/ 	.word	0x05000006


	//   ....[120]....
        /*02bc*/ 	.word	0x05000006


	//   ....[121]....
        /*02c0*/ 	.word	0x05000006


	//   ....[122]....
        /*02c4*/ 	.word	0x05000006


	//   ....[123]....
        /*02c8*/ 	.word	0x05000006


	//----- nvinfo : EIATTR_COOP_GROUP_INSTR_OFFSETS
	.align		4
.L_899:
        /*02cc*/ 	.byte	0x04, 0x28
        /*02ce*/ 	.short	(.L_901 - .L_900)


	//   ....[0]....
.L_900:
        /*02d0*/ 	.word	0x000027c0


	//   ....[1]....
        /*02d4*/ 	.word	0x00002800


	//   ....[2]....
        /*02d8*/ 	.word	0x00002ed0


	//   ....[3]....
        /*02dc*/ 	.word	0x00002ee0


	//   ....[4]....
        /*02e0*/ 	.word	0x00002f30


	//   ....[5]....
        /*02e4*/ 	.word	0x00002f70


	//   ....[6]....
        /*02e8*/ 	.word	0x00002ff0


	//   ....[7]....
        /*02ec*/ 	.word	0x00003020


	//   ....[8]....
        /*02f0*/ 	.word	0x000030a0


	//   ....[9]....
        /*02f4*/ 	.word	0x000030d0


	//   ....[10]....
        /*02f8*/ 	.word	0x00003150


	//   ....[11]....
        /*02fc*/ 	.word	0x00003180


	//   ....[12]....
        /*0300*/ 	.word	0x00004720


	//   ....[13]....
        /*0304*/ 	.word	0x00004740


	//   ....[14]....
        /*0308*/ 	.word	0x00004780


	//   ....[15]....
        /*030c*/ 	.word	0x000047a0


	//   ....[16]....
        /*0310*/ 	.word	0x000047d0


	//   ....[17]....
        /*0314*/ 	.word	0x000047e0


	//   ....[18]....
        /*0318*/ 	.word	0x00004810


	//   ....[19]....
        /*031c*/ 	.word	0x00004820


	//   ....[20]....
        /*0320*/ 	.word	0x000049d0


	//   ....[21]....
        /*0324*/ 	.word	0x00004a00


	//   ....[22]....
        /*0328*/ 	.word	0x00004a30


	//   ....[23]....
        /*032c*/ 	.word	0x00004a40


	//   ....[24]....
        /*0330*/ 	.word	0x00004a70


	//   ....[25]....
        /*0334*/ 	.word	0x00004a80


	//   ....[26]....
        /*0338*/ 	.word	0x00004ab0


	//   ....[27]....
        /*033c*/ 	.word	0x00004ac0


	//   ....[28]....
        /*0340*/ 	.word	0x00004c10


	//   ....[29]....
        /*0344*/ 	.word	0x00004c40


	//   ....[30]....
        /*0348*/ 	.word	0x00004c70


	//   ....[31]....
        /*034c*/ 	.word	0x00004c80


	//   ....[32]....
        /*0350*/ 	.word	0x00004cb0


	//   ....[33]....
        /*0354*/ 	.word	0x00004cc0


	//   ....[34]....
        /*0358*/ 	.word	0x00004cf0


	//   ....[35]....
        /*035c*/ 	.word	0x00004d00


	//   ....[36]....
        /*0360*/ 	.word	0x00005010


	//   ....[37]....
        /*0364*/ 	.word	0x00005030


	//   ....[38]....
        /*0368*/ 	.word	0x00005060


	//   ....[39]....
        /*036c*/ 	.word	0x00005090


	//   ....[40]....
        /*0370*/ 	.word	0x000050c0


	//   ....[41]....
        /*0374*/ 	.word	0x000050e0


	//   ....[42]....
        /*0378*/ 	.word	0x00005100


	//   ....[43]....
        /*037c*/ 	.word	0x00005140


	//   ....[44]....
        /*0380*/ 	.word	0x00005170


	//   ....[45]....
        /*0384*/ 	.word	0x000051b0


	//   ....[46]....
        /*0388*/ 	.word	0x000051d0


	//   ....[47]....
        /*038c*/ 	.word	0x000051f0


	//   ....[48]....
        /*0390*/ 	.word	0x00005220


	//   ....[49]....
        /*0394*/ 	.word	0x00005250


	//   ....[50]....
        /*0398*/ 	.word	0x00005290


	//   ....[51]....
        /*039c*/ 	.word	0x000052c0


	//   ....[52]....
        /*03a0*/ 	.word	0x000052f0


	//   ....[53]....
        /*03a4*/ 	.word	0x00005320


	//   ....[54]....
        /*03a8*/ 	.word	0x00005350


	//   ....[55]....
        /*03ac*/ 	.word	0x00005380


	//   ....[56]....
        /*03b0*/ 	.word	0x00005390


	//   ....[57]....
        /*03b4*/ 	.word	0x000053b0


	//   ....[58]....
        /*03b8*/ 	.word	0x000053e0


	//   ....[59]....
        /*03bc*/ 	.word	0x00005400


	//   ....[60]....
        /*03c0*/ 	.word	0x00005420


	//   ....[61]....
        /*03c4*/ 	.word	0x00005450


	//   ....[62]....
        /*03c8*/ 	.word	0x000054a0


	//   ....[63]....
        /*03cc*/ 	.word	0x000054d0


	//   ....[64]....
        /*03d0*/ 	.word	0x00005500


	//   ....[65]....
        /*03d4*/ 	.word	0x00005530


	//   ....[66]....
        /*03d8*/ 	.word	0x00005590


	//   ....[67]....
        /*03dc*/ 	.word	0x000056a0


	//   ....[68]....
        /*03e0*/ 	.word	0x000057c0


	//   ....[69]....
        /*03e4*/ 	.word	0x00005810


	//   ....[70]....
        /*03e8*/ 	.word	0x00005880


	//   ....[71]....
        /*03ec*/ 	.word	0x000058e0


	//   ....[72]....
        /*03f0*/ 	.word	0x00005950


	//   ....[73]....
        /*03f4*/ 	.word	0x000059b0


	//   ....[74]....
        /*03f8*/ 	.word	0x00005a20


	//   ....[75]....
        /*03fc*/ 	.word	0x00005a80


	//   ....[76]....
        /*0400*/ 	.word	0x00005b20


	//   ....[77]....
        /*0404*/ 	.word	0x00005bb0


	//   ....[78]....
        /*0408*/ 	.word	0x00005c20


	//   ....[79]....
        /*040c*/ 	.word	0x00005c80


	//   ....[80]....
        /*0410*/ 	.word	0x00005cf0


	//   ....[81]....
        /*0414*/ 	.word	0x00005d50


	//   ....[82]....
        /*0418*/ 	.word	0x00005dc0


	//   ....[83]....
        /*041c*/ 	.word	0x00005e20


	//   ....[84]....
        /*0420*/ 	.word	0x00005ec0


	//   ....[85]....
        /*0424*/ 	.word	0x00005f50


	//   ....[86]....
        /*0428*/ 	.word	0x00005fc0


	//   ....[87]....
        /*042c*/ 	.word	0x00006020


	//   ....[88]....
        /*0430*/ 	.word	0x00006090


	//   ....[89]....
        /*0434*/ 	.word	0x000060f0


	//   ....[90]....
        /*0438*/ 	.word	0x00006160


	//   ....[91]....
        /*043c*/ 	.word	0x000061c0


	//   ....[92]....
        /*0440*/ 	.word	0x00006260


	//   ....[93]....
        /*0444*/ 	.word	0x00006320


	//   ....[94]....
        /*0448*/ 	.word	0x00006400


	//   ....[95]....
        /*044c*/ 	.word	0x00006450


	//   ....[96]....
        /*0450*/ 	.word	0x000064f0


	//   ....[97]....
        /*0454*/ 	.word	0x00006550


	//   ....[98]....
        /*0458*/ 	.word	0x00006600


	//   ....[99]....
        /*045c*/ 	.word	0x00006660


	//   ....[100]....
        /*0460*/ 	.word	0x00006710


	//   ....[101]....
        /*0464*/ 	.word	0x00006770


	//   ....[102]....
        /*0468*/ 	.word	0x000067e0


	//   ....[103]....
        /*046c*/ 	.word	0x00006840


	//   ....[104]....
        /*0470*/ 	.word	0x000068b0


	//   ....[105]....
        /*0474*/ 	.word	0x00006910


	//   ....[106]....
        /*0478*/ 	.word	0x00006980


	//   ....[107]....
        /*047c*/ 	.word	0x000069f0


	//   ....[108]....
        /*0480*/ 	.word	0x00006a70


	//   ....[109]....
        /*0484*/ 	.word	0x00006ad0


	//   ....[110]....
        /*0488*/ 	.word	0x00006b50


	//   ....[111]....
        /*048c*/ 	.word	0x00006bb0


	//   ....[112]....
        /*0490*/ 	.word	0x00006c60


	//   ....[113]....
        /*0494*/ 	.word	0x00006cd0


	//   ....[114]....
        /*0498*/ 	.word	0x00006d70


	//   ....[115]....
        /*049c*/ 	.word	0x00006de0


	//   ....[116]....
        /*04a0*/ 	.word	0x00006e40


	//   ....[117]....
        /*04a4*/ 	.word	0x00006e90


	//   ....[118]....
        /*04a8*/ 	.word	0x00006f00


	//   ....[119]....
        /*04ac*/ 	.word	0x00006f60


	//   ....[120]....
        /*04b0*/ 	.word	0x00006fd0


	//   ....[121]....
        /*04b4*/ 	.word	0x00007030


	//   ....[122]....
        /*04b8*/ 	.word	0x00007180


	//   ....[123]....
        /*04bc*/ 	.word	0x00007230


	//----- nvinfo : EIATTR_EXIT_INSTR_OFFSETS
	.align		4
.L_901:
        /*04c0*/ 	.byte	0x04, 0x1c
        /*04c2*/ 	.short	(.L_903 - .L_902)


	//   ....[0]....
.L_902:
        /*04c4*/ 	.word	0x00003700


	//   ....[1]....
        /*04c8*/ 	.word	0x00005760


	//----- nvinfo : EIATTR_MAX_THREADS
	.align		4
.L_903:
        /*04cc*/ 	.byte	0x04, 0x05
        /*04ce*/ 	.short	(.L_905 - .L_904)
.L_904:
        /*04d0*/ 	.word	0x000001e0
        /*04d4*/ 	.word	0x00000001
        /*04d8*/ 	.word	0x00000001


	//----- nvinfo : EIATTR_CRS_STACK_SIZE
	.align		4
.L_905:
        /*04dc*/ 	.byte	0x04, 0x1e
        /*04de*/ 	.short	(.L_907 - .L_906)
.L_906:
        /*04e0*/ 	.word	0x00000000


	//----- nvinfo : EIATTR_CBANK_PARAM_SIZE
	.align		4
.L_907:
        /*04e4*/ 	.byte	0x03, 0x19
        /*04e6*/ 	.short	0x0060


	//----- nvinfo : EIATTR_PARAM_CBANK
	.align		4
        /*04e8*/ 	.byte	0x04, 0x0a
        /*04ea*/ 	.short	(.L_909 - .L_908)
	.align		4
.L_908:
        /*04ec*/ 	.word	index@(.nv.constant0._ZN13group_norm_v218gn_bwd_cuda_kernelI13__nv_bfloat16Li480ELi1ELi16ELi120ELi256ELb1ELb1ELi4ELi960ELi960ELi4ELb1ELi2ELb0ELb0ELNS_15WgradSyncMethodE3ENS_16CompileConditionILi900EEEEEvPT_S6_S6_PKS5_S8_S8_S8_PKfflPfPj)
        /*04f0*/ 	.short	0x0210
        /*04f2*/ 	.short	0x0060


	//----- nvinfo : EIATTR_SW_WAR
	.align		4
.L_909:
        /*04f4*/ 	.byte	0x04, 0x36
        /*04f6*/ 	.short	(.L_911 - .L_910)
.L_910:
        /*04f8*/ 	.word	0x00000008
.L_911:


//--------------------- .nv.info._ZN13group_norm_v218gn_bwd_cuda_kernelI13__nv_bfloat16Li480ELi3ELi16ELi120ELi256ELb1ELb1ELi4ELi960ELi960ELi4ELb1ELi4ELb0ELb0ELNS_15WgradSyncMethodE3ENS_16CompileConditionILi900EEEEEvPT_S6_S6_PKS5_S8_S8_S8_PKfflPfPj --------------------------
	.section	.nv.info._ZN13group_norm_v218gn_bwd_cuda_kernelI13__nv_bfloat16Li480ELi3ELi16ELi120ELi256ELb1ELb1ELi4ELi960ELi960ELi4ELb1ELi4ELb0ELb0ELNS_15WgradSyncMethodE3ENS_16CompileConditionILi900EEEEEvPT_S6_S6_PKS5_S8_S8_S8_PKfflPfPj,"",@"SHT_CUDA_INFO"
	.sectionflags	@""
	.align	4


	//----- nvinfo : EIATTR_CUDA_API_VERSION
	.align		4
        /*0000*/ 	.byte	0x04, 0x37
        /*0002*/ 	.short	(.L_913 - .L_912)
.L_912:
        /*0004*/ 	.word	0x00000082


	//----- nvinfo : EIATTR_KPARAM_INFO
	.align		4
.L_913:
        /*0008*/ 	.byte	0x04, 0x17
        /*000a*/ 	.short	(.L_915 - .L_914)
.L_914:
        /*000c*/ 	.word	0x00000000
        /*0010*/ 	.short	0x000b
        /*0012*/ 	.short	0x0058
        /*0014*/ 	.byte	0x00, 0xf0, 0x21, 0x00


	//----- nvinfo : EIATTR_KPARAM_INFO
	.align		4
.L_915:
        /*0018*/ 	.byte	0x04, 0x17
        /*001a*/ 	.short	(.L_917 - .L_916)
.L_916:
        /*001c*/ 	.word	0x00000000
        /*0020*/ 	.short	0x000a
        /*0022*/ 	.short	0x0050
        /*0024*/ 	.byte	0x00, 0xf0, 0x21, 0x00


	//----- nvinfo : EIATTR_KPARAM_INFO
	.align		4
.L_917:
        /*0028*/ 	.byte	0x04, 0x17
        /*002a*/ 	.short	(.L_919 - .L_918)
.L_918:
        /*002c*/ 	.word	0x00000000
        /*0030*/ 	.short	0x0009
        /*0032*/ 	.short	0x0048
        /*0034*/ 	.byte	0x00, 0xf0, 0x21, 0x00


	//----- nvinfo : EIATTR_KPARAM_INFO
	.align		4
.L_919:
        /*0038*/ 	.byte	0x04, 0x17
        /*003a*/ 	.short	(.L_921 - .L_920)
.L_920:
        /*003c*/ 	.word	0x00000000
        /*0040*/ 	.short	0x0008
        /*0042*/ 	.short	0x0040
        /*0044*/ 	.byte	0x00, 0xf0, 0x11, 0x00


	//----- nvinfo : EIATTR_KPARAM_INFO
	.align		4
.L_921:
        /*0048*/ 	.byte	0x04, 0x17
        /*004a*/ 	.short	(.L_923 - .L_922)
.L_922:
        /*004c*/ 	.word	0x00000000
        /*0050*/ 	.short	0x0007
        /*0052*/ 	.short	0x0038
        /*0054*/ 	.byte	0x00, 0xf0, 0x21, 0x00


	//----- nvinfo : EIATTR_KPARAM_INFO
	.align		4
.L_923:
        /*0058*/ 	.byte	0x04, 0x17
        /*005a*/ 	.short	(.L_925 - .L_924)
.L_924:
        /*005c*/ 	.word	0x00000000
        /*0060*/ 	.short	0x0006
        /*0062*/ 	.short	0x0030
        /*0064*/ 	.byte	0x00, 0xf0, 0x21, 0x00


	//----- nvinfo : EIATTR_KPARAM_INFO
	.align		4
.L_925:
        /*0068*/ 	.byte	0x04, 0x17
        /*006a*/ 	.short	(.L_927 - .L_926)
.L_926:
        /*006c*/ 	.word	0x00000000
        /*0070*/ 	.short	0x0005
        /*0072*/ 	.short	0x0028
        /*0074*/ 	.byte	0x00, 0xf0, 0x21, 0x00


	//----- nvinfo : EIATTR_KPARAM_INFO
	.align		4
.L_927:
        /*0078*/ 	.byte	0x04, 0x17
        /*007a*/ 	.short	(.L_929 - .L_928)
.L_928:
        /*007c*/ 	.word	0x00000000
        /*0080*/ 	.short	0x0004
        /*0082*/ 	.short	0x0020
        /*0084*/ 	.byte	0x00, 0xf0, 0x21, 0x00


	//----- nvinfo : EIATTR_KPARAM_INFO
	.align		4
.L_929:
        /*0088*/ 	.byte	0x04, 0x17
        /*008a*/ 	.short	(.L_931 - .L_930)
.L_930:
        /*008c*/ 	.word	0x00000000
        /*0090*/ 	.short	0x0003
        /*0092*/ 	.short	0x0018
        /*0094*/ 	.byte	0x00, 0xf0, 0x21, 0x00


	//----- nvinfo : EIATTR_KPARAM_INFO
	.align		4
.L_931:
        /*0098*/ 	.byte	0x04, 0x17
        /*009a*/ 	.short	(.L_933 - .L_932)
.L_932:
        /*009c*/ 	.word	0x00000000
        /*00a0*/ 	.short	0x0002
        /*00a2*/ 	.short	0x0010
        /*00a4*/ 	.byte	0x00, 0xf0, 0x21, 0x00


	//----- nvinfo : EIATTR_KPARAM_INFO
	.align		4
.L_933:
        /*00a8*/ 	.byte	0x04, 0x17
        /*00aa*/ 	.short	(.L_935 - .L_934)
.L_934:
        /*00ac*/ 	.word	0x00000000
        /*00b0*/ 	.short	0x0001
        /*00b2*/ 	.short	0x0008
        /*00b4*/ 	.byte	0x00, 0xf0, 0x21, 0x00


	//----- nvinfo : EIATTR_KPARAM_INFO
	.align		4
.L_935:
        /*00b8*/ 	.byte	0x04, 0x17
        /*00ba*/ 	.short	(.L_937 - .L_936)
.L_936:
        /*00bc*/ 	.word	0x00000000
        /*00c0*/ 	.short	0x0000
        /*00c2*/ 	.short	0x0000
        /*00c4*/ 	.byte	0x00, 0xf0, 0x21, 0x00


	//----- nvinfo : EIATTR_SPARSE_MMA_MASK
	.align		4
.L_937:
        /*00c8*/ 	.byte	0x03, 0x50
        /*00ca*/ 	.short	0x0000


	//----- nvinfo : EIATTR_MAXREG_COUNT
	.align		4
        /*00cc*/ 	.byte	0x03, 0x1b
        /*00ce*/ 	.short	0x0028


	//----- nvinfo : EIATTR_NUM_BARRIERS
	.align		4
        /*00d0*/ 	.byte	0x02, 0x4c
        /*00d2*/ 	.byte	0x01
	.zero		1


	//----- nvinfo : EIATTR_ANNOTATIONS
	.align		4
        /*00d4*/ 	.byte	0x04, 0x55
        /*00d6*/ 	.short	(.L_939 - .L_938)


	//   ....[0]....
.L_938:
        /* <DEDUP_REMOVED lines=27> */


	//----- nvinfo : EIATTR_MERCURY_ISA_VERSION
	.align		4
.L_939:
        /*0270*/ 	.byte	0x03, 0x5f
        /*0272*/ 	.short	0x0101


	//----- nvinfo : EIATTR_COOP_GROUP_MASK_REGIDS
	.align		4
        /*0274*/ 	.byte	0x04, 0x29
        /*0276*/ 	.short	(.L_941 - .L_940)


	//   ....[0]....
.L_940:
        /*0278*/ 	.word	0xffffffff


	//   ....[1]....
        /*027c*/ 	.word	0xffffffff


	//   ....[2]....
        /*0280*/ 	.word	0xffffffff


	//   ....[3]....
        /*0284*/ 	.word	0xffffffff


	//   ....[4]....
        /*0288*/ 	.word	0xffffffff


	//   ....[5]....
        /*028c*/ 	.word	0xffffffff


	//   ....[6]....
        /*0290*/ 	.word	0xffffffff


	//   ....[7]....
        /*0294*/ 	.word	0xffffffff


	//   ....[8]....
        /*0298*/ 	.word	0xffffffff


	//   ....[9]....
        /*029c*/ 	.word	0xffffffff


	//   ....[10]....
        /*02a0*/ 	.word	0xffffffff


	//   ....[11]....
        /*02a4*/ 	.word	0xffffffff


	//   ....[12]....
        /*02a8*/ 	.word	0x05000011


	//   ....[13]....
        /*02ac*/ 	.word	0x05000013


	//   ....[14]....
        /*02b0*/ 	.word	0x05000010


	//   ....[15]....
        /*02b4*/ 	.word	0x05000012


	//   ....[16]....
        /*02b8*/ 	.word	0x05000015


	//   ....[17]....
        /*02bc*/ 	.word	0x05000021


	//   ....[18]....
        /*02c0*/ 	.word	0x0500000a


	//   ....[19]....
        /*02c4*/ 	.word	0x05000010


	//   ....[20]....
        /*02c8*/ 	.word	0x05000013


	//   ....[21]....
        /*02cc*/ 	.word	0x05000015


	//   ....[22]....
        /*02d0*/ 	.word	0x05000010


	//   ....[23]....
        /*02d4*/ 	.word	0x05000021


	//   ....[24]....
        /*02d8*/ 	.word	0x05000012


	//   ....[25]....
        /*02dc*/ 	.word	0x05000013


	//   ....[26]....
        /*02e0*/ 	.word	0x05000020


	//   ....[27]....
        /*02e4*/ 	.word	0x05000011


	//   ....[28]....
        /*02e8*/ 	.word	0x05000013


	//   ....[29]....
        /*02ec*/ 	.word	0x05000015


	//   ....[30]....
        /*02f0*/ 	.word	0x05000010


	//   ....[31]....
        /*02f4*/ 	.word	0x05000021


	//   ....[32]....
        /*02f8*/ 	.word	0x05000012


	//   ....[33]....
        /*02fc*/ 	.word	0x05000013


	//   ....[34]....
        /*0300*/ 	.word	0x05000020


	//   ....[35]....
        /*0304*/ 	.word	0x05000011


	//   ....[36]....
        /*0308*/ 	.word	0x05000010


	//   ....[37]....
        /*030c*/ 	.word	0x0500000f


	//   ....[38]....
        /*0310*/ 	.word	0x05000019


	//   ....[39]....
        /*0314*/ 	.word	0x05000013


	//   ....[40]....
        /*0318*/ 	.word	0x05000010


	//   ....[41]....
        /*031c*/ 	.word	0x05000021


	//   ....[42]....
        /*0320*/ 	.word	0x05000013


	//   ....[43]....
        /*0324*/ 	.word	0x05000012


	//   ....[44]....
        /*0328*/ 	.word	0x05000019


	//   ....[45]....
        /*032c*/ 	.word	0x05000021


	//   ....[46]....
        /*0330*/ 	.word	0x05000022


	//   ....[47]....
        /*0334*/ 	.word	0x05000011


	//   ....[48]....
        /*0338*/ 	.word	0x05000020


	//   ....[49]....
        /*033c*/ 	.word	0x05000019


	//   ....[50]....
        /*0340*/ 	.word	0x05000017


	//   ....[51]....
        /*0344*/ 	.word	0x0500000c


	//   ....[52]....
        /*0348*/ 	.word	0x05000012


	//   ....[53]....
        /*034c*/ 	.word	0x05000013


	//   ....[54]....
        /*0350*/ 	.word	0x05000020


	//   ....[55]....
        /*0354*/ 	.word	0x05000014


	//   ....[56]....
        /*0358*/ 	.word	0x0500000f


	//   ....[57]....
        /*035c*/ 	.word	0x05000015


	//   ....[58]....
        /*0360*/ 	.word	0x05000013


	//   ....[59]....
        /*0364*/ 	.word	0x05000021


	//   ....[60]....
        /*0368*/ 	.word	0x05000010


	//   ....[61]....
        /*036c*/ 	.word	0x05000017


	//   ....[62]....
        /*0370*/ 	.word	0x05000016


	//   ....[63]....
        /*0374*/ 	.word	0x05000015


	//   ....[64]....
        /*0378*/ 	.word	0x05000013


	//   ....[65]....
        /*037c*/ 	.word	0x05000020


	//   ....[66]....
        /*0380*/ 	.word	0x05000013


	//   ....[67]....
        /*0384*/ 	.word	0x05000018


	//   ....[68]....
        /*0388*/ 	.word	0x05000010


	//   ....[69]....
        /*038c*/ 	.word	0x05000010


	//   ....[70]....
        /*0390*/ 	.word	0x05000010


	//   ....[71]....
        /*0394*/ 	.word	0x05000010


	//   ....[72]....
        /*0398*/ 	.word	0x05000010


	//   ....[73]....
        /*039c*/ 	.word	0x05000010


	//   ....[74]....
        /*03a0*/ 	.word	0x05000010


	//   ....[75]....
        /*03a4*/ 	.word	0x05000010


	//   ....[76]....
        /*03a8*/ 	.word	0x05000010


	//   ....[77]....
        /*03ac*/ 	.word	0x05000010


	//   ....[78]....
        /*03b0*/ 	.word	0x05000010


	//   ....[79]....
        /*03b4*/ 	.word	0x05000010


	//   ....[80]....
        /*03b8*/ 	.word	0x05000010


	//   ....[81]....
        /*03bc*/ 	.word	0x05000010


	//   ....[82]....
        /*03c0*/ 	.word	0x05000010


	//   ....[83]....
        /*03c4*/ 	.word	0x05000010


	//   ....[84]....
        /*03c8*/ 	.word	0x05000010


	//   ....[85]....
        /*03cc*/ 	.word	0x05000010


	//   ....[86]....
        /*03d0*/ 	.word	0x05000010


	//   ....[87]....
        /*03d4*/ 	.word	0x05000010


	//   ....[88]....
        /*03d8*/ 	.word	0x05000010


	//   ....[89]....
        /*03dc*/ 	.word	0x05000010


	//   ....[90]....
        /*03e0*/ 	.word	0x05000010


	//   ....[91]....
        /*03e4*/ 	.word	0x05000010


	//   ....[92]....
        /*03e8*/ 	.word	0x05000010


	//   ....[93]....
        /*03ec*/ 	.word	0x05000010


	//   ....[94]....
        /*03f0*/ 	.word	0x05000010


	//   ....[95]....
        /*03f4*/ 	.word	0x05000010


	//   ....[96]....
        /*03f8*/ 	.word	0x05000010


	//   ....[97]....
        /*03fc*/ 	.word	0x05000010


	//   ....[98]....
        /*0400*/ 	.word	0x05000010


	//   ....[99]....
        /*0404*/ 	.word	0x05000010


	//   ....[100]....
        /*0408*/ 	.word	0x05000010


	//   ....[101]....
        /*040c*/ 	.word	0x05000010


	//   ....[102]....
        /*0410*/ 	.word	0x05000010


	//   ....[103]....
        /*0414*/ 	.word	0x05000010


	//   ....[104]....
        /*0418*/ 	.word	0x05000010


	//   ....[105]....
        /*041c*/ 	.word	0x05000010


	//   ....[106]....
        /*0420*/ 	.word	0x05000010


	//   ....[107]....
        /*0424*/ 	.word	0x05000010


	//   ....[108]....
        /*0428*/ 	.word	0x05000010


	//   ....[109]....
        /*042c*/ 	.word	0x05000010


	//   ....[110]....
        /*0430*/ 	.word	0x05000010


	//   ....[111]....
        /*0434*/ 	.word	0x05000010


	//   ....[112]....
        /*0438*/ 	.word	0x05000010


	//   ....[113]....
        /*043c*/ 	.word	0x05000010


	//   ....[114]....
        /*0440*/ 	.word	0x05000010


	//   ....[115]....
        /*0444*/ 	.word	0x05000010


	//   ....[116]....
        /*0448*/ 	.word	0x05000010


	//   ....[117]....
        /*044c*/ 	.word	0x05000010


	//   ....[118]....
        /*0450*/ 	.word	0x05000010


	//   ....[119]....
        /*0454*/ 	.word	0x05000010


	//   ....[120]....
        /*0458*/ 	.word	0x05000010


	//   ....[121]....
        /*045c*/ 	.word	0x05000010


	//   ....[122]....
        /*0460*/ 	.word	0x05000010


	//   ....[123]....
        /*0464*/ 	.word	0x05000010


	//----- nvinfo : EIATTR_COOP_GROUP_INSTR_OFFSETS
	.align		4
.L_941:
        /*0468*/ 	.byte	0x04, 0x28
        /*046a*/ 	.short	(.L_943 - .L_942)


	//   ....[0]....
.L_942:
        /*046c*/ 	.word	0x00002b30


	//   ....[1]....
        /*0470*/ 	.word	0x00002b60


	//   ....[2]....
        /*0474*/ 	.word	0x00003320


	//   ....[3]....
        /*0478*/ 	.word	0x00003330


	//   ....[4]....
        /*047c*/ 	.word	0x00003360


	//   ....[5]....
        /*0480*/ 	.word	0x00003370


	//   ....[6]....
        /*0484*/ 	.word	0x000033a0


	//   ....[7]....
        /*0488*/ 	.word	0x000033b0


	//   ....[8]....
        /*048c*/ 	.word	0x000033e0


	//   ....[9]....
        /*0490*/ 	.word	0x000033f0


	//   ....[10]....
        /*0494*/ 	.word	0x00003420


	//   ....[11]....
        /*0498*/ 	.word	0x00003430


	//   ....[12]....
        /*049c*/ 	.word	0x00004b90


	//   ....[13]....
        /*04a0*/ 	.word	0x00004bc0


	//   ....[14]....
        /*04a4*/ 	.word	0x00004bf0


	//   ....[15]....
        /*04a8*/ 	.word	0x00004c10


	//   ....[16]....
        /*04ac*/ 	.word	0x00004c40


	//   ....[17]....
        /*04b0*/ 	.word	0x00004c50


	//   ....[18]....
        /*04b4*/ 	.word	0x00004c80


	//   ....[19]....
        /*04b8*/ 	.word	0x00004c90


	//   ....[20]....
        /*04bc*/ 	.word	0x00004e90


	//   ....[21]....
        /*04c0*/ 	.word	0x00004eb0


	//   ....[22]....
        /*04c4*/ 	.word	0x00004ee0


	//   ....[23]....
        /*04c8*/ 	.word	0x00004ef0


	//   ....[24]....
        /*04cc*/ 	.word	0x00004f30


	//   ....[25]....
        /*04d0*/ 	.word	0x00004f40


	//   ....[26]....
        /*04d4*/ 	.word	0x00004f70


	//   ....[27]....
        /*04d8*/ 	.word	0x00004f80


	//   ....[28]....
        /*04dc*/ 	.word	0x00005120


	//   ....[29]....
        /*04e0*/ 	.word	0x00005140


	//   ....[30]....
        /*04e4*/ 	.word	0x00005170


	//   ....[31]....
        /*04e8*/ 	.word	0x00005180


	//   ....[32]....
        /*04ec*/ 	.word	0x000051c0


	//   ....[33]....
        /*04f0*/ 	.word	0x000051d0


	//   ....[34]....
        /*04f4*/ 	.word	0x00005200


	//   ....[35]....
        /*04f8*/ 	.word	0x00005210


	//   ....[36]....
        /*04fc*/ 	.word	0x000053d0


	//   ....[37]....
        /*0500*/ 	.word	0x00005410


	//   ....[38]....
        /*0504*/ 	.word	0x000054b0


	//   ....[39]....
        /*0508*/ 	.word	0x000054d0


	//   ....[40]....
        /*050c*/ 	.word	0x00005570


	//   ....[41]....
        /*0510*/ 	.word	0x000055b0


	//   ....[42]....
        /*0514*/ 	.word	0x000055c0


	//   ....[43]....
        /*0518*/ 	.word	0x000055f0


	//   ....[44]....
        /*051c*/ 	.word	0x000056b0


	//   ....[45]....
        /*0520*/ 	.word	0x00005740


	//   ....[46]....
        /*0524*/ 	.word	0x00005760


	//   ....[47]....
        /*0528*/ 	.word	0x00005770


	//   ....[48]....
        /*052c*/ 	.word	0x00005790


	//   ....[49]....
        /*0530*/ 	.word	0x000057f0


	//   ....[50]....
        /*0534*/ 	.word	0x000058a0


	//   ....[51]....
        /*0538*/ 	.word	0x000058c0


	//   ....[52]....
        /*053c*/ 	.word	0x000058d0


	//   ....[53]....
        /*0540*/ 	.word	0x000058e0


	//   ....[54]....
        /*0544*/ 	.word	0x00005920


	//   ....[55]....
        /*0548*/ 	.word	0x00005930


	//   ....[56]....
        /*054c*/ 	.word	0x000059e0


	//   ....[57]....
        /*0550*/ 	.word	0x00005a10


	//   ....[58]....
        /*0554*/ 	.word	0x00005a30


	//   ....[59]....
        /*0558*/ 	.word	0x00005a40


	//   ....[60]....
        /*055c*/ 	.word	0x00005a50


	//   ....[61]....
        /*0560*/ 	.word	0x00005a60


	//   ....[62]....
        /*0564*/ 	.word	0x00005ac0


	//   ....[63]....
        /*0568*/ 	.word	0x00005b30


	//   ....[64]....
        /*056c*/ 	.word	0x00005b60


	//   ....[65]....
        /*0570*/ 	.word	0x00005b70


	//   ....[66]....
        /*0574*/ 	.word	0x00005c70


	//   ....[67]....
        /*0578*/ 	.word	0x00005c80


	//   ....[68]....
        /*057c*/ 	.word	0x00005e40


	//   ....[69]....
        /*0580*/ 	.word	0x00005e90


	//   ....[70]....
        /*0584*/ 	.word	0x00005f00


	//   ....[71]....
        /*0588*/ 	.word	0x00005f60


	//   ....[72]....
        /*058c*/ 	.word	0x00005fd0


	//   ....[73]....
        /*0590*/ 	.word	0x00006030


	//   ....[74]....
        /*0594*/ 	.word	0x000060a0


	//   ....[75]....
        /*0598*/ 	.word	0x00006100


	//   ....[76]....
        /*059c*/ 	.word	0x000061a0


	//   ....[77]....
        /*05a0*/ 	.word	0x00006230


	//   ....[78]....
        /*05a4*/ 	.word	0x000062a0


	//   ....[79]....
        /*05a8*/ 	.word	0x000062f0


	//   ....[80]....
        /*05ac*/ 	.word	0x00006360


	//   ....[81]....
        /*05b0*/ 	.word	0x000063b0


	//   ....[82]....
        /*05b4*/ 	.word	0x00006420


	//   ....[83]....
        /*05b8*/ 	.word	0x00006470


	//   ....[84]....
        /*05bc*/ 	.word	0x00006510


	//   ....[85]....
        /*05c0*/ 	.word	0x000065a0


	//   ....[86]....
        /*05c4*/ 	.word	0x00006610


	//   ....[87]....
        /*05c8*/ 	.word	0x00006660


	//   ....[88]....
        /*05cc*/ 	.word	0x000066d0


	//   ....[89]....
        /*05d0*/ 	.word	0x00006720


	//   ....[90]....
        /*05d4*/ 	.word	0x00006790


	//   ....[91]....
        /*05d8*/ 	.word	0x000067e0


	//   ....[92]....
        /*05dc*/ 	.word	0x00006880


	//   ....[93]....
        /*05e0*/ 	.word	0x00006920


	//   ....[94]....
        /*05e4*/ 	.word	0x00006990


	//   ....[95]....
        /*05e8*/ 	.word	0x000069f0


	//   ....[96]....
        /*05ec*/ 	.word	0x00006a60


	//   ....[97]....
        /*05f0*/ 	.word	0x00006ae0


	//   ....[98]....
        /*05f4*/ 	.word	0x00006b60


	//   ....[99]....
        /*05f8*/ 	.word	0x00006c40


	//   ....[100]....
        /*05fc*/ 	.word	0x00006d20


	//   ....[101]....
        /*0600*/ 	.word	0x00006db0


	//   ....[102]....
        /*0604*/ 	.word	0x00006e30


	//   ....[103]....
        /*0608*/ 	.word	0x00006f00


	//   ....[104]....
        /*060c*/ 	.word	0x00006f70


	//   ....[105]....
        /*0610*/ 	.word	0x00006ff0


	//   ....[106]....
        /*0614*/ 	.word	0x00007050


	//   ....[107]....
        /*0618*/ 	.word	0x000070f0


	//   ....[108]....
        /*061c*/ 	.word	0x000071a0


	//   ....[109]....
        /*0620*/ 	.word	0x00007240


	//   ....[110]....
        /*0624*/ 	.word	0x000072e0


	//   ....[111]....
        /*0628*/ 	.word	0x00007370


	//   ....[112]....
        /*062c*/ 	.word	0x000073d0


	//   ....[113]....
        /*0630*/ 	.word	0x00007450


	//   ....[114]....
        /*0634*/ 	.word	0x000074b0


	//   ....[115]....
        /*0638*/ 	.word	0x000075f0


	//   ....[116]....
        /*063c*/ 	.word	0x00007650


	//   ....[117]....
        /*0640*/ 	.word	0x000076b0


	//   ....[118]....
        /*0644*/ 	.word	0x00007740


	//   ....[119]....
        /*0648*/ 	.word	0x000077a0


	//   ....[120]....
        /*064c*/ 	.word	0x00007830


	//   ....[121]....
        /*0650*/ 	.word	0x00007880


	//   ....[122]....
        /*0654*/ 	.word	0x00007940


	//   ....[123]....
        /*0658*/ 	.word	0x00007990


	//----- nvinfo : EIATTR_EXIT_INSTR_OFFSETS
	.align		4
.L_943:
        /*065c*/ 	.byte	0x04, 0x1c
        /*065e*/ 	.short	(.L_945 - .L_944)


	//   ....[0]....
.L_944:
        /*0660*/ 	.word	0x00003bc0


	//   ....[1]....
        /*0664*/ 	.word	0x00005de0


	//----- nvinfo : EIATTR_MAX_THREADS
	.align		4
.L_945:
        /*0668*/ 	.byte	0x04, 0x05
        /*066a*/ 	.short	(.L_947 - .L_946)
.L_946:
        /*066c*/ 	.word	0x000001e0
        /*0670*/ 	.word	0x00000001
        /*0674*/ 	.word	0x00000001


	//----- nvinfo : EIATTR_CRS_STACK_SIZE
	.align		4
.L_947:
        /*0678*/ 	.byte	0x04, 0x1e
        /*067a*/ 	.short	(.L_949 - .L_948)
.L_948:
        /*067c*/ 	.word	0x00000000


	//----- nvinfo : EIATTR_CBANK_PARAM_SIZE
	.align		4
.L_949:
        /*0680*/ 	.byte	0x03, 0x19
        /*0682*/ 	.short	0x0060


	//----- nvinfo : EIATTR_PARAM_CBANK
	.align		4
        /*0684*/ 	.byte	0x04, 0x0a
        /*0686*/ 	.short	(.L_951 - .L_950)
	.align		4
.L_950:
        /*0688*/ 	.word	index@(.nv.constant0._ZN13group_norm_v218gn_bwd_cuda_kernelI13__nv_bfloat16Li480ELi3ELi16ELi120ELi256ELb1ELb1ELi4ELi960ELi960ELi4ELb1ELi4ELb0ELb0ELNS_15WgradSyncMethodE3ENS_16CompileConditionILi900EEEEEvPT_S6_S6_PKS5_S8_S8_S8_PKfflPfPj)
        /*068c*/ 	.short	0x0210
        /*068e*/ 	.short	0x0060


	//----- nvinfo : EIATTR_SW_WAR
	.align		4
.L_951:
        /*0690*/ 	.byte	0x04, 0x36
        /*0692*/ 	.short	(.L_953 - .L_952)
.L_952:
        /*0694*/ 	.word	0x00000008
.L_953:


//--------------------- .nv.info._ZN13group_norm_v218gn_bwd_cuda_kernelI13__nv_bfloat16Li480ELi1ELi16ELi120ELi256ELb1ELb1ELi8ELi960ELi960ELi4ELb1ELi4ELb0ELb0ELNS_15WgradSyncMethodE3ENS_16CompileConditionILi900EEEEEvPT_S6_S6_PKS5_S8_S8_S8_PKfflPfPj --------------------------
	.section	.nv.info._ZN13group_norm_v218gn_bwd_cuda_kernelI13__nv_bfloat16Li480ELi1ELi16ELi120ELi256ELb1ELb1ELi8ELi960ELi960ELi4ELb1ELi4ELb0ELb0ELNS_15WgradSyncMethodE3ENS_16CompileConditionILi900EEEEEvPT_S6_S6_PKS5_S8_S8_S8_PKfflPfPj,"",@"SHT_CUDA_INFO"
	.sectionflags	@""
	.align	4


	//----- nvinfo : EIATTR_CUDA_API_VERSION
	.align		4
        /*0000*/ 	.byte	0x04, 0x37
        /*0002*/ 	.short	(.L_955 - .L_954)
.L_954:
        /*0004*/ 	.word	0x00000082


	//----- nvinfo : EIATTR_KPARAM_INFO
	.align		4
.L_955:
        /*0008*/ 	.byte	0x04, 0x17
        /*000a*/ 	.short	(.L_957 - .L_956)
.L_956:
        /*000c*/ 	.word	0x00000000
        /*0010*/ 	.short	0x000b
        /*0012*/ 	.short	0x0058
        /*0014*/ 	.byte	0x00, 0xf0, 0x21, 0x00


	//----- nvinfo : EIATTR_KPARAM_INFO
	.align		4
.L_957:
        /*0018*/ 	.byte	0x04, 0x17
        /*001a*/ 	.short	(.L_959 - .L_958)
.L_958:
        /*001c*/ 	.word	0x00000000
        /*0020*/ 	.short	0x000a
        /*0022*/ 	.short	0x0050
        /*0024*/ 	.byte	0x00, 0xf0, 0x21, 0x00


	//----- nvinfo : EIATTR_KPARAM_INFO
	.align		4
.L_959:
        /*0028*/ 	.byte	0x04, 0x17
        /*002a*/ 	.short	(.L_961 - .L_960)
.L_960:
        /*002c*/ 	.word	0x00000000
        /*0030*/ 	.short	0x0009
        /*0032*/ 	.short	0x0048
        /*0034*/ 	.byte	0x00, 0xf0, 0x21, 0x00


	//----- nvinfo : EIATTR_KPARAM_INFO
	.align		4
.L_961:
        /*0038*/ 	.byte	0x04, 0x17
        /*003a*/ 	.short	(.L_963 - .L_962)
.L_962:
        /*003c*/ 	.word	0x00000000
        /*0040*/ 	.short	0x0008
        /*0042*/ 	.short	0x0040
        /*0044*/ 	.byte	0x00, 0xf0, 0x11, 0x00


	//----- nvinfo : EIATTR_KPARAM_INFO
	.align		4
.L_963:
        /*0048*/ 	.byte	0x04, 0x17
        /*004a*/ 	.short	(.L_965 - .L_964)
.L_964:
        /*004c*/ 	.word	0x00000000
        /*0050*/ 	.short	0x0007
        /*0052*/ 	.short	0x0038
        /*0054*/ 	.byte	0x00, 0xf0, 0x21, 0x00


	//----- nvinfo : EIATTR_KPARAM_INFO
	.align		4
.L_965:
        /*0058*/ 	.byte	0x04, 0x17
        /*005a*/ 	.short	(.L_967 - .L_966)
.L_966:
        /*005c*/ 	.word	0x00000000
        /*0060*/ 	.short	0x0006
        /*0062*/ 	.short	0x0030
        /*0064*/ 	.byte	0x00, 0xf0, 0x21, 0x00


	//----- nvinfo : EIATTR_KPARAM_INFO
	.align		4
.L_967:
        /*0068*/ 	.byte	0x04, 0x17
        /*006a*/ 	.short	(.L_969 - .L_968)
.L_968:
        /*006c*/ 	.word	0x00000000
        /*0070*/ 	.short	0x0005
        /*0072*/ 	.short	0x0028
        /*0074*/ 	.byte	0x00, 0xf0, 0x21, 0x00


	//----- nvinfo : EIATTR_KPARAM_INFO
	.align		4
.L_969:
        /*0078*/ 	.byte	0x04, 0x17
        /*007a*/ 	.short	(.L_971 - .L_970)
.L_970:
        /*007c*/ 	.word	0x00000000
        /*0080*/ 	.short	0x0004
        /*0082*/ 	.short	0x0020
        /*0084*/ 	.byte	0x00, 0xf0, 0x21, 0x00


	//----- nvinfo : EIATTR_KPARAM_INFO
	.align		4
.L_971:
        /*0088*/ 	.byte	0x04, 0x17
        /*008a*/ 	.short	(.L_973 - .L_972)
.L_972:
        /*008c*/ 	.word	0x00000000
        /*0090*/ 	.short	0x0003
        /*0092*/ 	.short	0x0018
        /*0094*/ 	.byte	0x00, 0xf0, 0x21, 0x00


	//----- nvinfo : EIATTR_KPARAM_INFO
	.align		4
.L_973:
        /*0098*/ 	.byte	0x04, 0x17
        /*009a*/ 	.short	(.L_975 - .L_974)
.L_974:
        /*009c*/ 	.word	0x00000000
        /*00a0*/ 	.short	0x0002
        /*00a2*/ 	.short	0x0010
        /*00a4*/ 	.byte	0x00, 0xf0, 0x21, 0x00


	//----- nvinfo : EIATTR_KPARAM_INFO
	.align		4
.L_975:
        /*00a8*/ 	.byte	0x04, 0x17
        /*00aa*/ 	.short	(.L_977 - .L_976)
.L_976:
        /*00ac*/ 	.word	0x00000000
        /*00b0*/ 	.short	0x0001
        /*00b2*/ 	.short	0x0008
        /*00b4*/ 	.byte	0x00, 0xf0, 0x21, 0x00


	//----- nvinfo : EIATTR_KPARAM_INFO
	.align		4
.L_977:
        /*00b8*/ 	.byte	0x04, 0x17
        /*00ba*/ 	.short	(.L_979 - .L_978)
.L_978:
        /*00bc*/ 	.word	0x00000000
        /*00c0*/ 	.short	0x0000
        /*00c2*/ 	.short	0x0000
        /*00c4*/ 	.byte	0x00, 0xf0, 0x21, 0x00


	//----- nvinfo : EIATTR_SPARSE_MMA_MASK
	.align		4
.L_979:
        /*00c8*/ 	.byte	0x03, 0x50
        /*00ca*/ 	.short	0x0000


	//----- nvinfo : EIATTR_MAXREG_COUNT
	.align		4
        /*00cc*/ 	.byte	0x03, 0x1b
        /*00ce*/ 	.short	0x0080


	//----- nvinfo : EIATTR_NUM_BARRIERS
	.align		4
        /*00d0*/ 	.byte	0x02, 0x4c
        /*00d2*/ 	.byte	0x01
	.zero		1


	//----- nvinfo : EIATTR_MERCURY_ISA_VERSION
	.align		4
        /*00d4*/ 	.byte	0x03, 0x5f
        /*00d6*/ 	.short	0x0101


	//----- nvinfo : EIATTR_COOP_GROUP_MASK_REGIDS
	.align		4
        /*00d8*/ 	.byte	0x04, 0x29
        /*00da*/ 	.short	(.L_981 - .L_980)


	//   ....[0]....
.L_980:
        /*00dc*/ 	.word	0xffffffff


	//   ....[1]....
        /*00e0*/ 	.word	0xffffffff


	//   ....[2]....
        /*00e4*/ 	.word	0xffffffff


	//   ....[3]....
        /*00e8*/ 	.word	0xffffffff


	//   ....[4]....
        /*00ec*/ 	.word	0xffffffff


	//   ....[5]....
        /*00f0*/ 	.word	0xffffffff


	//   ....[6]....
        /*00f4*/ 	.word	0xffffffff


	//   ....[7]....
        /*00f8*/ 	.word	0xffffffff


	//   ....[8]....
        /*00fc*/ 	.word	0xffffffff


	//   ....[9]....
        /*0100*/ 	.word	0xffffffff


	//   ....[10]....
        /*0104*/ 	.word	0xffffffff


	//   ....[11]....
        /*0108*/ 	.word	0xffffffff


	//   ....[12]....
        /*010c*/ 	.word	0x05000019


	//   ....[13]....
        /*0110*/ 	.word	0x05000016


	//   ....[14]....
        /*0114*/ 	.word	0x05000018


	//   ....[15]....
        /*0118*/ 	.word	0x0500001b


	//   ....[16]....
        /*011c*/ 	.word	0x05000021


	//   ....[17]....
        /*0120*/ 	.word	0x05000012


	//   ....[18]....
        /*0124*/ 	.word	0x05000016


	//   ....[19]....
        /*0128*/ 	.word	0x05000013


	//   ....[20]....
        /*012c*/ 	.word	0x05000019


	//   ....[21]....
        /*0130*/ 	.word	0x05000016


	//   ....[22]....
        /*0134*/ 	.word	0x05000018


	//   ....[23]....
        /*0138*/ 	.word	0x0500001b


	//   ....[24]....
        /*013c*/ 	.word	0x05000025


	//   ....[25]....
        /*0140*/ 	.word	0x05000024


	//   ....[26]....
        /*0144*/ 	.word	0x05000016


	//   ....[27]....
        /*0148*/ 	.word	0x05000019


	//   ....[28]....
        /*014c*/ 	.word	0x05000019


	//   ....[29]....
        /*0150*/ 	.word	0x05000016


	//   ....[30]....
        /*0154*/ 	.word	0x05000018


	//   ....[31]....
        /*0158*/ 	.word	0x0500001b


	//   ....[32]....
        /*015c*/ 	.word	0x05000025


	//   ....[33]....
        /*0160*/ 	.word	0x05000024


	//   ....[34]....
        /*0164*/ 	.word	0x05000016


	//   ....[35]....
        /*0168*/ 	.word	0x05000019


	//   ....[36]....
        /*016c*/ 	.word	0x0500001a


	//   ....[37]....
        /*0170*/ 	.word	0x05000019


	//   ....[38]....
        /*0174*/ 	.word	0x0500001b


	//   ....[39]....
        /*0178*/ 	.word	0x05000016


	//   ....[40]....
        /*017c*/ 	.word	0x05000018


	//   ....[41]....
        /*0180*/ 	.word	0x0500001d


	//   ....[42]....
        /*0184*/ 	.word	0x05000019


	//   ....[43]....
        /*0188*/ 	.word	0x05000016


	//   ....[44]....
        /*018c*/ 	.word	0x05000020


	//   ....[45]....
        /*0190*/ 	.word	0x05000018


	//   ....[46]....
        /*0194*/ 	.word	0x0500001b


	//   ....[47]....
        /*0198*/ 	.word	0x0500001d


	//   ....[48]....
        /*019c*/ 	.word	0x0500001e


	//   ....[49]....
        /*01a0*/ 	.word	0x0500001f


	//   ....[50]....
        /*01a4*/ 	.word	0x0500001a


	//   ....[51]....
        /*01a8*/ 	.word	0x05000015


	//   ....[52]....
        /*01ac*/ 	.word	0x05000019


	//   ....[53]....
        /*01b0*/ 	.word	0x05000014


	//   ....[54]....
        /*01b4*/ 	.word	0x05000016


	//   ....[55]....
        /*01b8*/ 	.word	0x0500002d


	//   ....[56]....
        /*01bc*/ 	.word	0x0500002b


	//   ....[57]....
        /*01c0*/ 	.word	0x0500002e


	//   ....[58]....
        /*01c4*/ 	.word	0x0500001f


	//   ....[59]....
        /*01c8*/ 	.word	0x05000020


	//   ....[60]....
        /*01cc*/ 	.word	0x05000022


	//   ....[61]....
        /*01d0*/ 	.word	0x05000024


	//   ....[62]....
        /*01d4*/ 	.word	0x05000021


	//   ....[63]....
        /*01d8*/ 	.word	0x05000027


	//   ....[64]....
        /*01dc*/ 	.word	0x05000030


	//   ....[65]....
        /*01e0*/ 	.word	0x0500002b


	//   ....[66]....
        /*01e4*/ 	.word	0x0500001e


	//   ....[67]....
        /*01e8*/ 	.word	0x0500001a


	//   ....[68]....
        /*01ec*/ 	.word	0x05000016


	//   ....[69]....
        /*01f0*/ 	.word	0x05000016


	//   ....[70]....
        /*01f4*/ 	.word	0x05000016


	//   ....[71]....
        /*01f8*/ 	.word	0x05000016


	//   ....[72]....
        /*01fc*/ 	.word	0x05000016


	//   ....[73]....
        /*0200*/ 	.word	0x05000016


	//   ....[74]....
        /*0204*/ 	.word	0x05000016


	//   ....[75]....
        /*0208*/ 	.word	0x05000016


	//   ....[76]....
        /*020c*/ 	.word	0x05000016


	//   ....[77]....
        /*0210*/ 	.word	0x05000016


	//   ....[78]....
        /*0214*/ 	.word	0x05000016


	//   ....[79]....
        /*0218*/ 	.word	0x05000016


	//   ....[80]....
        /*021c*/ 	.word	0x05000016


	//   ....[81]....
        /*0220*/ 	.word	0x05000016


	//   ....[82]....
        /*0224*/ 	.word	0x05000016


	//   ....[83]....
        /*0228*/ 	.word	0x05000016


	//   ....[84]....
        /*022c*/ 	.word	0x05000016


	//   ....[85]....
        /*0230*/ 	.word	0x05000016


	//   ....[86]....
        /*0234*/ 	.word	0x05000016


	//   ....[87]....
        /*0238*/ 	.word	0x05000016


	//   ....[88]....
        /*023c*/ 	.word	0x05000016


	//   ....[89]....
        /*0240*/ 	.word	0x05000016


	//   ....[90]....
        /*0244*/ 	.word	0x05000016


	//   ....[91]....
        /*0248*/ 	.word	0x05000016


	//   ....[92]....
        /*024c*/ 	.word	0x05000016


	//   ....[93]....
        /*0250*/ 	.word	0x05000016


	//   ....[94]....
        /*0254*/ 	.word	0x05000016


	//   ....[95]....
        /*0258*/ 	.word	0x05000016


	//   ....[96]....
        /*025c*/ 	.word	0x05000016


	//   ....[97]....
        /*0260*/ 	.word	0x05000016


	//   ....[98]....
        /*0264*/ 	.word	0x05000016


	//   ....[99]....
        /*0268*/ 	.word	0x05000016


	//   ....[100]....
        /*026c*/ 	.word	0x05000016


	//   ....[101]....
        /*0270*/ 	.word	0x05000016


	//   ....[102]....
        /*0274*/ 	.word	0x05000016


	//   ....[103]....
        /*0278*/ 	.word	0x05000016


	//   ....[104]....
        /*027c*/ 	.word	0x05000016


	//   ....[105]....
        /*0280*/ 	.word	0x05000016


	//   ....[106]....
        /*0284*/ 	.word	0x05000016


	//   ....[107]....
        /*0288*/ 	.word	0x05000016


	//   ....[108]....
        /*028c*/ 	.word	0x05000016


	//   ....[109]....
        /*0290*/ 	.word	0x05000016


	//   ....[110]....
        /*0294*/ 	.word	0x05000016


	//   ....[111]....
        /*0298*/ 	.word	0x05000016


	//   ....[112]....
        /*029c*/ 	.word	0x05000016


	//   ....[113]....
        /*02a0*/ 	.word	0x05000016


	//   ....[114]....
        /*02a4*/ 	.word	0x05000016


	//   ....[115]....
        /*02a8*/ 	.word	0x05000016


	//   ....[116]....
        /*02ac*/ 	.word	0x05000016


	//   ....[117]....
        /*02b0*/ 	.word	0x05000016


	//   ....[118]....
        /*02b4*/ 	.word	0x05000016


	//   ....[119]....
        /*02b8*/ 	.word	0x05000016


	//   ....[120]....
        /*02bc*/ 	.word	0x05000016


	//   ....[121]....
        /*02c0*/ 	.word	0x05000016


	//   ....[122]....
        /*02c4*/ 	.word	0x05000016


	//   ....[123]....
        /*02c8*/ 	.word	0x05000016


	//----- nvinfo : EIATTR_COOP_GROUP_INSTR_OFFSETS
	.align		4
.L_981:
        /*02cc*/ 	.byte	0x04, 0x28
        /*02ce*/ 	.short	(.L_983 - .L_982)


	//   ....[0]....
.L_982:
        /*02d0*/ 	.word	0x00003280


	//   ....[1]....
        /*02d4*/ 	.word	0x000032c0


	//   ....[2]....
        /*02d8*/ 	.word	0x00003ac0


	//   ....[3]....
        /*02dc*/ 	.word	0x00003ad0


	//   ....[4]....
        /*02e0*/ 	.word	0x00003b30


	//   ....[5]....
        /*02e4*/ 	.word	0x00003b70


	//   ....[6]....
        /*02e8*/ 	.word	0x00003c60


	//   ....[7]....
        /*02ec*/ 	.word	0x00003ca0


	//   ....[8]....
        /*02f0*/ 	.word	0x00003d90


	//   ....[9]....
        /*02f4*/ 	.word	0x00003dd0


	//   ....[10]....
        /*02f8*/ 	.word	0x00003eb0


	//   ....[11]....
        /*02fc*/ 	.word	0x00003ee0


	//   ....[12]....
        /*0300*/ 	.word	0x000057c0


	//   ....[13]....
        /*0304*/ 	.word	0x000057e0


	//   ....[14]....
        /*0308*/ 	.word	0x00005820


	//   ....[15]....
        /*030c*/ 	.word	0x00005840


	//   ....[16]....
        /*0310*/ 	.word	0x00005870


	//   ....[17]....
        /*0314*/ 	.word	0x00005880


	//   ....[18]....
        /*0318*/ 	.word	0x000058b0


	//   ....[19]....
        /*031c*/ 	.word	0x000058c0


	//   ....[20]....
        /*0320*/ 	.word	0x00005a90


	//   ....[21]....
        /*0324*/ 	.word	0x00005ac0


	//   ....[22]....
        /*0328*/ 	.word	0x00005af0


	//   ....[23]....
        /*032c*/ 	.word	0x00005b00


	//   ....[24]....
        /*0330*/ 	.word	0x00005b30


	//   ....[25]....
        /*0334*/ 	.word	0x00005b40


	//   ....[26]....
        /*0338*/ 	.word	0x00005b70


	//   ....[27]....
        /*033c*/ 	.word	0x00005b80


	//   ....[28]....
        /*0340*/ 	.word	0x00005cf0


	//   ....[29]....
        /*0344*/ 	.word	0x00005d20


	//   ....[30]....
        /*0348*/ 	.word	0x00005d50


	//   ....[31]....
        /*034c*/ 	.word	0x00005d60


	//   ....[32]....
        /*0350*/ 	.word	0x00005d90


	//   ....[33]....
        /*0354*/ 	.word	0x00005da0


	//   ....[34]....
        /*0358*/ 	.word	0x00005dd0


	//   ....[35]....
        /*035c*/ 	.word	0x00005de0


	//   ....[36]....
        /*0360*/ 	.word	0x00006150


	//   ....[37]....
        /*0364*/ 	.word	0x00006160


	//   ....[38]....
        /*0368*/ 	.word	0x000061a0


	//   ....[39]....
        /*036c*/ 	.word	0x000061d0


	//   ....[40]....
        /*0370*/ 	.word	0x00006210


	//   ....[41]....
        /*0374*/ 	.word	0x00006230


	//   ....[42]....
        /*0378*/ 	.word	0x00006260


	//   ....[43]....
        /*037c*/ 	.word	0x00006280


	//   ....[44]....
        /*0380*/ 	.word	0x000062a0


	//   ....[45]....
        /*0384*/ 	.word	0x000062c0


	//   ....[46]....
        /*0388*/ 	.word	0x000062e0


	//   ....[47]....
        /*038c*/ 	.word	0x00006300


	//   ....[48]....
        /*0390*/ 	.word	0x00006320


	//   ....[49]....
        /*0394*/ 	.word	0x00006360


	//   ....[50]....
        /*0398*/ 	.word	0x00006390


	//   ....[51]....
        /*039c*/ 	.word	0x000063c0


	//   ....[52]....
        /*03a0*/ 	.word	0x000063e0


	//   ....[53]....
        /*03a4*/ 	.word	0x00006410


	//   ....[54]....
        /*03a8*/ 	.word	0x00006440


	//   ....[55]....
        /*03ac*/ 	.word	0x00006480


	//   ....[56]....
        /*03b0*/ 	.word	0x000064a0


	//   ....[57]....
        /*03b4*/ 	.word	0x000064c0


	//   ....[58]....
        /*03b8*/ 	.word	0x000064f0


	//   ....[59]....
        /*03bc*/ 	.word	0x00006520


	//   ....[60]....
        /*03c0*/ 	.word	0x00006570


	//   ....[61]....
        /*03c4*/ 	.word	0x00006590


	//   ....[62]....
        /*03c8*/ 	.word	0x000065c0


	//   ....[63]....
        /*03cc*/ 	.word	0x000065f0


	//   ....[64]....
        /*03d0*/ 	.word	0x00006610


	//   ....[65]....
        /*03d4*/ 	.word	0x00006640


	//   ....[66]....
        /*03d8*/ 	.word	0x00006780


	//   ....[67]....
        /*03dc*/ 	.word	0x000067a0


	//   ....[68]....
        /*03e0*/ 	.word	0x000068f0


	//   ....[69]....
        /*03e4*/ 	.word	0x00006940


	//   ....[70]....
        /*03e8*/ 	.word	0x000069b0


	//   ....[71]....
        /*03ec*/ 	.word	0x00006a10


	//   ....[72]....
        /*03f0*/ 	.word	0x00006a80


	//   ....[73]....
        /*03f4*/ 	.word	0x00006ae0


	//   ....[74]....
        /*03f8*/ 	.word	0x00006b50


	//   ....[75]....
        /*03fc*/ 	.word	0x00006bb0


	//   ....[76]....
        /*0400*/ 	.word	0x00006c50


	//   ....[77]....
        /*0404*/ 	.word	0x00006ce0


	//   ....[78]....
        /*0408*/ 	.word	0x00006d50


	//   ....[79]....
        /*040c*/ 	.word	0x00006db0


	//   ....[80]....
        /*0410*/ 	.word	0x00006e20


	//   ....[81]....
        /*0414*/ 	.word	0x00006e80


	//   ....[82]....
        /*0418*/ 	.word	0x00006ef0


	//   ....[83]....
        /*041c*/ 	.word	0x00006f50


	//   ....[84]....
        /*0420*/ 	.word	0x00006ff0


	//   ....[85]....
        /*0424*/ 	.word	0x00007090


	//   ....[86]....
        /*0428*/ 	.word	0x000070f0


	//   ....[87]....
        /*042c*/ 	.word	0x00007150


	//   ....[88]....
        /*0430*/ 	.word	0x000071c0


	//   ....[89]....
        /*0434*/ 	.word	0x00007220


	//   ....[90]....
        /*0438*/ 	.word	0x00007290


	//   ....[91]....
        /*043c*/ 	.word	0x000072f0


	//   ....[92]....
        /*0440*/ 	.word	0x00007390


	//   ....[93]....
        /*0444*/ 	.word	0x00007460


	//   ....[94]....
        /*0448*/ 	.word	0x00007570


	//   ....[95]....
        /*044c*/ 	.word	0x000075c0


	//   ....[96]....
        /*0450*/ 	.word	0x00007660


	//   ....[97]....
        /*0454*/ 	.word	0x000076b0


	//   ....[98]....
        /*0458*/ 	.word	0x00007770


	//   ....[99]....
        /*045c*/ 	.word	0x000077d0


	//   ....[100]....
        /*0460*/ 	.word	0x00007860


	//   ....[101]....
        /*0464*/ 	.word	0x000078e0


	//   ....[102]....
        /*0468*/ 	.word	0x00007950


	//   ....[103]....
        /*046c*/ 	.word	0x000079b0


	//   ....[104]....
        /*0470*/ 	.word	0x00007a20


	//   ....[105]....
        /*0474*/ 	.word	0x00007a80


	//   ....[106]....
        /*0478*/ 	.word	0x00007b50


	//   ....[107]....
        /*047c*/ 	.word	0x00007bd0


	//   ....[108]....
        /*0480*/ 	.word	0x00007c80


	//   ....[109]....
        /*0484*/ 	.word	0x00007cf0


	//   ....[110]....
        /*0488*/ 	.word	0x00007d60


	//   ....[111]....
        /*048c*/ 	.word	0x00007dc0


	//   ....[112]....
        /*0490*/ 	.word	0x00007e30


	//   ....[113]....
        /*0494*/ 	.word	0x00007e90


	//   ....[114]....
        /*0498*/ 	.word	0x00007f00


	//   ....[115]....
        /*049c*/ 	.word	0x00007f60


	//   ....[116]....
        /*04a0*/ 	.word	0x00007fc0


	//   ....[117]....
        /*04a4*/ 	.word	0x00008010


	//   ....[118]....
        /*04a8*/ 	.word	0x00008080


	//   ....[119]....
        /*04ac*/ 	.word	0x000080e0


	//   ....[120]....
        /*04b0*/ 	.word	0x00008150


	//   ....[121]....
        /*04b4*/ 	.word	0x000081b0


	//   ....[122]....
        /*04b8*/ 	.word	0x00008300


	//   ....[123]....
        /*04bc*/ 	.word	0x000083b0


	//----- nvinfo : EIATTR_EXIT_INSTR_OFFSETS
	.align		4
.L_983:
        /*04c0*/ 	.byte	0x04, 0x1c
        /*04c2*/ 	.short	(.L_985 - .L_984)


	//   ....[0]....
.L_984:
        /*04c4*/ 	.word	0x00004800


	//   ....[1]....
        /*04c8*/ 	.word	0x00006890


	//----- nvinfo : EIATTR_MAX_THREADS
	.align		4
.L_985:
        /*04cc*/ 	.byte	0x04, 0x05
        /*04ce*/ 	.short	(.L_987 - .L_986)
.L_986:
        /*04d0*/ 	.word	0x000001e0
        /*04d4*/ 	.word	0x00000001
        /*04d8*/ 	.word	0x00000001


	//----- nvinfo : EIATTR_CRS_STACK_SIZE
	.align		4
.L_987:
        /*04dc*/ 	.byte	0x04, 0x1e
        /*04de*/ 	.short	(.L_989 - .L_988)
.L_988:
        /*04e0*/ 	.word	0x00000000


	//----- nvinfo : EIATTR_CBANK_PARAM_SIZE
	.align		4
.L_989:
        /*04e4*/ 	.byte	0x03, 0x19
        /*04e6*/ 	.short	0x0060


	//----- nvinfo : EIATTR_PARAM_CBANK
	.align		4
        /*04e8*/ 	.byte	0x04, 0x0a
        /*04ea*/ 	.short	(.L_991 - .L_990)
	.align		4
.L_990:
        /*04ec*/ 	.word	index@(.nv.constant0._ZN13group_norm_v218gn_bwd_cuda_kernelI13__nv_bfloat16Li480ELi1ELi16ELi120ELi256ELb1ELb1ELi8ELi960ELi960ELi4ELb1ELi4ELb0ELb0ELNS_15WgradSyncMethodE3ENS_16CompileConditionILi900EEEEEvPT_S6_S6_PKS5_S8_S8_S8_PKfflPfPj)
        /*04f0*/ 	.short	0x0210
        /*04f2*/ 	.short	0x0060


	//----- nvinfo : EIATTR_SW_WAR
	.align		4
.L_991:
        /*04f4*/ 	.byte	0x04, 0x36
        /*04f6*/ 	.short	(.L_993 - .L_992)
.L_992:
        /*04f8*/ 	.word	0x00000008
.L_993:


//--------------------- .nv.info._ZN13group_norm_v218gn_bwd_cuda_kernelI13__nv_bfloat16Li480ELi3ELi16ELi120ELi256ELb1ELb1ELi8ELi960ELi960ELi4ELb1ELi10ELb0ELb0ELNS_15WgradSyncMethodE3ENS_16CompileConditionILi900EEEEEvPT_S6_S6_PKS5_S8_S8_S8_PKfflPfPj --------------------------
	.section	.nv.info._ZN13group_norm_v218gn_bwd_cuda_kernelI13__nv_bfloat16Li480ELi3ELi16ELi120ELi256ELb1ELb1ELi8ELi960ELi960ELi4ELb1ELi10ELb0ELb0ELNS_15WgradSyncMethodE3ENS_16CompileConditionILi900EEEEEvPT_S6_S6_PKS5_S8_S8_S8_PKfflPfPj,"",@"SHT_CUDA_INFO"
	.sectionflags	@""
	.align	4


	//----- nvinfo : EIATTR_CUDA_API_VERSION
	.align		4
        /*0000*/ 	.byte	0x04, 0x37
        /*0002*/ 	.short	(.L_995 - .L_994)
.L_994:
        /*0004*/ 	.word	0x00000082


	//----- nvinfo : EIATTR_KPARAM_INFO
	.align		4
.L_995:
        /*0008*/ 	.byte	0x04, 0x17
        /*000a*/ 	.short	(.L_997 - .L_996)
.L_996:
        /*000c*/ 	.word	0x00000000
        /*0010*/ 	.short	0x000b
        /*0012*/ 	.short	0x0058
        /*0014*/ 	.byte	0x00, 0xf0, 0x21, 0x00


	//----- nvinfo : EIATTR_KPARAM_INFO
	.align		4
.L_997:
        /*0018*/ 	.byte	0x04, 0x17
        /*001a*/ 	.short	(.L_999 - .L_998)
.L_998:
        /*001c*/ 	.word	0x00000000
        /*0020*/ 	.short	0x000a
        /*0022*/ 	.short	0x0050
        /*0024*/ 	.byte	0x00, 0xf0, 0x21, 0x00


	//----- nvinfo : EIATTR_KPARAM_INFO
	.align		4
.L_999:
        /*0028*/ 	.byte	0x04, 0x17
        /*002a*/ 	.short	(.L_1001 - .L_1000)
.L_1000:
        /*002c*/ 	.word	0x00000000
        /*0030*/ 	.short	0x0009
        /*0032*/ 	.short	0x0048
        /*0034*/ 	.byte	0x00, 0xf0, 0x21, 0x00


	//----- nvinfo : EIATTR_KPARAM_INFO
	.align		4
.L_1001:
        /*0038*/ 	.byte	0x04, 0x17
        /*003a*/ 	.short	(.L_1003 - .L_1002)
.L_1002:
        /*003c*/ 	.word	0x00000000
        /*0040*/ 	.short	0x0008
        /*0042*/ 	.short	0x0040
        /*0044*/ 	.byte	0x00, 0xf0, 0x11, 0x00


	//----- nvinfo : EIATTR_KPARAM_INFO
	.align		4
.L_1003:
        /*0048*/ 	.byte	0x04, 0x17
        /*004a*/ 	.short	(.L_1005 - .L_1004)
.L_1004:
        /*004c*/ 	.word	0x00000000
        /*0050*/ 	.short	0x0007
        /*0052*/ 	.short	0x0038
        /*0054*/ 	.byte	0x00, 0xf0, 0x21, 0x00


	//----- nvinfo : EIATTR_KPARAM_INFO
	.align		4
.L_1005:
        /*0058*/ 	.byte	0x04, 0x17
        /*005a*/ 	.short	(.L_1007 - .L_1006)
.L_1006:
        /*005c*/ 	.word	0x00000000
        /*0060*/ 	.short	0x0006
        /*0062*/ 	.short	0x0030
        /*0064*/ 	.byte	0x00, 0xf0, 0x21, 0x00


	//----- nvinfo : EIATTR_KPARAM_INFO
	.align		4
.L_1007:
        /*0068*/ 	.byte	0x04, 0x17
        /*006a*/ 	.short	(.L_1009 - .L_1008)
.L_1008:
        /*006c*/ 	.word	0x00000000
        /*0070*/ 	.short	0x0005
        /*0072*/ 	.short	0x0028
        /*0074*/ 	.byte	0x00, 0xf0, 0x21, 0x00


	//----- nvinfo : EIATTR_KPARAM_INFO
	.align		4
.L_1009:
        /*0078*/ 	.byte	0x04, 0x17
        /*007a*/ 	.short	(.L_1011 - .L_1010)
.L_1010:
        /*007c*/ 	.word	0x00000000
        /*0080*/ 	.short	0x0004
        /*0082*/ 	.short	0x0020
        /*0084*/ 	.byte	0x00, 0xf0, 0x21, 0x00


	//----- nvinfo : EIATTR_KPARAM_INFO
	.align		4
.L_1011:
        /*0088*/ 	.byte	0x04, 0x17
        /*008a*/ 	.short	(.L_1013 - .L_1012)
.L_1012:
        /*008c*/ 	.word	0x00000000
        /*0090*/ 	.short	0x0003
        /*0092*/ 	.short	0x0018
        /*0094*/ 	.byte	0x00, 0xf0, 0x21, 0x00


	//----- nvinfo : EIATTR_KPARAM_INFO
	.align		4
.L_1013:
        /*0098*/ 	.byte	0x04, 0x17
        /*009a*/ 	.short	(.L_1015 - .L_1014)
.L_1014:
        /*009c*/ 	.word	0x00000000
        /*00a0*/ 	.short	0x0002
        /*00a2*/ 	.short	0x0010
        /*00a4*/ 	.byte	0x00, 0xf0, 0x21, 0x00


	//----- nvinfo : EIATTR_KPARAM_INFO
	.align		4
.L_1015:
        /*00a8*/ 	.byte	0x04, 0x17
        /*00aa*/ 	.short	(.L_1017 - .L_1016)
.L_1016:
        /*00ac*/ 	.word	0x00000000
        /*00b0*/ 	.short	0x0001
        /*00b2*/ 	.short	0x0008
        /*00b4*/ 	.byte	0x00, 0xf0, 0x21, 0x00


	//----- nvinfo : EIATTR_KPARAM_INFO
	.align		4
.L_1017:
        /*00b8*/ 	.byte	0x04, 0x17
        /*00ba*/ 	.short	(.L_1019 - .L_1018)
.L_1018:
        /*00bc*/ 	.word	0x00000000
        /*00c0*/ 	.short	0x0000
        /*00c2*/ 	.short	0x0000
        /*00c4*/ 	.byte	0x00, 0xf0, 0x21, 0x00


	//----- nvinfo : EIATTR_SPARSE_MMA_MASK
	.align		4
.L_1019:
        /*00c8*/ 	.byte	0x03, 0x50
        /*00ca*/ 	.short	0x0000


	//----- nvinfo : EIATTR_MAXREG_COUNT
	.align		4
        /*00cc*/ 	.byte	0x03, 0x1b
        /*00ce*/ 	.short	0x0028


	//----- nvinfo : EIATTR_NUM_BARRIERS
	.align		4
        /*00d0*/ 	.byte	0x02, 0x4c
        /*00d2*/ 	.byte	0x01
	.zero		1


	//----- nvinfo : EIATTR_ANNOTATIONS
	.align		4
        /*00d4*/ 	.byte	0x04, 0x55
        /*00d6*/ 	.short	(.L_1021 - .L_1020)


	//   ....[0]....
.L_1020:
        /* <DEDUP_REMOVED lines=74> */


	//----- nvinfo : EIATTR_MERCURY_ISA_VERSION
	.align		4
.L_1021:
        /*0560*/ 	.byte	0x03, 0x5f
        /*0562*/ 	.short	0x0101


	//----- nvinfo : EIATTR_COOP_GROUP_MASK_REGIDS
	.align		4
        /*0564*/ 	.byte	0x04, 0x29
        /*0566*/ 	.short	(.L_1023 - .L_1022)


	//   ....[0]....
.L_1022:
        /*0568*/ 	.word	0xffffffff


	//   ....[1]....
        /*056c*/ 	.word	0xffffffff


	//   ....[2]....
        /*0570*/ 	.word	0xffffffff


	//   ....[3]....
        /*0574*/ 	.word	0xffffffff


	//   ....[4]....
        /*0578*/ 	.word	0xffffffff


	//   ....[5]....
        /*057c*/ 	.word	0xffffffff


	//   ....[6]....
        /*0580*/ 	.word	0xffffffff


	//   ....[7]....
        /*0584*/ 	.word	0xffffffff


	//   ....[8]....
        /*0588*/ 	.word	0xffffffff


	//   ....[9]....
        /*058c*/ 	.word	0xffffffff


	//   ....[10]....
        /*0590*/ 	.word	0xffffffff


	//   ....[11]....
        /*0594*/ 	.word	0xffffffff


	//   ....[12]....
        /*0598*/ 	.word	0x05000011


	//   ....[13]....
        /*059c*/ 	.word	0x05000013


	//   ....[14]....
        /*05a0*/ 	.word	0x05000010


	//   ....[15]....
        /*05a4*/ 	.word	0x05000012


	//   ....[16]....
        /*05a8*/ 	.word	0x05000015


	//   ....[17]....
        /*05ac*/ 	.word	0x05000021


	//   ....[18]....
        /*05b0*/ 	.word	0x0500000a


	//   ....[19]....
        /*05b4*/ 	.word	0x05000010


	//   ....[20]....
        /*05b8*/ 	.word	0x05000013


	//   ....[21]....
        /*05bc*/ 	.word	0x05000015


	//   ....[22]....
        /*05c0*/ 	.word	0x05000010


	//   ....[23]....
        /*05c4*/ 	.word	0x05000021


	//   ....[24]....
        /*05c8*/ 	.word	0x05000012


	//   ....[25]....
        /*05cc*/ 	.word	0x05000013


	//   ....[26]....
        /*05d0*/ 	.word	0x05000020


	//   ....[27]....
        /*05d4*/ 	.word	0x05000011


	//   ....[28]....
        /*05d8*/ 	.word	0x05000013


	//   ....[29]....
        /*05dc*/ 	.word	0x05000015


	//   ....[30]....
        /*05e0*/ 	.word	0x05000010


	//   ....[31]....
        /*05e4*/ 	.word	0x05000021


	//   ....[32]....
        /*05e8*/ 	.word	0x05000012


	//   ....[33]....
        /*05ec*/ 	.word	0x05000013


	//   ....[34]....
        /*05f0*/ 	.word	0x05000020


	//   ....[35]....
        /*05f4*/ 	.word	0x05000011


	//   ....[36]....
        /*05f8*/ 	.word	0x05000010


	//   ....[37]....
        /*05fc*/ 	.word	0x0500000f


	//   ....[38]....
        /*0600*/ 	.word	0x05000019


	//   ....[39]....
        /*0604*/ 	.word	0x05000013


	//   ....[40]....
        /*0608*/ 	.word	0x05000010


	//   ....[41]....
        /*060c*/ 	.word	0x05000021


	//   ....[42]....
        /*0610*/ 	.word	0x05000013


	//   ....[43]....
        /*0614*/ 	.word	0x05000012


	//   ....[44]....
        /*0618*/ 	.word	0x05000019


	//   ....[45]....
        /*061c*/ 	.word	0x05000021


	//   ....[46]....
        /*0620*/ 	.word	0x05000022


	//   ....[47]....
        /*0624*/ 	.word	0x05000011


	//   ....[48]....
        /*0628*/ 	.word	0x05000020


	//   ....[49]....
        /*062c*/ 	.word	0x05000019


	//   ....[50]....
        /*0630*/ 	.word	0x05000017


	//   ....[51]....
        /*0634*/ 	.word	0x0500000c


	//   ....[52]....
        /*0638*/ 	.word	0x05000012


	//   ....[53]....
        /*063c*/ 	.word	0x05000013


	//   ....[54]....
        /*0640*/ 	.word	0x05000020


	//   ....[55]....
        /*0644*/ 	.word	0x05000014


	//   ....[56]....
        /*0648*/ 	.word	0x05000010


	//   ....[57]....
        /*064c*/ 	.word	0x0500000f


	//   ....[58]....
        /*0650*/ 	.word	0x05000015


	//   ....[59]....
        /*0654*/ 	.word	0x05000013


	//   ....[60]....
        /*0658*/ 	.word	0x05000021


	//   ....[61]....
        /*065c*/ 	.word	0x05000017


	//   ....[62]....
        /*0660*/ 	.word	0x05000016


	//   ....[63]....
        /*0664*/ 	.word	0x05000013


	//   ....[64]....
        /*0668*/ 	.word	0x05000015


	//   ....[65]....
        /*066c*/ 	.word	0x05000020


	//   ....[66]....
        /*0670*/ 	.word	0x05000018


	//   ....[67]....
        /*0674*/ 	.word	0x05000013


	//   ....[68]....
        /*0678*/ 	.word	0x05000010


	//   ....[69]....
        /*067c*/ 	.word	0x05000010


	//   ....[70]....
        /*0680*/ 	.word	0x05000010


	//   ....[71]....
        /*0684*/ 	.word	0x05000010


	//   ....[72]....
        /*0688*/ 	.word	0x05000010


	//   ....[73]....
        /*068c*/ 	.word	0x05000010


	//   ....[74]....
        /*0690*/ 	.word	0x05000010


	//   ....[75]....
        /*0694*/ 	.word	0x05000010


	//   ....[76]....
        /*0698*/ 	.word	0x05000010


	//   ....[77]....
        /*069c*/ 	.word	0x05000010


	//   ....[78]....
        /*06a0*/ 	.word	0x05000010


	//   ....[79]....
        /*06a4*/ 	.word	0x05000010


	//   ....[80]....
        /*06a8*/ 	.word	0x05000010


	//   ....[81]....
        /*06ac*/ 	.word	0x05000010


	//   ....[82]....
        /*06b0*/ 	.word	0x05000010


	//   ....[83]....
        /*06b4*/ 	.word	0x05000010


	//   ....[84]....
        /*06b8*/ 	.word	0x05000010


	//   ....[85]....
        /*06bc*/ 	.word	0x05000010


	//   ....[86]....
        /*06c0*/ 	.word	0x05000010


	//   ....[87]....
        /*06c4*/ 	.word	0x05000010


	//   ....[88]....
        /*06c8*/ 	.word	0x05000010


	//   ....[89]....
        /*06cc*/ 	.word	0x05000010


	//   ....[90]....
        /*06d0*/ 	.word	0x05000010


	//   ....[91]....
        /*06d4*/ 	.word	0x05000010


	//   ....[92]....
        /*06d8*/ 	.word	0x05000010


	//   ....[93]....
        /*06dc*/ 	.word	0x05000010


	//   ....[94]....
        /*06e0*/ 	.word	0x05000010


	//   ....[95]....
        /*06e4*/ 	.word	0x05000010


	//   ....[96]....
        /*06e8*/ 	.word	0x05000010


	//   ....[97]....
        /*06ec*/ 	.word	0x05000010


	//   ....[98]....
        /*06f0*/ 	.word	0x05000010


	//   ....[99]....
        /*06f4*/ 	.word	0x05000010


	//   ....[100]....
        /*06f8*/ 	.word	0x05000010


	//   ....[101]....
        /*06fc*/ 	.word	0x05000010


	//   ....[102]....
        /*0700*/ 	.word	0x05000010


	//   ....[103]....
        /*0704*/ 	.word	0x05000010


	//   ....[104]....
        /*0708*/ 	.word	0x05000010


	//   ....[105]....
        /*070c*/ 	.word	0x05000010


	//   ....[106]....
        /*0710*/ 	.word	0x05000010


	//   ....[107]....
        /*0714*/ 	.word	0x05000010


	//   ....[108]....
        /*0718*/ 	.word	0x05000010


	//   ....[109]....
        /*071c*/ 	.word	0x05000010


	//   ....[110]....
        /*0720*/ 	.word	0x05000010


	//   ....[111]....
        /*0724*/ 	.word	0x05000010


	//   ....[112]....
        /*0728*/ 	.word	0x05000010


	//   ....[113]....
        /*072c*/ 	.word	0x05000010


	//   ....[114]....
        /*0730*/ 	.word	0x05000010


	//   ....[115]....
        /*0734*/ 	.word	0x05000010


	//   ....[116]....
        /*0738*/ 	.word	0x05000010


	//   ....[117]....
        /*073c*/ 	.word	0x05000010


	//   ....[118]....
        /*0740*/ 	.word	0x05000010


	//   ....[119]....
        /*0744*/ 	.word	0x05000010


	//   ....[120]....
        /*0748*/ 	.word	0x05000010


	//   ....[121]....
        /*074c*/ 	.word	0x05000010


	//   ....[122]....
        /*0750*/ 	.word	0x05000010


	//   ....[123]....
        /*0754*/ 	.word	0x05000010


	//----- nvinfo : EIATTR_COOP_GROUP_INSTR_OFFSETS
	.align		4
.L_1023:
        /*0758*/ 	.byte	0x04, 0x28
        /*075a*/ 	.short	(.L_1025 - .L_1024)


	//   ....[0]....
.L_1024:
        /*075c*/ 	.word	0x00003bc0


	//   ....[1]....
        /*0760*/ 	.word	0x00003bd0


	//   ....[2]....
        /*0764*/ 	.word	0x00004440


	//   ....[3]....
        /*0768*/ 	.word	0x00004460


	//   ....[4]....
        /*076c*/ 	.word	0x00004480


	//   ....[5]....
        /*0770*/ 	.word	0x000044a0


	//   ....[6]....
        /*0774*/ 	.word	0x000044c0


	//   ....[7]....
        /*0778*/ 	.word	0x000044e0


	//   ....[8]....
        /*077c*/ 	.word	0x00004500


	//   ....[9]....
        /*0780*/ 	.word	0x00004520


	//   ....[10]....
        /*0784*/ 	.word	0x00004540


	//   ....[11]....
        /*0788*/ 	.word	0x00004560


	//   ....[12]....
        /*078c*/ 	.word	0x00006310


	//   ....[13]....
        /*0790*/ 	.word	0x00006340


	//   ....[14]....
        /*0794*/ 	.word	0x00006370


	//   ....[15]....
        /*0798*/ 	.word	0x00006390


	//   ....[16]....
        /*079c*/ 	.word	0x000063c0


	//   ....[17]....
        /*07a0*/ 	.word	0x000063d0


	//   ....[18]....
        /*07a4*/ 	.word	0x00006400


	//   ....[19]....
        /*07a8*/ 	.word	0x00006410


	//   ....[20]....
        /*07ac*/ 	.word	0x00006600


	//   ....[21]....
        /*07b0*/ 	.word	0x00006630


	//   ....[22]....
        /*07b4*/ 	.word	0x00006660


	//   ....[23]....
        /*07b8*/ 	.word	0x00006670


	//   ....[24]....
        /*07bc*/ 	.word	0x000066b0


	//   ....[25]....
        /*07c0*/ 	.word	0x000066c0


	//   ....[26]....
        /*07c4*/ 	.word	0x000066f0


	//   ....[27]....
        /*07c8*/ 	.word	0x00006700


	//   ....[28]....
        /*07cc*/ 	.word	0x00006890


	//   ....[29]....
        /*07d0*/ 	.word	0x000068c0


	//   ....[30]....
        /*07d4*/ 	.word	0x000068f0


	//   ....[31]....
        /*07d8*/ 	.word	0x00006900


	//   ....[32]....
        /*07dc*/ 	.word	0x00006940


	//   ....[33]....
        /*07e0*/ 	.word	0x00006950


	//   ....[34]....
        /*07e4*/ 	.word	0x00006980


	//   ....[35]....
        /*07e8*/ 	.word	0x00006990


	//   ....[36]....
        /*07ec*/ 	.word	0x00006b50


	//   ....[37]....
        /*07f0*/ 	.word	0x00006b80


	//   ....[38]....
        /*07f4*/ 	.word	0x00006c30


	//   ....[39]....
        /*07f8*/ 	.word	0x00006c50


	//   ....[40]....
        /*07fc*/ 	.word	0x00006cf0


	//   ....[41]....
        /*0800*/ 	.word	0x00006d30


	//   ....[42]....
        /*0804*/ 	.word	0x00006d40


	//   ....[43]....
        /*0808*/ 	.word	0x00006d70


	//   ....[44]....
        /*080c*/ 	.word	0x00006e30


	//   ....[45]....
        /*0810*/ 	.word	0x00006ec0


	//   ....[46]....
        /*0814*/ 	.word	0x00006ee0


	//   ....[47]....
        /*0818*/ 	.word	0x00006ef0


	//   ....[48]....
        /*081c*/ 	.word	0x00006f10


	//   ....[49]....
        /*0820*/ 	.word	0x00006f70


	//   ....[50]....
        /*0824*/ 	.word	0x00006ff0


	//   ....[51]....
        /*0828*/ 	.word	0x00007020


	//   ....[52]....
        /*082c*/ 	.word	0x00007050


	//   ....[53]....
        /*0830*/ 	.word	0x00007060


	//   ....[54]....
        /*0834*/ 	.word	0x00007080


	//   ....[55]....
        /*0838*/ 	.word	0x000070b0


	//   ....[56]....
        /*083c*/ 	.word	0x00007150


	//   ....[57]....
        /*0840*/ 	.word	0x00007190


	//   ....[58]....
        /*0844*/ 	.word	0x000071a0


	//   ....[59]....
        /*0848*/ 	.word	0x000071c0


	//   ....[60]....
        /*084c*/ 	.word	0x000071d0


	//   ....[61]....
        /*0850*/ 	.word	0x000071e0


	//   ....[62]....
        /*0854*/ 	.word	0x00007250


	//   ....[63]....
        /*0858*/ 	.word	0x000072c0


	//   ....[64]....
        /*085c*/ 	.word	0x000072f0


	//   ....[65]....
        /*0860*/ 	.word	0x00007310


	//   ....[66]....
        /*0864*/ 	.word	0x000073f0


	//   ....[67]....
        /*0868*/ 	.word	0x00007400


	//   ....[68]....
        /*086c*/ 	.word	0x000075c0


	//   ....[69]....
        /*0870*/ 	.word	0x00007610


	//   ....[70]....
        /*0874*/ 	.word	0x00007680


	//   ....[71]....
        /*0878*/ 	.word	0x000076e0


	//   ....[72]....
        /*087c*/ 	.word	0x00007750


	//   ....[73]....
        /*0880*/ 	.word	0x000077b0


	//   ....[74]....
        /*0884*/ 	.word	0x00007820


	//   ....[75]....
        /*0888*/ 	.word	0x00007880


	//   ....[76]....
        /*088c*/ 	.word	0x00007920


	//   ....[77]....
        /*0890*/ 	.word	0x000079b0


	//   ....[78]....
        /*0894*/ 	.word	0x00007a20


	//   ....[79]....
        /*0898*/ 	.word	0x00007a70


	//   ....[80]....
        /*089c*/ 	.word	0x00007ae0


	//   ....[81]....
        /*08a0*/ 	.word	0x00007b30


	//   ....[82]....
        /*08a4*/ 	.word	0x00007ba0


	//   ....[83]....
        /*08a8*/ 	.word	0x00007bf0


	//   ....[84]....
        /*08ac*/ 	.word	0x00007c90


	//   ....[85]....
        /*08b0*/ 	.word	0x00007d20


	//   ....[86]....
        /*08b4*/ 	.word	0x00007d90


	//   ....[87]....
        /*08b8*/ 	.word	0x00007de0


	//   ....[88]....
        /*08bc*/ 	.word	0x00007e50


	//   ....[89]....
        /*08c0*/ 	.word	0x00007ea0


	//   ....[90]....
        /*08c4*/ 	.word	0x00007f10


	//   ....[91]....
        /*08c8*/ 	.word	0x00007f60


	//   ....[92]....
        /*08cc*/ 	.word	0x00008000


	//   ....[93]....
        /*08d0*/ 	.word	0x000080a0


	//   ....[94]....
        /*08d4*/ 	.word	0x00008110


	//   ....[95]....
        /*08d8*/ 	.word	0x00008170


	//   ....[96]....
        /*08dc*/ 	.word	0x000081e0


	//   ....[97]....
        /*08e0*/ 	.word	0x00008260


	//   ....[98]....
        /*08e4*/ 	.word	0x000082e0


	//   ....[99]....
        /*08e8*/ 	.word	0x000083d0


	//   ....[100]....
        /*08ec*/ 	.word	0x000084a0


	//   ....[101]....
        /*08f0*/ 	.word	0x00008530


	//   ....[102]....
        /*08f4*/ 	.word	0x000085b0


	//   ....[103]....
        /*08f8*/ 	.word	0x00008680


	//   ....[104]....
        /*08fc*/ 	.word	0x000086f0


	//   ....[105]....
        /*0900*/ 	.word	0x00008770


	//   ....[106]....
        /*0904*/ 	.word	0x000087d0


	//   ....[107]....
        /*0908*/ 	.word	0x00008870


	//   ....[108]....
        /*090c*/ 	.word	0x00008920


	//   ....[109]....
        /*0910*/ 	.word	0x000089c0


	//   ....[110]....
        /*0914*/ 	.word	0x00008a60


	//   ....[111]....
        /*0918*/ 	.word	0x00008af0


	//   ....[112]....
        /*091c*/ 	.word	0x00008b50


	//   ....[113]....
        /*0920*/ 	.word	0x00008bd0


	//   ....[114]....
        /*0924*/ 	.word	0x00008c30


	//   ....[115]....
        /*0928*/ 	.word	0x00008d70


	//   ....[116]....
        /*092c*/ 	.word	0x00008dd0


	//   ....[117]....
        /*0930*/ 	.word	0x00008e30


	//   ....[118]....
        /*0934*/ 	.word	0x00008ec0


	//   ....[119]....
        /*0938*/ 	.word	0x00008f20


	//   ....[120]....
        /*093c*/ 	.word	0x00008fb0


	//   ....[121]....
        /*0940*/ 	.word	0x00009000


	//   ....[122]....
        /*0944*/ 	.word	0x000090c0


	//   ....[123]....
        /*0948*/ 	.word	0x00009110


	//----- nvinfo : EIATTR_EXIT_INSTR_OFFSETS
	.align		4
.L_1025:
        /*094c*/ 	.byte	0x04, 0x1c
        /*094e*/ 	.short	(.L_1027 - .L_1026)


	//   ....[0]....
.L_1026:
        /*0950*/ 	.word	0x00005340


	//   ....[1]....
        /*0954*/ 	.word	0x00007560


	//----- nvinfo : EIATTR_MAX_THREADS
	.align		4
.L_1027:
        /*0958*/ 	.byte	0x04, 0x05
        /*095a*/ 	.short	(.L_1029 - .L_1028)
.L_1028:
        /*095c*/ 	.word	0x000001e0
        /*0960*/ 	.word	0x00000001
        /*0964*/ 	.word	0x00000001


	//----- nvinfo : EIATTR_CRS_STACK_SIZE
	.align		4
.L_1029:
        /*0968*/ 	.byte	0x04, 0x1e
        /*096a*/ 	.short	(.L_1031 - .L_1030)
.L_1030:
        /*096c*/ 	.word	0x00000000


	//----- nvinfo : EIATTR_CBANK_PARAM_SIZE
	.align		4
.L_1031:
        /*0970*/ 	.byte	0x03, 0x19
        /*0972*/ 	.short	0x0060


	//----- nvinfo : EIATTR_PARAM_CBANK
	.align		4
        /*0974*/ 	.byte	0x04, 0x0a
        /*0976*/ 	.short	(.L_1033 - .L_1032)
	.align		4
.L_1032:
        /*0978*/ 	.word	index@(.nv.constant0._ZN13group_norm_v218gn_bwd_cuda_kernelI13__nv_bfloat16Li480ELi3ELi16ELi120ELi256ELb1ELb1ELi8ELi960ELi960ELi4ELb1ELi10ELb0ELb0ELNS_15WgradSyncMethodE3ENS_16CompileConditionILi900EEEEEvPT_S6_S6_PKS5_S8_S8_S8_PKfflPfPj)
        /*097c*/ 	.short	0x0210
        /*097e*/ 	.short	0x0060


	//----- nvinfo : EIATTR_SW_WAR
	.align		4
.L_1033:
        /*0980*/ 	.byte	0x04, 0x36
        /*0982*/ 	.short	(.L_1035 - .L_1034)
.L_1034:
        /*0984*/ 	.word	0x00000008
.L_1035:


//--------------------- .nv.info._ZN13group_norm_v218gn_bwd_cuda_kernelI13__nv_bfloat16Li480ELi1ELi16ELi120ELi256ELb1ELb1ELi16ELi960ELi960ELi4ELb1ELi8ELb0ELb0ELNS_15WgradSyncMethodE3ENS_16CompileConditionILi900EEEEEvPT_S6_S6_PKS5_S8_S8_S8_PKfflPfPj --------------------------
	.section	.nv.info._ZN13group_norm_v218gn_bwd_cuda_kernelI13__nv_bfloat16Li480ELi1ELi16ELi120ELi256ELb1ELb1ELi16ELi960ELi960ELi4ELb1ELi8ELb0ELb0ELNS_15WgradSyncMethodE3ENS_16CompileConditionILi900EEEEEvPT_S6_S6_PKS5_S8_S8_S8_PKfflPfPj,"",@"SHT_CUDA_INFO"
	.sectionflags	@""
	.align	4


	//----- nvinfo : EIATTR_CUDA_API_VERSION
	.align		4
        /*0000*/ 	.byte	0x04, 0x37
        /*0002*/ 	.short	(.L_1037 - .L_1036)
.L_1036:
        /*0004*/ 	.word	0x00000082


	//----- nvinfo : EIATTR_KPARAM_INFO
	.align		4
.L_1037:
        /*0008*/ 	.byte	0x04, 0x17
        /*000a*/ 	.short	(.L_1039 - .L_1038)
.L_1038:
        /*000c*/ 	.word	0x00000000
        /*0010*/ 	.short	0x000b
        /*0012*/ 	.short	0x0058
        /*0014*/ 	.byte	0x00, 0xf0, 0x21, 0x00


	//----- nvinfo : EIATTR_KPARAM_INFO
	.align		4
.L_1039:
        /*0018*/ 	.byte	0x04, 0x17
        /*001a*/ 	.short	(.L_1041 - .L_1040)
.L_1040:
        /*001c*/ 	.word	0x00000000
        /*0020*/ 	.short	0x000a
        /*0022*/ 	.short	0x0050
        /*0024*/ 	.byte	0x00, 0xf0, 0x21, 0x00


	//----- nvinfo : EIATTR_KPARAM_INFO
	.align		4
.L_1041:
        /*0028*/ 	.byte	0x04, 0x17
        /*002a*/ 	.short	(.L_1043 - .L_1042)
.L_1042:
        /*002c*/ 	.word	0x00000000
        /*0030*/ 	.short	0x0009
        /*0032*/ 	.short	0x0048
        /*0034*/ 	.byte	0x00, 0xf0, 0x21, 0x00


	//----- nvinfo : EIATTR_KPARAM_INFO
	.align		4
.L_1043:
        /*0038*/ 	.byte	0x04, 0x17
        /*003a*/ 	.short	(.L_1045 - .L_1044)
.L_1044:
        /*003c*/ 	.word	0x00000000
        /*0040*/ 	.short	0x0008
        /*0042*/ 	.short	0x0040
        /*0044*/ 	.byte	0x00, 0xf0, 0x11, 0x00


	//----- nvinfo : EIATTR_KPARAM_INFO
	.align		4
.L_1045:
        /*0048*/ 	.byte	0x04, 0x17
        /*004a*/ 	.short	(.L_1047 - .L_1046)
.L_1046:
        /*004c*/ 	.word	0x00000000
        /*0050*/ 	.short	0x0007
        /*0052*/ 	.short	0x0038
        /*0054*/ 	.byte	0x00, 0xf0, 0x21, 0x00


	//----- nvinfo : EIATTR_KPARAM_INFO
	.align		4
.L_1047:
        /*0058*/ 	.byte	0x04, 0x17
        /*005a*/ 	.short	(.L_1049 - .L_1048)
.L_1048:
        /*005c*/ 	.word	0x00000000
        /*0060*/ 	.short	0x0006
        /*0062*/ 	.short	0x0030
        /*0064*/ 	.byte	0x00, 0xf0, 0x21, 0x00


	//----- nvinfo : EIATTR_KPARAM_INFO
	.align		4
.L_1049:
        /*0068*/ 	.byte	0x04, 0x17
        /*006a*/ 	.short	(.L_1051 - .L_1050)
.L_1050:
        /*006c*/ 	.word	0x00000000
        /*0070*/ 	.short	0x0005
        /*0072*/ 	.short	0x0028
        /*0074*/ 	.byte	0x00, 0xf0, 0x21, 0x00


	//----- nvinfo : EIATTR_KPARAM_INFO
	.align		4
.L_1051:
        /*0078*/ 	.byte	0x04, 0x17
        /*007a*/ 	.short	(.L_1053 - .L_1052)
.L_1052:
        /*007c*/ 	.word	0x00000000
        /*0080*/ 	.short	0x0004
        /*0082*/ 	.short	0x0020
        /*0084*/ 	.byte	0x00, 0xf0, 0x21, 0x00


	//----- nvinfo : EIATTR_KPARAM_INFO
	.align		4
.L_1053:
        /*0088*/ 	.byte	0x04, 0x17
        /*008a*/ 	.short	(.L_1055 - .L_1054)
.L_1054:
        /*008c*/ 	.word	0x00000000
        /*0090*/ 	.short	0x0003
        /*0092*/ 	.short	0x0018
        /*0094*/ 	.byte	0x00, 0xf0, 0x21, 0x00


	//----- nvinfo : EIATTR_KPARAM_INFO
	.align		4
.L_1055:
        /*0098*/ 	.byte	0x04, 0x17
        /*009a*/ 	.short	(.L_1057 - .L_1056)
.L_1056:
        /*009c*/ 	.word	0x00000000
        /*00a0*/ 	.short	0x0002
        /*00a2*/ 	.short	0x0010
        /*00a4*/ 	.byte	0x00, 0xf0, 0x21, 0x00


	//----- nvinfo : EIATTR_KPARAM_INFO
	.align		4
.L_1057:
        /*00a8*/ 	.byte	0x04, 0x17
        /*00aa*/ 	.short	(.L_1059 - .L_1058)
.L_1058:
        /*00ac*/ 	.word	0x00000000
        /*00b0*/ 	.short	0x0001
        /*00b2*/ 	.short	0x0008
        /*00b4*/ 	.byte	0x00, 0xf0, 0x21, 0x00


	//----- nvinfo : EIATTR_KPARAM_INFO
	.align		4
.L_1059:
        /*00b8*/ 	.byte	0x04, 0x17
        /*00ba*/ 	.short	(.L_1061 - .L_1060)
.L_1060:
        /*00bc*/ 	.word	0x00000000
        /*00c0*/ 	.short	0x0000
        /*00c2*/ 	.short	0x0000
        /*00c4*/ 	.byte	0x00, 0xf0, 0x21, 0x00


	//----- nvinfo : EIATTR_SPARSE_MMA_MASK
	.align		4
.L_1061:
        /*00c8*/ 	.byte	0x03, 0x50
        /*00ca*/ 	.short	0x0000


	//----- nvinfo : EIATTR_MAXREG_COUNT
	.align		4
        /*00cc*/ 	.byte	0x03, 0x1b
        /*00ce*/ 	.short	0x0080


	//----- nvinfo : EIATTR_NUM_BARRIERS
	.align		4
        /*00d0*/ 	.byte	0x02, 0x4c
        /*00d2*/ 	.byte	0x01
	.zero		1


	//----- nvinfo : EIATTR_MERCURY_ISA_VERSION
	.align		4
        /*00d4*/ 	.byte	0x03, 0x5f
        /*00d6*/ 	.short	0x0101


	//----- nvinfo : EIATTR_COOP_GROUP_MASK_REGIDS
	.align		4
        /*00d8*/ 	.byte	0x04, 0x29
        /*00da*/ 	.short	(.L_1063 - .L_1062)


	//   ....[0]....
.L_1062:
        /*00dc*/ 	.word	0xffffffff


	//   ....[1]....
        /*00e0*/ 	.word	0xffffffff


	//   ....[2]....
        /*00e4*/ 	.word	0xffffffff


	//   ....[3]....
        /*00e8*/ 	.word	0xffffffff


	//   ....[4]....
        /*00ec*/ 	.word	0xffffffff


	//   ....[5]....
        /*00f0*/ 	.word	0xffffffff


	//   ....[6]....
        /*00f4*/ 	.word	0xffffffff


	//   ....[7]....
        /*00f8*/ 	.word	0xffffffff


	//   ....[8]....
        /*00fc*/ 	.word	0xffffffff


	//   ....[9]....
        /*0100*/ 	.word	0xffffffff


	//   ....[10]....
        /*0104*/ 	.word	0x05000019


	//   ....[11]....
        /*0108*/ 	.word	0x0500001e


	//   ....[12]....
        /*010c*/ 	.word	0x05000020


	//   ....[13]....
        /*0110*/ 	.word	0x0500001f


	//   ....[14]....
        /*0114*/ 	.word	0x05000027


	//   ....[15]....
        /*0118*/ 	.word	0x0500001a


	//   ....[16]....
        /*011c*/ 	.word	0x0500001e


	//   ....[17]....
        /*0120*/ 	.word	0x05000020


	//   ....[18]....
        /*0124*/ 	.word	0x0500001e


	//   ....[19]....
        /*0128*/ 	.word	0x05000020


	//   ....[20]....
        /*012c*/ 	.word	0x05000019


	//   ....[21]....
        /*0130*/ 	.word	0x0500001f


	//   ....[22]....
        /*0134*/ 	.word	0x05000022


	//   ....[23]....
        /*0138*/ 	.word	0x0500001e


	//   ....[24]....
        /*013c*/ 	.word	0x05000023


	//   ....[25]....
        /*0140*/ 	.word	0x05000019


	//   ....[26]....
        /*0144*/ 	.word	0x0500001e


	//   ....[27]....
        /*0148*/ 	.word	0x05000020


	//   ....[28]....
        /*014c*/ 	.word	0x05000019


	//   ....[29]....
        /*0150*/ 	.word	0x0500001f


	//   ....[30]....
        /*0154*/ 	.word	0x05000022


	//   ....[31]....
        /*0158*/ 	.word	0x0500001e


	//   ....[32]....
        /*015c*/ 	.word	0x05000023


	//   ....[33]....
        /*0160*/ 	.word	0x05000019


	//   ....[34]....
        /*0164*/ 	.word	0x05000020


	//   ....[35]....
        /*0168*/ 	.word	0x05000019


	//   ....[36]....
        /*016c*/ 	.word	0x0500001f


	//   ....[37]....
        /*0170*/ 	.word	0x0500001e


	//   ....[38]....
        /*0174*/ 	.word	0x05000022


	//   ....[39]....
        /*0178*/ 	.word	0x05000023


	//   ....[40]....
        /*017c*/ 	.word	0x05000019


	//   ....[41]....
        /*0180*/ 	.word	0x0500001e


	//   ....[42]....
        /*0184*/ 	.word	0x05000025


	//   ....[43]....
        /*0188*/ 	.word	0x05000022


	//   ....[44]....
        /*018c*/ 	.word	0x0500001f


	//   ....[45]....
        /*0190*/ 	.word	0x05000023


	//   ....[46]....
        /*0194*/ 	.word	0x05000024


	//   ....[47]....
        /*0198*/ 	.word	0x0500002b


	//   ....[48]....
        /*019c*/ 	.word	0x05000020


	//   ....[49]....
        /*01a0*/ 	.word	0x0500001d


	//   ....[50]....
        /*01a4*/ 	.word	0x05000019


	//   ....[51]....
        /*01a8*/ 	.word	0x0500001c


	//   ....[52]....
        /*01ac*/ 	.word	0x05000030


	//   ....[53]....
        /*01b0*/ 	.word	0x0500001f


	//   ....[54]....
        /*01b4*/ 	.word	0x0500002e


	//   ....[55]....
        /*01b8*/ 	.word	0x05000032


	//   ....[56]....
        /*01bc*/ 	.word	0x05000025


	//   ....[57]....
        /*01c0*/ 	.word	0x05000026


	//   ....[58]....
        /*01c4*/ 	.word	0x05000028


	//   ....[59]....
        /*01c8*/ 	.word	0x0500002a


	//   ....[60]....
        /*01cc*/ 	.word	0x05000027


	//   ....[61]....
        /*01d0*/ 	.word	0x0500002c


	//   ....[62]....
        /*01d4*/ 	.word	0x0500002e


	//   ....[63]....
        /*01d8*/ 	.word	0x05000037


	//   ....[64]....
        /*01dc*/ 	.word	0x05000024


	//   ....[65]....
        /*01e0*/ 	.word	0x05000019


	//   ....[66]....
        /*01e4*/ 	.word	0x05000019


	//   ....[67]....
        /*01e8*/ 	.word	0x05000019


	//   ....[68]....
        /*01ec*/ 	.word	0x05000019


	//   ....[69]....
        /*01f0*/ 	.word	0x05000019


	//   ....[70]....
        /*01f4*/ 	.word	0x05000019


	//   ....[71]....
        /*01f8*/ 	.word	0x05000019


	//   ....[72]....
        /*01fc*/ 	.word	0x05000019


	//   ....[73]....
        /*0200*/ 	.word	0x05000019


	//   ....[74]....
        /*0204*/ 	.word	0x05000019


	//   ....[75]....
        /*0208*/ 	.word	0x05000019


	//   ....[76]....
        /*020c*/ 	.word	0x05000019


	//   ....[77]....
        /*0210*/ 	.word	0x05000019


	//   ....[78]....
        /*0214*/ 	.word	0x05000019


	//   ....[79]....
        /*0218*/ 	.word	0x05000019


	//   ....[80]....
        /*021c*/ 	.word	0x05000019


	//   ....[81]....
        /*0220*/ 	.word	0x05000019


	//   ....[82]....
        /*0224*/ 	.word	0x05000019


	//   ....[83]....
        /*0228*/ 	.word	0x05000019


	//   ....[84]....
        /*022c*/ 	.word	0x05000019


	//   ....[85]....
        /*0230*/ 	.word	0x05000019


	//   ....[86]....
        /*0234*/ 	.word	0x05000019


	//   ....[87]....
        /*0238*/ 	.word	0x05000019


	//   ....[88]....
        /*023c*/ 	.word	0x05000019


	//   ....[89]....
        /*0240*/ 	.word	0x05000019


	//   ....[90]....
        /*0244*/ 	.word	0x05000019


	//   ....[91]....
        /*0248*/ 	.word	0x05000019


	//   ....[92]....
        /*024c*/ 	.word	0x05000019


	//   ....[93]....
        /*0250*/ 	.word	0x05000019


	//   ....[94]....
        /*0254*/ 	.word	0x05000019


	//   ....[95]....
        /*0258*/ 	.word	0x05000019


	//   ....[96]....
        /*025c*/ 	.word	0x05000019


	//   ....[97]....
        /*0260*/ 	.word	0x05000019


	//   ....[98]....
        /*0264*/ 	.word	0x05000019


	//   ....[99]....
        /*0268*/ 	.word	0x05000019


	//   ....[100]....
        /*026c*/ 	.word	0x05000019


	//   ....[101]....
        /*0270*/ 	.word	0x05000019


	//   ....[102]....
        /*0274*/ 	.word	0x05000019


	//   ....[103]....
        /*0278*/ 	.word	0x05000019


	//   ....[104]....
        /*027c*/ 	.word	0x05000019


	//   ....[105]....
        /*0280*/ 	.word	0x05000019


	//   ....[106]....
        /*0284*/ 	.word	0x05000019


	//   ....[107]....
        /*0288*/ 	.word	0x05000019


	//   ....[108]....
        /*028c*/ 	.word	0x05000019


	//   ....[109]....
        /*0290*/ 	.word	0x05000019


	//   ....[110]....
        /*0294*/ 	.word	0x05000019


	//   ....[111]....
        /*0298*/ 	.word	0x05000019


	//   ....[112]....
        /*029c*/ 	.word	0x05000019


	//   ....[113]....
        /*02a0*/ 	.word	0x05000019


	//   ....[114]....
        /*02a4*/ 	.word	0x05000019


	//   ....[115]....
        /*02a8*/ 	.word	0x05000019


	//   ....[116]....
        /*02ac*/ 	.word	0x05000019


	//   ....[117]....
        /*02b0*/ 	.word	0x05000019


	//   ....[118]....
        /*02b4*/ 	.word	0x05000019


	//   ....[119]....
        /*02b8*/ 	.word	0x05000019


	//   ....[120]....
        /*02bc*/ 	.word	0x05000019


	//   ....[121]....
        /*02c0*/ 	.word	0x05000019


	//----- nvinfo : EIATTR_COOP_GROUP_INSTR_OFFSETS
	.align		4
.L_1063:
        /*02c4*/ 	.byte	0x04, 0x28
        /*02c6*/ 	.short	(.L_1065 - .L_1064)


	//   ....[0]....
.L_1064:
        /*02c8*/ 	.word	0x00004990


	//   ....[1]....
        /*02cc*/ 	.word	0x000049d0


	//   ....[2]....
        /*02d0*/ 	.word	0x000052a0


	//   ....[3]....
        /*02d4*/ 	.word	0x000052b0


	//   ....[4]....
        /*02d8*/ 	.word	0x00005310


	//   ....[5]....
        /*02dc*/ 	.word	0x00005340


	//   ....[6]....
        /*02e0*/ 	.word	0x00005380


	//   ....[7]....
        /*02e4*/ 	.word	0x000053a0


	//   ....[8]....
        /*02e8*/ 	.word	0x000053d0


	//   ....[9]....
        /*02ec*/ 	.word	0x00005400


	//   ....[10]....
        /*02f0*/ 	.word	0x00007e90


	//   ....[11]....
        /*02f4*/ 	.word	0x00007ec0


	//   ....[12]....
        /*02f8*/ 	.word	0x00007f00


	//   ....[13]....
        /*02fc*/ 	.word	0x00007f10


	//   ....[14]....
        /*0300*/ 	.word	0x00007f40


	//   ....[15]....
        /*0304*/ 	.word	0x00007f50


	//   ....[16]....
        /*0308*/ 	.word	0x00007f80


	//   ....[17]....
        /*030c*/ 	.word	0x00007f90


	//   ....[18]....
        /*0310*/ 	.word	0x00008120


	//   ....[19]....
        /*0314*/ 	.word	0x00008150


	//   ....[20]....
        /*0318*/ 	.word	0x00008180


	//   ....[21]....
        /*031c*/ 	.word	0x000081a0


	//   ....[22]....
        /*0320*/ 	.word	0x000081d0


	//   ....[23]....
        /*0324*/ 	.word	0x000081e0


	//   ....[24]....
        /*0328*/ 	.word	0x00008210


	//   ....[25]....
        /*032c*/ 	.word	0x00008220


	//   ....[26]....
        /*0330*/ 	.word	0x00008350


	//   ....[27]....
        /*0334*/ 	.word	0x00008380


	//   ....[28]....
        /*0338*/ 	.word	0x000083b0


	//   ....[29]....
        /*033c*/ 	.word	0x000083d0


	//   ....[30]....
        /*0340*/ 	.word	0x00008400


	//   ....[31]....
        /*0344*/ 	.word	0x00008410


	//   ....[32]....
        /*0348*/ 	.word	0x00008440


	//   ....[33]....
        /*034c*/ 	.word	0x00008450


	//   ....[34]....
        /*0350*/ 	.word	0x00008710


	//   ....[35]....
        /*0354*/ 	.word	0x00008770


	//   ....[36]....
        /*0358*/ 	.word	0x000087b0


	//   ....[37]....
        /*035c*/ 	.word	0x000087f0


	//   ....[38]....
        /*0360*/ 	.word	0x00008830


	//   ....[39]....
        /*0364*/ 	.word	0x00008850


	//   ....[40]....
        /*0368*/ 	.word	0x00008860


	//   ....[41]....
        /*036c*/ 	.word	0x00008880


	//   ....[42]....
        /*0370*/ 	.word	0x000088b0


	//   ....[43]....
        /*0374*/ 	.word	0x000088d0


	//   ....[44]....
        /*0378*/ 	.word	0x000088f0


	//   ....[45]....
        /*037c*/ 	.word	0x00008910


	//   ....[46]....
        /*0380*/ 	.word	0x00008930


	//   ....[47]....
        /*0384*/ 	.word	0x00008960


	//   ....[48]....
        /*0388*/ 	.word	0x00008990


	//   ....[49]....
        /*038c*/ 	.word	0x000089d0


	//   ....[50]....
        /*0390*/ 	.word	0x000089f0


	//   ....[51]....
        /*0394*/ 	.word	0x00008a30


	//   ....[52]....
        /*0398*/ 	.word	0x00008a50


	//   ....[53]....
        /*039c*/ 	.word	0x00008a90


	//   ....[54]....
        /*03a0*/ 	.word	0x00008ab0


	//   ....[55]....
        /*03a4*/ 	.word	0x00008ad0


	//   ....[56]....
        /*03a8*/ 	.word	0x00008b00


	//   ....[57]....
        /*03ac*/ 	.word	0x00008b30


	//   ....[58]....
        /*03b0*/ 	.word	0x00008b70


	//   ....[59]....
        /*03b4*/ 	.word	0x00008bb0


	//   ....[60]....
        /*03b8*/ 	.word	0x00008be0


	//   ....[61]....
        /*03bc*/ 	.word	0x00008c10


	//   ....[62]....
        /*03c0*/ 	.word	0x00008c30


	//   ....[63]....
        /*03c4*/ 	.word	0x00008c50


	//   ....[64]....
        /*03c8*/ 	.word	0x00008d30


	//   ....[65]....
        /*03cc*/ 	.word	0x00008de0


	//   ....[66]....
        /*03d0*/ 	.word	0x00008f00


	//   ....[67]....
        /*03d4*/ 	.word	0x00008f50


	//   ....[68]....
        /*03d8*/ 	.word	0x00008fc0


	//   ....[69]....
        /*03dc*/ 	.word	0x00009020


	//   ....[70]....
        /*03e0*/ 	.word	0x00009090


	//   ....[71]....
        /*03e4*/ 	.word	0x000090f0


	//   ....[72]....
        /*03e8*/ 	.word	0x00009160


	//   ....[73]....
        /*03ec*/ 	.word	0x000091c0


	//   ....[74]....
        /*03f0*/ 	.word	0x00009260


	//   ....[75]....
        /*03f4*/ 	.word	0x000092f0


	//   ....[76]....
        /*03f8*/ 	.word	0x00009360


	//   ....[77]....
        /*03fc*/ 	.word	0x000093c0


	//   ....[78]....
        /*0400*/ 	.word	0x00009430


	//   ....[79]....
        /*0404*/ 	.word	0x00009490


	//   ....[80]....
        /*0408*/ 	.word	0x00009500


	//   ....[81]....
        /*040c*/ 	.word	0x00009560


	//   ....[82]....
        /*0410*/ 	.word	0x00009600


	//   ....[83]....
        /*0414*/ 	.word	0x00009690


	//   ....[84]....
        /*0418*/ 	.word	0x00009700


	//   ....[85]....
        /*041c*/ 	.word	0x00009760


	//   ....[86]....
        /*0420*/ 	.word	0x000097d0


	//   ....[87]....
        /*0424*/ 	.word	0x00009830


	//   ....[88]....
        /*0428*/ 	.word	0x000098a0


	//   ....[89]....
        /*042c*/ 	.word	0x00009900


	//   ....[90]....
        /*0430*/ 	.word	0x000099a0


	//   ....[91]....
        /*0434*/ 	.word	0x00009a70


	//   ....[92]....
        /*0438*/ 	.word	0x00009b40


	//   ....[93]....
        /*043c*/ 	.word	0x00009b90


	//   ....[94]....
        /*0440*/ 	.word	0x00009c30


	//   ....[95]....
        /*0444*/ 	.word	0x00009c80


	//   ....[96]....
        /*0448*/ 	.word	0x00009d40


	//   ....[97]....
        /*044c*/ 	.word	0x00009da0


	//   ....[98]....
        /*0450*/ 	.word	0x00009e40


	//   ....[99]....
        /*0454*/ 	.word	0x00009ec0


	//   ....[100]....
        /*0458*/ 	.word	0x00009f30


	//   ....[101]....
        /*045c*/ 	.word	0x00009f90


	//   ....[102]....
        /*0460*/ 	.word	0x0000a000


	//   ....[103]....
        /*0464*/ 	.word	0x0000a060


	//   ....[104]....
        /*0468*/ 	.word	0x0000a130


	//   ....[105]....
        /*046c*/ 	.word	0x0000a1a0


	//   ....[106]....
        /*0470*/ 	.word	0x0000a250


	//   ....[107]....
        /*0474*/ 	.word	0x0000a2c0


	//   ....[108]....
        /*0478*/ 	.word	0x0000a330


	//   ....[109]....
        /*047c*/ 	.word	0x0000a390


	//   ....[110]....
        /*0480*/ 	.word	0x0000a400


	//   ....[111]....
        /*0484*/ 	.word	0x0000a460


	//   ....[112]....
        /*0488*/ 	.word	0x0000a4d0


	//   ....[113]....
        /*048c*/ 	.word	0x0000a530


	//   ....[114]....
        /*0490*/ 	.word	0x0000a590


	//   ....[115]....
        /*0494*/ 	.word	0x0000a5e0


	//   ....[116]....
        /*0498*/ 	.word	0x0000a650


	//   ....[117]....
        /*049c*/ 	.word	0x0000a6b0


	//   ....[118]....
        /*04a0*/ 	.word	0x0000a720


	//   ....[119]....
        /*04a4*/ 	.word	0x0000a780


	//   ....[120]....
        /*04a8*/ 	.word	0x0000a8d0


	//   ....[121]....
        /*04ac*/ 	.word	0x0000a980


	//----- nvinfo : EIATTR_EXIT_INSTR_OFFSETS
	.align		4
.L_1065:
        /*04b0*/ 	.byte	0x04, 0x1c
        /*04b2*/ 	.short	(.L_1067 - .L_1066)


	//   ....[0]....
.L_1066:
        /*04b4*/ 	.word	0x00006e70


	//   ....[1]....
        /*04b8*/ 	.word	0x00008ea0


	//----- nvinfo : EIATTR_MAX_THREADS
	.align		4
.L_1067:
        /*04bc*/ 	.byte	0x04, 0x05
        /*04be*/ 	.short	(.L_1069 - .L_1068)
.L_1068:
        /*04c0*/ 	.word	0x000001e0
        /*04c4*/ 	.word	0x00000001
        /*04c8*/ 	.word	0x00000001


	//----- nvinfo : EIATTR_CRS_STACK_SIZE
	.align		4
.L_1069:
        /*04cc*/ 	.byte	0x04, 0x1e
        /*04ce*/ 	.short	(.L_1071 - .L_1070)
.L_1070:
        /*04d0*/ 	.word	0x00000000


	//----- nvinfo : EIATTR_CBANK_PARAM_SIZE
	.align		4
.L_1071:
        /*04d4*/ 	.byte	0x03, 0x19
        /*04d6*/ 	.short	0x0060


	//----- nvinfo : EIATTR_PARAM_CBANK
	.align		4
        /*04d8*/ 	.byte	0x04, 0x0a
        /*04da*/ 	.short	(.L_1073 - .L_1072)
	.align		4
.L_1072:
        /*04dc*/ 	.word	index@(.nv.constant0._ZN13group_norm_v218gn_bwd_cuda_kernelI13__nv_bfloat16Li480ELi1ELi16ELi120ELi256ELb1ELb1ELi16ELi960ELi960ELi4ELb1ELi8ELb0ELb0ELNS_15WgradSyncMethodE3ENS_16CompileConditionILi900EEEEEvPT_S6_S6_PKS5_S8_S8_S8_PKfflPfPj)
        /*04e0*/ 	.short	0x0210
        /*04e2*/ 	.short	0x0060


	//----- nvinfo : EIATTR_SW_WAR
	.align		4
.L_1073:
        /*04e4*/ 	.byte	0x04, 0x36
        /*04e6*/ 	.short	(.L_1075 - .L_1074)
.L_1074:
        /*04e8*/ 	.word	0x00000008
.L_1075:


//--------------------- .nv.info._ZN13group_norm_v218gn_bwd_cuda_kernelI13__nv_bfloat16Li480ELi1ELi16ELi120ELi256ELb1ELb1ELi32ELi960ELi960ELi4ELb1ELi18ELb0ELb0ELNS_15WgradSyncMethodE3ENS_16CompileConditionILi900EEEEEvPT_S6_S6_PKS5_S8_S8_S8_PKfflPfPj --------------------------
	.section	.nv.info._ZN13group_norm_v218gn_bwd_cuda_kernelI13__nv_bfloat16Li480ELi1ELi16ELi120ELi256ELb1ELb1ELi32ELi960ELi960ELi4ELb1ELi18ELb0ELb0ELNS_15WgradSyncMethodE3ENS_16CompileConditionILi900EEEEEvPT_S6_S6_PKS5_S8_S8_S8_PKfflPfPj,"",@"SHT_CUDA_INFO"
	.sectionflags	@""
	.align	4


	//----- nvinfo : EIATTR_CUDA_API_VERSION
	.align		4
        /*0000*/ 	.byte	0x04, 0x37
        /*0002*/ 	.short	(.L_1077 - .L_1076)
.L_1076:
        /*0004*/ 	.word	0x00000082


	//----- nvinfo : EIATTR_KPARAM_INFO
	.align		4
.L_1077:
        /*0008*/ 	.byte	0x04, 0x17
        /*000a*/ 	.short	(.L_1079 - .L_1078)
.L_1078:
        /*000c*/ 	.word	0x00000000
        /*0010*/ 	.short	0x000b
        /*0012*/ 	.short	0x0058
        /*0014*/ 	.byte	0x00, 0xf0, 0x21, 0x00


	//----- nvinfo : EIATTR_KPARAM_INFO
	.align		4
.L_1079:
        /*0018*/ 	.byte	0x04, 0x17
        /*001a*/ 	.short	(.L_1081 - .L_1080)
.L_1080:
        /*001c*/ 	.word	0x00000000
        /*0020*/ 	.short	0x000a
        /*0022*/ 	.short	0x0050
        /*0024*/ 	.byte	0x00, 0xf0, 0x21, 0x00


	//----- nvinfo : EIATTR_KPARAM_INFO
	.align		4
.L_1081:
        /*0028*/ 	.byte	0x04, 0x17
        /*002a*/ 	.short	(.L_1083 - .L_1082)
.L_1082:
        /*002c*/ 	.word	0x00000000
        /*0030*/ 	.short	0x0009
        /*0032*/ 	.short	0x0048
        /*0034*/ 	.byte	0x00, 0xf0, 0x21, 0x00


	//----- nvinfo : EIATTR_KPARAM_INFO
	.align		4
.L_1083:
        /*0038*/ 	.byte	0x04, 0x17
        /*003a*/ 	.short	(.L_1085 - .L_1084)
.L_1084:
        /*003c*/ 	.word	0x00000000
        /*0040*/ 	.short	0x0008
        /*0042*/ 	.short	0x0040
        /*0044*/ 	.byte	0x00, 0xf0, 0x11, 0x00


	//----- nvinfo : EIATTR_KPARAM_INFO
	.align		4
.L_1085:
        /*0048*/ 	.byte	0x04, 0x17
        /*004a*/ 	.short	(.L_1087 - .L_1086)
.L_1086:
        /*004c*/ 	.word	0x00000000
        /*0050*/ 	.short	0x0007
        /*0052*/ 	.short	0x0038
        /*0054*/ 	.byte	0x00, 0xf0, 0x21, 0x00


	//----- nvinfo : EIATTR_KPARAM_INFO
	.align		4
.L_1087:
        /*0058*/ 	.byte	0x04, 0x17
        /*005a*/ 	.short	(.L_1089 - .L_1088)
.L_1088:
        /*005c*/ 	.word	0x00000000
        /*0060*/ 	.short	0x0006
        /*0062*/ 	.short	0x0030
        /*0064*/ 	.byte	0x00, 0xf0, 0x21, 0x00


	//----- nvinfo : EIATTR_KPARAM_INFO
	.align		4
.L_1089:
        /*0068*/ 	.byte	0x04, 0x17
        /*006a*/ 	.short	(.L_1091 - .L_1090)
.L_1090:
        /*006c*/ 	.word	0x00000000
        /*0070*/ 	.short	0x0005
        /*0072*/ 	.short	0x0028
        /*0074*/ 	.byte	0x00, 0xf0, 0x21, 0x00


	//----- nvinfo : EIATTR_KPARAM_INFO
	.align		4
.L_1091:
        /*0078*/ 	.byte	0x04, 0x17
        /*007a*/ 	.short	(.L_1093 - .L_1092)
.L_1092:
        /*007c*/ 	.word	0x00000000
        /*0080*/ 	.short	0x0004
        /*0082*/ 	.short	0x0020
        /*0084*/ 	.byte	0x00, 0xf0, 0x21, 0x00


	//----- nvinfo : EIATTR_KPARAM_INFO
	.align		4
.L_1093:
        /*0088*/ 	.byte	0x04, 0x17
        /*008a*/ 	.short	(.L_1095 - .L_1094)
.L_1094:
        /*008c*/ 	.word	0x00000000
        /*0090*/ 	.short	0x0003
        /*0092*/ 	.short	0x0018
        /*0094*/ 	.byte	0x00, 0xf0, 0x21, 0x00


	//----- nvinfo : EIATTR_KPARAM_INFO
	.align		4
.L_1095:
        /*0098*/ 	.byte	0x04, 0x17
        /*009a*/ 	.short	(.L_1097 - .L_1096)
.L_1096:
        /*009c*/ 	.word	0x00000000
        /*00a0*/ 	.short	0x0002
        /*00a2*/ 	.short	0x0010
        /*00a4*/ 	.byte	0x00, 0xf0, 0x21, 0x00


	//----- nvinfo : EIATTR_KPARAM_INFO
	.align		4
.L_1097:
        /*00a8*/ 	.byte	0x04, 0x17
        /*00aa*/ 	.short	(.L_1099 - .L_1098)
.L_1098:
        /*00ac*/ 	.word	0x00000000
        /*00b0*/ 	.short	0x0001
        /*00b2*/ 	.short	0x0008
        /*00b4*/ 	.byte	0x00, 0xf0, 0x21, 0x00


	//----- nvinfo : EIATTR_KPARAM_INFO
	.align		4
.L_1099:
        /*00b8*/ 	.byte	0x04, 0x17
        /*00ba*/ 	.short	(.L_1101 - .L_1100)
.L_1100:
        /*00bc*/ 	.word	0x00000000
        /*00c0*/ 	.short	0x0000
        /*00c2*/ 	.short	0x0000
        /*00c4*/ 	.byte	0x00, 0xf0, 0x21, 0x00


	//----- nvinfo : EIATTR_SPARSE_MMA_MASK
	.align		4
.L_1101:
        /*00c8*/ 	.byte	0x03, 0x50
        /*00ca*/ 	.short	0x0000


	//----- nvinfo : EIATTR_MAXREG_COUNT
	.align		4
        /*00cc*/ 	.byte	0x03, 0x1b
        /*00ce*/ 	.short	0x0080


	//----- nvinfo : EIATTR_NUM_BARRIERS
	.align		4
        /*00d0*/ 	.byte	0x02, 0x4c
        /*00d2*/ 	.byte	0x01
	.zero		1


	//----- nvinfo : EIATTR_ANNOTATIONS
	.align		4
        /*00d4*/ 	.byte	0x04, 0x55
        /*00d6*/ 	.short	(.L_1103 - .L_1102)


	//   ....[0]....
.L_1102:
        /* <DEDUP_REMOVED lines=102> */


	//----- nvinfo : EIATTR_MERCURY_ISA_VERSION
	.align		4
.L_1103:
        /*0720*/ 	.byte	0x03, 0x5f
        /*0722*/ 	.short	0x0101


	//----- nvinfo : EIATTR_INT_WARP_WIDE_INSTR_OFFSETS
	.align		4
        /*0724*/ 	.byte	0x04, 0x31
        /*0726*/ 	.short	(.L_1105 - .L_1104)


	//   ....[0]....
.L_1104:
        /*0728*/ 	.word	0x000089b0


	//----- nvinfo : EIATTR_COOP_GROUP_MASK_REGIDS
	.align		4
.L_1105:
        /*072c*/ 	.byte	0x04, 0x29
        /*072e*/ 	.short	(.L_1107 - .L_1106)


	//   ....[0]....
.L_1106:
        /*0730*/ 	.word	0xffffffff


	//   ....[1]....
        /*0734*/ 	.word	0xffffffff


	//   ....[2]....
        /*0738*/ 	.word	0xffffffff


	//   ....[3]....
        /*073c*/ 	.word	0xffffffff


	//   ....[4]....
        /*0740*/ 	.word	0xffffffff


	//   ....[5]....
        /*0744*/ 	.word	0xffffffff


	//   ....[6]....
        /*0748*/ 	.word	0xffffffff


	//   ....[7]....
        /*074c*/ 	.word	0xffffffff


	//   ....[8]....
        /*0750*/ 	.word	0x05000019


	//   ....[9]....
        /*0754*/ 	.word	0x0500001e


	//   ....[10]....
        /*0758*/ 	.word	0x05000020


	//   ....[11]....
        /*075c*/ 	.word	0x0500001f


	//   ....[12]....
        /*0760*/ 	.word	0x05000027


	//   ....[13]....
        /*0764*/ 	.word	0x0500001a


	//   ....[14]....
        /*0768*/ 	.word	0x0500001e


	//   ....[15]....
        /*076c*/ 	.word	0x05000020


	//   ....[16]....
        /*0770*/ 	.word	0x0500001e


	//   ....[17]....
        /*0774*/ 	.word	0x05000020


	//   ....[18]....
        /*0778*/ 	.word	0x05000019


	//   ....[19]....
        /*077c*/ 	.word	0x0500001f


	//   ....[20]....
        /*0780*/ 	.word	0x05000022


	//   ....[21]....
        /*0784*/ 	.word	0x0500001e


	//   ....[22]....
        /*0788*/ 	.word	0x05000023


	//   ....[23]....
        /*078c*/ 	.word	0x05000019


	//   ....[24]....
        /*0790*/ 	.word	0x0500001e


	//   ....[25]....
        /*0794*/ 	.word	0x05000020


	//   ....[26]....
        /*0798*/ 	.word	0x05000019


	//   ....[27]....
        /*079c*/ 	.word	0x0500001f


	//   ....[28]....
        /*07a0*/ 	.word	0x05000022


	//   ....[29]....
        /*07a4*/ 	.word	0x0500001e


	//   ....[30]....
        /*07a8*/ 	.word	0x05000023


	//   ....[31]....
        /*07ac*/ 	.word	0x05000019


	//   ....[32]....
        /*07b0*/ 	.word	0x05000020


	//   ....[33]....
        /*07b4*/ 	.word	0x05000019


	//   ....[34]....
        /*07b8*/ 	.word	0x0500001f


	//   ....[35]....
        /*07bc*/ 	.word	0x0500001e


	//   ....[36]....
        /*07c0*/ 	.word	0x05000022


	//   ....[37]....
        /*07c4*/ 	.word	0x05000023


	//   ....[38]....
        /*07c8*/ 	.word	0x05000019


	//   ....[39]....
        /*07cc*/ 	.word	0x0500001e


	//   ....[40]....
        /*07d0*/ 	.word	0x05000025


	//   ....[41]....
        /*07d4*/ 	.word	0x05000022


	//   ....[42]....
        /*07d8*/ 	.word	0x0500001f


	//   ....[43]....
        /*07dc*/ 	.word	0x05000023


	//   ....[44]....
        /*07e0*/ 	.word	0x05000024


	//   ....[45]....
        /*07e4*/ 	.word	0x0500002b


	//   ....[46]....
        /*07e8*/ 	.word	0x05000020


	//   ....[47]....
        /*07ec*/ 	.word	0x0500001d


	//   ....[48]....
        /*07f0*/ 	.word	0x05000019


	//   ....[49]....
        /*07f4*/ 	.word	0x0500001c


	//   ....[50]....
        /*07f8*/ 	.word	0x05000030


	//   ....[51]....
        /*07fc*/ 	.word	0x0500001f


	//   ....[52]....
        /*0800*/ 	.word	0x0500002e


	//   ....[53]....
        /*0804*/ 	.word	0x05000032


	//   ....[54]....
        /*0808*/ 	.word	0x05000025


	//   ....[55]....
        /*080c*/ 	.word	0x05000026


	//   ....[56]....
        /*0810*/ 	.word	0x05000028


	//   ....[57]....
        /*0814*/ 	.word	0x0500002a


	//   ....[58]....
        /*0818*/ 	.word	0x05000027


	//   ....[59]....
        /*081c*/ 	.word	0x0500002c


	//   ....[60]....
        /*0820*/ 	.word	0x0500002e


	//   ....[61]....
        /*0824*/ 	.word	0x05000037


	//   ....[62]....
        /*0828*/ 	.word	0x05000024


	//   ....[63]....
        /*082c*/ 	.word	0x05000019


	//   ....[64]....
        /*0830*/ 	.word	0x05000019


	//   ....[65]....
        /*0834*/ 	.word	0x05000019


	//   ....[66]....
        /*0838*/ 	.word	0x05000019


	//   ....[67]....
        /*083c*/ 	.word	0x05000019


	//   ....[68]....
        /*0840*/ 	.word	0x05000019


	//   ....[69]....
        /*0844*/ 	.word	0x05000019


	//   ....[70]....
        /*0848*/ 	.word	0x05000019


	//   ....[71]....
        /*084c*/ 	.word	0x05000019


	//   ....[72]....
        /*0850*/ 	.word	0x05000019


	//   ....[73]....
        /*0854*/ 	.word	0x05000019


	//   ....[74]....
        /*0858*/ 	.word	0x05000019


	//   ....[75]....
        /*085c*/ 	.word	0x05000019


	//   ....[76]....
        /*0860*/ 	.word	0x05000019


	//   ....[77]....
        /*0864*/ 	.word	0x05000019


	//   ....[78]....
        /*0868*/ 	.word	0x05000019


	//   ....[79]....
        /*086c*/ 	.word	0x05000019


	//   ....[80]....
        /*0870*/ 	.word	0x05000019


	//   ....[81]....
        /*0874*/ 	.word	0x05000019


	//   ....[82]....
        /*0878*/ 	.word	0x05000019


	//   ....[83]....
        /*087c*/ 	.word	0x05000019


	//   ....[84]....
        /*0880*/ 	.word	0x05000019


	//   ....[85]....
        /*0884*/ 	.word	0x05000019


	//   ....[86]....
        /*0888*/ 	.word	0x05000019


	//   ....[87]....
        /*088c*/ 	.word	0x05000019


	//   ....[88]....
        /*0890*/ 	.word	0x05000019


	//   ....[89]....
        /*0894*/ 	.word	0x05000019


	//   ....[90]....
        /*0898*/ 	.word	0x05000019


	//   ....[91]....
        /*089c*/ 	.word	0x05000019


	//   ....[92]....
        /*08a0*/ 	.word	0x05000019


	//   ....[93]....
        /*08a4*/ 	.word	0x05000019


	//   ....[94]....
        /*08a8*/ 	.word	0x05000019


	//   ....[95]....
        /*08ac*/ 	.word	0x05000019


	//   ....[96]....
        /*08b0*/ 	.word	0x05000019


	//   ....[97]....
        /*08b4*/ 	.word	0x05000019


	//   ....[98]....
        /*08b8*/ 	.word	0x05000019


	//   ....[99]....
        /*08bc*/ 	.word	0x05000019


	//   ....[100]....
        /*08c0*/ 	.word	0x05000019


	//   ....[101]....
        /*08c4*/ 	.word	0x05000019


	//   ....[102]....
        /*08c8*/ 	.word	0x05000019


	//   ....[103]....
        /*08cc*/ 	.word	0x05000019


	//   ....[104]....
        /*08d0*/ 	.word	0x05000019


	//   ....[105]....
        /*08d4*/ 	.word	0x05000019


	//   ....[106]....
        /*08d8*/ 	.word	0x05000019


	//   ....[107]....
        /*08dc*/ 	.word	0x05000019


	//   ....[108]....
        /*08e0*/ 	.word	0x05000019


	//   ....[109]....
        /*08e4*/ 	.word	0x05000019


	//   ....[110]....
        /*08e8*/ 	.word	0x05000019


	//   ....[111]....
        /*08ec*/ 	.word	0x05000019


	//   ....[112]....
        /*08f0*/ 	.word	0x05000019


	//   ....[113]....
        /*08f4*/ 	.word	0x05000019


	//   ....[114]....
        /*08f8*/ 	.word	0x05000019


	//   ....[115]....
        /*08fc*/ 	.word	0x05000019


	//   ....[116]....
        /*0900*/ 	.word	0x05000019


	//   ....[117]....
        /*0904*/ 	.word	0x05000019


	//   ....[118]....
        /*0908*/ 	.word	0x05000019


	//   ....[119]....
        /*090c*/ 	.word	0x05000019


	//----- nvinfo : EIATTR_COOP_GROUP_INSTR_OFFSETS
	.align		4
.L_1107:
        /*0910*/ 	.byte	0x04, 0x28
        /*0912*/ 	.short	(.L_1109 - .L_1108)


	//   ....[0]....
.L_1108:
        /*0914*/ 	.word	0x00008130


	//   ....[1]....
        /*0918*/ 	.word	0x00008160


	//   ....[2]....
        /*091c*/ 	.word	0x00008b00


	//   ....[3]....
        /*0920*/ 	.word	0x00008b20


	//   ....[4]....
        /*0924*/ 	.word	0x00008b40


	//   ....[5]....
        /*0928*/ 	.word	0x00008b60


	//   ....[6]....
        /*092c*/ 	.word	0x00008b80


	//   ....[7]....
        /*0930*/ 	.word	0x00008ba0


	//   ....[8]....
        /*0934*/ 	.word	0x0000d0c0


	//   ....[9]....
        /*0938*/ 	.word	0x0000d0f0


	//   ....[10]....
        /*093c*/ 	.word	0x0000d130


	//   ....[11]....
        /*0940*/ 	.word	0x0000d140


	//   ....[12]....
        /*0944*/ 	.word	0x0000d170


	//   ....[13]....
        /*0948*/ 	.word	0x0000d180


	//   ....[14]....
        /*094c*/ 	.word	0x0000d1b0


	//   ....[15]....
        /*0950*/ 	.word	0x0000d1c0


	//   ....[16]....
        /*0954*/ 	.word	0x0000d350


	//   ....[17]....
        /*0958*/ 	.word	0x0000d380


	//   ....[18]....
        /*095c*/ 	.word	0x0000d3b0


	//   ....[19]....
        /*0960*/ 	.word	0x0000d3d0


	//   ....[20]....
        /*0964*/ 	.word	0x0000d400


	//   ....[21]....
        /*0968*/ 	.word	0x0000d410


	//   ....[22]....
        /*096c*/ 	.word	0x0000d440


	//   ....[23]....
        /*0970*/ 	.word	0x0000d450


	//   ....[24]....
        /*0974*/ 	.word	0x0000d580


	//   ....[25]....
        /*0978*/ 	.word	0x0000d5b0


	//   ....[26]....
        /*097c*/ 	.word	0x0000d5e0


	//   ....[27]....
        /*0980*/ 	.word	0x0000d600


	//   ....[28]....
        /*0984*/ 	.word	0x0000d630


	//   ....[29]....
        /*0988*/ 	.word	0x0000d640


	//   ....[30]....
        /*098c*/ 	.word	0x0000d670


	//   ....[31]....
        /*0990*/ 	.word	0x0000d680


	//   ....[32]....
        /*0994*/ 	.word	0x0000d940


	//   ....[33]....
        /*0998*/ 	.word	0x0000d9a0


	//   ....[34]....
        /*099c*/ 	.word	0x0000d9e0


	//   ....[35]....
        /*09a0*/ 	.word	0x0000da20


	//   ....[36]....
        /*09a4*/ 	.word	0x0000da60


	//   ....[37]....
        /*09a8*/ 	.word	0x0000da80


	//   ....[38]....
        /*09ac*/ 	.word	0x0000da90


	//   ....[39]....
        /*09b0*/ 	.word	0x0000dab0


	//   ....[40]....
        /*09b4*/ 	.word	0x0000dae0


	//   ....[41]....
        /*09b8*/ 	.word	0x0000db00


	//   ....[42]....
        /*09bc*/ 	.word	0x0000db20


	//   ....[43]....
        /*09c0*/ 	.word	0x0000db40


	//   ....[44]....
        /*09c4*/ 	.word	0x0000db60


	//   ....[45]....
        /*09c8*/ 	.word	0x0000db90


	//   ....[46]....
        /*09cc*/ 	.word	0x0000dbc0


	//   ....[47]....
        /*09d0*/ 	.word	0x0000dc00


	//   ....[48]....
        /*09d4*/ 	.word	0x0000dc20


	//   ....[49]....
        /*09d8*/ 	.word	0x0000dc60


	//   ....[50]....
        /*09dc*/ 	.word	0x0000dc80


	//   ....[51]....
        /*09e0*/ 	.word	0x0000dcc0


	//   ....[52]....
        /*09e4*/ 	.word	0x0000dce0


	//   ....[53]....
        /*09e8*/ 	.word	0x0000dd00


	//   ....[54]....
        /*09ec*/ 	.word	0x0000dd30


	//   ....[55]....
        /*09f0*/ 	.word	0x0000dd60


	//   ....[56]....
        /*09f4*/ 	.word	0x0000dda0


	//   ....[57]....
        /*09f8*/ 	.word	0x0000dde0


	//   ....[58]....
        /*09fc*/ 	.word	0x0000de10


	//   ....[59]....
        /*0a00*/ 	.word	0x0000de40


	//   ....[60]....
        /*0a04*/ 	.word	0x0000de60


	//   ....[61]....
        /*0a08*/ 	.word	0x0000de80


	//   ....[62]....
        /*0a0c*/ 	.word	0x0000df60


	//   ....[63]....
        /*0a10*/ 	.word	0x0000e010


	//   ....[64]....
        /*0a14*/ 	.word	0x0000e130


	//   ....[65]....
        /*0a18*/ 	.word	0x0000e180


	//   ....[66]....
        /*0a1c*/ 	.word	0x0000e1f0


	//   ....[67]....
        /*0a20*/ 	.word	0x0000e250


	//   ....[68]....
        /*0a24*/ 	.word	0x0000e2c0


	//   ....[69]....
        /*0a28*/ 	.word	0x0000e320


	//   ....[70]....
        /*0a2c*/ 	.word	0x0000e390


	//   ....[71]....
        /*0a30*/ 	.word	0x0000e3f0


	//   ....[72]....
        /*0a34*/ 	.word	0x0000e490


	//   ....[73]....
        /*0a38*/ 	.word	0x0000e520


	//   ....[74]....
        /*0a3c*/ 	.word	0x0000e590


	//   ....[75]....
        /*0a40*/ 	.word	0x0000e5f0


	//   ....[76]....
        /*0a44*/ 	.word	0x0000e660


	//   ....[77]....
        /*0a48*/ 	.word	0x0000e6c0


	//   ....[78]....
        /*0a4c*/ 	.word	0x0000e730


	//   ....[79]....
        /*0a50*/ 	.word	0x0000e790


	//   ....[80]....
        /*0a54*/ 	.word	0x0000e830


	//   ....[81]....
        /*0a58*/ 	.word	0x0000e8c0


	//   ....[82]....
        /*0a5c*/ 	.word	0x0000e930


	//   ....[83]....
        /*0a60*/ 	.word	0x0000e990


	//   ....[84]....
        /*0a64*/ 	.word	0x0000ea00


	//   ....[85]....
        /*0a68*/ 	.word	0x0000ea60


	//   ....[86]....
        /*0a6c*/ 	.word	0x0000ead0


	//   ....[87]....
        /*0a70*/ 	.word	0x0000eb30


	//   ....[88]....
        /*0a74*/ 	.word	0x0000ebd0


	//   ....[89]....
        /*0a78*/ 	.word	0x0000eca0


	//   ....[90]....
        /*0a7c*/ 	.word	0x0000ed70


	//   ....[91]....
        /*0a80*/ 	.word	0x0000edc0


	//   ....[92]....
        /*0a84*/ 	.word	0x0000ee60


	//   ....[93]....
        /*0a88*/ 	.word	0x0000eeb0


	//   ....[94]....
        /*0a8c*/ 	.word	0x0000ef70


	//   ....[95]....
        /*0a90*/ 	.word	0x0000efd0


	//   ....[96]....
        /*0a94*/ 	.word	0x0000f070


	//   ....[97]....
        /*0a98*/ 	.word	0x0000f0f0


	//   ....[98]....
        /*0a9c*/ 	.word	0x0000f160


	//   ....[99]....
        /*0aa0*/ 	.word	0x0000f1c0


	//   ....[100]....
        /*0aa4*/ 	.word	0x0000f230


	//   ....[101]....
        /*0aa8*/ 	.word	0x0000f290


	//   ....[102]....
        /*0aac*/ 	.word	0x0000f360


	//   ....[103]....
        /*0ab0*/ 	.word	0x0000f3d0


	//   ....[104]....
        /*0ab4*/ 	.word	0x0000f480


	//   ....[105]....
        /*0ab8*/ 	.word	0x0000f4f0


	//   ....[106]....
        /*0abc*/ 	.word	0x0000f560


	//   ....[107]....
        /*0ac0*/ 	.word	0x0000f5c0


	//   ....[108]....
        /*0ac4*/ 	.word	0x0000f630


	//   ....[109]....
        /*0ac8*/ 	.word	0x0000f690


	//   ....[110]....
        /*0acc*/ 	.word	0x0000f700


	//   ....[111]....
        /*0ad0*/ 	.word	0x0000f760


	//   ....[112]....
        /*0ad4*/ 	.word	0x0000f7c0


	//   ....[113]....
        /*0ad8*/ 	.word	0x0000f810


	//   ....[114]....
        /*0adc*/ 	.word	0x0000f880


	//   ....[115]....
        /*0ae0*/ 	.word	0x0000f8e0


	//   ....[116]....
        /*0ae4*/ 	.word	0x0000f950


	//   ....[117]....
        /*0ae8*/ 	.word	0x0000f9b0


	//   ....[118]....
        /*0aec*/ 	.word	0x0000fb00


	//   ....[119]....
        /*0af0*/ 	.word	0x0000fbb0


	//----- nvinfo : EIATTR_EXIT_INSTR_OFFSETS
	.align		4
.L_1109:
        /*0af4*/ 	.byte	0x04, 0x1c
        /*0af6*/ 	.short	(.L_1111 - .L_1110)


	//   ....[0]....
.L_1110:
        /*0af8*/ 	.word	0x0000c0a0


	//   ....[1]....
        /*0afc*/ 	.word	0x0000e0d0


	//----- nvinfo : EIATTR_MAX_THREADS
	.align		4
.L_1111:
        /*0b00*/ 	.byte	0x04, 0x05
        /*0b02*/ 	.short	(.L_1113 - .L_1112)
.L_1112:
        /*0b04*/ 	.word	0x000001e0
        /*0b08*/ 	.word	0x00000001
        /*0b0c*/ 	.word	0x00000001


	//----- nvinfo : EIATTR_CRS_STACK_SIZE
	.align		4
.L_1113:
        /*0b10*/ 	.byte	0x04, 0x1e
        /*0b12*/ 	.short	(.L_1115 - .L_1114)
.L_1114:
        /*0b14*/ 	.word	0x00000000


	//----- nvinfo : EIATTR_CBANK_PARAM_SIZE
	.align		4
.L_1115:
        /*0b18*/ 	.byte	0x03, 0x19
        /*0b1a*/ 	.short	0x0060


	//----- nvinfo : EIATTR_PARAM_CBANK
	.align		4
        /*0b1c*/ 	.byte	0x04, 0x0a
        /*0b1e*/ 	.short	(.L_1117 - .L_1116)
	.align		4
.L_1116:
        /*0b20*/ 	.word	index@(.nv.constant0._ZN13group_norm_v218gn_bwd_cuda_kernelI13__nv_bfloat16Li480ELi1ELi16ELi120ELi256ELb1ELb1ELi32ELi960ELi960ELi4ELb1ELi18ELb0ELb0ELNS_15WgradSyncMethodE3ENS_16CompileConditionILi900EEEEEvPT_S6_S6_PKS5_S8_S8_S8_PKfflPfPj)
        /*0b24*/ 	.short	0x0210
        /*0b26*/ 	.short	0x0060


	//----- nvinfo : EIATTR_SW_WAR
	.align		4
.L_1117:
        /*0b28*/ 	.byte	0x04, 0x36
        /*0b2a*/ 	.short	(.L_1119 - .L_1118)
.L_1118:
        /*0b2c*/ 	.word	0x00000008
.L_1119:


//--------------------- .nv.info._ZN13group_norm_v218gn_bwd_cuda_kernelI13__nv_bfloat16Li480ELi2ELi16ELi120ELi256ELb1ELb1ELi16ELi960ELi960ELi4ELb1ELi14ELb0ELb0ELNS_15WgradSyncMethodE3ENS_16CompileConditionILi900EEEEEvPT_S6_S6_PKS5_S8_S8_S8_PKfflPfPj --------------------------
	.section	.nv.info._ZN13group_norm_v218gn_bwd_cuda_kernelI13__nv_bfloat16Li480ELi2ELi16ELi120ELi256ELb1ELb1ELi16ELi960ELi960ELi4ELb1ELi14ELb0ELb0ELNS_15WgradSyncMethodE3ENS_16CompileConditionILi900EEEEEvPT_S6_S6_PKS5_S8_S8_S8_PKfflPfPj,"",@"SHT_CUDA_INFO"
	.sectionflags	@""
	.align	4


	//----- nvinfo : EIATTR_CUDA_API_VERSION
	.align		4
        /*0000*/ 	.byte	0x04, 0x37
        /*0002*/ 	.short	(.L_1121 - .L_1120)
.L_1120:
        /*0004*/ 	.word	0x00000082


	//----- nvinfo : EIATTR_KPARAM_INFO
	.align		4
.L_1121:
        /*0008*/ 	.byte	0x04, 0x17
        /*000a*/ 	.short	(.L_1123 - .L_1122)
.L_1122:
        /*000c*/ 	.word	0x00000000
        /*0010*/ 	.short	0x000b
        /*0012*/ 	.short	0x0058
        /*0014*/ 	.byte	0x00, 0xf0, 0x21, 0x00


	//----- nvinfo : EIATTR_KPARAM_INFO
	.align		4
.L_1123:
        /*0018*/ 	.byte	0x04, 0x17
        /*001a*/ 	.short	(.L_1125 - .L_1124)
.L_1124:
        /*001c*/ 	.word	0x00000000
        /*0020*/ 	.short	0x000a
        /*0022*/ 	.short	0x0050
        /*0024*/ 	.byte	0x00, 0xf0, 0x21, 0x00


	//----- nvinfo : EIATTR_KPARAM_INFO
	.align		4
.L_1125:
        /*0028*/ 	.byte	0x04, 0x17
        /*002a*/ 	.short	(.L_1127 - .L_1126)
.L_1126:
        /*002c*/ 	.word	0x00000000
        /*0030*/ 	.short	0x0009
        /*0032*/ 	.short	0x0048
        /*0034*/ 	.byte	0x00, 0xf0, 0x21, 0x00


	//----- nvinfo : EIATTR_KPARAM_INFO
	.align		4
.L_1127:
        /*0038*/ 	.byte	0x04, 0x17
        /*003a*/ 	.short	(.L_1129 - .L_1128)
.L_1128:
        /*003c*/ 	.word	0x00000000
        /*0040*/ 	.short	0x0008
        /*0042*/ 	.short	0x0040
        /*0044*/ 	.byte	0x00, 0xf0, 0x11, 0x00


	//----- nvinfo : EIATTR_KPARAM_INFO
	.align		4
.L_1129:
        /*0048*/ 	.byte	0x04, 0x17
        /*004a*/ 	.short	(.L_1131 - .L_1130)
.L_1130:
        /*004c*/ 	.word	0x00000000
        /*0050*/ 	.short	0x0007
        /*0052*/ 	.short	0x0038
        /*0054*/ 	.byte	0x00, 0xf0, 0x21, 0x00


	//----- nvinfo : EIATTR_KPARAM_INFO
	.align		4
.L_1131:
        /*0058*/ 	.byte	0x04, 0x17
        /*005a*/ 	.short	(.L_1133 - .L_1132)
.L_1132:
        /*005c*/ 	.word	0x00000000
        /*0060*/ 	.short	0x0006
        /*0062*/ 	.short	0x0030
        /*0064*/ 	.byte	0x00, 0xf0, 0x21, 0x00


	//----- nvinfo : EIATTR_KPARAM_INFO
	.align		4
.L_1133:
        /*0068*/ 	.byte	0x04, 0x17
        /*006a*/ 	.short	(.L_1135 - .L_1134)
.L_1134:
        /*006c*/ 	.word	0x00000000
        /*0070*/ 	.short	0x0005
        /*0072*/ 	.short	0x0028
        /*0074*/ 	.byte	0x00, 0xf0, 0x21, 0x00


	//----- nvinfo : EIATTR_KPARAM_INFO
	.align		4
.L_1135:
        /*0078*/ 	.byte	0x04, 0x17
        /*007a*/ 	.short	(.L_1137 - .L_1136)
.L_1136:
        /*007c*/ 	.word	0x00000000
        /*0080*/ 	.short	0x0004
        /*0082*/ 	.short	0x0020
        /*0084*/ 	.byte	0x00, 0xf0, 0x21, 0x00


	//----- nvinfo : EIATTR_KPARAM_INFO
	.align		4
.L_1137:
        /*0088*/ 	.byte	0x04, 0x17
        /*008a*/ 	.short	(.L_1139 - .L_1138)
.L_1138:
        /*008c*/ 	.word	0x00000000
        /*0090*/ 	.short	0x0003
        /*0092*/ 	.short	0x0018
        /*0094*/ 	.byte	0x00, 0xf0, 0x21, 0x00


	//----- nvinfo : EIATTR_KPARAM_INFO
	.align		4
.L_1139:
        /*0098*/ 	.byte	0x04, 0x17
        /*009a*/ 	.short	(.L_1141 - .L_1140)
.L_1140:
        /*009c*/ 	.word	0x00000000
        /*00a0*/ 	.short	0x0002
        /*00a2*/ 	.short	0x0010
        /*00a4*/ 	.byte	0x00, 0xf0, 0x21, 0x00


	//----- nvinfo : EIATTR_KPARAM_INFO
	.align		4
.L_1141:
        /*00a8*/ 	.byte	0x04, 0x17
        /*00aa*/ 	.short	(.L_1143 - .L_1142)
.L_1142:
        /*00ac*/ 	.word	0x00000000
        /*00b0*/ 	.short	0x0001
        /*00b2*/ 	.short	0x0008
        /*00b4*/ 	.byte	0x00, 0xf0, 0x21, 0x00


	//----- nvinfo : EIATTR_KPARAM_INFO
	.align		4
.L_1143:
        /*00b8*/ 	.byte	0x04, 0x17
        /*00ba*/ 	.short	(.L_1145 - .L_1144)
.L_1144:
        /*00bc*/ 	.word	0x00000000
        /*00c0*/ 	.short	0x0000
        /*00c2*/ 	.short	0x0000
        /*00c4*/ 	.byte	0x00, 0xf0, 0x21, 0x00


	//----- nvinfo : EIATTR_SPARSE_MMA_MASK
	.align		4
.L_1145:
        /*00c8*/ 	.byte	0x03, 0x50
        /*00ca*/ 	.short	0x0000


	//----- nvinfo : EIATTR_MAXREG_COUNT
	.align		4
        /*00cc*/ 	.byte	0x03, 0x1b
        /*00ce*/ 	.short	0x0040


	//----- nvinfo : EIATTR_NUM_BARRIERS
	.align		4
        /*00d0*/ 	.byte	0x02, 0x4c
        /*00d2*/ 	.byte	0x01
	.zero		1


	//----- nvinfo : EIATTR_ANNOTATIONS
	.align		4
        /*00d4*/ 	.byte	0x04, 0x55
        /*00d6*/ 	.short	(.L_1147 - .L_1146)


	//   ....[0]....
.L_1146:
        /* <DEDUP_REMOVED lines=85> */


	//----- nvinfo : EIATTR_MERCURY_ISA_VERSION
	.align		4
.L_1147:
        /*0618*/ 	.byte	0x03, 0x5f
        /*061a*/ 	.short	0x0101


	//----- nvinfo : EIATTR_COOP_GROUP_MASK_REGIDS
	.align		4
        /*061c*/ 	.byte	0x04, 0x29
        /*061e*/ 	.short	(.L_1149 - .L_1148)


	//   ....[0]....
.L_1148:
        /*0620*/ 	.word	0xffffffff


	//   ....[1]....
        /*0624*/ 	.word	0xffffffff


	//   ....[2]....
        /*0628*/ 	.word	0xffffffff


	//   ....[3]....
        /*062c*/ 	.word	0xffffffff


	//   ....[4]....
        /*0630*/ 	.word	0xffffffff


	//   ....[5]....
        /*0634*/ 	.word	0xffffffff


	//   ....[6]....
        /*0638*/ 	.word	0xffffffff


	//   ....[7]....
        /*063c*/ 	.word	0xffffffff


	//   ....[8]....
        /*0640*/ 	.word	0xffffffff


	//   ....[9]....
        /*0644*/ 	.word	0xffffffff


	//   ....[10]....
        /*0648*/ 	.word	0x05000019


	//   ....[11]....
        /*064c*/ 	.word	0x05000018


	//   ....[12]....
        /*0650*/ 	.word	0x0500001a


	//   ....[13]....
        /*0654*/ 	.word	0x0500001b


	//   ....[14]....
        /*0658*/ 	.word	0x0500001d


	//   ....[15]....
        /*065c*/ 	.word	0x05000012


	//   ....[16]....
        /*0660*/ 	.word	0x0500001c


	//   ....[17]....
        /*0664*/ 	.word	0x05000013


	//   ....[18]....
        /*0668*/ 	.word	0x0500001d


	//   ....[19]....
        /*066c*/ 	.word	0x0500001c


	//   ....[20]....
        /*0670*/ 	.word	0x0500001e


	//   ....[21]....
        /*0674*/ 	.word	0x0500001f


	//   ....[22]....
        /*0678*/ 	.word	0x05000021


	//   ....[23]....
        /*067c*/ 	.word	0x05000020


	//   ....[24]....
        /*0680*/ 	.word	0x05000022


	//   ....[25]....
        /*0684*/ 	.word	0x05000017


	//   ....[26]....
        /*0688*/ 	.word	0x0500001d


	//   ....[27]....
        /*068c*/ 	.word	0x0500001c


	//   ....[28]....
        /*0690*/ 	.word	0x0500001e


	//   ....[29]....
        /*0694*/ 	.word	0x0500001f


	//   ....[30]....
        /*0698*/ 	.word	0x05000021


	//   ....[31]....
        /*069c*/ 	.word	0x05000020


	//   ....[32]....
        /*06a0*/ 	.word	0x05000022


	//   ....[33]....
        /*06a4*/ 	.word	0x05000017


	//   ....[34]....
        /*06a8*/ 	.word	0x05000021


	//   ....[35]....
        /*06ac*/ 	.word	0x0500001e


	//   ....[36]....
        /*06b0*/ 	.word	0x05000023


	//   ....[37]....
        /*06b4*/ 	.word	0x0500001c


	//   ....[38]....
        /*06b8*/ 	.word	0x05000020


	//   ....[39]....
        /*06bc*/ 	.word	0x0500002b


	//   ....[40]....
        /*06c0*/ 	.word	0x05000020


	//   ....[41]....
        /*06c4*/ 	.word	0x0500001e


	//   ....[42]....
        /*06c8*/ 	.word	0x0500002a


	//   ....[43]....
        /*06cc*/ 	.word	0x05000014


	//   ....[44]....
        /*06d0*/ 	.word	0x0500002b


	//   ....[45]....
        /*06d4*/ 	.word	0x05000021


	//   ....[46]....
        /*06d8*/ 	.word	0x05000026


	//   ....[47]....
        /*06dc*/ 	.word	0x05000023


	//   ....[48]....
        /*06e0*/ 	.word	0x0500001d


	//   ....[49]....
        /*06e4*/ 	.word	0x05000014


	//   ....[50]....
        /*06e8*/ 	.word	0x05000013


	//   ....[51]....
        /*06ec*/ 	.word	0x05000021


	//   ....[52]....
        /*06f0*/ 	.word	0x05000016


	//   ....[53]....
        /*06f4*/ 	.word	0x05000017


	//   ....[54]....
        /*06f8*/ 	.word	0x05000012


	//   ....[55]....
        /*06fc*/ 	.word	0x0500002b


	//   ....[56]....
        /*0700*/ 	.word	0x05000024


	//   ....[57]....
        /*0704*/ 	.word	0x0500001b


	//   ....[58]....
        /*0708*/ 	.word	0x0500001a


	//   ....[59]....
        /*070c*/ 	.word	0x05000022


	//   ....[60]....
        /*0710*/ 	.word	0x05000016


	//   ....[61]....
        /*0714*/ 	.word	0x05000017


	//   ....[62]....
        /*0718*/ 	.word	0x05000029


	//   ....[63]....
        /*071c*/ 	.word	0x0500002b


	//   ....[64]....
        /*0720*/ 	.word	0x0500001d


	//   ....[65]....
        /*0724*/ 	.word	0x05000017


	//   ....[66]....
        /*0728*/ 	.word	0x0500001e


	//   ....[67]....
        /*072c*/ 	.word	0x0500001e


	//   ....[68]....
        /*0730*/ 	.word	0x0500001e


	//   ....[69]....
        /*0734*/ 	.word	0x0500001e


	//   ....[70]....
        /*0738*/ 	.word	0x0500001e


	//   ....[71]....
        /*073c*/ 	.word	0x0500001e


	//   ....[72]....
        /*0740*/ 	.word	0x0500001e


	//   ....[73]....
        /*0744*/ 	.word	0x0500001e


	//   ....[74]....
        /*0748*/ 	.word	0x0500001e


	//   ....[75]....
        /*074c*/ 	.word	0x0500001e


	//   ....[76]....
        /*0750*/ 	.word	0x0500001e


	//   ....[77]....
        /*0754*/ 	.word	0x0500001e


	//   ....[78]....
        /*0758*/ 	.word	0x0500001e


	//   ....[79]....
        /*075c*/ 	.word	0x0500001e


	//   ....[80]....
        /*0760*/ 	.word	0x0500001e


	//   ....[81]....
        /*0764*/ 	.word	0x0500001e


	//   ....[82]....
        /*0768*/ 	.word	0x0500001e


	//   ....[83]....
        /*076c*/ 	.word	0x0500001e


	//   ....[84]....
        /*0770*/ 	.word	0x0500001e


	//   ....[85]....
        /*0774*/ 	.word	0x0500001e


	//   ....[86]....
        /*0778*/ 	.word	0x0500001e


	//   ....[87]....
        /*077c*/ 	.word	0x0500001e


	//   ....[88]....
        /*0780*/ 	.word	0x0500001e


	//   ....[89]....
        /*0784*/ 	.word	0x0500001e


	//   ....[90]....
        /*0788*/ 	.word	0x0500001e


	//   ....[91]....
        /*078c*/ 	.word	0x0500001e


	//   ....[92]....
        /*0790*/ 	.word	0x0500001e


	//   ....[93]....
        /*0794*/ 	.word	0x0500001e


	//   ....[94]....
        /*0798*/ 	.word	0x0500001e


	//   ....[95]....
        /*079c*/ 	.word	0x0500001e


	//   ....[96]....
        /*07a0*/ 	.word	0x0500001e


	//   ....[97]....
        /*07a4*/ 	.word	0x0500001e


	//   ....[98]....
        /*07a8*/ 	.word	0x0500001e


	//   ....[99]....
        /*07ac*/ 	.word	0x0500001e


	//   ....[100]....
        /*07b0*/ 	.word	0x0500001e


	//   ....[101]....
        /*07b4*/ 	.word	0x0500001e


	//   ....[102]....
        /*07b8*/ 	.word	0x0500001e


	//   ....[103]....
        /*07bc*/ 	.word	0x0500001e


	//   ....[104]....
        /*07c0*/ 	.word	0x0500001e


	//   ....[105]....
        /*07c4*/ 	.word	0x0500001e


	//   ....[106]....
        /*07c8*/ 	.word	0x0500001e


	//   ....[107]....
        /*07cc*/ 	.word	0x0500001e


	//   ....[108]....
        /*07d0*/ 	.word	0x0500001e


	//   ....[109]....
        /*07d4*/ 	.word	0x0500001e


	//   ....[110]....
        /*07d8*/ 	.word	0x0500001e


	//   ....[111]....
        /*07dc*/ 	.word	0x0500001e


	//   ....[112]....
        /*07e0*/ 	.word	0x0500001e


	//   ....[113]....
        /*07e4*/ 	.word	0x0500001e


	//   ....[114]....
        /*07e8*/ 	.word	0x0500001e


	//   ....[115]....
        /*07ec*/ 	.word	0x0500001e


	//   ....[116]....
        /*07f0*/ 	.word	0x0500001e


	//   ....[117]....
        /*07f4*/ 	.word	0x0500001e


	//   ....[118]....
        /*07f8*/ 	.word	0x0500001e


	//   ....[119]....
        /*07fc*/ 	.word	0x0500001e


	//   ....[120]....
        /*0800*/ 	.word	0x0500001e


	//   ....[121]....
        /*0804*/ 	.word	0x0500001e


	//----- nvinfo : EIATTR_COOP_GROUP_INSTR_OFFSETS
	.align		4
.L_1149:
        /*0808*/ 	.byte	0x04, 0x28
        /*080a*/ 	.short	(.L_1151 - .L_1150)


	//   ....[0]....
.L_1150:
        /*080c*/ 	.word	0x00005180


	//   ....[1]....
        /*0810*/ 	.word	0x00005190


	//   ....[2]....
        /*0814*/ 	.word	0x00005a40


	//   ....[3]....
        /*0818*/ 	.word	0x00005a60


	//   ....[4]....
        /*081c*/ 	.word	0x00005a80


	//   ....[5]....
        /*0820*/ 	.word	0x00005aa0


	//   ....[6]....
        /*0824*/ 	.word	0x00005ac0


	//   ....[7]....
        /*0828*/ 	.word	0x00005ae0


	//   ....[8]....
        /*082c*/ 	.word	0x00005b00


	//   ....[9]....
        /*0830*/ 	.word	0x00005b20


	//   ....[10]....
        /*0834*/ 	.word	0x00008700


	//   ....[11]....
        /*0838*/ 	.word	0x00008730


	//   ....[12]....
        /*083c*/ 	.word	0x00008780


	//   ....[13]....
        /*0840*/ 	.word	0x000087a0


	//   ....[14]....
        /*0844*/ 	.word	0x000087d0


	//   ....[15]....
        /*0848*/ 	.word	0x000087e0


	//   ....[16]....
        /*084c*/ 	.word	0x00008810


	//   ....[17]....
        /*0850*/ 	.word	0x00008820


	//   ....[18]....
        /*0854*/ 	.word	0x000089a0


	//   ....[19]....
        /*0858*/ 	.word	0x000089d0


	//   ....[20]....
        /*085c*/ 	.word	0x00008a20


	//   ....[21]....
        /*0860*/ 	.word	0x00008a40


	//   ....[22]....
        /*0864*/ 	.word	0x00008a70


	//   ....[23]....
        /*0868*/ 	.word	0x00008a80


	//   ....[24]....
        /*086c*/ 	.word	0x00008ab0


	//   ....[25]....
        /*0870*/ 	.word	0x00008ac0


	//   ....[26]....
        /*0874*/ 	.word	0x00008be0


	//   ....[27]....
        /*0878*/ 	.word	0x00008c10


	//   ....[28]....
        /*087c*/ 	.word	0x00008c60


	//   ....[29]....
        /*0880*/ 	.word	0x00008c80


	//   ....[30]....
        /*0884*/ 	.word	0x00008cb0


	//   ....[31]....
        /*0888*/ 	.word	0x00008cc0


	//   ....[32]....
        /*088c*/ 	.word	0x00008cf0


	//   ....[33]....
        /*0890*/ 	.word	0x00008d00


	//   ....[34]....
        /*0894*/ 	.word	0x00008fc0


	//   ....[35]....
        /*0898*/ 	.word	0x00009060


	//   ....[36]....
        /*089c*/ 	.word	0x00009090


	//   ....[37]....
        /*08a0*/ 	.word	0x000090c0


	//   ....[38]....
        /*08a4*/ 	.word	0x000090d0


	//   ....[39]....
        /*08a8*/ 	.word	0x000090e0


	//   ....[40]....
        /*08ac*/ 	.word	0x000090f0


	//   ....[41]....
        /*08b0*/ 	.word	0x000091a0


	//   ....[42]....
        /*08b4*/ 	.word	0x000091e0


	//   ....[43]....
        /*08b8*/ 	.word	0x00009200


	//   ....[44]....
        /*08bc*/ 	.word	0x00009210


	//   ....[45]....
        /*08c0*/ 	.word	0x00009220


	//   ....[46]....
        /*08c4*/ 	.word	0x00009230


	//   ....[47]....
        /*08c8*/ 	.word	0x00009240


	//   ....[48]....
        /*08cc*/ 	.word	0x00009280


	//   ....[49]....
        /*08d0*/ 	.word	0x000092e0


	//   ....[50]....
        /*08d4*/ 	.word	0x00009310


	//   ....[51]....
        /*08d8*/ 	.word	0x00009340


	//   ....[52]....
        /*08dc*/ 	.word	0x00009370


	//   ....[53]....
        /*08e0*/ 	.word	0x00009390


	//   ....[54]....
        /*08e4*/ 	.word	0x000093a0


	//   ....[55]....
        /*08e8*/ 	.word	0x000093b0


	//   ....[56]....
        /*08ec*/ 	.word	0x000093e0


	//   ....[57]....
        /*08f0*/ 	.word	0x00009440


	//   ....[58]....
        /*08f4*/ 	.word	0x00009470


	//   ....[59]....
        /*08f8*/ 	.word	0x00009490


	//   ....[60]....
        /*08fc*/ 	.word	0x000094d0


	//   ....[61]....
        /*0900*/ 	.word	0x000094f0


	//   ....[62]....
        /*0904*/ 	.word	0x00009510


	//   ....[63]....
        /*0908*/ 	.word	0x00009520


	//   ....[64]....
        /*090c*/ 	.word	0x00009680


	//   ....[65]....
        /*0910*/ 	.word	0x000096c0


	//   ....[66]....
        /*0914*/ 	.word	0x000097f0


	//   ....[67]....
        /*0918*/ 	.word	0x00009840


	//   ....[68]....
        /*091c*/ 	.word	0x000098b0


	//   ....[69]....
        /*0920*/ 	.word	0x00009910


	//   ....[70]....
        /*0924*/ 	.word	0x00009980


	//   ....[71]....
        /*0928*/ 	.word	0x000099e0


	//   ....[72]....
        /*092c*/ 	.word	0x00009a50


	//   ....[73]....
        /*0930*/ 	.word	0x00009ab0


	//   ....[74]....
        /*0934*/ 	.word	0x00009b50


	//   ....[75]....
        /*0938*/ 	.word	0x00009be0


	//   ....[76]....
        /*093c*/ 	.word	0x00009c50


	//   ....[77]....
        /*0940*/ 	.word	0x00009cb0


	//   ....[78]....
        /*0944*/ 	.word	0x00009d20


	//   ....[79]....
        /*0948*/ 	.word	0x00009d80


	//   ....[80]....
        /*094c*/ 	.word	0x00009df0


	//   ....[81]....
        /*0950*/ 	.word	0x00009e50


	//   ....[82]....
        /*0954*/ 	.word	0x00009ef0


	//   ....[83]....
        /*0958*/ 	.word	0x00009f80


	//   ....[84]....
        /*095c*/ 	.word	0x00009ff0


	//   ....[85]....
        /*0960*/ 	.word	0x0000a050


	//   ....[86]....
        /*0964*/ 	.word	0x0000a0c0


	//   ....[87]....
        /*0968*/ 	.word	0x0000a120


	//   ....[88]....
        /*096c*/ 	.word	0x0000a190


	//   ....[89]....
        /*0970*/ 	.word	0x0000a1f0


	//   ....[90]....
        /*0974*/ 	.word	0x0000a290


	//   ....[91]....
        /*0978*/ 	.word	0x0000a340


	//   ....[92]....
        /*097c*/ 	.word	0x0000a410


	//   ....[93]....
        /*0980*/ 	.word	0x0000a460


	//   ....[94]....
        /*0984*/ 	.word	0x0000a4f0


	//   ....[95]....
        /*0988*/ 	.word	0x0000a550


	//   ....[96]....
        /*098c*/ 	.word	0x0000a5e0


	//   ....[97]....
        /*0990*/ 	.word	0x0000a630


	//   ....[98]....
        /*0994*/ 	.word	0x0000a6a0


	//   ....[99]....
        /*0998*/ 	.word	0x0000a700


	//   ....[100]....
        /*099c*/ 	.word	0x0000a7c0


	//   ....[101]....
        /*09a0*/ 	.word	0x0000a820


	//   ....[102]....
        /*09a4*/ 	.word	0x0000a8b0


	//   ....[103]....
        /*09a8*/ 	.word	0x0000a940


	//   ....[104]....
        /*09ac*/ 	.word	0x0000a9c0


	//   ....[105]....
        /*09b0*/ 	.word	0x0000aa20


	//   ....[106]....
        /*09b4*/ 	.word	0x0000aa90


	//   ....[107]....
        /*09b8*/ 	.word	0x0000aaf0


	//   ....[108]....
        /*09bc*/ 	.word	0x0000aba0


	//   ....[109]....
        /*09c0*/ 	.word	0x0000ac00


	//   ....[110]....
        /*09c4*/ 	.word	0x0000acc0


	//   ....[111]....
        /*09c8*/ 	.word	0x0000ad10


	//   ....[112]....
        /*09cc*/ 	.word	0x0000ad80


	//   ....[113]....
        /*09d0*/ 	.word	0x0000ade0


	//   ....[114]....
        /*09d4*/ 	.word	0x0000ae70


	//   ....[115]....
        /*09d8*/ 	.word	0x0000af00


	//   ....[116]....
        /*09dc*/ 	.word	0x0000af70


	//   ....[117]....
        /*09e0*/ 	.word	0x0000afd0


	//   ....[118]....
        /*09e4*/ 	.word	0x0000b060


	//   ....[119]....
        /*09e8*/ 	.word	0x0000b120


	//   ....[120]....
        /*09ec*/ 	.word	0x0000b1b0


	//   ....[121]....
        /*09f0*/ 	.word	0x0000b210


	//----- nvinfo : EIATTR_EXIT_INSTR_OFFSETS
	.align		4
.L_1151:
        /*09f4*/ 	.byte	0x04, 0x1c
        /*09f6*/ 	.short	(.L_1153 - .L_1152)


	//   ....[0]....
.L_1152:
        /*09f8*/ 	.word	0x00007700


	//   ....[1]....
        /*09fc*/ 	.word	0x00009790


	//----- nvinfo : EIATTR_MAX_THREADS
	.align		4
.L_1153:
        /*0a00*/ 	.byte	0x04, 0x05
        /*0a02*/ 	.short	(.L_1155 - .L_1154)
.L_1154:
        /*0a04*/ 	.word	0x000001e0
        /*0a08*/ 	.word	0x00000001
        /*0a0c*/ 	.word	0x00000001


	//----- nvinfo : EIATTR_CRS_STACK_SIZE
	.align		4
.L_1155:
        /*0a10*/ 	.byte	0x04, 0x1e
        /*0a12*/ 	.short	(.L_1157 - .L_1156)
.L_1156:
        /*0a14*/ 	.word	0x00000000


	//----- nvinfo : EIATTR_CBANK_PARAM_SIZE
	.align		4
.L_1157:
        /*0a18*/ 	.byte	0x03, 0x19
        /*0a1a*/ 	.short	0x0060


	//----- nvinfo : EIATTR_PARAM_CBANK
	.align		4
        /*0a1c*/ 	.byte	0x04, 0x0a
        /*0a1e*/ 	.short	(.L_1159 - .L_1158)
	.align		4
.L_1158:
        /*0a20*/ 	.word	index@(.nv.constant0._ZN13group_norm_v218gn_bwd_cuda_kernelI13__nv_bfloat16Li480ELi2ELi16ELi120ELi256ELb1ELb1ELi16ELi960ELi960ELi4ELb1ELi14ELb0ELb0ELNS_15WgradSyncMethodE3ENS_16CompileConditionILi900EEEEEvPT_S6_S6_PKS5_S8_S8_S8_PKfflPfPj)
        /*0a24*/ 	.short	0x0210
        /*0a26*/ 	.short	0x0060


	//----- nvinfo : EIATTR_SW_WAR
	.align		4
.L_1159:
        /*0a28*/ 	.byte	0x04, 0x36
        /*0a2a*/ 	.short	(.L_1161 - .L_1160)
.L_1160:
        /*0a2c*/ 	.word	0x00000008
.L_1161:


//--------------------- .nv.info._ZN13group_norm_v218gn_bwd_cuda_kernelI13__nv_bfloat16Li480ELi2ELi16ELi120ELi256ELb1ELb1ELi16ELi960ELi960ELi4ELb1ELi18ELb0ELb0ELNS_15WgradSyncMethodE3ENS_16CompileConditionILi900EEEEEvPT_S6_S6_PKS5_S8_S8_S8_PKfflPfPj --------------------------
	.section	.nv.info._ZN13group_norm_v218gn_bwd_cuda_kernelI13__nv_bfloat16Li480ELi2ELi16ELi120ELi256ELb1ELb1ELi16ELi960ELi960ELi4ELb1ELi18ELb0ELb0ELNS_15WgradSyncMethodE3ENS_16CompileConditionILi900EEEEEvPT_S6_S6_PKS5_S8_S8_S8_PKfflPfPj,"",@"SHT_CUDA_INFO"
	.sectionflags	@""
	.align	4


	//----- nvinfo : EIATTR_CUDA_API_VERSION
	.align		4
        /*0000*/ 	.byte	0x04, 0x37
        /*0002*/ 	.short	(.L_1163 - .L_1162)
.L_1162:
        /*0004*/ 	.word	0x00000082


	//----- nvinfo : EIATTR_KPARAM_INFO
	.align		4
.L_1163:
        /*0008*/ 	.byte	0x04, 0x17
        /*000a*/ 	.short	(.L_1165 - .L_1164)
.L_1164:
        /*000c*/ 	.word	0x00000000
        /*0010*/ 	.short	0x000b
        /*0012*/ 	.short	0x0058
        /*0014*/ 	.byte	0x00, 0xf0, 0x21, 0x00


	//----- nvinfo : EIATTR_KPARAM_INFO
	.align		4
.L_1165:
        /*0018*/ 	.byte	0x04, 0x17
        /*001a*/ 	.short	(.L_1167 - .L_1166)
.L_1166:
        /*001c*/ 	.word	0x00000000
        /*0020*/ 	.short	0x000a
        /*0022*/ 	.short	0x0050
        /*0024*/ 	.byte	0x00, 0xf0, 0x21, 0x00


	//----- nvinfo : EIATTR_KPARAM_INFO
	.align		4
.L_1167:
        /*0028*/ 	.byte	0x04, 0x17
        /*002a*/ 	.short	(.L_1169 - .L_1168)
.L_1168:
        /*002c*/ 	.word	0x00000000
        /*0030*/ 	.short	0x0009
        /*0032*/ 	.short	0x0048
        /*0034*/ 	.byte	0x00, 0xf0, 0x21, 0x00


	//----- nvinfo : EIATTR_KPARAM_INFO
	.align		4
.L_1169:
        /*0038*/ 	.byte	0x04, 0x17
        /*003a*/ 	.short	(.L_1171 - .L_1170)
.L_1170:
        /*003c*/ 	.word	0x00000000
        /*0040*/ 	.short	0x0008
        /*0042*/ 	.short	0x0040
        /*0044*/ 	.byte	0x00, 0xf0, 0x11, 0x00


	//----- nvinfo : EIATTR_KPARAM_INFO
	.align		4
.L_1171:
        /*0048*/ 	.byte	0x04, 0x17
        /*004a*/ 	.short	(.L_1173 - .L_1172)
.L_1172:
        /*004c*/ 	.word	0x00000000
        /*0050*/ 	.short	0x0007
        /*0052*/ 	.short	0x0038
        /*0054*/ 	.byte	0x00, 0xf0, 0x21, 0x00


	//----- nvinfo : EIATTR_KPARAM_INFO
	.align		4
.L_1173:
        /*0058*/ 	.byte	0x04, 0x17
        /*005a*/ 	.short	(.L_1175 - .L_1174)
.L_1174:
        /*005c*/ 	.word	0x00000000
        /*0060*/ 	.short	0x0006
        /*0062*/ 	.short	0x0030
        /*0064*/ 	.byte	0x00, 0xf0, 0x21, 0x00


	//----- nvinfo : EIATTR_KPARAM_INFO
	.align		4
.L_1175:
        /*0068*/ 	.byte	0x04, 0x17
        /*006a*/ 	.short	(.L_1177 - .L_1176)
.L_1176:
        /*006c*/ 	.word	0x00000000
        /*0070*/ 	.short	0x0005
        /*0072*/ 	.short	0x0028
        /*0074*/ 	.byte	0x00, 0xf0, 0x21, 0x00


	//----- nvinfo : EIATTR_KPARAM_INFO
	.align		4
.L_1177:
        /*0078*/ 	.byte	0x04, 0x17
        /*007a*/ 	.short	(.L_1179 - .L_1178)
.L_1178:
        /*007c*/ 	.word	0x00000000
        /*0080*/ 	.short	0x0004
        /*0082*/ 	.short	0x0020
        /*0084*/ 	.byte	0x00, 0xf0, 0x21, 0x00


	//----- nvinfo : EIATTR_KPARAM_INFO
	.align		4
.L_1179:
        /*0088*/ 	.byte	0x04, 0x17
        /*008a*/ 	.short	(.L_1181 - .L_1180)
.L_1180:
        /*008c*/ 	.word	0x00000000
        /*0090*/ 	.short	0x0003
        /*0092*/ 	.short	0x0018
        /*0094*/ 	.byte	0x00, 0xf0, 0x21, 0x00


	//----- nvinfo : EIATTR_KPARAM_INFO
	.align		4
.L_1181:
        /*0098*/ 	.byte	0x04, 0x17
        /*009a*/ 	.short	(.L_1183 - .L_1182)
.L_1182:
        /*009c*/ 	.word	0x00000000
        /*00a0*/ 	.short	0x0002
        /*00a2*/ 	.short	0x0010
        /*00a4*/ 	.byte	0x00, 0xf0, 0x21, 0x00


	//----- nvinfo : EIATTR_KPARAM_INFO
	.align		4
.L_1183:
        /*00a8*/ 	.byte	0x04, 0x17
        /*00aa*/ 	.short	(.L_1185 - .L_1184)
.L_1184:
        /*00ac*/ 	.word	0x00000000
        /*00b0*/ 	.short	0x0001
        /*00b2*/ 	.short	0x0008
        /*00b4*/ 	.byte	0x00, 0xf0, 0x21, 0x00


	//----- nvinfo : EIATTR_KPARAM_INFO
	.align		4
.L_1185:
        /*00b8*/ 	.byte	0x04, 0x17
        /*00ba*/ 	.short	(.L_1187 - .L_1186)
.L_1186:
        /*00bc*/ 	.word	0x00000000
        /*00c0*/ 	.short	0x0000
        /*00c2*/ 	.short	0x0000
        /*00c4*/ 	.byte	0x00, 0xf0, 0x21, 0x00


	//----- nvinfo : EIATTR_SPARSE_MMA_MASK
	.align		4
.L_1187:
        /*00c8*/ 	.byte	0x03, 0x50
        /*00ca*/ 	.short	0x0000


	//----- nvinfo : EIATTR_MAXREG_COUNT
	.align		4
        /*00cc*/ 	.byte	0x03, 0x1b
        /*00ce*/ 	.short	0x0040


	//----- nvinfo : EIATTR_NUM_BARRIERS
	.align		4
        /*00d0*/ 	.byte	0x02, 0x4c
        /*00d2*/ 	.byte	0x01
	.zero		1


	//----- nvinfo : EIATTR_ANNOTATIONS
	.align		4
        /*00d4*/ 	.byte	0x04, 0x55
        /*00d6*/ 	.short	(.L_1189 - .L_1188)


	//   ....[0]....
.L_1188:
        /* <DEDUP_REMOVED lines=85> */


	//----- nvinfo : EIATTR_MERCURY_ISA_VERSION
	.align		4
.L_1189:
        /*0618*/ 	.byte	0x03, 0x5f
        /*061a*/ 	.short	0x0101


	//----- nvinfo : EIATTR_COOP_GROUP_MASK_REGIDS
	.align		4
        /*061c*/ 	.byte	0x04, 0x29
        /*061e*/ 	.short	(.L_1191 - .L_1190)


	//   ....[0]....
.L_1190:
        /*0620*/ 	.word	0xffffffff


	//   ....[1]....
        /*0624*/ 	.word	0xffffffff


	//   ....[2]....
        /*0628*/ 	.word	0xffffffff


	//   ....[3]....
        /*062c*/ 	.word	0xffffffff


	//   ....[4]....
        /*0630*/ 	.word	0xffffffff


	//   ....[5]....
        /*0634*/ 	.word	0xffffffff


	//   ....[6]....
        /*0638*/ 	.word	0xffffffff


	//   ....[7]....
        /*063c*/ 	.word	0xffffffff


	//   ....[8]....
        /*0640*/ 	.word	0xffffffff


	//   ....[9]....
        /*0644*/ 	.word	0xffffffff


	//   ....[10]....
        /*0648*/ 	.word	0x05000019


	//   ....[11]....
        /*064c*/ 	.word	0x05000018


	//   ....[12]....
        /*0650*/ 	.word	0x0500001a


	//   ....[13]....
        /*0654*/ 	.word	0x0500001b


	//   ....[14]....
        /*0658*/ 	.word	0x0500001d


	//   ....[15]....
        /*065c*/ 	.word	0x05000012


	//   ....[16]....
        /*0660*/ 	.word	0x0500001c


	//   ....[17]....
        /*0664*/ 	.word	0x05000013


	//   ....[18]....
        /*0668*/ 	.word	0x0500001d


	//   ....[19]....
        /*066c*/ 	.word	0x0500001c


	//   ....[20]....
        /*0670*/ 	.word	0x0500001e


	//   ....[21]....
        /*0674*/ 	.word	0x0500001f


	//   ....[22]....
        /*0678*/ 	.word	0x05000021


	//   ....[23]....
        /*067c*/ 	.word	0x05000020


	//   ....[24]....
        /*0680*/ 	.word	0x05000022


	//   ....[25]....
        /*0684*/ 	.word	0x05000017


	//   ....[26]....
        /*0688*/ 	.word	0x0500001d


	//   ....[27]....
        /*068c*/ 	.word	0x0500001c


	//   ....[28]....
        /*0690*/ 	.word	0x0500001e


	//   ....[29]....
        /*0694*/ 	.word	0x0500001f


	//   ....[30]....
        /*0698*/ 	.word	0x05000021


	//   ....[31]....
        /*069c*/ 	.word	0x05000020


	//   ....[32]....
        /*06a0*/ 	.word	0x05000022


	//   ....[33]....
        /*06a4*/ 	.word	0x05000017


	//   ....[34]....
        /*06a8*/ 	.word	0x05000021


	//   ....[35]....
        /*06ac*/ 	.word	0x0500001e


	//   ....[36]....
        /*06b0*/ 	.word	0x05000023


	//   ....[37]....
        /*06b4*/ 	.word	0x0500001c


	//   ....[38]....
        /*06b8*/ 	.word	0x05000020


	//   ....[39]....
        /*06bc*/ 	.word	0x0500002b


	//   ....[40]....
        /*06c0*/ 	.word	0x05000020


	//   ....[41]....
        /*06c4*/ 	.word	0x0500001e


	//   ....[42]....
        /*06c8*/ 	.word	0x0500002a


	//   ....[43]....
        /*06cc*/ 	.word	0x05000014


	//   ....[44]....
        /*06d0*/ 	.word	0x0500002b


	//   ....[45]....
        /*06d4*/ 	.word	0x05000021


	//   ....[46]....
        /*06d8*/ 	.word	0x05000026


	//   ....[47]....
        /*06dc*/ 	.word	0x05000023


	//   ....[48]....
        /*06e0*/ 	.word	0x0500001d


	//   ....[49]....
        /*06e4*/ 	.word	0x05000014


	//   ....[50]....
        /*06e8*/ 	.word	0x05000013


	//   ....[51]....
        /*06ec*/ 	.word	0x05000021


	//   ....[52]....
        /*06f0*/ 	.word	0x05000016


	//   ....[53]....
        /*06f4*/ 	.word	0x05000017


	//   ....[54]....
        /*06f8*/ 	.word	0x05000012


	//   ....[55]....
        /*06fc*/ 	.word	0x0500002b


	//   ....[56]....
        /*0700*/ 	.word	0x05000024


	//   ....[57]....
        /*0704*/ 	.word	0x0500001b


	//   ....[58]....
        /*0708*/ 	.word	0x0500001a


	//   ....[59]....
        /*070c*/ 	.word	0x05000022


	//   ....[60]....
        /*0710*/ 	.word	0x05000016


	//   ....[61]....
        /*0714*/ 	.word	0x05000017


	//   ....[62]....
        /*0718*/ 	.word	0x05000029


	//   ....[63]....
        /*071c*/ 	.word	0x0500002b


	//   ....[64]....
        /*0720*/ 	.word	0x0500001d


	//   ....[65]....
        /*0724*/ 	.word	0x05000017


	//   ....[66]....
        /*0728*/ 	.word	0x0500001e


	//   ....[67]....
        /*072c*/ 	.word	0x0500001e


	//   ....[68]....
        /*0730*/ 	.word	0x0500001e


	//   ....[69]....
        /*0734*/ 	.word	0x0500001e


	//   ....[70]....
        /*0738*/ 	.word	0x0500001e


	//   ....[71]....
        /*073c*/ 	.word	0x0500001e


	//   ....[72]....
        /*0740*/ 	.word	0x0500001e


	//   ....[73]....
        /*0744*/ 	.word	0x0500001e


	//   ....[74]....
        /*0748*/ 	.word	0x0500001e


	//   ....[75]....
        /*074c*/ 	.word	0x0500001e


	//   ....[76]....
        /*0750*/ 	.word	0x0500001e


	//   ....[77]....
        /*0754*/ 	.word	0x0500001e


	//   ....[78]....
        /*0758*/ 	.word	0x0500001e


	//   ....[79]....
        /*075c*/ 	.word	0x0500001e


	//   ....[80]....
        /*0760*/ 	.word	0x0500001e


	//   ....[81]....
        /*0764*/ 	.word	0x0500001e


	//   ....[82]....
        /*0768*/ 	.word	0x0500001e


	//   ....[83]....
        /*076c*/ 	.word	0x0500001e


	//   ....[84]....
        /*0770*/ 	.word	0x0500001e


	//   ....[85]....
        /*0774*/ 	.word	0x0500001e


	//   ....[86]....
        /*0778*/ 	.word	0x0500001e


	//   ....[87]....
        /*077c*/ 	.word	0x0500001e


	//   ....[88]....
        /*0780*/ 	.word	0x0500001e


	//   ....[89]....
        /*0784*/ 	.word	0x0500001e


	//   ....[90]....
        /*0788*/ 	.word	0x0500001e


	//   ....[91]....
        /*078c*/ 	.word	0x0500001e


	//   ....[92]....
        /*0790*/ 	.word	0x0500001e


	//   ....[93]....
        /*0794*/ 	.word	0x0500001e


	//   ....[94]....
        /*0798*/ 	.word	0x0500001e


	//   ....[95]....
        /*079c*/ 	.word	0x0500001e


	//   ....[96]....
        /*07a0*/ 	.word	0x0500001e


	//   ....[97]....
        /*07a4*/ 	.word	0x0500001e


	//   ....[98]....
        /*07a8*/ 	.word	0x0500001e


	//   ....[99]....
        /*07ac*/ 	.word	0x0500001e


	//   ....[100]....
        /*07b0*/ 	.word	0x0500001e


	//   ....[101]....
        /*07b4*/ 	.word	0x0500001e


	//   ....[102]....
        /*07b8*/ 	.word	0x0500001e


	//   ....[103]....
        /*07bc*/ 	.word	0x0500001e


	//   ....[104]....
        /*07c0*/ 	.word	0x0500001e


	//   ....[105]....
        /*07c4*/ 	.word	0x0500001e


	//   ....[106]....
        /*07c8*/ 	.word	0x0500001e


	//   ....[107]....
        /*07cc*/ 	.word	0x0500001e


	//   ....[108]....
        /*07d0*/ 	.word	0x0500001e


	//   ....[109]....
        /*07d4*/ 	.word	0x0500001e


	//   ....[110]....
        /*07d8*/ 	.word	0x0500001e


	//   ....[111]....
        /*07dc*/ 	.word	0x0500001e


	//   ....[112]....
        /*07e0*/ 	.word	0x0500001e


	//   ....[113]....
        /*07e4*/ 	.word	0x0500001e


	//   ....[114]....
        /*07e8*/ 	.word	0x0500001e


	//   ....[115]....
        /*07ec*/ 	.word	0x0500001e


	//   ....[116]....
        /*07f0*/ 	.word	0x0500001e


	//   ....[117]....
        /*07f4*/ 	.word	0x0500001e


	//   ....[118]....
        /*07f8*/ 	.word	0x0500001e


	//   ....[119]....
        /*07fc*/ 	.word	0x0500001e


	//   ....[120]....
        /*0800*/ 	.word	0x0500001e


	//   ....[121]....
        /*0804*/ 	.word	0x0500001e


	//----- nvinfo : EIATTR_COOP_GROUP_INSTR_OFFSETS
	.align		4
.L_1191:
        /*0808*/ 	.byte	0x04, 0x28
        /*080a*/ 	.short	(.L_1193 - .L_1192)


	//   ....[0]....
.L_1192:
        /*080c*/ 	.word	0x00005180


	//   ....[1]....
        /*0810*/ 	.word	0x00005190


	//   ....[2]....
        /*0814*/ 	.word	0x00005a40


	//   ....[3]....
        /*0818*/ 	.word	0x00005a60


	//   ....[4]....
        /*081c*/ 	.word	0x00005a80


	//   ....[5]....
        /*0820*/ 	.word	0x00005aa0


	//   ....[6]....
        /*0824*/ 	.word	0x00005ac0


	//   ....[7]....
        /*0828*/ 	.word	0x00005ae0


	//   ....[8]....
        /*082c*/ 	.word	0x00005b00


	//   ....[9]....
        /*0830*/ 	.word	0x00005b20


	//   ....[10]....
        /*0834*/ 	.word	0x00008700


	//   ....[11]....
        /*0838*/ 	.word	0x00008730


	//   ....[12]....
        /*083c*/ 	.word	0x00008780


	//   ....[13]....
        /*0840*/ 	.word	0x000087a0


	//   ....[14]....
        /*0844*/ 	.word	0x000087d0


	//   ....[15]....
        /*0848*/ 	.word	0x000087e0


	//   ....[16]....
        /*084c*/ 	.word	0x00008810


	//   ....[17]....
        /*0850*/ 	.word	0x00008820


	//   ....[18]....
        /*0854*/ 	.word	0x000089a0


	//   ....[19]....
        /*0858*/ 	.word	0x000089d0


	//   ....[20]....
        /*085c*/ 	.word	0x00008a20


	//   ....[21]....
        /*0860*/ 	.word	0x00008a40


	//   ....[22]....
        /*0864*/ 	.word	0x00008a70


	//   ....[23]....
        /*0868*/ 	.word	0x00008a80


	//   ....[24]....
        /*086c*/ 	.word	0x00008ab0


	//   ....[25]....
        /*0870*/ 	.word	0x00008ac0


	//   ....[26]....
        /*0874*/ 	.word	0x00008be0


	//   ....[27]....
        /*0878*/ 	.word	0x00008c10


	//   ....[28]....
        /*087c*/ 	.word	0x00008c60


	//   ....[29]....
        /*0880*/ 	.word	0x00008c80


	//   ....[30]....
        /*0884*/ 	.word	0x00008cb0


	//   ....[31]....
        /*0888*/ 	.word	0x00008cc0


	//   ....[32]....
        /*088c*/ 	.word	0x00008cf0


	//   ....[33]....
        /*0890*/ 	.word	0x00008d00


	//   ....[34]....
        /*0894*/ 	.word	0x00008fc0


	//   ....[35]....
        /*0898*/ 	.word	0x00009060


	//   ....[36]....
        /*089c*/ 	.word	0x00009090


	//   ....[37]....
        /*08a0*/ 	.word	0x000090c0


	//   ....[38]....
        /*08a4*/ 	.word	0x000090d0


	//   ....[39]....
        /*08a8*/ 	.word	0x000090e0


	//   ....[40]....
        /*08ac*/ 	.word	0x000090f0


	//   ....[41]....
        /*08b0*/ 	.word	0x000091a0


	//   ....[42]....
        /*08b4*/ 	.word	0x000091e0


	//   ....[43]....
        /*08b8*/ 	.word	0x00009200


	//   ....[44]....
        /*08bc*/ 	.word	0x00009210


	//   ....[45]....
        /*08c0*/ 	.word	0x00009220


	//   ....[46]....
        /*08c4*/ 	.word	0x00009230


	//   ....[47]....
        /*08c8*/ 	.word	0x00009240


	//   ....[48]....
        /*08cc*/ 	.word	0x00009280


	//   ....[49]....
        /*08d0*/ 	.word	0x000092e0


	//   ....[50]....
        /*08d4*/ 	.word	0x00009310


	//   ....[51]....
        /*08d8*/ 	.word	0x00009340


	//   ....[52]....
        /*08dc*/ 	.word	0x00009370


	//   ....[53]....
        /*08e0*/ 	.word	0x00009390


	//   ....[54]....
        /*08e4*/ 	.word	0x000093a0


	//   ....[55]....
        /*08e8*/ 	.word	0x000093b0


	//   ....[56]....
        /*08ec*/ 	.word	0x000093e0


	//   ....[57]....
        /*08f0*/ 	.word	0x00009440


	//   ....[58]....
        /*08f4*/ 	.word	0x00009470


	//   ....[59]....
        /*08f8*/ 	.word	0x00009490


	//   ....[60]....
        /*08fc*/ 	.word	0x000094d0


	//   ....[61]....
        /*0900*/ 	.word	0x000094f0


	//   ....[62]....
        /*0904*/ 	.word	0x00009510


	//   ....[63]....
        /*0908*/ 	.word	0x00009520


	//   ....[64]....
        /*090c*/ 	.word	0x00009680


	//   ....[65]....
        /*0910*/ 	.word	0x000096c0


	//   ....[66]....
        /*0914*/ 	.word	0x000097f0


	//   ....[67]....
        /*0918*/ 	.word	0x00009840


	//   ....[68]....
        /*091c*/ 	.word	0x000098b0


	//   ....[69]....
        /*0920*/ 	.word	0x00009910


	//   ....[70]....
        /*0924*/ 	.word	0x00009980


	//   ....[71]....
        /*0928*/ 	.word	0x000099e0


	//   ....[72]....
        /*092c*/ 	.word	0x00009a50


	//   ....[73]....
        /*0930*/ 	.word	0x00009ab0


	//   ....[74]....
        /*0934*/ 	.word	0x00009b50


	//   ....[75]....
        /*0938*/ 	.word	0x00009be0


	//   ....[76]....
        /*093c*/ 	.word	0x00009c50


	//   ....[77]....
        /*0940*/ 	.word	0x00009cb0


	//   ....[78]....
        /*0944*/ 	.word	0x00009d20


	//   ....[79]....
        /*0948*/ 	.word	0x00009d80


	//   ....[80]....
        /*094c*/ 	.word	0x00009df0


	//   ....[81]....
        /*0950*/ 	.word	0x00009e50


	//   ....[82]....
        /*0954*/ 	.word	0x00009ef0


	//   ....[83]....
        /*0958*/ 	.word	0x00009f80


	//   ....[84]....
        /*095c*/ 	.word	0x00009ff0


	//   ....[85]....
        /*0960*/ 	.word	0x0000a050


	//   ....[86]....
        /*0964*/ 	.word	0x0000a0c0


	//   ....[87]....
        /*0968*/ 	.word	0x0000a120


	//   ....[88]....
        /*096c*/ 	.word	0x0000a190


	//   ....[89]....
        /*0970*/ 	.word	0x0000a1f0


	//   ....[90]....
        /*0974*/ 	.word	0x0000a290


	//   ....[91]....
        /*0978*/ 	.word	0x0000a340


	//   ....[92]....
        /*097c*/ 	.word	0x0000a410


	//   ....[93]....
        /*0980*/ 	.word	0x0000a460


	//   ....[94]....
        /*0984*/ 	.word	0x0000a4f0


	//   ....[95]....
        /*0988*/ 	.word	0x0000a550


	//   ....[96]....
        /*098c*/ 	.word	0x0000a5e0


	//   ....[97]....
        /*0990*/ 	.word	0x0000a630


	//   ....[98]....
        /*0994*/ 	.word	0x0000a6a0


	//   ....[99]....
        /*0998*/ 	.word	0x0000a700


	//   ....[100]....
        /*099c*/ 	.word	0x0000a7c0


	//   ....[101]....
        /*09a0*/ 	.word	0x0000a820


	//   ....[102]....
        /*09a4*/ 	.word	0x0000a8b0


	//   ....[103]....
        /*09a8*/ 	.word	0x0000a940


	//   ....[104]....
        /*09ac*/ 	.word	0x0000a9c0


	//   ....[105]....
        /*09b0*/ 	.word	0x0000aa20


	//   ....[106]....
        /*09b4*/ 	.word	0x0000aa90


	//   ....[107]....
        /*09b8*/ 	.word	0x0000aaf0


	//   ....[108]....
        /*09bc*/ 	.word	0x0000aba0


	//   ....[109]....
        /*09c0*/ 	.word	0x0000ac00


	//   ....[110]....
        /*09c4*/ 	.word	0x0000acc0


	//   ....[111]....
        /*09c8*/ 	.word	0x0000ad10


	//   ....[112]....
        /*09cc*/ 	.word	0x0000ad80


	//   ....[113]....
        /*09d0*/ 	.word	0x0000ade0


	//   ....[114]....
        /*09d4*/ 	.word	0x0000ae70


	//   ....[115]....
        /*09d8*/ 	.word	0x0000af00


	//   ....[116]....
        /*09dc*/ 	.word	0x0000af70


	//   ....[117]....
        /*09e0*/ 	.word	0x0000afd0


	//   ....[118]....
        /*09e4*/ 	.word	0x0000b060


	//   ....[119]....
        /*09e8*/ 	.word	0x0000b120


	//   ....[120]....
        /*09ec*/ 	.word	0x0000b1b0


	//   ....[121]....
        /*09f0*/ 	.word	0x0000b210


	//----- nvinfo : EIATTR_EXIT_INSTR_OFFSETS
	.align		4
.L_1193:
        /*09f4*/ 	.byte	0x04, 0x1c
        /*09f6*/ 	.short	(.L_1195 - .L_1194)


	//   ....[0]....
.L_1194:
        /*09f8*/ 	.word	0x00007700


	//   ....[1]....
        /*09fc*/ 	.word	0x00009790


	//----- nvinfo : EIATTR_MAX_THREADS
	.align		4
.L_1195:
        /*0a00*/ 	.byte	0x04, 0x05
        /*0a02*/ 	.short	(.L_1197 - .L_1196)
.L_1196:
        /*0a04*/ 	.word	0x000001e0
        /*0a08*/ 	.word	0x00000001
        /*0a0c*/ 	.word	0x00000001


	//----- nvinfo : EIATTR_CRS_STACK_SIZE
	.align		4
.L_1197:
        /*0a10*/ 	.byte	0x04, 0x1e
        /*0a12*/ 	.short	(.L_1199 - .L_1198)
.L_1198:
        /*0a14*/ 	.word	0x00000000


	//----- nvinfo : EIATTR_CBANK_PARAM_SIZE
	.align		4
.L_1199:
        /*0a18*/ 	.byte	0x03, 0x19
        /*0a1a*/ 	.short	0x0060


	//----- nvinfo : EIATTR_PARAM_CBANK
	.align		4
        /*0a1c*/ 	.byte	0x04, 0x0a
        /*0a1e*/ 	.short	(.L_1201 - .L_1200)
	.align		4
.L_1200:
        /*0a20*/ 	.word	index@(.nv.constant0._ZN13group_norm_v218gn_bwd_cuda_kernelI13__nv_bfloat16Li480ELi2ELi16ELi120ELi256ELb1ELb1ELi16ELi960ELi960ELi4ELb1ELi18ELb0ELb0ELNS_15WgradSyncMethodE3ENS_16CompileConditionILi900EEEEEvPT_S6_S6_PKS5_S8_S8_S8_PKfflPfPj)
        /*0a24*/ 	.short	0x0210
        /*0a26*/ 	.short	0x0060


	//----- nvinfo : EIATTR_SW_WAR
	.align		4
.L_1201:
        /*0a28*/ 	.byte	0x04, 0x36
        /*0a2a*/ 	.short	(.L_1203 - .L_1202)
.L_1202:
        /*0a2c*/ 	.word	0x00000008
.L_1203:


//--------------------- .nv.info._ZN13group_norm_v214gn_cuda_kernelI13__nv_bfloat16Li480ELi3ELi32ELi60ELi256ELb0ELi2ELi960ELi960ELi4ELb1ELi2ELb0ELb0ENS_16CompileConditionILi900EEEEEvPT_PKS4_S7_S7_flPfS8_Pj --------------------------
	.section	.nv.info._ZN13group_norm_v214gn_cuda_kernelI13__nv_bfloat16Li480ELi3ELi32ELi60ELi256ELb0ELi2ELi960ELi960ELi4ELb1ELi2ELb0ELb0ENS_16CompileConditionILi900EEEEEvPT_PKS4_S7_S7_flPfS8_Pj,"",@"SHT_CUDA_INFO"
	.sectionflags	@""
	.align	4


	//----- nvinfo : EIATTR_CUDA_API_VERSION
	.align		4
        /*0000*/ 	.byte	0x04, 0x37
        /*0002*/ 	.short	(.L_1205 - .L_1204)
.L_1204:
        /*0004*/ 	.word	0x00000082


	//----- nvinfo : EIATTR_KPARAM_INFO
	.align		4
.L_1205:
        /*0008*/ 	.byte	0x04, 0x17
        /*000a*/ 	.short	(.L_1207 - .L_1206)
.L_1206:
        /*000c*/ 	.word	0x00000000
        /*0010*/ 	.short	0x0008
        /*0012*/ 	.short	0x0040
        /*0014*/ 	.byte	0x00, 0xf0, 0x21, 0x00


	//----- nvinfo : EIATTR_KPARAM_INFO
	.align		4
.L_1207:
        /*0018*/ 	.byte	0x04, 0x17
        /*001a*/ 	.short	(.L_1209 - .L_1208)
.L_1208:
        /*001c*/ 	.word	0x00000000
        /*0020*/ 	.short	0x0007
        /*0022*/ 	.short	0x0038
        /*0024*/ 	.byte	0x00, 0xf0, 0x21, 0x00


	//----- nvinfo : EIATTR_KPARAM_INFO
	.align		4
.L_1209:
        /*0028*/ 	.byte	0x04, 0x17
        /*002a*/ 	.short	(.L_1211 - .L_1210)
.L_1210:
        /*002c*/ 	.word	0x00000000
        /*0030*/ 	.short	0x0006
        /*0032*/ 	.short	0x0030
        /*0034*/ 	.byte	0x00, 0xf0, 0x21, 0x00


	//----- nvinfo : EIATTR_KPARAM_INFO
	.align		4
.L_1211:
        /*0038*/ 	.byte	0x04, 0x17
        /*003a*/ 	.short	(.L_1213 - .L_1212)
.L_1212:
        /*003c*/ 	.word	0x00000000
        /*0040*/ 	.short	0x0005
        /*0042*/ 	.short	0x0028
        /*0044*/ 	.byte	0x00, 0xf0, 0x21, 0x00


	//----- nvinfo : EIATTR_KPARAM_INFO
	.align		4
.L_1213:
        /*0048*/ 	.byte	0x04, 0x17
        /*004a*/ 	.short	(.L_1215 - .L_1214)
.L_1214:
        /*004c*/ 	.word	0x00000000
        /*0050*/ 	.short	0x0004
        /*0052*/ 	.short	0x0020
        /*0054*/ 	.byte	0x00, 0xf0, 0x11, 0x00


	//----- nvinfo : EIATTR_KPARAM_INFO
	.align		4
.L_1215:
        /*0058*/ 	.byte	0x04, 0x17
        /*005a*/ 	.short	(.L_1217 - .L_1216)
.L_1216:
        /*005c*/ 	.word	0x00000000
        /*0060*/ 	.short	0x0003
        /*0062*/ 	.short	0x0018
        /*0064*/ 	.byte	0x00, 0xf0, 0x21, 0x00


	//----- nvinfo : EIATTR_KPARAM_INFO
	.align		4
.L_1217:
        /*0068*/ 	.byte	0x04, 0x17
        /*006a*/ 	.short	(.L_1219 - .L_1218)
.L_1218:
        /*006c*/ 	.word	0x00000000
        /*0070*/ 	.short	0x0002
        /*0072*/ 	.short	0x0010
        /*0074*/ 	.byte	0x00, 0xf0, 0x21, 0x00


	//----- nvinfo : EIATTR_KPARAM_INFO
	.align		4
.L_1219:
        /*0078*/ 	.byte	0x04, 0x17
        /*007a*/ 	.short	(.L_1221 - .L_1220)
.L_1220:
        /*007c*/ 	.word	0x00000000
        /*0080*/ 	.short	0x0001
        /*0082*/ 	.short	0x0008
        /*0084*/ 	.byte	0x00, 0xf0, 0x21, 0x00


	//----- nvinfo : EIATTR_KPARAM_INFO
	.align		4
.L_1221:
        /*0088*/ 	.byte	0x04, 0x17
        /*008a*/ 	.short	(.L_1223 - .L_1222)
.L_1222:
        /*008c*/ 	.word	0x00000000
        /*0090*/ 	.short	0x0000
        /*0092*/ 	.short	0x0000
        /*0094*/ 	.byte	0x00, 0xf0, 0x21, 0x00


	//----- nvinfo : EIATTR_SPARSE_MMA_MASK
	.align		4
.L_1223:
        /*0098*/ 	.byte	0x03, 0x50
        /*009a*/ 	.short	0x0000


	//----- nvinfo : EIATTR_MAXREG_COUNT
	.align		4
        /*009c*/ 	.byte	0x03, 0x1b
        /*009e*/ 	.short	0x0028


	//----- nvinfo : EIATTR_NUM_BARRIERS
	.align		4
        /*00a0*/ 	.byte	0x02, 0x4c
        /*00a2*/ 	.byte	0x01
	.zero		1


	//----- nvinfo : EIATTR_ANNOTATIONS
	.align		4
        /*00a4*/ 	.byte	0x04, 0x55
        /*00a6*/ 	.short	(.L_1225 - .L_1224)


	//   ....[0]....
.L_1224:
        /*00a8*/ 	.word	0x00000001
        /*00ac*/ 	.byte	0xd0, 0x02, 0x00, 0x00, 0x01, 0x00, 0x00, 0x00, 0x90, 0x06, 0x00, 0x00, 0x01, 0x00, 0x00, 0x00
        /*00bc*/ 	.byte	0x60, 0x0f, 0x00, 0x00, 0x01, 0x00, 0x00, 0x00, 0xd0, 0x11, 0x00, 0x00


	//----- nvinfo : EIATTR_MERCURY_ISA_VERSION
	.align		4
.L_1225:
        /*00c8*/ 	.byte	0x03, 0x5f
        /*00ca*/ 	.short	0x0101


	//----- nvinfo : EIATTR_COOP_GROUP_MASK_REGIDS
	.align		4
        /*00cc*/ 	.byte	0x04, 0x29
        /*00ce*/ 	.short	(.L_1227 - .L_1226)


	//   ....[0]....
.L_1226:
        /*00d0*/ 	.word	0xffffffff


	//   ....[1]....
        /*00d4*/ 	.word	0xffffffff


	//   ....[2]....
        /*00d8*/ 	.word	0xffffffff


	//   ....[3]....
        /*00dc*/ 	.word	0xffffffff


	//   ....[4]....
        /*00e0*/ 	.word	0xffffffff


	//   ....[5]....
        /*00e4*/ 	.word	0xffffffff


	//   ....[6]....
        /*00e8*/ 	.word	0xffffffff


	//   ....[7]....
        /*00ec*/ 	.word	0xffffffff


	//   ....[8]....
        /*00f0*/ 	.word	0xffffffff


	//   ....[9]....
        /*00f4*/ 	.word	0xffffffff


	//----- nvinfo : EIATTR_COOP_GROUP_INSTR_OFFSETS
	.align		4
.L_1227:
        /*00f8*/ 	.byte	0x04, 0x28
        /*00fa*/ 	.short	(.L_1229 - .L_1228)


	//   ....[0]....
.L_1228:
        /*00fc*/ 	.word	0x00000cd0


	//   ....[1]....
        /*0100*/ 	.word	0x00000cf0


	//   ....[2]....
        /*0104*/ 	.word	0x00001280


	//   ....[3]....
        /*0108*/ 	.word	0x000012c0


	//   ....[4]....
        /*010c*/ 	.word	0x00001310


	//   ....[5]....
        /*0110*/ 	.word	0x00001320


	//   ....[6]....
        /*0114*/ 	.word	0x00001380


	//   ....[7]....
        /*0118*/ 	.word	0x000013a0


	//   ....[8]....
        /*011c*/ 	.word	0x000013e0


	//   ....[9]....
        /*0120*/ 	.word	0x00001400


	//----- nvinfo : EIATTR_EXIT_INSTR_OFFSETS
	.align		4
.L_1229:
        /*0124*/ 	.byte	0x04, 0x1c
        /*0126*/ 	.short	(.L_1231 - .L_1230)


	//   ....[0]....
.L_1230:
        /*0128*/ 	.word	0x00000080


	//   ....[1]....
        /*012c*/ 	.word	0x000018d0


	//----- nvinfo : EIATTR_MAX_THREADS
	.align		4
.L_1231:
        /*0130*/ 	.byte	0x04, 0x05
        /*0132*/ 	.short	(.L_1233 - .L_1232)
.L_1232:
        /*0134*/ 	.word	0x000001e0
        /*0138*/ 	.word	0x00000001
        /*013c*/ 	.word	0x00000001


	//----- nvinfo : EIATTR_CRS_STACK_SIZE
	.align		4
.L_1233:
        /*0140*/ 	.byte	0x04, 0x1e
        /*0142*/ 	.short	(.L_1235 - .L_1234)
.L_1234:
        /*0144*/ 	.word	0x00000000


	//----- nvinfo : EIATTR_CBANK_PARAM_SIZE
	.align		4
.L_1235:
        /*0148*/ 	.byte	0x03, 0x19
        /*014a*/ 	.short	0x0048


	//----- nvinfo : EIATTR_PARAM_CBANK
	.align		4
        /*014c*/ 	.byte	0x04, 0x0a
        /*014e*/ 	.short	(.L_1237 - .L_1236)
	.align		4
.L_1236:
        /*0150*/ 	.word	index@(.nv.constant0._ZN13group_norm_v214gn_cuda_kernelI13__nv_bfloat16Li480ELi3ELi32ELi60ELi256ELb0ELi2ELi960ELi960ELi4ELb1ELi2ELb0ELb0ENS_16CompileConditionILi900EEEEEvPT_PKS4_S7_S7_flPfS8_Pj)
        /*0154*/ 	.short	0x0210
        /*0156*/ 	.short	0x0048


	//----- nvinfo : EIATTR_SW_WAR
	.align		4
.L_1237:
        /*0158*/ 	.byte	0x04, 0x36
        /*015a*/ 	.short	(.L_1239 - .L_1238)
.L_1238:
        /*015c*/ 	.word	0x00000008
.L_1239:


//--------------------- .nv.info._ZN13group_norm_v214gn_cuda_kernelI13__nv_bfloat16Li480ELi1ELi32ELi60ELi256ELb0ELi4ELi960ELi960ELi4ELb1ELi2ELb0ELb0ENS_16CompileConditionILi900EEEEEvPT_PKS4_S7_S7_flPfS8_Pj --------------------------
	.section	.nv.info._ZN13group_norm_v214gn_cuda_kernelI13__nv_bfloat16Li480ELi1ELi32ELi60ELi256ELb0ELi4ELi960ELi960ELi4ELb1ELi2ELb0ELb0ENS_16CompileConditionILi900EEEEEvPT_PKS4_S7_S7_flPfS8_Pj,"",@"SHT_CUDA_INFO"
	.sectionflags	@""
	.align	4


	//----- nvinfo : EIATTR_CUDA_API_VERSION
	.align		4
        /*0000*/ 	.byte	0x04, 0x37
        /*0002*/ 	.short	(.L_1241 - .L_1240)
.L_1240:
        /*0004*/ 	.word	0x00000082


	//----- nvinfo : EIATTR_KPARAM_INFO
	.align		4
.L_1241:
        /*0008*/ 	.byte	0x04, 0x17
        /*000a*/ 	.short	(.L_1243 - .L_1242)
.L_1242:
        /*000c*/ 	.word	0x00000000
        /*0010*/ 	.short	0x0008
        /*0012*/ 	.short	0x0040
        /*0014*/ 	.byte	0x00, 0xf0, 0x21, 0x00


	//----- nvinfo : EIATTR_KPARAM_INFO
	.align		4
.L_1243:
        /*0018*/ 	.byte	0x04, 0x17
        /*001a*/ 	.short	(.L_1245 - .L_1244)
.L_1244:
        /*001c*/ 	.word	0x00000000
        /*0020*/ 	.short	0x0007
        /*0022*/ 	.short	0x0038
        /*0024*/ 	.byte	0x00, 0xf0, 0x21, 0x00


	//----- nvinfo : EIATTR_KPARAM_INFO
	.align		4
.L_1245:
        /*0028*/ 	.byte	0x04, 0x17
        /*002a*/ 	.short	(.L_1247 - .L_1246)
.L_1246:
        /*002c*/ 	.word	0x00000000
        /*0030*/ 	.short	0x0006
        /*0032*/ 	.short	0x0030
        /*0034*/ 	.byte	0x00, 0xf0, 0x21, 0x00


	//----- nvinfo : EIATTR_KPARAM_INFO
	.align		4
.L_1247:
        /*0038*/ 	.byte	0x04, 0x17
        /*003a*/ 	.short	(.L_1249 - .L_1248)
.L_1248:
        /*003c*/ 	.word	0x00000000
        /*0040*/ 	.short	0x0005
        /*0042*/ 	.short	0x0028
        /*0044*/ 	.byte	0x00, 0xf0, 0x21, 0x00


	//----- nvinfo : EIATTR_KPARAM_INFO
	.align		4
.L_1249:
        /*0048*/ 	.byte	0x04, 0x17
        /*004a*/ 	.short	(.L_1251 - .L_1250)
.L_1250:
        /*004c*/ 	.word	0x00000000
        /*0050*/ 	.short	0x0004
        /*0052*/ 	.short	0x0020
        /*0054*/ 	.byte	0x00, 0xf0, 0x11, 0x00


	//----- nvinfo : EIATTR_KPARAM_INFO
	.align		4
.L_1251:
        /*0058*/ 	.byte	0x04, 0x17
        /*005a*/ 	.short	(.L_1253 - .L_1252)
.L_1252:
        /*005c*/ 	.word	0x00000000
        /*0060*/ 	.short	0x0003
        /*0062*/ 	.short	0x0018
        /*0064*/ 	.byte	0x00, 0xf0, 0x21, 0x00


	//----- nvinfo : EIATTR_KPARAM_INFO
	.align		4
.L_1253:
        /*0068*/ 	.byte	0x04, 0x17
        /*006a*/ 	.short	(.L_1255 - .L_1254)
.L_1254:
        /*006c*/ 	.word	0x00000000
        /*0070*/ 	.short	0x0002
        /*0072*/ 	.short	0x0010
        /*0074*/ 	.byte	0x00, 0xf0, 0x21, 0x00


	//----- nvinfo : EIATTR_KPARAM_INFO
	.align		4
.L_1255:
        /*0078*/ 	.byte	0x04, 0x17
        /*007a*/ 	.short	(.L_1257 - .L_1256)
.L_1256:
        /*007c*/ 	.word	0x00000000
        /*0080*/ 	.short	0x0001
        /*0082*/ 	.short	0x0008
        /*0084*/ 	.byte	0x00, 0xf0, 0x21, 0x00


	//----- nvinfo : EIATTR_KPARAM_INFO
	.align		4
.L_1257:
        /*0088*/ 	.byte	0x04, 0x17
        /*008a*/ 	.short	(.L_1259 - .L_1258)
.L_1258:
        /*008c*/ 	.word	0x00000000
        /*0090*/ 	.short	0x0000
        /*0092*/ 	.short	0x0000
        /*0094*/ 	.byte	0x00, 0xf0, 0x21, 0x00


	//----- nvinfo : EIATTR_SPARSE_MMA_MASK
	.align		4
.L_1259:
        /*0098*/ 	.byte	0x03, 0x50
        /*009a*/ 	.short	0x0000


	//----- nvinfo : EIATTR_MAXREG_COUNT
	.align		4
        /*009c*/ 	.byte	0x03, 0x1b
        /*009e*/ 	.short	0x0080


	//----- nvinfo : EIATTR_NUM_BARRIERS
	.align		4
        /*00a0*/ 	.byte	0x02, 0x4c
        /*00a2*/ 	.byte	0x01
	.zero		1


	//----- nvinfo : EIATTR_MERCURY_ISA_VERSION
	.align		4
        /*00a4*/ 	.byte	0x03, 0x5f
        /*00a6*/ 	.short	0x0101


	//----- nvinfo : EIATTR_COOP_GROUP_MASK_REGIDS
	.align		4
        /*00a8*/ 	.byte	0x04, 0x29
        /*00aa*/ 	.short	(.L_1261 - .L_1260)


	//   ....[0]....
.L_1260:
        /*00ac*/ 	.word	0xffffffff


	//   ....[1]....
        /*00b0*/ 	.word	0xffffffff


	//   ....[2]....
        /*00b4*/ 	.word	0xffffffff


	//   ....[3]....
        /*00b8*/ 	.word	0xffffffff


	//   ....[4]....
        /*00bc*/ 	.word	0xffffffff


	//   ....[5]....
        /*00c0*/ 	.word	0xffffffff


	//   ....[6]....
        /*00c4*/ 	.word	0xffffffff


	//   ....[7]....
        /*00c8*/ 	.word	0xffffffff


	//   ....[8]....
        /*00cc*/ 	.word	0xffffffff


	//   ....[9]....
        /*00d0*/ 	.word	0xffffffff


	//----- nvinfo : EIATTR_COOP_GROUP_INSTR_OFFSETS
	.align		4
.L_1261:
        /*00d4*/ 	.byte	0x04, 0x28
        /*00d6*/ 	.short	(.L_1263 - .L_1262)


	//   ....[0]....
.L_1262:
        /*00d8*/ 	.word	0x00000e50


	//   ....[1]....
        /*00dc*/ 	.word	0x00000e80


	//   ....[2]....
        /*00e0*/ 	.word	0x00001220


	//   ....[3]....
        /*00e4*/ 	.word	0x00001260


	//   ....[4]....
        /*00e8*/ 	.word	0x000012c0


	//   ....[5]....
        /*00ec*/ 	.word	0x000012d0


	//   ....[6]....
        /*00f0*/ 	.word	0x00001300


	//   ....[7]....
        /*00f4*/ 	.word	0x00001320


	//   ....[8]....
        /*00f8*/ 	.word	0x00001360


	//   ....[9]....
        /*00fc*/ 	.word	0x00001380


	//----- nvinfo : EIATTR_EXIT_INSTR_OFFSETS
	.align		4
.L_1263:
        /*0100*/ 	.byte	0x04, 0x1c
        /*0102*/ 	.short	(.L_1265 - .L_1264)


	//   ....[0]....
.L_1264:
        /*0104*/ 	.word	0x00000060


	//   ....[1]....
        /*0108*/ 	.word	0x00001920


	//----- nvinfo : EIATTR_MAX_THREADS
	.align		4
.L_1265:
        /*010c*/ 	.byte	0x04, 0x05
        /*010e*/ 	.short	(.L_1267 - .L_1266)
.L_1266:
        /*0110*/ 	.word	0x000001e0
        /*0114*/ 	.word	0x00000001
        /*0118*/ 	.word	0x00000001


	//----- nvinfo : EIATTR_CRS_STACK_SIZE
	.align		4
.L_1267:
        /*011c*/ 	.byte	0x04, 0x1e
        /*011e*/ 	.short	(.L_1269 - .L_1268)
.L_1268:
        /*0120*/ 	.word	0x00000000


	//----- nvinfo : EIATTR_CBANK_PARAM_SIZE
	.align		4
.L_1269:
        /*0124*/ 	.byte	0x03, 0x19
        /*0126*/ 	.short	0x0048


	//----- nvinfo : EIATTR_PARAM_CBANK
	.align		4
        /*0128*/ 	.byte	0x04, 0x0a
        /*012a*/ 	.short	(.L_1271 - .L_1270)
	.align		4
.L_1270:
        /*012c*/ 	.word	index@(.nv.constant0._ZN13group_norm_v214gn_cuda_kernelI13__nv_bfloat16Li480ELi1ELi32ELi60ELi256ELb0ELi4ELi960ELi960ELi4ELb1ELi2ELb0ELb0ENS_16CompileConditionILi900EEEEEvPT_PKS4_S7_S7_flPfS8_Pj)
        /*0130*/ 	.short	0x0210
        /*0132*/ 	.short	0x0048


	//----- nvinfo : EIATTR_SW_WAR
	.align		4
.L_1271:
        /*0134*/ 	.byte	0x04, 0x36
        /*0136*/ 	.short	(.L_1273 - .L_1272)
.L_1272:
        /*0138*/ 	.word	0x00000008
.L_1273:


//--------------------- .nv.info._ZN13group_norm_v214gn_cuda_kernelI13__nv_bfloat16Li480ELi3ELi32ELi60ELi256ELb0ELi4ELi960ELi960ELi4ELb1ELi5ELb0ELb0ENS_16CompileConditionILi900EEEEEvPT_PKS4_S7_S7_flPfS8_Pj --------------------------
	.section	.nv.info._ZN13group_norm_v214gn_cuda_kernelI13__nv_bfloat16Li480ELi3ELi32ELi60ELi256ELb0ELi4ELi960ELi960ELi4ELb1ELi5ELb0ELb0ENS_16CompileConditionILi900EEEEEvPT_PKS4_S7_S7_flPfS8_Pj,"",@"SHT_CUDA_INFO"
	.sectionflags	@""
	.align	4


	//----- nvinfo : EIATTR_CUDA_API_VERSION
	.align		4
        /*0000*/ 	.byte	0x04, 0x37
        /*0002*/ 	.short	(.L_1275 - .L_1274)
.L_1274:
        /*0004*/ 	.word	0x00000082


	//----- nvinfo : EIATTR_KPARAM_INFO
	.align		4
.L_1275:
        /*0008*/ 	.byte	0x04, 0x17
        /*000a*/ 	.short	(.L_1277 - .L_1276)
.L_1276:
        /*000c*/ 	.word	0x00000000
        /*0010*/ 	.short	0x0008
        /*0012*/ 	.short	0x0040
        /*0014*/ 	.byte	0x00, 0xf0, 0x21, 0x00


	//----- nvinfo : EIATTR_KPARAM_INFO
	.align		4
.L_1277:
        /*0018*/ 	.byte	0x04, 0x17
        /*001a*/ 	.short	(.L_1279 - .L_1278)
.L_1278:
        /*001c*/ 	.word	0x00000000
        /*0020*/ 	.short	0x0007
        /*0022*/ 	.short	0x0038
        /*0024*/ 	.byte	0x00, 0xf0, 0x21, 0x00


	//----- nvinfo : EIATTR_KPARAM_INFO
	.align		4
.L_1279:
        /*0028*/ 	.byte	0x04, 0x17
        /*002a*/ 	.short	(.L_1281 - .L_1280)
.L_1280:
        /*002c*/ 	.word	0x00000000
        /*0030*/ 	.short	0x0006
        /*0032*/ 	.short	0x0030
        /*0034*/ 	.byte	0x00, 0xf0, 0x21, 0x00


	//----- nvinfo : EIATTR_KPARAM_INFO
	.align		4
.L_1281:
        /*0038*/ 	.byte	0x04, 0x17
        /*003a*/ 	.short	(.L_1283 - .L_1282)
.L_1282:
        /*003c*/ 	.word	0x00000000
        /*0040*/ 	.short	0x0005
        /*0042*/ 	.short	0x0028
        /*0044*/ 	.byte	0x00, 0xf0, 0x21, 0x00


	//----- nvinfo : EIATTR_KPARAM_INFO
	.align		4
.L_1283:
        /*0048*/ 	.byte	0x04, 0x17
        /*004a*/ 	.short	(.L_1285 - .L_1284)
.L_1284:
        /*004c*/ 	.word	0x00000000
        /*0050*/ 	.short	0x0004
        /*0052*/ 	.short	0x0020
        /*0054*/ 	.byte	0x00, 0xf0, 0x11, 0x00


	//----- nvinfo : EIATTR_KPARAM_INFO
	.align		4
.L_1285:
        /*0058*/ 	.byte	0x04, 0x17
        /*005a*/ 	.short	(.L_1287 - .L_1286)
.L_1286:
        /*005c*/ 	.word	0x00000000
        /*0060*/ 	.short	0x0003
        /*0062*/ 	.short	0x0018
        /*0064*/ 	.byte	0x00, 0xf0, 0x21, 0x00


	//----- nvinfo : EIATTR_KPARAM_INFO
	.align		4
.L_1287:
        /*0068*/ 	.byte	0x04, 0x17
        /*006a*/ 	.short	(.L_1289 - .L_1288)
.L_1288:
        /*006c*/ 	.word	0x00000000
        /*0070*/ 	.short	0x0002
        /*0072*/ 	.short	0x0010
        /*0074*/ 	.byte	0x00, 0xf0, 0x21, 0x00


	//----- nvinfo : EIATTR_KPARAM_INFO
	.align		4
.L_1289:
        /*0078*/ 	.byte	0x04, 0x17
        /*007a*/ 	.short	(.L_1291 - .L_1290)
.L_1290:
        /*007c*/ 	.word	0x00000000
        /*0080*/ 	.short	0x0001
        /*0082*/ 	.short	0x0008
        /*0084*/ 	.byte	0x00, 0xf0, 0x21, 0x00


	//----- nvinfo : EIATTR_KPARAM_INFO
	.align		4
.L_1291:
        /*0088*/ 	.byte	0x04, 0x17
        /*008a*/ 	.short	(.L_1293 - .L_1292)
.L_1292:
        /*008c*/ 	.word	0x00000000
        /*0090*/ 	.short	0x0000
        /*0092*/ 	.short	0x0000
        /*0094*/ 	.byte	0x00, 0xf0, 0x21, 0x00


	//----- nvinfo : EIATTR_SPARSE_MMA_MASK
	.align		4
.L_1293:
        /*0098*/ 	.byte	0x03, 0x50
        /*009a*/ 	.short	0x0000


	//----- nvinfo : EIATTR_MAXREG_COUNT
	.align		4
        /*009c*/ 	.byte	0x03, 0x1b
        /*009e*/ 	.short	0x0028


	//----- nvinfo : EIATTR_NUM_BARRIERS
	.align		4
        /*00a0*/ 	.byte	0x02, 0x4c
        /*00a2*/ 	.byte	0x01
	.zero		1


	//----- nvinfo : EIATTR_MERCURY_ISA_VERSION
	.align		4
        /*00a4*/ 	.byte	0x03, 0x5f
        /*00a6*/ 	.short	0x0101


	//----- nvinfo : EIATTR_COOP_GROUP_MASK_REGIDS
	.align		4
        /*00a8*/ 	.byte	0x04, 0x29
        /*00aa*/ 	.short	(.L_1295 - .L_1294)


	//   ....[0]....
.L_1294:
        /*00ac*/ 	.word	0xffffffff


	//   ....[1]....
        /*00b0*/ 	.word	0xffffffff


	//   ....[2]....
        /*00b4*/ 	.word	0xffffffff


	//   ....[3]....
        /*00b8*/ 	.word	0xffffffff


	//   ....[4]....
        /*00bc*/ 	.word	0xffffffff


	//   ....[5]....
        /*00c0*/ 	.word	0xffffffff


	//   ....[6]....
        /*00c4*/ 	.word	0xffffffff


	//   ....[7]....
        /*00c8*/ 	.word	0xffffffff


	//   ....[8]....
        /*00cc*/ 	.word	0xffffffff


	//   ....[9]....
        /*00d0*/ 	.word	0xffffffff


	//----- nvinfo : EIATTR_COOP_GROUP_INSTR_OFFSETS
	.align		4
.L_1295:
        /*00d4*/ 	.byte	0x04, 0x28
        /*00d6*/ 	.short	(.L_1297 - .L_1296)


	//   ....[0]....
.L_1296:
        /*00d8*/ 	.word	0x00000ef0


	//   ....[1]....
        /*00dc*/ 	.word	0x00000f30


	//   ....[2]....
        /*00e0*/ 	.word	0x000013a0


	//   ....[3]....
        /*00e4*/ 	.word	0x000013d0


	//   ....[4]....
        /*00e8*/ 	.word	0x00001400


	//   ....[5]....
        /*00ec*/ 	.word	0x00001410


	//   ....[6]....
        /*00f0*/ 	.word	0x00001440


	//   ....[7]....
        /*00f4*/ 	.word	0x00001450


	//   ....[8]....
        /*00f8*/ 	.word	0x00001480


	//   ....[9]....
        /*00fc*/ 	.word	0x00001490


	//----- nvinfo : EIATTR_EXIT_INSTR_OFFSETS
	.align		4
.L_1297:
        /*0100*/ 	.byte	0x04, 0x1c
        /*0102*/ 	.short	(.L_1299 - .L_1298)


	//   ....[0]....
.L_1298:
        /*0104*/ 	.word	0x00000080


	//   ....[1]....
        /*0108*/ 	.word	0x00001cb0


	//----- nvinfo : EIATTR_MAX_THREADS
	.align		4
.L_1299:
        /*010c*/ 	.byte	0x04, 0x05
        /*010e*/ 	.short	(.L_1301 - .L_1300)
.L_1300:
        /*0110*/ 	.word	0x000001e0
        /*0114*/ 	.word	0x00000001
        /*0118*/ 	.word	0x00000001


	//----- nvinfo : EIATTR_CRS_STACK_SIZE
	.align		4
.L_1301:
        /*011c*/ 	.byte	0x04, 0x1e
        /*011e*/ 	.short	(.L_1303 - .L_1302)
.L_1302:
        /*0120*/ 	.word	0x00000000


	//----- nvinfo : EIATTR_CBANK_PARAM_SIZE
	.align		4
.L_1303:
        /*0124*/ 	.byte	0x03, 0x19
        /*0126*/ 	.short	0x0048


	//----- nvinfo : EIATTR_PARAM_CBANK
	.align		4
        /*0128*/ 	.byte	0x04, 0x0a
        /*012a*/ 	.short	(.L_1305 - .L_1304)
	.align		4
.L_1304:
        /*012c*/ 	.word	index@(.nv.constant0._ZN13group_norm_v214gn_cuda_kernelI13__nv_bfloat16Li480ELi3ELi32ELi60ELi256ELb0ELi4ELi960ELi960ELi4ELb1ELi5ELb0ELb0ENS_16CompileConditionILi900EEEEEvPT_PKS4_S7_S7_flPfS8_Pj)
        /*0130*/ 	.short	0x0210
        /*0132*/ 	.short	0x0048


	//----- nvinfo : EIATTR_SW_WAR
	.align		4
.L_1305:
        /*0134*/ 	.byte	0x04, 0x36
        /*0136*/ 	.short	(.L_1307 - .L_1306)
.L_1306:
        /*0138*/ 	.word	0x00000008
.L_1307:


//--------------------- .nv.info._ZN13group_norm_v214gn_cuda_kernelI13__nv_bfloat16Li480ELi1ELi32ELi60ELi256ELb0ELi8ELi960ELi960ELi4ELb1ELi4ELb0ELb0ENS_16CompileConditionILi900EEEEEvPT_PKS4_S7_S7_flPfS8_Pj --------------------------
	.section	.nv.info._ZN13group_norm_v214gn_cuda_kernelI13__nv_bfloat16Li480ELi1ELi32ELi60ELi256ELb0ELi8ELi960ELi960ELi4ELb1ELi4ELb0ELb0ENS_16CompileConditionILi900EEEEEvPT_PKS4_S7_S7_flPfS8_Pj,"",@"SHT_CUDA_INFO"
	.sectionflags	@""
	.align	4


	//----- nvinfo : EIATTR_CUDA_API_VERSION
	.align		4
        /*0000*/ 	.byte	0x04, 0x37
        /*0002*/ 	.short	(.L_1309 - .L_1308)
.L_1308:
        /*0004*/ 	.word	0x00000082


	//----- nvinfo : EIATTR_KPARAM_INFO
	.align		4
.L_1309:
        /*0008*/ 	.byte	0x04, 0x17
        /*000a*/ 	.short	(.L_1311 - .L_1310)
.L_1310:
        /*000c*/ 	.word	0x00000000
        /*0010*/ 	.short	0x0008
        /*0012*/ 	.short	0x0040
        /*0014*/ 	.byte	0x00, 0xf0, 0x21, 0x00


	//----- nvinfo : EIATTR_KPARAM_INFO
	.align		4
.L_1311:
        /*0018*/ 	.byte	0x04, 0x17
        /*001a*/ 	.short	(.L_1313 - .L_1312)
.L_1312:
        /*001c*/ 	.word	0x00000000
        /*0020*/ 	.short	0x0007
        /*0022*/ 	.short	0x0038
        /*0024*/ 	.byte	0x00, 0xf0, 0x21, 0x00


	//----- nvinfo : EIATTR_KPARAM_INFO
	.align		4
.L_1313:
        /*0028*/ 	.byte	0x04, 0x17
        /*002a*/ 	.short	(.L_1315 - .L_1314)
.L_1314:
        /*002c*/ 	.word	0x00000000
        /*0030*/ 	.short	0x0006
        /*0032*/ 	.short	0x0030
        /*0034*/ 	.byte	0x00, 0xf0, 0x21, 0x00


	//----- nvinfo : EIATTR_KPARAM_INFO
	.align		4
.L_1315:
        /*0038*/ 	.byte	0x04, 0x17
        /*003a*/ 	.short	(.L_1317 - .L_1316)
.L_1316:
        /*003c*/ 	.word	0x00000000
        /*0040*/ 	.short	0x0005
        /*0042*/ 	.short	0x0028
        /*0044*/ 	.byte	0x00, 0xf0, 0x21, 0x00


	//----- nvinfo : EIATTR_KPARAM_INFO
	.align		4
.L_1317:
        /*0048*/ 	.byte	0x04, 0x17
        /*004a*/ 	.short	(.L_1319 - .L_1318)
.L_1318:
        /*004c*/ 	.word	0x00000000
        /*0050*/ 	.short	0x0004
        /*0052*/ 	.short	0x0020
        /*0054*/ 	.byte	0x00, 0xf0, 0x11, 0x00


	//----- nvinfo : EIATTR_KPARAM_INFO
	.align		4
.L_1319:
        /*0058*/ 	.byte	0x04, 0x17
        /*005a*/ 	.short	(.L_1321 - .L_1320)
.L_1320:
        /*005c*/ 	.word	0x00000000
        /*0060*/ 	.short	0x0003
        /*0062*/ 	.short	0x0018
        /*0064*/ 	.byte	0x00, 0xf0, 0x21, 0x00


	//----- nvinfo : EIATTR_KPARAM_INFO
	.align		4
.L_1321:
        /*0068*/ 	.byte	0x04, 0x17
        /*006a*/ 	.short	(.L_1323 - .L_1322)
.L_1322:
        /*006c*/ 	.word	0x00000000
        /*0070*/ 	.short	0x0002
        /*0072*/ 	.short	0x0010
        /*0074*/ 	.byte	0x00, 0xf0, 0x21, 0x00


	//----- nvinfo : EIATTR_KPARAM_INFO
	.align		4
.L_1323:
        /*0078*/ 	.byte	0x04, 0x17
        /*007a*/ 	.short	(.L_1325 - .L_1324)
.L_1324:
        /*007c*/ 	.word	0x00000000
        /*0080*/ 	.short	0x0001
        /*0082*/ 	.short	0x0008
        /*0084*/ 	.byte	0x00, 0xf0, 0x21, 0x00


	//----- nvinfo : EIATTR_KPARAM_INFO
	.align		4
.L_1325:
        /*0088*/ 	.byte	0x04, 0x17
        /*008a*/ 	.short	(.L_1327 - .L_1326)
.L_1326:
        /*008c*/ 	.word	0x00000000
        /*0090*/ 	.short	0x0000
        /*0092*/ 	.short	0x0000
        /*0094*/ 	.byte	0x00, 0xf0, 0x21, 0x00


	//----- nvinfo : EIATTR_SPARSE_MMA_MASK
	.align		4
.L_1327:
        /*0098*/ 	.byte	0x03, 0x50
        /*009a*/ 	.short	0x0000


	//----- nvinfo : EIATTR_MAXREG_COUNT
	.align		4
        /*009c*/ 	.byte	0x03, 0x1b
        /*009e*/ 	.short	0x0080


	//----- nvinfo : EIATTR_NUM_BARRIERS
	.align		4
        /*00a0*/ 	.byte	0x02, 0x4c
        /*00a2*/ 	.byte	0x01
	.zero		1


	//----- nvinfo : EIATTR_MERCURY_ISA_VERSION
	.align		4
        /*00a4*/ 	.byte	0x03, 0x5f
        /*00a6*/ 	.short	0x0101


	//----- nvinfo : EIATTR_COOP_GROUP_MASK_REGIDS
	.align		4
        /*00a8*/ 	.byte	0x04, 0x29
        /*00aa*/ 	.short	(.L_1329 - .L_1328)


	//   ....[0]....
.L_1328:
        /*00ac*/ 	.word	0xffffffff


	//   ....[1]....
        /*00b0*/ 	.word	0xffffffff


	//   ....[2]....
        /*00b4*/ 	.word	0xffffffff


	//   ....[3]....
        /*00b8*/ 	.word	0xffffffff


	//   ....[4]....
        /*00bc*/ 	.word	0xffffffff


	//   ....[5]....
        /*00c0*/ 	.word	0xffffffff


	//   ....[6]....
        /*00c4*/ 	.word	0xffffffff


	//   ....[7]....
        /*00c8*/ 	.word	0xffffffff


	//   ....[8]....
        /*00cc*/ 	.word	0xffffffff


	//   ....[9]....
        /*00d0*/ 	.word	0xffffffff


	//----- nvinfo : EIATTR_COOP_GROUP_INSTR_OFFSETS
	.align		4
.L_1329:
        /*00d4*/ 	.byte	0x04, 0x28
        /*00d6*/ 	.short	(.L_1331 - .L_1330)


	//   ....[0]....
.L_1330:
        /*00d8*/ 	.word	0x000010a0


	//   ....[1]....
        /*00dc*/ 	.word	0x000010e0


	//   ....[2]....
        /*00e0*/ 	.word	0x000013e0


	//   ....[3]....
        /*00e4*/ 	.word	0x00001400


	//   ....[4]....
        /*00e8*/ 	.word	0x00001420


	//   ....[5]....
        /*00ec*/ 	.word	0x00001440


	//   ....[6]....
        /*00f0*/ 	.word	0x00001460


	//   ....[7]....
        /*00f4*/ 	.word	0x00001480


	//   ....[8]....
        /*00f8*/ 	.word	0x000014a0


	//   ....[9]....
        /*00fc*/ 	.word	0x000014c0


	//----- nvinfo : EIATTR_EXIT_INSTR_OFFSETS
	.align		4
.L_1331:
        /*0100*/ 	.byte	0x04, 0x1c
        /*0102*/ 	.short	(.L_1333 - .L_1332)


	//   ....[0]....
.L_1332:
        /*0104*/ 	.word	0x00000060


	//   ....[1]....
        /*0108*/ 	.word	0x00001de0


	//----- nvinfo : EIATTR_MAX_THREADS
	.align		4
.L_1333:
        /*010c*/ 	.byte	0x04, 0x05
        /*010e*/ 	.short	(.L_1335 - .L_1334)
.L_1334:
        /*0110*/ 	.word	0x000001e0
        /*0114*/ 	.word	0x00000001
        /*0118*/ 	.word	0x00000001


	//----- nvinfo : EIATTR_CRS_STACK_SIZE
	.align		4
.L_1335:
        /*011c*/ 	.byte	0x04, 0x1e
        /*011e*/ 	.short	(.L_1337 - .L_1336)
.L_1336:
        /*0120*/ 	.word	0x00000000


	//----- nvinfo : EIATTR_CBANK_PARAM_SIZE
	.align		4
.L_1337:
        /*0124*/ 	.byte	0x03, 0x19
        /*0126*/ 	.short	0x0048


	//----- nvinfo : EIATTR_PARAM_CBANK
	.align		4
        /*0128*/ 	.byte	0x04, 0x0a
        /*012a*/ 	.short	(.L_1339 - .L_1338)
	.align		4
.L_1338:
        /*012c*/ 	.word	index@(.nv.constant0._ZN13group_norm_v214gn_cuda_kernelI13__nv_bfloat16Li480ELi1ELi32ELi60ELi256ELb0ELi8ELi960ELi960ELi4ELb1ELi4ELb0ELb0ENS_16CompileConditionILi900EEEEEvPT_PKS4_S7_S7_flPfS8_Pj)
        /*0130*/ 	.short	0x0210
        /*0132*/ 	.short	0x0048


	//----- nvinfo : EIATTR_SW_WAR
	.align		4
.L_1339:
        /*0134*/ 	.byte	0x04, 0x36
        /*0136*/ 	.short	(.L_1341 - .L_1340)
.L_1340:
        /*0138*/ 	.word	0x00000008
.L_1341:


//--------------------- .nv.info._ZN13group_norm_v214gn_cuda_kernelI13__nv_bfloat16Li480ELi3ELi32ELi60ELi256ELb0ELi8ELi960ELi960ELi4ELb1ELi10ELb0ELb0ENS_16CompileConditionILi900EEEEEvPT_PKS4_S7_S7_flPfS8_Pj --------------------------
	.section	.nv.info._ZN13group_norm_v214gn_cuda_kernelI13__nv_bfloat16Li480ELi3ELi32ELi60ELi256ELb0ELi8ELi960ELi960ELi4ELb1ELi10ELb0ELb0ENS_16CompileConditionILi900EEEEEvPT_PKS4_S7_S7_flPfS8_Pj,"",@"SHT_CUDA_INFO"
	.sectionflags	@""
	.align	4


	//----- nvinfo : EIATTR_CUDA_API_VERSION
	.align		4
        /*0000*/ 	.byte	0x04, 0x37
        /*0002*/ 	.short	(.L_1343 - .L_1342)
.L_1342:
        /*0004*/ 	.word	0x00000082


	//----- nvinfo : EIATTR_KPARAM_INFO
	.align		4
.L_1343:
        /*0008*/ 	.byte	0x04, 0x17
        /*000a*/ 	.short	(.L_1345 - .L_1344)
.L_1344:
        /*000c*/ 	.word	0x00000000
        /*0010*/ 	.short	0x0008
        /*0012*/ 	.short	0x0040
        /*0014*/ 	.byte	0x00, 0xf0, 0x21, 0x00


	//----- nvinfo : EIATTR_KPARAM_INFO
	.align		4
.L_1345:
        /*0018*/ 	.byte	0x04, 0x17
        /*001a*/ 	.short	(.L_1347 - .L_1346)
.L_1346:
        /*001c*/ 	.word	0x00000000
        /*0020*/ 	.short	0x0007
        /*0022*/ 	.short	0x0038
        /*0024*/ 	.byte	0x00, 0xf0, 0x21, 0x00


	//----- nvinfo : EIATTR_KPARAM_INFO
	.align		4
.L_1347:
        /*0028*/ 	.byte	0x04, 0x17
        /*002a*/ 	.short	(.L_1349 - .L_1348)
.L_1348:
        /*002c*/ 	.word	0x00000000
        /*0030*/ 	.short	0x0006
        /*0032*/ 	.short	0x0030
        /*0034*/ 	.byte	0x00, 0xf0, 0x21, 0x00


	//----- nvinfo : EIATTR_KPARAM_INFO
	.align		4
.L_1349:
        /*0038*/ 	.byte	0x04, 0x17
        /*003a*/ 	.short	(.L_1351 - .L_1350)
.L_1350:
        /*003c*/ 	.word	0x00000000
        /*0040*/ 	.short	0x0005
        /*0042*/ 	.short	0x0028
        /*0044*/ 	.byte	0x00, 0xf0, 0x21, 0x00


	//----- nvinfo : EIATTR_KPARAM_INFO
	.align		4
.L_1351:
        /*0048*/ 	.byte	0x04, 0x17
        /*004a*/ 	.short	(.L_1353 - .L_1352)
.L_1352:
        /*004c*/ 	.word	0x00000000
        /*0050*/ 	.short	0x0004
        /*0052*/ 	.short	0x0020
        /*0054*/ 	.byte	0x00, 0xf0, 0x11, 0x00


	//----- nvinfo : EIATTR_KPARAM_INFO
	.align		4
.L_1353:
        /*0058*/ 	.byte	0x04, 0x17
        /*005a*/ 	.short	(.L_1355 - .L_1354)
.L_1354:
        /*005c*/ 	.word	0x00000000
        /*0060*/ 	.short	0x0003
        /*0062*/ 	.short	0x0018
        /*0064*/ 	.byte	0x00, 0xf0, 0x21, 0x00


	//----- nvinfo : EIATTR_KPARAM_INFO
	.align		4
.L_1355:
        /*0068*/ 	.byte	0x04, 0x17
        /*006a*/ 	.short	(.L_1357 - .L_1356)
.L_1356:
        /*006c*/ 	.word	0x00000000
        /*0070*/ 	.short	0x0002
        /*0072*/ 	.short	0x0010
        /*0074*/ 	.byte	0x00, 0xf0, 0x21, 0x00


	//----- nvinfo : EIATTR_KPARAM_INFO
	.align		4
.L_1357:
        /*0078*/ 	.byte	0x04, 0x17
        /*007a*/ 	.short	(.L_1359 - .L_1358)
.L_1358:
        /*007c*/ 	.word	0x00000000
        /*0080*/ 	.short	0x0001
        /*0082*/ 	.short	0x0008
        /*0084*/ 	.byte	0x00, 0xf0, 0x21, 0x00


	//----- nvinfo : EIATTR_KPARAM_INFO
	.align		4
.L_1359:
        /*0088*/ 	.byte	0x04, 0x17
        /*008a*/ 	.short	(.L_1361 - .L_1360)
.L_1360:
        /*008c*/ 	.word	0x00000000
        /*0090*/ 	.short	0x0000
        /*0092*/ 	.short	0x0000
        /*0094*/ 	.byte	0x00, 0xf0, 0x21, 0x00


	//----- nvinfo : EIATTR_SPARSE_MMA_MASK
	.align		4
.L_1361:
        /*0098*/ 	.byte	0x03, 0x50
        /*009a*/ 	.short	0x0000


	//----- nvinfo : EIATTR_MAXREG_COUNT
	.align		4
        /*009c*/ 	.byte	0x03, 0x1b
        /*009e*/ 	.short	0x0028


	//----- nvinfo : EIATTR_NUM_BARRIERS
	.align		4
        /*00a0*/ 	.byte	0x02, 0x4c
        /*00a2*/ 	.byte	0x01
	.zero		1


	//----- nvinfo : EIATTR_ANNOTATIONS
	.align		4
        /*00a4*/ 	.byte	0x04, 0x55
        /*00a6*/ 	.short	(.L_1363 - .L_1362)


	//   ....[0]....
.L_1362:
        /* <DEDUP_REMOVED lines=23> */


	//----- nvinfo : EIATTR_MERCURY_ISA_VERSION
	.align		4
.L_1363:
        /*0208*/ 	.byte	0x03, 0x5f
        /*020a*/ 	.short	0x0101


	//----- nvinfo : EIATTR_COOP_GROUP_MASK_REGIDS
	.align		4
        /*020c*/ 	.byte	0x04, 0x29
        /*020e*/ 	.short	(.L_1365 - .L_1364)


	//   ....[0]....
.L_1364:
        /*0210*/ 	.word	0xffffffff


	//   ....[1]....
        /*0214*/ 	.word	0xffffffff


	//   ....[2]....
        /*0218*/ 	.word	0xffffffff


	//   ....[3]....
        /*021c*/ 	.word	0xffffffff


	//   ....[4]....
        /*0220*/ 	.word	0xffffffff


	//   ....[5]....
        /*0224*/ 	.word	0xffffffff


	//   ....[6]....
        /*0228*/ 	.word	0xffffffff


	//   ....[7]....
        /*022c*/ 	.word	0xffffffff


	//   ....[8]....
        /*0230*/ 	.word	0xffffffff


	//   ....[9]....
        /*0234*/ 	.word	0xffffffff


	//----- nvinfo : EIATTR_COOP_GROUP_INSTR_OFFSETS
	.align		4
.L_1365:
        /*0238*/ 	.byte	0x04, 0x28
        /*023a*/ 	.short	(.L_1367 - .L_1366)


	//   ....[0]....
.L_1366:
        /*023c*/ 	.word	0x00001290


	//   ....[1]....
        /*0240*/ 	.word	0x000012c0


	//   ....[2]....
        /*0244*/ 	.word	0x00001760


	//   ....[3]....
        /*0248*/ 	.word	0x00001770


	//   ....[4]....
        /*024c*/ 	.word	0x000017a0


	//   ....[5]....
        /*0250*/ 	.word	0x000017c0


	//   ....[6]....
        /*0254*/ 	.word	0x000017f0


	//   ....[7]....
        /*0258*/ 	.word	0x00001800


	//   ....[8]....
        /*025c*/ 	.word	0x00001830


	//   ....[9]....
        /*0260*/ 	.word	0x00001840


	//----- nvinfo : EIATTR_EXIT_INSTR_OFFSETS
	.align		4
.L_1367:
        /*0264*/ 	.byte	0x04, 0x1c
        /*0266*/ 	.short	(.L_1369 - .L_1368)


	//   ....[0]....
.L_1368:
        /*0268*/ 	.word	0x00000070


	//   ....[1]....
        /*026c*/ 	.word	0x00002190


	//----- nvinfo : EIATTR_MAX_THREADS
	.align		4
.L_1369:
        /*0270*/ 	.byte	0x04, 0x05
        /*0272*/ 	.short	(.L_1371 - .L_1370)
.L_1370:
        /*0274*/ 	.word	0x000001e0
        /*0278*/ 	.word	0x00000001
        /*027c*/ 	.word	0x00000001


	//----- nvinfo : EIATTR_CRS_STACK_SIZE
	.align		4
.L_1371:
        /*0280*/ 	.byte	0x04, 0x1e
        /*0282*/ 	.short	(.L_1373 - .L_1372)
.L_1372:
        /*0284*/ 	.word	0x00000000


	//----- nvinfo : EIATTR_CBANK_PARAM_SIZE
	.align		4
.L_1373:
        /*0288*/ 	.byte	0x03, 0x19
        /*028a*/ 	.short	0x0048


	//----- nvinfo : EIATTR_PARAM_CBANK
	.align		4
        /*028c*/ 	.byte	0x04, 0x0a
        /*028e*/ 	.short	(.L_1375 - .L_1374)
	.align		4
.L_1374:
        /*0290*/ 	.word	index@(.nv.constant0._ZN13group_norm_v214gn_cuda_kernelI13__nv_bfloat16Li480ELi3ELi32ELi60ELi256ELb0ELi8ELi960ELi960ELi4ELb1ELi10ELb0ELb0ENS_16CompileConditionILi900EEEEEvPT_PKS4_S7_S7_flPfS8_Pj)
        /*0294*/ 	.short	0x0210
        /*0296*/ 	.short	0x0048


	//----- nvinfo : EIATTR_SW_WAR
	.align		4
.L_1375:
        /*0298*/ 	.byte	0x04, 0x36
        /*029a*/ 	.short	(.L_1377 - .L_1376)
.L_1376:
        /*029c*/ 	.word	0x00000008
.L_1377:


//--------------------- .nv.info._ZN13group_norm_v214gn_cuda_kernelI13__nv_bfloat16Li480ELi1ELi32ELi60ELi256ELb0ELi16ELi960ELi960ELi4ELb1ELi9ELb0ELb0ENS_16CompileConditionILi900EEEEEvPT_PKS4_S7_S7_flPfS8_Pj --------------------------
	.section	.nv.info._ZN13group_norm_v214gn_cuda_kernelI13__nv_bfloat16Li480ELi1ELi32ELi60ELi256ELb0ELi16ELi960ELi960ELi4ELb1ELi9ELb0ELb0ENS_16CompileConditionILi900EEEEEvPT_PKS4_S7_S7_flPfS8_Pj,"",@"SHT_CUDA_INFO"
	.sectionflags	@""
	.align	4


	//----- nvinfo : EIATTR_CUDA_API_VERSION
	.align		4
        /*0000*/ 	.byte	0x04, 0x37
        /*0002*/ 	.short	(.L_1379 - .L_1378)
.L_1378:
        /*0004*/ 	.word	0x00000082


	//----- nvinfo : EIATTR_KPARAM_INFO
	.align		4
.L_1379:
        /*0008*/ 	.byte	0x04, 0x17
        /*000a*/ 	.short	(.L_1381 - .L_1380)
.L_1380:
        /*000c*/ 	.word	0x00000000
        /*0010*/ 	.short	0x0008
        /*0012*/ 	.short	0x0040
        /*0014*/ 	.byte	0x00, 0xf0, 0x21, 0x00


	//----- nvinfo : EIATTR_KPARAM_INFO
	.align		4
.L_1381:
        /*0018*/ 	.byte	0x04, 0x17
        /*001a*/ 	.short	(.L_1383 - .L_1382)
.L_1382:
        /*001c*/ 	.word	0x00000000
        /*0020*/ 	.short	0x0007
        /*0022*/ 	.short	0x0038
        /*0024*/ 	.byte	0x00, 0xf0, 0x21, 0x00


	//----- nvinfo : EIATTR_KPARAM_INFO
	.align		4
.L_1383:
        /*0028*/ 	.byte	0x04, 0x17
        /*002a*/ 	.short	(.L_1385 - .L_1384)
.L_1384:
        /*002c*/ 	.word	0x00000000
        /*0030*/ 	.short	0x0006
        /*0032*/ 	.short	0x0030
        /*0034*/ 	.byte	0x00, 0xf0, 0x21, 0x00


	//----- nvinfo : EIATTR_KPARAM_INFO
	.align		4
.L_1385:
        /*0038*/ 	.byte	0x04, 0x17
        /*003a*/ 	.short	(.L_1387 - .L_1386)
.L_1386:
        /*003c*/ 	.word	0x00000000
        /*0040*/ 	.short	0x0005
        /*0042*/ 	.short	0x0028
        /*0044*/ 	.byte	0x00, 0xf0, 0x21, 0x00


	//----- nvinfo : EIATTR_KPARAM_INFO
	.align		4
.L_1387:
        /*0048*/ 	.byte	0x04, 0x17
        /*004a*/ 	.short	(.L_1389 - .L_1388)
.L_1388:
        /*004c*/ 	.word	0x00000000
        /*0050*/ 	.short	0x0004
        /*0052*/ 	.short	0x0020
        /*0054*/ 	.byte	0x00, 0xf0, 0x11, 0x00


	//----- nvinfo : EIATTR_KPARAM_INFO
	.align		4
.L_1389:
        /*0058*/ 	.byte	0x04, 0x17
        /*005a*/ 	.short	(.L_1391 - .L_1390)
.L_1390:
        /*005c*/ 	.word	0x00000000
        /*0060*/ 	.short	0x0003
        /*0062*/ 	.short	0x0018
        /*0064*/ 	.byte	0x00, 0xf0, 0x21, 0x00


	//----- nvinfo : EIATTR_KPARAM_INFO
	.align		4
.L_1391:
        /*0068*/ 	.byte	0x04, 0x17
        /*006a*/ 	.short	(.L_1393 - .L_1392)
.L_1392:
        /*006c*/ 	.word	0x00000000
        /*0070*/ 	.short	0x0002
        /*0072*/ 	.short	0x0010
        /*0074*/ 	.byte	0x00, 0xf0, 0x21, 0x00


	//----- nvinfo : EIATTR_KPARAM_INFO
	.align		4
.L_1393:
        /*0078*/ 	.byte	0x04, 0x17
        /*007a*/ 	.short	(.L_1395 - .L_1394)
.L_1394:
        /*007c*/ 	.word	0x00000000
        /*0080*/ 	.short	0x0001
        /*0082*/ 	.short	0x0008
        /*0084*/ 	.byte	0x00, 0xf0, 0x21, 0x00


	//----- nvinfo : EIATTR_KPARAM_INFO
	.align		4
.L_1395:
        /*0088*/ 	.byte	0x04, 0x17
        /*008a*/ 	.short	(.L_1397 - .L_1396)
.L_1396:
        /*008c*/ 	.word	0x00000000
        /*0090*/ 	.short	0x0000
        /*0092*/ 	.short	0x0000
        /*0094*/ 	.byte	0x00, 0xf0, 0x21, 0x00


	//----- nvinfo : EIATTR_SPARSE_MMA_MASK
	.align		4
.L_1397:
        /*0098*/ 	.byte	0x03, 0x50
        /*009a*/ 	.short	0x0000


	//----- nvinfo : EIATTR_MAXREG_COUNT
	.align		4
        /*009c*/ 	.byte	0x03, 0x1b
        /*009e*/ 	.short	0x0080


	//----- nvinfo : EIATTR_NUM_BARRIERS
	.align		4
        /*00a0*/ 	.byte	0x02, 0x4c
        /*00a2*/ 	.byte	0x01
	.zero		1


	//----- nvinfo : EIATTR_MERCURY_ISA_VERSION
	.align		4
        /*00a4*/ 	.byte	0x03, 0x5f
        /*00a6*/ 	.short	0x0101


	//----- nvinfo : EIATTR_COOP_GROUP_MASK_REGIDS
	.align		4
        /*00a8*/ 	.byte	0x04, 0x29
        /*00aa*/ 	.short	(.L_1399 - .L_1398)


	//   ....[0]....
.L_1398:
        /*00ac*/ 	.word	0xffffffff


	//   ....[1]....
        /*00b0*/ 	.word	0xffffffff


	//   ....[2]....
        /*00b4*/ 	.word	0xffffffff


	//   ....[3]....
        /*00b8*/ 	.word	0xffffffff


	//   ....[4]....
        /*00bc*/ 	.word	0xffffffff


	//   ....[5]....
        /*00c0*/ 	.word	0xffffffff


	//   ....[6]....
        /*00c4*/ 	.word	0xffffffff


	//   ....[7]....
        /*00c8*/ 	.word	0xffffffff


	//   ....[8]....
        /*00cc*/ 	.word	0xffffffff


	//   ....[9]....
        /*00d0*/ 	.word	0xffffffff


	//----- nvinfo : EIATTR_COOP_GROUP_INSTR_OFFSETS
	.align		4
.L_1399:
        /*00d4*/ 	.byte	0x04, 0x28
        /*00d6*/ 	.short	(.L_1401 - .L_1400)


	//   ....[0]....
.L_1400:
        /*00d8*/ 	.word	0x000018b0


	//   ....[1]....
        /*00dc*/ 	.word	0x000018d0


	//   ....[2]....
        /*00e0*/ 	.word	0x00001b70


	//   ....[3]....
        /*00e4*/ 	.word	0x00001bb0


	//   ....[4]....
        /*00e8*/ 	.word	0x00001c90


	//   ....[5]....
        /*00ec*/ 	.word	0x00001ca0


	//   ....[6]....
        /*00f0*/ 	.word	0x00001cd0


	//   ....[7]....
        /*00f4*/ 	.word	0x00001ce0


	//   ....[8]....
        /*00f8*/ 	.word	0x00001d20


	//   ....[9]....
        /*00fc*/ 	.word	0x00001d40


	//----- nvinfo : EIATTR_EXIT_INSTR_OFFSETS
	.align		4
.L_1401:
        /*0100*/ 	.byte	0x04, 0x1c
        /*0102*/ 	.short	(.L_1403 - .L_1402)


	//   ....[0]....
.L_1402:
        /*0104*/ 	.word	0x00000070


	//   ....[1]....
        /*0108*/ 	.word	0x00002cc0


	//----- nvinfo : EIATTR_MAX_THREADS
	.align		4
.L_1403:
        /*010c*/ 	.byte	0x04, 0x05
        /*010e*/ 	.short	(.L_1405 - .L_1404)
.L_1404:
        /*0110*/ 	.word	0x000001e0
        /*0114*/ 	.word	0x00000001
        /*0118*/ 	.word	0x00000001


	//----- nvinfo : EIATTR_CRS_STACK_SIZE
	.align		4
.L_1405:
        /*011c*/ 	.byte	0x04, 0x1e
        /*011e*/ 	.short	(.L_1407 - .L_1406)
.L_1406:
        /*0120*/ 	.word	0x00000000


	//----- nvinfo : EIATTR_CBANK_PARAM_SIZE
	.align		4
.L_1407:
        /*0124*/ 	.byte	0x03, 0x19
        /*0126*/ 	.short	0x0048


	//----- nvinfo : EIATTR_PARAM_CBANK
	.align		4
        /*0128*/ 	.byte	0x04, 0x0a
        /*012a*/ 	.short	(.L_1409 - .L_1408)
	.align		4
.L_1408:
        /*012c*/ 	.word	index@(.nv.constant0._ZN13group_norm_v214gn_cuda_kernelI13__nv_bfloat16Li480ELi1ELi32ELi60ELi256ELb0ELi16ELi960ELi960ELi4ELb1ELi9ELb0ELb0ENS_16CompileConditionILi900EEEEEvPT_PKS4_S7_S7_flPfS8_Pj)
        /*0130*/ 	.short	0x0210
        /*0132*/ 	.short	0x0048


	//----- nvinfo : EIATTR_SW_WAR
	.align		4
.L_1409:
        /*0134*/ 	.byte	0x04, 0x36
        /*0136*/ 	.short	(.L_1411 - .L_1410)
.L_1410:
        /*0138*/ 	.word	0x00000008
.L_1411:


//--------------------- .nv.info._ZN13group_norm_v214gn_cuda_kernelI13__nv_bfloat16Li480ELi3ELi32ELi60ELi256ELb0ELi16ELi960ELi960ELi4ELb1ELi21ELb0ELb0ENS_16CompileConditionILi900EEEEEvPT_PKS4_S7_S7_flPfS8_Pj --------------------------
	.section	.nv.info._ZN13group_norm_v214gn_cuda_kernelI13__nv_bfloat16Li480ELi3ELi32ELi60ELi256ELb0ELi16ELi960ELi960ELi4ELb1ELi21ELb0ELb0ENS_16CompileConditionILi900EEEEEvPT_PKS4_S7_S7_flPfS8_Pj,"",@"SHT_CUDA_INFO"
	.sectionflags	@""
	.align	4


	//----- nvinfo : EIATTR_CUDA_API_VERSION
	.align		4
        /*0000*/ 	.byte	0x04, 0x37
        /*0002*/ 	.short	(.L_1413 - .L_1412)
.L_1412:
        /*0004*/ 	.word	0x00000082


	//----- nvinfo : EIATTR_KPARAM_INFO
	.align		4
.L_1413:
        /*0008*/ 	.byte	0x04, 0x17
        /*000a*/ 	.short	(.L_1415 - .L_1414)
.L_1414:
        /*000c*/ 	.word	0x00000000
        /*0010*/ 	.short	0x0008
        /*0012*/ 	.short	0x0040
        /*0014*/ 	.byte	0x00, 0xf0, 0x21, 0x00


	//----- nvinfo : EIATTR_KPARAM_INFO
	.align		4
.L_1415:
        /*0018*/ 	.byte	0x04, 0x17
        /*001a*/ 	.short	(.L_1417 - .L_1416)
.L_1416:
        /*001c*/ 	.word	0x00000000
        /*0020*/ 	.short	0x0007
        /*0022*/ 	.short	0x0038
        /*0024*/ 	.byte	0x00, 0xf0, 0x21, 0x00


	//----- nvinfo : EIATTR_KPARAM_INFO
	.align		4
.L_1417:
        /*0028*/ 	.byte	0x04, 0x17
        /*002a*/ 	.short	(.L_1419 - .L_1418)
.L_1418:
        /*002c*/ 	.word	0x00000000
        /*0030*/ 	.short	0x0006
        /*0032*/ 	.short	0x0030
        /*0034*/ 	.byte	0x00, 0xf0, 0x21, 0x00


	//----- nvinfo : EIATTR_KPARAM_INFO
	.align		4
.L_1419:
        /*0038*/ 	.byte	0x04, 0x17
        /*003a*/ 	.short	(.L_1421 - .L_1420)
.L_1420:
        /*003c*/ 	.word	0x00000000
        /*0040*/ 	.short	0x0005
        /*0042*/ 	.short	0x0028
        /*0044*/ 	.byte	0x00, 0xf0, 0x21, 0x00


	//----- nvinfo : EIATTR_KPARAM_INFO
	.align		4
.L_1421:
        /*0048*/ 	.byte	0x04, 0x17
        /*004a*/ 	.short	(.L_1423 - .L_1422)
.L_1422:
        /*004c*/ 	.word	0x00000000
        /*0050*/ 	.short	0x0004
        /*0052*/ 	.short	0x0020
        /*0054*/ 	.byte	0x00, 0xf0, 0x11, 0x00


	//----- nvinfo : EIATTR_KPARAM_INFO
	.align		4
.L_1423:
        /*0058*/ 	.byte	0x04, 0x17
        /*005a*/ 	.short	(.L_1425 - .L_1424)
.L_1424:
        /*005c*/ 	.word	0x00000000
        /*0060*/ 	.short	0x0003
        /*0062*/ 	.short	0x0018
        /*0064*/ 	.byte	0x00, 0xf0, 0x21, 0x00


	//----- nvinfo : EIATTR_KPARAM_INFO
	.align		4
.L_1425:
        /*0068*/ 	.byte	0x04, 0x17
        /*006a*/ 	.short	(.L_1427 - .L_1426)
.L_1426:
        /*006c*/ 	.word	0x00000000
        /*0070*/ 	.short	0x0002
        /*0072*/ 	.short	0x0010
        /*0074*/ 	.byte	0x00, 0xf0, 0x21, 0x00


	//----- nvinfo : EIATTR_KPARAM_INFO
	.align		4
.L_1427:
        /*0078*/ 	.byte	0x04, 0x17
        /*007a*/ 	.short	(.L_1429 - .L_1428)
.L_1428:
        /*007c*/ 	.word	0x00000000
        /*0080*/ 	.short	0x0001
        /*0082*/ 	.short	0x0008
        /*0084*/ 	.byte	0x00, 0xf0, 0x21, 0x00


	//----- nvinfo : EIATTR_KPARAM_INFO
	.align		4
.L_1429:
        /*0088*/ 	.byte	0x04, 0x17
        /*008a*/ 	.short	(.L_1431 - .L_1430)
.L_1430:
        /*008c*/ 	.word	0x00000000
        /*0090*/ 	.short	0x0000
        /*0092*/ 	.short	0x0000
        /*0094*/ 	.byte	0x00, 0xf0, 0x21, 0x00


	//----- nvinfo : EIATTR_SPARSE_MMA_MASK
	.align		4
.L_1431:
        /*0098*/ 	.byte	0x03, 0x50
        /*009a*/ 	.short	0x0000


	//----- nvinfo : EIATTR_MAXREG_COUNT
	.align		4
        /*009c*/ 	.byte	0x03, 0x1b
        /*009e*/ 	.short	0x0028


	//----- nvinfo : EIATTR_NUM_BARRIERS
	.align		4
        /*00a0*/ 	.byte	0x02, 0x4c
        /*00a2*/ 	.byte	0x01
	.zero		1


	//----- nvinfo : EIATTR_ANNOTATIONS
	.align		4
        /*00a4*/ 	.byte	0x04, 0x55
        /*00a6*/ 	.short	(.L_1433 - .L_1432)


	//   ....[0]....
.L_1432:
        /* <DEDUP_REMOVED lines=54> */


	//----- nvinfo : EIATTR_MERCURY_ISA_VERSION
	.align		4
.L_1433:
        /*03f0*/ 	.byte	0x03, 0x5f
        /*03f2*/ 	.short	0x0101


	//----- nvinfo : EIATTR_COOP_GROUP_MASK_REGIDS
	.align		4
        /*03f4*/ 	.byte	0x04, 0x29
        /*03f6*/ 	.short	(.L_1435 - .L_1434)


	//   ....[0]....
.L_1434:
        /*03f8*/ 	.word	0xffffffff


	//   ....[1]....
        /*03fc*/ 	.word	0xffffffff


	//   ....[2]....
        /*0400*/ 	.word	0xffffffff


	//   ....[3]....
        /*0404*/ 	.word	0xffffffff


	//   ....[4]....
        /*0408*/ 	.word	0xffffffff


	//   ....[5]....
        /*040c*/ 	.word	0xffffffff


	//   ....[6]....
        /*0410*/ 	.word	0xffffffff


	//   ....[7]....
        /*0414*/ 	.word	0xffffffff


	//   ....[8]....
        /*0418*/ 	.word	0xffffffff


	//   ....[9]....
        /*041c*/ 	.word	0xffffffff


	//----- nvinfo : EIATTR_COOP_GROUP_INSTR_OFFSETS
	.align		4
.L_1435:
        /*0420*/ 	.byte	0x04, 0x28
        /*0422*/ 	.short	(.L_1437 - .L_1436)


	//   ....[0]....
.L_1436:
        /*0424*/ 	.word	0x000017b0


	//   ....[1]....
        /*0428*/ 	.word	0x000017c0


	//   ....[2]....
        /*042c*/ 	.word	0x00001d80


	//   ....[3]....
        /*0430*/ 	.word	0x00001da0


	//   ....[4]....
        /*0434*/ 	.word	0x00001dc0


	//   ....[5]....
        /*0438*/ 	.word	0x00001de0


	//   ....[6]....
        /*043c*/ 	.word	0x00001e00


	//   ....[7]....
        /*0440*/ 	.word	0x00001e20


	//   ....[8]....
        /*0444*/ 	.word	0x00001e40


	//   ....[9]....
        /*0448*/ 	.word	0x00001e60


	//----- nvinfo : EIATTR_EXIT_INSTR_OFFSETS
	.align		4
.L_1437:
        /*044c*/ 	.byte	0x04, 0x1c
        /*044e*/ 	.short	(.L_1439 - .L_1438)


	//   ....[0]....
.L_1438:
        /*0450*/ 	.word	0x00000090


	//   ....[1]....
        /*0454*/ 	.word	0x00003570


	//----- nvinfo : EIATTR_MAX_THREADS
	.align		4
.L_1439:
        /*0458*/ 	.byte	0x04, 0x05
        /*045a*/ 	.short	(.L_1441 - .L_1440)
.L_1440:
        /*045c*/ 	.word	0x000001e0
        /*0460*/ 	.word	0x00000001
        /*0464*/ 	.word	0x00000001


	//----- nvinfo : EIATTR_CRS_STACK_SIZE
	.align		4
.L_1441:
        /*0468*/ 	.byte	0x04, 0x1e
        /*046a*/ 	.short	(.L_1443 - .L_1442)
.L_1442:
        /*046c*/ 	.word	0x00000000


	//----- nvinfo : EIATTR_CBANK_PARAM_SIZE
	.align		4
.L_1443:
        /*0470*/ 	.byte	0x03, 0x19
        /*0472*/ 	.short	0x0048


	//----- nvinfo : EIATTR_PARAM_CBANK
	.align		4
        /*0474*/ 	.byte	0x04, 0x0a
        /*0476*/ 	.short	(.L_1445 - .L_1444)
	.align		4
.L_1444:
        /*0478*/ 	.word	index@(.nv.constant0._ZN13group_norm_v214gn_cuda_kernelI13__nv_bfloat16Li480ELi3ELi32ELi60ELi256ELb0ELi16ELi960ELi960ELi4ELb1ELi21ELb0ELb0ENS_16CompileConditionILi900EEEEEvPT_PKS4_S7_S7_flPfS8_Pj)
        /*047c*/ 	.short	0x0210
        /*047e*/ 	.short	0x0048


	//----- nvinfo : EIATTR_SW_WAR
	.align		4
.L_1445:
        /*0480*/ 	.byte	0x04, 0x36
        /*0482*/ 	.short	(.L_1447 - .L_1446)
.L_1446:
        /*0484*/ 	.word	0x00000008
.L_1447:


//--------------------- .nv.info._ZN13group_norm_v214gn_cuda_kernelI13__nv_bfloat16Li480ELi1ELi32ELi60ELi256ELb0ELi32ELi960ELi960ELi4ELb1ELi18ELb0ELb0ENS_16CompileConditionILi900EEEEEvPT_PKS4_S7_S7_flPfS8_Pj --------------------------
	.section	.nv.info._ZN13group_norm_v214gn_cuda_kernelI13__nv_bfloat16Li480ELi1ELi32ELi60ELi256ELb0ELi32ELi960ELi960ELi4ELb1ELi18ELb0ELb0ENS_16CompileConditionILi900EEEEEvPT_PKS4_S7_S7_flPfS8_Pj,"",@"SHT_CUDA_INFO"
	.sectionflags	@""
	.align	4


	//----- nvinfo : EIATTR_CUDA_API_VERSION
	.align		4
        /*0000*/ 	.byte	0x04, 0x37
        /*0002*/ 	.short	(.L_1449 - .L_1448)
.L_1448:
        /*0004*/ 	.word	0x00000082


	//----- nvinfo : EIATTR_KPARAM_INFO
	.align		4
.L_1449:
        /*0008*/ 	.byte	0x04, 0x17
        /*000a*/ 	.short	(.L_1451 - .L_1450)
.L_1450:
        /*000c*/ 	.word	0x00000000
        /*0010*/ 	.short	0x0008
        /*0012*/ 	.short	0x0040
        /*0014*/ 	.byte	0x00, 0xf0, 0x21, 0x00


	//----- nvinfo : EIATTR_KPARAM_INFO
	.align		4
.L_1451:
        /*0018*/ 	.byte	0x04, 0x17
        /*001a*/ 	.short	(.L_1453 - .L_1452)
.L_1452:
        /*001c*/ 	.word	0x00000000
        /*0020*/ 	.short	0x0007
        /*0022*/ 	.short	0x0038
        /*0024*/ 	.byte	0x00, 0xf0, 0x21, 0x00


	//----- nvinfo : EIATTR_KPARAM_INFO
	.align		4
.L_1453:
        /*0028*/ 	.byte	0x04, 0x17
        /*002a*/ 	.short	(.L_1455 - .L_1454)
.L_1454:
        /*002c*/ 	.word	0x00000000
        /*0030*/ 	.short	0x0006
        /*0032*/ 	.short	0x0030
        /*0034*/ 	.byte	0x00, 0xf0, 0x21, 0x00


	//----- nvinfo : EIATTR_KPARAM_INFO
	.align		4
.L_1455:
        /*0038*/ 	.byte	0x04, 0x17
        /*003a*/ 	.short	(.L_1457 - .L_1456)
.L_1456:
        /*003c*/ 	.word	0x00000000
        /*0040*/ 	.short	0x0005
        /*0042*/ 	.short	0x0028
        /*0044*/ 	.byte	0x00, 0xf0, 0x21, 0x00


	//----- nvinfo : EIATTR_KPARAM_INFO
	.align		4
.L_1457:
        /*0048*/ 	.byte	0x04, 0x17
        /*004a*/ 	.short	(.L_1459 - .L_1458)
.L_1458:
        /*004c*/ 	.word	0x00000000
        /*0050*/ 	.short	0x0004
        /*0052*/ 	.short	0x0020
        /*0054*/ 	.byte	0x00, 0xf0, 0x11, 0x00


	//----- nvinfo : EIATTR_KPARAM_INFO
	.align		4
.L_1459:
        /*0058*/ 	.byte	0x04, 0x17
        /*005a*/ 	.short	(.L_1461 - .L_1460)
.L_1460:
        /*005c*/ 	.word	0x00000000
        /*0060*/ 	.short	0x0003
        /*0062*/ 	.short	0x0018
        /*0064*/ 	.byte	0x00, 0xf0, 0x21, 0x00


	//----- nvinfo : EIATTR_KPARAM_INFO
	.align		4
.L_1461:
        /*0068*/ 	.byte	0x04, 0x17
        /*006a*/ 	.short	(.L_1463 - .L_1462)
.L_1462:
        /*006c*/ 	.word	0x00000000
        /*0070*/ 	.short	0x0002
        /*0072*/ 	.short	0x0010
        /*0074*/ 	.byte	0x00, 0xf0, 0x21, 0x00


	//----- nvinfo : EIATTR_KPARAM_INFO
	.align		4
.L_1463:
        /*0078*/ 	.byte	0x04, 0x17
        /*007a*/ 	.short	(.L_1465 - .L_1464)
.L_1464:
        /*007c*/ 	.word	0x00000000
        /*0080*/ 	.short	0x0001
        /*0082*/ 	.short	0x0008
        /*0084*/ 	.byte	0x00, 0xf0, 0x21, 0x00


	//----- nvinfo : EIATTR_KPARAM_INFO
	.align		4
.L_1465:
        /*0088*/ 	.byte	0x04, 0x17
        /*008a*/ 	.short	(.L_1467 - .L_1466)
.L_1466:
        /*008c*/ 	.word	0x00000000
        /*0090*/ 	.short	0x0000
        /*0092*/ 	.short	0x0000
        /*0094*/ 	.byte	0x00, 0xf0, 0x21, 0x00


	//----- nvinfo : EIATTR_SPARSE_MMA_MASK
	.align		4
.L_1467:
        /*0098*/ 	.byte	0x03, 0x50
        /*009a*/ 	.short	0x0000


	//----- nvinfo : EIATTR_MAXREG_COUNT
	.align		4
        /*009c*/ 	.byte	0x03, 0x1b
        /*009e*/ 	.short	0x0080


	//----- nvinfo : EIATTR_NUM_BARRIERS
	.align		4
        /*00a0*/ 	.byte	0x02, 0x4c
        /*00a2*/ 	.byte	0x01
	.zero		1


	//----- nvinfo : EIATTR_ANNOTATIONS
	.align		4
        /*00a4*/ 	.byte	0x04, 0x55
        /*00a6*/ 	.short	(.L_1469 - .L_1468)


	//   ....[0]....
.L_1468:
        /*00a8*/ 	.word	0x00000001
        /*00ac*/ 	.byte	0x00, 0x03, 0x00, 0x00, 0x01, 0x00, 0x00, 0x00, 0xe0, 0x04, 0x00, 0x00, 0x01, 0x00, 0x00, 0x00
        /*00bc*/ 	.byte	0x10, 0x05, 0x00, 0x00, 0x01, 0x00, 0x00, 0x00, 0x50, 0x05, 0x00, 0x00, 0x01, 0x00, 0x00, 0x00
        /*00cc*/ 	.byte	0x50, 0x06, 0x00, 0x00, 0x01, 0x00, 0x00, 0x00, 0xd0, 0x07, 0x00, 0x00, 0x01, 0x00, 0x00, 0x00
        /*00dc*/ 	.byte	0x70, 0x1d, 0x00, 0x00, 0x01, 0x00, 0x00, 0x00, 0x80, 0x1d, 0x00, 0x00, 0x01, 0x00, 0x00, 0x00
        /*00ec*/ 	.byte	0x90, 0x1d, 0x00, 0x00, 0x01, 0x00, 0x00, 0x00, 0x80, 0x28, 0x00, 0x00


	//----- nvinfo : EIATTR_MERCURY_ISA_VERSION
	.align		4
.L_1469:
        /*00f8*/ 	.byte	0x03, 0x5f
        /*00fa*/ 	.short	0x0101


	//----- nvinfo : EIATTR_COOP_GROUP_MASK_REGIDS
	.align		4
        /*00fc*/ 	.byte	0x04, 0x29
        /*00fe*/ 	.short	(.L_1471 - .L_1470)


	//   ....[0]....
.L_1470:
        /*0100*/ 	.word	0xffffffff


	//   ....[1]....
        /*0104*/ 	.word	0xffffffff


	//   ....[2]....
        /*0108*/ 	.word	0xffffffff


	//   ....[3]....
        /*010c*/ 	.word	0xffffffff


	//   ....[4]....
        /*0110*/ 	.word	0xffffffff


	//   ....[5]....
        /*0114*/ 	.word	0xffffffff


	//   ....[6]....
        /*0118*/ 	.word	0xffffffff


	//   ....[7]....
        /*011c*/ 	.word	0xffffffff


	//----- nvinfo : EIATTR_COOP_GROUP_INSTR_OFFSETS
	.align		4
.L_1471:
        /*0120*/ 	.byte	0x04, 0x28
        /*0122*/ 	.short	(.L_1473 - .L_1472)


	//   ....[0]....
.L_1472:
        /*0124*/ 	.word	0x000020b0


	//   ....[1]....
        /*0128*/ 	.word	0x000020e0


	//   ....[2]....
        /*012c*/ 	.word	0x00002480


	//   ....[3]....
        /*0130*/ 	.word	0x00002490


	//   ....[4]....
        /*0134*/ 	.word	0x000024b0


	//   ....[5]....
        /*0138*/ 	.word	0x000024d0


	//   ....[6]....
        /*013c*/ 	.word	0x000024f0


	//   ....[7]....
        /*0140*/ 	.word	0x00002510


	//----- nvinfo : EIATTR_EXIT_INSTR_OFFSETS
	.align		4
.L_1473:
        /*0144*/ 	.byte	0x04, 0x1c
        /*0146*/ 	.short	(.L_1475 - .L_1474)


	//   ....[0]....
.L_1474:
        /*0148*/ 	.word	0x00000080


	//   ....[1]....
        /*014c*/ 	.word	0x000041e0


	//----- nvinfo : EIATTR_MAX_THREADS
	.align		4
.L_1475:
        /*0150*/ 	.byte	0x04, 0x05
        /*0152*/ 	.short	(.L_1477 - .L_1476)
.L_1476:
        /*0154*/ 	.word	0x000001e0
        /*0158*/ 	.word	0x00000001
        /*015c*/ 	.word	0x00000001


	//----- nvinfo : EIATTR_CRS_STACK_SIZE
	.align		4
.L_1477:
        /*0160*/ 	.byte	0x04, 0x1e
        /*0162*/ 	.short	(.L_1479 - .L_1478)
.L_1478:
        /*0164*/ 	.word	0x00000000


	//----- nvinfo : EIATTR_CBANK_PARAM_SIZE
	.align		4
.L_1479:
        /*0168*/ 	.byte	0x03, 0x19
        /*016a*/ 	.short	0x0048


	//----- nvinfo : EIATTR_PARAM_CBANK
	.align		4
        /*016c*/ 	.byte	0x04, 0x0a
        /*016e*/ 	.short	(.L_1481 - .L_1480)
	.align		4
.L_1480:
        /*0170*/ 	.word	index@(.nv.constant0._ZN13group_norm_v214gn_cuda_kernelI13__nv_bfloat16Li480ELi1ELi32ELi60ELi256ELb0ELi32ELi960ELi960ELi4ELb1ELi18ELb0ELb0ENS_16CompileConditionILi900EEEEEvPT_PKS4_S7_S7_flPfS8_Pj)
        /*0174*/ 	.short	0x0210
        /*0176*/ 	.short	0x0048


	//----- nvinfo : EIATTR_SW_WAR
	.align		4
.L_1481:
        /*0178*/ 	.byte	0x04, 0x36
        /*017a*/ 	.short	(.L_1483 - .L_1482)
.L_1482:
        /*017c*/ 	.word	0x00000008
.L_1483:


//--------------------- .nv.info._ZN13group_norm_v214gn_cuda_kernelI13__nv_bfloat16Li480ELi2ELi32ELi60ELi256ELb0ELi32ELi960ELi960ELi4ELb1ELi29ELb0ELb0ENS_16CompileConditionILi900EEEEEvPT_PKS4_S7_S7_flPfS8_Pj --------------------------
	.section	.nv.info._ZN13group_norm_v214gn_cuda_kernelI13__nv_bfloat16Li480ELi2ELi32ELi60ELi256ELb0ELi32ELi960ELi960ELi4ELb1ELi29ELb0ELb0ENS_16CompileConditionILi900EEEEEvPT_PKS4_S7_S7_flPfS8_Pj,"",@"SHT_CUDA_INFO"
	.sectionflags	@""
	.align	4


	//----- nvinfo : EIATTR_CUDA_API_VERSION
	.align		4
        /*0000*/ 	.byte	0x04, 0x37
        /*0002*/ 	.short	(.L_1485 - .L_1484)
.L_1484:
        /*0004*/ 	.word	0x00000082


	//----- nvinfo : EIATTR_KPARAM_INFO
	.align		4
.L_1485:
        /*0008*/ 	.byte	0x04, 0x17
        /*000a*/ 	.short	(.L_1487 - .L_1486)
.L_1486:
        /*000c*/ 	.word	0x00000000
        /*0010*/ 	.short	0x0008
        /*0012*/ 	.short	0x0040
        /*0014*/ 	.byte	0x00, 0xf0, 0x21, 0x00


	//----- nvinfo : EIATTR_KPARAM_INFO
	.align		4
.L_1487:
        /*0018*/ 	.byte	0x04, 0x17
        /*001a*/ 	.short	(.L_1489 - .L_1488)
.L_1488:
        /*001c*/ 	.word	0x00000000
        /*0020*/ 	.short	0x0007
        /*0022*/ 	.short	0x0038
        /*0024*/ 	.byte	0x00, 0xf0, 0x21, 0x00


	//----- nvinfo : EIATTR_KPARAM_INFO
	.align		4
.L_1489:
        /*0028*/ 	.byte	0x04, 0x17
        /*002a*/ 	.short	(.L_1491 - .L_1490)
.L_1490:
        /*002c*/ 	.word	0x00000000
        /*0030*/ 	.short	0x0006
        /*0032*/ 	.short	0x0030
        /*0034*/ 	.byte	0x00, 0xf0, 0x21, 0x00


	//----- nvinfo : EIATTR_KPARAM_INFO
	.align		4
.L_1491:
        /*0038*/ 	.byte	0x04, 0x17
        /*003a*/ 	.short	(.L_1493 - .L_1492)
.L_1492:
        /*003c*/ 	.word	0x00000000
        /*0040*/ 	.short	0x0005
        /*0042*/ 	.short	0x0028
        /*0044*/ 	.byte	0x00, 0xf0, 0x21, 0x00


	//----- nvinfo : EIATTR_KPARAM_INFO
	.align		4
.L_1493:
        /*0048*/ 	.byte	0x04, 0x17
        /*004a*/ 	.short	(.L_1495 - .L_1494)
.L_1494:
        /*004c*/ 	.word	0x00000000
        /*0050*/ 	.short	0x0004
        /*0052*/ 	.short	0x0020
        /*0054*/ 	.byte	0x00, 0xf0, 0x11, 0x00


	//----- nvinfo : EIATTR_KPARAM_INFO
	.align		4
.L_1495:
        /*0058*/ 	.byte	0x04, 0x17
        /*005a*/ 	.short	(.L_1497 - .L_1496)
.L_1496:
        /*005c*/ 	.word	0x00000000
        /*0060*/ 	.short	0x0003
        /*0062*/ 	.short	0x0018
        /*0064*/ 	.byte	0x00, 0xf0, 0x21, 0x00


	//----- nvinfo : EIATTR_KPARAM_INFO
	.align		4
.L_1497:
        /*0068*/ 	.byte	0x04, 0x17
        /*006a*/ 	.short	(.L_1499 - .L_1498)
.L_1498:
        /*006c*/ 	.word	0x00000000
        /*0070*/ 	.short	0x0002
        /*0072*/ 	.short	0x0010
        /*0074*/ 	.byte	0x00, 0xf0, 0x21, 0x00


	//----- nvinfo : EIATTR_KPARAM_INFO
	.align		4
.L_1499:
        /*0078*/ 	.byte	0x04, 0x17
        /*007a*/ 	.short	(.L_1501 - .L_1500)
.L_1500:
        /*007c*/ 	.word	0x00000000
        /*0080*/ 	.short	0x0001
        /*0082*/ 	.short	0x0008
        /*0084*/ 	.byte	0x00, 0xf0, 0x21, 0x00


	//----- nvinfo : EIATTR_KPARAM_INFO
	.align		4
.L_1501:
        /*0088*/ 	.byte	0x04, 0x17
        /*008a*/ 	.short	(.L_1503 - .L_1502)
.L_1502:
        /*008c*/ 	.word	0x00000000
        /*0090*/ 	.short	0x0000
        /*0092*/ 	.short	0x0000
        /*0094*/ 	.byte	0x00, 0xf0, 0x21, 0x00


	//----- nvinfo : EIATTR_SPARSE_MMA_MASK
	.align		4
.L_1503:
        /*0098*/ 	.byte	0x03, 0x50
        /*009a*/ 	.short	0x0000


	//----- nvinfo : EIATTR_MAXREG_COUNT
	.align		4
        /*009c*/ 	.byte	0x03, 0x1b
        /*009e*/ 	.short	0x0040


	//----- nvinfo : EIATTR_NUM_BARRIERS
	.align		4
        /*00a0*/ 	.byte	0x02, 0x4c
        /*00a2*/ 	.byte	0x01
	.zero		1


	//----- nvinfo : EIATTR_ANNOTATIONS
	.align		4
        /*00a4*/ 	.byte	0x04, 0x55
        /*00a6*/ 	.short	(.L_1505 - .L_1504)


	//   ....[0]....
.L_1504:
        /* <DEDUP_REMOVED lines=99> */


	//----- nvinfo : EIATTR_MERCURY_ISA_VERSION
	.align		4
.L_1505:
        /*06c8*/ 	.byte	0x03, 0x5f
        /*06ca*/ 	.short	0x0101


	//----- nvinfo : EIATTR_COOP_GROUP_MASK_REGIDS
	.align		4
        /*06cc*/ 	.byte	0x04, 0x29
        /*06ce*/ 	.short	(.L_1507 - .L_1506)


	//   ....[0]....
.L_1506:
        /*06d0*/ 	.word	0xffffffff


	//   ....[1]....
        /*06d4*/ 	.word	0xffffffff


	//   ....[2]....
        /*06d8*/ 	.word	0xffffffff


	//   ....[3]....
        /*06dc*/ 	.word	0xffffffff


	//   ....[4]....
        /*06e0*/ 	.word	0xffffffff


	//   ....[5]....
        /*06e4*/ 	.word	0xffffffff


	//   ....[6]....
        /*06e8*/ 	.word	0xffffffff


	//   ....[7]....
        /*06ec*/ 	.word	0xffffffff


	//----- nvinfo : EIATTR_COOP_GROUP_INSTR_OFFSETS
	.align		4
.L_1507:
        /*06f0*/ 	.byte	0x04, 0x28
        /*06f2*/ 	.short	(.L_1509 - .L_1508)


	//   ....[0]....
.L_1508:
        /*06f4*/ 	.word	0x00002370


	//   ....[1]....
        /*06f8*/ 	.word	0x00002380


	//   ....[2]....
        /*06fc*/ 	.word	0x00002ad0


	//   ....[3]....
        /*0700*/ 	.word	0x00002af0


	//   ....[4]....
        /*0704*/ 	.word	0x00002b10


	//   ....[5]....
        /*0708*/ 	.word	0x00002b30


	//   ....[6]....
        /*070c*/ 	.word	0x00002b50


	//   ....[7]....
        /*0710*/ 	.word	0x00002b70


	//----- nvinfo : EIATTR_EXIT_INSTR_OFFSETS
	.align		4
.L_1509:
        /*0714*/ 	.byte	0x04, 0x1c
        /*0716*/ 	.short	(.L_1511 - .L_1510)


	//   ....[0]....
.L_1510:
        /*0718*/ 	.word	0x00000090


	//   ....[1]....
        /*071c*/ 	.word	0x00005350


	//----- nvinfo : EIATTR_MAX_THREADS
	.align		4
.L_1511:
        /*0720*/ 	.byte	0x04, 0x05
        /*0722*/ 	.short	(.L_1513 - .L_1512)
.L_1512:
        /*0724*/ 	.word	0x000001e0
        /*0728*/ 	.word	0x00000001
        /*072c*/ 	.word	0x00000001


	//----- nvinfo : EIATTR_CRS_STACK_SIZE
	.align		4
.L_1513:
        /*0730*/ 	.byte	0x04, 0x1e
        /*0732*/ 	.short	(.L_1515 - .L_1514)
.L_1514:
        /*0734*/ 	.word	0x00000000


	//----- nvinfo : EIATTR_CBANK_PARAM_SIZE
	.align		4
.L_1515:
        /*0738*/ 	.byte	0x03, 0x19
        /*073a*/ 	.short	0x0048


	//----- nvinfo : EIATTR_PARAM_CBANK
	.align		4
        /*073c*/ 	.byte	0x04, 0x0a
        /*073e*/ 	.short	(.L_1517 - .L_1516)
	.align		4
.L_1516:
        /*0740*/ 	.word	index@(.nv.constant0._ZN13group_norm_v214gn_cuda_kernelI13__nv_bfloat16Li480ELi2ELi32ELi60ELi256ELb0ELi32ELi960ELi960ELi4ELb1ELi29ELb0ELb0ENS_16CompileConditionILi900EEEEEvPT_PKS4_S7_S7_flPfS8_Pj)
        /*0744*/ 	.short	0x0210
        /*0746*/ 	.short	0x0048


	//----- nvinfo : EIATTR_SW_WAR
	.align		4
.L_1517:
        /*0748*/ 	.byte	0x04, 0x36
        /*074a*/ 	.short	(.L_1519 - .L_1518)
.L_1518:
        /*074c*/ 	.word	0x00000008
.L_1519:


//--------------------- .nv.info._ZN13group_norm_v214gn_cuda_kernelI13__nv_bfloat16Li480ELi1ELi32ELi60ELi256ELb0ELi64ELi960ELi960ELi4ELb1ELi37ELb0ELb0ENS_16CompileConditionILi900EEEEEvPT_PKS4_S7_S7_flPfS8_Pj --------------------------
	.section	.nv.info._ZN13group_norm_v214gn_cuda_kernelI13__nv_bfloat16Li480ELi1ELi32ELi60ELi256ELb0ELi64ELi960ELi960ELi4ELb1ELi37ELb0ELb0ENS_16CompileConditionILi900EEEEEvPT_PKS4_S7_S7_flPfS8_Pj,"",@"SHT_CUDA_INFO"
	.sectionflags	@""
	.align	4


	//----- nvinfo : EIATTR_CUDA_API_VERSION
	.align		4
        /*0000*/ 	.byte	0x04, 0x37
        /*0002*/ 	.short	(.L_1521 - .L_1520)
.L_1520:
        /*0004*/ 	.word	0x00000082


	//----- nvinfo : EIATTR_KPARAM_INFO
	.align		4
.L_1521:
        /*0008*/ 	.byte	0x04, 0x17
        /*000a*/ 	.short	(.L_1523 - .L_1522)
.L_1522:
        /*000c*/ 	.word	0x00000000
        /*0010*/ 	.short	0x0008
        /*0012*/ 	.short	0x0040
        /*0014*/ 	.byte	0x00, 0xf0, 0x21, 0x00


	//----- nvinfo : EIATTR_KPARAM_INFO
	.align		4
.L_1523:
        /*0018*/ 	.byte	0x04, 0x17
        /*001a*/ 	.short	(.L_1525 - .L_1524)
.L_1524:
        /*001c*/ 	.word	0x00000000
        /*0020*/ 	.short	0x0007
        /*0022*/ 	.short	0x0038
        /*0024*/ 	.byte	0x00, 0xf0, 0x21, 0x00


	//----- nvinfo : EIATTR_KPARAM_INFO
	.align		4
.L_1525:
        /*0028*/ 	.byte	0x04, 0x17
        /*002a*/ 	.short	(.L_1527 - .L_1526)
.L_1526:
        /*002c*/ 	.word	0x00000000
        /*0030*/ 	.short	0x0006
        /*0032*/ 	.short	0x0030
        /*0034*/ 	.byte	0x00, 0xf0, 0x21, 0x00


	//----- nvinfo : EIATTR_KPARAM_INFO
	.align		4
.L_1527:
        /*0038*/ 	.byte	0x04, 0x17
        /*003a*/ 	.short	(.L_1529 - .L_1528)
.L_1528:
        /*003c*/ 	.word	0x00000000
        /*0040*/ 	.short	0x0005
        /*0042*/ 	.short	0x0028
        /*0044*/ 	.byte	0x00, 0xf0, 0x21, 0x00


	//----- nvinfo : EIATTR_KPARAM_INFO
	.align		4
.L_1529:
        /*0048*/ 	.byte	0x04, 0x17
        /*004a*/ 	.short	(.L_1531 - .L_1530)
.L_1530:
        /*004c*/ 	.word	0x00000000
        /*0050*/ 	.short	0x0004
        /*0052*/ 	.short	0x0020
        /*0054*/ 	.byte	0x00, 0xf0, 0x11, 0x00


	//----- nvinfo : EIATTR_KPARAM_INFO
	.align		4
.L_1531:
        /*0058*/ 	.byte	0x04, 0x17
        /*005a*/ 	.short	(.L_1533 - .L_1532)
.L_1532:
        /*005c*/ 	.word	0x00000000
        /*0060*/ 	.short	0x0003
        /*0062*/ 	.short	0x0018
        /*0064*/ 	.byte	0x00, 0xf0, 0x21, 0x00


	//----- nvinfo : EIATTR_KPARAM_INFO
	.align		4
.L_1533:
        /*0068*/ 	.byte	0x04, 0x17
        /*006a*/ 	.short	(.L_1535 - .L_1534)
.L_1534:
        /*006c*/ 	.word	0x00000000
        /*0070*/ 	.short	0x0002
        /*0072*/ 	.short	0x0010
        /*0074*/ 	.byte	0x00, 0xf0, 0x21, 0x00


	//----- nvinfo : EIATTR_KPARAM_INFO
	.align		4
.L_1535:
        /*0078*/ 	.byte	0x04, 0x17
        /*007a*/ 	.short	(.L_1537 - .L_1536)
.L_1536:
        /*007c*/ 	.word	0x00000000
        /*0080*/ 	.short	0x0001
        /*0082*/ 	.short	0x0008
        /*0084*/ 	.byte	0x00, 0xf0, 0x21, 0x00


	//----- nvinfo : EIATTR_KPARAM_INFO
	.align		4
.L_1537:
        /*0088*/ 	.byte	0x04, 0x17
        /*008a*/ 	.short	(.L_1539 - .L_1538)
.L_1538:
        /*008c*/ 	.word	0x00000000
        /*0090*/ 	.short	0x0000
        /*0092*/ 	.short	0x0000
        /*0094*/ 	.byte	0x00, 0xf0, 0x21, 0x00


	//----- nvinfo : EIATTR_SPARSE_MMA_MASK
	.align		4
.L_1539:
        /*0098*/ 	.byte	0x03, 0x50
        /*009a*/ 	.short	0x0000


	//----- nvinfo : EIATTR_MAXREG_COUNT
	.align		4
        /*009c*/ 	.byte	0x03, 0x1b
        /*009e*/ 	.short	0x0080


	//----- nvinfo : EIATTR_NUM_BARRIERS
	.align		4
        /*00a0*/ 	.byte	0x02, 0x4c
        /*00a2*/ 	.byte	0x01
	.zero		1


	//----- nvinfo : EIATTR_ANNOTATIONS
	.align		4
        /*00a4*/ 	.byte	0x04, 0x55
        /*00a6*/ 	.short	(.L_1541 - .L_1540)


	//   ....[0]....
.L_1540:
        /* <DEDUP_REMOVED lines=187> */


	//----- nvinfo : EIATTR_MERCURY_ISA_VERSION
	.align		4
.L_1541:
        /*0c48*/ 	.byte	0x03, 0x5f
        /*0c4a*/ 	.short	0x0101


	//----- nvinfo : EIATTR_COOP_GROUP_MASK_REGIDS
	.align		4
        /*0c4c*/ 	.byte	0x04, 0x29
        /*0c4e*/ 	.short	(.L_1543 - .L_1542)


	//   ....[0]....
.L_1542:
        /*0c50*/ 	.word	0xffffffff


	//   ....[1]....
        /*0c54*/ 	.word	0xffffffff


	//   ....[2]....
        /*0c58*/ 	.word	0xffffffff


	//   ....[3]....
        /*0c5c*/ 	.word	0xffffffff


	//   ....[4]....
        /*0c60*/ 	.word	0xffffffff


	//   ....[5]....
        /*0c64*/ 	.word	0xffffffff


	//----- nvinfo : EIATTR_COOP_GROUP_INSTR_OFFSETS
	.align		4
.L_1543:
        /*0c68*/ 	.byte	0x04, 0x28
        /*0c6a*/ 	.short	(.L_1545 - .L_1544)


	//   ....[0]....
.L_1544:
        /*0c6c*/ 	.word	0x00003950


	//   ....[1]....
        /*0c70*/ 	.word	0x00003960


	//   ....[2]....
        /*0c74*/ 	.word	0x00003db0


	//   ....[3]....
        /*0c78*/ 	.word	0x00003dc0


	//   ....[4]....
        /*0c7c*/ 	.word	0x00003e40


	//   ....[5]....
        /*0c80*/ 	.word	0x00003e60


	//----- nvinfo : EIATTR_EXIT_INSTR_OFFSETS
	.align		4
.L_1545:
        /*0c84*/ 	.byte	0x04, 0x1c
        /*0c86*/ 	.short	(.L_1547 - .L_1546)


	//   ....[0]....
.L_1546:
        /*0c88*/ 	.word	0x00000090


	//   ....[1]....
        /*0c8c*/ 	.word	0x00009070


	//----- nvinfo : EIATTR_MAX_THREADS
	.align		4
.L_1547:
        /*0c90*/ 	.byte	0x04, 0x05
        /*0c92*/ 	.short	(.L_1549 - .L_1548)
.L_1548:
        /*0c94*/ 	.word	0x000001e0
        /*0c98*/ 	.word	0x00000001
        /*0c9c*/ 	.word	0x00000001


	//----- nvinfo : EIATTR_CRS_STACK_SIZE
	.align		4
.L_1549:
        /*0ca0*/ 	.byte	0x04, 0x1e
        /*0ca2*/ 	.short	(.L_1551 - .L_1550)
.L_1550:
        /*0ca4*/ 	.word	0x00000000


	//----- nvinfo : EIATTR_CBANK_PARAM_SIZE
	.align		4
.L_1551:
        /*0ca8*/ 	.byte	0x03, 0x19
        /*0caa*/ 	.short	0x0048


	//----- nvinfo : EIATTR_PARAM_CBANK
	.align		4
        /*0cac*/ 	.byte	0x04, 0x0a
        /*0cae*/ 	.short	(.L_1553 - .L_1552)
	.align		4
.L_1552:
        /*0cb0*/ 	.word	index@(.nv.constant0._ZN13group_norm_v214gn_cuda_kernelI13__nv_bfloat16Li480ELi1ELi32ELi60ELi256ELb0ELi64ELi960ELi960ELi4ELb1ELi37ELb0ELb0ENS_16CompileConditionILi900EEEEEvPT_PKS4_S7_S7_flPfS8_Pj)
        /*0cb4*/ 	.short	0x0210
        /*0cb6*/ 	.short	0x0048


	//----- nvinfo : EIATTR_SW_WAR
	.align		4
.L_1553:
        /*0cb8*/ 	.byte	0x04, 0x36
        /*0cba*/ 	.short	(.L_1555 - .L_1554)
.L_1554:
        /*0cbc*/ 	.word	0x00000008
.L_1555:


//--------------------- .nv.info._ZN13group_norm_v214gn_cuda_kernelI13__nv_bfloat16Li480ELi3ELi16ELi120ELi256ELb1ELi2ELi960ELi960ELi4ELb1ELi2ELb0ELb0ENS_16CompileConditionILi900EEEEEvPT_PKS4_S7_S7_flPfS8_Pj --------------------------
	.section	.nv.info._ZN13group_norm_v214gn_cuda_kernelI13__nv_bfloat16Li480ELi3ELi16ELi120ELi256ELb1ELi2ELi960ELi960ELi4ELb1ELi2ELb0ELb0ENS_16CompileConditionILi900EEEEEvPT_PKS4_S7_S7_flPfS8_Pj,"",@"SHT_CUDA_INFO"
	.sectionflags	@""
	.align	4


	//----- nvinfo : EIATTR_CUDA_API_VERSION
	.align		4
        /*0000*/ 	.byte	0x04, 0x37
        /*0002*/ 	.short	(.L_1557 - .L_1556)
.L_1556:
        /*0004*/ 	.word	0x00000082


	//----- nvinfo : EIATTR_KPARAM_INFO
	.align		4
.L_1557:
        /*0008*/ 	.byte	0x04, 0x17
        /*000a*/ 	.short	(.L_1559 - .L_1558)
.L_1558:
        /*000c*/ 	.word	0x00000000
        /*0010*/ 	.short	0x0008
        /*0012*/ 	.short	0x0040
        /*0014*/ 	.byte	0x00, 0xf0, 0x21, 0x00


	//----- nvinfo : EIATTR_KPARAM_INFO
	.align		4
.L_1559:
        /*0018*/ 	.byte	0x04, 0x17
        /*001a*/ 	.short	(.L_1561 - .L_1560)
.L_1560:
        /*001c*/ 	.word	0x00000000
        /*0020*/ 	.short	0x0007
        /*0022*/ 	.short	0x0038
        /*0024*/ 	.byte	0x00, 0xf0, 0x21, 0x00


	//----- nvinfo : EIATTR_KPARAM_INFO
	.align		4
.L_1561:
        /*0028*/ 	.byte	0x04, 0x17
        /*002a*/ 	.short	(.L_1563 - .L_1562)
.L_1562:
        /*002c*/ 	.word	0x00000000
        /*0030*/ 	.short	0x0006
        /*0032*/ 	.short	0x0030
        /*0034*/ 	.byte	0x00, 0xf0, 0x21, 0x00


	//----- nvinfo : EIATTR_KPARAM_INFO
	.align		4
.L_1563:
        /*0038*/ 	.byte	0x04, 0x17
        /*003a*/ 	.short	(.L_1565 - .L_1564)
.L_1564:
        /*003c*/ 	.word	0x00000000
        /*0040*/ 	.short	0x0005
        /*0042*/ 	.short	0x0028
        /*0044*/ 	.byte	0x00, 0xf0, 0x21, 0x00


	//----- nvinfo : EIATTR_KPARAM_INFO
	.align		4
.L_1565:
        /*0048*/ 	.byte	0x04, 0x17
        /*004a*/ 	.short	(.L_1567 - .L_1566)
.L_1566:
        /*004c*/ 	.word	0x00000000
        /*0050*/ 	.short	0x0004
        /*0052*/ 	.short	0x0020
        /*0054*/ 	.byte	0x00, 0xf0, 0x11, 0x00


	//----- nvinfo : EIATTR_KPARAM_INFO
	.align		4
.L_1567:
        /*0058*/ 	.byte	0x04, 0x17
        /*005a*/ 	.short	(.L_1569 - .L_1568)
.L_1568:
        /*005c*/ 	.word	0x00000000
        /*0060*/ 	.short	0x0003
        /*0062*/ 	.short	0x0018
        /*0064*/ 	.byte	0x00, 0xf0, 0x21, 0x00


	//----- nvinfo : EIATTR_KPARAM_INFO
	.align		4
.L_1569:
        /*0068*/ 	.byte	0x04, 0x17
        /*006a*/ 	.short	(.L_1571 - .L_1570)
.L_1570:
        /*006c*/ 	.word	0x00000000
        /*0070*/ 	.short	0x0002
        /*0072*/ 	.short	0x0010
        /*0074*/ 	.byte	0x00, 0xf0, 0x21, 0x00


	//----- nvinfo : EIATTR_KPARAM_INFO
	.align		4
.L_1571:
        /*0078*/ 	.byte	0x04, 0x17
        /*007a*/ 	.short	(.L_1573 - .L_1572)
.L_1572:
        /*007c*/ 	.word	0x00000000
        /*0080*/ 	.short	0x0001
        /*0082*/ 	.short	0x0008
        /*0084*/ 	.byte	0x00, 0xf0, 0x21, 0x00


	//----- nvinfo : EIATTR_KPARAM_INFO
	.align		4
.L_1573:
        /*0088*/ 	.byte	0x04, 0x17
        /*008a*/ 	.short	(.L_1575 - .L_1574)
.L_1574:
        /*008c*/ 	.word	0x00000000
        /*0090*/ 	.short	0x0000
        /*0092*/ 	.short	0x0000
        /*0094*/ 	.byte	0x00, 0xf0, 0x21, 0x00


	//----- nvinfo : EIATTR_SPARSE_MMA_MASK
	.align		4
.L_1575:
        /*0098*/ 	.byte	0x03, 0x50
        /*009a*/ 	.short	0x0000


	//----- nvinfo : EIATTR_MAXREG_COUNT
	.align		4
        /*009c*/ 	.byte	0x03, 0x1b
        /*009e*/ 	.short	0x0028


	//----- nvinfo : EIATTR_NUM_BARRIERS
	.align		4
        /*00a0*/ 	.byte	0x02, 0x4c
        /*00a2*/ 	.byte	0x01
	.zero		1


	//----- nvinfo : EIATTR_ANNOTATIONS
	.align		4
        /*00a4*/ 	.byte	0x04, 0x55
        /*00a6*/ 	.short	(.L_1577 - .L_1576)


	//   ....[0]....
.L_1576:
        /* <DEDUP_REMOVED lines=20> */


	//----- nvinfo : EIATTR_MERCURY_ISA_VERSION
	.align		4
.L_1577:
        /*01d8*/ 	.byte	0x03, 0x5f
        /*01da*/ 	.short	0x0101


	//----- nvinfo : EIATTR_COOP_GROUP_MASK_REGIDS
	.align		4
        /*01dc*/ 	.byte	0x04, 0x29
        /*01de*/ 	.short	(.L_1579 - .L_1578)


	//   ....[0]....
.L_1578:
        /*01e0*/ 	.word	0xffffffff


	//   ....[1]....
        /*01e4*/ 	.word	0xffffffff


	//   ....[2]....
        /*01e8*/ 	.word	0xffffffff


	//   ....[3]....
        /*01ec*/ 	.word	0xffffffff


	//   ....[4]....
        /*01f0*/ 	.word	0xffffffff


	//   ....[5]....
        /*01f4*/ 	.word	0xffffffff


	//   ....[6]....
        /*01f8*/ 	.word	0xffffffff


	//   ....[7]....
        /*01fc*/ 	.word	0xffffffff


	//   ....[8]....
        /*0200*/ 	.word	0xffffffff


	//   ....[9]....
        /*0204*/ 	.word	0xffffffff


	//   ....[10]....
        /*0208*/ 	.word	0xffffffff


	//   ....[11]....
        /*020c*/ 	.word	0xffffffff


	//----- nvinfo : EIATTR_COOP_GROUP_INSTR_OFFSETS
	.align		4
.L_1579:
        /*0210*/ 	.byte	0x04, 0x28
        /*0212*/ 	.short	(.L_1581 - .L_1580)


	//   ....[0]....
.L_1580:
        /*0214*/ 	.word	0x000014c0


	//   ....[1]....
        /*0218*/ 	.word	0x00001500


	//   ....[2]....
        /*021c*/ 	.word	0x00001950


	//   ....[3]....
        /*0220*/ 	.word	0x00001990


	//   ....[4]....
        /*0224*/ 	.word	0x00001a10


	//   ....[5]....
        /*0228*/ 	.word	0x00001a20


	//   ....[6]....
        /*022c*/ 	.word	0x00001a50


	//   ....[7]....
        /*0230*/ 	.word	0x00001a60


	//   ....[8]....
        /*0234*/ 	.word	0x00001a90


	//   ....[9]....
        /*0238*/ 	.word	0x00001aa0


	//   ....[10]....
        /*023c*/ 	.word	0x00001ad0


	//   ....[11]....
        /*0240*/ 	.word	0x00001ae0


	//----- nvinfo : EIATTR_EXIT_INSTR_OFFSETS
	.align		4
.L_1581:
        /*0244*/ 	.byte	0x04, 0x1c
        /*0246*/ 	.short	(.L_1583 - .L_1582)


	//   ....[0]....
.L_1582:
        /*0248*/ 	.word	0x00000070


	//   ....[1]....
        /*024c*/ 	.word	0x000020e0


	//----- nvinfo : EIATTR_MAX_THREADS
	.align		4
.L_1583:
        /*0250*/ 	.byte	0x04, 0x05
        /*0252*/ 	.short	(.L_1585 - .L_1584)
.L_1584:
        /*0254*/ 	.word	0x000001e0
        /*0258*/ 	.word	0x00000001
        /*025c*/ 	.word	0x00000001


	//----- nvinfo : EIATTR_CRS_STACK_SIZE
	.align		4
.L_1585:
        /*0260*/ 	.byte	0x04, 0x1e
        /*0262*/ 	.short	(.L_1587 - .L_1586)
.L_1586:
        /*0264*/ 	.word	0x00000000


	//----- nvinfo : EIATTR_CBANK_PARAM_SIZE
	.align		4
.L_1587:
        /*0268*/ 	.byte	0x03, 0x19
        /*026a*/ 	.short	0x0048


	//----- nvinfo : EIATTR_PARAM_CBANK
	.align		4
        /*026c*/ 	.byte	0x04, 0x0a
        /*026e*/ 	.short	(.L_1589 - .L_1588)
	.align		4
.L_1588:
        /*0270*/ 	.word	index@(.nv.constant0._ZN13group_norm_v214gn_cuda_kernelI13__nv_bfloat16Li480ELi3ELi16ELi120ELi256ELb1ELi2ELi960ELi960ELi4ELb1ELi2ELb0ELb0ENS_16CompileConditionILi900EEEEEvPT_PKS4_S7_S7_flPfS8_Pj)
        /*0274*/ 	.short	0x0210
        /*0276*/ 	.short	0x0048


	//----- nvinfo : EIATTR_SW_WAR
	.align		4
.L_1589:
        /*0278*/ 	.byte	0x04, 0x36
        /*027a*/ 	.short	(.L_1591 - .L_1590)
.L_1590:
        /*027c*/ 	.word	0x00000008
.L_1591:


//--------------------- .nv.info._ZN13group_norm_v214gn_cuda_kernelI13__nv_bfloat16Li480ELi1ELi16ELi120ELi256ELb1ELi4ELi960ELi960ELi4ELb1ELi2ELb0ELb0ENS_16CompileConditionILi900EEEEEvPT_PKS4_S7_S7_flPfS8_Pj --------------------------
	.section	.nv.info._ZN13group_norm_v214gn_cuda_kernelI13__nv_bfloat16Li480ELi1ELi16ELi120ELi256ELb1ELi4ELi960ELi960ELi4ELb1ELi2ELb0ELb0ENS_16CompileConditionILi900EEEEEvPT_PKS4_S7_S7_flPfS8_Pj,"",@"SHT_CUDA_INFO"
	.sectionflags	@""
	.align	4


	//----- nvinfo : EIATTR_CUDA_API_VERSION
	.align		4
        /*0000*/ 	.byte	0x04, 0x37
        /*0002*/ 	.short	(.L_1593 - .L_1592)
.L_1592:
        /*0004*/ 	.word	0x00000082


	//----- nvinfo : EIATTR_KPARAM_INFO
	.align		4
.L_1593:
        /*0008*/ 	.byte	0x04, 0x17
        /*000a*/ 	.short	(.L_1595 - .L_1594)
.L_1594:
        /*000c*/ 	.word	0x00000000
        /*0010*/ 	.short	0x0008
        /*0012*/ 	.short	0x0040
        /*0014*/ 	.byte	0x00, 0xf0, 0x21, 0x00


	//----- nvinfo : EIATTR_KPARAM_INFO
	.align		4
.L_1595:
        /*0018*/ 	.byte	0x04, 0x17
        /*001a*/ 	.short	(.L_1597 - .L_1596)
.L_1596:
        /*001c*/ 	.word	0x00000000
        /*0020*/ 	.short	0x0007
        /*0022*/ 	.short	0x0038
        /*0024*/ 	.byte	0x00, 0xf0, 0x21, 0x00


	//----- nvinfo : EIATTR_KPARAM_INFO
	.align		4
.L_1597:
        /*0028*/ 	.byte	0x04, 0x17
        /*002a*/ 	.short	(.L_1599 - .L_1598)
.L_1598:
        /*002c*/ 	.word	0x00000000
        /*0030*/ 	.short	0x0006
        /*0032*/ 	.short	0x0030
        /*0034*/ 	.byte	0x00, 0xf0, 0x21, 0x00


	//----- nvinfo : EIATTR_KPARAM_INFO
	.align		4
.L_1599:
        /*0038*/ 	.byte	0x04, 0x17
        /*003a*/ 	.short	(.L_1601 - .L_1600)
.L_1600:
        /*003c*/ 	.word	0x00000000
        /*0040*/ 	.short	0x0005
        /*0042*/ 	.short	0x0028
        /*0044*/ 	.byte	0x00, 0xf0, 0x21, 0x00


	//----- nvinfo : EIATTR_KPARAM_INFO
	.align		4
.L_1601:
        /*0048*/ 	.byte	0x04, 0x17
        /*004a*/ 	.short	(.L_1603 - .L_1602)
.L_1602:
        /*004c*/ 	.word	0x00000000
        /*0050*/ 	.short	0x0004
        /*0052*/ 	.short	0x0020
        /*0054*/ 	.byte	0x00, 0xf0, 0x11, 0x00


	//----- nvinfo : EIATTR_KPARAM_INFO
	.align		4
.L_1603:
        /*0058*/ 	.byte	0x04, 0x17
        /*005a*/ 	.short	(.L_1605 - .L_1604)
.L_1604:
        /*005c*/ 	.word	0x00000000
        /*0060*/ 	.short	0x0003
        /*0062*/ 	.short	0x0018
        /*0064*/ 	.byte	0x00, 0xf0, 0x21, 0x00


	//----- nvinfo : EIATTR_KPARAM_INFO
	.align		4
.L_1605:
        /*0068*/ 	.byte	0x04, 0x17
        /*006a*/ 	.short	(.L_1607 - .L_1606)
.L_1606:
        /*006c*/ 	.word	0x00000000
        /*0070*/ 	.short	0x0002
        /*0072*/ 	.short	0x0010
        /*0074*/ 	.byte	0x00, 0xf0, 0x21, 0x00


	//----- nvinfo : EIATTR_KPARAM_INFO
	.align		4
.L_1607:
        /*0078*/ 	.byte	0x04, 0x17
        /*007a*/ 	.short	(.L_1609 - .L_1608)
.L_1608:
        /*007c*/ 	.word	0x00000000
        /*0080*/ 	.short	0x0001
        /*0082*/ 	.short	0x0008
        /*0084*/ 	.byte	0x00, 0xf0, 0x21, 0x00


	//----- nvinfo : EIATTR_KPARAM_INFO
	.align		4
.L_1609:
        /*0088*/ 	.byte	0x04, 0x17
        /*008a*/ 	.short	(.L_1611 - .L_1610)
.L_1610:
        /*008c*/ 	.word	0x00000000
        /*0090*/ 	.short	0x0000
        /*0092*/ 	.short	0x0000
        /*0094*/ 	.byte	0x00, 0xf0, 0x21, 0x00


	//----- nvinfo : EIATTR_SPARSE_MMA_MASK
	.align		4
.L_1611:
        /*0098*/ 	.byte	0x03, 0x50
        /*009a*/ 	.short	0x0000


	//----- nvinfo : EIATTR_MAXREG_COUNT
	.align		4
        /*009c*/ 	.byte	0x03, 0x1b
        /*009e*/ 	.short	0x0080


	//----- nvinfo : EIATTR_NUM_BARRIERS
	.align		4
        /*00a0*/ 	.byte	0x02, 0x4c
        /*00a2*/ 	.byte	0x01
	.zero		1


	//----- nvinfo : EIATTR_MERCURY_ISA_VERSION
	.align		4
        /*00a4*/ 	.byte	0x03, 0x5f
        /*00a6*/ 	.short	0x0101


	//----- nvinfo : EIATTR_COOP_GROUP_MASK_REGIDS
	.align		4
        /*00a8*/ 	.byte	0x04, 0x29
        /*00aa*/ 	.short	(.L_1613 - .L_1612)


	//   ....[0]....
.L_1612:
        /*00ac*/ 	.word	0xffffffff


	//   ....[1]....
        /*00b0*/ 	.word	0xffffffff


	//   ....[2]....
        /*00b4*/ 	.word	0xffffffff


	//   ....[3]....
        /*00b8*/ 	.word	0xffffffff


	//   ....[4]....
        /*00bc*/ 	.word	0xffffffff


	//   ....[5]....
        /*00c0*/ 	.word	0xffffffff


	//   ....[6]....
        /*00c4*/ 	.word	0xffffffff


	//   ....[7]....
        /*00c8*/ 	.word	0xffffffff


	//   ....[8]....
        /*00cc*/ 	.word	0xffffffff


	//   ....[9]....
        /*00d0*/ 	.word	0xffffffff


	//   ....[10]....
        /*00d4*/ 	.word	0xffffffff


	//   ....[11]....
        /*00d8*/ 	.word	0xffffffff


	//----- nvinfo : EIATTR_COOP_GROUP_INSTR_OFFSETS
	.align		4
.L_1613:
        /*00dc*/ 	.byte	0x04, 0x28
        /*00de*/ 	.short	(.L_1615 - .L_1614)


	//   ....[0]....
.L_1614:
        /*00e0*/ 	.word	0x000013d0


	//   ....[1]....
        /*00e4*/ 	.word	0x00001400


	//   ....[2]....
        /*00e8*/ 	.word	0x00001830


	//   ....[3]....
        /*00ec*/ 	.word	0x00001840


	//   ....[4]....
        /*00f0*/ 	.word	0x00001870


	//   ....[5]....
        /*00f4*/ 	.word	0x00001880


	//   ....[6]....
        /*00f8*/ 	.word	0x000018b0


	//   ....[7]....
        /*00fc*/ 	.word	0x000018c0


	//   ....[8]....
        /*0100*/ 	.word	0x000018f0


	//   ....[9]....
        /*0104*/ 	.word	0x00001900


	//   ....[10]....
        /*0108*/ 	.word	0x00001940


	//   ....[11]....
        /*010c*/ 	.word	0x00001960


	//----- nvinfo : EIATTR_EXIT_INSTR_OFFSETS
	.align		4
.L_1615:
        /*0110*/ 	.byte	0x04, 0x1c
        /*0112*/ 	.short	(.L_1617 - .L_1616)


	//   ....[0]....
.L_1616:
        /*0114*/ 	.word	0x00000060


	//   ....[1]....
        /*0118*/ 	.word	0x00002190


	//----- nvinfo : EIATTR_MAX_THREADS
	.align		4
.L_1617:
        /*011c*/ 	.byte	0x04, 0x05
        /*011e*/ 	.short	(.L_1619 - .L_1618)
.L_1618:
        /*0120*/ 	.word	0x000001e0
        /*0124*/ 	.word	0x00000001
        /*0128*/ 	.word	0x00000001


	//----- nvinfo : EIATTR_CRS_STACK_SIZE
	.align		4
.L_1619:
        /*012c*/ 	.byte	0x04, 0x1e
        /*012e*/ 	.short	(.L_1621 - .L_1620)
.L_1620:
        /*0130*/ 	.word	0x00000000


	//----- nvinfo : EIATTR_CBANK_PARAM_SIZE
	.align		4
.L_1621:
        /*0134*/ 	.byte	0x03, 0x19
        /*0136*/ 	.short	0x0048


	//----- nvinfo : EIATTR_PARAM_CBANK
	.align		4
        /*0138*/ 	.byte	0x04, 0x0a
        /*013a*/ 	.short	(.L_1623 - .L_1622)
	.align		4
.L_1622:
        /*013c*/ 	.word	index@(.nv.constant0._ZN13group_norm_v214gn_cuda_kernelI13__nv_bfloat16Li480ELi1ELi16ELi120ELi256ELb1ELi4ELi960ELi960ELi4ELb1ELi2ELb0ELb0ENS_16CompileConditionILi900EEEEEvPT_PKS4_S7_S7_flPfS8_Pj)
        /*0140*/ 	.short	0x0210
        /*0142*/ 	.short	0x0048


	//----- nvinfo : EIATTR_SW_WAR
	.align		4
.L_1623:
        /*0144*/ 	.byte	0x04, 0x36
        /*0146*/ 	.short	(.L_1625 - .L_1624)
.L_1624:
        /*0148*/ 	.word	0x00000008
.L_1625:


//--------------------- .nv.info._ZN13group_norm_v214gn_cuda_kernelI13__nv_bfloat16Li480ELi3ELi16ELi120ELi256ELb1ELi4ELi960ELi960ELi4ELb1ELi5ELb0ELb0ENS_16CompileConditionILi900EEEEEvPT_PKS4_S7_S7_flPfS8_Pj --------------------------
	.section	.nv.info._ZN13group_norm_v214gn_cuda_kernelI13__nv_bfloat16Li480ELi3ELi16ELi120ELi256ELb1ELi4ELi960ELi960ELi4ELb1ELi5ELb0ELb0ENS_16CompileConditionILi900EEEEEvPT_PKS4_S7_S7_flPfS8_Pj,"",@"SHT_CUDA_INFO"
	.sectionflags	@""
	.align	4


	//----- nvinfo : EIATTR_CUDA_API_VERSION
	.align		4
        /*0000*/ 	.byte	0x04, 0x37
        /*0002*/ 	.short	(.L_1627 - .L_1626)
.L_1626:
        /*0004*/ 	.word	0x00000082


	//----- nvinfo : EIATTR_KPARAM_INFO
	.align		4
.L_1627:
        /*0008*/ 	.byte	0x04, 0x17
        /*000a*/ 	.short	(.L_1629 - .L_1628)
.L_1628:
        /*000c*/ 	.word	0x00000000
        /*0010*/ 	.short	0x0008
        /*0012*/ 	.short	0x0040
        /*0014*/ 	.byte	0x00, 0xf0, 0x21, 0x00


	//----- nvinfo : EIATTR_KPARAM_INFO
	.align		4
.L_1629:
        /*0018*/ 	.byte	0x04, 0x17
        /*001a*/ 	.short	(.L_1631 - .L_1630)
.L_1630:
        /*001c*/ 	.word	0x00000000
        /*0020*/ 	.short	0x0007
        /*0022*/ 	.short	0x0038
        /*0024*/ 	.byte	0x00, 0xf0, 0x21, 0x00


	//----- nvinfo : EIATTR_KPARAM_INFO
	.align		4
.L_1631:
        /*0028*/ 	.byte	0x04, 0x17
        /*002a*/ 	.short	(.L_1633 - .L_1632)
.L_1632:
        /*002c*/ 	.word	0x00000000
        /*0030*/ 	.short	0x0006
        /*0032*/ 	.short	0x0030
        /*0034*/ 	.byte	0x00, 0xf0, 0x21, 0x00


	//----- nvinfo : EIATTR_KPARAM_INFO
	.align		4
.L_1633:
        /*0038*/ 	.byte	0x04, 0x17
        /*003a*/ 	.short	(.L_1635 - .L_1634)
.L_1634:
        /*003c*/ 	.word	0x00000000
        /*0040*/ 	.short	0x0005
        /*0042*/ 	.short	0x0028
        /*0044*/ 	.byte	0x00, 0xf0, 0x21, 0x00


	//----- nvinfo : EIATTR_KPARAM_INFO
	.align		4
.L_1635:
        /*0048*/ 	.byte	0x04, 0x17
        /*004a*/ 	.short	(.L_1637 - .L_1636)
.L_1636:
        /*004c*/ 	.word	0x00000000
        /*0050*/ 	.short	0x0004
        /*0052*/ 	.short	0x0020
        /*0054*/ 	.byte	0x00, 0xf0, 0x11, 0x00


	//----- nvinfo : EIATTR_KPARAM_INFO
	.align		4
.L_1637:
        /*0058*/ 	.byte	0x04, 0x17
        /*005a*/ 	.short	(.L_1639 - .L_1638)
.L_1638:
        /*005c*/ 	.word	0x00000000
        /*0060*/ 	.short	0x0003
        /*0062*/ 	.short	0x0018
        /*0064*/ 	.byte	0x00, 0xf0, 0x21, 0x00


	//----- nvinfo : EIATTR_KPARAM_INFO
	.align		4
.L_1639:
        /*0068*/ 	.byte	0x04, 0x17
        /*006a*/ 	.short	(.L_1641 - .L_1640)
.L_1640:
        /*006c*/ 	.word	0x00000000
        /*0070*/ 	.short	0x0002
        /*0072*/ 	.short	0x0010
        /*0074*/ 	.byte	0x00, 0xf0, 0x21, 0x00


	//----- nvinfo : EIATTR_KPARAM_INFO
	.align		4
.L_1641:
        /*0078*/ 	.byte	0x04, 0x17
        /*007a*/ 	.short	(.L_1643 - .L_1642)
.L_1642:
        /*007c*/ 	.word	0x00000000
        /*0080*/ 	.short	0x0001
        /*0082*/ 	.short	0x0008
        /*0084*/ 	.byte	0x00, 0xf0, 0x21, 0x00


	//----- nvinfo : EIATTR_KPARAM_INFO
	.align		4
.L_1643:
        /*0088*/ 	.byte	0x04, 0x17
        /*008a*/ 	.short	(.L_1645 - .L_1644)
.L_1644:
        /*008c*/ 	.word	0x00000000
        /*0090*/ 	.short	0x0000
        /*0092*/ 	.short	0x0000
        /*0094*/ 	.byte	0x00, 0xf0, 0x21, 0x00


	//----- nvinfo : EIATTR_SPARSE_MMA_MASK
	.align		4
.L_1645:
        /*0098*/ 	.byte	0x03, 0x50
        /*009a*/ 	.short	0x0000


	//----- nvinfo : EIATTR_MAXREG_COUNT
	.align		4
        /*009c*/ 	.byte	0x03, 0x1b
        /*009e*/ 	.short	0x0028


	//----- nvinfo : EIATTR_NUM_BARRIERS
	.align		4
        /*00a0*/ 	.byte	0x02, 0x4c
        /*00a2*/ 	.byte	0x01
	.zero		1


	//----- nvinfo : EIATTR_MERCURY_ISA_VERSION
	.align		4
        /*00a4*/ 	.byte	0x03, 0x5f
        /*00a6*/ 	.short	0x0101


	//----- nvinfo : EIATTR_COOP_GROUP_MASK_REGIDS
	.align		4
        /*00a8*/ 	.byte	0x04, 0x29
        /*00aa*/ 	.short	(.L_1647 - .L_1646)


	//   ....[0]....
.L_1646:
        /*00ac*/ 	.word	0xffffffff


	//   ....[1]....
        /*00b0*/ 	.word	0xffffffff


	//   ....[2]....
        /*00b4*/ 	.word	0xffffffff


	//   ....[3]....
        /*00b8*/ 	.word	0xffffffff


	//   ....[4]....
        /*00bc*/ 	.word	0xffffffff


	//   ....[5]....
        /*00c0*/ 	.word	0xffffffff


	//   ....[6]....
        /*00c4*/ 	.word	0xffffffff


	//   ....[7]....
        /*00c8*/ 	.word	0xffffffff


	//   ....[8]....
        /*00cc*/ 	.word	0xffffffff


	//   ....[9]....
        /*00d0*/ 	.word	0xffffffff


	//   ....[10]....
        /*00d4*/ 	.word	0xffffffff


	//   ....[11]....
        /*00d8*/ 	.word	0xffffffff


	//----- nvinfo : EIATTR_COOP_GROUP_INSTR_OFFSETS
	.align		4
.L_1647:
        /*00dc*/ 	.byte	0x04, 0x28
        /*00de*/ 	.short	(.L_1649 - .L_1648)


	//   ....[0]....
.L_1648:
        /*00e0*/ 	.word	0x00001740


	//   ....[1]....
        /*00e4*/ 	.word	0x00001770


	//   ....[2]....
        /*00e8*/ 	.word	0x00001bd0


	//   ....[3]....
        /*00ec*/ 	.word	0x00001be0


	//   ....[4]....
        /*00f0*/ 	.word	0x00001c20


	//   ....[5]....
        /*00f4*/ 	.word	0x00001c30


	//   ....[6]....
        /*00f8*/ 	.word	0x00001c60


	//   ....[7]....
        /*00fc*/ 	.word	0x00001c80


	//   ....[8]....
        /*0100*/ 	.word	0x00001cb0


	//   ....[9]....
        /*0104*/ 	.word	0x00001cc0


	//   ....[10]....
        /*0108*/ 	.word	0x00001d00


	//   ....[11]....
        /*010c*/ 	.word	0x00001d30


	//----- nvinfo : EIATTR_EXIT_INSTR_OFFSETS
	.align		4
.L_1649:
        /*0110*/ 	.byte	0x04, 0x1c
        /*0112*/ 	.short	(.L_1651 - .L_1650)


	//   ....[0]....
.L_1650:
        /*0114*/ 	.word	0x00000080


	//   ....[1]....
        /*0118*/ 	.word	0x00002770


	//----- nvinfo : EIATTR_MAX_THREADS
	.align		4
.L_1651:
        /*011c*/ 	.byte	0x04, 0x05
        /*011e*/ 	.short	(.L_1653 - .L_1652)
.L_1652:
        /*0120*/ 	.word	0x000001e0
        /*0124*/ 	.word	0x00000001
        /*0128*/ 	.word	0x00000001


	//----- nvinfo : EIATTR_CRS_STACK_SIZE
	.align		4
.L_1653:
        /*012c*/ 	.byte	0x04, 0x1e
        /*012e*/ 	.short	(.L_1655 - .L_1654)
.L_1654:
        /*0130*/ 	.word	0x00000000


	//----- nvinfo : EIATTR_CBANK_PARAM_SIZE
	.align		4
.L_1655:
        /*0134*/ 	.byte	0x03, 0x19
        /*0136*/ 	.short	0x0048


	//----- nvinfo : EIATTR_PARAM_CBANK
	.align		4
        /*0138*/ 	.byte	0x04, 0x0a
        /*013a*/ 	.short	(.L_1657 - .L_1656)
	.align		4
.L_1656:
        /*013c*/ 	.word	index@(.nv.constant0._ZN13group_norm_v214gn_cuda_kernelI13__nv_bfloat16Li480ELi3ELi16ELi120ELi256ELb1ELi4ELi960ELi960ELi4ELb1ELi5ELb0ELb0ENS_16CompileConditionILi900EEEEEvPT_PKS4_S7_S7_flPfS8_Pj)
        /*0140*/ 	.short	0x0210
        /*0142*/ 	.short	0x0048


	//----- nvinfo : EIATTR_SW_WAR
	.align		4
.L_1657:
        /*0144*/ 	.byte	0x04, 0x36
        /*0146*/ 	.short	(.L_1659 - .L_1658)
.L_1658:
        /*0148*/ 	.word	0x00000008
.L_1659:


//--------------------- .nv.info._ZN13group_norm_v214gn_cuda_kernelI13__nv_bfloat16Li480ELi1ELi16ELi120ELi256ELb1ELi8ELi960ELi960ELi4ELb1ELi4ELb0ELb0ENS_16CompileConditionILi900EEEEEvPT_PKS4_S7_S7_flPfS8_Pj --------------------------
	.section	.nv.info._ZN13group_norm_v214gn_cuda_kernelI13__nv_bfloat16Li480ELi1ELi16ELi120ELi256ELb1ELi8ELi960ELi960ELi4ELb1ELi4ELb0ELb0ENS_16CompileConditionILi900EEEEEvPT_PKS4_S7_S7_flPfS8_Pj,"",@"SHT_CUDA_INFO"
	.sectionflags	@""
	.align	4


	//----- nvinfo : EIATTR_CUDA_API_VERSION
	.align		4
        /*0000*/ 	.byte	0x04, 0x37
        /*0002*/ 	.short	(.L_1661 - .L_1660)
.L_1660:
        /*0004*/ 	.word	0x00000082


	//----- nvinfo : EIATTR_KPARAM_INFO
	.align		4
.L_1661:
        /*0008*/ 	.byte	0x04, 0x17
        /*000a*/ 	.short	(.L_1663 - .L_1662)
.L_1662:
        /*000c*/ 	.word	0x00000000
        /*0010*/ 	.short	0x0008
        /*0012*/ 	.short	0x0040
        /*0014*/ 	.byte	0x00, 0xf0, 0x21, 0x00


	//----- nvinfo : EIATTR_KPARAM_INFO
	.align		4
.L_1663:
        /*0018*/ 	.byte	0x04, 0x17
        /*001a*/ 	.short	(.L_1665 - .L_1664)
.L_1664:
        /*001c*/ 	.word	0x00000000
        /*0020*/ 	.short	0x0007
        /*0022*/ 	.short	0x0038
        /*0024*/ 	.byte	0x00, 0xf0, 0x21, 0x00


	//----- nvinfo : EIATTR_KPARAM_INFO
	.align		4
.L_1665:
        /*0028*/ 	.byte	0x04, 0x17
        /*002a*/ 	.short	(.L_1667 - .L_1666)
.L_1666:
        /*002c*/ 	.word	0x00000000
        /*0030*/ 	.short	0x0006
        /*0032*/ 	.short	0x0030
        /*0034*/ 	.byte	0x00, 0xf0, 0x21, 0x00


	//----- nvinfo : EIATTR_KPARAM_INFO
	.align		4
.L_1667:
        /*0038*/ 	.byte	0x04, 0x17
        /*003a*/ 	.short	(.L_1669 - .L_1668)
.L_1668:
        /*003c*/ 	.word	0x00000000
        /*0040*/ 	.short	0x0005
        /*0042*/ 	.short	0x0028
        /*0044*/ 	.byte	0x00, 0xf0, 0x21, 0x00


	//----- nvinfo : EIATTR_KPARAM_INFO
	.align		4
.L_1669:
        /*0048*/ 	.byte	0x04, 0x17
        /*004a*/ 	.short	(.L_1671 - .L_1670)
.L_1670:
        /*004c*/ 	.word	0x00000000
        /*0050*/ 	.short	0x0004
        /*0052*/ 	.short	0x0020
        /*0054*/ 	.byte	0x00, 0xf0, 0x11, 0x00


	//----- nvinfo : EIATTR_KPARAM_INFO
	.align		4
.L_1671:
        /*0058*/ 	.byte	0x04, 0x17
        /*005a*/ 	.short	(.L_1673 - .L_1672)
.L_1672:
        /*005c*/ 	.word	0x00000000
        /*0060*/ 	.short	0x0003
        /*0062*/ 	.short	0x0018
        /*0064*/ 	.byte	0x00, 0xf0, 0x21, 0x00


	//----- nvinfo : EIATTR_KPARAM_INFO
	.align		4
.L_1673:
        /*0068*/ 	.byte	0x04, 0x17
        /*006a*/ 	.short	(.L_1675 - .L_1674)
.L_1674:
        /*006c*/ 	.word	0x00000000
        /*0070*/ 	.short	0x0002
        /*0072*/ 	.short	0x0010
        /*0074*/ 	.byte	0x00, 0xf0, 0x21, 0x00


	//----- nvinfo : EIATTR_KPARAM_INFO
	.align		4
.L_1675:
        /*0078*/ 	.byte	0x04, 0x17
        /*007a*/ 	.short	(.L_1677 - .L_1676)
.L_1676:
        /*007c*/ 	.word	0x00000000
        /*0080*/ 	.short	0x0001
        /*0082*/ 	.short	0x0008
        /*0084*/ 	.byte	0x00, 0xf0, 0x21, 0x00


	//----- nvinfo : EIATTR_KPARAM_INFO
	.align		4
.L_1677:
        /*0088*/ 	.byte	0x04, 0x17
        /*008a*/ 	.short	(.L_1679 - .L_1678)
.L_1678:
        /*008c*/ 	.word	0x00000000
        /*0090*/ 	.short	0x0000
        /*0092*/ 	.short	0x0000
        /*0094*/ 	.byte	0x00, 0xf0, 0x21, 0x00


	//----- nvinfo : EIATTR_SPARSE_MMA_MASK
	.align		4
.L_1679:
        /*0098*/ 	.byte	0x03, 0x50
        /*009a*/ 	.short	0x0000


	//----- nvinfo : EIATTR_MAXREG_COUNT
	.align		4
        /*009c*/ 	.byte	0x03, 0x1b
        /*009e*/ 	.short	0x0080


	//----- nvinfo : EIATTR_NUM_BARRIERS
	.align		4
        /*00a0*/ 	.byte	0x02, 0x4c
        /*00a2*/ 	.byte	0x01
	.zero		1


	//----- nvinfo : EIATTR_MERCURY_ISA_VERSION
	.align		4
        /*00a4*/ 	.byte	0x03, 0x5f
        /*00a6*/ 	.short	0x0101


	//----- nvinfo : EIATTR_COOP_GROUP_MASK_REGIDS
	.align		4
        /*00a8*/ 	.byte	0x04, 0x29
        /*00aa*/ 	.short	(.L_1681 - .L_1680)


	//   ....[0]....
.L_1680:
        /*00ac*/ 	.word	0xffffffff


	//   ....[1]....
        /*00b0*/ 	.word	0xffffffff


	//   ....[2]....
        /*00b4*/ 	.word	0xffffffff


	//   ....[3]....
        /*00b8*/ 	.word	0xffffffff


	//   ....[4]....
        /*00bc*/ 	.word	0xffffffff


	//   ....[5]....
        /*00c0*/ 	.word	0xffffffff


	//   ....[6]....
        /*00c4*/ 	.word	0xffffffff


	//   ....[7]....
        /*00c8*/ 	.word	0xffffffff


	//   ....[8]....
        /*00cc*/ 	.word	0xffffffff


	//   ....[9]....
        /*00d0*/ 	.word	0xffffffff


	//   ....[10]....
        /*00d4*/ 	.word	0xffffffff


	//   ....[11]....
        /*00d8*/ 	.word	0xffffffff


	//----- nvinfo : EIATTR_COOP_GROUP_INSTR_OFFSETS
	.align		4
.L_1681:
        /*00dc*/ 	.byte	0x04, 0x28
        /*00de*/ 	.short	(.L_1683 - .L_1682)


	//   ....[0]....
.L_1682:
        /*00e0*/ 	.word	0x000017b0


	//   ....[1]....
        /*00e4*/ 	.word	0x000017d0


	//   ....[2]....
        /*00e8*/ 	.word	0x00001a70


	//   ....[3]....
        /*00ec*/ 	.word	0x00001ab0


	//   ....[4]....
        /*00f0*/ 	.word	0x00001b40


	//   ....[5]....
        /*00f4*/ 	.word	0x00001b50


	//   ....[6]....
        /*00f8*/ 	.word	0x00001b80


	//   ....[7]....
        /*00fc*/ 	.word	0x00001b90


	//   ....[8]....
        /*0100*/ 	.word	0x00001bd0


	//   ....[9]....
        /*0104*/ 	.word	0x00001be0


	//   ....[10]....
        /*0108*/ 	.word	0x00001c10


	//   ....[11]....
        /*010c*/ 	.word	0x00001c20


	//----- nvinfo : EIATTR_EXIT_INSTR_OFFSETS
	.align		4
.L_1683:
        /*0110*/ 	.byte	0x04, 0x1c
        /*0112*/ 	.short	(.L_1685 - .L_1684)


	//   ....[0]....
.L_1684:
        /*0114*/ 	.word	0x00000060


	//   ....[1]....
        /*0118*/ 	.word	0x00002a10


	//----- nvinfo : EIATTR_MAX_THREADS
	.align		4
.L_1685:
        /*011c*/ 	.byte	0x04, 0x05
        /*011e*/ 	.short	(.L_1687 - .L_1686)
.L_1686:
        /*0120*/ 	.word	0x000001e0
        /*0124*/ 	.word	0x00000001
        /*0128*/ 	.word	0x00000001


	//----- nvinfo : EIATTR_CRS_STACK_SIZE
	.align		4
.L_1687:
        /*012c*/ 	.byte	0x04, 0x1e
        /*012e*/ 	.short	(.L_1689 - .L_1688)
.L_1688:
        /*0130*/ 	.word	0x00000000


	//----- nvinfo : EIATTR_CBANK_PARAM_SIZE
	.align		4
.L_1689:
        /*0134*/ 	.byte	0x03, 0x19
        /*0136*/ 	.short	0x0048


	//----- nvinfo : EIATTR_PARAM_CBANK
	.align		4
        /*0138*/ 	.byte	0x04, 0x0a
        /*013a*/ 	.short	(.L_1691 - .L_1690)
	.align		4
.L_1690:
        /*013c*/ 	.word	index@(.nv.constant0._ZN13group_norm_v214gn_cuda_kernelI13__nv_bfloat16Li480ELi1ELi16ELi120ELi256ELb1ELi8ELi960ELi960ELi4ELb1ELi4ELb0ELb0ENS_16CompileConditionILi900EEEEEvPT_PKS4_S7_S7_flPfS8_Pj)
        /*0140*/ 	.short	0x0210
        /*0142*/ 	.short	0x0048


	//----- nvinfo : EIATTR_SW_WAR
	.align		4
.L_1691:
        /*0144*/ 	.byte	0x04, 0x36
        /*0146*/ 	.short	(.L_1693 - .L_1692)
.L_1692:
        /*0148*/ 	.word	0x00000008
.L_1693:


//--------------------- .nv.info._ZN13group_norm_v214gn_cuda_kernelI13__nv_bfloat16Li480ELi3ELi16ELi120ELi256ELb1ELi8ELi960ELi960ELi4ELb1ELi10ELb0ELb0ENS_16CompileConditionILi900EEEEEvPT_PKS4_S7_S7_flPfS8_Pj --------------------------
	.section	.nv.info._ZN13group_norm_v214gn_cuda_kernelI13__nv_bfloat16Li480ELi3ELi16ELi120ELi256ELb1ELi8ELi960ELi960ELi4ELb1ELi10ELb0ELb0ENS_16CompileConditionILi900EEEEEvPT_PKS4_S7_S7_flPfS8_Pj,"",@"SHT_CUDA_INFO"
	.sectionflags	@""
	.align	4


	//----- nvinfo : EIATTR_CUDA_API_VERSION
	.align		4
        /*0000*/ 	.byte	0x04, 0x37
        /*0002*/ 	.short	(.L_1695 - .L_1694)
.L_1694:
        /*0004*/ 	.word	0x00000082


	//----- nvinfo : EIATTR_KPARAM_INFO
	.align		4
.L_1695:
        /*0008*/ 	.byte	0x04, 0x17
        /*000a*/ 	.short	(.L_1697 - .L_1696)
.L_1696:
        /*000c*/ 	.word	0x00000000
        /*0010*/ 	.short	0x0008
        /*0012*/ 	.short	0x0040
        /*0014*/ 	.byte	0x00, 0xf0, 0x21, 0x00


	//----- nvinfo : EIATTR_KPARAM_INFO
	.align		4
.L_1697:
        /*0018*/ 	.byte	0x04, 0x17
        /*001a*/ 	.short	(.L_1699 - .L_1698)
.L_1698:
        /*001c*/ 	.word	0x00000000
        /*0020*/ 	.short	0x0007
        /*0022*/ 	.short	0x0038
        /*0024*/ 	.byte	0x00, 0xf0, 0x21, 0x00


	//----- nvinfo : EIATTR_KPARAM_INFO
	.align		4
.L_1699:
        /*0028*/ 	.byte	0x04, 0x17
        /*002a*/ 	.short	(.L_1701 - .L_1700)
.L_1700:
        /*002c*/ 	.word	0x00000000
        /*0030*/ 	.short	0x0006
        /*0032*/ 	.short	0x0030
        /*0034*/ 	.byte	0x00, 0xf0, 0x21, 0x00


	//----- nvinfo : EIATTR_KPARAM_INFO
	.align		4
.L_1701:
        /*0038*/ 	.byte	0x04, 0x17
        /*003a*/ 	.short	(.L_1703 - .L_1702)
.L_1702:
        /*003c*/ 	.word	0x00000000
        /*0040*/ 	.short	0x0005
        /*0042*/ 	.short	0x0028
        /*0044*/ 	.byte	0x00, 0xf0, 0x21, 0x00


	//----- nvinfo : EIATTR_KPARAM_INFO
	.align		4
.L_1703:
        /*0048*/ 	.byte	0x04, 0x17
        /*004a*/ 	.short	(.L_1705 - .L_1704)
.L_1704:
        /*004c*/ 	.word	0x00000000
        /*0050*/ 	.short	0x0004
        /*0052*/ 	.short	0x0020
        /*0054*/ 	.byte	0x00, 0xf0, 0x11, 0x00


	//----- nvinfo : EIATTR_KPARAM_INFO
	.align		4
.L_1705:
        /*0058*/ 	.byte	0x04, 0x17
        /*005a*/ 	.short	(.L_1707 - .L_1706)
.L_1706:
        /*005c*/ 	.word	0x00000000
        /*0060*/ 	.short	0x0003
        /*0062*/ 	.short	0x0018
        /*0064*/ 	.byte	0x00, 0xf0, 0x21, 0x00


	//----- nvinfo : EIATTR_KPARAM_INFO
	.align		4
.L_1707:
        /*0068*/ 	.byte	0x04, 0x17
        /*006a*/ 	.short	(.L_1709 - .L_1708)
.L_1708:
        /*006c*/ 	.word	0x00000000
        /*0070*/ 	.short	0x0002
        /*0072*/ 	.short	0x0010
        /*0074*/ 	.byte	0x00, 0xf0, 0x21, 0x00


	//----- nvinfo : EIATTR_KPARAM_INFO
	.align		4
.L_1709:
        /*0078*/ 	.byte	0x04, 0x17
        /*007a*/ 	.short	(.L_1711 - .L_1710)
.L_1710:
        /*007c*/ 	.word	0x00000000
        /*0080*/ 	.short	0x0001
        /*0082*/ 	.short	0x0008
        /*0084*/ 	.byte	0x00, 0xf0, 0x21, 0x00


	//----- nvinfo : EIATTR_KPARAM_INFO
	.align		4
.L_1711:
        /*0088*/ 	.byte	0x04, 0x17
        /*008a*/ 	.short	(.L_1713 - .L_1712)
.L_1712:
        /*008c*/ 	.word	0x00000000
        /*0090*/ 	.short	0x0000
        /*0092*/ 	.short	0x0000
        /*0094*/ 	.byte	0x00, 0xf0, 0x21, 0x00


	//----- nvinfo : EIATTR_SPARSE_MMA_MASK
	.align		4
.L_1713:
        /*0098*/ 	.byte	0x03, 0x50
        /*009a*/ 	.short	0x0000


	//----- nvinfo : EIATTR_MAXREG_COUNT
	.align		4
        /*009c*/ 	.byte	0x03, 0x1b
        /*009e*/ 	.short	0x0028


	//----- nvinfo : EIATTR_NUM_BARRIERS
	.align		4
        /*00a0*/ 	.byte	0x02, 0x4c
        /*00a2*/ 	.byte	0x01
	.zero		1


	//----- nvinfo : EIATTR_ANNOTATIONS
	.align		4
        /*00a4*/ 	.byte	0x04, 0x55
        /*00a6*/ 	.short	(.L_1715 - .L_1714)


	//   ....[0]....
.L_1714:
        /* <DEDUP_REMOVED lines=34> */


	//----- nvinfo : EIATTR_MERCURY_ISA_VERSION
	.align		4
.L_1715:
        /*02b8*/ 	.byte	0x03, 0x5f
        /*02ba*/ 	.short	0x0101


	//----- nvinfo : EIATTR_COOP_GROUP_MASK_REGIDS
	.align		4
        /*02bc*/ 	.byte	0x04, 0x29
        /*02be*/ 	.short	(.L_1717 - .L_1716)


	//   ....[0]....
.L_1716:
        /*02c0*/ 	.word	0xffffffff


	//   ....[1]....
        /*02c4*/ 	.word	0xffffffff


	//   ....[2]....
        /*02c8*/ 	.word	0xffffffff


	//   ....[3]....
        /*02cc*/ 	.word	0xffffffff


	//   ....[4]....
        /*02d0*/ 	.word	0xffffffff


	//   ....[5]....
        /*02d4*/ 	.word	0xffffffff


	//   ....[6]....
        /*02d8*/ 	.word	0xffffffff


	//   ....[7]....
        /*02dc*/ 	.word	0xffffffff


	//   ....[8]....
        /*02e0*/ 	.word	0xffffffff


	//   ....[9]....
        /*02e4*/ 	.word	0xffffffff


	//   ....[10]....
        /*02e8*/ 	.word	0xffffffff


	//   ....[11]....
        /*02ec*/ 	.word	0xffffffff


	//----- nvinfo : EIATTR_COOP_GROUP_INSTR_OFFSETS
	.align		4
.L_1717:
        /*02f0*/ 	.byte	0x04, 0x28
        /*02f2*/ 	.short	(.L_1719 - .L_1718)


	//   ....[0]....
.L_1718:
        /*02f4*/ 	.word	0x00001a90


	//   ....[1]....
        /*02f8*/ 	.word	0x00001ac0


	//   ....[2]....
        /*02fc*/ 	.word	0x00001f40


	//   ....[3]....
        /*0300*/ 	.word	0x00001f60


	//   ....[4]....
        /*0304*/ 	.word	0x00001f80


	//   ....[5]....
        /*0308*/ 	.word	0x00001fa0


	//   ....[6]....
        /*030c*/ 	.word	0x00001fc0


	//   ....[7]....
        /*0310*/ 	.word	0x00001fe0


	//   ....[8]....
        /*0314*/ 	.word	0x00002000


	//   ....[9]....
        /*0318*/ 	.word	0x00002020


	//   ....[10]....
        /*031c*/ 	.word	0x00002040


	//   ....[11]....
        /*0320*/ 	.word	0x00002060


	//----- nvinfo : EIATTR_EXIT_INSTR_OFFSETS
	.align		4
.L_1719:
        /*0324*/ 	.byte	0x04, 0x1c
        /*0326*/ 	.short	(.L_1721 - .L_1720)


	//   ....[0]....
.L_1720:
        /*0328*/ 	.word	0x00000070


	//   ....[1]....
        /*032c*/ 	.word	0x00002e90


	//----- nvinfo : EIATTR_MAX_THREADS
	.align		4
.L_1721:
        /*0330*/ 	.byte	0x04, 0x05
        /*0332*/ 	.short	(.L_1723 - .L_1722)
.L_1722:
        /*0334*/ 	.word	0x000001e0
        /*0338*/ 	.word	0x00000001
        /*033c*/ 	.word	0x00000001


	//----- nvinfo : EIATTR_CRS_STACK_SIZE
	.align		4
.L_1723:
        /*0340*/ 	.byte	0x04, 0x1e
        /*0342*/ 	.short	(.L_1725 - .L_1724)
.L_1724:
        /*0344*/ 	.word	0x00000000


	//----- nvinfo : EIATTR_CBANK_PARAM_SIZE
	.align		4
.L_1725:
        /*0348*/ 	.byte	0x03, 0x19
        /*034a*/ 	.short	0x0048


	//----- nvinfo : EIATTR_PARAM_CBANK
	.align		4
        /*034c*/ 	.byte	0x04, 0x0a
        /*034e*/ 	.short	(.L_1727 - .L_1726)
	.align		4
.L_1726:
        /*0350*/ 	.word	index@(.nv.constant0._ZN13group_norm_v214gn_cuda_kernelI13__nv_bfloat16Li480ELi3ELi16ELi120ELi256ELb1ELi8ELi960ELi960ELi4ELb1ELi10ELb0ELb0ENS_16CompileConditionILi900EEEEEvPT_PKS4_S7_S7_flPfS8_Pj)
        /*0354*/ 	.short	0x0210
        /*0356*/ 	.short	0x0048


	//----- nvinfo : EIATTR_SW_WAR
	.align		4
.L_1727:
        /*0358*/ 	.byte	0x04, 0x36
        /*035a*/ 	.short	(.L_1729 - .L_1728)
.L_1728:
        /*035c*/ 	.word	0x00000008
.L_1729:


//--------------------- .nv.info._ZN13group_norm_v214gn_cuda_kernelI13__nv_bfloat16Li480ELi1ELi16ELi120ELi256ELb1ELi16ELi960ELi960ELi4ELb1ELi9ELb0ELb0ENS_16CompileConditionILi900EEEEEvPT_PKS4_S7_S7_flPfS8_Pj --------------------------
	.section	.nv.info._ZN13group_norm_v214gn_cuda_kernelI13__nv_bfloat16Li480ELi1ELi16ELi120ELi256ELb1ELi16ELi960ELi960ELi4ELb1ELi9ELb0ELb0ENS_16CompileConditionILi900EEEEEvPT_PKS4_S7_S7_flPfS8_Pj,"",@"SHT_CUDA_INFO"
	.sectionflags	@""
	.align	4


	//----- nvinfo : EIATTR_CUDA_API_VERSION
	.align		4
        /*0000*/ 	.byte	0x04, 0x37
        /*0002*/ 	.short	(.L_1731 - .L_1730)
.L_1730:
        /*0004*/ 	.word	0x00000082


	//----- nvinfo : EIATTR_KPARAM_INFO
	.align		4
.L_1731:
        /*0008*/ 	.byte	0x04, 0x17
        /*000a*/ 	.short	(.L_1733 - .L_1732)
.L_1732:
        /*000c*/ 	.word	0x00000000
        /*0010*/ 	.short	0x0008
        /*0012*/ 	.short	0x0040
        /*0014*/ 	.byte	0x00, 0xf0, 0x21, 0x00


	//----- nvinfo : EIATTR_KPARAM_INFO
	.align		4
.L_1733:
        /*0018*/ 	.byte	0x04, 0x17
        /*001a*/ 	.short	(.L_1735 - .L_1734)
.L_1734:
        /*001c*/ 	.word	0x00000000
        /*0020*/ 	.short	0x0007
        /*0022*/ 	.short	0x0038
        /*0024*/ 	.byte	0x00, 0xf0, 0x21, 0x00


	//----- nvinfo : EIATTR_KPARAM_INFO
	.align		4
.L_1735:
        /*0028*/ 	.byte	0x04, 0x17
        /*002a*/ 	.short	(.L_1737 - .L_1736)
.L_1736:
        /*002c*/ 	.word	0x00000000
        /*0030*/ 	.short	0x0006
        /*0032*/ 	.short	0x0030
        /*0034*/ 	.byte	0x00, 0xf0, 0x21, 0x00


	//----- nvinfo : EIATTR_KPARAM_INFO
	.align		4
.L_1737:
        /*0038*/ 	.byte	0x04, 0x17
        /*003a*/ 	.short	(.L_1739 - .L_1738)
.L_1738:
        /*003c*/ 	.word	0x00000000
        /*0040*/ 	.short	0x0005
        /*0042*/ 	.short	0x0028
        /*0044*/ 	.byte	0x00, 0xf0, 0x21, 0x00


	//----- nvinfo : EIATTR_KPARAM_INFO
	.align		4
.L_1739:
        /*0048*/ 	.byte	0x04, 0x17
        /*004a*/ 	.short	(.L_1741 - .L_1740)
.L_1740:
        /*004c*/ 	.word	0x00000000
        /*0050*/ 	.short	0x0004
        /*0052*/ 	.short	0x0020
        /*0054*/ 	.byte	0x00, 0xf0, 0x11, 0x00


	//----- nvinfo : EIATTR_KPARAM_INFO
	.align		4
.L_1741:
        /*0058*/ 	.byte	0x04, 0x17
        /*005a*/ 	.short	(.L_1743 - .L_1742)
.L_1742:
        /*005c*/ 	.word	0x00000000
        /*0060*/ 	.short	0x0003
        /*0062*/ 	.short	0x0018
        /*0064*/ 	.byte	0x00, 0xf0, 0x21, 0x00


	//----- nvinfo : EIATTR_KPARAM_INFO
	.align		4
.L_1743:
        /*0068*/ 	.byte	0x04, 0x17
        /*006a*/ 	.short	(.L_1745 - .L_1744)
.L_1744:
        /*006c*/ 	.word	0x00000000
        /*0070*/ 	.short	0x0002
        /*0072*/ 	.short	0x0010
        /*0074*/ 	.byte	0x00, 0xf0, 0x21, 0x00


	//----- nvinfo : EIATTR_KPARAM_INFO
	.align		4
.L_1745:
        /*0078*/ 	.byte	0x04, 0x17
        /*007a*/ 	.short	(.L_1747 - .L_1746)
.L_1746:
        /*007c*/ 	.word	0x00000000
        /*0080*/ 	.short	0x0001
        /*0082*/ 	.short	0x0008
        /*0084*/ 	.byte	0x00, 0xf0, 0x21, 0x00


	//----- nvinfo : EIATTR_KPARAM_INFO
	.align		4
.L_1747:
        /*0088*/ 	.byte	0x04, 0x17
        /*008a*/ 	.short	(.L_1749 - .L_1748)
.L_1748:
        /*008c*/ 	.word	0x00000000
        /*0090*/ 	.short	0x0000
        /*0092*/ 	.short	0x0000
        /*0094*/ 	.byte	0x00, 0xf0, 0x21, 0x00


	//----- nvinfo : EIATTR_SPARSE_MMA_MASK
	.align		4
.L_1749:
        /*0098*/ 	.byte	0x03, 0x50
        /*009a*/ 	.short	0x0000


	//----- nvinfo : EIATTR_MAXREG_COUNT
	.align		4
        /*009c*/ 	.byte	0x03, 0x1b
        /*009e*/ 	.short	0x0080


	//----- nvinfo : EIATTR_NUM_BARRIERS
	.align		4
        /*00a0*/ 	.byte	0x02, 0x4c
        /*00a2*/ 	.byte	0x01
	.zero		1


	//----- nvinfo : EIATTR_MERCURY_ISA_VERSION
	.align		4
        /*00a4*/ 	.byte	0x03, 0x5f
        /*00a6*/ 	.short	0x0101


	//----- nvinfo : EIATTR_COOP_GROUP_MASK_REGIDS
	.align		4
        /*00a8*/ 	.byte	0x04, 0x29
        /*00aa*/ 	.short	(.L_1751 - .L_1750)


	//   ....[0]....
.L_1750:
        /*00ac*/ 	.word	0xffffffff


	//   ....[1]....
        /*00b0*/ 	.word	0xffffffff


	//   ....[2]....
        /*00b4*/ 	.word	0xffffffff


	//   ....[3]....
        /*00b8*/ 	.word	0xffffffff


	//   ....[4]....
        /*00bc*/ 	.word	0xffffffff


	//   ....[5]....
        /*00c0*/ 	.word	0xffffffff


	//   ....[6]....
        /*00c4*/ 	.word	0xffffffff


	//   ....[7]....
        /*00c8*/ 	.word	0xffffffff


	//   ....[8]....
        /*00cc*/ 	.word	0xffffffff


	//   ....[9]....
        /*00d0*/ 	.word	0xffffffff


	//----- nvinfo : EIATTR_COOP_GROUP_INSTR_OFFSETS
	.align		4
.L_1751:
        /*00d4*/ 	.byte	0x04, 0x28
        /*00d6*/ 	.short	(.L_1753 - .L_1752)


	//   ....[0]....
.L_1752:
        /*00d8*/ 	.word	0x00002120


	//   ....[1]....
        /*00dc*/ 	.word	0x00002140


	//   ....[2]....
        /*00e0*/ 	.word	0x000023e0


	//   ....[3]....
        /*00e4*/ 	.word	0x00002420


	//   ....[4]....
        /*00e8*/ 	.word	0x00002510


	//   ....[5]....
        /*00ec*/ 	.word	0x00002540


	//   ....[6]....
        /*00f0*/ 	.word	0x00002570


	//   ....[7]....
        /*00f4*/ 	.word	0x00002580


	//   ....[8]....
        /*00f8*/ 	.word	0x000025d0


	//   ....[9]....
        /*00fc*/ 	.word	0x000025e0


	//----- nvinfo : EIATTR_EXIT_INSTR_OFFSETS
	.align		4
.L_1753:
        /*0100*/ 	.byte	0x04, 0x1c
        /*0102*/ 	.short	(.L_1755 - .L_1754)


	//   ....[0]....
.L_1754:
        /*0104*/ 	.word	0x00000070


	//   ....[1]....
        /*0108*/ 	.word	0x00003f30


	//----- nvinfo : EIATTR_MAX_THREADS
	.align		4
.L_1755:
        /*010c*/ 	.byte	0x04, 0x05
        /*010e*/ 	.short	(.L_1757 - .L_1756)
.L_1756:
        /*0110*/ 	.word	0x000001e0
        /*0114*/ 	.word	0x00000001
        /*0118*/ 	.word	0x00000001


	//----- nvinfo : EIATTR_CRS_STACK_SIZE
	.align		4
.L_1757:
        /*011c*/ 	.byte	0x04, 0x1e
        /*011e*/ 	.short	(.L_1759 - .L_1758)
.L_1758:
        /*0120*/ 	.word	0x00000000


	//----- nvinfo : EIATTR_CBANK_PARAM_SIZE
	.align		4
.L_1759:
        /*0124*/ 	.byte	0x03, 0x19
        /*0126*/ 	.short	0x0048


	//----- nvinfo : EIATTR_PARAM_CBANK
	.align		4
        /*0128*/ 	.byte	0x04, 0x0a
        /*012a*/ 	.short	(.L_1761 - .L_1760)
	.align		4
.L_1760:
        /*012c*/ 	.word	index@(.nv.constant0._ZN13group_norm_v214gn_cuda_kernelI13__nv_bfloat16Li480ELi1ELi16ELi120ELi256ELb1ELi16ELi960ELi960ELi4ELb1ELi9ELb0ELb0ENS_16CompileConditionILi900EEEEEvPT_PKS4_S7_S7_flPfS8_Pj)
        /*0130*/ 	.short	0x0210
        /*0132*/ 	.short	0x0048


	//----- nvinfo : EIATTR_SW_WAR
	.align		4
.L_1761:
        /*0134*/ 	.byte	0x04, 0x36
        /*0136*/ 	.short	(.L_1763 - .L_1762)
.L_1762:
        /*0138*/ 	.word	0x00000008
.L_1763:


//--------------------- .nv.info._ZN13group_norm_v214gn_cuda_kernelI13__nv_bfloat16Li480ELi3ELi16ELi120ELi256ELb1ELi16ELi960ELi960ELi4ELb1ELi21ELb0ELb0ENS_16CompileConditionILi900EEEEEvPT_PKS4_S7_S7_flPfS8_Pj --------------------------
	.section	.nv.info._ZN13group_norm_v214gn_cuda_kernelI13__nv_bfloat16Li480ELi3ELi16ELi120ELi256ELb1ELi16ELi960ELi960ELi4ELb1ELi21ELb0ELb0ENS_16CompileConditionILi900EEEEEvPT_PKS4_S7_S7_flPfS8_Pj,"",@"SHT_CUDA_INFO"
	.sectionflags	@""
	.align	4


	//----- nvinfo : EIATTR_CUDA_API_VERSION
	.align		4
        /*0000*/ 	.byte	0x04, 0x37
        /*0002*/ 	.short	(.L_1765 - .L_1764)
.L_1764:
        /*0004*/ 	.word	0x00000082


	//----- nvinfo : EIATTR_KPARAM_INFO
	.align		4
.L_1765:
        /*0008*/ 	.byte	0x04, 0x17
        /*000a*/ 	.short	(.L_1767 - .L_1766)
.L_1766:
        /*000c*/ 	.word	0x00000000
        /*0010*/ 	.short	0x0008
        /*0012*/ 	.short	0x0040
        /*0014*/ 	.byte	0x00, 0xf0, 0x21, 0x00


	//----- nvinfo : EIATTR_KPARAM_INFO
	.align		4
.L_1767:
        /*0018*/ 	.byte	0x04, 0x17
        /*001a*/ 	.short	(.L_1769 - .L_1768)
.L_1768:
        /*001c*/ 	.word	0x00000000
        /*0020*/ 	.short	0x0007
        /*0022*/ 	.short	0x0038
        /*0024*/ 	.byte	0x00, 0xf0, 0x21, 0x00


	//----- nvinfo : EIATTR_KPARAM_INFO
	.align		4
.L_1769:
        /*0028*/ 	.byte	0x04, 0x17
        /*002a*/ 	.short	(.L_1771 - .L_1770)
.L_1770:
        /*002c*/ 	.word	0x00000000
        /*0030*/ 	.short	0x0006
        /*0032*/ 	.short	0x0030
        /*0034*/ 	.byte	0x00, 0xf0, 0x21, 0x00


	//----- nvinfo : EIATTR_KPARAM_INFO
	.align		4
.L_1771:
        /*0038*/ 	.byte	0x04, 0x17
        /*003a*/ 	.short	(.L_1773 - .L_1772)
.L_1772:
        /*003c*/ 	.word	0x00000000
        /*0040*/ 	.short	0x0005
        /*0042*/ 	.short	0x0028
        /*0044*/ 	.byte	0x00, 0xf0, 0x21, 0x00


	//----- nvinfo : EIATTR_KPARAM_INFO
	.align		4
.L_1773:
        /*0048*/ 	.byte	0x04, 0x17
        /*004a*/ 	.short	(.L_1775 - .L_1774)
.L_1774:
        /*004c*/ 	.word	0x00000000
        /*0050*/ 	.short	0x0004
        /*0052*/ 	.short	0x0020
        /*0054*/ 	.byte	0x00, 0xf0, 0x11, 0x00


	//----- nvinfo : EIATTR_KPARAM_INFO
	.align		4
.L_1775:
        /*0058*/ 	.byte	0x04, 0x17
        /*005a*/ 	.short	(.L_1777 - .L_1776)
.L_1776:
        /*005c*/ 	.word	0x00000000
        /*0060*/ 	.short	0x0003
        /*0062*/ 	.short	0x0018
        /*0064*/ 	.byte	0x00, 0xf0, 0x21, 0x00


	//----- nvinfo : EIATTR_KPARAM_INFO
	.align		4
.L_1777:
        /*0068*/ 	.byte	0x04, 0x17
        /*006a*/ 	.short	(.L_1779 - .L_1778)
.L_1778:
        /*006c*/ 	.word	0x00000000
        /*0070*/ 	.short	0x0002
        /*0072*/ 	.short	0x0010
        /*0074*/ 	.byte	0x00, 0xf0, 0x21, 0x00


	//----- nvinfo : EIATTR_KPARAM_INFO
	.align		4
.L_1779:
        /*0078*/ 	.byte	0x04, 0x17
        /*007a*/ 	.short	(.L_1781 - .L_1780)
.L_1780:
        /*007c*/ 	.word	0x00000000
        /*0080*/ 	.short	0x0001
        /*0082*/ 	.short	0x0008
        /*0084*/ 	.byte	0x00, 0xf0, 0x21, 0x00


	//----- nvinfo : EIATTR_KPARAM_INFO
	.align		4
.L_1781:
        /*0088*/ 	.byte	0x04, 0x17
        /*008a*/ 	.short	(.L_1783 - .L_1782)
.L_1782:
        /*008c*/ 	.word	0x00000000
        /*0090*/ 	.short	0x0000
        /*0092*/ 	.short	0x0000
        /*0094*/ 	.byte	0x00, 0xf0, 0x21, 0x00


	//----- nvinfo : EIATTR_SPARSE_MMA_MASK
	.align		4
.L_1783:
        /*0098*/ 	.byte	0x03, 0x50
        /*009a*/ 	.short	0x0000


	//----- nvinfo : EIATTR_MAXREG_COUNT
	.align		4
        /*009c*/ 	.byte	0x03, 0x1b
        /*009e*/ 	.short	0x0028


	//----- nvinfo : EIATTR_NUM_BARRIERS
	.align		4
        /*00a0*/ 	.byte	0x02, 0x4c
        /*00a2*/ 	.byte	0x01
	.zero		1


	//----- nvinfo : EIATTR_ANNOTATIONS
	.align		4
        /*00a4*/ 	.byte	0x04, 0x55
        /*00a6*/ 	.short	(.L_1785 - .L_1784)


	//   ....[0]....
.L_1784:
        /* <DEDUP_REMOVED lines=62> */


	//----- nvinfo : EIATTR_MERCURY_ISA_VERSION
	.align		4
.L_1785:
        /*0478*/ 	.byte	0x03, 0x5f
        /*047a*/ 	.short	0x0101


	//----- nvinfo : EIATTR_COOP_GROUP_MASK_REGIDS
	.align		4
        /*047c*/ 	.byte	0x04, 0x29
        /*047e*/ 	.short	(.L_1787 - .L_1786)


	//   ....[0]....
.L_1786:
        /*0480*/ 	.word	0xffffffff


	//   ....[1]....
        /*0484*/ 	.word	0xffffffff


	//   ....[2]....
        /*0488*/ 	.word	0xffffffff


	//   ....[3]....
        /*048c*/ 	.word	0xffffffff


	//   ....[4]....
        /*0490*/ 	.word	0xffffffff


	//   ....[5]....
        /*0494*/ 	.word	0xffffffff


	//   ....[6]....
        /*0498*/ 	.word	0xffffffff


	//   ....[7]....
        /*049c*/ 	.word	0xffffffff


	//   ....[8]....
        /*04a0*/ 	.word	0xffffffff


	//   ....[9]....
        /*04a4*/ 	.word	0xffffffff


	//----- nvinfo : EIATTR_COOP_GROUP_INSTR_OFFSETS
	.align		4
.L_1787:
        /*04a8*/ 	.byte	0x04, 0x28
        /*04aa*/ 	.short	(.L_1789 - .L_1788)


	//   ....[0]....
.L_1788:
        /*04ac*/ 	.word	0x00002070


	//   ....[1]....
        /*04b0*/ 	.word	0x00002080


	//   ....[2]....
        /*04b4*/ 	.word	0x00002610


	//   ....[3]....
        /*04b8*/ 	.word	0x00002630


	//   ....[4]....
        /*04bc*/ 	.word	0x00002650


	//   ....[5]....
        /*04c0*/ 	.word	0x00002670


	//   ....[6]....
        /*04c4*/ 	.word	0x00002690


	//   ....[7]....
        /*04c8*/ 	.word	0x000026b0


	//   ....[8]....
        /*04cc*/ 	.word	0x000026d0


	//   ....[9]....
        /*04d0*/ 	.word	0x000026f0


	//----- nvinfo : EIATTR_EXIT_INSTR_OFFSETS
	.align		4
.L_1789:
        /*04d4*/ 	.byte	0x04, 0x1c
        /*04d6*/ 	.short	(.L_1791 - .L_1790)


	//   ....[0]....
.L_1790:
        /*04d8*/ 	.word	0x00000090


	//   ....[1]....
        /*04dc*/ 	.word	0x00004800


	//----- nvinfo : EIATTR_MAX_THREADS
	.align		4
.L_1791:
        /*04e0*/ 	.byte	0x04, 0x05
        /*04e2*/ 	.short	(.L_1793 - .L_1792)
.L_1792:
        /*04e4*/ 	.word	0x000001e0
        /*04e8*/ 	.word	0x00000001
        /*04ec*/ 	.word	0x00000001


	//----- nvinfo : EIATTR_CRS_STACK_SIZE
	.align		4
.L_1793:
        /*04f0*/ 	.byte	0x04, 0x1e
        /*04f2*/ 	.short	(.L_1795 - .L_1794)
.L_1794:
        /*04f4*/ 	.word	0x00000000


	//----- nvinfo : EIATTR_CBANK_PARAM_SIZE
	.align		4
.L_1795:
        /*04f8*/ 	.byte	0x03, 0x19
        /*04fa*/ 	.short	0x0048


	//----- nvinfo : EIATTR_PARAM_CBANK
	.align		4
        /*04fc*/ 	.byte	0x04, 0x0a
        /*04fe*/ 	.short	(.L_1797 - .L_1796)
	.align		4
.L_1796:
        /*0500*/ 	.word	index@(.nv.constant0._ZN13group_norm_v214gn_cuda_kernelI13__nv_bfloat16Li480ELi3ELi16ELi120ELi256ELb1ELi16ELi960ELi960ELi4ELb1ELi21ELb0ELb0ENS_16CompileConditionILi900EEEEEvPT_PKS4_S7_S7_flPfS8_Pj)
        /*0504*/ 	.short	0x0210
        /*0506*/ 	.short	0x0048


	//----- nvinfo : EIATTR_SW_WAR
	.align		4
.L_1797:
        /*0508*/ 	.byte	0x04, 0x36
        /*050a*/ 	.short	(.L_1799 - .L_1798)
.L_1798:
        /*050c*/ 	.word	0x00000008
.L_1799:


//--------------------- .nv.info._ZN13group_norm_v214gn_cuda_kernelI13__nv_bfloat16Li480ELi1ELi16ELi120ELi256ELb1ELi32ELi960ELi960ELi4ELb1ELi18ELb0ELb0ENS_16CompileConditionILi900EEEEEvPT_PKS4_S7_S7_flPfS8_Pj --------------------------
	.section	.nv.info._ZN13group_norm_v214gn_cuda_kernelI13__nv_bfloat16Li480ELi1ELi16ELi120ELi256ELb1ELi32ELi960ELi960ELi4ELb1ELi18ELb0ELb0ENS_16CompileConditionILi900EEEEEvPT_PKS4_S7_S7_flPfS8_Pj,"",@"SHT_CUDA_INFO"
	.sectionflags	@""
	.align	4


	//----- nvinfo : EIATTR_CUDA_API_VERSION
	.align		4
        /*0000*/ 	.byte	0x04, 0x37
        /*0002*/ 	.short	(.L_1801 - .L_1800)
.L_1800:
        /*0004*/ 	.word	0x00000082


	//----- nvinfo : EIATTR_KPARAM_INFO
	.align		4
.L_1801:
        /*0008*/ 	.byte	0x04, 0x17
        /*000a*/ 	.short	(.L_1803 - .L_1802)
.L_1802:
        /*000c*/ 	.word	0x00000000
        /*0010*/ 	.short	0x0008
        /*0012*/ 	.short	0x0040
        /*0014*/ 	.byte	0x00, 0xf0, 0x21, 0x00


	//----- nvinfo : EIATTR_KPARAM_INFO
	.align		4
.L_1803:
        /*0018*/ 	.byte	0x04, 0x17
        /*001a*/ 	.short	(.L_1805 - .L_1804)
.L_1804:
        /*001c*/ 	.word	0x00000000
        /*0020*/ 	.short	0x0007
        /*0022*/ 	.short	0x0038
        /*0024*/ 	.byte	0x00, 0xf0, 0x21, 0x00


	//----- nvinfo : EIATTR_KPARAM_INFO
	.align		4
.L_1805:
        /*0028*/ 	.byte	0x04, 0x17
        /*002a*/ 	.short	(.L_1807 - .L_1806)
.L_1806:
        /*002c*/ 	.word	0x00000000
        /*0030*/ 	.short	0x0006
        /*0032*/ 	.short	0x0030
        /*0034*/ 	.byte	0x00, 0xf0, 0x21, 0x00


	//----- nvinfo : EIATTR_KPARAM_INFO
	.align		4
.L_1807:
        /*0038*/ 	.byte	0x04, 0x17
        /*003a*/ 	.short	(.L_1809 - .L_1808)
.L_1808:
        /*003c*/ 	.word	0x00000000
        /*0040*/ 	.short	0x0005
        /*0042*/ 	.short	0x0028
        /*0044*/ 	.byte	0x00, 0xf0, 0x21, 0x00


	//----- nvinfo : EIATTR_KPARAM_INFO
	.align		4
.L_1809:
        /*0048*/ 	.byte	0x04, 0x17
        /*004a*/ 	.short	(.L_1811 - .L_1810)
.L_1810:
        /*004c*/ 	.word	0x00000000
        /*0050*/ 	.short	0x0004
        /*0052*/ 	.short	0x0020
        /*0054*/ 	.byte	0x00, 0xf0, 0x11, 0x00


	//----- nvinfo : EIATTR_KPARAM_INFO
	.align		4
.L_1811:
        /*0058*/ 	.byte	0x04, 0x17
        /*005a*/ 	.short	(.L_1813 - .L_1812)
.L_1812:
        /*005c*/ 	.word	0x00000000
        /*0060*/ 	.short	0x0003
        /*0062*/ 	.short	0x0018
        /*0064*/ 	.byte	0x00, 0xf0, 0x21, 0x00


	//----- nvinfo : EIATTR_KPARAM_INFO
	.align		4
.L_1813:
        /*0068*/ 	.byte	0x04, 0x17
        /*006a*/ 	.short	(.L_1815 - .L_1814)
.L_1814:
        /*006c*/ 	.word	0x00000000
        /*0070*/ 	.short	0x0002
        /*0072*/ 	.short	0x0010
        /*0074*/ 	.byte	0x00, 0xf0, 0x21, 0x00


	//----- nvinfo : EIATTR_KPARAM_INFO
	.align		4
.L_1815:
        /*0078*/ 	.byte	0x04, 0x17
        /*007a*/ 	.short	(.L_1817 - .L_1816)
.L_1816:
        /*007c*/ 	.word	0x00000000
        /*0080*/ 	.short	0x0001
        /*0082*/ 	.short	0x0008
        /*0084*/ 	.byte	0x00, 0xf0, 0x21, 0x00


	//----- nvinfo : EIATTR_KPARAM_INFO
	.align		4
.L_1817:
        /*0088*/ 	.byte	0x04, 0x17
        /*008a*/ 	.short	(.L_1819 - .L_1818)
.L_1818:
        /*008c*/ 	.word	0x00000000
        /*0090*/ 	.short	0x0000
        /*0092*/ 	.short	0x0000
        /*0094*/ 	.byte	0x00, 0xf0, 0x21, 0x00


	//----- nvinfo : EIATTR_SPARSE_MMA_MASK
	.align		4
.L_1819:
        /*0098*/ 	.byte	0x03, 0x50
        /*009a*/ 	.short	0x0000


	//----- nvinfo : EIATTR_MAXREG_COUNT
	.align		4
        /*009c*/ 	.byte	0x03, 0x1b
        /*009e*/ 	.short	0x0080


	//----- nvinfo : EIATTR_NUM_BARRIERS
	.align		4
        /*00a0*/ 	.byte	0x02, 0x4c
        /*00a2*/ 	.byte	0x01
	.zero		1


	//----- nvinfo : EIATTR_ANNOTATIONS
	.align		4
        /*00a4*/ 	.byte	0x04, 0x55
        /*00a6*/ 	.short	(.L_1821 - .L_1820)


	//   ....[0]....
.L_1820:
        /* <DEDUP_REMOVED lines=20> */


	//----- nvinfo : EIATTR_MERCURY_ISA_VERSION
	.align		4
.L_1821:
        /*01d8*/ 	.byte	0x03, 0x5f
        /*01da*/ 	.short	0x0101


	//----- nvinfo : EIATTR_COOP_GROUP_MASK_REGIDS
	.align		4
        /*01dc*/ 	.byte	0x04, 0x29
        /*01de*/ 	.short	(.L_1823 - .L_1822)


	//   ....[0]....
.L_1822:
        /*01e0*/ 	.word	0xffffffff


	//   ....[1]....
        /*01e4*/ 	.word	0xffffffff


	//   ....[2]....
        /*01e8*/ 	.word	0xffffffff


	//   ....[3]....
        /*01ec*/ 	.word	0xffffffff


	//   ....[4]....
        /*01f0*/ 	.word	0xffffffff


	//   ....[5]....
        /*01f4*/ 	.word	0xffffffff


	//   ....[6]....
        /*01f8*/ 	.word	0xffffffff


	//   ....[7]....
        /*01fc*/ 	.word	0xffffffff


	//----- nvinfo : EIATTR_COOP_GROUP_INSTR_OFFSETS
	.align		4
.L_1823:
        /*0200*/ 	.byte	0x04, 0x28
        /*0202*/ 	.short	(.L_1825 - .L_1824)


	//   ....[0]....
.L_1824:
        /*0204*/ 	.word	0x00002910


	//   ....[1]....
        /*0208*/ 	.word	0x00002930


	//   ....[2]....
        /*020c*/ 	.word	0x00002e50


	//   ....[3]....
        /*0210*/ 	.word	0x00002e60


	//   ....[4]....
        /*0214*/ 	.word	0x00002e90


	//   ....[5]....
        /*0218*/ 	.word	0x00002ea0


	//   ....[6]....
        /*021c*/ 	.word	0x00002ed0


	//   ....[7]....
        /*0220*/ 	.word	0x00002ee0


	//----- nvinfo : EIATTR_EXIT_INSTR_OFFSETS
	.align		4
.L_1825:
        /*0224*/ 	.byte	0x04, 0x1c
        /*0226*/ 	.short	(.L_1827 - .L_1826)


	//   ....[0]....
.L_1826:
        /*0228*/ 	.word	0x00000080


	//   ....[1]....
        /*022c*/ 	.word	0x00005e30


	//----- nvinfo : EIATTR_MAX_THREADS
	.align		4
.L_1827:
        /*0230*/ 	.byte	0x04, 0x05
        /*0232*/ 	.short	(.L_1829 - .L_1828)
.L_1828:
        /*0234*/ 	.word	0x000001e0
        /*0238*/ 	.word	0x00000001
        /*023c*/ 	.word	0x00000001


	//----- nvinfo : EIATTR_CRS_STACK_SIZE
	.align		4
.L_1829:
        /*0240*/ 	.byte	0x04, 0x1e
        /*0242*/ 	.short	(.L_1831 - .L_1830)
.L_1830:
        /*0244*/ 	.word	0x00000000


	//----- nvinfo : EIATTR_CBANK_PARAM_SIZE
	.align		4
.L_1831:
        /*0248*/ 	.byte	0x03, 0x19
        /*024a*/ 	.short	0x0048


	//----- nvinfo : EIATTR_PARAM_CBANK
	.align		4
        /*024c*/ 	.byte	0x04, 0x0a
        /*024e*/ 	.short	(.L_1833 - .L_1832)
	.align		4
.L_1832:
        /*0250*/ 	.word	index@(.nv.constant0._ZN13group_norm_v214gn_cuda_kernelI13__nv_bfloat16Li480ELi1ELi16ELi120ELi256ELb1ELi32ELi960ELi960ELi4ELb1ELi18ELb0ELb0ENS_16CompileConditionILi900EEEEEvPT_PKS4_S7_S7_flPfS8_Pj)
        /*0254*/ 	.short	0x0210
        /*0256*/ 	.short	0x0048


	//----- nvinfo : EIATTR_SW_WAR
	.align		4
.L_1833:
        /*0258*/ 	.byte	0x04, 0x36
        /*025a*/ 	.short	(.L_1835 - .L_1834)
.L_1834:
        /*025c*/ 	.word	0x00000008
.L_1835:


//--------------------- .nv.info._ZN13group_norm_v214gn_cuda_kernelI13__nv_bfloat16Li480ELi2ELi16ELi120ELi256ELb1ELi32ELi960ELi960ELi4ELb1ELi29ELb0ELb0ENS_16CompileConditionILi900EEEEEvPT_PKS4_S7_S7_flPfS8_Pj --------------------------
	.section	.nv.info._ZN13group_norm_v214gn_cuda_kernelI13__nv_bfloat16Li480ELi2ELi16ELi120ELi256ELb1ELi32ELi960ELi960ELi4ELb1ELi29ELb0ELb0ENS_16CompileConditionILi900EEEEEvPT_PKS4_S7_S7_flPfS8_Pj,"",@"SHT_CUDA_INFO"
	.sectionflags	@""
	.align	4


	//----- nvinfo : EIATTR_CUDA_API_VERSION
	.align		4
        /*0000*/ 	.byte	0x04, 0x37
        /*0002*/ 	.short	(.L_1837 - .L_1836)
.L_1836:
        /*0004*/ 	.word	0x00000082


	//----- nvinfo : EIATTR_KPARAM_INFO
	.align		4
.L_1837:
        /*0008*/ 	.byte	0x04, 0x17
        /*000a*/ 	.short	(.L_1839 - .L_1838)
.L_1838:
        /*000c*/ 	.word	0x00000000
        /*0010*/ 	.short	0x0008
        /*0012*/ 	.short	0x0040
        /*0014*/ 	.byte	0x00, 0xf0, 0x21, 0x00


	//----- nvinfo : EIATTR_KPARAM_INFO
	.align		4
.L_1839:
        /*0018*/ 	.byte	0x04, 0x17
        /*001a*/ 	.short	(.L_1841 - .L_1840)
.L_1840:
        /*001c*/ 	.word	0x00000000
        /*0020*/ 	.short	0x0007
        /*0022*/ 	.short	0x0038
        /*0024*/ 	.byte	0x00, 0xf0, 0x21, 0x00


	//----- nvinfo : EIATTR_KPARAM_INFO
	.align		4
.L_1841:
        /*0028*/ 	.byte	0x04, 0x17
        /*002a*/ 	.short	(.L_1843 - .L_1842)
.L_1842:
        /*002c*/ 	.word	0x00000000
        /*0030*/ 	.short	0x0006
        /*0032*/ 	.short	0x0030
        /*0034*/ 	.byte	0x00, 0xf0, 0x21, 0x00


	//----- nvinfo : EIATTR_KPARAM_INFO
	.align		4
.L_1843:
        /*0038*/ 	.byte	0x04, 0x17
        /*003a*/ 	.short	(.L_1845 - .L_1844)
.L_1844:
        /*003c*/ 	.word	0x00000000
        /*0040*/ 	.short	0x0005
        /*0042*/ 	.short	0x0028
        /*0044*/ 	.byte	0x00, 0xf0, 0x21, 0x00


	//----- nvinfo : EIATTR_KPARAM_INFO
	.align		4
.L_1845:
        /*0048*/ 	.byte	0x04, 0x17
        /*004a*/ 	.short	(.L_1847 - .L_1846)
.L_1846:
        /*004c*/ 	.word	0x00000000
        /*0050*/ 	.short	0x0004
        /*0052*/ 	.short	0x0020
        /*0054*/ 	.byte	0x00, 0xf0, 0x11, 0x00


	//----- nvinfo : EIATTR_KPARAM_INFO
	.align		4
.L_1847:
        /*0058*/ 	.byte	0x04, 0x17
        /*005a*/ 	.short	(.L_1849 - .L_1848)
.L_1848:
        /*005c*/ 	.word	0x00000000
        /*0060*/ 	.short	0x0003
        /*0062*/ 	.short	0x0018
        /*0064*/ 	.byte	0x00, 0xf0, 0x21, 0x00


	//----- nvinfo : EIATTR_KPARAM_INFO
	.align		4
.L_1849:
        /*0068*/ 	.byte	0x04, 0x17
        /*006a*/ 	.short	(.L_1851 - .L_1850)
.L_1850:
        /*006c*/ 	.word	0x00000000
        /*0070*/ 	.short	0x0002
        /*0072*/ 	.short	0x0010
        /*0074*/ 	.byte	0x00, 0xf0, 0x21, 0x00


	//----- nvinfo : EIATTR_KPARAM_INFO
	.align		4
.L_1851:
        /*0078*/ 	.byte	0x04, 0x17
        /*007a*/ 	.short	(.L_1853 - .L_1852)
.L_1852:
        /*007c*/ 	.word	0x00000000
        /*0080*/ 	.short	0x0001
        /*0082*/ 	.short	0x0008
        /*0084*/ 	.byte	0x00, 0xf0, 0x21, 0x00


	//----- nvinfo : EIATTR_KPARAM_INFO
	.align		4
.L_1853:
        /*0088*/ 	.byte	0x04, 0x17
        /*008a*/ 	.short	(.L_1855 - .L_1854)
.L_1854:
        /*008c*/ 	.word	0x00000000
        /*0090*/ 	.short	0x0000
        /*0092*/ 	.short	0x0000
        /*0094*/ 	.byte	0x00, 0xf0, 0x21, 0x00


	//----- nvinfo : EIATTR_SPARSE_MMA_MASK
	.align		4
.L_1855:
        /*0098*/ 	.byte	0x03, 0x50
        /*009a*/ 	.short	0x0000


	//----- nvinfo : EIATTR_MAXREG_COUNT
	.align		4
        /*009c*/ 	.byte	0x03, 0x1b
        /*009e*/ 	.short	0x0040


	//----- nvinfo : EIATTR_NUM_BARRIERS
	.align		4
        /*00a0*/ 	.byte	0x02, 0x4c
        /*00a2*/ 	.byte	0x01
	.zero		1


	//----- nvinfo : EIATTR_ANNOTATIONS
	.align		4
        /*00a4*/ 	.byte	0x04, 0x55
        /*00a6*/ 	.short	(.L_1857 - .L_1856)


	//   ....[0]....
.L_1856:
        /* <DEDUP_REMOVED lines=109> */


	//----- nvinfo : EIATTR_MERCURY_ISA_VERSION
	.align		4
.L_1857:
        /*0768*/ 	.byte	0x03, 0x5f
        /*076a*/ 	.short	0x0101


	//----- nvinfo : EIATTR_COOP_GROUP_MASK_REGIDS
	.align		4
        /*076c*/ 	.byte	0x04, 0x29
        /*076e*/ 	.short	(.L_1859 - .L_1858)


	//   ....[0]....
.L_1858:
        /*0770*/ 	.word	0xffffffff


	//   ....[1]....
        /*0774*/ 	.word	0xffffffff


	//   ....[2]....
        /*0778*/ 	.word	0xffffffff


	//   ....[3]....
        /*077c*/ 	.word	0xffffffff


	//   ....[4]....
        /*0780*/ 	.word	0xffffffff


	//   ....[5]....
        /*0784*/ 	.word	0xffffffff


	//   ....[6]....
        /*0788*/ 	.word	0xffffffff


	//   ....[7]....
        /*078c*/ 	.word	0xffffffff


	//----- nvinfo : EIATTR_COOP_GROUP_INSTR_OFFSETS
	.align		4
.L_1859:
        /*0790*/ 	.byte	0x04, 0x28
        /*0792*/ 	.short	(.L_1861 - .L_1860)


	//   ....[0]....
.L_1860:
        /*0794*/ 	.word	0x00002bb0


	//   ....[1]....
        /*0798*/ 	.word	0x00002bc0


	//   ....[2]....
        /*079c*/ 	.word	0x000032d0


	//   ....[3]....
        /*07a0*/ 	.word	0x000032f0


	//   ....[4]....
        /*07a4*/ 	.word	0x00003310


	//   ....[5]....
        /*07a8*/ 	.word	0x00003330


	//   ....[6]....
        /*07ac*/ 	.word	0x00003350


	//   ....[7]....
        /*07b0*/ 	.word	0x00003370


	//----- nvinfo : EIATTR_EXIT_INSTR_OFFSETS
	.align		4
.L_1861:
        /*07b4*/ 	.byte	0x04, 0x1c
        /*07b6*/ 	.short	(.L_1863 - .L_1862)


	//   ....[0]....
.L_1862:
        /*07b8*/ 	.word	0x00000090


	//   ....[1]....
        /*07bc*/ 	.word	0x00006f40


	//----- nvinfo : EIATTR_MAX_THREADS
	.align		4
.L_1863:
        /*07c0*/ 	.byte	0x04, 0x05
        /*07c2*/ 	.short	(.L_1865 - .L_1864)
.L_1864:
        /*07c4*/ 	.word	0x000001e0
        /*07c8*/ 	.word	0x00000001
        /*07cc*/ 	.word	0x00000001


	//----- nvinfo : EIATTR_CRS_STACK_SIZE
	.align		4
.L_1865:
        /*07d0*/ 	.byte	0x04, 0x1e
        /*07d2*/ 	.short	(.L_1867 - .L_1866)
.L_1866:
        /*07d4*/ 	.word	0x00000000


	//----- nvinfo : EIATTR_CBANK_PARAM_SIZE
	.align		4
.L_1867:
        /*07d8*/ 	.byte	0x03, 0x19
        /*07da*/ 	.short	0x0048


	//----- nvinfo : EIATTR_PARAM_CBANK
	.align		4
        /*07dc*/ 	.byte	0x04, 0x0a
        /*07de*/ 	.short	(.L_1869 - .L_1868)
	.align		4
.L_1868:
        /*07e0*/ 	.word	index@(.nv.constant0._ZN13group_norm_v214gn_cuda_kernelI13__nv_bfloat16Li480ELi2ELi16ELi120ELi256ELb1ELi32ELi960ELi960ELi4ELb1ELi29ELb0ELb0ENS_16CompileConditionILi900EEEEEvPT_PKS4_S7_S7_flPfS8_Pj)
        /*07e4*/ 	.short	0x0210
        /*07e6*/ 	.short	0x0048


	//----- nvinfo : EIATTR_SW_WAR
	.align		4
.L_1869:
        /*07e8*/ 	.byte	0x04, 0x36
        /*07ea*/ 	.short	(.L_1871 - .L_1870)
.L_1870:
        /*07ec*/ 	.word	0x00000008
.L_1871:


//--------------------- .nv.info._ZN13group_norm_v214gn_cuda_kernelI13__nv_bfloat16Li480ELi1ELi16ELi120ELi256ELb1ELi64ELi960ELi960ELi4ELb1ELi37ELb0ELb0ENS_16CompileConditionILi900EEEEEvPT_PKS4_S7_S7_flPfS8_Pj --------------------------
	.section	.nv.info._ZN13group_norm_v214gn_cuda_kernelI13__nv_bfloat16Li480ELi1ELi16ELi120ELi256ELb1ELi64ELi960ELi960ELi4ELb1ELi37ELb0ELb0ENS_16CompileConditionILi900EEEEEvPT_PKS4_S7_S7_flPfS8_Pj,"",@"SHT_CUDA_INFO"
	.sectionflags	@""
	.align	4


	//----- nvinfo : EIATTR_CUDA_API_VERSION
	.align		4
        /*0000*/ 	.byte	0x04, 0x37
        /*0002*/ 	.short	(.L_1873 - .L_1872)
.L_1872:
        /*0004*/ 	.word	0x00000082


	//----- nvinfo : EIATTR_KPARAM_INFO
	.align		4
.L_1873:
        /*0008*/ 	.byte	0x04, 0x17
        /*000a*/ 	.short	(.L_1875 - .L_1874)
.L_1874:
        /*000c*/ 	.word	0x00000000
        /*0010*/ 	.short	0x0008
        /*0012*/ 	.short	0x0040
        /*0014*/ 	.byte	0x00, 0xf0, 0x21, 0x00


	//----- nvinfo : EIATTR_KPARAM_INFO
	.align		4
.L_1875:
        /*0018*/ 	.byte	0x04, 0x17
        /*001a*/ 	.short	(.L_1877 - .L_1876)
.L_1876:
        /*001c*/ 	.word	0x00000000
        /*0020*/ 	.short	0x0007
        /*0022*/ 	.short	0x0038
        /*0024*/ 	.byte	0x00, 0xf0, 0x21, 0x00


	//----- nvinfo : EIATTR_KPARAM_INFO
	.align		4
.L_1877:
        /*0028*/ 	.byte	0x04, 0x17
        /*002a*/ 	.short	(.L_1879 - .L_1878)
.L_1878:
        /*002c*/ 	.word	0x00000000
        /*0030*/ 	.short	0x0006
        /*0032*/ 	.short	0x0030
        /*0034*/ 	.byte	0x00, 0xf0, 0x21, 0x00


	//----- nvinfo : EIATTR_KPARAM_INFO
	.align		4
.L_1879:
        /*0038*/ 	.byte	0x04, 0x17
        /*003a*/ 	.short	(.L_1881 - .L_1880)
.L_1880:
        /*003c*/ 	.word	0x00000000
        /*0040*/ 	.short	0x0005
        /*0042*/ 	.short	0x0028
        /*0044*/ 	.byte	0x00, 0xf0, 0x21, 0x00


	//----- nvinfo : EIATTR_KPARAM_INFO
	.align		4
.L_1881:
        /*0048*/ 	.byte	0x04, 0x17
        /*004a*/ 	.short	(.L_1883 - .L_1882)
.L_1882:
        /*004c*/ 	.word	0x00000000
        /*0050*/ 	.short	0x0004
        /*0052*/ 	.short	0x0020
        /*0054*/ 	.byte	0x00, 0xf0, 0x11, 0x00


	//----- nvinfo : EIATTR_KPARAM_INFO
	.align		4
.L_1883:
        /*0058*/ 	.byte	0x04, 0x17
        /*005a*/ 	.short	(.L_1885 - .L_1884)
.L_1884:
        /*005c*/ 	.word	0x00000000
        /*0060*/ 	.short	0x0003
        /*0062*/ 	.short	0x0018
        /*0064*/ 	.byte	0x00, 0xf0, 0x21, 0x00


	//----- nvinfo : EIATTR_KPARAM_INFO
	.align		4
.L_1885:
        /*0068*/ 	.byte	0x04, 0x17
        /*006a*/ 	.short	(.L_1887 - .L_1886)
.L_1886:
        /*006c*/ 	.word	0x00000000
        /*0070*/ 	.short	0x0002
        /*0072*/ 	.short	0x0010
        /*0074*/ 	.byte	0x00, 0xf0, 0x21, 0x00


	//----- nvinfo : EIATTR_KPARAM_INFO
	.align		4
.L_1887:
        /*0078*/ 	.byte	0x04, 0x17
        /*007a*/ 	.short	(.L_1889 - .L_1888)
.L_1888:
        /*007c*/ 	.word	0x00000000
        /*0080*/ 	.short	0x0001
        /*0082*/ 	.short	0x0008
        /*0084*/ 	.byte	0x00, 0xf0, 0x21, 0x00


	//----- nvinfo : EIATTR_KPARAM_INFO
	.align		4
.L_1889:
        /*0088*/ 	.byte	0x04, 0x17
        /*008a*/ 	.short	(.L_1891 - .L_1890)
.L_1890:
        /*008c*/ 	.word	0x00000000
        /*0090*/ 	.short	0x0000
        /*0092*/ 	.short	0x0000
        /*0094*/ 	.byte	0x00, 0xf0, 0x21, 0x00


	//----- nvinfo : EIATTR_SPARSE_MMA_MASK
	.align		4
.L_1891:
        /*0098*/ 	.byte	0x03, 0x50
        /*009a*/ 	.short	0x0000


	//----- nvinfo : EIATTR_MAXREG_COUNT
	.align		4
        /*009c*/ 	.byte	0x03, 0x1b
        /*009e*/ 	.short	0x0080


	//----- nvinfo : EIATTR_NUM_BARRIERS
	.align		4
        /*00a0*/ 	.byte	0x02, 0x4c
        /*00a2*/ 	.byte	0x01
	.zero		1


	//----- nvinfo : EIATTR_ANNOTATIONS
	.align		4
        /*00a4*/ 	.byte	0x04, 0x55
        /*00a6*/ 	.short	(.L_1893 - .L_1892)


	//   ....[0]....
.L_1892:
        /* <DEDUP_REMOVED lines=158> */


	//----- nvinfo : EIATTR_MERCURY_ISA_VERSION
	.align		4
.L_1893:
        /*0a78*/ 	.byte	0x03, 0x5f
        /*0a7a*/ 	.short	0x0101


	//----- nvinfo : EIATTR_COOP_GROUP_MASK_REGIDS
	.align		4
        /*0a7c*/ 	.byte	0x04, 0x29
        /*0a7e*/ 	.short	(.L_1895 - .L_1894)


	//   ....[0]....
.L_1894:
        /*0a80*/ 	.word	0xffffffff


	//   ....[1]....
        /*0a84*/ 	.word	0xffffffff


	//   ....[2]....
        /*0a88*/ 	.word	0xffffffff


	//   ....[3]....
        /*0a8c*/ 	.word	0xffffffff


	//   ....[4]....
        /*0a90*/ 	.word	0xffffffff


	//   ....[5]....
        /*0a94*/ 	.word	0xffffffff


	//----- nvinfo : EIATTR_COOP_GROUP_INSTR_OFFSETS
	.align		4
.L_1895:
        /*0a98*/ 	.byte	0x04, 0x28
        /*0a9a*/ 	.short	(.L_1897 - .L_1896)


	//   ....[0]....
.L_1896:
        /*0a9c*/ 	.word	0x00003f20


	//   ....[1]....
        /*0aa0*/ 	.word	0x00003f40


	//   ....[2]....
        /*0aa4*/ 	.word	0x000047d0


	//   ....[3]....
        /*0aa8*/ 	.word	0x000047e0


	//   ....[4]....
        /*0aac*/ 	.word	0x00004810


	//   ....[5]....
        /*0ab0*/ 	.word	0x00004830


	//----- nvinfo : EIATTR_EXIT_INSTR_OFFSETS
	.align		4
.L_1897:
        /*0ab4*/ 	.byte	0x04, 0x1c
        /*0ab6*/ 	.short	(.L_1899 - .L_1898)


	//   ....[0]....
.L_1898:
        /*0ab8*/ 	.word	0x00000090


	//   ....[1]....
        /*0abc*/ 	.word	0x0000bc40


	//----- nvinfo : EIATTR_MAX_THREADS
	.align		4
.L_1899:
        /*0ac0*/ 	.byte	0x04, 0x05
        /*0ac2*/ 	.short	(.L_1901 - .L_1900)
.L_1900:
        /*0ac4*/ 	.word	0x000001e0
        /*0ac8*/ 	.word	0x00000001
        /*0acc*/ 	.word	0x00000001


	//----- nvinfo : EIATTR_CRS_STACK_SIZE
	.align		4
.L_1901:
        /*0ad0*/ 	.byte	0x04, 0x1e
        /*0ad2*/ 	.short	(.L_1903 - .L_1902)
.L_1902:
        /*0ad4*/ 	.word	0x00000000


	//----- nvinfo : EIATTR_CBANK_PARAM_SIZE
	.align		4
.L_1903:
        /*0ad8*/ 	.byte	0x03, 0x19
        /*0ada*/ 	.short	0x0048


	//----- nvinfo : EIATTR_PARAM_CBANK
	.align		4
        /*0adc*/ 	.byte	0x04, 0x0a
        /*0ade*/ 	.short	(.L_1905 - .L_1904)
	.align		4
.L_1904:
        /*0ae0*/ 	.word	index@(.nv.constant0._ZN13group_norm_v214gn_cuda_kernelI13__nv_bfloat16Li480ELi1ELi16ELi120ELi256ELb1ELi64ELi960ELi960ELi4ELb1ELi37ELb0ELb0ENS_16CompileConditionILi900EEEEEvPT_PKS4_S7_S7_flPfS8_Pj)
        /*0ae4*/ 	.short	0x0210
        /*0ae6*/ 	.short	0x0048


	//----- nvinfo : EIATTR_SW_WAR
	.align		4
.L_1905:
        /*0ae8*/ 	.byte	0x04, 0x36
        /*0aea*/ 	.short	(.L_1907 - .L_1906)
.L_1906:
        /*0aec*/ 	.word	0x00000008
.L_1907:


//--------------------- .nv.info._ZN13group_norm_v218gn_bwd_cuda_kernelI6__halfLi480ELi3ELi32ELi60ELi256ELb0ELb1ELi2ELi960ELi960ELi4ELb1ELi2ELb0ELb0ELNS_15WgradSyncMethodE3ENS_16CompileConditionILi900EEEEEvPT_S6_S6_PKS5_S8_S8_S8_PKfflPfPj --------------------------
	.section	.nv.info._ZN13group_norm_v218gn_bwd_cuda_kernelI6__halfLi480ELi3ELi32ELi60ELi256ELb0ELb1ELi2ELi960ELi960ELi4ELb1ELi2ELb0ELb0ELNS_15WgradSyncMethodE3ENS_16CompileConditionILi900EEEEEvPT_S6_S6_PKS5_S8_S8_S8_PKfflPfPj,"",@"SHT_CUDA_INFO"
	.sectionflags	@""
	.align	4


	//----- nvinfo : EIATTR_CUDA_API_VERSION
	.align		4
        /*0000*/ 	.byte	0x04, 0x37
        /*0002*/ 	.short	(.L_1909 - .L_1908)
.L_1908:
        /*0004*/ 	.word	0x00000082


	//----- nvinfo : EIATTR_KPARAM_INFO
	.align		4
.L_1909:
        /*0008*/ 	.byte	0x04, 0x17
        /*000a*/ 	.short	(.L_1911 - .L_1910)
.L_1910:
        /*000c*/ 	.word	0x00000000
        /*0010*/ 	.short	0x000b
        /*0012*/ 	.short	0x0058
        /*0014*/ 	.byte	0x00, 0xf0, 0x21, 0x00


	//----- nvinfo : EIATTR_KPARAM_INFO
	.align		4
.L_1911:
        /*0018*/ 	.byte	0x04, 0x17
        /*001a*/ 	.short	(.L_1913 - .L_1912)
.L_1912:
        /*001c*/ 	.word	0x00000000
        /*0020*/ 	.short	0x000a
        /*0022*/ 	.short	0x0050
        /*0024*/ 	.byte	0x00, 0xf0, 0x21, 0x00


	//----- nvinfo : EIATTR_KPARAM_INFO
	.align		4
.L_1913:
        /*0028*/ 	.byte	0x04, 0x17
        /*002a*/ 	.short	(.L_1915 - .L_1914)
.L_1914:
        /*002c*/ 	.word	0x00000000
        /*0030*/ 	.short	0x0009
        /*0032*/ 	.short	0x0048
        /*0034*/ 	.byte	0x00, 0xf0, 0x21, 0x00


	//----- nvinfo : EIATTR_KPARAM_INFO
	.align		4
.L_1915:
        /*0038*/ 	.byte	0x04, 0x17
        /*003a*/ 	.short	(.L_1917 - .L_1916)
.L_1916:
        /*003c*/ 	.word	0x00000000
        /*0040*/ 	.short	0x0008
        /*0042*/ 	.short	0x0040
        /*0044*/ 	.byte	0x00, 0xf0, 0x11, 0x00


	//----- nvinfo : EIATTR_KPARAM_INFO
	.align		4
.L_1917:
        /*0048*/ 	.byte	0x04, 0x17
        /*004a*/ 	.short	(.L_1919 - .L_1918)
.L_1918:
        /*004c*/ 	.word	0x00000000
        /*0050*/ 	.short	0x0007
        /*0052*/ 	.short	0x0038
        /*0054*/ 	.byte	0x00, 0xf0, 0x21, 0x00


	//----- nvinfo : EIATTR_KPARAM_INFO
	.align		4
.L_1919:
        /*0058*/ 	.byte	0x04, 0x17
        /*005a*/ 	.short	(.L_1921 - .L_1920)
.L_1920:
        /*005c*/ 	.word	0x00000000
        /*0060*/ 	.short	0x0006
        /*0062*/ 	.short	0x0030
        /*0064*/ 	.byte	0x00, 0xf0, 0x21, 0x00


	//----- nvinfo : EIATTR_KPARAM_INFO
	.align		4
.L_1921:
        /*0068*/ 	.byte	0x04, 0x17
        /*006a*/ 	.short	(.L_1923 - .L_1922)
.L_1922:
        /*006c*/ 	.word	0x00000000
        /*0070*/ 	.short	0x0005
        /*0072*/ 	.short	0x0028
        /*0074*/ 	.byte	0x00, 0xf0, 0x21, 0x00


	//----- nvinfo : EIATTR_KPARAM_INFO
	.align		4
.L_1923:
        /*0078*/ 	.byte	0x04, 0x17
        /*007a*/ 	.short	(.L_1925 - .L_1924)
.L_1924:
        /*007c*/ 	.word	0x00000000
        /*0080*/ 	.short	0x0004
        /*0082*/ 	.short	0x0020
        /*0084*/ 	.byte	0x00, 0xf0, 0x21, 0x00


	//----- nvinfo : EIATTR_KPARAM_INFO
	.align		4
.L_1925:
        /*0088*/ 	.byte	0x04, 0x17
        /*008a*/ 	.short	(.L_1927 - .L_1926)
.L_1926:
        /*008c*/ 	.word	0x00000000
        /*0090*/ 	.short	0x0003
        /*0092*/ 	.short	0x0018
        /*0094*/ 	.byte	0x00, 0xf0, 0x21, 0x00


	//----- nvinfo : EIATTR_KPARAM_INFO
	.align		4
.L_1927:
        /*0098*/ 	.byte	0x04, 0x17
        /*009a*/ 	.short	(.L_1929 - .L_1928)
.L_1928:
        /*009c*/ 	.word	0x00000000
        /*00a0*/ 	.short	0x0002
        /*00a2*/ 	.short	0x0010
        /*00a4*/ 	.byte	0x00, 0xf0, 0x21, 0x00


	//----- nvinfo : EIATTR_KPARAM_INFO
	.align		4
.L_1929:
        /*00a8*/ 	.byte	0x04, 0x17
        /*00aa*/ 	.short	(.L_1931 - .L_1930)
.L_1930:
        /*00ac*/ 	.word	0x00000000
        /*00b0*/ 	.short	0x0001
        /*00b2*/ 	.short	0x0008
        /*00b4*/ 	.byte	0x00, 0xf0, 0x21, 0x00


	//----- nvinfo : EIATTR_KPARAM_INFO
	.align		4
.L_1931:
        /*00b8*/ 	.byte	0x04, 0x17
        /*00ba*/ 	.short	(.L_1933 - .L_1932)
.L_1932:
        /*00bc*/ 	.word	0x00000000
        /*00c0*/ 	.short	0x0000
        /*00c2*/ 	.short	0x0000
        /*00c4*/ 	.byte	0x00, 0xf0, 0x21, 0x00


	//----- nvinfo : EIATTR_SPARSE_MMA_MASK
	.align		4
.L_1933:
        /*00c8*/ 	.byte	0x03, 0x50
        /*00ca*/ 	.short	0x0000


	//----- nvinfo : EIATTR_MAXREG_COUNT
	.align		4
        /*00cc*/ 	.byte	0x03, 0x1b
        /*00ce*/ 	.short	0x0028


	//----- nvinfo : EIATTR_NUM_BARRIERS
	.align		4
        /*00d0*/ 	.byte	0x02, 0x4c
        /*00d2*/ 	.byte	0x01
	.zero		1


	//----- nvinfo : EIATTR_ANNOTATIONS
	.align		4
        /*00d4*/ 	.byte	0x04, 0x55
        /*00d6*/ 	.short	(.L_1935 - .L_1934)


	//   ....[0]....
.L_1934:
        /*00d8*/ 	.word	0x00000001
        /*00dc*/ 	.byte	0xf0, 0x03, 0x00, 0x00, 0x01, 0x00, 0x00, 0x00, 0xc0, 0x04, 0x00, 0x00, 0x01, 0x00, 0x00, 0x00
        /*00ec*/ 	.byte	0xf0, 0x04, 0x00, 0x00, 0x01, 0x00, 0x00, 0x00, 0x00, 0x05, 0x00, 0x00, 0x01, 0x00, 0x00, 0x00
        /*00fc*/ 	.byte	0x20, 0x05, 0x00, 0x00, 0x01, 0x00, 0x00, 0x00, 0x40, 0x0b, 0x00, 0x00, 0x01, 0x00, 0x00, 0x00
        /*010c*/ 	.byte	0x50, 0x0b, 0x00, 0x00, 0x01, 0x00, 0x00, 0x00, 0xa0, 0x0c, 0x00, 0x00, 0x01, 0x00, 0x00, 0x00
        /*011c*/ 	.byte	0xe0, 0x0c, 0x00, 0x00, 0x01, 0x00, 0x00, 0x00, 0x10, 0x0d, 0x00, 0x00, 0x01, 0x00, 0x00, 0x00
        /*012c*/ 	.byte	0x60, 0x1d, 0x00, 0x00, 0x01, 0x00, 0x00, 0x00, 0xe0, 0x1f, 0x00, 0x00


	//----- nvinfo : EIATTR_MERCURY_ISA_VERSION
	.align		4
.L_1935:
        /*0138*/ 	.byte	0x03, 0x5f
        /*013a*/ 	.short	0x0101


	//----- nvinfo : EIATTR_COOP_GROUP_MASK_REGIDS
	.align		4
        /*013c*/ 	.byte	0x04, 0x29
        /*013e*/ 	.short	(.L_1937 - .L_1936)


	//   ....[0]....
.L_1936:
        /*0140*/ 	.word	0xffffffff


	//   ....[1]....
        /*0144*/ 	.word	0xffffffff


	//   ....[2]....
        /*0148*/ 	.word	0xffffffff


	//   ....[3]....
        /*014c*/ 	.word	0xffffffff


	//   ....[4]....
        /*0150*/ 	.word	0xffffffff


	//   ....[5]....
        /*0154*/ 	.word	0xffffffff


	//   ....[6]....
        /*0158*/ 	.word	0xffffffff


	//   ....[7]....
        /*015c*/ 	.word	0xffffffff


	//   ....[8]....
        /*0160*/ 	.word	0xffffffff


	//   ....[9]....
        /*0164*/ 	.word	0xffffffff


	//   ....[10]....
        /*0168*/ 	.word	0x05000011


	//   ....[11]....
        /*016c*/ 	.word	0x05000013


	//   ....[12]....
        /*0170*/ 	.word	0x05000010


	//   ....[13]....
        /*0174*/ 	.word	0x05000012


	//   ....[14]....
        /*0178*/ 	.word	0x05000015


	//   ....[15]....
        /*017c*/ 	.word	0x05000021


	//   ....[16]....
        /*0180*/ 	.word	0x0500000a


	//   ....[17]....
        /*0184*/ 	.word	0x05000010


	//   ....[18]....
        /*0188*/ 	.word	0x05000013


	//   ....[19]....
        /*018c*/ 	.word	0x05000015


	//   ....[20]....
        /*0190*/ 	.word	0x05000010


	//   ....[21]....
        /*0194*/ 	.word	0x05000021


	//   ....[22]....
        /*0198*/ 	.word	0x05000012


	//   ....[23]....
        /*019c*/ 	.word	0x05000013


	//   ....[24]....
        /*01a0*/ 	.word	0x05000020


	//   ....[25]....
        /*01a4*/ 	.word	0x05000011


	//   ....[26]....
        /*01a8*/ 	.word	0x05000013


	//   ....[27]....
        /*01ac*/ 	.word	0x05000015


	//   ....[28]....
        /*01b0*/ 	.word	0x05000010


	//   ....[29]....
        /*01b4*/ 	.word	0x05000021


	//   ....[30]....
        /*01b8*/ 	.word	0x05000012


	//   ....[31]....
        /*01bc*/ 	.word	0x05000013


	//   ....[32]....
        /*01c0*/ 	.word	0x05000020


	//   ....[33]....
        /*01c4*/ 	.word	0x05000011


	//   ....[34]....
        /*01c8*/ 	.word	0x05000010


	//   ....[35]....
        /*01cc*/ 	.word	0x0500000f


	//   ....[36]....
        /*01d0*/ 	.word	0x05000019


	//   ....[37]....
        /*01d4*/ 	.word	0x05000013


	//   ....[38]....
        /*01d8*/ 	.word	0x05000010


	//   ....[39]....
        /*01dc*/ 	.word	0x05000021


	//   ....[40]....
        /*01e0*/ 	.word	0x05000013


	//   ....[41]....
        /*01e4*/ 	.word	0x05000012


	//   ....[42]....
        /*01e8*/ 	.word	0x05000019


	//   ....[43]....
        /*01ec*/ 	.word	0x05000021


	//   ....[44]....
        /*01f0*/ 	.word	0x05000022


	//   ....[45]....
        /*01f4*/ 	.word	0x05000011


	//   ....[46]....
        /*01f8*/ 	.word	0x05000020


	//   ....[47]....
        /*01fc*/ 	.word	0x05000019


	//   ....[48]....
        /*0200*/ 	.word	0x05000017


	//   ....[49]....
        /*0204*/ 	.word	0x0500000c


	//   ....[50]....
        /*0208*/ 	.word	0x05000012


	//   ....[51]....
        /*020c*/ 	.word	0x05000013


	//   ....[52]....
        /*0210*/ 	.word	0x05000020


	//   ....[53]....
        /*0214*/ 	.word	0x05000014


	//   ....[54]....
        /*0218*/ 	.word	0x0500000f


	//   ....[55]....
        /*021c*/ 	.word	0x05000015


	//   ....[56]....
        /*0220*/ 	.word	0x05000013


	//   ....[57]....
        /*0224*/ 	.word	0x05000021


	//   ....[58]....
        /*0228*/ 	.word	0x05000010


	//   ....[59]....
        /*022c*/ 	.word	0x05000017


	//   ....[60]....
        /*0230*/ 	.word	0x05000016


	//   ....[61]....
        /*0234*/ 	.word	0x05000015


	//   ....[62]....
        /*0238*/ 	.word	0x05000013


	//   ....[63]....
        /*023c*/ 	.word	0x05000020


	//   ....[64]....
        /*0240*/ 	.word	0x05000013


	//   ....[65]....
        /*0244*/ 	.word	0x05000018


	//   ....[66]....
        /*0248*/ 	.word	0x05000010


	//   ....[67]....
        /*024c*/ 	.word	0x05000010


	//   ....[68]....
        /*0250*/ 	.word	0x05000010


	//   ....[69]....
        /*0254*/ 	.word	0x05000010


	//   ....[70]....
        /*0258*/ 	.word	0x05000010


	//   ....[71]....
        /*025c*/ 	.word	0x05000010


	//   ....[72]....
        /*0260*/ 	.word	0x05000010


	//   ....[73]....
        /*0264*/ 	.word	0x05000010


	//   ....[74]....
        /*0268*/ 	.word	0x05000010


	//   ....[75]....
        /*026c*/ 	.word	0x05000010


	//   ....[76]....
        /*0270*/ 	.word	0x05000010


	//   ....[77]....
        /*0274*/ 	.word	0x05000010


	//   ....[78]....
        /*0278*/ 	.word	0x05000010


	//   ....[79]....
        /*027c*/ 	.word	0x05000010


	//   ....[80]....
        /*0280*/ 	.word	0x05000010


	//   ....[81]....
        /*0284*/ 	.word	0x05000010


	//   ....[82]....
        /*0288*/ 	.word	0x05000010


	//   ....[83]....
        /*028c*/ 	.word	0x05000010


	//   ....[84]....
        /*0290*/ 	.word	0x05000010


	//   ....[85]....
        /*0294*/ 	.word	0x05000010


	//   ....[86]....
        /*0298*/ 	.word	0x05000010


	//   ....[87]....
        /*029c*/ 	.word	0x05000010


	//   ....[88]....
        /*02a0*/ 	.word	0x05000010


	//   ....[89]....
        /*02a4*/ 	.word	0x05000010


	//   ....[90]....
        /*02a8*/ 	.word	0x05000010


	//   ....[91]....
        /*02ac*/ 	.word	0x05000010


	//   ....[92]....
        /*02b0*/ 	.word	0x05000010


	//   ....[93]....
        /*02b4*/ 	.word	0x05000010


	//   ....[94]....
        /*02b8*/ 	.word	0x05000010


	//   ....[95]....
        /*02bc*/ 	.word	0x05000010


	//   ....[96]....
        /*02c0*/ 	.word	0x05000010


	//   ....[97]....
        /*02c4*/ 	.word	0x05000010


	//   ....[98]....
        /*02c8*/ 	.word	0x05000010


	//   ....[99]....
        /*02cc*/ 	.word	0x05000010


	//   ....[100]....
        /*02d0*/ 	.word	0x05000010


	//   ....[101]....
        /*02d4*/ 	.word	0x05000010


	//   ....[102]....
        /*02d8*/ 	.word	0x05000010


	//   ....[103]....
        /*02dc*/ 	.word	0x05000010


	//   ....[104]....
        /*02e0*/ 	.word	0x05000010


	//   ....[105]....
        /*02e4*/ 	.word	0x05000010


	//   ....[106]....
        /*02e8*/ 	.word	0x05000010


	//   ....[107]....
        /*02ec*/ 	.word	0x05000010


	//   ....[108]....
        /*02f0*/ 	.word	0x05000010


	//   ....[109]....
        /*02f4*/ 	.word	0x05000010


	//   ....[110]....
        /*02f8*/ 	.word	0x05000010


	//   ....[111]....
        /*02fc*/ 	.word	0x05000010


	//   ....[112]....
        /*0300*/ 	.word	0x05000010


	//   ....[113]....
        /*0304*/ 	.word	0x05000010


	//   ....[114]....
        /*0308*/ 	.word	0x05000010


	//   ....[115]....
        /*030c*/ 	.word	0x05000010


	//   ....[116]....
        /*0310*/ 	.word	0x05000010


	//   ....[117]....
        /*0314*/ 	.word	0x05000010


	//   ....[118]....
        /*0318*/ 	.word	0x05000010


	//   ....[119]....
        /*031c*/ 	.word	0x05000010


	//   ....[120]....
        /*0320*/ 	.word	0x05000010


	//   ....[121]....
        /*0324*/ 	.word	0x05000010


	//----- nvinfo : EIATTR_COOP_GROUP_INSTR_OFFSETS
	.align		4
.L_1937:
        /*0328*/ 	.byte	0x04, 0x28
        /*032a*/ 	.short	(.L_1939 - .L_1938)


	//   ....[0]....
.L_1938:
        /*032c*/ 	.word	0x000018a0


	//   ....[1]....
        /*0330*/ 	.word	0x000018d0


	//   ....[2]....
        /*0334*/ 	.word	0x00002090


	//   ....[3]....
        /*0338*/ 	.word	0x000020c0


	//   ....[4]....
        /*033c*/ 	.word	0x000020f0


	//   ....[5]....
        /*0340*/ 	.word	0x00002100


	//   ....[6]....
        /*0344*/ 	.word	0x00002130


	//   ....[7]....
        /*0348*/ 	.word	0x00002140


	//   ....[8]....
        /*034c*/ 	.word	0x00002170


	//   ....[9]....
        /*0350*/ 	.word	0x00002180


	//   ....[10]....
        /*0354*/ 	.word	0x00003500


	//   ....[11]....
        /*0358*/ 	.word	0x00003520


	//   ....[12]....
        /*035c*/ 	.word	0x00003550


	//   ....[13]....
        /*0360*/ 	.word	0x00003570


	//   ....[14]....
        /*0364*/ 	.word	0x000035a0


	//   ....[15]....
        /*0368*/ 	.word	0x000035b0


	//   ....[16]....
        /*036c*/ 	.word	0x000035e0


	//   ....[17]....
        /*0370*/ 	.word	0x000035f0


	//   ....[18]....
        /*0374*/ 	.word	0x000037f0


	//   ....[19]....
        /*0378*/ 	.word	0x00003810


	//   ....[20]....
        /*037c*/ 	.word	0x00003840


	//   ....[21]....
        /*0380*/ 	.word	0x00003850


	//   ....[22]....
        /*0384*/ 	.word	0x00003890


	//   ....[23]....
        /*0388*/ 	.word	0x000038a0


	//   ....[24]....
        /*038c*/ 	.word	0x000038d0


	//   ....[25]....
        /*0390*/ 	.word	0x000038e0


	//   ....[26]....
        /*0394*/ 	.word	0x00003a80


	//   ....[27]....
        /*0398*/ 	.word	0x00003aa0


	//   ....[28]....
        /*039c*/ 	.word	0x00003ad0


	//   ....[29]....
        /*03a0*/ 	.word	0x00003ae0


	//   ....[30]....
        /*03a4*/ 	.word	0x00003b20


	//   ....[31]....
        /*03a8*/ 	.word	0x00003b30


	//   ....[32]....
        /*03ac*/ 	.word	0x00003b60


	//   ....[33]....
        /*03b0*/ 	.word	0x00003b70


	//   ....[34]....
        /*03b4*/ 	.word	0x00003d30


	//   ....[35]....
        /*03b8*/ 	.word	0x00003d70


	//   ....[36]....
        /*03bc*/ 	.word	0x00003e10


	//   ....[37]....
        /*03c0*/ 	.word	0x00003e30


	//   ....[38]....
        /*03c4*/ 	.word	0x00003ed0


	//   ....[39]....
        /*03c8*/ 	.word	0x00003f10


	//   ....[40]....
        /*03cc*/ 	.word	0x00003f20


	//   ....[41]....
        /*03d0*/ 	.word	0x00003f50


	//   ....[42]....
        /*03d4*/ 	.word	0x00004010


	//   ....[43]....
        /*03d8*/ 	.word	0x000040a0


	//   ....[44]....
        /*03dc*/ 	.word	0x000040c0


	//   ....[45]....
        /*03e0*/ 	.word	0x000040d0


	//   ....[46]....
        /*03e4*/ 	.word	0x000040f0


	//   ....[47]....
        /*03e8*/ 	.word	0x00004150


	//   ....[48]....
        /*03ec*/ 	.word	0x00004200


	//   ....[49]....
        /*03f0*/ 	.word	0x00004220


	//   ....[50]....
        /*03f4*/ 	.word	0x00004230


	//   ....[51]....
        /*03f8*/ 	.word	0x00004240


	//   ....[52]....
        /*03fc*/ 	.word	0x00004280


	//   ....[53]....
        /*0400*/ 	.word	0x00004290


	//   ....[54]....
        /*0404*/ 	.word	0x00004340


	//   ....[55]....
        /*0408*/ 	.word	0x00004370


	//   ....[56]....
        /*040c*/ 	.word	0x00004390


	//   ....[57]....
        /*0410*/ 	.word	0x000043a0


	//   ....[58]....
        /*0414*/ 	.word	0x000043b0


	//   ....[59]....
        /*0418*/ 	.word	0x000043c0


	//   ....[60]....
        /*041c*/ 	.word	0x00004420


	//   ....[61]....
        /*0420*/ 	.word	0x00004490


	//   ....[62]....
        /*0424*/ 	.word	0x000044c0


	//   ....[63]....
        /*0428*/ 	.word	0x000044d0


	//   ....[64]....
        /*042c*/ 	.word	0x000045d0


	//   ....[65]....
        /*0430*/ 	.word	0x000045e0


	//   ....[66]....
        /*0434*/ 	.word	0x000047a0


	//   ....[67]....
        /*0438*/ 	.word	0x000047f0


	//   ....[68]....
        /*043c*/ 	.word	0x00004860


	//   ....[69]....
        /*0440*/ 	.word	0x000048c0


	//   ....[70]....
        /*0444*/ 	.word	0x00004930


	//   ....[71]....
        /*0448*/ 	.word	0x00004990


	//   ....[72]....
        /*044c*/ 	.word	0x00004a00


	//   ....[73]....
        /*0450*/ 	.word	0x00004a60


	//   ....[74]....
        /*0454*/ 	.word	0x00004b00


	//   ....[75]....
        /*0458*/ 	.word	0x00004b90


	//   ....[76]....
        /*045c*/ 	.word	0x00004c00


	//   ....[77]....
        /*0460*/ 	.word	0x00004c50


	//   ....[78]....
        /*0464*/ 	.word	0x00004cc0


	//   ....[79]....
        /*0468*/ 	.word	0x00004d10


	//   ....[80]....
        /*046c*/ 	.word	0x00004d80


	//   ....[81]....
        /*0470*/ 	.word	0x00004dd0


	//   ....[82]....
        /*0474*/ 	.word	0x00004e70


	//   ....[83]....
        /*0478*/ 	.word	0x00004f00


	//   ....[84]....
        /*047c*/ 	.word	0x00004f70


	//   ....[85]....
        /*0480*/ 	.word	0x00004fc0


	//   ....[86]....
        /*0484*/ 	.word	0x00005030


	//   ....[87]....
        /*0488*/ 	.word	0x00005080


	//   ....[88]....
        /*048c*/ 	.word	0x000050f0


	//   ....[89]....
        /*0490*/ 	.word	0x00005140


	//   ....[90]....
        /*0494*/ 	.word	0x000051e0


	//   ....[91]....
        /*0498*/ 	.word	0x00005280


	//   ....[92]....
        /*049c*/ 	.word	0x000052f0


	//   ....[93]....
        /*04a0*/ 	.word	0x00005350


	//   ....[94]....
        /*04a4*/ 	.word	0x000053c0


	//   ....[95]....
        /*04a8*/ 	.word	0x00005440


	//   ....[96]....
        /*04ac*/ 	.word	0x000054c0


	//   ....[97]....
        /*04b0*/ 	.word	0x000055a0


	//   ....[98]....
        /*04b4*/ 	.word	0x00005680


	//   ....[99]....
        /*04b8*/ 	.word	0x00005710


	//   ....[100]....
        /*04bc*/ 	.word	0x00005790


	//   ....[101]....
        /*04c0*/ 	.word	0x00005860


	//   ....[102]....
        /*04c4*/ 	.word	0x000058d0


	//   ....[103]....
        /*04c8*/ 	.word	0x00005950


	//   ....[104]....
        /*04cc*/ 	.word	0x000059b0


	//   ....[105]....
        /*04d0*/ 	.word	0x00005a50


	//   ....[106]....
        /*04d4*/ 	.word	0x00005b00


	//   ....[107]....
        /*04d8*/ 	.word	0x00005ba0


	//   ....[108]....
        /*04dc*/ 	.word	0x00005c40


	//   ....[109]....
        /*04e0*/ 	.word	0x00005cd0


	//   ....[110]....
        /*04e4*/ 	.word	0x00005d30


	//   ....[111]....
        /*04e8*/ 	.word	0x00005db0


	//   ....[112]....
        /*04ec*/ 	.word	0x00005e10


	//   ....[113]....
        /*04f0*/ 	.word	0x00005f50


	//   ....[114]....
        /*04f4*/ 	.word	0x00005fb0


	//   ....[115]....
        /*04f8*/ 	.word	0x00006010


	//   ....[116]....
        /*04fc*/ 	.word	0x000060a0


	//   ....[117]....
        /*0500*/ 	.word	0x00006100


	//   ....[118]....
        /*0504*/ 	.word	0x00006190


	//   ....[119]....
        /*0508*/ 	.word	0x000061e0


	//   ....[120]....
        /*050c*/ 	.word	0x000062a0


	//   ....[121]....
        /*0510*/ 	.word	0x000062f0


	//----- nvinfo : EIATTR_EXIT_INSTR_OFFSETS
	.align		4
.L_1939:
        /*0514*/ 	.byte	0x04, 0x1c
        /*0516*/ 	.short	(.L_1941 - .L_1940)


	//   ....[0]....
.L_1940:
        /*0518*/ 	.word	0x00002520


	//   ....[1]....
        /*051c*/ 	.word	0x00004740


	//----- nvinfo : EIATTR_MAX_THREADS
	.align		4
.L_1941:
        /*0520*/ 	.byte	0x04, 0x05
        /*0522*/ 	.short	(.L_1943 - .L_1942)
.L_1942:
        /*0524*/ 	.word	0x000001e0
        /*0528*/ 	.word	0x00000001
        /*052c*/ 	.word	0x00000001


	//----- nvinfo : EIATTR_CRS_STACK_SIZE
	.align		4
.L_1943:
        /*0530*/ 	.byte	0x04, 0x1e
        /*0532*/ 	.short	(.L_1945 - .L_1944)
.L_1944:
        /*0534*/ 	.word	0x00000000


	//----- nvinfo : EIATTR_CBANK_PARAM_SIZE
	.align		4
.L_1945:
        /*0538*/ 	.byte	0x03, 0x19
        /*053a*/ 	.short	0x0060


	//----- nvinfo : EIATTR_PARAM_CBANK
	.align		4
        /*053c*/ 	.byte	0x04, 0x0a
        /*053e*/ 	.short	(.L_1947 - .L_1946)
	.align		4
.L_1946:
        /*0540*/ 	.word	index@(.nv.constant0._ZN13group_norm_v218gn_bwd_cuda_kernelI6__halfLi480ELi3ELi32ELi60ELi256ELb0ELb1ELi2ELi960ELi960ELi4ELb1ELi2ELb0ELb0ELNS_15WgradSyncMethodE3ENS_16CompileConditionILi900EEEEEvPT_S6_S6_PKS5_S8_S8_S8_PKfflPfPj)
        /*0544*/ 	.short	0x0210
        /*0546*/ 	.short	0x0060


	//----- nvinfo : EIATTR_SW_WAR
	.align		4
.L_1947:
        /*0548*/ 	.byte	0x04, 0x36
        /*054a*/ 	.short	(.L_1949 - .L_1948)
.L_1948:
        /*054c*/ 	.word	0x00000008
.L_1949:


//--------------------- .nv.info._ZN13group_norm_v218gn_bwd_cuda_kernelI6__halfLi480ELi1ELi32ELi60ELi256ELb0ELb1ELi4ELi960ELi960ELi4ELb1ELi2ELb0ELb0ELNS_15WgradSyncMethodE3ENS_16CompileConditionILi900EEEEEvPT_S6_S6_PKS5_S8_S8_S8_PKfflPfPj --------------------------
	.section	.nv.info._ZN13group_norm_v218gn_bwd_cuda_kernelI6__halfLi480ELi1ELi32ELi60ELi256ELb0ELb1ELi4ELi960ELi960ELi4ELb1ELi2ELb0ELb0ELNS_15WgradSyncMethodE3ENS_16CompileConditionILi900EEEEEvPT_S6_S6_PKS5_S8_S8_S8_PKfflPfPj,"",@"SHT_CUDA_INFO"
	.sectionflags	@""
	.align	4


	//----- nvinfo : EIATTR_CUDA_API_VERSION
	.align		4
        /*0000*/ 	.byte	0x04, 0x37
        /*0002*/ 	.short	(.L_1951 - .L_1950)
.L_1950:
        /*0004*/ 	.word	0x00000082


	//----- nvinfo : EIATTR_KPARAM_INFO
	.align		4
.L_1951:
        /*0008*/ 	.byte	0x04, 0x17
        /*000a*/ 	.short	(.L_1953 - .L_1952)
.L_1952:
        /*000c*/ 	.word	0x00000000
        /*0010*/ 	.short	0x000b
        /*0012*/ 	.short	0x0058
        /*0014*/ 	.byte	0x00, 0xf0, 0x21, 0x00


	//----- nvinfo : EIATTR_KPARAM_INFO
	.align		4
.L_1953:
        /*0018*/ 	.byte	0x04, 0x17
        /*001a*/ 	.short	(.L_1955 - .L_1954)
.L_1954:
        /*001c*/ 	.word	0x00000000
        /*0020*/ 	.short	0x000a
        /*0022*/ 	.short	0x0050
        /*0024*/ 	.byte	0x00, 0xf0, 0x21, 0x00


	//----- nvinfo : EIATTR_KPARAM_INFO
	.align		4
.L_1955:
        /*0028*/ 	.byte	0x04, 0x17
        /*002a*/ 	.short	(.L_1957 - .L_1956)
.L_1956:
        /*002c*/ 	.word	0x00000000
        /*0030*/ 	.short	0x0009
        /*0032*/ 	.short	0x0048
        /*0034*/ 	.byte	0x00, 0xf0, 0x21, 0x00


	//----- nvinfo : EIATTR_KPARAM_INFO
	.align		4
.L_1957:
        /*0038*/ 	.byte	0x04, 0x17
        /*003a*/ 	.short	(.L_1959 - .L_1958)
.L_1958:
        /*003c*/ 	.word	0x00000000
        /*0040*/ 	.short	0x0008
        /*0042*/ 	.short	0x0040
        /*0044*/ 	.byte	0x00, 0xf0, 0x11, 0x00


	//----- nvinfo : EIATTR_KPARAM_INFO
	.align		4
.L_1959:
        /*0048*/ 	.byte	0x04, 0x17
        /*004a*/ 	.short	(.L_1961 - .L_1960)
.L_1960:
        /*004c*/ 	.word	0x00000000
        /*0050*/ 	.short	0x0007
        /*0052*/ 	.short	0x0038
        /*0054*/ 	.byte	0x00, 0xf0, 0x21, 0x00


	//----- nvinfo : EIATTR_KPARAM_INFO
	.align		4
.L_1961:
        /*0058*/ 	.byte	0x04, 0x17
        /*005a*/ 	.short	(.L_1963 - .L_1962)
.L_1962:
        /*005c*/ 	.word	0x00000000
        /*0060*/ 	.short	0x0006
        /*0062*/ 	.short	0x0030
        /*0064*/ 	.byte	0x00, 0xf0, 0x21, 0x00


	//----- nvinfo : EIATTR_KPARAM_INFO
	.align		4
.L_1963:
        /*0068*/ 	.byte	0x04, 0x17
        /*006a*/ 	.short	(.L_1965 - .L_1964)
.L_1964:
        /*006c*/ 	.word	0x00000000
        /*0070*/ 	.short	0x0005
        /*0072*/ 	.short	0x0028
        /*0074*/ 	.byte	0x00, 0xf0, 0x21, 0x00


	//----- nvinfo : EIATTR_KPARAM_INFO
	.align		4
.L_1965:
        /*0078*/ 	.byte	0x04, 0x17
        /*007a*/ 	.short	(.L_1967 - .L_1966)
.L_1966:
        /*007c*/ 	.word	0x00000000
        /*0080*/ 	.short	0x0004
        /*0082*/ 	.short	0x0020
        /*0084*/ 	.byte	0x00, 0xf0, 0x21, 0x00


	//----- nvinfo : EIATTR_KPARAM_INFO
	.align		4
.L_1967:
        /*0088*/ 	.byte	0x04, 0x17
        /*008a*/ 	.short	(.L_1969 - .L_1968)
.L_1968:
        /*008c*/ 	.word	0x00000000
        /*0090*/ 	.short	0x0003
        /*0092*/ 	.short	0x0018
        /*0094*/ 	.byte	0x00, 0xf0, 0x21, 0x00


	//----- nvinfo : EIATTR_KPARAM_INFO
	.align		4
.L_1969:
        /*0098*/ 	.byte	0x04, 0x17
        /*009a*/ 	.short	(.L_1971 - .L_1970)
.L_1970:
        /*009c*/ 	.word	0x00000000
        /*00a0*/ 	.short	0x0002
        /*00a2*/ 	.short	0x0010
        /*00a4*/ 	.byte	0x00, 0xf0, 0x21, 0x00


	//----- nvinfo : EIATTR_KPARAM_INFO
	.align		4
.L_1971:
        /*00a8*/ 	.byte	0x04, 0x17
        /*00aa*/ 	.short	(.L_1973 - .L_1972)
.L_1972:
        /*00ac*/ 	.word	0x00000000
        /*00b0*/ 	.short	0x0001
        /*00b2*/ 	.short	0x0008
        /*00b4*/ 	.byte	0x00, 0xf0, 0x21, 0x00


	//----- nvinfo : EIATTR_KPARAM_INFO
	.align		4
.L_1973:
        /*00b8*/ 	.byte	0x04, 0x17
        /*00ba*/ 	.short	(.L_1975 - .L_1974)
.L_1974:
        /*00bc*/ 	.word	0x00000000
        /*00c0*/ 	.short	0x0000
        /*00c2*/ 	.short	0x0000
        /*00c4*/ 	.byte	0x00, 0xf0, 0x21, 0x00


	//----- nvinfo : EIATTR_SPARSE_MMA_MASK
	.align		4
.L_1975:
        /*00c8*/ 	.byte	0x03, 0x50
        /*00ca*/ 	.short	0x0000


	//----- nvinfo : EIATTR_MAXREG_COUNT
	.align		4
        /*00cc*/ 	.byte	0x03, 0x1b
        /*00ce*/ 	.short	0x0080


	//----- nvinfo : EIATTR_NUM_BARRIERS
	.align		4
        /*00d0*/ 	.byte	0x02, 0x4c
        /*00d2*/ 	.byte	0x01
	.zero		1


	//----- nvinfo : EIATTR_MERCURY_ISA_VERSION
	.align		4
        /*00d4*/ 	.byte	0x03, 0x5f
        /*00d6*/ 	.short	0x0101


	//----- nvinfo : EIATTR_COOP_GROUP_MASK_REGIDS
	.align		4
        /*00d8*/ 	.byte	0x04, 0x29
        /*00da*/ 	.short	(.L_1977 - .L_1976)


	//   ....[0]....
.L_1976:
        /*00dc*/ 	.word	0xffffffff


	//   ....[1]....
        /*00e0*/ 	.word	0xffffffff


	//   ....[2]....
        /*00e4*/ 	.word	0xffffffff


	//   ....[3]....
        /*00e8*/ 	.word	0xffffffff


	//   ....[4]....
        /*00ec*/ 	.word	0xffffffff


	//   ....[5]....
        /*00f0*/ 	.word	0xffffffff


	//   ....[6]....
        /*00f4*/ 	.word	0xffffffff


	//   ....[7]....
        /*00f8*/ 	.word	0xffffffff


	//   ....[8]....
        /*00fc*/ 	.word	0xffffffff


	//   ....[9]....
        /*0100*/ 	.word	0xffffffff


	//   ....[10]....
        /*0104*/ 	.word	0x05000007


	//   ....[11]....
        /*0108*/ 	.word	0x05000006


	//   ....[12]....
        /*010c*/ 	.word	0x05000008


	//   ....[13]....
        /*0110*/ 	.word	0x05000009


	//   ....[14]....
        /*0114*/ 	.word	0x0500000f


	//   ....[15]....
        /*0118*/ 	.word	0x05000002


	//   ....[16]....
        /*011c*/ 	.word	0x05000006


	//   ....[17]....
        /*0120*/ 	.word	0x05000003


	//   ....[18]....
        /*0124*/ 	.word	0x05000006


	//   ....[19]....
        /*0128*/ 	.word	0x05000007


	//   ....[20]....
        /*012c*/ 	.word	0x05000009


	//   ....[21]....
        /*0130*/ 	.word	0x05000008


	//   ....[22]....
        /*0134*/ 	.word	0x05000014


	//   ....[23]....
        /*0138*/ 	.word	0x05000013


	//   ....[24]....
        /*013c*/ 	.word	0x05000007


	//   ....[25]....
        /*0140*/ 	.word	0x0500000a


	//   ....[26]....
        /*0144*/ 	.word	0x05000006


	//   ....[27]....
        /*0148*/ 	.word	0x05000007


	//   ....[28]....
        /*014c*/ 	.word	0x05000009


	//   ....[29]....
        /*0150*/ 	.word	0x05000008


	//   ....[30]....
        /*0154*/ 	.word	0x05000014


	//   ....[31]....
        /*0158*/ 	.word	0x05000013


	//   ....[32]....
        /*015c*/ 	.word	0x05000007


	//   ....[33]....
        /*0160*/ 	.word	0x0500000a


	//   ....[34]....
        /*0164*/ 	.word	0x0500000a


	//   ....[35]....
        /*0168*/ 	.word	0x05000007


	//   ....[36]....
        /*016c*/ 	.word	0x0500000d


	//   ....[37]....
        /*0170*/ 	.word	0x05000009


	//   ....[38]....
        /*0174*/ 	.word	0x05000006


	//   ....[39]....
        /*0178*/ 	.word	0x0500000f


	//   ....[40]....
        /*017c*/ 	.word	0x05000007


	//   ....[41]....
        /*0180*/ 	.word	0x0500000d


	//   ....[42]....
        /*0184*/ 	.word	0x05000006


	//   ....[43]....
        /*0188*/ 	.word	0x0500000c


	//   ....[44]....
        /*018c*/ 	.word	0x05000014


	//   ....[45]....
        /*0190*/ 	.word	0x05000010


	//   ....[46]....
        /*0194*/ 	.word	0x05000008


	//   ....[47]....
        /*0198*/ 	.word	0x05000009


	//   ....[48]....
        /*019c*/ 	.word	0x0500000a


	//   ....[49]....
        /*01a0*/ 	.word	0x0500001a


	//   ....[50]....
        /*01a4*/ 	.word	0x05000005


	//   ....[51]....
        /*01a8*/ 	.word	0x0500001b


	//   ....[52]....
        /*01ac*/ 	.word	0x05000006


	//   ....[53]....
        /*01b0*/ 	.word	0x05000017


	//   ....[54]....
        /*01b4*/ 	.word	0x05000004


	//   ....[55]....
        /*01b8*/ 	.word	0x05000019


	//   ....[56]....
        /*01bc*/ 	.word	0x0500000e


	//   ....[57]....
        /*01c0*/ 	.word	0x0500000f


	//   ....[58]....
        /*01c4*/ 	.word	0x0500001d


	//   ....[59]....
        /*01c8*/ 	.word	0x05000013


	//   ....[60]....
        /*01cc*/ 	.word	0x05000017


	//   ....[61]....
        /*01d0*/ 	.word	0x05000012


	//   ....[62]....
        /*01d4*/ 	.word	0x05000019


	//   ....[63]....
        /*01d8*/ 	.word	0x05000016


	//   ....[64]....
        /*01dc*/ 	.word	0x0500000d


	//   ....[65]....
        /*01e0*/ 	.word	0x0500000a


	//   ....[66]....
        /*01e4*/ 	.word	0x05000006


	//   ....[67]....
        /*01e8*/ 	.word	0x05000006


	//   ....[68]....
        /*01ec*/ 	.word	0x05000006


	//   ....[69]....
        /*01f0*/ 	.word	0x05000006


	//   ....[70]....
        /*01f4*/ 	.word	0x05000006


	//   ....[71]....
        /*01f8*/ 	.word	0x05000006


	//   ....[72]....
        /*01fc*/ 	.word	0x05000006


	//   ....[73]....
        /*0200*/ 	.word	0x05000006


	//   ....[74]....
        /*0204*/ 	.word	0x05000006


	//   ....[75]....
        /*0208*/ 	.word	0x05000006


	//   ....[76]....
        /*020c*/ 	.word	0x05000006


	//   ....[77]....
        /*0210*/ 	.word	0x05000006


	//   ....[78]....
        /*0214*/ 	.word	0x05000006


	//   ....[79]....
        /*0218*/ 	.word	0x05000006


	//   ....[80]....
        /*021c*/ 	.word	0x05000006


	//   ....[81]....
        /*0220*/ 	.word	0x05000006


	//   ....[82]....
        /*0224*/ 	.word	0x05000006


	//   ....[83]....
        /*0228*/ 	.word	0x05000006


	//   ....[84]....
        /*022c*/ 	.word	0x05000006


	//   ....[85]....
        /*0230*/ 	.word	0x05000006


	//   ....[86]....
        /*0234*/ 	.word	0x05000006


	//   ....[87]....
        /*0238*/ 	.word	0x05000006


	//   ....[88]....
        /*023c*/ 	.word	0x05000006


	//   ....[89]....
        /*0240*/ 	.word	0x05000006


	//   ....[90]....
        /*0244*/ 	.word	0x05000006


	//   ....[91]....
        /*0248*/ 	.word	0x05000006


	//   ....[92]....
        /*024c*/ 	.word	0x05000006


	//   ....[93]....
        /*0250*/ 	.word	0x05000006


	//   ....[94]....
        /*0254*/ 	.word	0x05000006


	//   ....[95]....
        /*0258*/ 	.word	0x05000006


	//   ....[96]....
        /*025c*/ 	.word	0x05000006


	//   ....[97]....
        /*0260*/ 	.word	0x05000006


	//   ....[98]....
        /*0264*/ 	.word	0x05000006


	//   ....[99]....
        /*0268*/ 	.word	0x05000006


	//   ....[100]....
        /*026c*/ 	.word	0x05000006


	//   ....[101]....
        /*0270*/ 	.word	0x05000006


	//   ....[102]....
        /*0274*/ 	.word	0x05000006


	//   ....[103]....
        /*0278*/ 	.word	0x05000006


	//   ....[104]....
        /*027c*/ 	.word	0x05000006


	//   ....[105]....
        /*0280*/ 	.word	0x05000006


	//   ....[106]....
        /*0284*/ 	.word	0x05000006


	//   ....[107]....
        /*0288*/ 	.word	0x05000006


	//   ....[108]....
        /*028c*/ 	.word	0x05000006


	//   ....[109]....
        /*0290*/ 	.word	0x05000006


	//   ....[110]....
        /*0294*/ 	.word	0x05000006


	//   ....[111]....
        /*0298*/ 	.word	0x05000006


	//   ....[112]....
        /*029c*/ 	.word	0x05000006


	//   ....[113]....
        /*02a0*/ 	.word	0x05000006


	//   ....[114]....
        /*02a4*/ 	.word	0x05000006


	//   ....[115]....
        /*02a8*/ 	.word	0x05000006


	//   ....[116]....
        /*02ac*/ 	.word	0x05000006


	//   ....[117]....
        /*02b0*/ 	.word	0x05000006


	//   ....[118]....
        /*02b4*/ 	.word	0x05000006


	//   ....[119]....
        /*02b8*/ 	.word	0x05000006


	//   ....[120]....
        /*02bc*/ 	.word	0x05000006


	//   ....[121]....
        /*02c0*/ 	.word	0x05000006


	//----- nvinfo : EIATTR_COOP_GROUP_INSTR_OFFSETS
	.align		4
.L_1977:
        /*02c4*/ 	.byte	0x04, 0x28
        /*02c6*/ 	.short	(.L_1979 - .L_1978)


	//   ....[0]....
.L_1978:
        /*02c8*/ 	.word	0x00001a90


	//   ....[1]....
        /*02cc*/ 	.word	0x00001ab0


	//   ....[2]....
        /*02d0*/ 	.word	0x00001f80


	//   ....[3]....
        /*02d4*/ 	.word	0x00001fb0


	//   ....[4]....
        /*02d8*/ 	.word	0x00001fe0


	//   ....[5]....
        /*02dc*/ 	.word	0x00001ff0


	//   ....[6]....
        /*02e0*/ 	.word	0x00002020


	//   ....[7]....
        /*02e4*/ 	.word	0x00002030


	//   ....[8]....
        /*02e8*/ 	.word	0x00002060


	//   ....[9]....
        /*02ec*/ 	.word	0x00002070


	//   ....[10]....
        /*02f0*/ 	.word	0x00003590


	//   ....[11]....
        /*02f4*/ 	.word	0x000035b0


	//   ....[12]....
        /*02f8*/ 	.word	0x000035f0


	//   ....[13]....
        /*02fc*/ 	.word	0x00003610


	//   ....[14]....
        /*0300*/ 	.word	0x00003640


	//   ....[15]....
        /*0304*/ 	.word	0x00003650


	//   ....[16]....
        /*0308*/ 	.word	0x00003680


	//   ....[17]....
        /*030c*/ 	.word	0x00003690


	//   ....[18]....
        /*0310*/ 	.word	0x00003840


	//   ....[19]....
        /*0314*/ 	.word	0x00003870


	//   ....[20]....
        /*0318*/ 	.word	0x000038a0


	//   ....[21]....
        /*031c*/ 	.word	0x000038b0


	//   ....[22]....
        /*0320*/ 	.word	0x000038e0


	//   ....[23]....
        /*0324*/ 	.word	0x000038f0


	//   ....[24]....
        /*0328*/ 	.word	0x00003920


	//   ....[25]....
        /*032c*/ 	.word	0x00003930


	//   ....[26]....
        /*0330*/ 	.word	0x00003a80


	//   ....[27]....
        /*0334*/ 	.word	0x00003ab0


	//   ....[28]....
        /*0338*/ 	.word	0x00003ae0


	//   ....[29]....
        /*033c*/ 	.word	0x00003af0


	//   ....[30]....
        /*0340*/ 	.word	0x00003b20


	//   ....[31]....
        /*0344*/ 	.word	0x00003b30


	//   ....[32]....
        /*0348*/ 	.word	0x00003b60


	//   ....[33]....
        /*034c*/ 	.word	0x00003b70


	//   ....[34]....
        /*0350*/ 	.word	0x00003e80


	//   ....[35]....
        /*0354*/ 	.word	0x00003ea0


	//   ....[36]....
        /*0358*/ 	.word	0x00003ed0


	//   ....[37]....
        /*035c*/ 	.word	0x00003f00


	//   ....[38]....
        /*0360*/ 	.word	0x00003f30


	//   ....[39]....
        /*0364*/ 	.word	0x00003f50


	//   ....[40]....
        /*0368*/ 	.word	0x00003f70


	//   ....[41]....
        /*036c*/ 	.word	0x00003fb0


	//   ....[42]....
        /*0370*/ 	.word	0x00003fe0


	//   ....[43]....
        /*0374*/ 	.word	0x00004020


	//   ....[44]....
        /*0378*/ 	.word	0x00004040


	//   ....[45]....
        /*037c*/ 	.word	0x00004060


	//   ....[46]....
        /*0380*/ 	.word	0x00004090


	//   ....[47]....
        /*0384*/ 	.word	0x000040c0


	//   ....[48]....
        /*0388*/ 	.word	0x00004100


	//   ....[49]....
        /*038c*/ 	.word	0x00004130


	//   ....[50]....
        /*0390*/ 	.word	0x00004160


	//   ....[51]....
        /*0394*/ 	.word	0x00004190


	//   ....[52]....
        /*0398*/ 	.word	0x000041c0


	//   ....[53]....
        /*039c*/ 	.word	0x000041f0


	//   ....[54]....
        /*03a0*/ 	.word	0x00004200


	//   ....[55]....
        /*03a4*/ 	.word	0x00004220


	//   ....[56]....
        /*03a8*/ 	.word	0x00004250


	//   ....[57]....
        /*03ac*/ 	.word	0x00004270


	//   ....[58]....
        /*03b0*/ 	.word	0x00004290


	//   ....[59]....
        /*03b4*/ 	.word	0x000042c0


	//   ....[60]....
        /*03b8*/ 	.word	0x00004310


	//   ....[61]....
        /*03bc*/ 	.word	0x00004340


	//   ....[62]....
        /*03c0*/ 	.word	0x00004370


	//   ....[63]....
        /*03c4*/ 	.word	0x000043a0


	//   ....[64]....
        /*03c8*/ 	.word	0x00004400


	//   ....[65]....
        /*03cc*/ 	.word	0x00004510


	//   ....[66]....
        /*03d0*/ 	.word	0x00004630


	//   ....[67]....
        /*03d4*/ 	.word	0x00004680


	//   ....[68]....
        /*03d8*/ 	.word	0x000046f0


	//   ....[69]....
        /*03dc*/ 	.word	0x00004750


	//   ....[70]....
        /*03e0*/ 	.word	0x000047c0


	//   ....[71]....
        /*03e4*/ 	.word	0x00004820


	//   ....[72]....
        /*03e8*/ 	.word	0x00004890


	//   ....[73]....
        /*03ec*/ 	.word	0x000048f0


	//   ....[74]....
        /*03f0*/ 	.word	0x00004990


	//   ....[75]....
        /*03f4*/ 	.word	0x00004a20


	//   ....[76]....
        /*03f8*/ 	.word	0x00004a90


	//   ....[77]....
        /*03fc*/ 	.word	0x00004af0


	//   ....[78]....
        /*0400*/ 	.word	0x00004b60


	//   ....[79]....
        /*0404*/ 	.word	0x00004bc0


	//   ....[80]....
        /*0408*/ 	.word	0x00004c30


	//   ....[81]....
        /*040c*/ 	.word	0x00004c90


	//   ....[82]....
        /*0410*/ 	.word	0x00004d30


	//   ....[83]....
        /*0414*/ 	.word	0x00004dc0


	//   ....[84]....
        /*0418*/ 	.word	0x00004e30


	//   ....[85]....
        /*041c*/ 	.word	0x00004e90


	//   ....[86]....
        /*0420*/ 	.word	0x00004f00


	//   ....[87]....
        /*0424*/ 	.word	0x00004f60


	//   ....[88]....
        /*0428*/ 	.word	0x00004fd0


	//   ....[89]....
        /*042c*/ 	.word	0x00005030


	//   ....[90]....
        /*0430*/ 	.word	0x000050d0


	//   ....[91]....
        /*0434*/ 	.word	0x00005190


	//   ....[92]....
        /*0438*/ 	.word	0x00005270


	//   ....[93]....
        /*043c*/ 	.word	0x000052c0


	//   ....[94]....
        /*0440*/ 	.word	0x00005360


	//   ....[95]....
        /*0444*/ 	.word	0x000053c0


	//   ....[96]....
        /*0448*/ 	.word	0x00005470


	//   ....[97]....
        /*044c*/ 	.word	0x000054d0


	//   ....[98]....
        /*0450*/ 	.word	0x00005580


	//   ....[99]....
        /*0454*/ 	.word	0x000055e0


	//   ....[100]....
        /*0458*/ 	.word	0x00005650


	//   ....[101]....
        /*045c*/ 	.word	0x000056b0


	//   ....[102]....
        /*0460*/ 	.word	0x00005720


	//   ....[103]....
        /*0464*/ 	.word	0x00005780


	//   ....[104]....
        /*0468*/ 	.word	0x000057f0


	//   ....[105]....
        /*046c*/ 	.word	0x00005860


	//   ....[106]....
        /*0470*/ 	.word	0x000058e0


	//   ....[107]....
        /*0474*/ 	.word	0x00005940


	//   ....[108]....
        /*0478*/ 	.word	0x000059c0


	//   ....[109]....
        /*047c*/ 	.word	0x00005a20


	//   ....[110]....
        /*0480*/ 	.word	0x00005ad0


	//   ....[111]....
        /*0484*/ 	.word	0x00005b40


	//   ....[112]....
        /*0488*/ 	.word	0x00005be0


	//   ....[113]....
        /*048c*/ 	.word	0x00005c50


	//   ....[114]....
        /*0490*/ 	.word	0x00005cb0


	//   ....[115]....
        /*0494*/ 	.word	0x00005d00


	//   ....[116]....
        /*0498*/ 	.word	0x00005d70


	//   ....[117]....
        /*049c*/ 	.word	0x00005dd0


	//   ....[118]....
        /*04a0*/ 	.word	0x00005e40


	//   ....[119]....
        /*04a4*/ 	.word	0x00005ea0


	//   ....[120]....
        /*04a8*/ 	.word	0x00005ff0


	//   ....[121]....
        /*04ac*/ 	.word	0x000060a0


	//----- nvinfo : EIATTR_EXIT_INSTR_OFFSETS
	.align		4
.L_1979:
        /*04b0*/ 	.byte	0x04, 0x1c
        /*04b2*/ 	.short	(.L_1981 - .L_1980)


	//   ....[0]....
.L_1980:
        /*04b4*/ 	.word	0x00002570


	//   ....[1]....
        /*04b8*/ 	.word	0x000045d0


	//----- nvinfo : EIATTR_MAX_THREADS
	.align		4
.L_1981:
        /*04bc*/ 	.byte	0x04, 0x05
        /*04be*/ 	.short	(.L_1983 - .L_1982)
.L_1982:
        /*04c0*/ 	.word	0x000001e0
        /*04c4*/ 	.word	0x00000001
        /*04c8*/ 	.word	0x00000001


	//----- nvinfo : EIATTR_CRS_STACK_SIZE
	.align		4
.L_1983:
        /*04cc*/ 	.byte	0x04, 0x1e
        /*04ce*/ 	.short	(.L_1985 - .L_1984)
.L_1984:
        /*04d0*/ 	.word	0x00000000


	//----- nvinfo : EIATTR_CBANK_PARAM_SIZE
	.align		4
.L_1985:
        /*04d4*/ 	.byte	0x03, 0x19
        /*04d6*/ 	.short	0x0060


	//----- nvinfo : EIATTR_PARAM_CBANK
	.align		4
        /*04d8*/ 	.byte	0x04, 0x0a
        /*04da*/ 	.short	(.L_1987 - .L_1986)
	.align		4
.L_1986:
        /*04dc*/ 	.word	index@(.nv.constant0._ZN13group_norm_v218gn_bwd_cuda_kernelI6__halfLi480ELi1ELi32ELi60ELi256ELb0ELb1ELi4ELi960ELi960ELi4ELb1ELi2ELb0ELb0ELNS_15WgradSyncMethodE3ENS_16CompileConditionILi900EEEEEvPT_S6_S6_PKS5_S8_S8_S8_PKfflPfPj)
        /*04e0*/ 	.short	0x0210
        /*04e2*/ 	.short	0x0060


	//----- nvinfo : EIATTR_SW_WAR
	.align		4
.L_1987:
        /*04e4*/ 	.byte	0x04, 0x36
        /*04e6*/ 	.short	(.L_1989 - .L_1988)
.L_1988:
        /*04e8*/ 	.word	0x00000008
.L_1989:


//--------------------- .nv.info._ZN13group_norm_v218gn_bwd_cuda_kernelI6__halfLi480ELi3ELi32ELi60ELi256ELb0ELb1ELi4ELi960ELi960ELi4ELb1ELi4ELb0ELb0ELNS_15WgradSyncMethodE3ENS_16CompileConditionILi900EEEEEvPT_S6_S6_PKS5_S8_S8_S8_PKfflPfPj --------------------------
	.section	.nv.info._ZN13group_norm_v218gn_bwd_cuda_kernelI6__halfLi480ELi3ELi32ELi60ELi256ELb0ELb1ELi4ELi960ELi960ELi4ELb1ELi4ELb0ELb0ELNS_15WgradSyncMethodE3ENS_16CompileConditionILi900EEEEEvPT_S6_S6_PKS5_S8_S8_S8_PKfflPfPj,"",@"SHT_CUDA_INFO"
	.sectionflags	@""
	.align	4


	//----- nvinfo : EIATTR_CUDA_API_VERSION
	.align		4
        /*0000*/ 	.byte	0x04, 0x37
        /*0002*/ 	.short	(.L_1991 - .L_1990)
.L_1990:
        /*0004*/ 	.word	0x00000082


	//----- nvinfo : EIATTR_KPARAM_INFO
	.align		4
.L_1991:
        /*0008*/ 	.byte	0x04, 0x17
        /*000a*/ 	.short	(.L_1993 - .L_1992)
.L_1992:
        /*000c*/ 	.word	0x00000000
        /*0010*/ 	.short	0x000b
        /*0012*/ 	.short	0x0058
        /*0014*/ 	.byte	0x00, 0xf0, 0x21, 0x00


	//----- nvinfo : EIATTR_KPARAM_INFO
	.align		4
.L_1993:
        /*0018*/ 	.byte	0x04, 0x17
        /*001a*/ 	.short	(.L_1995 - .L_1994)
.L_1994:
        /*001c*/ 	.word	0x00000000
        /*0020*/ 	.short	0x000a
        /*0022*/ 	.short	0x0050
        /*0024*/ 	.byte	0x00, 0xf0, 0x21, 0x00


	//----- nvinfo : EIATTR_KPARAM_INFO
	.align		4
.L_1995:
        /*0028*/ 	.byte	0x04, 0x17
        /*002a*/ 	.short	(.L_1997 - .L_1996)
.L_1996:
        /*002c*/ 	.word	0x00000000
        /*0030*/ 	.short	0x0009
        /*0032*/ 	.short	0x0048
        /*0034*/ 	.byte	0x00, 0xf0, 0x21, 0x00


	//----- nvinfo : EIATTR_KPARAM_INFO
	.align		4
.L_1997:
        /*0038*/ 	.byte	0x04, 0x17
        /*003a*/ 	.short	(.L_1999 - .L_1998)
.L_1998:
        /*003c*/ 	.word	0x00000000
        /*0040*/ 	.short	0x0008
        /*0042*/ 	.short	0x0040
        /*0044*/ 	.byte	0x00, 0xf0, 0x11, 0x00


	//----- nvinfo : EIATTR_KPARAM_INFO
	.align		4
.L_1999:
        /*0048*/ 	.byte	0x04, 0x17
        /*004a*/ 	.short	(.L_2001 - .L_2000)
.L_2000:
        /*004c*/ 	.word	0x00000000
        /*0050*/ 	.short	0x0007
        /*0052*/ 	.short	0x0038
        /*0054*/ 	.byte	0x00, 0xf0, 0x21, 0x00


	//----- nvinfo : EIATTR_KPARAM_INFO
	.align		4
.L_2001:
        /*0058*/ 	.byte	0x04, 0x17
        /*005a*/ 	.short	(.L_2003 - .L_2002)
.L_2002:
        /*005c*/ 	.word	0x00000000
        /*0060*/ 	.short	0x0006
        /*0062*/ 	.short	0x0030
        /*0064*/ 	.byte	0x00, 0xf0, 0x21, 0x00


	//----- nvinfo : EIATTR_KPARAM_INFO
	.align		4
.L_2003:
        /*0068*/ 	.byte	0x04, 0x17
        /*006a*/ 	.short	(.L_2005 - .L_2004)
.L_2004:
        /*006c*/ 	.word	0x00000000
        /*0070*/ 	.short	0x0005
        /*0072*/ 	.short	0x0028
        /*0074*/ 	.byte	0x00, 0xf0, 0x21, 0x00


	//----- nvinfo : EIATTR_KPARAM_INFO
	.align		4
.L_2005:
        /*0078*/ 	.byte	0x04, 0x17
        /*007a*/ 	.short	(.L_2007 - .L_2006)
.L_2006:
        /*007c*/ 	.word	0x00000000
        /*0080*/ 	.short	0x0004
        /*0082*/ 	.short	0x0020
        /*0084*/ 	.byte	0x00, 0xf0, 0x21, 0x00


	//----- nvinfo : EIATTR_KPARAM_INFO
	.align		4
.L_2007:
        /*0088*/ 	.byte	0x04, 0x17
        /*008a*/ 	.short	(.L_2009 - .L_2008)
.L_2008:
        /*008c*/ 	.word	0x00000000
        /*0090*/ 	.short	0x0003
        /*0092*/ 	.short	0x0018
        /*0094*/ 	.byte	0x00, 0xf0, 0x21, 0x00


	//----- nvinfo : EIATTR_KPARAM_INFO
	.align		4
.L_2009:
        /*0098*/ 	.byte	0x04, 0x17
        /*009a*/ 	.short	(.L_2011 - .L_2010)
.L_2010:
        /*009c*/ 	.word	0x00000000
        /*00a0*/ 	.short	0x0002
        /*00a2*/ 	.short	0x0010
        /*00a4*/ 	.byte	0x00, 0xf0, 0x21, 0x00


	//----- nvinfo : EIATTR_KPARAM_INFO
	.align		4
.L_2011:
        /*00a8*/ 	.byte	0x04, 0x17
        /*00aa*/ 	.short	(.L_2013 - .L_2012)
.L_2012:
        /*00ac*/ 	.word	0x00000000
        /*00b0*/ 	.short	0x0001
        /*00b2*/ 	.short	0x0008
        /*00b4*/ 	.byte	0x00, 0xf0, 0x21, 0x00


	//----- nvinfo : EIATTR_KPARAM_INFO
	.align		4
.L_2013:
        /*00b8*/ 	.byte	0x04, 0x17
        /*00ba*/ 	.short	(.L_2015 - .L_2014)
.L_2014:
        /*00bc*/ 	.word	0x00000000
        /*00c0*/ 	.short	0x0000
        /*00c2*/ 	.short	0x0000
        /*00c4*/ 	.byte	0x00, 0xf0, 0x21, 0x00


	//----- nvinfo : EIATTR_SPARSE_MMA_MASK
	.align		4
.L_2015:
        /*00c8*/ 	.byte	0x03, 0x50
        /*00ca*/ 	.short	0x0000


	//----- nvinfo : EIATTR_MAXREG_COUNT
	.align		4
        /*00cc*/ 	.byte	0x03, 0x1b
        /*00ce*/ 	.short	0x0028


	//----- nvinfo : EIATTR_NUM_BARRIERS
	.align		4
        /*00d0*/ 	.byte	0x02, 0x4c
        /*00d2*/ 	.byte	0x01
	.zero		1


	//----- nvinfo : EIATTR_ANNOTATIONS
	.align		4
        /*00d4*/ 	.byte	0x04, 0x55
        /*00d6*/ 	.short	(.L_2017 - .L_2016)


	//   ....[0]....
.L_2016:
        /* <DEDUP_REMOVED lines=12> */


	//----- nvinfo : EIATTR_MERCURY_ISA_VERSION
	.align		4
.L_2017:
        /*0188*/ 	.byte	0x03, 0x5f
        /*018a*/ 	.short	0x0101


	//----- nvinfo : EIATTR_COOP_GROUP_MASK_REGIDS
	.align		4
        /*018c*/ 	.byte	0x04, 0x29
        /*018e*/ 	.short	(.L_2019 - .L_2018)


	//   ....[0]....
.L_2018:
        /*0190*/ 	.word	0xffffffff


	//   ....[1]....
        /*0194*/ 	.word	0xffffffff


	//   ....[2]....
        /*0198*/ 	.word	0xffffffff


	//   ....[3]....
        /*019c*/ 	.word	0xffffffff


	//   ....[4]....
        /*01a0*/ 	.word	0xffffffff


	//   ....[5]....
        /*01a4*/ 	.word	0xffffffff


	//   ....[6]....
        /*01a8*/ 	.word	0xffffffff


	//   ....[7]....
        /*01ac*/ 	.word	0xffffffff


	//   ....[8]....
        /*01b0*/ 	.word	0xffffffff


	//   ....[9]....
        /*01b4*/ 	.word	0xffffffff


	//   ....[10]....
        /*01b8*/ 	.word	0x05000011


	//   ....[11]....
        /*01bc*/ 	.word	0x05000013


	//   ....[12]....
        /*01c0*/ 	.word	0x05000010


	//   ....[13]....
        /*01c4*/ 	.word	0x05000012


	//   ....[14]....
        /*01c8*/ 	.word	0x05000015


	//   ....[15]....
        /*01cc*/ 	.word	0x05000021


	//   ....[16]....
        /*01d0*/ 	.word	0x0500000a


	//   ....[17]....
        /*01d4*/ 	.word	0x05000010


	//   ....[18]....
        /*01d8*/ 	.word	0x05000013


	//   ....[19]....
        /*01dc*/ 	.word	0x05000015


	//   ....[20]....
        /*01e0*/ 	.word	0x05000010


	//   ....[21]....
        /*01e4*/ 	.word	0x05000021


	//   ....[22]....
        /*01e8*/ 	.word	0x05000012


	//   ....[23]....
        /*01ec*/ 	.word	0x05000013


	//   ....[24]....
        /*01f0*/ 	.word	0x05000020


	//   ....[25]....
        /*01f4*/ 	.word	0x05000011


	//   ....[26]....
        /*01f8*/ 	.word	0x05000013


	//   ....[27]....
        /*01fc*/ 	.word	0x05000015


	//   ....[28]....
        /*0200*/ 	.word	0x05000010


	//   ....[29]....
        /*0204*/ 	.word	0x05000021


	//   ....[30]....
        /*0208*/ 	.word	0x05000012


	//   ....[31]....
        /*020c*/ 	.word	0x05000013


	//   ....[32]....
        /*0210*/ 	.word	0x05000020


	//   ....[33]....
        /*0214*/ 	.word	0x05000011


	//   ....[34]....
        /*0218*/ 	.word	0x05000010


	//   ....[35]....
        /*021c*/ 	.word	0x0500000f


	//   ....[36]....
        /*0220*/ 	.word	0x05000019


	//   ....[37]....
        /*0224*/ 	.word	0x05000013


	//   ....[38]....
        /*0228*/ 	.word	0x05000010


	//   ....[39]....
        /*022c*/ 	.word	0x05000021


	//   ....[40]....
        /*0230*/ 	.word	0x05000013


	//   ....[41]....
        /*0234*/ 	.word	0x05000012


	//   ....[42]....
        /*0238*/ 	.word	0x05000019


	//   ....[43]....
        /*023c*/ 	.word	0x05000021


	//   ....[44]....
        /*0240*/ 	.word	0x05000022


	//   ....[45]....
        /*0244*/ 	.word	0x05000011


	//   ....[46]....
        /*0248*/ 	.word	0x05000020


	//   ....[47]....
        /*024c*/ 	.word	0x05000019


	//   ....[48]....
        /*0250*/ 	.word	0x05000017


	//   ....[49]....
        /*0254*/ 	.word	0x0500000c


	//   ....[50]....
        /*0258*/ 	.word	0x05000012


	//   ....[51]....
        /*025c*/ 	.word	0x05000013


	//   ....[52]....
        /*0260*/ 	.word	0x05000020


	//   ....[53]....
        /*0264*/ 	.word	0x05000014


	//   ....[54]....
        /*0268*/ 	.word	0x0500000f


	//   ....[55]....
        /*026c*/ 	.word	0x05000015


	//   ....[56]....
        /*0270*/ 	.word	0x05000013


	//   ....[57]....
        /*0274*/ 	.word	0x05000021


	//   ....[58]....
        /*0278*/ 	.word	0x05000010


	//   ....[59]....
        /*027c*/ 	.word	0x05000017


	//   ....[60]....
        /*0280*/ 	.word	0x05000016


	//   ....[61]....
        /*0284*/ 	.word	0x05000015


	//   ....[62]....
        /*0288*/ 	.word	0x05000013


	//   ....[63]....
        /*028c*/ 	.word	0x05000020


	//   ....[64]....
        /*0290*/ 	.word	0x05000013


	//   ....[65]....
        /*0294*/ 	.word	0x05000018


	//   ....[66]....
        /*0298*/ 	.word	0x05000010


	//   ....[67]....
        /*029c*/ 	.word	0x05000010


	//   ....[68]....
        /*02a0*/ 	.word	0x05000010


	//   ....[69]....
        /*02a4*/ 	.word	0x05000010


	//   ....[70]....
        /*02a8*/ 	.word	0x05000010


	//   ....[71]....
        /*02ac*/ 	.word	0x05000010


	//   ....[72]....
        /*02b0*/ 	.word	0x05000010


	//   ....[73]....
        /*02b4*/ 	.word	0x05000010


	//   ....[74]....
        /*02b8*/ 	.word	0x05000010


	//   ....[75]....
        /*02bc*/ 	.word	0x05000010


	//   ....[76]....
        /*02c0*/ 	.word	0x05000010


	//   ....[77]....
        /*02c4*/ 	.word	0x05000010


	//   ....[78]....
        /*02c8*/ 	.word	0x05000010


	//   ....[79]....
        /*02cc*/ 	.word	0x05000010


	//   ....[80]....
        /*02d0*/ 	.word	0x05000010


	//   ....[81]....
        /*02d4*/ 	.word	0x05000010


	//   ....[82]....
        /*02d8*/ 	.word	0x05000010


	//   ....[83]....
        /*02dc*/ 	.word	0x05000010


	//   ....[84]....
        /*02e0*/ 	.word	0x05000010


	//   ....[85]....
        /*02e4*/ 	.word	0x05000010


	//   ....[86]....
        /*02e8*/ 	.word	0x05000010


	//   ....[87]....
        /*02ec*/ 	.word	0x05000010


	//   ....[88]....
        /*02f0*/ 	.word	0x05000010


	//   ....[89]....
        /*02f4*/ 	.word	0x05000010


	//   ....[90]....
        /*02f8*/ 	.word	0x05000010


	//   ....[91]....
        /*02fc*/ 	.word	0x05000010


	//   ....[92]....
        /*0300*/ 	.word	0x05000010


	//   ....[93]....
        /*0304*/ 	.word	0x05000010


	//   ....[94]....
        /*0308*/ 	.word	0x05000010


	//   ....[95]....
        /*030c*/ 	.word	0x05000010


	//   ....[96]....
        /*0310*/ 	.word	0x05000010


	//   ....[97]....
        /*0314*/ 	.word	0x05000010


	//   ....[98]....
        /*0318*/ 	.word	0x05000010


	//   ....[99]....
        /*031c*/ 	.word	0x05000010


	//   ....[100]....
        /*0320*/ 	.word	0x05000010


	//   ....[101]....
        /*0324*/ 	.word	0x05000010


	//   ....[102]....
        /*0328*/ 	.word	0x05000010


	//   ....[103]....
        /*032c*/ 	.word	0x05000010


	//   ....[104]....
        /*0330*/ 	.word	0x05000010


	//   ....[105]....
        /*0334*/ 	.word	0x05000010


	//   ....[106]....
        /*0338*/ 	.word	0x05000010


	//   ....[107]....
        /*033c*/ 	.word	0x05000010


	//   ....[108]....
        /*0340*/ 	.word	0x05000010


	//   ....[109]....
        /*0344*/ 	.word	0x05000010


	//   ....[110]....
        /*0348*/ 	.word	0x05000010


	//   ....[111]....
        /*034c*/ 	.word	0x05000010


	//   ....[112]....
        /*0350*/ 	.word	0x05000010


	//   ....[113]....
        /*0354*/ 	.word	0x05000010


	//   ....[114]....
        /*0358*/ 	.word	0x05000010


	//   ....[115]....
        /*035c*/ 	.word	0x05000010


	//   ....[116]....
        /*0360*/ 	.word	0x05000010


	//   ....[117]....
        /*0364*/ 	.word	0x05000010


	//   ....[118]....
        /*0368*/ 	.word	0x05000010


	//   ....[119]....
        /*036c*/ 	.word	0x05000010


	//   ....[120]....
        /*0370*/ 	.word	0x05000010


	//   ....[121]....
        /*0374*/ 	.word	0x05000010


	//----- nvinfo : EIATTR_COOP_GROUP_INSTR_OFFSETS
	.align		4
.L_2019:
        /*0378*/ 	.byte	0x04, 0x28
        /*037a*/ 	.short	(.L_2021 - .L_2020)


	//   ....[0]....
.L_2020:
        /*037c*/ 	.word	0x00001c30


	//   ....[1]....
        /*0380*/ 	.word	0x00001c60


	//   ....[2]....
        /*0384*/ 	.word	0x00002310


	//   ....[3]....
        /*0388*/ 	.word	0x00002350


	//   ....[4]....
        /*038c*/ 	.word	0x00002380


	//   ....[5]....
        /*0390*/ 	.word	0x000023a0


	//   ....[6]....
        /*0394*/ 	.word	0x000023c0


	//   ....[7]....
        /*0398*/ 	.word	0x000023e0


	//   ....[8]....
        /*039c*/ 	.word	0x00002400


	//   ....[9]....
        /*03a0*/ 	.word	0x00002420


	//   ....[10]....
        /*03a4*/ 	.word	0x00003960


	//   ....[11]....
        /*03a8*/ 	.word	0x00003990


	//   ....[12]....
        /*03ac*/ 	.word	0x000039c0


	//   ....[13]....
        /*03b0*/ 	.word	0x000039e0


	//   ....[14]....
        /*03b4*/ 	.word	0x00003a10


	//   ....[15]....
        /*03b8*/ 	.word	0x00003a20


	//   ....[16]....
        /*03bc*/ 	.word	0x00003a50


	//   ....[17]....
        /*03c0*/ 	.word	0x00003a60


	//   ....[18]....
        /*03c4*/ 	.word	0x00003c60


	//   ....[19]....
        /*03c8*/ 	.word	0x00003c80


	//   ....[20]....
        /*03cc*/ 	.word	0x00003cb0


	//   ....[21]....
        /*03d0*/ 	.word	0x00003cc0


	//   ....[22]....
        /*03d4*/ 	.word	0x00003d00


	//   ....[23]....
        /*03d8*/ 	.word	0x00003d10


	//   ....[24]....
        /*03dc*/ 	.word	0x00003d40


	//   ....[25]....
        /*03e0*/ 	.word	0x00003d50


	//   ....[26]....
        /*03e4*/ 	.word	0x00003ef0


	//   ....[27]....
        /*03e8*/ 	.word	0x00003f10


	//   ....[28]....
        /*03ec*/ 	.word	0x00003f40


	//   ....[29]....
        /*03f0*/ 	.word	0x00003f50


	//   ....[30]....
        /*03f4*/ 	.word	0x00003f90


	//   ....[31]....
        /*03f8*/ 	.word	0x00003fa0


	//   ....[32]....
        /*03fc*/ 	.word	0x00003fd0


	//   ....[33]....
        /*0400*/ 	.word	0x00003fe0


	//   ....[34]....
        /*0404*/ 	.word	0x000041a0


	//   ....[35]....
        /*0408*/ 	.word	0x000041e0


	//   ....[36]....
        /*040c*/ 	.word	0x00004280


	//   ....[37]....
        /*0410*/ 	.word	0x000042a0


	//   ....[38]....
        /*0414*/ 	.word	0x00004340


	//   ....[39]....
        /*0418*/ 	.word	0x00004380


	//   ....[40]....
        /*041c*/ 	.word	0x00004390


	//   ....[41]....
        /*0420*/ 	.word	0x000043c0


	//   ....[42]....
        /*0424*/ 	.word	0x00004480


	//   ....[43]....
        /*0428*/ 	.word	0x00004510


	//   ....[44]....
        /*042c*/ 	.word	0x00004530


	//   ....[45]....
        /*0430*/ 	.word	0x00004540


	//   ....[46]....
        /*0434*/ 	.word	0x00004560


	//   ....[47]....
        /*0438*/ 	.word	0x000045c0


	//   ....[48]....
        /*043c*/ 	.word	0x00004670


	//   ....[49]....
        /*0440*/ 	.word	0x00004690


	//   ....[50]....
        /*0444*/ 	.word	0x000046a0


	//   ....[51]....
        /*0448*/ 	.word	0x000046b0


	//   ....[52]....
        /*044c*/ 	.word	0x000046f0


	//   ....[53]....
        /*0450*/ 	.word	0x00004700


	//   ....[54]....
        /*0454*/ 	.word	0x000047b0


	//   ....[55]....
        /*0458*/ 	.word	0x000047e0


	//   ....[56]....
        /*045c*/ 	.word	0x00004800


	//   ....[57]....
        /*0460*/ 	.word	0x00004810


	//   ....[58]....
        /*0464*/ 	.word	0x00004820


	//   ....[59]....
        /*0468*/ 	.word	0x00004830


	//   ....[60]....
        /*046c*/ 	.word	0x00004890


	//   ....[61]....
        /*0470*/ 	.word	0x00004900


	//   ....[62]....
        /*0474*/ 	.word	0x00004930


	//   ....[63]....
        /*0478*/ 	.word	0x00004940


	//   ....[64]....
        /*047c*/ 	.word	0x00004a40


	//   ....[65]....
        /*0480*/ 	.word	0x00004a50


	//   ....[66]....
        /*0484*/ 	.word	0x00004c10


	//   ....[67]....
        /*0488*/ 	.word	0x00004c60


	//   ....[68]....
        /*048c*/ 	.word	0x00004cd0


	//   ....[69]....
        /*0490*/ 	.word	0x00004d30


	//   ....[70]....
        /*0494*/ 	.word	0x00004da0


	//   ....[71]....
        /*0498*/ 	.word	0x00004e00


	//   ....[72]....
        /*049c*/ 	.word	0x00004e70


	//   ....[73]....
        /*04a0*/ 	.word	0x00004ed0


	//   ....[74]....
        /*04a4*/ 	.word	0x00004f70


	//   ....[75]....
        /*04a8*/ 	.word	0x00005000


	//   ....[76]....
        /*04ac*/ 	.word	0x00005070


	//   ....[77]....
        /*04b0*/ 	.word	0x000050c0


	//   ....[78]....
        /*04b4*/ 	.word	0x00005130


	//   ....[79]....
        /*04b8*/ 	.word	0x00005180


	//   ....[80]....
        /*04bc*/ 	.word	0x000051f0


	//   ....[81]....
        /*04c0*/ 	.word	0x00005240


	//   ....[82]....
        /*04c4*/ 	.word	0x000052e0


	//   ....[83]....
        /*04c8*/ 	.word	0x00005370


	//   ....[84]....
        /*04cc*/ 	.word	0x000053e0


	//   ....[85]....
        /*04d0*/ 	.word	0x00005430


	//   ....[86]....
        /*04d4*/ 	.word	0x000054a0


	//   ....[87]....
        /*04d8*/ 	.word	0x000054f0


	//   ....[88]....
        /*04dc*/ 	.word	0x00005560


	//   ....[89]....
        /*04e0*/ 	.word	0x000055b0


	//   ....[90]....
        /*04e4*/ 	.word	0x00005650


	//   ....[91]....
        /*04e8*/ 	.word	0x000056f0


	//   ....[92]....
        /*04ec*/ 	.word	0x00005760


	//   ....[93]....
        /*04f0*/ 	.word	0x000057c0


	//   ....[94]....
        /*04f4*/ 	.word	0x00005830


	//   ....[95]....
        /*04f8*/ 	.word	0x000058b0


	//   ....[96]....
        /*04fc*/ 	.word	0x00005930


	//   ....[97]....
        /*0500*/ 	.word	0x00005a10


	//   ....[98]....
        /*0504*/ 	.word	0x00005af0


	//   ....[99]....
        /*0508*/ 	.word	0x00005b80


	//   ....[100]....
        /*050c*/ 	.word	0x00005c00


	//   ....[101]....
        /*0510*/ 	.word	0x00005cd0


	//   ....[102]....
        /*0514*/ 	.word	0x00005d40


	//   ....[103]....
        /*0518*/ 	.word	0x00005dc0


	//   ....[104]....
        /*051c*/ 	.word	0x00005e20


	//   ....[105]....
        /*0520*/ 	.word	0x00005ec0


	//   ....[106]....
        /*0524*/ 	.word	0x00005f70


	//   ....[107]....
        /*0528*/ 	.word	0x00006010


	//   ....[108]....
        /*052c*/ 	.word	0x000060b0


	//   ....[109]....
        /*0530*/ 	.word	0x00006140


	//   ....[110]....
        /*0534*/ 	.word	0x000061a0


	//   ....[111]....
        /*0538*/ 	.word	0x00006220


	//   ....[112]....
        /*053c*/ 	.word	0x00006280


	//   ....[113]....
        /*0540*/ 	.word	0x000063c0


	//   ....[114]....
        /*0544*/ 	.word	0x00006420


	//   ....[115]....
        /*0548*/ 	.word	0x00006480


	//   ....[116]....
        /*054c*/ 	.word	0x00006510


	//   ....[117]....
        /*0550*/ 	.word	0x00006570


	//   ....[118]....
        /*0554*/ 	.word	0x00006600


	//   ....[119]....
        /*0558*/ 	.word	0x00006650


	//   ....[120]....
        /*055c*/ 	.word	0x00006710


	//   ....[121]....
        /*0560*/ 	.word	0x00006760


	//----- nvinfo : EIATTR_EXIT_INSTR_OFFSETS
	.align		4
.L_2021:
        /*0564*/ 	.byte	0x04, 0x1c
        /*0566*/ 	.short	(.L_2023 - .L_2022)


	//   ....[0]....
.L_2022:
        /*0568*/ 	.word	0x00002990


	//   ....[1]....
        /*056c*/ 	.word	0x00004bb0


	//----- nvinfo : EIATTR_MAX_THREADS
	.align		4
.L_2023:
        /*0570*/ 	.byte	0x04, 0x05
        /*0572*/ 	.short	(.L_2025 - .L_2024)
.L_2024:
        /*0574*/ 	.word	0x000001e0
        /*0578*/ 	.word	0x00000001
        /*057c*/ 	.word	0x00000001


	//----- nvinfo : EIATTR_CRS_STACK_SIZE
	.align		4
.L_2025:
        /*0580*/ 	.byte	0x04, 0x1e
        /*0582*/ 	.short	(.L_2027 - .L_2026)
.L_2026:
        /*0584*/ 	.word	0x00000000


	//----- nvinfo : EIATTR_CBANK_PARAM_SIZE
	.align		4
.L_2027:
        /*0588*/ 	.byte	0x03, 0x19
        /*058a*/ 	.short	0x0060


	//----- nvinfo : EIATTR_PARAM_CBANK
	.align		4
        /*058c*/ 	.byte	0x04, 0x0a
        /*058e*/ 	.short	(.L_2029 - .L_2028)
	.align		4
.L_2028:
        /*0590*/ 	.word	index@(.nv.constant0._ZN13group_norm_v218gn_bwd_cuda_kernelI6__halfLi480ELi3ELi32ELi60ELi256ELb0ELb1ELi4ELi960ELi960ELi4ELb1ELi4ELb0ELb0ELNS_15WgradSyncMethodE3ENS_16CompileConditionILi900EEEEEvPT_S6_S6_PKS5_S8_S8_S8_PKfflPfPj)
        /*0594*/ 	.short	0x0210
        /*0596*/ 	.short	0x0060


	//----- nvinfo : EIATTR_SW_WAR
	.align		4
.L_2029:
        /*0598*/ 	.byte	0x04, 0x36
        /*059a*/ 	.short	(.L_2031 - .L_2030)
.L_2030:
        /*059c*/ 	.word	0x00000008
.L_2031:


//--------------------- .nv.info._ZN13group_norm_v218gn_bwd_cuda_kernelI6__halfLi480ELi1ELi32ELi60ELi256ELb0ELb1ELi8ELi960ELi960ELi4ELb1ELi4ELb0ELb0ELNS_15WgradSyncMethodE3ENS_16CompileConditionILi900EEEEEvPT_S6_S6_PKS5_S8_S8_S8_PKfflPfPj --------------------------
	.section	.nv.info._ZN13group_norm_v218gn_bwd_cuda_kernelI6__halfLi480ELi1ELi32ELi60ELi256ELb0ELb1ELi8ELi960ELi960ELi4ELb1ELi4ELb0ELb0ELNS_15WgradSyncMethodE3ENS_16CompileConditionILi900EEEEEvPT_S6_S6_PKS5_S8_S8_S8_PKfflPfPj,"",@"SHT_CUDA_INFO"
	.sectionflags	@""
	.align	4


	//----- nvinfo : EIATTR_CUDA_API_VERSION
	.align		4
        /*0000*/ 	.byte	0x04, 0x37
        /*0002*/ 	.short	(.L_2033 - .L_2032)
.L_2032:
        /*0004*/ 	.word	0x00000082


	//----- nvinfo : EIATTR_KPARAM_INFO
	.align		4
.L_2033:
        /*0008*/ 	.byte	0x04, 0x17
        /*000a*/ 	.short	(.L_2035 - .L_2034)
.L_2034:
        /*000c*/ 	.word	0x00000000
        /*0010*/ 	.short	0x000b
        /*0012*/ 	.short	0x0058
        /*0014*/ 	.byte	0x00, 0xf0, 0x21, 0x00


	//----- nvinfo : EIATTR_KPARAM_INFO
	.align		4
.L_2035:
        /*0018*/ 	.byte	0x04, 0x17
        /*001a*/ 	.short	(.L_2037 - .L_2036)
.L_2036:
        /*001c*/ 	.word	0x00000000
        /*0020*/ 	.short	0x000a
        /*0022*/ 	.short	0x0050
        /*0024*/ 	.byte	0x00, 0xf0, 0x21, 0x00


	//----- nvinfo : EIATTR_KPARAM_INFO
	.align		4
.L_2037:
        /*0028*/ 	.byte	0x04, 0x17
        /*002a*/ 	.short	(.L_2039 - .L_2038)
.L_2038:
        /*002c*/ 	.word	0x00000000
        /*0030*/ 	.short	0x0009
        /*0032*/ 	.short	0x0048
        /*0034*/ 	.byte	0x00, 0xf0, 0x21, 0x00


	//----- nvinfo : EIATTR_KPARAM_INFO
	.align		4
.L_2039:
        /*0038*/ 	.byte	0x04, 0x17
        /*003a*/ 	.short	(.L_2041 - .L_2040)
.L_2040:
        /*003c*/ 	.word	0x00000000
        /*0040*/ 	.short	0x0008
        /*0042*/ 	.short	0x0040
        /*0044*/ 	.byte	0x00, 0xf0, 0x11, 0x00


	//----- nvinfo : EIATTR_KPARAM_INFO
	.align		4
.L_2041:
        /*0048*/ 	.byte	0x04, 0x17
        /*004a*/ 	.short	(.L_2043 - .L_2042)
.L_2042:
        /*004c*/ 	.word	0x00000000
        /*0050*/ 	.short	0x0007
        /*0052*/ 	.short	0x0038
        /*0054*/ 	.byte	0x00, 0xf0, 0x21, 0x00


	//----- nvinfo : EIATTR_KPARAM_INFO
	.align		4
.L_2043:
        /*0058*/ 	.byte	0x04, 0x17
        /*005a*/ 	.short	(.L_2045 - .L_2044)
.L_2044:
        /*005c*/ 	.word	0x00000000
        /*0060*/ 	.short	0x0006
        /*0062*/ 	.short	0x0030
        /*0064*/ 	.byte	0x00, 0xf0, 0x21, 0x00


	//----- nvinfo : EIATTR_KPARAM_INFO
	.align		4
.L_2045:
        /*0068*/ 	.byte	0x04, 0x17
        /*006a*/ 	.short	(.L_2047 - .L_2046)
.L_2046:
        /*006c*/ 	.word	0x00000000
        /*0070*/ 	.short	0x0005
        /*0072*/ 	.short	0x0028
        /*0074*/ 	.byte	0x00, 0xf0, 0x21, 0x00


	//----- nvinfo : EIATTR_KPARAM_INFO
	.align		4
.L_2047:
        /*0078*/ 	.byte	0x04, 0x17
        /*007a*/ 	.short	(.L_2049 - .L_2048)
.L_2048:
        /*007c*/ 	.word	0x00000000
        /*0080*/ 	.short	0x0004
        /*0082*/ 	.short	0x0020
        /*0084*/ 	.byte	0x00, 0xf0, 0x21, 0x00


	//----- nvinfo : EIATTR_KPARAM_INFO
	.align		4
.L_2049:
        /*0088*/ 	.byte	0x04, 0x17
        /*008a*/ 	.short	(.L_2051 - .L_2050)
.L_2050:
        /*008c*/ 	.word	0x00000000
        /*0090*/ 	.short	0x0003
        /*0092*/ 	.short	0x0018
        /*0094*/ 	.byte	0x00, 0xf0, 0x21, 0x00


	//----- nvinfo : EIATTR_KPARAM_INFO
	.align		4
.L_2051:
        /*0098*/ 	.byte	0x04, 0x17
        /*009a*/ 	.short	(.L_2053 - .L_2052)
.L_2052:
        /*009c*/ 	.word	0x00000000
        /*00a0*/ 	.short	0x0002
        /*00a2*/ 	.short	0x0010
        /*00a4*/ 	.byte	0x00, 0xf0, 0x21, 0x00


	//----- nvinfo : EIATTR_KPARAM_INFO
	.align		4
.L_2053:
        /*00a8*/ 	.byte	0x04, 0x17
        /*00aa*/ 	.short	(.L_2055 - .L_2054)
.L_2054:
        /*00ac*/ 	.word	0x00000000
        /*00b0*/ 	.short	0x0001
        /*00b2*/ 	.short	0x0008
        /*00b4*/ 	.byte	0x00, 0xf0, 0x21, 0x00


	//----- nvinfo : EIATTR_KPARAM_INFO
	.align		4
.L_2055:
        /*00b8*/ 	.byte	0x04, 0x17
        /*00ba*/ 	.short	(.L_2057 - .L_2056)
.L_2056:
        /*00bc*/ 	.word	0x00000000
        /*00c0*/ 	.short	0x0000
        /*00c2*/ 	.short	0x0000
        /*00c4*/ 	.byte	0x00, 0xf0, 0x21, 0x00


	//----- nvinfo : EIATTR_SPARSE_MMA_MASK
	.align		4
.L_2057:
        /*00c8*/ 	.byte	0x03, 0x50
        /*00ca*/ 	.short	0x0000


	//----- nvinfo : EIATTR_MAXREG_COUNT
	.align		4
        /*00cc*/ 	.byte	0x03, 0x1b
        /*00ce*/ 	.short	0x0080


	//----- nvinfo : EIATTR_NUM_BARRIERS
	.align		4
        /*00d0*/ 	.byte	0x02, 0x4c
        /*00d2*/ 	.byte	0x01
	.zero		1


	//----- nvinfo : EIATTR_MERCURY_ISA_VERSION
	.align		4
        /*00d4*/ 	.byte	0x03, 0x5f
        /*00d6*/ 	.short	0x0101


	//----- nvinfo : EIATTR_COOP_GROUP_MASK_REGIDS
	.align		4
        /*00d8*/ 	.byte	0x04, 0x29
        /*00da*/ 	.short	(.L_2059 - .L_2058)


	//   ....[0]....
.L_2058:
        /*00dc*/ 	.word	0xffffffff


	//   ....[1]....
        /*00e0*/ 	.word	0xffffffff


	//   ....[2]....
        /*00e4*/ 	.word	0xffffffff


	//   ....[3]....
        /*00e8*/ 	.word	0xffffffff


	//   ....[4]....
        /*00ec*/ 	.word	0xffffffff


	//   ....[5]....
        /*00f0*/ 	.word	0xffffffff


	//   ....[6]....
        /*00f4*/ 	.word	0xffffffff


	//   ....[7]....
        /*00f8*/ 	.word	0xffffffff


	//   ....[8]....
        /*00fc*/ 	.word	0xffffffff


	//   ....[9]....
        /*0100*/ 	.word	0xffffffff


	//   ....[10]....
        /*0104*/ 	.word	0x05000017


	//   ....[11]....
        /*0108*/ 	.word	0x0500001c


	//   ....[12]....
        /*010c*/ 	.word	0x0500001e


	//   ....[13]....
        /*0110*/ 	.word	0x0500001d


	//   ....[14]....
        /*0114*/ 	.word	0x05000025


	//   ....[15]....
        /*0118*/ 	.word	0x05000018


	//   ....[16]....
        /*011c*/ 	.word	0x0500001c


	//   ....[17]....
        /*0120*/ 	.word	0x0500001e


	//   ....[18]....
        /*0124*/ 	.word	0x0500001c


	//   ....[19]....
        /*0128*/ 	.word	0x0500001e


	//   ....[20]....
        /*012c*/ 	.word	0x05000017


	//   ....[21]....
        /*0130*/ 	.word	0x0500001d


	//   ....[22]....
        /*0134*/ 	.word	0x05000020


	//   ....[23]....
        /*0138*/ 	.word	0x0500001c


	//   ....[24]....
        /*013c*/ 	.word	0x05000021


	//   ....[25]....
        /*0140*/ 	.word	0x05000017


	//   ....[26]....
        /*0144*/ 	.word	0x0500001c


	//   ....[27]....
        /*0148*/ 	.word	0x0500001e


	//   ....[28]....
        /*014c*/ 	.word	0x05000017


	//   ....[29]....
        /*0150*/ 	.word	0x0500001d


	//   ....[30]....
        /*0154*/ 	.word	0x05000020


	//   ....[31]....
        /*0158*/ 	.word	0x0500001c


	//   ....[32]....
        /*015c*/ 	.word	0x05000021


	//   ....[33]....
        /*0160*/ 	.word	0x05000017


	//   ....[34]....
        /*0164*/ 	.word	0x0500001e


	//   ....[35]....
        /*0168*/ 	.word	0x05000017


	//   ....[36]....
        /*016c*/ 	.word	0x05000017


	//   ....[37]....
        /*0170*/ 	.word	0x05000020


	//   ....[38]....
        /*0174*/ 	.word	0x0500001c


	//   ....[39]....
        /*0178*/ 	.word	0x05000026


	//   ....[40]....
        /*017c*/ 	.word	0x05000024


	//   ....[41]....
        /*0180*/ 	.word	0x0500001c


	//   ....[42]....
        /*0184*/ 	.word	0x05000020


	//   ....[43]....
        /*0188*/ 	.word	0x05000035


	//   ....[44]....
        /*018c*/ 	.word	0x0500001f


	//   ....[45]....
        /*0190*/ 	.word	0x0500001d


	//   ....[46]....
        /*0194*/ 	.word	0x05000027


	//   ....[47]....
        /*0198*/ 	.word	0x05000021


	//   ....[48]....
        /*019c*/ 	.word	0x0500001e


	//   ....[49]....
        /*01a0*/ 	.word	0x0500001b


	//   ....[50]....
        /*01a4*/ 	.word	0x0500002d


	//   ....[51]....
        /*01a8*/ 	.word	0x05000032


	//   ....[52]....
        /*01ac*/ 	.word	0x0500001a


	//   ....[53]....
        /*01b0*/ 	.word	0x0500001c


	//   ....[54]....
        /*01b4*/ 	.word	0x0500002e


	//   ....[55]....
        /*01b8*/ 	.word	0x05000020


	//   ....[56]....
        /*01bc*/ 	.word	0x05000024


	//   ....[57]....
        /*01c0*/ 	.word	0x05000026


	//   ....[58]....
        /*01c4*/ 	.word	0x05000034


	//   ....[59]....
        /*01c8*/ 	.word	0x0500002a


	//   ....[60]....
        /*01cc*/ 	.word	0x05000023


	//   ....[61]....
        /*01d0*/ 	.word	0x0500002e


	//   ....[62]....
        /*01d4*/ 	.word	0x05000025


	//   ....[63]....
        /*01d8*/ 	.word	0x05000029


	//   ....[64]....
        /*01dc*/ 	.word	0x05000022


	//   ....[65]....
        /*01e0*/ 	.word	0x0500001e


	//   ....[66]....
        /*01e4*/ 	.word	0x05000017


	//   ....[67]....
        /*01e8*/ 	.word	0x05000017


	//   ....[68]....
        /*01ec*/ 	.word	0x05000017


	//   ....[69]....
        /*01f0*/ 	.word	0x05000017


	//   ....[70]....
        /*01f4*/ 	.word	0x05000017


	//   ....[71]....
        /*01f8*/ 	.word	0x05000017


	//   ....[72]....
        /*01fc*/ 	.word	0x05000017


	//   ....[73]....
        /*0200*/ 	.word	0x05000017


	//   ....[74]....
        /*0204*/ 	.word	0x05000017


	//   ....[75]....
        /*0208*/ 	.word	0x05000017


	//   ....[76]....
        /*020c*/ 	.word	0x05000017


	//   ....[77]....
        /*0210*/ 	.word	0x05000017


	//   ....[78]....
        /*0214*/ 	.word	0x05000017


	//   ....[79]....
        /*0218*/ 	.word	0x05000017


	//   ....[80]....
        /*021c*/ 	.word	0x05000017


	//   ....[81]....
        /*0220*/ 	.word	0x05000017


	//   ....[82]....
        /*0224*/ 	.word	0x05000017


	//   ....[83]....
        /*0228*/ 	.word	0x05000017


	//   ....[84]....
        /*022c*/ 	.word	0x05000017


	//   ....[85]....
        /*0230*/ 	.word	0x05000017


	//   ....[86]....
        /*0234*/ 	.word	0x05000017


	//   ....[87]....
        /*0238*/ 	.word	0x05000017


	//   ....[88]....
        /*023c*/ 	.word	0x05000017


	//   ....[89]....
        /*0240*/ 	.word	0x05000017


	//   ....[90]....
        /*0244*/ 	.word	0x05000017


	//   ....[91]....
        /*0248*/ 	.word	0x05000017


	//   ....[92]....
        /*024c*/ 	.word	0x05000017


	//   ....[93]....
        /*0250*/ 	.word	0x05000017


	//   ....[94]....
        /*0254*/ 	.word	0x05000017


	//   ....[95]....
        /*0258*/ 	.word	0x05000017


	//   ....[96]....
        /*025c*/ 	.word	0x05000017


	//   ....[97]....
        /*0260*/ 	.word	0x05000017


	//   ....[98]....
        /*0264*/ 	.word	0x05000017


	//   ....[99]....
        /*0268*/ 	.word	0x05000017


	//   ....[100]....
        /*026c*/ 	.word	0x05000017


	//   ....[101]....
        /*0270*/ 	.word	0x05000017


	//   ....[102]....
        /*0274*/ 	.word	0x05000017


	//   ....[103]....
        /*0278*/ 	.word	0x05000017


	//   ....[104]....
        /*027c*/ 	.word	0x05000017


	//   ....[105]....
        /*0280*/ 	.word	0x05000017


	//   ....[106]....
        /*0284*/ 	.word	0x05000017


	//   ....[107]....
        /*0288*/ 	.word	0x05000017


	//   ....[108]....
        /*028c*/ 	.word	0x05000017


	//   ....[109]....
        /*0290*/ 	.word	0x05000017


	//   ....[110]....
        /*0294*/ 	.word	0x05000017


	//   ....[111]....
        /*0298*/ 	.word	0x05000017


	//   ....[112]....
        /*029c*/ 	.word	0x05000017


	//   ....[113]....
        /*02a0*/ 	.word	0x05000017


	//   ....[114]....
        /*02a4*/ 	.word	0x05000017


	//   ....[115]....
        /*02a8*/ 	.word	0x05000017


	//   ....[116]....
        /*02ac*/ 	.word	0x05000017


	//   ....[117]....
        /*02b0*/ 	.word	0x05000017


	//   ....[118]....
        /*02b4*/ 	.word	0x05000017


	//   ....[119]....
        /*02b8*/ 	.word	0x05000017


	//   ....[120]....
        /*02bc*/ 	.word	0x05000017


	//   ....[121]....
        /*02c0*/ 	.word	0x05000017


	//----- nvinfo : EIATTR_COOP_GROUP_INSTR_OFFSETS
	.align		4
.L_2059:
        /*02c4*/ 	.byte	0x04, 0x28
        /*02c6*/ 	.short	(.L_2061 - .L_2060)


	//   ....[0]....
.L_2060:
        /*02c8*/ 	.word	0x00001f60


	//   ....[1]....
        /*02cc*/ 	.word	0x00001fa0


	//   ....[2]....
        /*02d0*/ 	.word	0x00002530


	//   ....[3]....
        /*02d4*/ 	.word	0x00002540


	//   ....[4]....
        /*02d8*/ 	.word	0x00002570


	//   ....[5]....
        /*02dc*/ 	.word	0x00002580


	//   ....[6]....
        /*02e0*/ 	.word	0x000025d0


	//   ....[7]....
        /*02e4*/ 	.word	0x000025f0


	//   ....[8]....
        /*02e8*/ 	.word	0x00002620


	//   ....[9]....
        /*02ec*/ 	.word	0x00002640


	//   ....[10]....
        /*02f0*/ 	.word	0x00003d20


	//   ....[11]....
        /*02f4*/ 	.word	0x00003d30


	//   ....[12]....
        /*02f8*/ 	.word	0x00003d70


	//   ....[13]....
        /*02fc*/ 	.word	0x00003d80


	//   ....[14]....
        /*0300*/ 	.word	0x00003db0


	//   ....[15]....
        /*0304*/ 	.word	0x00003dc0


	//   ....[16]....
        /*0308*/ 	.word	0x00003df0


	//   ....[17]....
        /*030c*/ 	.word	0x00003e00


	//   ....[18]....
        /*0310*/ 	.word	0x00003fa0


	//   ....[19]....
        /*0314*/ 	.word	0x00003fc0


	//   ....[20]....
        /*0318*/ 	.word	0x00003ff0


	//   ....[21]....
        /*031c*/ 	.word	0x00004010


	//   ....[22]....
        /*0320*/ 	.word	0x00004040


	//   ....[23]....
        /*0324*/ 	.word	0x00004050


	//   ....[24]....
        /*0328*/ 	.word	0x00004080


	//   ....[25]....
        /*032c*/ 	.word	0x00004090


	//   ....[26]....
        /*0330*/ 	.word	0x000041d0


	//   ....[27]....
        /*0334*/ 	.word	0x000041f0


	//   ....[28]....
        /*0338*/ 	.word	0x00004220


	//   ....[29]....
        /*033c*/ 	.word	0x00004240


	//   ....[30]....
        /*0340*/ 	.word	0x00004270


	//   ....[31]....
        /*0344*/ 	.word	0x00004280


	//   ....[32]....
        /*0348*/ 	.word	0x000042b0


	//   ....[33]....
        /*034c*/ 	.word	0x000042c0


	//   ....[34]....
        /*0350*/ 	.word	0x000044b0


	//   ....[35]....
        /*0354*/ 	.word	0x00004650


	//   ....[36]....
        /*0358*/ 	.word	0x00004670


	//   ....[37]....
        /*035c*/ 	.word	0x000046c0


	//   ....[38]....
        /*0360*/ 	.word	0x00004700


	//   ....[39]....
        /*0364*/ 	.word	0x00004730


	//   ....[40]....
        /*0368*/ 	.word	0x00004760


	//   ....[41]....
        /*036c*/ 	.word	0x000047a0


	//   ....[42]....
        /*0370*/ 	.word	0x000047e0


	//   ....[43]....
        /*0374*/ 	.word	0x00004800


	//   ....[44]....
        /*0378*/ 	.word	0x00004820


	//   ....[45]....
        /*037c*/ 	.word	0x00004840


	//   ....[46]....
        /*0380*/ 	.word	0x00004860


	//   ....[47]....
        /*0384*/ 	.word	0x00004880


	//   ....[48]....
        /*0388*/ 	.word	0x000048b0


	//   ....[49]....
        /*038c*/ 	.word	0x000048d0


	//   ....[50]....
        /*0390*/ 	.word	0x00004910


	//   ....[51]....
        /*0394*/ 	.word	0x00004940


	//   ....[52]....
        /*0398*/ 	.word	0x00004970


	//   ....[53]....
        /*039c*/ 	.word	0x00004990


	//   ....[54]....
        /*03a0*/ 	.word	0x000049b0


	//   ....[55]....
        /*03a4*/ 	.word	0x000049d0


	//   ....[56]....
        /*03a8*/ 	.word	0x00004a00


	//   ....[57]....
        /*03ac*/ 	.word	0x00004a20


	//   ....[58]....
        /*03b0*/ 	.word	0x00004a60


	//   ....[59]....
        /*03b4*/ 	.word	0x00004a90


	//   ....[60]....
        /*03b8*/ 	.word	0x00004ac0


	//   ....[61]....
        /*03bc*/ 	.word	0x00004b00


	//   ....[62]....
        /*03c0*/ 	.word	0x00004b20


	//   ....[63]....
        /*03c4*/ 	.word	0x00004b50


	//   ....[64]....
        /*03c8*/ 	.word	0x00004bc0


	//   ....[65]....
        /*03cc*/ 	.word	0x00004c90


	//   ....[66]....
        /*03d0*/ 	.word	0x00004dd0


	//   ....[67]....
        /*03d4*/ 	.word	0x00004e20


	//   ....[68]....
        /*03d8*/ 	.word	0x00004e90


	//   ....[69]....
        /*03dc*/ 	.word	0x00004ef0


	//   ....[70]....
        /*03e0*/ 	.word	0x00004f60


	//   ....[71]....
        /*03e4*/ 	.word	0x00004fc0


	//   ....[72]....
        /*03e8*/ 	.word	0x00005030


	//   ....[73]....
        /*03ec*/ 	.word	0x00005090


	//   ....[74]....
        /*03f0*/ 	.word	0x00005130


	//   ....[75]....
        /*03f4*/ 	.word	0x000051c0


	//   ....[76]....
        /*03f8*/ 	.word	0x00005230


	//   ....[77]....
        /*03fc*/ 	.word	0x00005290


	//   ....[78]....
        /*0400*/ 	.word	0x00005300


	//   ....[79]....
        /*0404*/ 	.word	0x00005360


	//   ....[80]....
        /*0408*/ 	.word	0x000053d0


	//   ....[81]....
        /*040c*/ 	.word	0x00005430


	//   ....[82]....
        /*0410*/ 	.word	0x000054d0


	//   ....[83]....
        /*0414*/ 	.word	0x00005560


	//   ....[84]....
        /*0418*/ 	.word	0x000055d0


	//   ....[85]....
        /*041c*/ 	.word	0x00005630


	//   ....[86]....
        /*0420*/ 	.word	0x000056a0


	//   ....[87]....
        /*0424*/ 	.word	0x00005700


	//   ....[88]....
        /*0428*/ 	.word	0x00005770


	//   ....[89]....
        /*042c*/ 	.word	0x000057d0


	//   ....[90]....
        /*0430*/ 	.word	0x00005870


	//   ....[91]....
        /*0434*/ 	.word	0x00005940


	//   ....[92]....
        /*0438*/ 	.word	0x00005a50


	//   ....[93]....
        /*043c*/ 	.word	0x00005aa0


	//   ....[94]....
        /*0440*/ 	.word	0x00005b40


	//   ....[95]....
        /*0444*/ 	.word	0x00005b90


	//   ....[96]....
        /*0448*/ 	.word	0x00005c50


	//   ....[97]....
        /*044c*/ 	.word	0x00005cb0


	//   ....[98]....
        /*0450*/ 	.word	0x00005d50


	//   ....[99]....
        /*0454*/ 	.word	0x00005db0


	//   ....[100]....
        /*0458*/ 	.word	0x00005e20


	//   ....[101]....
        /*045c*/ 	.word	0x00005e80


	//   ....[102]....
        /*0460*/ 	.word	0x00005ef0


	//   ....[103]....
        /*0464*/ 	.word	0x00005f50


	//   ....[104]....
        /*0468*/ 	.word	0x00005fd0


	//   ....[105]....
        /*046c*/ 	.word	0x00006080


	//   ....[106]....
        /*0470*/ 	.word	0x00006100


	//   ....[107]....
        /*0474*/ 	.word	0x00006190


	//   ....[108]....
        /*0478*/ 	.word	0x00006200


	//   ....[109]....
        /*047c*/ 	.word	0x00006260


	//   ....[110]....
        /*0480*/ 	.word	0x000062d0


	//   ....[111]....
        /*0484*/ 	.word	0x00006330


	//   ....[112]....
        /*0488*/ 	.word	0x000063a0


	//   ....[113]....
        /*048c*/ 	.word	0x00006400


	//   ....[114]....
        /*0490*/ 	.word	0x00006460


	//   ....[115]....
        /*0494*/ 	.word	0x000064b0


	//   ....[116]....
        /*0498*/ 	.word	0x00006520


	//   ....[117]....
        /*049c*/ 	.word	0x00006580


	//   ....[118]....
        /*04a0*/ 	.word	0x000065f0


	//   ....[119]....
        /*04a4*/ 	.word	0x00006680


	//   ....[120]....
        /*04a8*/ 	.word	0x000067c0


	//   ....[121]....
        /*04ac*/ 	.word	0x00006890


	//----- nvinfo : EIATTR_EXIT_INSTR_OFFSETS
	.align		4
.L_2061:
        /*04b0*/ 	.byte	0x04, 0x1c
        /*04b2*/ 	.short	(.L_2063 - .L_2062)


	//   ....[0]....
.L_2062:
        /*04b4*/ 	.word	0x00002d00


	//   ....[1]....
        /*04b8*/ 	.word	0x00004d70


	//----- nvinfo : EIATTR_MAX_THREADS
	.align		4
.L_2063:
        /*04bc*/ 	.byte	0x04, 0x05
        /*04be*/ 	.short	(.L_2065 - .L_2064)
.L_2064:
        /*04c0*/ 	.word	0x000001e0
        /*04c4*/ 	.word	0x00000001
        /*04c8*/ 	.word	0x00000001


	//----- nvinfo : EIATTR_CRS_STACK_SIZE
	.align		4
.L_2065:
        /*04cc*/ 	.byte	0x04, 0x1e
        /*04ce*/ 	.short	(.L_2067 - .L_2066)
.L_2066:
        /*04d0*/ 	.word	0x00000000


	//----- nvinfo : EIATTR_CBANK_PARAM_SIZE
	.align		4
.L_2067:
        /*04d4*/ 	.byte	0x03, 0x19
        /*04d6*/ 	.short	0x0060


	//----- nvinfo : EIATTR_PARAM_CBANK
	.align		4
        /*04d8*/ 	.byte	0x04, 0x0a
        /*04da*/ 	.short	(.L_2069 - .L_2068)
	.align		4
.L_2068:
        /*04dc*/ 	.word	index@(.nv.constant0._ZN13group_norm_v218gn_bwd_cuda_kernelI6__halfLi480ELi1ELi32ELi60ELi256ELb0ELb1ELi8ELi960ELi960ELi4ELb1ELi4ELb0ELb0ELNS_15WgradSyncMethodE3ENS_16CompileConditionILi900EEEEEvPT_S6_S6_PKS5_S8_S8_S8_PKfflPfPj)
        /*04e0*/ 	.short	0x0210
        /*04e2*/ 	.short	0x0060


	//----- nvinfo : EIATTR_SW_WAR
	.align		4
.L_2069:
        /*04e4*/ 	.byte	0x04, 0x36
        /*04e6*/ 	.short	(.L_2071 - .L_2070)
.L_2070:
        /*04e8*/ 	.word	0x00000008
.L_2071:


//--------------------- .nv.info._ZN13group_norm_v218gn_bwd_cuda_kernelI6__halfLi480ELi3ELi32ELi60ELi256ELb0ELb1ELi8ELi960ELi960ELi4ELb1ELi10ELb0ELb0ELNS_15WgradSyncMethodE3ENS_16CompileConditionILi900EEEEEvPT_S6_S6_PKS5_S8_S8_S8_PKfflPfPj --------------------------
	.section	.nv.info._ZN13group_norm_v218gn_bwd_cuda_kernelI6__halfLi480ELi3ELi32ELi60ELi256ELb0ELb1ELi8ELi960ELi960ELi4ELb1ELi10ELb0ELb0ELNS_15WgradSyncMethodE3ENS_16CompileConditionILi900EEEEEvPT_S6_S6_PKS5_S8_S8_S8_PKfflPfPj,"",@"SHT_CUDA_INFO"
	.sectionflags	@""
	.align	4


	//----- nvinfo : EIATTR_CUDA_API_VERSION
	.align		4
        /*0000*/ 	.byte	0x04, 0x37
        /*0002*/ 	.short	(.L_2073 - .L_2072)
.L_2072:
        /*0004*/ 	.word	0x00000082


	//----- nvinfo : EIATTR_KPARAM_INFO
	.align		4
.L_2073:
        /*0008*/ 	.byte	0x04, 0x17
        /*000a*/ 	.short	(.L_2075 - .L_2074)
.L_2074:
        /*000c*/ 	.word	0x00000000
        /*0010*/ 	.short	0x000b
        /*0012*/ 	.short	0x0058
        /*0014*/ 	.byte	0x00, 0xf0, 0x21, 0x00


	//----- nvinfo : EIATTR_KPARAM_INFO
	.align		4
.L_2075:
        /*0018*/ 	.byte	0x04, 0x17
        /*001a*/ 	.short	(.L_2077 - .L_2076)
.L_2076:
        /*001c*/ 	.word	0x00000000
        /*0020*/ 	.short	0x000a
        /*0022*/ 	.short	0x0050
        /*0024*/ 	.byte	0x00, 0xf0, 0x21, 0x00


	//----- nvinfo : EIATTR_KPARAM_INFO
	.align		4
.L_2077:
        /*0028*/ 	.byte	0x04, 0x17
        /*002a*/ 	.short	(.L_2079 - .L_2078)
.L_2078:
        /*002c*/ 	.word	0x00000000
        /*0030*/ 	.short	0x0009
        /*0032*/ 	.short	0x0048
        /*0034*/ 	.byte	0x00, 0xf0, 0x21, 0x00


	//----- nvinfo : EIATTR_KPARAM_INFO
	.align		4
.L_2079:
        /*0038*/ 	.byte	0x04, 0x17
        /*003a*/ 	.short	(.L_2081 - .L_2080)
.L_2080:
        /*003c*/ 	.word	0x00000000
        /*0040*/ 	.short	0x0008
        /*0042*/ 	.short	0x0040
        /*0044*/ 	.byte	0x00, 0xf0, 0x11, 0x00


	//----- nvinfo : EIATTR_KPARAM_INFO
	.align		4
.L_2081:
        /*0048*/ 	.byte	0x04, 0x17
        /*004a*/ 	.short	(.L_2083 - .L_2082)
.L_2082:
        /*004c*/ 	.word	0x00000000
        /*0050*/ 	.short	0x0007
        /*0052*/ 	.short	0x0038
        /*0054*/ 	.byte	0x00, 0xf0, 0x21, 0x00


	//----- nvinfo : EIATTR_KPARAM_INFO
	.align		4
.L_2083:
        /*0058*/ 	.byte	0x04, 0x17
        /*005a*/ 	.short	(.L_2085 - .L_2084)
.L_2084:
        /*005c*/ 	.word	0x00000000
        /*0060*/ 	.short	0x0006
        /*0062*/ 	.short	0x0030
        /*0064*/ 	.byte	0x00, 0xf0, 0x21, 0x00


	//----- nvinfo : EIATTR_KPARAM_INFO
	.align		4
.L_2085:
        /*0068*/ 	.byte	0x04, 0x17
        /*006a*/ 	.short	(.L_2087 - .L_2086)
.L_2086:
        /*006c*/ 	.word	0x00000000
        /*0070*/ 	.short	0x0005
        /*0072*/ 	.short	0x0028
        /*0074*/ 	.byte	0x00, 0xf0, 0x21, 0x00


	//----- nvinfo : EIATTR_KPARAM_INFO
	.align		4
.L_2087:
        /*0078*/ 	.byte	0x04, 0x17
        /*007a*/ 	.short	(.L_2089 - .L_2088)
.L_2088:
        /*007c*/ 	.word	0x00000000
        /*0080*/ 	.short	0x0004
        /*0082*/ 	.short	0x0020
        /*0084*/ 	.byte	0x00, 0xf0, 0x21, 0x00


	//----- nvinfo : EIATTR_KPARAM_INFO
	.align		4
.L_2089:
        /*0088*/ 	.byte	0x04, 0x17
        /*008a*/ 	.short	(.L_2091 - .L_2090)
.L_2090:
        /*008c*/ 	.word	0x00000000
        /*0090*/ 	.short	0x0003
        /*0092*/ 	.short	0x0018
        /*0094*/ 	.byte	0x00, 0xf0, 0x21, 0x00


	//----- nvinfo : EIATTR_KPARAM_INFO
	.align		4
.L_2091:
        /*0098*/ 	.byte	0x04, 0x17
        /*009a*/ 	.short	(.L_2093 - .L_2092)
.L_2092:
        /*009c*/ 	.word	0x00000000
        /*00a0*/ 	.short	0x0002
        /*00a2*/ 	.short	0x0010
        /*00a4*/ 	.byte	0x00, 0xf0, 0x21, 0x00


	//----- nvinfo : EIATTR_KPARAM_INFO
	.align		4
.L_2093:
        /*00a8*/ 	.byte	0x04, 0x17
        /*00aa*/ 	.short	(.L_2095 - .L_2094)
.L_2094:
        /*00ac*/ 	.word	0x00000000
        /*00b0*/ 	.short	0x0001
        /*00b2*/ 	.short	0x0008
        /*00b4*/ 	.byte	0x00, 0xf0, 0x21, 0x00


	//----- nvinfo : EIATTR_KPARAM_INFO
	.align		4
.L_2095:
        /*00b8*/ 	.byte	0x04, 0x17
        /*00ba*/ 	.short	(.L_2097 - .L_2096)
.L_2096:
        /*00bc*/ 	.word	0x00000000
        /*00c0*/ 	.short	0x0000
        /*00c2*/ 	.short	0x0000
        /*00c4*/ 	.byte	0x00, 0xf0, 0x21, 0x00


	//----- nvinfo : EIATTR_SPARSE_MMA_MASK
	.align		4
.L_2097:
        /*00c8*/ 	.byte	0x03, 0x50
        /*00ca*/ 	.short	0x0000


	//----- nvinfo : EIATTR_MAXREG_COUNT
	.align		4
        /*00cc*/ 	.byte	0x03, 0x1b
        /*00ce*/ 	.short	0x0028


	//----- nvinfo : EIATTR_NUM_BARRIERS
	.align		4
        /*00d0*/ 	.byte	0x02, 0x4c
        /*00d2*/ 	.byte	0x01
	.zero		1


	//----- nvinfo : EIATTR_ANNOTATIONS
	.align		4
        /*00d4*/ 	.byte	0x04, 0x55
        /*00d6*/ 	.short	(.L_2099 - .L_2098)


	//   ....[0]....
.L_2098:
        /* <DEDUP_REMOVED lines=53> */


	//----- nvinfo : EIATTR_MERCURY_ISA_VERSION
	.align		4
.L_2099:
        /*0418*/ 	.byte	0x03, 0x5f
        /*041a*/ 	.short	0x0101


	//----- nvinfo : EIATTR_COOP_GROUP_MASK_REGIDS
	.align		4
        /*041c*/ 	.byte	0x04, 0x29
        /*041e*/ 	.short	(.L_2101 - .L_2100)


	//   ....[0]....
.L_2100:
        /*0420*/ 	.word	0xffffffff


	//   ....[1]....
        /*0424*/ 	.word	0xffffffff


	//   ....[2]....
        /*0428*/ 	.word	0xffffffff


	//   ....[3]....
        /*042c*/ 	.word	0xffffffff


	//   ....[4]....
        /*0430*/ 	.word	0xffffffff


	//   ....[5]....
        /*0434*/ 	.word	0xffffffff


	//   ....[6]....
        /*0438*/ 	.word	0xffffffff


	//   ....[7]....
        /*043c*/ 	.word	0xffffffff


	//   ....[8]....
        /*0440*/ 	.word	0xffffffff


	//   ....[9]....
        /*0444*/ 	.word	0xffffffff


	//   ....[10]....
        /*0448*/ 	.word	0x05000011


	//   ....[11]....
        /*044c*/ 	.word	0x05000013


	//   ....[12]....
        /*0450*/ 	.word	0x05000010


	//   ....[13]....
        /*0454*/ 	.word	0x05000012


	//   ....[14]....
        /*0458*/ 	.word	0x05000015


	//   ....[15]....
        /*045c*/ 	.word	0x05000021


	//   ....[16]....
        /*0460*/ 	.word	0x0500000a


	//   ....[17]....
        /*0464*/ 	.word	0x05000010


	//   ....[18]....
        /*0468*/ 	.word	0x05000013


	//   ....[19]....
        /*046c*/ 	.word	0x05000015


	//   ....[20]....
        /*0470*/ 	.word	0x05000010


	//   ....[21]....
        /*0474*/ 	.word	0x05000021


	//   ....[22]....
        /*0478*/ 	.word	0x05000012


	//   ....[23]....
        /*047c*/ 	.word	0x05000013


	//   ....[24]....
        /*0480*/ 	.word	0x05000020


	//   ....[25]....
        /*0484*/ 	.word	0x05000011


	//   ....[26]....
        /*0488*/ 	.word	0x05000013


	//   ....[27]....
        /*048c*/ 	.word	0x05000015


	//   ....[28]....
        /*0490*/ 	.word	0x05000010


	//   ....[29]....
        /*0494*/ 	.word	0x05000021


	//   ....[30]....
        /*0498*/ 	.word	0x05000012


	//   ....[31]....
        /*049c*/ 	.word	0x05000013


	//   ....[32]....
        /*04a0*/ 	.word	0x05000020


	//   ....[33]....
        /*04a4*/ 	.word	0x05000011


	//   ....[34]....
        /*04a8*/ 	.word	0x05000010


	//   ....[35]....
        /*04ac*/ 	.word	0x0500000f


	//   ....[36]....
        /*04b0*/ 	.word	0x05000019


	//   ....[37]....
        /*04b4*/ 	.word	0x05000013


	//   ....[38]....
        /*04b8*/ 	.word	0x05000010


	//   ....[39]....
        /*04bc*/ 	.word	0x05000021


	//   ....[40]....
        /*04c0*/ 	.word	0x05000013


	//   ....[41]....
        /*04c4*/ 	.word	0x05000012


	//   ....[42]....
        /*04c8*/ 	.word	0x05000019


	//   ....[43]....
        /*04cc*/ 	.word	0x05000021


	//   ....[44]....
        /*04d0*/ 	.word	0x05000022


	//   ....[45]....
        /*04d4*/ 	.word	0x05000011


	//   ....[46]....
        /*04d8*/ 	.word	0x05000020


	//   ....[47]....
        /*04dc*/ 	.word	0x05000019


	//   ....[48]....
        /*04e0*/ 	.word	0x05000017


	//   ....[49]....
        /*04e4*/ 	.word	0x0500000c


	//   ....[50]....
        /*04e8*/ 	.word	0x05000012


	//   ....[51]....
        /*04ec*/ 	.word	0x05000013


	//   ....[52]....
        /*04f0*/ 	.word	0x05000020


	//   ....[53]....
        /*04f4*/ 	.word	0x05000014


	//   ....[54]....
        /*04f8*/ 	.word	0x05000010


	//   ....[55]....
        /*04fc*/ 	.word	0x0500000f


	//   ....[56]....
        /*0500*/ 	.word	0x05000015


	//   ....[57]....
        /*0504*/ 	.word	0x05000013


	//   ....[58]....
        /*0508*/ 	.word	0x05000021


	//   ....[59]....
        /*050c*/ 	.word	0x05000017


	//   ....[60]....
        /*0510*/ 	.word	0x05000016


	//   ....[61]....
        /*0514*/ 	.word	0x05000013


	//   ....[62]....
        /*0518*/ 	.word	0x05000015


	//   ....[63]....
        /*051c*/ 	.word	0x05000020


	//   ....[64]....
        /*0520*/ 	.word	0x05000018


	//   ....[65]....
        /*0524*/ 	.word	0x05000013


	//   ....[66]....
        /*0528*/ 	.word	0x05000010


	//   ....[67]....
        /*052c*/ 	.word	0x05000010


	//   ....[68]....
        /*0530*/ 	.word	0x05000010


	//   ....[69]....
        /*0534*/ 	.word	0x05000010


	//   ....[70]....
        /*0538*/ 	.word	0x05000010


	//   ....[71]....
        /*053c*/ 	.word	0x05000010


	//   ....[72]....
        /*0540*/ 	.word	0x05000010


	//   ....[73]....
        /*0544*/ 	.word	0x05000010


	//   ....[74]....
        /*0548*/ 	.word	0x05000010


	//   ....[75]....
        /*054c*/ 	.word	0x05000010


	//   ....[76]....
        /*0550*/ 	.word	0x05000010


	//   ....[77]....
        /*0554*/ 	.word	0x05000010


	//   ....[78]....
        /*0558*/ 	.word	0x05000010


	//   ....[79]....
        /*055c*/ 	.word	0x05000010


	//   ....[80]....
        /*0560*/ 	.word	0x05000010


	//   ....[81]....
        /*0564*/ 	.word	0x05000010


	//   ....[82]....
        /*0568*/ 	.word	0x05000010


	//   ....[83]....
        /*056c*/ 	.word	0x05000010


	//   ....[84]....
        /*0570*/ 	.word	0x05000010


	//   ....[85]....
        /*0574*/ 	.word	0x05000010


	//   ....[86]....
        /*0578*/ 	.word	0x05000010


	//   ....[87]....
        /*057c*/ 	.word	0x05000010


	//   ....[88]....
        /*0580*/ 	.word	0x05000010


	//   ....[89]....
        /*0584*/ 	.word	0x05000010


	//   ....[90]....
        /*0588*/ 	.word	0x05000010


	//   ....[91]....
        /*058c*/ 	.word	0x05000010


	//   ....[92]....
        /*0590*/ 	.word	0x05000010


	//   ....[93]....
        /*0594*/ 	.word	0x05000010


	//   ....[94]....
        /*0598*/ 	.word	0x05000010


	//   ....[95]....
        /*059c*/ 	.word	0x05000010


	//   ....[96]....
        /*05a0*/ 	.word	0x05000010


	//   ....[97]....
        /*05a4*/ 	.word	0x05000010


	//   ....[98]....
        /*05a8*/ 	.word	0x05000010


	//   ....[99]....
        /*05ac*/ 	.word	0x05000010


	//   ....[100]....
        /*05b0*/ 	.word	0x05000010


	//   ....[101]....
        /*05b4*/ 	.word	0x05000010


	//   ....[102]....
        /*05b8*/ 	.word	0x05000010


	//   ....[103]....
        /*05bc*/ 	.word	0x05000010


	//   ....[104]....
        /*05c0*/ 	.word	0x05000010


	//   ....[105]....
        /*05c4*/ 	.word	0x05000010


	//   ....[106]....
        /*05c8*/ 	.word	0x05000010


	//   ....[107]....
        /*05cc*/ 	.word	0x05000010


	//   ....[108]....
        /*05d0*/ 	.word	0x05000010


	//   ....[109]....
        /*05d4*/ 	.word	0x05000010


	//   ....[110]....
        /*05d8*/ 	.word	0x05000010


	//   ....[111]....
        /*05dc*/ 	.word	0x05000010


	//   ....[112]....
        /*05e0*/ 	.word	0x05000010


	//   ....[113]....
        /*05e4*/ 	.word	0x05000010


	//   ....[114]....
        /*05e8*/ 	.word	0x05000010


	//   ....[115]....
        /*05ec*/ 	.word	0x05000010


	//   ....[116]....
        /*05f0*/ 	.word	0x05000010


	//   ....[117]....
        /*05f4*/ 	.word	0x05000010


	//   ....[118]....
        /*05f8*/ 	.word	0x05000010


	//   ....[119]....
        /*05fc*/ 	.word	0x05000010


	//   ....[120]....
        /*0600*/ 	.word	0x05000010


	//   ....[121]....
        /*0604*/ 	.word	0x05000010


	//----- nvinfo : EIATTR_COOP_GROUP_INSTR_OFFSETS
	.align		4
.L_2101:
        /*0608*/ 	.byte	0x04, 0x28
        /*060a*/ 	.short	(.L_2103 - .L_2102)


	//   ....[0]....
.L_2102:
        /*060c*/ 	.word	0x00002570


	//   ....[1]....
        /*0610*/ 	.word	0x00002580


	//   ....[2]....
        /*0614*/ 	.word	0x00002c60


	//   ....[3]....
        /*0618*/ 	.word	0x00002c70


	//   ....[4]....
        /*061c*/ 	.word	0x00002ca0


	//   ....[5]....
        /*0620*/ 	.word	0x00002cb0


	//   ....[6]....
        /*0624*/ 	.word	0x00002ce0


	//   ....[7]....
        /*0628*/ 	.word	0x00002cf0


	//   ....[8]....
        /*062c*/ 	.word	0x00002d20


	//   ....[9]....
        /*0630*/ 	.word	0x00002d30


	//   ....[10]....
        /*0634*/ 	.word	0x000045f0


	//   ....[11]....
        /*0638*/ 	.word	0x00004620


	//   ....[12]....
        /*063c*/ 	.word	0x00004650


	//   ....[13]....
        /*0640*/ 	.word	0x00004670


	//   ....[14]....
        /*0644*/ 	.word	0x000046a0


	//   ....[15]....
        /*0648*/ 	.word	0x000046b0


	//   ....[16]....
        /*064c*/ 	.word	0x000046e0


	//   ....[17]....
        /*0650*/ 	.word	0x000046f0


	//   ....[18]....
        /*0654*/ 	.word	0x000048f0


	//   ....[19]....
        /*0658*/ 	.word	0x00004910


	//   ....[20]....
        /*065c*/ 	.word	0x00004940


	//   ....[21]....
        /*0660*/ 	.word	0x00004950


	//   ....[22]....
        /*0664*/ 	.word	0x00004990


	//   ....[23]....
        /*0668*/ 	.word	0x000049a0


	//   ....[24]....
        /*066c*/ 	.word	0x000049d0


	//   ....[25]....
        /*0670*/ 	.word	0x000049e0


	//   ....[26]....
        /*0674*/ 	.word	0x00004b80


	//   ....[27]....
        /*0678*/ 	.word	0x00004ba0


	//   ....[28]....
        /*067c*/ 	.word	0x00004bd0


	//   ....[29]....
        /*0680*/ 	.word	0x00004be0


	//   ....[30]....
        /*0684*/ 	.word	0x00004c20


	//   ....[31]....
        /*0688*/ 	.word	0x00004c30


	//   ....[32]....
        /*068c*/ 	.word	0x00004c60


	//   ....[33]....
        /*0690*/ 	.word	0x00004c70


	//   ....[34]....
        /*0694*/ 	.word	0x00004e30


	//   ....[35]....
        /*0698*/ 	.word	0x00004e60


	//   ....[36]....
        /*069c*/ 	.word	0x00004f10


	//   ....[37]....
        /*06a0*/ 	.word	0x00004f30


	//   ....[38]....
        /*06a4*/ 	.word	0x00004fd0


	//   ....[39]....
        /*06a8*/ 	.word	0x00005010


	//   ....[40]....
        /*06ac*/ 	.word	0x00005020


	//   ....[41]....
        /*06b0*/ 	.word	0x00005050


	//   ....[42]....
        /*06b4*/ 	.word	0x00005150


	//   ....[43]....
        /*06b8*/ 	.word	0x000051a0


	//   ....[44]....
        /*06bc*/ 	.word	0x000051c0


	//   ....[45]....
        /*06c0*/ 	.word	0x000051d0


	//   ....[46]....
        /*06c4*/ 	.word	0x000051f0


	//   ....[47]....
        /*06c8*/ 	.word	0x00005250


	//   ....[48]....
        /*06cc*/ 	.word	0x00005300


	//   ....[49]....
        /*06d0*/ 	.word	0x00005320


	//   ....[50]....
        /*06d4*/ 	.word	0x00005330


	//   ....[51]....
        /*06d8*/ 	.word	0x00005340


	//   ....[52]....
        /*06dc*/ 	.word	0x00005380


	//   ....[53]....
        /*06e0*/ 	.word	0x00005390


	//   ....[54]....
        /*06e4*/ 	.word	0x00005430


	//   ....[55]....
        /*06e8*/ 	.word	0x00005470


	//   ....[56]....
        /*06ec*/ 	.word	0x00005490


	//   ....[57]....
        /*06f0*/ 	.word	0x000054a0


	//   ....[58]....
        /*06f4*/ 	.word	0x000054b0


	//   ....[59]....
        /*06f8*/ 	.word	0x000054c0


	//   ....[60]....
        /*06fc*/ 	.word	0x00005530


	//   ....[61]....
        /*0700*/ 	.word	0x000055a0


	//   ....[62]....
        /*0704*/ 	.word	0x000055d0


	//   ....[63]....
        /*0708*/ 	.word	0x000055f0


	//   ....[64]....
        /*070c*/ 	.word	0x000056d0


	//   ....[65]....
        /*0710*/ 	.word	0x000056e0


	//   ....[66]....
        /*0714*/ 	.word	0x000058a0


	//   ....[67]....
        /*0718*/ 	.word	0x000058f0


	//   ....[68]....
        /*071c*/ 	.word	0x00005960


	//   ....[69]....
        /*0720*/ 	.word	0x000059c0


	//   ....[70]....
        /*0724*/ 	.word	0x00005a30


	//   ....[71]....
        /*0728*/ 	.word	0x00005a90


	//   ....[72]....
        /*072c*/ 	.word	0x00005b00


	//   ....[73]....
        /*0730*/ 	.word	0x00005b60


	//   ....[74]....
        /*0734*/ 	.word	0x00005c00


	//   ....[75]....
        /*0738*/ 	.word	0x00005c90


	//   ....[76]....
        /*073c*/ 	.word	0x00005d00


	//   ....[77]....
        /*0740*/ 	.word	0x00005d50


	//   ....[78]....
        /*0744*/ 	.word	0x00005dc0


	//   ....[79]....
        /*0748*/ 	.word	0x00005e10


	//   ....[80]....
        /*074c*/ 	.word	0x00005e80


	//   ....[81]....
        /*0750*/ 	.word	0x00005ed0


	//   ....[82]....
        /*0754*/ 	.word	0x00005f70


	//   ....[83]....
        /*0758*/ 	.word	0x00006000


	//   ....[84]....
        /*075c*/ 	.word	0x00006070


	//   ....[85]....
        /*0760*/ 	.word	0x000060c0


	//   ....[86]....
        /*0764*/ 	.word	0x00006130


	//   ....[87]....
        /*0768*/ 	.word	0x00006180


	//   ....[88]....
        /*076c*/ 	.word	0x000061f0


	//   ....[89]....
        /*0770*/ 	.word	0x00006240


	//   ....[90]....
        /*0774*/ 	.word	0x000062e0


	//   ....[91]....
        /*0778*/ 	.word	0x00006380


	//   ....[92]....
        /*077c*/ 	.word	0x000063f0


	//   ....[93]....
        /*0780*/ 	.word	0x00006450


	//   ....[94]....
        /*0784*/ 	.word	0x000064c0


	//   ....[95]....
        /*0788*/ 	.word	0x00006540


	//   ....[96]....
        /*078c*/ 	.word	0x000065c0


	//   ....[97]....
        /*0790*/ 	.word	0x000066a0


	//   ....[98]....
        /*0794*/ 	.word	0x00006780


	//   ....[99]....
        /*0798*/ 	.word	0x00006810


	//   ....[100]....
        /*079c*/ 	.word	0x00006890


	//   ....[101]....
        /*07a0*/ 	.word	0x00006960


	//   ....[102]....
        /*07a4*/ 	.word	0x000069d0


	//   ....[103]....
        /*07a8*/ 	.word	0x00006a50


	//   ....[104]....
        /*07ac*/ 	.word	0x00006ab0


	//   ....[105]....
        /*07b0*/ 	.word	0x00006b50


	//   ....[106]....
        /*07b4*/ 	.word	0x00006c00


	//   ....[107]....
        /*07b8*/ 	.word	0x00006ca0


	//   ....[108]....
        /*07bc*/ 	.word	0x00006d40


	//   ....[109]....
        /*07c0*/ 	.word	0x00006dd0


	//   ....[110]....
        /*07c4*/ 	.word	0x00006e30


	//   ....[111]....
        /*07c8*/ 	.word	0x00006eb0


	//   ....[112]....
        /*07cc*/ 	.word	0x00006f10


	//   ....[113]....
        /*07d0*/ 	.word	0x00007050


	//   ....[114]....
        /*07d4*/ 	.word	0x000070b0


	//   ....[115]....
        /*07d8*/ 	.word	0x00007110


	//   ....[116]....
        /*07dc*/ 	.word	0x000071a0


	//   ....[117]....
        /*07e0*/ 	.word	0x00007200


	//   ....[118]....
        /*07e4*/ 	.word	0x00007290


	//   ....[119]....
        /*07e8*/ 	.word	0x000072e0


	//   ....[120]....
        /*07ec*/ 	.word	0x000073a0


	//   ....[121]....
        /*07f0*/ 	.word	0x000073f0


	//----- nvinfo : EIATTR_EXIT_INSTR_OFFSETS
	.align		4
.L_2103:
        /*07f4*/ 	.byte	0x04, 0x1c
        /*07f6*/ 	.short	(.L_2105 - .L_2104)


	//   ....[0]....
.L_2104:
        /*07f8*/ 	.word	0x00003620


	//   ....[1]....
        /*07fc*/ 	.word	0x00005840


	//----- nvinfo : EIATTR_MAX_THREADS
	.align		4
.L_2105:
        /*0800*/ 	.byte	0x04, 0x05
        /*0802*/ 	.short	(.L_2107 - .L_2106)
.L_2106:
        /*0804*/ 	.word	0x000001e0
        /*0808*/ 	.word	0x00000001
        /*080c*/ 	.word	0x00000001


	//----- nvinfo : EIATTR_CRS_STACK_SIZE
	.align		4
.L_2107:
        /*0810*/ 	.byte	0x04, 0x1e
        /*0812*/ 	.short	(.L_2109 - .L_2108)
.L_2108:
        /*0814*/ 	.word	0x00000000


	//----- nvinfo : EIATTR_CBANK_PARAM_SIZE
	.align		4
.L_2109:
        /*0818*/ 	.byte	0x03, 0x19
        /*081a*/ 	.short	0x0060


	//----- nvinfo : EIATTR_PARAM_CBANK
	.align		4
        /*081c*/ 	.byte	0x04, 0x0a
        /*081e*/ 	.short	(.L_2111 - .L_2110)
	.align		4
.L_2110:
        /*0820*/ 	.word	index@(.nv.constant0._ZN13group_norm_v218gn_bwd_cuda_kernelI6__halfLi480ELi3ELi32ELi60ELi256ELb0ELb1ELi8ELi960ELi960ELi4ELb1ELi10ELb0ELb0ELNS_15WgradSyncMethodE3ENS_16CompileConditionILi900EEEEEvPT_S6_S6_PKS5_S8_S8_S8_PKfflPfPj)
        /*0824*/ 	.short	0x0210
        /*0826*/ 	.short	0x0060


	//----- nvinfo : EIATTR_SW_WAR
	.align		4
.L_2111:
        /*0828*/ 	.byte	0x04, 0x36
        /*082a*/ 	.short	(.L_2113 - .L_2112)
.L_2112:
        /*082c*/ 	.word	0x00000008
.L_2113:


//--------------------- .nv.info._ZN13group_norm_v218gn_bwd_cuda_kernelI6__halfLi480ELi1ELi32ELi60ELi256ELb0ELb1ELi16ELi960ELi960ELi4ELb1ELi8ELb0ELb0ELNS_15WgradSyncMethodE3ENS_16CompileConditionILi900EEEEEvPT_S6_S6_PKS5_S8_S8_S8_PKfflPfPj --------------------------
	.section	.nv.info._ZN13group_norm_v218gn_bwd_cuda_kernelI6__halfLi480ELi1ELi32ELi60ELi256ELb0ELb1ELi16ELi960ELi960ELi4ELb1ELi8ELb0ELb0ELNS_15WgradSyncMethodE3ENS_16CompileConditionILi900EEEEEvPT_S6_S6_PKS5_S8_S8_S8_PKfflPfPj,"",@"SHT_CUDA_INFO"
	.sectionflags	@""
	.align	4


	//----- nvinfo : EIATTR_CUDA_API_VERSION
	.align		4
        /*0000*/ 	.byte	0x04, 0x37
        /*0002*/ 	.short	(.L_2115 - .L_2114)
.L_2114:
        /*0004*/ 	.word	0x00000082


	//----- nvinfo : EIATTR_KPARAM_INFO
	.align		4
.L_2115:
        /*0008*/ 	.byte	0x04, 0x17
        /*000a*/ 	.short	(.L_2117 - .L_2116)
.L_2116:
        /*000c*/ 	.word	0x00000000
        /*0010*/ 	.short	0x000b
        /*0012*/ 	.short	0x0058
        /*0014*/ 	.byte	0x00, 0xf0, 0x21, 0x00


	//----- nvinfo : EIATTR_KPARAM_INFO
	.align		4
.L_2117:
        /*0018*/ 	.byte	0x04, 0x17
        /*001a*/ 	.short	(.L_2119 - .L_2118)
.L_2118:
        /*001c*/ 	.word	0x00000000
        /*0020*/ 	.short	0x000a
        /*0022*/ 	.short	0x0050
        /*0024*/ 	.byte	0x00, 0xf0, 0x21, 0x00


	//----- nvinfo : EIATTR_KPARAM_INFO
	.align		4
.L_2119:
        /*0028*/ 	.byte	0x04, 0x17
        /*002a*/ 	.short	(.L_2121 - .L_2120)
.L_2120:
        /*002c*/ 	.word	0x00000000
        /*0030*/ 	.short	0x0009
        /*0032*/ 	.short	0x0048
        /*0034*/ 	.byte	0x00, 0xf0, 0x21, 0x00


	//----- nvinfo : EIATTR_KPARAM_INFO
	.align		4
.L_2121:
        /*0038*/ 	.byte	0x04, 0x17
        /*003a*/ 	.short	(.L_2123 - .L_2122)
.L_2122:
        /*003c*/ 	.word	0x00000000
        /*0040*/ 	.short	0x0008
        /*0042*/ 	.short	0x0040
        /*0044*/ 	.byte	0x00, 0xf0, 0x11, 0x00


	//----- nvinfo : EIATTR_KPARAM_INFO
	.align		4
.L_2123:
        /*0048*/ 	.byte	0x04, 0x17
        /*004a*/ 	.short	(.L_2125 - .L_2124)
.L_2124:
        /*004c*/ 	.word	0x00000000
        /*0050*/ 	.short	0x0007
        /*0052*/ 	.short	0x0038
        /*0054*/ 	.byte	0x00, 0xf0, 0x21, 0x00


	//----- nvinfo : EIATTR_KPARAM_INFO
	.align		4
.L_2125:
        /*0058*/ 	.byte	0x04, 0x17
        /*005a*/ 	.short	(.L_2127 - .L_2126)
.L_2126:
        /*005c*/ 	.word	0x00000000
        /*0060*/ 	.short	0x0006
        /*0062*/ 	.short	0x0030
        /*0064*/ 	.byte	0x00, 0xf0, 0x21, 0x00


	//----- nvinfo : EIATTR_KPARAM_INFO
	.align		4
.L_2127:
        /*0068*/ 	.byte	0x04, 0x17
        /*006a*/ 	.short	(.L_2129 - .L_2128)
.L_2128:
        /*006c*/ 	.word	0x00000000
        /*0070*/ 	.short	0x0005
        /*0072*/ 	.short	0x0028
        /*0074*/ 	.byte	0x00, 0xf0, 0x21, 0x00


	//----- nvinfo : EIATTR_KPARAM_INFO
	.align		4
.L_2129:
        /*0078*/ 	.byte	0x04, 0x17
        /*007a*/ 	.short	(.L_2131 - .L_2130)
.L_2130:
        /*007c*/ 	.word	0x00000000
        /*0080*/ 	.short	0x0004
        /*0082*/ 	.short	0x0020
        /*0084*/ 	.byte	0x00, 0xf0, 0x21, 0x00


	//----- nvinfo : EIATTR_KPARAM_INFO
	.align		4
.L_2131:
        /*0088*/ 	.byte	0x04, 0x17
        /*008a*/ 	.short	(.L_2133 - .L_2132)
.L_2132:
        /*008c*/ 	.word	0x00000000
        /*0090*/ 	.short	0x0003
        /*0092*/ 	.short	0x0018
        /*0094*/ 	.byte	0x00, 0xf0, 0x21, 0x00


	//----- nvinfo : EIATTR_KPARAM_INFO
	.align		4
.L_2133:
        /*0098*/ 	.byte	0x04, 0x17
        /*009a*/ 	.short	(.L_2135 - .L_2134)
.L_2134:
        /*009c*/ 	.word	0x00000000
        /*00a0*/ 	.short	0x0002
        /*00a2*/ 	.short	0x0010
        /*00a4*/ 	.byte	0x00, 0xf0, 0x21, 0x00


	//----- nvinfo : EIATTR_KPARAM_INFO
	.align		4
.L_2135:
        /*00a8*/ 	.byte	0x04, 0x17
        /*00aa*/ 	.short	(.L_2137 - .L_2136)
.L_2136:
        /*00ac*/ 	.word	0x00000000
        /*00b0*/ 	.short	0x0001
        /*00b2*/ 	.short	0x0008
        /*00b4*/ 	.byte	0x00, 0xf0, 0x21, 0x00


	//----- nvinfo : EIATTR_KPARAM_INFO
	.align		4
.L_2137:
        /*00b8*/ 	.byte	0x04, 0x17
        /*00ba*/ 	.short	(.L_2139 - .L_2138)
.L_2138:
        /*00bc*/ 	.word	0x00000000
        /*00c0*/ 	.short	0x0000
        /*00c2*/ 	.short	0x0000
        /*00c4*/ 	.byte	0x00, 0xf0, 0x21, 0x00


	//----- nvinfo : EIATTR_SPARSE_MMA_MASK
	.align		4
.L_2139:
        /*00c8*/ 	.byte	0x03, 0x50
        /*00ca*/ 	.short	0x0000


	//----- nvinfo : EIATTR_MAXREG_COUNT
	.align		4
        /*00cc*/ 	.byte	0x03, 0x1b
        /*00ce*/ 	.short	0x0080


	//----- nvinfo : EIATTR_NUM_BARRIERS
	.align		4
        /*00d0*/ 	.byte	0x02, 0x4c
        /*00d2*/ 	.byte	0x01
	.zero		1


	//----- nvinfo : EIATTR_MERCURY_ISA_VERSION
	.align		4
        /*00d4*/ 	.byte	0x03, 0x5f
        /*00d6*/ 	.short	0x0101


	//----- nvinfo : EIATTR_COOP_GROUP_MASK_REGIDS
	.align		4
        /*00d8*/ 	.byte	0x04, 0x29
        /*00da*/ 	.short	(.L_2141 - .L_2140)


	//   ....[0]....
.L_2140:
        /*00dc*/ 	.word	0xffffffff


	//   ....[1]....
        /*00e0*/ 	.word	0xffffffff


	//   ....[2]....
        /*00e4*/ 	.word	0xffffffff


	//   ....[3]....
        /*00e8*/ 	.word	0xffffffff


	//   ....[4]....
        /*00ec*/ 	.word	0xffffffff


	//   ....[5]....
        /*00f0*/ 	.word	0xffffffff


	//   ....[6]....
        /*00f4*/ 	.word	0xffffffff


	//   ....[7]....
        /*00f8*/ 	.word	0xffffffff


	//   ....[8]....
        /*00fc*/ 	.word	0xffffffff


	//   ....[9]....
        /*0100*/ 	.word	0xffffffff


	//   ....[10]....
        /*0104*/ 	.word	0x05000019


	//   ....[11]....
        /*0108*/ 	.word	0x0500001e


	//   ....[12]....
        /*010c*/ 	.word	0x05000020


	//   ....[13]....
        /*0110*/ 	.word	0x0500001f


	//   ....[14]....
        /*0114*/ 	.word	0x05000027


	//   ....[15]....
        /*0118*/ 	.word	0x0500001a


	//   ....[16]....
        /*011c*/ 	.word	0x0500001e


	//   ....[17]....
        /*0120*/ 	.word	0x05000020


	//   ....[18]....
        /*0124*/ 	.word	0x0500001e


	//   ....[19]....
        /*0128*/ 	.word	0x05000020


	//   ....[20]....
        /*012c*/ 	.word	0x05000019


	//   ....[21]....
        /*0130*/ 	.word	0x0500001f


	//   ....[22]....
        /*0134*/ 	.word	0x05000022


	//   ....[23]....
        /*0138*/ 	.word	0x0500001e


	//   ....[24]....
        /*013c*/ 	.word	0x05000023


	//   ....[25]....
        /*0140*/ 	.word	0x05000019


	//   ....[26]....
        /*0144*/ 	.word	0x0500001e


	//   ....[27]....
        /*0148*/ 	.word	0x05000020


	//   ....[28]....
        /*014c*/ 	.word	0x05000019


	//   ....[29]....
        /*0150*/ 	.word	0x0500001f


	//   ....[30]....
        /*0154*/ 	.word	0x05000022


	//   ....[31]....
        /*0158*/ 	.word	0x0500001e


	//   ....[32]....
        /*015c*/ 	.word	0x05000023


	//   ....[33]....
        /*0160*/ 	.word	0x05000019


	//   ....[34]....
        /*0164*/ 	.word	0x05000020


	//   ....[35]....
        /*0168*/ 	.word	0x05000019


	//   ....[36]....
        /*016c*/ 	.word	0x0500001f


	//   ....[37]....
        /*0170*/ 	.word	0x0500001e


	//   ....[38]....
        /*0174*/ 	.word	0x05000022


	//   ....[39]....
        /*0178*/ 	.word	0x05000023


	//   ....[40]....
        /*017c*/ 	.word	0x05000019


	//   ....[41]....
        /*0180*/ 	.word	0x0500001e


	//   ....[42]....
        /*0184*/ 	.word	0x05000025


	//   ....[43]....
        /*0188*/ 	.word	0x05000022


	//   ....[44]....
        /*018c*/ 	.word	0x0500001f


	//   ....[45]....
        /*0190*/ 	.word	0x05000023


	//   ....[46]....
        /*0194*/ 	.word	0x05000024


	//   ....[47]....
        /*0198*/ 	.word	0x0500002b


	//   ....[48]....
        /*019c*/ 	.word	0x05000020


	//   ....[49]....
        /*01a0*/ 	.word	0x0500001d


	//   ....[50]....
        /*01a4*/ 	.word	0x05000019


	//   ....[51]....
        /*01a8*/ 	.word	0x0500001c


	//   ....[52]....
        /*01ac*/ 	.word	0x05000030


	//   ....[53]....
        /*01b0*/ 	.word	0x0500001f


	//   ....[54]....
        /*01b4*/ 	.word	0x0500002e


	//   ....[55]....
        /*01b8*/ 	.word	0x05000032


	//   ....[56]....
        /*01bc*/ 	.word	0x05000025


	//   ....[57]....
        /*01c0*/ 	.word	0x05000026


	//   ....[58]....
        /*01c4*/ 	.word	0x05000028


	//   ....[59]....
        /*01c8*/ 	.word	0x0500002a


	//   ....[60]....
        /*01cc*/ 	.word	0x05000027


	//   ....[61]....
        /*01d0*/ 	.word	0x0500002c


	//   ....[62]....
        /*01d4*/ 	.word	0x0500002e


	//   ....[63]....
        /*01d8*/ 	.word	0x05000037


	//   ....[64]....
        /*01dc*/ 	.word	0x05000024


	//   ....[65]....
        /*01e0*/ 	.word	0x05000019


	//   ....[66]....
        /*01e4*/ 	.word	0x05000019


	//   ....[67]....
        /*01e8*/ 	.word	0x05000019


	//   ....[68]....
        /*01ec*/ 	.word	0x05000019


	//   ....[69]....
        /*01f0*/ 	.word	0x05000019


	//   ....[70]....
        /*01f4*/ 	.word	0x05000019


	//   ....[71]....
        /*01f8*/ 	.word	0x05000019


	//   ....[72]....
        /*01fc*/ 	.word	0x05000019


	//   ....[73]....
        /*0200*/ 	.word	0x05000019


	//   ....[74]....
        /*0204*/ 	.word	0x05000019


	//   ....[75]....
        /*0208*/ 	.word	0x05000019


	//   ....[76]....
        /*020c*/ 	.word	0x05000019


	//   ....[77]....
        /*0210*/ 	.word	0x05000019


	//   ....[78]....
        /*0214*/ 	.word	0x05000019


	//   ....[79]....
        /*0218*/ 	.word	0x05000019


	//   ....[80]....
        /*021c*/ 	.word	0x05000019


	//   ....[81]....
        /*0220*/ 	.word	0x05000019


	//   ....[82]....
        /*0224*/ 	.word	0x05000019


	//   ....[83]....
        /*0228*/ 	.word	0x05000019


	//   ....[84]....
        /*022c*/ 	.word	0x05000019


	//   ....[85]....
        /*0230*/ 	.word	0x05000019


	//   ....[86]....
        /*0234*/ 	.word	0x05000019


	//   ....[87]....
        /*0238*/ 	.word	0x05000019


	//   ....[88]....
        /*023c*/ 	.word	0x05000019


	//   ....[89]....
        /*0240*/ 	.word	0x05000019


	//   ....[90]....
        /*0244*/ 	.word	0x05000019


	//   ....[91]....
        /*0248*/ 	.word	0x05000019


	//   ....[92]....
        /*024c*/ 	.word	0x05000019


	//   ....[93]....
        /*0250*/ 	.word	0x05000019


	//   ....[94]....
        /*0254*/ 	.word	0x05000019


	//   ....[95]....
        /*0258*/ 	.word	0x05000019


	//   ....[96]....
        /*025c*/ 	.word	0x05000019


	//   ....[97]....
        /*0260*/ 	.word	0x05000019


	//   ....[98]....
        /*0264*/ 	.word	0x05000019


	//   ....[99]....
        /*0268*/ 	.word	0x05000019


	//   ....[100]....
        /*026c*/ 	.word	0x05000019


	//   ....[101]....
        /*0270*/ 	.word	0x05000019


	//   ....[102]....
        /*0274*/ 	.word	0x05000019


	//   ....[103]....
        /*0278*/ 	.word	0x05000019


	//   ....[104]....
        /*027c*/ 	.word	0x05000019


	//   ....[105]....
        /*0280*/ 	.word	0x05000019


	//   ....[106]....
        /*0284*/ 	.word	0x05000019


	//   ....[107]....
        /*0288*/ 	.word	0x05000019


	//   ....[108]....
        /*028c*/ 	.word	0x05000019


	//   ....[109]....
        /*0290*/ 	.word	0x05000019


	//   ....[110]....
        /*0294*/ 	.word	0x05000019


	//   ....[111]....
        /*0298*/ 	.word	0x05000019


	//   ....[112]....
        /*029c*/ 	.word	0x05000019


	//   ....[113]....
        /*02a0*/ 	.word	0x05000019


	//   ....[114]....
        /*02a4*/ 	.word	0x05000019


	//   ....[115]....
        /*02a8*/ 	.word	0x05000019


	//   ....[116]....
        /*02ac*/ 	.word	0x05000019


	//   ....[117]....
        /*02b0*/ 	.word	0x05000019


	//   ....[118]....
        /*02b4*/ 	.word	0x05000019


	//   ....[119]....
        /*02b8*/ 	.word	0x05000019


	//   ....[120]....
        /*02bc*/ 	.word	0x05000019


	//   ....[121]....
        /*02c0*/ 	.word	0x05000019


	//----- nvinfo : EIATTR_COOP_GROUP_INSTR_OFFSETS
	.align		4
.L_2141:
        /*02c4*/ 	.byte	0x04, 0x28
        /*02c6*/ 	.short	(.L_2143 - .L_2142)


	//   ....[0]....
.L_2142:
        /*02c8*/ 	.word	0x00002c80


	//   ....[1]....
        /*02cc*/ 	.word	0x00002cb0


	//   ....[2]....
        /*02d0*/ 	.word	0x00003180


	//   ....[3]....
        /*02d4*/ 	.word	0x00003190


	//   ....[4]....
        /*02d8*/ 	.word	0x000031c0


	//   ....[5]....
        /*02dc*/ 	.word	0x000031d0


	//   ....[6]....
        /*02e0*/ 	.word	0x00003210


	//   ....[7]....
        /*02e4*/ 	.word	0x00003220


	//   ....[8]....
        /*02e8*/ 	.word	0x00003250


	//   ....[9]....
        /*02ec*/ 	.word	0x00003260


	//   ....[10]....
        /*02f0*/ 	.word	0x00004ed0


	//   ....[11]....
        /*02f4*/ 	.word	0x00004f00


	//   ....[12]....
        /*02f8*/ 	.word	0x00004f40


	//   ....[13]....
        /*02fc*/ 	.word	0x00004f50


	//   ....[14]....
        /*0300*/ 	.word	0x00004f80


	//   ....[15]....
        /*0304*/ 	.word	0x00004f90


	//   ....[16]....
        /*0308*/ 	.word	0x00004fc0


	//   ....[17]....
        /*030c*/ 	.word	0x00004fd0


	//   ....[18]....
        /*0310*/ 	.word	0x00005160


	//   ....[19]....
        /*0314*/ 	.word	0x00005190


	//   ....[20]....
        /*0318*/ 	.word	0x000051c0


	//   ....[21]....
        /*031c*/ 	.word	0x000051e0


	//   ....[22]....
        /*0320*/ 	.word	0x00005210


	//   ....[23]....
        /*0324*/ 	.word	0x00005220


	//   ....[24]....
        /*0328*/ 	.word	0x00005250


	//   ....[25]....
        /*032c*/ 	.word	0x00005260


	//   ....[26]....
        /*0330*/ 	.word	0x00005390


	//   ....[27]....
        /*0334*/ 	.word	0x000053c0


	//   ....[28]....
        /*0338*/ 	.word	0x000053f0


	//   ....[29]....
        /*033c*/ 	.word	0x00005410


	//   ....[30]....
        /*0340*/ 	.word	0x00005440


	//   ....[31]....
        /*0344*/ 	.word	0x00005450


	//   ....[32]....
        /*0348*/ 	.word	0x00005480


	//   ....[33]....
        /*034c*/ 	.word	0x00005490


	//   ....[34]....
        /*0350*/ 	.word	0x00005760


	//   ....[35]....
        /*0354*/ 	.word	0x000057b0


	//   ....[36]....
        /*0358*/ 	.word	0x000057f0


	//   ....[37]....
        /*035c*/ 	.word	0x00005830


	//   ....[38]....
        /*0360*/ 	.word	0x00005870


	//   ....[39]....
        /*0364*/ 	.word	0x00005890


	//   ....[40]....
        /*0368*/ 	.word	0x000058a0


	//   ....[41]....
        /*036c*/ 	.word	0x000058c0


	//   ....[42]....
        /*0370*/ 	.word	0x000058f0


	//   ....[43]....
        /*0374*/ 	.word	0x00005910


	//   ....[44]....
        /*0378*/ 	.word	0x00005930


	//   ....[45]....
        /*037c*/ 	.word	0x00005950


	//   ....[46]....
        /*0380*/ 	.word	0x00005970


	//   ....[47]....
        /*0384*/ 	.word	0x000059a0


	//   ....[48]....
        /*0388*/ 	.word	0x000059d0


	//   ....[49]....
        /*038c*/ 	.word	0x00005a10


	//   ....[50]....
        /*0390*/ 	.word	0x00005a30


	//   ....[51]....
        /*0394*/ 	.word	0x00005a70


	//   ....[52]....
        /*0398*/ 	.word	0x00005a90


	//   ....[53]....
        /*039c*/ 	.word	0x00005ad0


	//   ....[54]....
        /*03a0*/ 	.word	0x00005af0


	//   ....[55]....
        /*03a4*/ 	.word	0x00005b10


	//   ....[56]....
        /*03a8*/ 	.word	0x00005b40


	//   ....[57]....
        /*03ac*/ 	.word	0x00005b70


	//   ....[58]....
        /*03b0*/ 	.word	0x00005bb0


	//   ....[59]....
        /*03b4*/ 	.word	0x00005bf0


	//   ....[60]....
        /*03b8*/ 	.word	0x00005c20


	//   ....[61]....
        /*03bc*/ 	.word	0x00005c50


	//   ....[62]....
        /*03c0*/ 	.word	0x00005c70


	//   ....[63]....
        /*03c4*/ 	.word	0x00005c90


	//   ....[64]....
        /*03c8*/ 	.word	0x00005d70


	//   ....[65]....
        /*03cc*/ 	.word	0x00005e20


	//   ....[66]....
        /*03d0*/ 	.word	0x00005f40


	//   ....[67]....
        /*03d4*/ 	.word	0x00005f90


	//   ....[68]....
        /*03d8*/ 	.word	0x00006000


	//   ....[69]....
        /*03dc*/ 	.word	0x00006060


	//   ....[70]....
        /*03e0*/ 	.word	0x000060d0


	//   ....[71]....
        /*03e4*/ 	.word	0x00006130


	//   ....[72]....
        /*03e8*/ 	.word	0x000061a0


	//   ....[73]....
        /*03ec*/ 	.word	0x00006200


	//   ....[74]....
        /*03f0*/ 	.word	0x000062a0


	//   ....[75]....
        /*03f4*/ 	.word	0x00006340


	//   ....[76]....
        /*03f8*/ 	.word	0x000063a0


	//   ....[77]....
        /*03fc*/ 	.word	0x00006400


	//   ....[78]....
        /*0400*/ 	.word	0x00006470


	//   ....[79]....
        /*0404*/ 	.word	0x000064d0


	//   ....[80]....
        /*0408*/ 	.word	0x00006540


	//   ....[81]....
        /*040c*/ 	.word	0x000065a0


	//   ....[82]....
        /*0410*/ 	.word	0x00006640


	//   ....[83]....
        /*0414*/ 	.word	0x000066e0


	//   ....[84]....
        /*0418*/ 	.word	0x00006740


	//   ....[85]....
        /*041c*/ 	.word	0x000067a0


	//   ....[86]....
        /*0420*/ 	.word	0x00006810


	//   ....[87]....
        /*0424*/ 	.word	0x00006870


	//   ....[88]....
        /*0428*/ 	.word	0x000068e0


	//   ....[89]....
        /*042c*/ 	.word	0x00006940


	//   ....[90]....
        /*0430*/ 	.word	0x000069e0


	//   ....[91]....
        /*0434*/ 	.word	0x00006ac0


	//   ....[92]....
        /*0438*/ 	.word	0x00006b80


	//   ....[93]....
        /*043c*/ 	.word	0x00006bd0


	//   ....[94]....
        /*0440*/ 	.word	0x00006c70


	//   ....[95]....
        /*0444*/ 	.word	0x00006cc0


	//   ....[96]....
        /*0448*/ 	.word	0x00006d80


	//   ....[97]....
        /*044c*/ 	.word	0x00006de0


	//   ....[98]....
        /*0450*/ 	.word	0x00006e80


	//   ....[99]....
        /*0454*/ 	.word	0x00006f00


	//   ....[100]....
        /*0458*/ 	.word	0x00006f70


	//   ....[101]....
        /*045c*/ 	.word	0x00006fd0


	//   ....[102]....
        /*0460*/ 	.word	0x00007040


	//   ....[103]....
        /*0464*/ 	.word	0x000070a0


	//   ....[104]....
        /*0468*/ 	.word	0x00007170


	//   ....[105]....
        /*046c*/ 	.word	0x000071e0


	//   ....[106]....
        /*0470*/ 	.word	0x00007290


	//   ....[107]....
        /*0474*/ 	.word	0x00007300


	//   ....[108]....
        /*0478*/ 	.word	0x00007370


	//   ....[109]....
        /*047c*/ 	.word	0x000073d0


	//   ....[110]....
        /*0480*/ 	.word	0x00007440


	//   ....[111]....
        /*0484*/ 	.word	0x000074a0


	//   ....[112]....
        /*0488*/ 	.word	0x00007510


	//   ....[113]....
        /*048c*/ 	.word	0x00007570


	//   ....[114]....
        /*0490*/ 	.word	0x000075d0


	//   ....[115]....
        /*0494*/ 	.word	0x00007620


	//   ....[116]....
        /*0498*/ 	.word	0x00007690


	//   ....[117]....
        /*049c*/ 	.word	0x000076f0


	//   ....[118]....
        /*04a0*/ 	.word	0x00007760


	//   ....[119]....
        /*04a4*/ 	.word	0x000077c0


	//   ....[120]....
        /*04a8*/ 	.word	0x00007910


	//   ....[121]....
        /*04ac*/ 	.word	0x000079c0


	//----- nvinfo : EIATTR_EXIT_INSTR_OFFSETS
	.align		4
.L_2143:
        /*04b0*/ 	.byte	0x04, 0x1c
        /*04b2*/ 	.short	(.L_2145 - .L_2144)


	//   ....[0]....
.L_2144:
        /*04b4*/ 	.word	0x00003eb0


	//   ....[1]....
        /*04b8*/ 	.word	0x00005ee0


	//----- nvinfo : EIATTR_MAX_THREADS
	.align		4
.L_2145:
        /*04bc*/ 	.byte	0x04, 0x05
        /*04be*/ 	.short	(.L_2147 - .L_2146)
.L_2146:
        /*04c0*/ 	.word	0x000001e0
        /*04c4*/ 	.word	0x00000001
        /*04c8*/ 	.word	0x00000001


	//----- nvinfo : EIATTR_CRS_STACK_SIZE
	.align		4
.L_2147:
        /*04cc*/ 	.byte	0x04, 0x1e
        /*04ce*/ 	.short	(.L_2149 - .L_2148)
.L_2148:
        /*04d0*/ 	.word	0x00000000


	//----- nvinfo : EIATTR_CBANK_PARAM_SIZE
	.align		4
.L_2149:
        /*04d4*/ 	.byte	0x03, 0x19
        /*04d6*/ 	.short	0x0060


	//----- nvinfo : EIATTR_PARAM_CBANK
	.align		4
        /*04d8*/ 	.byte	0x04, 0x0a
        /*04da*/ 	.short	(.L_2151 - .L_2150)
	.align		4
.L_2150:
        /*04dc*/ 	.word	index@(.nv.constant0._ZN13group_norm_v218gn_bwd_cuda_kernelI6__halfLi480ELi1ELi32ELi60ELi256ELb0ELb1ELi16ELi960ELi960ELi4ELb1ELi8ELb0ELb0ELNS_15WgradSyncMethodE3ENS_16CompileConditionILi900EEEEEvPT_S6_S6_PKS5_S8_S8_S8_PKfflPfPj)
        /*04e0*/ 	.short	0x0210
        /*04e2*/ 	.short	0x0060


	//----- nvinfo : EIATTR_SW_WAR
	.align		4
.L_2151:
        /*04e4*/ 	.byte	0x04, 0x36
        /*04e6*/ 	.short	(.L_2153 - .L_2152)
.L_2152:
        /*04e8*/ 	.word	0x00000008
.L_2153:


//--------------------- .nv.info._ZN13group_norm_v218gn_bwd_cuda_kernelI6__halfLi480ELi1ELi32ELi60ELi256ELb0ELb1ELi32ELi960ELi960ELi4ELb1ELi18ELb0ELb0ELNS_15WgradSyncMethodE3ENS_16CompileConditionILi900EEEEEvPT_S6_S6_PKS5_S8_S8_S8_PKfflPfPj --------------------------
	.section	.nv.info._ZN13group_norm_v218gn_bwd_cuda_kernelI6__halfLi480ELi1ELi32ELi60ELi256ELb0ELb1ELi32ELi960ELi960ELi4ELb1ELi18ELb0ELb0ELNS_15WgradSyncMethodE3ENS_16CompileConditionILi900EEEEEvPT_S6_S6_PKS5_S8_S8_S8_PKfflPfPj,"",@"SHT_CUDA_INFO"
	.sectionflags	@""
	.align	4


	//----- nvinfo : EIATTR_CUDA_API_VERSION
	.align		4
        /*0000*/ 	.byte	0x04, 0x37
        /*0002*/ 	.short	(.L_2155 - .L_2154)
.L_2154:
        /*0004*/ 	.word	0x00000082


	//----- nvinfo : EIATTR_KPARAM_INFO
	.align		4
.L_2155:
        /*0008*/ 	.byte	0x04, 0x17
        /*000a*/ 	.short	(.L_2157 - .L_2156)
.L_2156:
        /*000c*/ 	.word	0x00000000
        /*0010*/ 	.short	0x000b
        /*0012*/ 	.short	0x0058
        /*0014*/ 	.byte	0x00, 0xf0, 0x21, 0x00


	//----- nvinfo : EIATTR_KPARAM_INFO
	.align		4
.L_2157:
        /*0018*/ 	.byte	0x04, 0x17
        /*001a*/ 	.short	(.L_2159 - .L_2158)
.L_2158:
        /*001c*/ 	.word	0x00000000
        /*0020*/ 	.short	0x000a
        /*0022*/ 	.short	0x0050
        /*0024*/ 	.byte	0x00, 0xf0, 0x21, 0x00


	//----- nvinfo : EIATTR_KPARAM_INFO
	.align		4
.L_2159:
        /*0028*/ 	.byte	0x04, 0x17
        /*002a*/ 	.short	(.L_2161 - .L_2160)
.L_2160:
        /*002c*/ 	.word	0x00000000
        /*0030*/ 	.short	0x0009
        /*0032*/ 	.short	0x0048
        /*0034*/ 	.byte	0x00, 0xf0, 0x21, 0x00


	//----- nvinfo : EIATTR_KPARAM_INFO
	.align		4
.L_2161:
        /*0038*/ 	.byte	0x04, 0x17
        /*003a*/ 	.short	(.L_2163 - .L_2162)
.L_2162:
        /*003c*/ 	.word	0x00000000
        /*0040*/ 	.short	0x0008
        /*0042*/ 	.short	0x0040
        /*0044*/ 	.byte	0x00, 0xf0, 0x11, 0x00


	//----- nvinfo : EIATTR_KPARAM_INFO
	.align		4
.L_2163:
        /*0048*/ 	.byte	0x04, 0x17
        /*004a*/ 	.short	(.L_2165 - .L_2164)
.L_2164:
        /*004c*/ 	.word	0x00000000
        /*0050*/ 	.short	0x0007
        /*0052*/ 	.short	0x0038
        /*0054*/ 	.byte	0x00, 0xf0, 0x21, 0x00


	//----- nvinfo : EIATTR_KPARAM_INFO
	.align		4
.L_2165:
        /*0058*/ 	.byte	0x04, 0x17
        /*005a*/ 	.short	(.L_2167 - .L_2166)
.L_2166:
        /*005c*/ 	.word	0x00000000
        /*0060*/ 	.short	0x0006
        /*0062*/ 	.short	0x0030
        /*0064*/ 	.byte	0x00, 0xf0, 0x21, 0x00


	//----- nvinfo : EIATTR_KPARAM_INFO
	.align		4
.L_2167:
        /*0068*/ 	.byte	0x04, 0x17
        /*006a*/ 	.short	(.L_2169 - .L_2168)
.L_2168:
        /*006c*/ 	.word	0x00000000
        /*0070*/ 	.short	0x0005
        /*0072*/ 	.short	0x0028
        /*0074*/ 	.byte	0x00, 0xf0, 0x21, 0x00


	//----- nvinfo : EIATTR_KPARAM_INFO
	.align		4
.L_2169:
        /*0078*/ 	.byte	0x04, 0x17
        /*007a*/ 	.short	(.L_2171 - .L_2170)
.L_2170:
        /*007c*/ 	.word	0x00000000
        /*0080*/ 	.short	0x0004
        /*0082*/ 	.short	0x0020
        /*0084*/ 	.byte	0x00, 0xf0, 0x21, 0x00


	//----- nvinfo : EIATTR_KPARAM_INFO
	.align		4
.L_2171:
        /*0088*/ 	.byte	0x04, 0x17
        /*008a*/ 	.short	(.L_2173 - .L_2172)
.L_2172:
        /*008c*/ 	.word	0x00000000
        /*0090*/ 	.short	0x0003
        /*0092*/ 	.short	0x0018
        /*0094*/ 	.byte	0x00, 0xf0, 0x21, 0x00


	//----- nvinfo : EIATTR_KPARAM_INFO
	.align		4
.L_2173:
        /*0098*/ 	.byte	0x04, 0x17
        /*009a*/ 	.short	(.L_2175 - .L_2174)
.L_2174:
        /*009c*/ 	.word	0x00000000
        /*00a0*/ 	.short	0x0002
        /*00a2*/ 	.short	0x0010
        /*00a4*/ 	.byte	0x00, 0xf0, 0x21, 0x00


	//----- nvinfo : EIATTR_KPARAM_INFO
	.align		4
.L_2175:
        /*00a8*/ 	.byte	0x04, 0x17
        /*00aa*/ 	.short	(.L_2177 - .L_2176)
.L_2176:
        /*00ac*/ 	.word	0x00000000
        /*00b0*/ 	.short	0x0001
        /*00b2*/ 	.short	0x0008
        /*00b4*/ 	.byte	0x00, 0xf0, 0x21, 0x00


	//----- nvinfo : EIATTR_KPARAM_INFO
	.align		4
.L_2177:
        /*00b8*/ 	.byte	0x04, 0x17
        /*00ba*/ 	.short	(.L_2179 - .L_2178)
.L_2178:
        /*00bc*/ 	.word	0x00000000
        /*00c0*/ 	.short	0x0000
        /*00c2*/ 	.short	0x0000
        /*00c4*/ 	.byte	0x00, 0xf0, 0x21, 0x00


	//----- nvinfo : EIATTR_SPARSE_MMA_MASK
	.align		4
.L_2179:
        /*00c8*/ 	.byte	0x03, 0x50
        /*00ca*/ 	.short	0x0000


	//----- nvinfo : EIATTR_MAXREG_COUNT
	.align		4
        /*00cc*/ 	.byte	0x03, 0x1b
        /*00ce*/ 	.short	0x0080


	//----- nvinfo : EIATTR_NUM_BARRIERS
	.align		4
        /*00d0*/ 	.byte	0x02, 0x4c
        /*00d2*/ 	.byte	0x01
	.zero		1


	//----- nvinfo : EIATTR_ANNOTATIONS
	.align		4
        /*00d4*/ 	.byte	0x04, 0x55
        /*00d6*/ 	.short	(.L_2181 - .L_2180)


	//   ....[0]....
.L_2180:
        /* <DEDUP_REMOVED lines=96> */


	//----- nvinfo : EIATTR_MERCURY_ISA_VERSION
	.align		4
.L_2181:
        /*06c0*/ 	.byte	0x03, 0x5f
        /*06c2*/ 	.short	0x0101


	//----- nvinfo : EIATTR_INT_WARP_WIDE_INSTR_OFFSETS
	.align		4
        /*06c4*/ 	.byte	0x04, 0x31
        /*06c6*/ 	.short	(.L_2183 - .L_2182)


	//   ....[0]....
.L_2182:
        /*06c8*/ 	.word	0x00005290


	//----- nvinfo : EIATTR_COOP_GROUP_MASK_REGIDS
	.align		4
.L_2183:
        /*06cc*/ 	.byte	0x04, 0x29
        /*06ce*/ 	.short	(.L_2185 - .L_2184)


	//   ....[0]....
.L_2184:
        /*06d0*/ 	.word	0xffffffff


	//   ....[1]....
        /*06d4*/ 	.word	0xffffffff


	//   ....[2]....
        /*06d8*/ 	.word	0xffffffff


	//   ....[3]....
        /*06dc*/ 	.word	0xffffffff


	//   ....[4]....
        /*06e0*/ 	.word	0xffffffff


	//   ....[5]....
        /*06e4*/ 	.word	0xffffffff


	//   ....[6]....
        /*06e8*/ 	.word	0xffffffff


	//   ....[7]....
        /*06ec*/ 	.word	0xffffffff


	//   ....[8]....
        /*06f0*/ 	.word	0x05000019


	//   ....[9]....
        /*06f4*/ 	.word	0x0500001e


	//   ....[10]....
        /*06f8*/ 	.word	0x05000020


	//   ....[11]....
        /*06fc*/ 	.word	0x0500001f


	//   ....[12]....
        /*0700*/ 	.word	0x05000027


	//   ....[13]....
        /*0704*/ 	.word	0x0500001a


	//   ....[14]....
        /*0708*/ 	.word	0x0500001e


	//   ....[15]....
        /*070c*/ 	.word	0x05000020


	//   ....[16]....
        /*0710*/ 	.word	0x0500001e


	//   ....[17]....
        /*0714*/ 	.word	0x05000020


	//   ....[18]....
        /*0718*/ 	.word	0x05000019


	//   ....[19]....
        /*071c*/ 	.word	0x0500001f


	//   ....[20]....
        /*0720*/ 	.word	0x05000022


	//   ....[21]....
        /*0724*/ 	.word	0x0500001e


	//   ....[22]....
        /*0728*/ 	.word	0x05000023


	//   ....[23]....
        /*072c*/ 	.word	0x05000019


	//   ....[24]....
        /*0730*/ 	.word	0x0500001e


	//   ....[25]....
        /*0734*/ 	.word	0x05000020


	//   ....[26]....
        /*0738*/ 	.word	0x05000019


	//   ....[27]....
        /*073c*/ 	.word	0x0500001f


	//   ....[28]....
        /*0740*/ 	.word	0x05000022


	//   ....[29]....
        /*0744*/ 	.word	0x0500001e


	//   ....[30]....
        /*0748*/ 	.word	0x05000023


	//   ....[31]....
        /*074c*/ 	.word	0x05000019


	//   ....[32]....
        /*0750*/ 	.word	0x05000020


	//   ....[33]....
        /*0754*/ 	.word	0x05000019


	//   ....[34]....
        /*0758*/ 	.word	0x0500001f


	//   ....[35]....
        /*075c*/ 	.word	0x0500001e


	//   ....[36]....
        /*0760*/ 	.word	0x05000022


	//   ....[37]....
        /*0764*/ 	.word	0x05000023


	//   ....[38]....
        /*0768*/ 	.word	0x05000019


	//   ....[39]....
        /*076c*/ 	.word	0x0500001e


	//   ....[40]....
        /*0770*/ 	.word	0x05000025


	//   ....[41]....
        /*0774*/ 	.word	0x05000022


	//   ....[42]....
        /*0778*/ 	.word	0x0500001f


	//   ....[43]....
        /*077c*/ 	.word	0x05000023


	//   ....[44]....
        /*0780*/ 	.word	0x05000024


	//   ....[45]....
        /*0784*/ 	.word	0x0500002b


	//   ....[46]....
        /*0788*/ 	.word	0x05000020


	//   ....[47]....
        /*078c*/ 	.word	0x0500001d


	//   ....[48]....
        /*0790*/ 	.word	0x05000019


	//   ....[49]....
        /*0794*/ 	.word	0x0500001c


	//   ....[50]....
        /*0798*/ 	.word	0x05000030


	//   ....[51]....
        /*079c*/ 	.word	0x0500001f


	//   ....[52]....
        /*07a0*/ 	.word	0x0500002e


	//   ....[53]....
        /*07a4*/ 	.word	0x05000032


	//   ....[54]....
        /*07a8*/ 	.word	0x05000025


	//   ....[55]....
        /*07ac*/ 	.word	0x05000026


	//   ....[56]....
        /*07b0*/ 	.word	0x05000028


	//   ....[57]....
        /*07b4*/ 	.word	0x0500002a


	//   ....[58]....
        /*07b8*/ 	.word	0x05000027


	//   ....[59]....
        /*07bc*/ 	.word	0x0500002c


	//   ....[60]....
        /*07c0*/ 	.word	0x0500002e


	//   ....[61]....
        /*07c4*/ 	.word	0x05000037


	//   ....[62]....
        /*07c8*/ 	.word	0x05000024


	//   ....[63]....
        /*07cc*/ 	.word	0x05000019


	//   ....[64]....
        /*07d0*/ 	.word	0x05000019


	//   ....[65]....
        /*07d4*/ 	.word	0x05000019


	//   ....[66]....
        /*07d8*/ 	.word	0x05000019


	//   ....[67]....
        /*07dc*/ 	.word	0x05000019


	//   ....[68]....
        /*07e0*/ 	.word	0x05000019


	//   ....[69]....
        /*07e4*/ 	.word	0x05000019


	//   ....[70]....
        /*07e8*/ 	.word	0x05000019


	//   ....[71]....
        /*07ec*/ 	.word	0x05000019


	//   ....[72]....
        /*07f0*/ 	.word	0x05000019


	//   ....[73]....
        /*07f4*/ 	.word	0x05000019


	//   ....[74]....
        /*07f8*/ 	.word	0x05000019


	//   ....[75]....
        /*07fc*/ 	.word	0x05000019


	//   ....[76]....
        /*0800*/ 	.word	0x05000019


	//   ....[77]....
        /*0804*/ 	.word	0x05000019


	//   ....[78]....
        /*0808*/ 	.word	0x05000019


	//   ....[79]....
        /*080c*/ 	.word	0x05000019


	//   ....[80]....
        /*0810*/ 	.word	0x05000019


	//   ....[81]....
        /*0814*/ 	.word	0x05000019


	//   ....[82]....
        /*0818*/ 	.word	0x05000019


	//   ....[83]....
        /*081c*/ 	.word	0x05000019


	//   ....[84]....
        /*0820*/ 	.word	0x05000019


	//   ....[85]....
        /*0824*/ 	.word	0x05000019


	//   ....[86]....
        /*0828*/ 	.word	0x05000019


	//   ....[87]....
        /*082c*/ 	.word	0x05000019


	//   ....[88]....
        /*0830*/ 	.word	0x05000019


	//   ....[89]....
        /*0834*/ 	.word	0x05000019


	//   ....[90]....
        /*0838*/ 	.word	0x05000019


	//   ....[91]....
        /*083c*/ 	.word	0x05000019


	//   ....[92]....
        /*0840*/ 	.word	0x05000019


	//   ....[93]....
        /*0844*/ 	.word	0x05000019


	//   ....[94]....
        /*0848*/ 	.word	0x05000019


	//   ....[95]....
        /*084c*/ 	.word	0x05000019


	//   ....[96]....
        /*0850*/ 	.word	0x05000019


	//   ....[97]....
        /*0854*/ 	.word	0x05000019


	//   ....[98]....
        /*0858*/ 	.word	0x05000019


	//   ....[99]....
        /*085c*/ 	.word	0x05000019


	//   ....[100]....
        /*0860*/ 	.word	0x05000019


	//   ....[101]....
        /*0864*/ 	.word	0x05000019


	//   ....[102]....
        /*0868*/ 	.word	0x05000019


	//   ....[103]....
        /*086c*/ 	.word	0x05000019


	//   ....[104]....
        /*0870*/ 	.word	0x05000019


	//   ....[105]....
        /*0874*/ 	.word	0x05000019


	//   ....[106]....
        /*0878*/ 	.word	0x05000019


	//   ....[107]....
        /*087c*/ 	.word	0x05000019


	//   ....[108]....
        /*0880*/ 	.word	0x05000019


	//   ....[109]....
        /*0884*/ 	.word	0x05000019


	//   ....[110]....
        /*0888*/ 	.word	0x05000019


	//   ....[111]....
        /*088c*/ 	.word	0x05000019


	//   ....[112]....
        /*0890*/ 	.word	0x05000019


	//   ....[113]....
        /*0894*/ 	.word	0x05000019


	//   ....[114]....
        /*0898*/ 	.word	0x05000019


	//   ....[115]....
        /*089c*/ 	.word	0x05000019


	//   ....[116]....
        /*08a0*/ 	.word	0x05000019


	//   ....[117]....
        /*08a4*/ 	.word	0x05000019


	//   ....[118]....
        /*08a8*/ 	.word	0x05000019


	//   ....[119]....
        /*08ac*/ 	.word	0x05000019


	//----- nvinfo : EIATTR_COOP_GROUP_INSTR_OFFSETS
	.align		4
.L_2185:
        /*08b0*/ 	.byte	0x04, 0x28
        /*08b2*/ 	.short	(.L_2187 - .L_2186)


	//   ....[0]....
.L_2186:
        /*08b4*/ 	.word	0x00004dd0


	//   ....[1]....
        /*08b8*/ 	.word	0x00004de0


	//   ....[2]....
        /*08bc*/ 	.word	0x00005470


	//   ....[3]....
        /*08c0*/ 	.word	0x00005490


	//   ....[4]....
        /*08c4*/ 	.word	0x000054b0


	//   ....[5]....
        /*08c8*/ 	.word	0x000054d0


	//   ....[6]....
        /*08cc*/ 	.word	0x000054f0


	//   ....[7]....
        /*08d0*/ 	.word	0x00005510


	//   ....[8]....
        /*08d4*/ 	.word	0x00008010


	//   ....[9]....
        /*08d8*/ 	.word	0x00008040


	//   ....[10]....
        /*08dc*/ 	.word	0x00008080


	//   ....[11]....
        /*08e0*/ 	.word	0x00008090


	//   ....[12]....
        /*08e4*/ 	.word	0x000080c0


	//   ....[13]....
        /*08e8*/ 	.word	0x000080d0


	//   ....[14]....
        /*08ec*/ 	.word	0x00008100


	//   ....[15]....
        /*08f0*/ 	.word	0x00008110


	//   ....[16]....
        /*08f4*/ 	.word	0x000082a0


	//   ....[17]....
        /*08f8*/ 	.word	0x000082d0


	//   ....[18]....
        /*08fc*/ 	.word	0x00008300


	//   ....[19]....
        /*0900*/ 	.word	0x00008320


	//   ....[20]....
        /*0904*/ 	.word	0x00008350


	//   ....[21]....
        /*0908*/ 	.word	0x00008360


	//   ....[22]....
        /*090c*/ 	.word	0x00008390


	//   ....[23]....
        /*0910*/ 	.word	0x000083a0


	//   ....[24]....
        /*0914*/ 	.word	0x000084d0


	//   ....[25]....
        /*0918*/ 	.word	0x00008500


	//   ....[26]....
        /*091c*/ 	.word	0x00008530


	//   ....[27]....
        /*0920*/ 	.word	0x00008550


	//   ....[28]....
        /*0924*/ 	.word	0x00008580


	//   ....[29]....
        /*0928*/ 	.word	0x00008590


	//   ....[30]....
        /*092c*/ 	.word	0x000085c0


	//   ....[31]....
        /*0930*/ 	.word	0x000085d0


	//   ....[32]....
        /*0934*/ 	.word	0x00008890


	//   ....[33]....
        /*0938*/ 	.word	0x000088f0


	//   ....[34]....
        /*093c*/ 	.word	0x00008930


	//   ....[35]....
        /*0940*/ 	.word	0x00008970


	//   ....[36]....
        /*0944*/ 	.word	0x000089b0


	//   ....[37]....
        /*0948*/ 	.word	0x000089d0


	//   ....[38]....
        /*094c*/ 	.word	0x000089e0


	//   ....[39]....
        /*0950*/ 	.word	0x00008a00


	//   ....[40]....
        /*0954*/ 	.word	0x00008a30


	//   ....[41]....
        /*0958*/ 	.word	0x00008a50


	//   ....[42]....
        /*095c*/ 	.word	0x00008a70


	//   ....[43]....
        /*0960*/ 	.word	0x00008a90


	//   ....[44]....
        /*0964*/ 	.word	0x00008ab0


	//   ....[45]....
        /*0968*/ 	.word	0x00008ae0


	//   ....[46]....
        /*096c*/ 	.word	0x00008b10


	//   ....[47]....
        /*0970*/ 	.word	0x00008b50


	//   ....[48]....
        /*0974*/ 	.word	0x00008b70


	//   ....[49]....
        /*0978*/ 	.word	0x00008bb0


	//   ....[50]....
        /*097c*/ 	.word	0x00008bd0


	//   ....[51]....
        /*0980*/ 	.word	0x00008c10


	//   ....[52]....
        /*0984*/ 	.word	0x00008c30


	//   ....[53]....
        /*0988*/ 	.word	0x00008c50


	//   ....[54]....
        /*098c*/ 	.word	0x00008c80


	//   ....[55]....
        /*0990*/ 	.word	0x00008cb0


	//   ....[56]....
        /*0994*/ 	.word	0x00008cf0


	//   ....[57]....
        /*0998*/ 	.word	0x00008d30


	//   ....[58]....
        /*099c*/ 	.word	0x00008d60


	//   ....[59]....
        /*09a0*/ 	.word	0x00008d90


	//   ....[60]....
        /*09a4*/ 	.word	0x00008db0


	//   ....[61]....
        /*09a8*/ 	.word	0x00008dd0


	//   ....[62]....
        /*09ac*/ 	.word	0x00008eb0


	//   ....[63]....
        /*09b0*/ 	.word	0x00008f60


	//   ....[64]....
        /*09b4*/ 	.word	0x00009080


	//   ....[65]....
        /*09b8*/ 	.word	0x000090d0


	//   ....[66]....
        /*09bc*/ 	.word	0x00009140


	//   ....[67]....
        /*09c0*/ 	.word	0x000091a0


	//   ....[68]....
        /*09c4*/ 	.word	0x00009210


	//   ....[69]....
        /*09c8*/ 	.word	0x00009270


	//   ....[70]....
        /*09cc*/ 	.word	0x000092e0


	//   ....[71]....
        /*09d0*/ 	.word	0x00009340


	//   ....[72]....
        /*09d4*/ 	.word	0x000093e0


	//   ....[73]....
        /*09d8*/ 	.word	0x00009470


	//   ....[74]....
        /*09dc*/ 	.word	0x000094e0


	//   ....[75]....
        /*09e0*/ 	.word	0x00009540


	//   ....[76]....
        /*09e4*/ 	.word	0x000095b0


	//   ....[77]....
        /*09e8*/ 	.word	0x00009610


	//   ....[78]....
        /*09ec*/ 	.word	0x00009680


	//   ....[79]....
        /*09f0*/ 	.word	0x000096e0


	//   ....[80]....
        /*09f4*/ 	.word	0x00009780


	//   ....[81]....
        /*09f8*/ 	.word	0x00009810


	//   ....[82]....
        /*09fc*/ 	.word	0x00009880


	//   ....[83]....
        /*0a00*/ 	.word	0x000098e0


	//   ....[84]....
        /*0a04*/ 	.word	0x00009950


	//   ....[85]....
        /*0a08*/ 	.word	0x000099b0


	//   ....[86]....
        /*0a0c*/ 	.word	0x00009a20


	//   ....[87]....
        /*0a10*/ 	.word	0x00009a80


	//   ....[88]....
        /*0a14*/ 	.word	0x00009b20


	//   ....[89]....
        /*0a18*/ 	.word	0x00009bf0


	//   ....[90]....
        /*0a1c*/ 	.word	0x00009cc0


	//   ....[91]....
        /*0a20*/ 	.word	0x00009d10


	//   ....[92]....
        /*0a24*/ 	.word	0x00009db0


	//   ....[93]....
        /*0a28*/ 	.word	0x00009e00


	//   ....[94]....
        /*0a2c*/ 	.word	0x00009ec0


	//   ....[95]....
        /*0a30*/ 	.word	0x00009f20


	//   ....[96]....
        /*0a34*/ 	.word	0x00009fc0


	//   ....[97]....
        /*0a38*/ 	.word	0x0000a040


	//   ....[98]....
        /*0a3c*/ 	.word	0x0000a0b0


	//   ....[99]....
        /*0a40*/ 	.word	0x0000a110


	//   ....[100]....
        /*0a44*/ 	.word	0x0000a180


	//   ....[101]....
        /*0a48*/ 	.word	0x0000a1e0


	//   ....[102]....
        /*0a4c*/ 	.word	0x0000a2b0


	//   ....[103]....
        /*0a50*/ 	.word	0x0000a320


	//   ....[104]....
        /*0a54*/ 	.word	0x0000a3d0


	//   ....[105]....
        /*0a58*/ 	.word	0x0000a440


	//   ....[106]....
        /*0a5c*/ 	.word	0x0000a4b0


	//   ....[107]....
        /*0a60*/ 	.word	0x0000a510


	//   ....[108]....
        /*0a64*/ 	.word	0x0000a580


	//   ....[109]....
        /*0a68*/ 	.word	0x0000a5e0


	//   ....[110]....
        /*0a6c*/ 	.word	0x0000a650


	//   ....[111]....
        /*0a70*/ 	.word	0x0000a6b0


	//   ....[112]....
        /*0a74*/ 	.word	0x0000a710


	//   ....[113]....
        /*0a78*/ 	.word	0x0000a760


	//   ....[114]....
        /*0a7c*/ 	.word	0x0000a7d0


	//   ....[115]....
        /*0a80*/ 	.word	0x0000a830


	//   ....[116]....
        /*0a84*/ 	.word	0x0000a8a0


	//   ....[117]....
        /*0a88*/ 	.word	0x0000a900


	//   ....[118]....
        /*0a8c*/ 	.word	0x0000aa50


	//   ....[119]....
        /*0a90*/ 	.word	0x0000ab00


	//----- nvinfo : EIATTR_EXIT_INSTR_OFFSETS
	.align		4
.L_2187:
        /*0a94*/ 	.byte	0x04, 0x1c
        /*0a96*/ 	.short	(.L_2189 - .L_2188)


	//   ....[0]....
.L_2188:
        /*0a98*/ 	.word	0x00006ff0


	//   ....[1]....
        /*0a9c*/ 	.word	0x00009020


	//----- nvinfo : EIATTR_MAX_THREADS
	.align		4
.L_2189:
        /*0aa0*/ 	.byte	0x04, 0x05
        /*0aa2*/ 	.short	(.L_2191 - .L_2190)
.L_2190:
        /*0aa4*/ 	.word	0x000001e0
        /*0aa8*/ 	.word	0x00000001
        /*0aac*/ 	.word	0x00000001


	//----- nvinfo : EIATTR_CRS_STACK_SIZE
	.align		4
.L_2191:
        /*0ab0*/ 	.byte	0x04, 0x1e
        /*0ab2*/ 	.short	(.L_2193 - .L_2192)
.L_2192:
        /*0ab4*/ 	.word	0x00000000


	//----- nvinfo : EIATTR_CBANK_PARAM_SIZE
	.align		4
.L_2193:
        /*0ab8*/ 	.byte	0x03, 0x19
        /*0aba*/ 	.short	0x0060


	//----- nvinfo : EIATTR_PARAM_CBANK
	.align		4
        /*0abc*/ 	.byte	0x04, 0x0a
        /*0abe*/ 	.short	(.L_2195 - .L_2194)
	.align		4
.L_2194:
        /*0ac0*/ 	.word	index@(.nv.constant0._ZN13group_norm_v218gn_bwd_cuda_kernelI6__halfLi480ELi1ELi32ELi60ELi256ELb0ELb1ELi32ELi960ELi960ELi4ELb1ELi18ELb0ELb0ELNS_15WgradSyncMethodE3ENS_16CompileConditionILi900EEEEEvPT_S6_S6_PKS5_S8_S8_S8_PKfflPfPj)
        /*0ac4*/ 	.short	0x0210
        /*0ac6*/ 	.short	0x0060


	//----- nvinfo : EIATTR_SW_WAR
	.align		4
.L_2195:
        /*0ac8*/ 	.byte	0x04, 0x36
        /*0aca*/ 	.short	(.L_2197 - .L_2196)
.L_2196:
        /*0acc*/ 	.word	0x00000008
.L_2197:


//--------------------- .nv.info._ZN13group_norm_v218gn_bwd_cuda_kernelI6__halfLi480ELi2ELi32ELi60ELi256ELb0ELb1ELi16ELi960ELi960ELi4ELb1ELi14ELb0ELb0ELNS_15WgradSyncMethodE3ENS_16CompileConditionILi900EEEEEvPT_S6_S6_PKS5_S8_S8_S8_PKfflPfPj --------------------------
	.section	.nv.info._ZN13group_norm_v218gn_bwd_cuda_kernelI6__halfLi480ELi2ELi32ELi60ELi256ELb0ELb1ELi16ELi960ELi960ELi4ELb1ELi14ELb0ELb0ELNS_15WgradSyncMethodE3ENS_16CompileConditionILi900EEEEEvPT_S6_S6_PKS5_S8_S8_S8_PKfflPfPj,"",@"SHT_CUDA_INFO"
	.sectionflags	@""
	.align	4


	//----- nvinfo : EIATTR_CUDA_API_VERSION
	.align		4
        /*0000*/ 	.byte	0x04, 0x37
        /*0002*/ 	.short	(.L_2199 - .L_2198)
.L_2198:
        /*0004*/ 	.word	0x00000082


	//----- nvinfo : EIATTR_KPARAM_INFO
	.align		4
.L_2199:
        /*0008*/ 	.byte	0x04, 0x17
        /*000a*/ 	.short	(.L_2201 - .L_2200)
.L_2200:
        /*000c*/ 	.word	0x00000000
        /*0010*/ 	.short	0x000b
        /*0012*/ 	.short	0x0058
        /*0014*/ 	.byte	0x00, 0xf0, 0x21, 0x00


	//----- nvinfo : EIATTR_KPARAM_INFO
	.align		4
.L_2201:
        /*0018*/ 	.byte	0x04, 0x17
        /*001a*/ 	.short	(.L_2203 - .L_2202)
.L_2202:
        /*001c*/ 	.word	0x00000000
        /*0020*/ 	.short	0x000a
        /*0022*/ 	.short	0x0050
        /*0024*/ 	.byte	0x00, 0xf0, 0x21, 0x00


	//----- nvinfo : EIATTR_KPARAM_INFO
	.align		4
.L_2203:
        /*0028*/ 	.byte	0x04, 0x17
        /*002a*/ 	.short	(.L_2205 - .L_2204)
.L_2204:
        /*002c*/ 	.word	0x00000000
        /*0030*/ 	.short	0x0009
        /*0032*/ 	.short	0x0048
        /*0034*/ 	.byte	0x00, 0xf0, 0x21, 0x00


	//----- nvinfo : EIATTR_KPARAM_INFO
	.align		4
.L_2205:
        /*0038*/ 	.byte	0x04, 0x17
        /*003a*/ 	.short	(.L_2207 - .L_2206)
.L_2206:
        /*003c*/ 	.word	0x00000000
        /*0040*/ 	.short	0x0008
        /*0042*/ 	.short	0x0040
        /*0044*/ 	.byte	0x00, 0xf0, 0x11, 0x00


	//----- nvinfo : EIATTR_KPARAM_INFO
	.align		4
.L_2207:
        /*0048*/ 	.byte	0x04, 0x17
        /*004a*/ 	.short	(.L_2209 - .L_2208)
.L_2208:
        /*004c*/ 	.word	0x00000000
        /*0050*/ 	.short	0x0007
        /*0052*/ 	.short	0x0038
        /*0054*/ 	.byte	0x00, 0xf0, 0x21, 0x00


	//----- nvinfo : EIATTR_KPARAM_INFO
	.align		4
.L_2209:
        /*0058*/ 	.byte	0x04, 0x17
        /*005a*/ 	.short	(.L_2211 - .L_2210)
.L_2210:
        /*005c*/ 	.word	0x00000000
        /*0060*/ 	.short	0x0006
        /*0062*/ 	.short	0x0030
        /*0064*/ 	.byte	0x00, 0xf0, 0x21, 0x00


	//----- nvinfo : EIATTR_KPARAM_INFO
	.align		4
.L_2211:
        /*0068*/ 	.byte	0x04, 0x17
        /*006a*/ 	.short	(.L_2213 - .L_2212)
.L_2212:
        /*006c*/ 	.word	0x00000000
        /*0070*/ 	.short	0x0005
        /*0072*/ 	.short	0x0028
        /*0074*/ 	.byte	0x00, 0xf0, 0x21, 0x00


	//----- nvinfo : EIATTR_KPARAM_INFO
	.align		4
.L_2213:
        /*0078*/ 	.byte	0x04, 0x17
        /*007a*/ 	.short	(.L_2215 - .L_2214)
.L_2214:
        /*007c*/ 	.word	0x00000000
        /*0080*/ 	.short	0x0004
        /*0082*/ 	.short	0x0020
        /*0084*/ 	.byte	0x00, 0xf0, 0x21, 0x00


	//----- nvinfo : EIATTR_KPARAM_INFO
	.align		4
.L_2215:
        /*0088*/ 	.byte	0x04, 0x17
        /*008a*/ 	.short	(.L_2217 - .L_2216)
.L_2216:
        /*008c*/ 	.word	0x00000000
        /*0090*/ 	.short	0x0003
        /*0092*/ 	.short	0x0018
        /*0094*/ 	.byte	0x00, 0xf0, 0x21, 0x00


	//----- nvinfo : EIATTR_KPARAM_INFO
	.align		4
.L_2217:
        /*0098*/ 	.byte	0x04, 0x17
        /*009a*/ 	.short	(.L_2219 - .L_2218)
.L_2218:
        /*009c*/ 	.word	0x00000000
        /*00a0*/ 	.short	0x0002
        /*00a2*/ 	.short	0x0010
        /*00a4*/ 	.byte	0x00, 0xf0, 0x21, 0x00


	//----- nvinfo : EIATTR_KPARAM_INFO
	.align		4
.L_2219:
        /*00a8*/ 	.byte	0x04, 0x17
        /*00aa*/ 	.short	(.L_2221 - .L_2220)
.L_2220:
        /*00ac*/ 	.word	0x00000000
        /*00b0*/ 	.short	0x0001
        /*00b2*/ 	.short	0x0008
        /*00b4*/ 	.byte	0x00, 0xf0, 0x21, 0x00


	//----- nvinfo : EIATTR_KPARAM_INFO
	.align		4
.L_2221:
        /*00b8*/ 	.byte	0x04, 0x17
        /*00ba*/ 	.short	(.L_2223 - .L_2222)
.L_2222:
        /*00bc*/ 	.word	0x00000000
        /*00c0*/ 	.short	0x0000
        /*00c2*/ 	.short	0x0000
        /*00c4*/ 	.byte	0x00, 0xf0, 0x21, 0x00


	//----- nvinfo : EIATTR_SPARSE_MMA_MASK
	.align		4
.L_2223:
        /*00c8*/ 	.byte	0x03, 0x50
        /*00ca*/ 	.short	0x0000


	//----- nvinfo : EIATTR_MAXREG_COUNT
	.align		4
        /*00cc*/ 	.byte	0x03, 0x1b
        /*00ce*/ 	.short	0x0040


	//----- nvinfo : EIATTR_NUM_BARRIERS
	.align		4
        /*00d0*/ 	.byte	0x02, 0x4c
        /*00d2*/ 	.byte	0x01
	.zero		1


	//----- nvinfo : EIATTR_ANNOTATIONS
	.align		4
        /*00d4*/ 	.byte	0x04, 0x55
        /*00d6*/ 	.short	(.L_2225 - .L_2224)


	//   ....[0]....
.L_2224:
        /* <DEDUP_REMOVED lines=76> */


	//----- nvinfo : EIATTR_MERCURY_ISA_VERSION
	.align		4
.L_2225:
        /*0588*/ 	.byte	0x03, 0x5f
        /*058a*/ 	.short	0x0101


	//----- nvinfo : EIATTR_COOP_GROUP_MASK_REGIDS
	.align		4
        /*058c*/ 	.byte	0x04, 0x29
        /*058e*/ 	.short	(.L_2227 - .L_2226)


	//   ....[0]....
.L_2226:
        /*0590*/ 	.word	0xffffffff


	//   ....[1]....
        /*0594*/ 	.word	0xffffffff


	//   ....[2]....
        /*0598*/ 	.word	0xffffffff


	//   ....[3]....
        /*059c*/ 	.word	0xffffffff


	//   ....[4]....
        /*05a0*/ 	.word	0xffffffff


	//   ....[5]....
        /*05a4*/ 	.word	0xffffffff


	//   ....[6]....
        /*05a8*/ 	.word	0xffffffff


	//   ....[7]....
        /*05ac*/ 	.word	0xffffffff


	//   ....[8]....
        /*05b0*/ 	.word	0xffffffff


	//   ....[9]....
        /*05b4*/ 	.word	0xffffffff


	//   ....[10]....
        /*05b8*/ 	.word	0x05000019


	//   ....[11]....
        /*05bc*/ 	.word	0x05000018


	//   ....[12]....
        /*05c0*/ 	.word	0x0500001a


	//   ....[13]....
        /*05c4*/ 	.word	0x0500001b


	//   ....[14]....
        /*05c8*/ 	.word	0x0500001d


	//   ....[15]....
        /*05cc*/ 	.word	0x05000012


	//   ....[16]....
        /*05d0*/ 	.word	0x0500001c


	//   ....[17]....
        /*05d4*/ 	.word	0x05000013


	//   ....[18]....
        /*05d8*/ 	.word	0x0500001d


	//   ....[19]....
        /*05dc*/ 	.word	0x0500001c


	//   ....[20]....
        /*05e0*/ 	.word	0x0500001e


	//   ....[21]....
        /*05e4*/ 	.word	0x0500001f


	//   ....[22]....
        /*05e8*/ 	.word	0x05000021


	//   ....[23]....
        /*05ec*/ 	.word	0x05000020


	//   ....[24]....
        /*05f0*/ 	.word	0x05000022


	//   ....[25]....
        /*05f4*/ 	.word	0x05000017


	//   ....[26]....
        /*05f8*/ 	.word	0x0500001d


	//   ....[27]....
        /*05fc*/ 	.word	0x0500001c


	//   ....[28]....
        /*0600*/ 	.word	0x0500001e


	//   ....[29]....
        /*0604*/ 	.word	0x0500001f


	//   ....[30]....
        /*0608*/ 	.word	0x05000021


	//   ....[31]....
        /*060c*/ 	.word	0x05000020


	//   ....[32]....
        /*0610*/ 	.word	0x05000022


	//   ....[33]....
        /*0614*/ 	.word	0x05000017


	//   ....[34]....
        /*0618*/ 	.word	0x05000021


	//   ....[35]....
        /*061c*/ 	.word	0x0500001e


	//   ....[36]....
        /*0620*/ 	.word	0x05000023


	//   ....[37]....
        /*0624*/ 	.word	0x0500001c


	//   ....[38]....
        /*0628*/ 	.word	0x05000020


	//   ....[39]....
        /*062c*/ 	.word	0x0500002b


	//   ....[40]....
        /*0630*/ 	.word	0x05000020


	//   ....[41]....
        /*0634*/ 	.word	0x0500001e


	//   ....[42]....
        /*0638*/ 	.word	0x0500002a


	//   ....[43]....
        /*063c*/ 	.word	0x05000014


	//   ....[44]....
        /*0640*/ 	.word	0x0500002b


	//   ....[45]....
        /*0644*/ 	.word	0x05000021


	//   ....[46]....
        /*0648*/ 	.word	0x05000026


	//   ....[47]....
        /*064c*/ 	.word	0x05000023


	//   ....[48]....
        /*0650*/ 	.word	0x0500001d


	//   ....[49]....
        /*0654*/ 	.word	0x05000014


	//   ....[50]....
        /*0658*/ 	.word	0x05000013


	//   ....[51]....
        /*065c*/ 	.word	0x05000021


	//   ....[52]....
        /*0660*/ 	.word	0x05000016


	//   ....[53]....
        /*0664*/ 	.word	0x05000017


	//   ....[54]....
        /*0668*/ 	.word	0x05000012


	//   ....[55]....
        /*066c*/ 	.word	0x0500002b


	//   ....[56]....
        /*0670*/ 	.word	0x05000024


	//   ....[57]....
        /*0674*/ 	.word	0x0500001b


	//   ....[58]....
        /*0678*/ 	.word	0x0500001a


	//   ....[59]....
        /*067c*/ 	.word	0x05000022


	//   ....[60]....
        /*0680*/ 	.word	0x05000016


	//   ....[61]....
        /*0684*/ 	.word	0x05000017


	//   ....[62]....
        /*0688*/ 	.word	0x05000029


	//   ....[63]....
        /*068c*/ 	.word	0x0500002b


	//   ....[64]....
        /*0690*/ 	.word	0x0500001d


	//   ....[65]....
        /*0694*/ 	.word	0x05000017


	//   ....[66]....
        /*0698*/ 	.word	0x0500001e


	//   ....[67]....
        /*069c*/ 	.word	0x0500001e


	//   ....[68]....
        /*06a0*/ 	.word	0x0500001e


	//   ....[69]....
        /*06a4*/ 	.word	0x0500001e


	//   ....[70]....
        /*06a8*/ 	.word	0x0500001e


	//   ....[71]....
        /*06ac*/ 	.word	0x0500001e


	//   ....[72]....
        /*06b0*/ 	.word	0x0500001e


	//   ....[73]....
        /*06b4*/ 	.word	0x0500001e


	//   ....[74]....
        /*06b8*/ 	.word	0x0500001e


	//   ....[75]....
        /*06bc*/ 	.word	0x0500001e


	//   ....[76]....
        /*06c0*/ 	.word	0x0500001e


	//   ....[77]....
        /*06c4*/ 	.word	0x0500001e


	//   ....[78]....
        /*06c8*/ 	.word	0x0500001e


	//   ....[79]....
        /*06cc*/ 	.word	0x0500001e


	//   ....[80]....
        /*06d0*/ 	.word	0x0500001e


	//   ....[81]....
        /*06d4*/ 	.word	0x0500001e


	//   ....[82]....
        /*06d8*/ 	.word	0x0500001e


	//   ....[83]....
        /*06dc*/ 	.word	0x0500001e


	//   ....[84]....
        /*06e0*/ 	.word	0x0500001e


	//   ....[85]....
        /*06e4*/ 	.word	0x0500001e


	//   ....[86]....
        /*06e8*/ 	.word	0x0500001e


	//   ....[87]....
        /*06ec*/ 	.word	0x0500001e


	//   ....[88]....
        /*06f0*/ 	.word	0x0500001e


	//   ....[89]....
        /*06f4*/ 	.word	0x0500001e


	//   ....[90]....
        /*06f8*/ 	.word	0x0500001e


	//   ....[91]....
        /*06fc*/ 	.word	0x0500001e


	//   ....[92]....
        /*0700*/ 	.word	0x0500001e


	//   ....[93]....
        /*0704*/ 	.word	0x0500001e


	//   ....[94]....
        /*0708*/ 	.word	0x0500001e


	//   ....[95]....
        /*070c*/ 	.word	0x0500001e


	//   ....[96]....
        /*0710*/ 	.word	0x0500001e


	//   ....[97]....
        /*0714*/ 	.word	0x0500001e


	//   ....[98]....
        /*0718*/ 	.word	0x0500001e


	//   ....[99]....
        /*071c*/ 	.word	0x0500001e


	//   ....[100]....
        /*0720*/ 	.word	0x0500001e


	//   ....[101]....
        /*0724*/ 	.word	0x0500001e


	//   ....[102]....
        /*0728*/ 	.word	0x0500001e


	//   ....[103]....
        /*072c*/ 	.word	0x0500001e


	//   ....[104]....
        /*0730*/ 	.word	0x0500001e


	//   ....[105]....
        /*0734*/ 	.word	0x0500001e


	//   ....[106]....
        /*0738*/ 	.word	0x0500001e


	//   ....[107]....
        /*073c*/ 	.word	0x0500001e


	//   ....[108]....
        /*0740*/ 	.word	0x0500001e


	//   ....[109]....
        /*0744*/ 	.word	0x0500001e


	//   ....[110]....
        /*0748*/ 	.word	0x0500001e


	//   ....[111]....
        /*074c*/ 	.word	0x0500001e


	//   ....[112]....
        /*0750*/ 	.word	0x0500001e


	//   ....[113]....
        /*0754*/ 	.word	0x0500001e


	//   ....[114]....
        /*0758*/ 	.word	0x0500001e


	//   ....[115]....
        /*075c*/ 	.word	0x0500001e


	//   ....[116]....
        /*0760*/ 	.word	0x0500001e


	//   ....[117]....
        /*0764*/ 	.word	0x0500001e


	//   ....[118]....
        /*0768*/ 	.word	0x0500001e


	//   ....[119]....
        /*076c*/ 	.word	0x0500001e


	//   ....[120]....
        /*0770*/ 	.word	0x0500001e


	//   ....[121]....
        /*0774*/ 	.word	0x0500001e


	//----- nvinfo : EIATTR_COOP_GROUP_INSTR_OFFSETS
	.align		4
.L_2227:
        /*0778*/ 	.byte	0x04, 0x28
        /*077a*/ 	.short	(.L_2229 - .L_2228)


	//   ....[0]....
.L_2228:
        /*077c*/ 	.word	0x000032c0


	//   ....[1]....
        /*0780*/ 	.word	0x000032f0


	//   ....[2]....
        /*0784*/ 	.word	0x000039c0


	//   ....[3]....
        /*0788*/ 	.word	0x000039e0


	//   ....[4]....
        /*078c*/ 	.word	0x00003a00


	//   ....[5]....
        /*0790*/ 	.word	0x00003a20


	//   ....[6]....
        /*0794*/ 	.word	0x00003a40


	//   ....[7]....
        /*0798*/ 	.word	0x00003a60


	//   ....[8]....
        /*079c*/ 	.word	0x00003a80


	//   ....[9]....
        /*07a0*/ 	.word	0x00003aa0


	//   ....[10]....
        /*07a4*/ 	.word	0x000059b0


	//   ....[11]....
        /*07a8*/ 	.word	0x000059e0


	//   ....[12]....
        /*07ac*/ 	.word	0x00005a30


	//   ....[13]....
        /*07b0*/ 	.word	0x00005a50


	//   ....[14]....
        /*07b4*/ 	.word	0x00005a80


	//   ....[15]....
        /*07b8*/ 	.word	0x00005a90


	//   ....[16]....
        /*07bc*/ 	.word	0x00005ac0


	//   ....[17]....
        /*07c0*/ 	.word	0x00005ad0


	//   ....[18]....
        /*07c4*/ 	.word	0x00005c50


	//   ....[19]....
        /*07c8*/ 	.word	0x00005c80


	//   ....[20]....
        /*07cc*/ 	.word	0x00005cd0


	//   ....[21]....
        /*07d0*/ 	.word	0x00005cf0


	//   ....[22]....
        /*07d4*/ 	.word	0x00005d20


	//   ....[23]....
        /*07d8*/ 	.word	0x00005d30


	//   ....[24]....
        /*07dc*/ 	.word	0x00005d60


	//   ....[25]....
        /*07e0*/ 	.word	0x00005d70


	//   ....[26]....
        /*07e4*/ 	.word	0x00005e90


	//   ....[27]....
        /*07e8*/ 	.word	0x00005ec0


	//   ....[28]....
        /*07ec*/ 	.word	0x00005f10


	//   ....[29]....
        /*07f0*/ 	.word	0x00005f30


	//   ....[30]....
        /*07f4*/ 	.word	0x00005f60


	//   ....[31]....
        /*07f8*/ 	.word	0x00005f70


	//   ....[32]....
        /*07fc*/ 	.word	0x00005fa0


	//   ....[33]....
        /*0800*/ 	.word	0x00005fb0


	//   ....[34]....
        /*0804*/ 	.word	0x00006270


	//   ....[35]....
        /*0808*/ 	.word	0x00006310


	//   ....[36]....
        /*080c*/ 	.word	0x00006340


	//   ....[37]....
        /*0810*/ 	.word	0x00006370


	//   ....[38]....
        /*0814*/ 	.word	0x00006380


	//   ....[39]....
        /*0818*/ 	.word	0x00006390


	//   ....[40]....
        /*081c*/ 	.word	0x000063a0


	//   ....[41]....
        /*0820*/ 	.word	0x00006450


	//   ....[42]....
        /*0824*/ 	.word	0x00006490


	//   ....[43]....
        /*0828*/ 	.word	0x000064b0


	//   ....[44]....
        /*082c*/ 	.word	0x000064c0


	//   ....[45]....
        /*0830*/ 	.word	0x000064d0


	//   ....[46]....
        /*0834*/ 	.word	0x000064e0


	//   ....[47]....
        /*0838*/ 	.word	0x000064f0


	//   ....[48]....
        /*083c*/ 	.word	0x00006530


	//   ....[49]....
        /*0840*/ 	.word	0x00006590


	//   ....[50]....
        /*0844*/ 	.word	0x000065c0


	//   ....[51]....
        /*0848*/ 	.word	0x000065f0


	//   ....[52]....
        /*084c*/ 	.word	0x00006620


	//   ....[53]....
        /*0850*/ 	.word	0x00006640


	//   ....[54]....
        /*0854*/ 	.word	0x00006650


	//   ....[55]....
        /*0858*/ 	.word	0x00006660


	//   ....[56]....
        /*085c*/ 	.word	0x00006690


	//   ....[57]....
        /*0860*/ 	.word	0x000066f0


	//   ....[58]....
        /*0864*/ 	.word	0x00006720


	//   ....[59]....
        /*0868*/ 	.word	0x00006740


	//   ....[60]....
        /*086c*/ 	.word	0x00006780


	//   ....[61]....
        /*0870*/ 	.word	0x000067a0


	//   ....[62]....
        /*0874*/ 	.word	0x000067c0


	//   ....[63]....
        /*0878*/ 	.word	0x000067d0


	//   ....[64]....
        /*087c*/ 	.word	0x00006930


	//   ....[65]....
        /*0880*/ 	.word	0x00006970


	//   ....[66]....
        /*0884*/ 	.word	0x00006aa0


	//   ....[67]....
        /*0888*/ 	.word	0x00006af0


	//   ....[68]....
        /*088c*/ 	.word	0x00006b60


	//   ....[69]....
        /*0890*/ 	.word	0x00006bc0


	//   ....[70]....
        /*0894*/ 	.word	0x00006c30


	//   ....[71]....
        /*0898*/ 	.word	0x00006c90


	//   ....[72]....
        /*089c*/ 	.word	0x00006d00


	//   ....[73]....
        /*08a0*/ 	.word	0x00006d60


	//   ....[74]....
        /*08a4*/ 	.word	0x00006e00


	//   ....[75]....
        /*08a8*/ 	.word	0x00006ea0


	//   ....[76]....
        /*08ac*/ 	.word	0x00006f00


	//   ....[77]....
        /*08b0*/ 	.word	0x00006f60


	//   ....[78]....
        /*08b4*/ 	.word	0x00006fd0


	//   ....[79]....
        /*08b8*/ 	.word	0x00007030


	//   ....[80]....
        /*08bc*/ 	.word	0x000070a0


	//   ....[81]....
        /*08c0*/ 	.word	0x00007100


	//   ....[82]....
        /*08c4*/ 	.word	0x000071a0


	//   ....[83]....
        /*08c8*/ 	.word	0x00007230


	//   ....[84]....
        /*08cc*/ 	.word	0x000072a0


	//   ....[85]....
        /*08d0*/ 	.word	0x00007300


	//   ....[86]....
        /*08d4*/ 	.word	0x00007370


	//   ....[87]....
        /*08d8*/ 	.word	0x000073d0


	//   ....[88]....
        /*08dc*/ 	.word	0x00007440


	//   ....[89]....
        /*08e0*/ 	.word	0x000074a0


	//   ....[90]....
        /*08e4*/ 	.word	0x00007540


	//   ....[91]....
        /*08e8*/ 	.word	0x000075f0


	//   ....[92]....
        /*08ec*/ 	.word	0x000076c0


	//   ....[93]....
        /*08f0*/ 	.word	0x00007710


	//   ....[94]....
        /*08f4*/ 	.word	0x000077a0


	//   ....[95]....
        /*08f8*/ 	.word	0x00007800


	//   ....[96]....
        /*08fc*/ 	.word	0x00007890


	//   ....[97]....
        /*0900*/ 	.word	0x000078e0


	//   ....[98]....
        /*0904*/ 	.word	0x00007950


	//   ....[99]....
        /*0908*/ 	.word	0x000079b0


	//   ....[100]....
        /*090c*/ 	.word	0x00007a70


	//   ....[101]....
        /*0910*/ 	.word	0x00007ad0


	//   ....[102]....
        /*0914*/ 	.word	0x00007b60


	//   ....[103]....
        /*0918*/ 	.word	0x00007bf0


	//   ....[104]....
        /*091c*/ 	.word	0x00007c70


	//   ....[105]....
        /*0920*/ 	.word	0x00007cd0


	//   ....[106]....
        /*0924*/ 	.word	0x00007d40


	//   ....[107]....
        /*0928*/ 	.word	0x00007da0


	//   ....[108]....
        /*092c*/ 	.word	0x00007e50


	//   ....[109]....
        /*0930*/ 	.word	0x00007eb0


	//   ....[110]....
        /*0934*/ 	.word	0x00007f70


	//   ....[111]....
        /*0938*/ 	.word	0x00007fc0


	//   ....[112]....
        /*093c*/ 	.word	0x00008030


	//   ....[113]....
        /*0940*/ 	.word	0x00008090


	//   ....[114]....
        /*0944*/ 	.word	0x00008120


	//   ....[115]....
        /*0948*/ 	.word	0x000081b0


	//   ....[116]....
        /*094c*/ 	.word	0x00008220


	//   ....[117]....
        /*0950*/ 	.word	0x00008280


	//   ....[118]....
        /*0954*/ 	.word	0x00008310


	//   ....[119]....
        /*0958*/ 	.word	0x000083d0


	//   ....[120]....
        /*095c*/ 	.word	0x00008460


	//   ....[121]....
        /*0960*/ 	.word	0x000084c0


	//----- nvinfo : EIATTR_EXIT_INSTR_OFFSETS
	.align		4
.L_2229:
        /*0964*/ 	.byte	0x04, 0x1c
        /*0966*/ 	.short	(.L_2231 - .L_2230)


	//   ....[0]....
.L_2230:
        /*0968*/ 	.word	0x000049b0


	//   ....[1]....
        /*096c*/ 	.word	0x00006a40


	//----- nvinfo : EIATTR_MAX_THREADS
	.align		4
.L_2231:
        /*0970*/ 	.byte	0x04, 0x05
        /*0972*/ 	.short	(.L_2233 - .L_2232)
.L_2232:
        /*0974*/ 	.word	0x000001e0
        /*0978*/ 	.word	0x00000001
        /*097c*/ 	.word	0x00000001


	//----- nvinfo : EIATTR_CRS_STACK_SIZE
	.align		4
.L_2233:
        /*0980*/ 	.byte	0x04, 0x1e
        /*0982*/ 	.short	(.L_2235 - .L_2234)
.L_2234:
        /*0984*/ 	.word	0x00000000


	//----- nvinfo : EIATTR_CBANK_PARAM_SIZE
	.align		4
.L_2235:
        /*0988*/ 	.byte	0x03, 0x19
        /*098a*/ 	.short	0x0060


	//----- nvinfo : EIATTR_PARAM_CBANK
	.align		4
        /*098c*/ 	.byte	0x04, 0x0a
        /*098e*/ 	.short	(.L_2237 - .L_2236)
	.align		4
.L_2236:
        /*0990*/ 	.word	index@(.nv.constant0._ZN13group_norm_v218gn_bwd_cuda_kernelI6__halfLi480ELi2ELi32ELi60ELi256ELb0ELb1ELi16ELi960ELi960ELi4ELb1ELi14ELb0ELb0ELNS_15WgradSyncMethodE3ENS_16CompileConditionILi900EEEEEvPT_S6_S6_PKS5_S8_S8_S8_PKfflPfPj)
        /*0994*/ 	.short	0x0210
        /*0996*/ 	.short	0x0060


	//----- nvinfo : EIATTR_SW_WAR
	.align		4
.L_2237:
        /*0998*/ 	.byte	0x04, 0x36
        /*099a*/ 	.short	(.L_2239 - .L_2238)
.L_2238:
        /*099c*/ 	.word	0x00000008
.L_2239:


//--------------------- .nv.info._ZN13group_norm_v218gn_bwd_cuda_kernelI6__halfLi480ELi2ELi32ELi60ELi256ELb0ELb1ELi16ELi960ELi960ELi4ELb1ELi18ELb0ELb0ELNS_15WgradSyncMethodE3ENS_16CompileConditionILi900EEEEEvPT_S6_S6_PKS5_S8_S8_S8_PKfflPfPj --------------------------
	.section	.nv.info._ZN13group_norm_v218gn_bwd_cuda_kernelI6__halfLi480ELi2ELi32ELi60ELi256ELb0ELb1ELi16ELi960ELi960ELi4ELb1ELi18ELb0ELb0ELNS_15WgradSyncMethodE3ENS_16CompileConditionILi900EEEEEvPT_S6_S6_PKS5_S8_S8_S8_PKfflPfPj,"",@"SHT_CUDA_INFO"
	.sectionflags	@""
	.align	4


	//----- nvinfo : EIATTR_CUDA_API_VERSION
	.align		4
        /*0000*/ 	.byte	0x04, 0x37
        /*0002*/ 	.short	(.L_2241 - .L_2240)
.L_2240:
        /*0004*/ 	.word	0x00000082


	//----- nvinfo : EIATTR_KPARAM_INFO
	.align		4
.L_2241:
        /*0008*/ 	.byte	0x04, 0x17
        /*000a*/ 	.short	(.L_2243 - .L_2242)
.L_2242:
        /*000c*/ 	.word	0x00000000
        /*0010*/ 	.short	0x000b
        /*0012*/ 	.short	0x0058
        /*0014*/ 	.byte	0x00, 0xf0, 0x21, 0x00


	//----- nvinfo : EIATTR_KPARAM_INFO
	.align		4
.L_2243:
        /*0018*/ 	.byte	0x04, 0x17
        /*001a*/ 	.short	(.L_2245 - .L_2244)
.L_2244:
        /*001c*/ 	.word	0x00000000
        /*0020*/ 	.short	0x000a
        /*0022*/ 	.short	0x0050
        /*0024*/ 	.byte	0x00, 0xf0, 0x21, 0x00


	//----- nvinfo : EIATTR_KPARAM_INFO
	.align		4
.L_2245:
        /*0028*/ 	.byte	0x04, 0x17
        /*002a*/ 	.short	(.L_2247 - .L_2246)
.L_2246:
        /*002c*/ 	.word	0x00000000
        /*0030*/ 	.short	0x0009
        /*0032*/ 	.short	0x0048
        /*0034*/ 	.byte	0x00, 0xf0, 0x21, 0x00


	//----- nvinfo : EIATTR_KPARAM_INFO
	.align		4
.L_2247:
        /*0038*/ 	.byte	0x04, 0x17
        /*003a*/ 	.short	(.L_2249 - .L_2248)
.L_2248:
        /*003c*/ 	.word	0x00000000
        /*0040*/ 	.short	0x0008
        /*0042*/ 	.short	0x0040
        /*0044*/ 	.byte	0x00, 0xf0, 0x11, 0x00


	//----- nvinfo : EIATTR_KPARAM_INFO
	.align		4
.L_2249:
        /*0048*/ 	.byte	0x04, 0x17
        /*004a*/ 	.short	(.L_2251 - .L_2250)
.L_2250:
        /*004c*/ 	.word	0x00000000
        /*0050*/ 	.short	0x0007
        /*0052*/ 	.short	0x0038
        /*0054*/ 	.byte	0x00, 0xf0, 0x21, 0x00


	//----- nvinfo : EIATTR_KPARAM_INFO
	.align		4
.L_2251:
        /*0058*/ 	.byte	0x04, 0x17
        /*005a*/ 	.short	(.L_2253 - .L_2252)
.L_2252:
        /*005c*/ 	.word	0x00000000
        /*0060*/ 	.short	0x0006
        /*0062*/ 	.short	0x0030
        /*0064*/ 	.byte	0x00, 0xf0, 0x21, 0x00


	//----- nvinfo : EIATTR_KPARAM_INFO
	.align		4
.L_2253:
        /*0068*/ 	.byte	0x04, 0x17
        /*006a*/ 	.short	(.L_2255 - .L_2254)
.L_2254:
        /*006c*/ 	.word	0x00000000
        /*0070*/ 	.short	0x0005
        /*0072*/ 	.short	0x0028
        /*0074*/ 	.byte	0x00, 0xf0, 0x21, 0x00


	//----- nvinfo : EIATTR_KPARAM_INFO
	.align		4
.L_2255:
        /*0078*/ 	.byte	0x04, 0x17
        /*007a*/ 	.short	(.L_2257 - .L_2256)
.L_2256:
        /*007c*/ 	.word	0x00000000
        /*0080*/ 	.short	0x0004
        /*0082*/ 	.short	0x0020
        /*0084*/ 	.byte	0x00, 0xf0, 0x21, 0x00


	//----- nvinfo : EIATTR_KPARAM_INFO
	.align		4
.L_2257:
        /*0088*/ 	.byte	0x04, 0x17
        /*008a*/ 	.short	(.L_2259 - .L_2258)
.L_2258:
        /*008c*/ 	.word	0x00000000
        /*0090*/ 	.short	0x0003
        /*0092*/ 	.short	0x0018
        /*0094*/ 	.byte	0x00, 0xf0, 0x21, 0x00


	//----- nvinfo : EIATTR_KPARAM_INFO
	.align		4
.L_2259:
        /*0098*/ 	.byte	0x04, 0x17
        /*009a*/ 	.short	(.L_2261 - .L_2260)
.L_2260:
        /*009c*/ 	.word	0x00000000
        /*00a0*/ 	.short	0x0002
        /*00a2*/ 	.short	0x0010
        /*00a4*/ 	.byte	0x00, 0xf0, 0x21, 0x00


	//----- nvinfo : EIATTR_KPARAM_INFO
	.align		4
.L_2261:
        /*00a8*/ 	.byte	0x04, 0x17
        /*00aa*/ 	.short	(.L_2263 - .L_2262)
.L_2262:
        /*00ac*/ 	.word	0x00000000
        /*00b0*/ 	.short	0x0001
        /*00b2*/ 	.short	0x0008
        /*00b4*/ 	.byte	0x00, 0xf0, 0x21, 0x00


	//----- nvinfo : EIATTR_KPARAM_INFO
	.align		4
.L_2263:
        /*00b8*/ 	.byte	0x04, 0x17
        /*00ba*/ 	.short	(.L_2265 - .L_2264)
.L_2264:
        /*00bc*/ 	.word	0x00000000
        /*00c0*/ 	.short	0x0000
        /*00c2*/ 	.short	0x0000
        /*00c4*/ 	.byte	0x00, 0xf0, 0x21, 0x00


	//----- nvinfo : EIATTR_SPARSE_MMA_MASK
	.align		4
.L_2265:
        /*00c8*/ 	.byte	0x03, 0x50
        /*00ca*/ 	.short	0x0000


	//----- nvinfo : EIATTR_MAXREG_COUNT
	.align		4
        /*00cc*/ 	.byte	0x03, 0x1b
        /*00ce*/ 	.short	0x0040


	//----- nvinfo : EIATTR_NUM_BARRIERS
	.align		4
        /*00d0*/ 	.byte	0x02, 0x4c
        /*00d2*/ 	.byte	0x01
	.zero		1


	//----- nvinfo : EIATTR_ANNOTATIONS
	.align		4
        /*00d4*/ 	.byte	0x04, 0x55
        /*00d6*/ 	.short	(.L_2267 - .L_2266)


	//   ....[0]....
.L_2266:
        /* <DEDUP_REMOVED lines=76> */


	//----- nvinfo : EIATTR_MERCURY_ISA_VERSION
	.align		4
.L_2267:
        /*0588*/ 	.byte	0x03, 0x5f
        /*058a*/ 	.short	0x0101


	//----- nvinfo : EIATTR_COOP_GROUP_MASK_REGIDS
	.align		4
        /*058c*/ 	.byte	0x04, 0x29
        /*058e*/ 	.short	(.L_2269 - .L_2268)


	//   ....[0]....
.L_2268:
        /*0590*/ 	.word	0xffffffff


	//   ....[1]....
        /*0594*/ 	.word	0xffffffff


	//   ....[2]....
        /*0598*/ 	.word	0xffffffff


	//   ....[3]....
        /*059c*/ 	.word	0xffffffff


	//   ....[4]....
        /*05a0*/ 	.word	0xffffffff


	//   ....[5]....
        /*05a4*/ 	.word	0xffffffff


	//   ....[6]....
        /*05a8*/ 	.word	0xffffffff


	//   ....[7]....
        /*05ac*/ 	.word	0xffffffff


	//   ....[8]....
        /*05b0*/ 	.word	0xffffffff


	//   ....[9]....
        /*05b4*/ 	.word	0xffffffff


	//   ....[10]....
        /*05b8*/ 	.word	0x05000019


	//   ....[11]....
        /*05bc*/ 	.word	0x05000018


	//   ....[12]....
        /*05c0*/ 	.word	0x0500001a


	//   ....[13]....
        /*05c4*/ 	.word	0x0500001b


	//   ....[14]....
        /*05c8*/ 	.word	0x0500001d


	//   ....[15]....
        /*05cc*/ 	.word	0x05000012


	//   ....[16]....
        /*05d0*/ 	.word	0x0500001c


	//   ....[17]....
        /*05d4*/ 	.word	0x05000013


	//   ....[18]....
        /*05d8*/ 	.word	0x0500001d


	//   ....[19]....
        /*05dc*/ 	.word	0x0500001c


	//   ....[20]....
        /*05e0*/ 	.word	0x0500001e


	//   ....[21]....
        /*05e4*/ 	.word	0x0500001f


	//   ....[22]....
        /*05e8*/ 	.word	0x05000021


	//   ....[23]....
        /*05ec*/ 	.word	0x05000020


	//   ....[24]....
        /*05f0*/ 	.word	0x05000022


	//   ....[25]....
        /*05f4*/ 	.word	0x05000017


	//   ....[26]....
        /*05f8*/ 	.word	0x0500001d


	//   ....[27]....
        /*05fc*/ 	.word	0x0500001c


	//   ....[28]....
        /*0600*/ 	.word	0x0500001e


	//   ....[29]....
        /*0604*/ 	.word	0x0500001f


	//   ....[30]....
        /*0608*/ 	.word	0x05000021


	//   ....[31]....
        /*060c*/ 	.word	0x05000020


	//   ....[32]....
        /*0610*/ 	.word	0x05000022


	//   ....[33]....
        /*0614*/ 	.word	0x05000017


	//   ....[34]....
        /*0618*/ 	.word	0x05000021


	//   ....[35]....
        /*061c*/ 	.word	0x0500001e


	//   ....[36]....
        /*0620*/ 	.word	0x05000023


	//   ....[37]....
        /*0624*/ 	.word	0x0500001c


	//   ....[38]....
        /*0628*/ 	.word	0x05000020


	//   ....[39]....
        /*062c*/ 	.word	0x0500002b


	//   ....[40]....
        /*0630*/ 	.word	0x05000020


	//   ....[41]....
        /*0634*/ 	.word	0x0500001e


	//   ....[42]....
        /*0638*/ 	.word	0x0500002a


	//   ....[43]....
        /*063c*/ 	.word	0x05000014


	//   ....[44]....
        /*0640*/ 	.word	0x0500002b


	//   ....[45]....
        /*0644*/ 	.word	0x05000021


	//   ....[46]....
        /*0648*/ 	.word	0x05000026


	//   ....[47]....
        /*064c*/ 	.word	0x05000023


	//   ....[48]....
        /*0650*/ 	.word	0x0500001d


	//   ....[49]....
        /*0654*/ 	.word	0x05000014


	//   ....[50]....
        /*0658*/ 	.word	0x05000013


	//   ....[51]....
        /*065c*/ 	.word	0x05000021


	//   ....[52]....
        /*0660*/ 	.word	0x05000016


	//   ....[53]....
        /*0664*/ 	.word	0x05000017


	//   ....[54]....
        /*0668*/ 	.word	0x05000012


	//   ....[55]....
        /*066c*/ 	.word	0x0500002b


	//   ....[56]....
        /*0670*/ 	.word	0x05000024


	//   ....[57]....
        /*0674*/ 	.word	0x0500001b


	//   ....[58]....
        /*0678*/ 	.word	0x0500001a


	//   ....[59]....
        /*067c*/ 	.word	0x05000022


	//   ....[60]....
        /*0680*/ 	.word	0x05000016


	//   ....[61]....
        /*0684*/ 	.word	0x05000017


	//   ....[62]....
        /*0688*/ 	.word	0x05000029


	//   ....[63]....
        /*068c*/ 	.word	0x0500002b


	//   ....[64]....
        /*0690*/ 	.word	0x0500001d


	//   ....[65]....
        /*0694*/ 	.word	0x05000017


	//   ....[66]....
        /*0698*/ 	.word	0x0500001e


	//   ....[67]....
        /*069c*/ 	.word	0x0500001e


	//   ....[68]....
        /*06a0*/ 	.word	0x0500001e


	//   ....[69]....
        /*06a4*/ 	.word	0x0500001e


	//   ....[70]....
        /*06a8*/ 	.word	0x0500001e


	//   ....[71]....
        /*06ac*/ 	.word	0x0500001e


	//   ....[72]....
        /*06b0*/ 	.word	0x0500001e


	//   ....[73]....
        /*06b4*/ 	.word	0x0500001e


	//   ....[74]....
        /*06b8*/ 	.word	0x0500001e


	//   ....[75]....
        /*06bc*/ 	.word	0x0500001e


	//   ....[76]....
        /*06c0*/ 	.word	0x0500001e


	//   ....[77]....
        /*06c4*/ 	.word	0x0500001e


	//   ....[78]....
        /*06c8*/ 	.word	0x0500001e


	//   ....[79]....
        /*06cc*/ 	.word	0x0500001e


	//   ....[80]....
        /*06d0*/ 	.word	0x0500001e


	//   ....[81]....
        /*06d4*/ 	.word	0x0500001e


	//   ....[82]....
        /*06d8*/ 	.word	0x0500001e


	//   ....[83]....
        /*06dc*/ 	.word	0x0500001e


	//   ....[84]....
        /*06e0*/ 	.word	0x0500001e


	//   ....[85]....
        /*06e4*/ 	.word	0x0500001e


	//   ....[86]....
        /*06e8*/ 	.word	0x0500001e


	//   ....[87]....
        /*06ec*/ 	.word	0x0500001e


	//   ....[88]....
        /*06f0*/ 	.word	0x0500001e


	//   ....[89]....
        /*06f4*/ 	.word	0x0500001e


	//   ....[90]....
        /*06f8*/ 	.word	0x0500001e


	//   ....[91]....
        /*06fc*/ 	.word	0x0500001e


	//   ....[92]....
        /*0700*/ 	.word	0x0500001e


	//   ....[93]....
        /*0704*/ 	.word	0x0500001e


	//   ....[94]....
        /*0708*/ 	.word	0x0500001e


	//   ....[95]....
        /*070c*/ 	.word	0x0500001e


	//   ....[96]....
        /*0710*/ 	.word	0x0500001e


	//   ....[97]....
        /*0714*/ 	.word	0x0500001e


	//   ....[98]....
        /*0718*/ 	.word	0x0500001e


	//   ....[99]....
        /*071c*/ 	.word	0x0500001e


	//   ....[100]....
        /*0720*/ 	.word	0x0500001e


	//   ....[101]....
        /*0724*/ 	.word	0x0500001e


	//   ....[102]....
        /*0728*/ 	.word	0x0500001e


	//   ....[103]....
        /*072c*/ 	.word	0x0500001e


	//   ....[104]....
        /*0730*/ 	.word	0x0500001e


	//   ....[105]....
        /*0734*/ 	.word	0x0500001e


	//   ....[106]....
        /*0738*/ 	.word	0x0500001e


	//   ....[107]....
        /*073c*/ 	.word	0x0500001e


	//   ....[108]....
        /*0740*/ 	.word	0x0500001e


	//   ....[109]....
        /*0744*/ 	.word	0x0500001e


	//   ....[110]....
        /*0748*/ 	.word	0x0500001e


	//   ....[111]....
        /*074c*/ 	.word	0x0500001e


	//   ....[112]....
        /*0750*/ 	.word	0x0500001e


	//   ....[113]....
        /*0754*/ 	.word	0x0500001e


	//   ....[114]....
        /*0758*/ 	.word	0x0500001e


	//   ....[115]....
        /*075c*/ 	.word	0x0500001e


	//   ....[116]....
        /*0760*/ 	.word	0x0500001e


	//   ....[117]....
        /*0764*/ 	.word	0x0500001e


	//   ....[118]....
        /*0768*/ 	.word	0x0500001e


	//   ....[119]....
        /*076c*/ 	.word	0x0500001e


	//   ....[120]....
        /*0770*/ 	.word	0x0500001e


	//   ....[121]....
        /*0774*/ 	.word	0x0500001e


	//----- nvinfo : EIATTR_COOP_GROUP_INSTR_OFFSETS
	.align		4
.L_2269:
        /*0778*/ 	.byte	0x04, 0x28
        /*077a*/ 	.short	(.L_2271 - .L_2270)


	//   ....[0]....
.L_2270:
        /*077c*/ 	.word	0x000032c0


	//   ....[1]....
        /*0780*/ 	.word	0x000032f0


	//   ....[2]....
        /*0784*/ 	.word	0x000039c0


	//   ....[3]....
        /*0788*/ 	.word	0x000039e0


	//   ....[4]....
        /*078c*/ 	.word	0x00003a00


	//   ....[5]....
        /*0790*/ 	.word	0x00003a20


	//   ....[6]....
        /*0794*/ 	.word	0x00003a40


	//   ....[7]....
        /*0798*/ 	.word	0x00003a60


	//   ....[8]....
        /*079c*/ 	.word	0x00003a80


	//   ....[9]....
        /*07a0*/ 	.word	0x00003aa0


	//   ....[10]....
        /*07a4*/ 	.word	0x000059b0


	//   ....[11]....
        /*07a8*/ 	.word	0x000059e0


	//   ....[12]....
        /*07ac*/ 	.word	0x00005a30


	//   ....[13]....
        /*07b0*/ 	.word	0x00005a50


	//   ....[14]....
        /*07b4*/ 	.word	0x00005a80


	//   ....[15]....
        /*07b8*/ 	.word	0x00005a90


	//   ....[16]....
        /*07bc*/ 	.word	0x00005ac0


	//   ....[17]....
        /*07c0*/ 	.word	0x00005ad0


	//   ....[18]....
        /*07c4*/ 	.word	0x00005c50


	//   ....[19]....
        /*07c8*/ 	.word	0x00005c80


	//   ....[20]....
        /*07cc*/ 	.word	0x00005cd0


	//   ....[21]....
        /*07d0*/ 	.word	0x00005cf0


	//   ....[22]....
        /*07d4*/ 	.word	0x00005d20


	//   ....[23]....
        /*07d8*/ 	.word	0x00005d30


	//   ....[24]....
        /*07dc*/ 	.word	0x00005d60


	//   ....[25]....
        /*07e0*/ 	.word	0x00005d70


	//   ....[26]....
        /*07e4*/ 	.word	0x00005e90


	//   ....[27]....
        /*07e8*/ 	.word	0x00005ec0


	//   ....[28]....
        /*07ec*/ 	.word	0x00005f10


	//   ....[29]....
        /*07f0*/ 	.word	0x00005f30


	//   ....[30]....
        /*07f4*/ 	.word	0x00005f60


	//   ....[31]....
        /*07f8*/ 	.word	0x00005f70


	//   ....[32]....
        /*07fc*/ 	.word	0x00005fa0


	//   ....[33]....
        /*0800*/ 	.word	0x00005fb0


	//   ....[34]....
        /*0804*/ 	.word	0x00006270


	//   ....[35]....
        /*0808*/ 	.word	0x00006310


	//   ....[36]....
        /*080c*/ 	.word	0x00006340


	//   ....[37]....
        /*0810*/ 	.word	0x00006370


	//   ....[38]....
        /*0814*/ 	.word	0x00006380


	//   ....[39]....
        /*0818*/ 	.word	0x00006390


	//   ....[40]....
        /*081c*/ 	.word	0x000063a0


	//   ....[41]....
        /*0820*/ 	.word	0x00006450


	//   ....[42]....
        /*0824*/ 	.word	0x00006490


	//   ....[43]....
        /*0828*/ 	.word	0x000064b0


	//   ....[44]....
        /*082c*/ 	.word	0x000064c0


	//   ....[45]....
        /*0830*/ 	.word	0x000064d0


	//   ....[46]....
        /*0834*/ 	.word	0x000064e0


	//   ....[47]....
        /*0838*/ 	.word	0x000064f0


	//   ....[48]....
        /*083c*/ 	.word	0x00006530


	//   ....[49]....
        /*0840*/ 	.word	0x00006590


	//   ....[50]....
        /*0844*/ 	.word	0x000065c0


	//   ....[51]....
        /*0848*/ 	.word	0x000065f0


	//   ....[52]....
        /*084c*/ 	.word	0x00006620


	//   ....[53]....
        /*0850*/ 	.word	0x00006640


	//   ....[54]....
        /*0854*/ 	.word	0x00006650


	//   ....[55]....
        /*0858*/ 	.word	0x00006660


	//   ....[56]....
        /*085c*/ 	.word	0x00006690


	//   ....[57]....
        /*0860*/ 	.word	0x000066f0


	//   ....[58]....
        /*0864*/ 	.word	0x00006720


	//   ....[59]....
        /*0868*/ 	.word	0x00006740


	//   ....[60]....
        /*086c*/ 	.word	0x00006780


	//   ....[61]....
        /*0870*/ 	.word	0x000067a0


	//   ....[62]....
        /*0874*/ 	.word	0x000067c0


	//   ....[63]....
        /*0878*/ 	.word	0x000067d0


	//   ....[64]....
        /*087c*/ 	.word	0x00006930


	//   ....[65]....
        /*0880*/ 	.word	0x00006970


	//   ....[66]....
        /*0884*/ 	.word	0x00006aa0


	//   ....[67]....
        /*0888*/ 	.word	0x00006af0


	//   ....[68]....
        /*088c*/ 	.word	0x00006b60


	//   ....[69]....
        /*0890*/ 	.word	0x00006bc0


	//   ....[70]....
        /*0894*/ 	.word	0x00006c30


	//   ....[71]....
        /*0898*/ 	.word	0x00006c90


	//   ....[72]....
        /*089c*/ 	.word	0x00006d00


	//   ....[73]....
        /*08a0*/ 	.word	0x00006d60


	//   ....[74]....
        /*08a4*/ 	.word	0x00006e00


	//   ....[75]....
        /*08a8*/ 	.word	0x00006ea0


	//   ....[76]....
        /*08ac*/ 	.word	0x00006f00


	//   ....[77]....
        /*08b0*/ 	.word	0x00006f60


	//   ....[78]....
        /*08b4*/ 	.word	0x00006fd0


	//   ....[79]....
        /*08b8*/ 	.word	0x00007030


	//   ....[80]....
        /*08bc*/ 	.word	0x000070a0


	//   ....[81]....
        /*08c0*/ 	.word	0x00007100


	//   ....[82]....
        /*08c4*/ 	.word	0x000071a0


	//   ....[83]....
        /*08c8*/ 	.word	0x00007230


	//   ....[84]....
        /*08cc*/ 	.word	0x000072a0


	//   ....[85]....
        /*08d0*/ 	.word	0x00007300


	//   ....[86]....
        /*08d4*/ 	.word	0x00007370


	//   ....[87]....
        /*08d8*/ 	.word	0x000073d0


	//   ....[88]....
        /*08dc*/ 	.word	0x00007440


	//   ....[89]....
        /*08e0*/ 	.word	0x000074a0


	//   ....[90]....
        /*08e4*/ 	.word	0x00007540


	//   ....[91]....
        /*08e8*/ 	.word	0x000075f0


	//   ....[92]....
        /*08ec*/ 	.word	0x000076c0


	//   ....[93]....
        /*08f0*/ 	.word	0x00007710


	//   ....[94]....
        /*08f4*/ 	.word	0x000077a0


	//   ....[95]....
        /*08f8*/ 	.word	0x00007800


	//   ....[96]....
        /*08fc*/ 	.word	0x00007890


	//   ....[97]....
        /*0900*/ 	.word	0x000078e0


	//   ....[98]....
        /*0904*/ 	.word	0x00007950


	//   ....[99]....
        /*0908*/ 	.word	0x000079b0


	//   ....[100]....
        /*090c*/ 	.word	0x00007a70


	//   ....[101]....
        /*0910*/ 	.word	0x00007ad0


	//   ....[102]....
        /*0914*/ 	.word	0x00007b60


	//   ....[103]....
        /*0918*/ 	.word	0x00007bf0


	//   ....[104]....
        /*091c*/ 	.word	0x00007c70


	//   ....[105]....
        /*0920*/ 	.word	0x00007cd0


	//   ....[106]....
        /*0924*/ 	.word	0x00007d40


	//   ....[107]....
        /*0928*/ 	.word	0x00007da0


	//   ....[108]....
        /*092c*/ 	.word	0x00007e50


	//   ....[109]....
        /*0930*/ 	.word	0x00007eb0


	//   ....[110]....
        /*0934*/ 	.word	0x00007f70


	//   ....[111]....
        /*0938*/ 	.word	0x00007fc0


	//   ....[112]....
        /*093c*/ 	.word	0x00008030


	//   ....[113]....
        /*0940*/ 	.word	0x00008090


	//   ....[114]....
        /*0944*/ 	.word	0x00008120


	//   ....[115]....
        /*0948*/ 	.word	0x000081b0


	//   ....[116]....
        /*094c*/ 	.word	0x00008220


	//   ....[117]....
        /*0950*/ 	.word	0x00008280


	//   ....[118]....
        /*0954*/ 	.word	0x00008310


	//   ....[119]....
        /*0958*/ 	.word	0x000083d0


	//   ....[120]....
        /*095c*/ 	.word	0x00008460


	//   ....[121]....
        /*0960*/ 	.word	0x000084c0


	//----- nvinfo : EIATTR_EXIT_INSTR_OFFSETS
	.align		4
.L_2271:
        /*0964*/ 	.byte	0x04, 0x1c
        /*0966*/ 	.short	(.L_2273 - .L_2272)


	//   ....[0]....
.L_2272:
        /*0968*/ 	.word	0x000049b0


	//   ....[1]....
        /*096c*/ 	.word	0x00006a40


	//----- nvinfo : EIATTR_MAX_THREADS
	.align		4
.L_2273:
        /*0970*/ 	.byte	0x04, 0x05
        /*0972*/ 	.short	(.L_2275 - .L_2274)
.L_2274:
        /*0974*/ 	.word	0x000001e0
        /*0978*/ 	.word	0x00000001
        /*097c*/ 	.word	0x00000001


	//----- nvinfo : EIATTR_CRS_STACK_SIZE
	.align		4
.L_2275:
        /*0980*/ 	.byte	0x04, 0x1e
        /*0982*/ 	.short	(.L_2277 - .L_2276)
.L_2276:
        /*0984*/ 	.word	0x00000000


	//----- nvinfo : EIATTR_CBANK_PARAM_SIZE
	.align		4
.L_2277:
        /*0988*/ 	.byte	0x03, 0x19
        /*098a*/ 	.short	0x0060


	//----- nvinfo : EIATTR_PARAM_CBANK
	.align		4
        /*098c*/ 	.byte	0x04, 0x0a
        /*098e*/ 	.short	(.L_2279 - .L_2278)
	.align		4
.L_2278:
        /*0990*/ 	.word	index@(.nv.constant0._ZN13group_norm_v218gn_bwd_cuda_kernelI6__halfLi480ELi2ELi32ELi60ELi256ELb0ELb1ELi16ELi960ELi960ELi4ELb1ELi18ELb0ELb0ELNS_15WgradSyncMethodE3ENS_16CompileConditionILi900EEEEEvPT_S6_S6_PKS5_S8_S8_S8_PKfflPfPj)
        /*0994*/ 	.short	0x0210
        /*0996*/ 	.short	0x0060


	//----- nvinfo : EIATTR_SW_WAR
	.align		4
.L_2279:
        /*0998*/ 	.byte	0x04, 0x36
        /*099a*/ 	.short	(.L_2281 - .L_2280)
.L_2280:
        /*099c*/ 	.word	0x00000008
.L_2281:


//--------------------- .nv.info._ZN13group_norm_v218gn_bwd_cuda_kernelI6__halfLi480ELi3ELi16ELi120ELi256ELb1ELb1ELi2ELi960ELi960ELi4ELb1ELi2ELb0ELb0ELNS_15WgradSyncMethodE3ENS_16CompileConditionILi900EEEEEvPT_S6_S6_PKS5_S8_S8_S8_PKfflPfPj --------------------------
	.section	.nv.info._ZN13group_norm_v218gn_bwd_cuda_kernelI6__halfLi480ELi3ELi16ELi120ELi256ELb1ELb1ELi2ELi960ELi960ELi4ELb1ELi2ELb0ELb0ELNS_15WgradSyncMethodE3ENS_16CompileConditionILi900EEEEEvPT_S6_S6_PKS5_S8_S8_S8_PKfflPfPj,"",@"SHT_CUDA_INFO"
	.sectionflags	@""
	.align	4


	//----- nvinfo : EIATTR_CUDA_API_VERSION
	.align		4
        /*0000*/ 	.byte	0x04, 0x37
        /*0002*/ 	.short	(.L_2283 - .L_2282)
.L_2282:
        /*0004*/ 	.word	0x00000082


	//----- nvinfo : EIATTR_KPARAM_INFO
	.align		4
.L_2283:
        /*0008*/ 	.byte	0x04, 0x17
        /*000a*/ 	.short	(.L_2285 - .L_2284)
.L_2284:
        /*000c*/ 	.word	0x00000000
        /*0010*/ 	.short	0x000b
        /*0012*/ 	.short	0x0058
        /*0014*/ 	.byte	0x00, 0xf0, 0x21, 0x00


	//----- nvinfo : EIATTR_KPARAM_INFO
	.align		4
.L_2285:
        /*0018*/ 	.byte	0x04, 0x17
        /*001a*/ 	.short	(.L_2287 - .L_2286)
.L_2286:
        /*001c*/ 	.word	0x00000000
        /*0020*/ 	.short	0x000a
        /*0022*/ 	.short	0x0050
        /*0024*/ 	.byte	0x00, 0xf0, 0x21, 0x00


	//----- nvinfo : EIATTR_KPARAM_INFO
	.align		4
.L_2287:
        /*0028*/ 	.byte	0x04, 0x17
        /*002a*/ 	.short	(.L_2289 - .L_2288)
.L_2288:
        /*002c*/ 	.word	0x00000000
        /*0030*/ 	.short	0x0009
        /*0032*/ 	.short	0x0048
        /*0034*/ 	.byte	0x00, 0xf0, 0x21, 0x00


	//----- nvinfo : EIATTR_KPARAM_INFO
	.align		4
.L_2289:
        /*0038*/ 	.byte	0x04, 0x17
        /*003a*/ 	.short	(.L_2291 - .L_2290)
.L_2290:
        /*003c*/ 	.word	0x00000000
        /*0040*/ 	.short	0x0008
        /*0042*/ 	.short	0x0040
        /*0044*/ 	.byte	0x00, 0xf0, 0x11, 0x00


	//----- nvinfo : EIATTR_KPARAM_INFO
	.align		4
.L_2291:
        /*0048*/ 	.byte	0x04, 0x17
        /*004a*/ 	.short	(.L_2293 - .L_2292)
.L_2292:
        /*004c*/ 	.word	0x00000000
        /*0050*/ 	.short	0x0007
        /*0052*/ 	.short	0x0038
        /*0054*/ 	.byte	0x00, 0xf0, 0x21, 0x00


	//----- nvinfo : EIATTR_KPARAM_INFO
	.align		4
.L_2293:
        /*0058*/ 	.byte	0x04, 0x17
        /*005a*/ 	.short	(.L_2295 - .L_2294)
.L_2294:
        /*005c*/ 	.word	0x00000000
        /*0060*/ 	.short	0x0006
        /*0062*/ 	.short	0x0030
        /*0064*/ 	.byte	0x00, 0xf0, 0x21, 0x00


	//----- nvinfo : EIATTR_KPARAM_INFO
	.align		4
.L_2295:
        /*0068*/ 	.byte	0x04, 0x17
        /*006a*/ 	.short	(.L_2297 - .L_2296)
.L_2296:
        /*006c*/ 	.word	0x00000000
        /*0070*/ 	.short	0x0005
        /*0072*/ 	.short	0x0028
        /*0074*/ 	.byte	0x00, 0xf0, 0x21, 0x00


	//----- nvinfo : EIATTR_KPARAM_INFO
	.align		4
.L_2297:
        /*0078*/ 	.byte	0x04, 0x17
        /*007a*/ 	.short	(.L_2299 - .L_2298)
.L_2298:
        /*007c*/ 	.word	0x00000000
        /*0080*/ 	.short	0x0004
        /*0082*/ 	.short	0x0020
        /*0084*/ 	.byte	0x00, 0xf0, 0x21, 0x00


	//----- nvinfo : EIATTR_KPARAM_INFO
	.align		4
.L_2299:
        /*0088*/ 	.byte	0x04, 0x17
        /*008a*/ 	.short	(.L_2301 - .L_2300)
.L_2300:
        /*008c*/ 	.word	0x00000000
        /*0090*/ 	.short	0x0003
        /*0092*/ 	.short	0x0018
        /*0094*/ 	.byte	0x00, 0xf0, 0x21, 0x00


	//----- nvinfo : EIATTR_KPARAM_INFO
	.align		4
.L_2301:
        /*0098*/ 	.byte	0x04, 0x17
        /*009a*/ 	.short	(.L_2303 - .L_2302)
.L_2302:
        /*009c*/ 	.word	0x00000000
        /*00a0*/ 	.short	0x0002
        /*00a2*/ 	.short	0x0010
        /*00a4*/ 	.byte	0x00, 0xf0, 0x21, 0x00


	//----- nvinfo : EIATTR_KPARAM_INFO
	.align		4
.L_2303:
        /*00a8*/ 	.byte	0x04, 0x17
        /*00aa*/ 	.short	(.L_2305 - .L_2304)
.L_2304:
        /*00ac*/ 	.word	0x00000000
        /*00b0*/ 	.short	0x0001
        /*00b2*/ 	.short	0x0008
        /*00b4*/ 	.byte	0x00, 0xf0, 0x21, 0x00


	//----- nvinfo : EIATTR_KPARAM_INFO
	.align		4
.L_2305:
        /*00b8*/ 	.byte	0x04, 0x17
        /*00ba*/ 	.short	(.L_2307 - .L_2306)
.L_2306:
        /*00bc*/ 	.word	0x00000000
        /*00c0*/ 	.short	0x0000
        /*00c2*/ 	.short	0x0000
        /*00c4*/ 	.byte	0x00, 0xf0, 0x21, 0x00


	//----- nvinfo : EIATTR_SPARSE_MMA_MASK
	.align		4
.L_2307:
        /*00c8*/ 	.byte	0x03, 0x50
        /*00ca*/ 	.short	0x0000


	//----- nvinfo : EIATTR_MAXREG_COUNT
	.align		4
        /*00cc*/ 	.byte	0x03, 0x1b
        /*00ce*/ 	.short	0x0028


	//----- nvinfo : EIATTR_NUM_BARRIERS
	.align		4
        /*00d0*/ 	.byte	0x02, 0x4c
        /*00d2*/ 	.byte	0x01
	.zero		1


	//----- nvinfo : EIATTR_ANNOTATIONS
	.align		4
        /*00d4*/ 	.byte	0x04, 0x55
        /*00d6*/ 	.short	(.L_2309 - .L_2308)


	//   ....[0]....
.L_2308:
        /*00d8*/ 	.word	0x00000001
        /*00dc*/ 	.byte	0xa0, 0x04, 0x00, 0x00, 0x01, 0x00, 0x00, 0x00, 0xc0, 0x04, 0x00, 0x00, 0x01, 0x00, 0x00, 0x00
        /*00ec*/ 	.byte	0xe0, 0x04, 0x00, 0x00, 0x01, 0x00, 0x00, 0x00, 0x00, 0x0e, 0x00, 0x00, 0x01, 0x00, 0x00, 0x00
        /*00fc*/ 	.byte	0x60, 0x0e, 0x00, 0x00, 0x01, 0x00, 0x00, 0x00, 0x30, 0x10, 0x00, 0x00, 0x01, 0x00, 0x00, 0x00
        /*010c*/ 	.byte	0x50, 0x27, 0x00, 0x00, 0x01, 0x00, 0x00, 0x00, 0xa0, 0x28, 0x00, 0x00


	//----- nvinfo : EIATTR_MERCURY_ISA_VERSION
	.align		4
.L_2309:
        /*0118*/ 	.byte	0x03, 0x5f
        /*011a*/ 	.short	0x0101


	//----- nvinfo : EIATTR_COOP_GROUP_MASK_REGIDS
	.align		4
        /*011c*/ 	.byte	0x04, 0x29
        /*011e*/ 	.short	(.L_2311 - .L_2310)


	//   ....[0]....
.L_2310:
        /*0120*/ 	.word	0xffffffff


	//   ....[1]....
        /*0124*/ 	.word	0xffffffff


	//   ....[2]....
        /*0128*/ 	.word	0xffffffff


	//   ....[3]....
        /*012c*/ 	.word	0xffffffff


	//   ....[4]....
        /*0130*/ 	.word	0xffffffff


	//   ....[5]....
        /*0134*/ 	.word	0xffffffff


	//   ....[6]....
        /*0138*/ 	.word	0xffffffff


	//   ....[7]....
        /*013c*/ 	.word	0xffffffff


	//   ....[8]....
        /*0140*/ 	.word	0xffffffff


	//   ....[9]....
        /*0144*/ 	.word	0xffffffff


	//   ....[10]....
        /*0148*/ 	.word	0xffffffff


	//   ....[11]....
        /*014c*/ 	.word	0xffffffff


	//   ....[12]....
        /*0150*/ 	.word	0x05000011


	//   ....[13]....
        /*0154*/ 	.word	0x05000013


	//   ....[14]....
        /*0158*/ 	.word	0x05000010


	//   ....[15]....
        /*015c*/ 	.word	0x05000012


	//   ....[16]....
        /*0160*/ 	.word	0x05000015


	//   ....[17]....
        /*0164*/ 	.word	0x05000021


	//   ....[18]....
        /*0168*/ 	.word	0x0500000a


	//   ....[19]....
        /*016c*/ 	.word	0x05000010


	//   ....[20]....
        /*0170*/ 	.word	0x05000013


	//   ....[21]....
        /*0174*/ 	.word	0x05000015


	//   ....[22]....
        /*0178*/ 	.word	0x05000010


	//   ....[23]....
        /*017c*/ 	.word	0x05000021


	//   ....[24]....
        /*0180*/ 	.word	0x05000012


	//   ....[25]....
        /*0184*/ 	.word	0x05000013


	//   ....[26]....
        /*0188*/ 	.word	0x05000020


	//   ....[27]....
        /*018c*/ 	.word	0x05000011


	//   ....[28]....
        /*0190*/ 	.word	0x05000013


	//   ....[29]....
        /*0194*/ 	.word	0x05000015


	//   ....[30]....
        /*0198*/ 	.word	0x05000010


	//   ....[31]....
        /*019c*/ 	.word	0x05000021


	//   ....[32]....
        /*01a0*/ 	.word	0x05000012


	//   ....[33]....
        /*01a4*/ 	.word	0x05000013


	//   ....[34]....
        /*01a8*/ 	.word	0x05000020


	//   ....[35]....
        /*01ac*/ 	.word	0x05000011


	//   ....[36]....
        /*01b0*/ 	.word	0x05000010


	//   ....[37]....
        /*01b4*/ 	.word	0x0500000f


	//   ....[38]....
        /*01b8*/ 	.word	0x05000019


	//   ....[39]....
        /*01bc*/ 	.word	0x05000013


	//   ....[40]....
        /*01c0*/ 	.word	0x05000010


	//   ....[41]....
        /*01c4*/ 	.word	0x05000021


	//   ....[42]....
        /*01c8*/ 	.word	0x05000013


	//   ....[43]....
        /*01cc*/ 	.word	0x05000012


	//   ....[44]....
        /*01d0*/ 	.word	0x05000019


	//   ....[45]....
        /*01d4*/ 	.word	0x05000021


	//   ....[46]....
        /*01d8*/ 	.word	0x05000022


	//   ....[47]....
        /*01dc*/ 	.word	0x05000011


	//   ....[48]....
        /*01e0*/ 	.word	0x05000020


	//   ....[49]....
        /*01e4*/ 	.word	0x05000019


	//   ....[50]....
        /*01e8*/ 	.word	0x05000017


	//   ....[51]....
        /*01ec*/ 	.word	0x0500000c


	//   ....[52]....
        /*01f0*/ 	.word	0x05000012


	//   ....[53]....
        /*01f4*/ 	.word	0x05000013


	//   ....[54]....
        /*01f8*/ 	.word	0x05000020


	//   ....[55]....
        /*01fc*/ 	.word	0x05000014


	//   ....[56]....
        /*0200*/ 	.word	0x0500000f


	//   ....[57]....
        /*0204*/ 	.word	0x05000015


	//   ....[58]....
        /*0208*/ 	.word	0x05000013


	//   ....[59]....
        /*020c*/ 	.word	0x05000021


	//   ....[60]....
        /*0210*/ 	.word	0x05000010


	//   ....[61]....
        /*0214*/ 	.word	0x05000017


	//   ....[62]....
        /*0218*/ 	.word	0x05000016


	//   ....[63]....
        /*021c*/ 	.word	0x05000015


	//   ....[64]....
        /*0220*/ 	.word	0x05000013


	//   ....[65]....
        /*0224*/ 	.word	0x05000020


	//   ....[66]....
        /*0228*/ 	.word	0x05000013


	//   ....[67]....
        /*022c*/ 	.word	0x05000018


	//   ....[68]....
        /*0230*/ 	.word	0x05000010


	//   ....[69]....
        /*0234*/ 	.word	0x05000010


	//   ....[70]....
        /*0238*/ 	.word	0x05000010


	//   ....[71]....
        /*023c*/ 	.word	0x05000010


	//   ....[72]....
        /*0240*/ 	.word	0x05000010


	//   ....[73]....
        /*0244*/ 	.word	0x05000010


	//   ....[74]....
        /*0248*/ 	.word	0x05000010


	//   ....[75]....
        /*024c*/ 	.word	0x05000010


	//   ....[76]....
        /*0250*/ 	.word	0x05000010


	//   ....[77]....
        /*0254*/ 	.word	0x05000010


	//   ....[78]....
        /*0258*/ 	.word	0x05000010


	//   ....[79]....
        /*025c*/ 	.word	0x05000010


	//   ....[80]....
        /*0260*/ 	.word	0x05000010


	//   ....[81]....
        /*0264*/ 	.word	0x05000010


	//   ....[82]....
        /*0268*/ 	.word	0x05000010


	//   ....[83]....
        /*026c*/ 	.word	0x05000010


	//   ....[84]....
        /*0270*/ 	.word	0x05000010


	//   ....[85]....
        /*0274*/ 	.word	0x05000010


	//   ....[86]....
        /*0278*/ 	.word	0x05000010


	//   ....[87]....
        /*027c*/ 	.word	0x05000010


	//   ....[88]....
        /*0280*/ 	.word	0x05000010


	//   ....[89]....
        /*0284*/ 	.word	0x05000010


	//   ....[90]....
        /*0288*/ 	.word	0x05000010


	//   ....[91]....
        /*028c*/ 	.word	0x05000010


	//   ....[92]....
        /*0290*/ 	.word	0x05000010


	//   ....[93]....
        /*0294*/ 	.word	0x05000010


	//   ....[94]....
        /*0298*/ 	.word	0x05000010


	//   ....[95]....
        /*029c*/ 	.word	0x05000010


	//   ....[96]....
        /*02a0*/ 	.word	0x05000010


	//   ....[97]....
        /*02a4*/ 	.word	0x05000010


	//   ....[98]....
        /*02a8*/ 	.word	0x05000010


	//   ....[99]....
        /*02ac*/ 	.word	0x05000010


	//   ....[100]....
        /*02b0*/ 	.word	0x05000010


	//   ....[101]....
        /*02b4*/ 	.word	0x05000010


	//   ....[102]....
        /*02b8*/ 	.word	0x05000010


	//   ....[103]....
        /*02bc*/ 	.word	0x05000010


	//   ....[104]....
        /*02c0*/ 	.word	0x05000010


	//   ....[105]....
        /*02c4*/ 	.word	0x05000010


	//   ....[106]....
        /*02c8*/ 	.word	0x05000010


	//   ....[107]....
        /*02cc*/ 	.word	0x05000010


	//   ....[108]....
        /*02d0*/ 	.word	0x05000010


	//   ....[109]....
        /*02d4*/ 	.word	0x05000010


	//   ....[110]....
        /*02d8*/ 	.word	0x05000010


	//   ....[111]....
        /*02dc*/ 	.word	0x05000010


	//   ....[112]....
        /*02e0*/ 	.word	0x05000010


	//   ....[113]....
        /*02e4*/ 	.word	0x05000010


	//   ....[114]....
        /*02e8*/ 	.word	0x05000010


	//   ....[115]....
        /*02ec*/ 	.word	0x05000010


	//   ....[116]....
        /*02f0*/ 	.word	0x05000010


	//   ....[117]....
        /*02f4*/ 	.word	0x05000010


	//   ....[118]....
        /*02f8*/ 	.word	0x05000010


	//   ....[119]....
        /*02fc*/ 	.word	0x05000010


	//   ....[120]....
        /*0300*/ 	.word	0x05000010


	//   ....[121]....
        /*0304*/ 	.word	0x05000010


	//   ....[122]....
        /*0308*/ 	.word	0x05000010


	//   ....[123]....
        /*030c*/ 	.word	0x05000010


	//----- nvinfo : EIATTR_COOP_GROUP_INSTR_OFFSETS
	.align		4
.L_2311:
        /*0310*/ 	.byte	0x04, 0x28
        /*0312*/ 	.short	(.L_2313 - .L_2312)


	//   ....[0]....
.L_2312:
        /*0314*/ 	.word	0x00002280


	//   ....[1]....
        /*0318*/ 	.word	0x000022b0


	//   ....[2]....
        /*031c*/ 	.word	0x00002940


	//   ....[3]....
        /*0320*/ 	.word	0x00002970


	//   ....[4]....
        /*0324*/ 	.word	0x000029a0


	//   ....[5]....
        /*0328*/ 	.word	0x000029b0


	//   ....[6]....
        /*032c*/ 	.word	0x000029e0


	//   ....[7]....
        /*0330*/ 	.word	0x000029f0


	//   ....[8]....
        /*0334*/ 	.word	0x00002a20


	//   ....[9]....
        /*0338*/ 	.word	0x00002a30


	//   ....[10]....
        /*033c*/ 	.word	0x00002a60


	//   ....[11]....
        /*0340*/ 	.word	0x00002a70


	//   ....[12]....
        /*0344*/ 	.word	0x00003e00


	//   ....[13]....
        /*0348*/ 	.word	0x00003e30


	//   ....[14]....
        /*034c*/ 	.word	0x00003e60


	//   ....[15]....
        /*0350*/ 	.word	0x00003e80


	//   ....[16]....
        /*0354*/ 	.word	0x00003eb0


	//   ....[17]....
        /*0358*/ 	.word	0x00003ec0


	//   ....[18]....
        /*035c*/ 	.word	0x00003ef0


	//   ....[19]....
        /*0360*/ 	.word	0x00003f00


	//   ....[20]....
        /*0364*/ 	.word	0x00004100


	//   ....[21]....
        /*0368*/ 	.word	0x00004120


	//   ....[22]....
        /*036c*/ 	.word	0x00004150


	//   ....[23]....
        /*0370*/ 	.word	0x00004160


	//   ....[24]....
        /*0374*/ 	.word	0x000041a0


	//   ....[25]....
        /*0378*/ 	.word	0x000041b0


	//   ....[26]....
        /*037c*/ 	.word	0x000041e0


	//   ....[27]....
        /*0380*/ 	.word	0x000041f0


	//   ....[28]....
        /*0384*/ 	.word	0x00004390


	//   ....[29]....
        /*0388*/ 	.word	0x000043b0


	//   ....[30]....
        /*038c*/ 	.word	0x000043e0


	//   ....[31]....
        /*0390*/ 	.word	0x000043f0


	//   ....[32]....
        /*0394*/ 	.word	0x00004430


	//   ....[33]....
        /*0398*/ 	.word	0x00004440


	//   ....[34]....
        /*039c*/ 	.word	0x00004470


	//   ....[35]....
        /*03a0*/ 	.word	0x00004480


	//   ....[36]....
        /*03a4*/ 	.word	0x00004640


	//   ....[37]....
        /*03a8*/ 	.word	0x00004680


	//   ....[38]....
        /*03ac*/ 	.word	0x00004720


	//   ....[39]....
        /*03b0*/ 	.word	0x00004740


	//   ....[40]....
        /*03b4*/ 	.word	0x000047e0


	//   ....[41]....
        /*03b8*/ 	.word	0x00004820


	//   ....[42]....
        /*03bc*/ 	.word	0x00004830


	//   ....[43]....
        /*03c0*/ 	.word	0x00004860


	//   ....[44]....
        /*03c4*/ 	.word	0x00004920


	//   ....[45]....
        /*03c8*/ 	.word	0x000049b0


	//   ....[46]....
        /*03cc*/ 	.word	0x000049d0


	//   ....[47]....
        /*03d0*/ 	.word	0x000049e0


	//   ....[48]....
        /*03d4*/ 	.word	0x00004a00


	//   ....[49]....
        /*03d8*/ 	.word	0x00004a60


	//   ....[50]....
        /*03dc*/ 	.word	0x00004b10


	//   ....[51]....
        /*03e0*/ 	.word	0x00004b30


	//   ....[52]....
        /*03e4*/ 	.word	0x00004b40


	//   ....[53]....
        /*03e8*/ 	.word	0x00004b50


	//   ....[54]....
        /*03ec*/ 	.word	0x00004b90


	//   ....[55]....
        /*03f0*/ 	.word	0x00004ba0


	//   ....[56]....
        /*03f4*/ 	.word	0x00004c50


	//   ....[57]....
        /*03f8*/ 	.word	0x00004c80


	//   ....[58]....
        /*03fc*/ 	.word	0x00004ca0


	//   ....[59]....
        /*0400*/ 	.word	0x00004cb0


	//   ....[60]....
        /*0404*/ 	.word	0x00004cc0


	//   ....[61]....
        /*0408*/ 	.word	0x00004cd0


	//   ....[62]....
        /*040c*/ 	.word	0x00004d30


	//   ....[63]....
        /*0410*/ 	.word	0x00004da0


	//   ....[64]....
        /*0414*/ 	.word	0x00004dd0


	//   ....[65]....
        /*0418*/ 	.word	0x00004de0


	//   ....[66]....
        /*041c*/ 	.word	0x00004ee0


	//   ....[67]....
        /*0420*/ 	.word	0x00004ef0


	//   ....[68]....
        /*0424*/ 	.word	0x000050b0


	//   ....[69]....
        /*0428*/ 	.word	0x00005100


	//   ....[70]....
        /*042c*/ 	.word	0x00005170


	//   ....[71]....
        /*0430*/ 	.word	0x000051d0


	//   ....[72]....
        /*0434*/ 	.word	0x00005240


	//   ....[73]....
        /*0438*/ 	.word	0x000052a0


	//   ....[74]....
        /*043c*/ 	.word	0x00005310


	//   ....[75]....
        /*0440*/ 	.word	0x00005370


	//   ....[76]....
        /*0444*/ 	.word	0x00005410


	//   ....[77]....
        /*0448*/ 	.word	0x000054a0


	//   ....[78]....
        /*044c*/ 	.word	0x00005510


	//   ....[79]....
        /*0450*/ 	.word	0x00005560


	//   ....[80]....
        /*0454*/ 	.word	0x000055d0


	//   ....[81]....
        /*0458*/ 	.word	0x00005620


	//   ....[82]....
        /*045c*/ 	.word	0x00005690


	//   ....[83]....
        /*0460*/ 	.word	0x000056e0


	//   ....[84]....
        /*0464*/ 	.word	0x00005780


	//   ....[85]....
        /*0468*/ 	.word	0x00005810


	//   ....[86]....
        /*046c*/ 	.word	0x00005880


	//   ....[87]....
        /*0470*/ 	.word	0x000058d0


	//   ....[88]....
        /*0474*/ 	.word	0x00005940


	//   ....[89]....
        /*0478*/ 	.word	0x00005990


	//   ....[90]....
        /*047c*/ 	.word	0x00005a00


	//   ....[91]....
        /*0480*/ 	.word	0x00005a50


	//   ....[92]....
        /*0484*/ 	.word	0x00005af0


	//   ....[93]....
        /*0488*/ 	.word	0x00005b90


	//   ....[94]....
        /*048c*/ 	.word	0x00005c00


	//   ....[95]....
        /*0490*/ 	.word	0x00005c60


	//   ....[96]....
        /*0494*/ 	.word	0x00005cd0


	//   ....[97]....
        /*0498*/ 	.word	0x00005d50


	//   ....[98]....
        /*049c*/ 	.word	0x00005dd0


	//   ....[99]....
        /*04a0*/ 	.word	0x00005eb0


	//   ....[100]....
        /*04a4*/ 	.word	0x00005f90


	//   ....[101]....
        /*04a8*/ 	.word	0x00006020


	//   ....[102]....
        /*04ac*/ 	.word	0x000060a0


	//   ....[103]....
        /*04b0*/ 	.word	0x00006170


	//   ....[104]....
        /*04b4*/ 	.word	0x000061e0


	//   ....[105]....
        /*04b8*/ 	.word	0x00006260


	//   ....[106]....
        /*04bc*/ 	.word	0x000062c0


	//   ....[107]....
        /*04c0*/ 	.word	0x00006360


	//   ....[108]....
        /*04c4*/ 	.word	0x00006410


	//   ....[109]....
        /*04c8*/ 	.word	0x000064b0


	//   ....[110]....
        /*04cc*/ 	.word	0x00006550


	//   ....[111]....
        /*04d0*/ 	.word	0x000065e0


	//   ....[112]....
        /*04d4*/ 	.word	0x00006640


	//   ....[113]....
        /*04d8*/ 	.word	0x000066c0


	//   ....[114]....
        /*04dc*/ 	.word	0x00006720


	//   ....[115]....
        /*04e0*/ 	.word	0x00006860


	//   ....[116]....
        /*04e4*/ 	.word	0x000068c0


	//   ....[117]....
        /*04e8*/ 	.word	0x00006920


	//   ....[118]....
        /*04ec*/ 	.word	0x000069b0


	//   ....[119]....
        /*04f0*/ 	.word	0x00006a10


	//   ....[120]....
        /*04f4*/ 	.word	0x00006aa0


	//   ....[121]....
        /*04f8*/ 	.word	0x00006af0


	//   ....[122]....
        /*04fc*/ 	.word	0x00006bb0


	//   ....[123]....
        /*0500*/ 	.word	0x00006c00


	//----- nvinfo : EIATTR_EXIT_INSTR_OFFSETS
	.align		4
.L_2313:
        /*0504*/ 	.byte	0x04, 0x1c
        /*0506*/ 	.short	(.L_2315 - .L_2314)


	//   ....[0]....
.L_2314:
        /*0508*/ 	.word	0x00002e30


	//   ....[1]....
        /*050c*/ 	.word	0x00005050


	//----- nvinfo : EIATTR_MAX_THREADS
	.align		4
.L_2315:
        /*0510*/ 	.byte	0x04, 0x05
        /*0512*/ 	.short	(.L_2317 - .L_2316)
.L_2316:
        /*0514*/ 	.word	0x000001e0
        /*0518*/ 	.word	0x00000001
        /*051c*/ 	.word	0x00000001


	//----- nvinfo : EIATTR_CRS_STACK_SIZE
	.align		4
.L_2317:
        /*0520*/ 	.byte	0x04, 0x1e
        /*0522*/ 	.short	(.L_2319 - .L_2318)
.L_2318:
        /*0524*/ 	.word	0x00000000


	//----- nvinfo : EIATTR_CBANK_PARAM_SIZE
	.align		4
.L_2319:
        /*0528*/ 	.byte	0x03, 0x19
        /*052a*/ 	.short	0x0060


	//----- nvinfo : EIATTR_PARAM_CBANK
	.align		4
        /*052c*/ 	.byte	0x04, 0x0a
        /*052e*/ 	.short	(.L_2321 - .L_2320)
	.align		4
.L_2320:
        /*0530*/ 	.word	index@(.nv.constant0._ZN13group_norm_v218gn_bwd_cuda_kernelI6__halfLi480ELi3ELi16ELi120ELi256ELb1ELb1ELi2ELi960ELi960ELi4ELb1ELi2ELb0ELb0ELNS_15WgradSyncMethodE3ENS_16CompileConditionILi900EEEEEvPT_S6_S6_PKS5_S8_S8_S8_PKfflPfPj)
        /*0534*/ 	.short	0x0210
        /*0536*/ 	.short	0x0060


	//----- nvinfo : EIATTR_SW_WAR
	.align		4
.L_2321:
        /*0538*/ 	.byte	0x04, 0x36
        /*053a*/ 	.short	(.L_2323 - .L_2322)
.L_2322:
        /*053c*/ 	.word	0x00000008
.L_2323:


//--------------------- .nv.info._ZN13group_norm_v218gn_bwd_cuda_kernelI6__halfLi480ELi1ELi16ELi120ELi256ELb1ELb1ELi4ELi960ELi960ELi4ELb1ELi2ELb0ELb0ELNS_15WgradSyncMethodE3ENS_16CompileConditionILi900EEEEEvPT_S6_S6_PKS5_S8_S8_S8_PKfflPfPj --------------------------
	.section	.nv.info._ZN13group_norm_v218gn_bwd_cuda_kernelI6__halfLi480ELi1ELi16ELi120ELi256ELb1ELb1ELi4ELi960ELi960ELi4ELb1ELi2ELb0ELb0ELNS_15WgradSyncMethodE3ENS_16CompileConditionILi900EEEEEvPT_S6_S6_PKS5_S8_S8_S8_PKfflPfPj,"",@"SHT_CUDA_INFO"
	.sectionflags	@""
	.align	4


	//----- nvinfo : EIATTR_CUDA_API_VERSION
	.align		4
        /*0000*/ 	.byte	0x04, 0x37
        /*0002*/ 	.short	(.L_2325 - .L_2324)
.L_2324:
        /*0004*/ 	.word	0x00000082


	//----- nvinfo : EIATTR_KPARAM_INFO
	.align		4
.L_2325:
        /*0008*/ 	.byte	0x04, 0x17
        /*000a*/ 	.short	(.L_2327 - .L_2326)
.L_2326:
        /*000c*/ 	.word	0x00000000
        /*0010*/ 	.short	0x000b
        /*0012*/ 	.short	0x0058
        /*0014*/ 	.byte	0x00, 0xf0, 0x21, 0x00


	//----- nvinfo : EIATTR_KPARAM_INFO
	.align		4
.L_2327:
        /*0018*/ 	.byte	0x04, 0x17
        /*001a*/ 	.short	(.L_2329 - .L_2328)
.L_2328:
        /*001c*/ 	.word	0x00000000
        /*0020*/ 	.short	0x000a
        /*0022*/ 	.short	0x0050
        /*0024*/ 	.byte	0x00, 0xf0, 0x21, 0x00


	//----- nvinfo : EIATTR_KPARAM_INFO
	.align		4
.L_2329:
        /*0028*/ 	.byte	0x04, 0x17
        /*002a*/ 	.short	(.L_2331 - .L_2330)
.L_2330:
        /*002c*/ 	.word	0x00000000
        /*0030*/ 	.short	0x0009
        /*0032*/ 	.short	0x0048
        /*0034*/ 	.byte	0x00, 0xf0, 0x21, 0x00


	//----- nvinfo : EIATTR_KPARAM_INFO
	.align		4
.L_2331:
        /*0038*/ 	.byte	0x04, 0x17
        /*003a*/ 	.short	(.L_2333 - .L_2332)
.L_2332:
        /*003c*/ 	.word	0x00000000
        /*0040*/ 	.short	0x0008
        /*0042*/ 	.short	0x0040
        /*0044*/ 	.byte	0x00, 0xf0, 0x11, 0x00


	//----- nvinfo : EIATTR_KPARAM_INFO
	.align		4
.L_2333:
        /*0048*/ 	.byte	0x04, 0x17
        /*004a*/ 	.short	(.L_2335 - .L_2334)
.L_2334:
        /*004c*/ 	.word	0x00000000
        /*0050*/ 	.short	0x0007
        /*0052*/ 	.short	0x0038
        /*0054*/ 	.byte	0x00, 0xf0, 0x21, 0x00


	//----- nvinfo : EIATTR_KPARAM_INFO
	.align		4
.L_2335:
        /*0058*/ 	.byte	0x04, 0x17
        /*005a*/ 	.short	(.L_2337 - .L_2336)
.L_2336:
        /*005c*/ 	.word	0x00000000
        /*0060*/ 	.short	0x0006
        /*0062*/ 	.short	0x0030
        /*0064*/ 	.byte	0x00, 0xf0, 0x21, 0x00


	//----- nvinfo : EIATTR_KPARAM_INFO
	.align		4
.L_2337:
        /*0068*/ 	.byte	0x04, 0x17
        /*006a*/ 	.short	(.L_2339 - .L_2338)
.L_2338:
        /*006c*/ 	.word	0x00000000
        /*0070*/ 	.short	0x0005
        /*0072*/ 	.short	0x0028
        /*0074*/ 	.byte	0x00, 0xf0, 0x21, 0x00


	//----- nvinfo : EIATTR_KPARAM_INFO
	.align		4
.L_2339:
        /*0078*/ 	.byte	0x04, 0x17
        /*007a*/ 	.short	(.L_2341 - .L_2340)
.L_2340:
        /*007c*/ 	.word	0x00000000
        /*0080*/ 	.short	0x0004
        /*0082*/ 	.short	0x0020
        /*0084*/ 	.byte	0x00, 0xf0, 0x21, 0x00


	//----- nvinfo : EIATTR_KPARAM_INFO
	.align		4
.L_2341:
        /*0088*/ 	.byte	0x04, 0x17
        /*008a*/ 	.short	(.L_2343 - .L_2342)
.L_2342:
        /*008c*/ 	.word	0x00000000
        /*0090*/ 	.short	0x0003
        /*0092*/ 	.short	0x0018
        /*0094*/ 	.byte	0x00, 0xf0, 0x21, 0x00


	//----- nvinfo : EIATTR_KPARAM_INFO
	.align		4
.L_2343:
        /*0098*/ 	.byte	0x04, 0x17
        /*009a*/ 	.short	(.L_2345 - .L_2344)
.L_2344:
        /*009c*/ 	.word	0x00000000
        /*00a0*/ 	.short	0x0002
        /*00a2*/ 	.short	0x0010
        /*00a4*/ 	.byte	0x00, 0xf0, 0x21, 0x00


	//----- nvinfo : EIATTR_KPARAM_INFO
	.align		4
.L_2345:
        /*00a8*/ 	.byte	0x04, 0x17
        /*00aa*/ 	.short	(.L_2347 - .L_2346)
.L_2346:
        /*00ac*/ 	.word	0x00000000
        /*00b0*/ 	.short	0x0001
        /*00b2*/ 	.short	0x0008
        /*00b4*/ 	.byte	0x00, 0xf0, 0x21, 0x00


	//----- nvinfo : EIATTR_KPARAM_INFO
	.align		4
.L_2347:
        /*00b8*/ 	.byte	0x04, 0x17
        /*00ba*/ 	.short	(.L_2349 - .L_2348)
.L_2348:
        /*00bc*/ 	.word	0x00000000
        /*00c0*/ 	.short	0x0000
        /*00c2*/ 	.short	0x0000
        /*00c4*/ 	.byte	0x00, 0xf0, 0x21, 0x00


	//----- nvinfo : EIATTR_SPARSE_MMA_MASK
	.align		4
.L_2349:
        /*00c8*/ 	.byte	0x03, 0x50
        /*00ca*/ 	.short	0x0000


	//----- nvinfo : EIATTR_MAXREG_COUNT
	.align		4
        /*00cc*/ 	.byte	0x03, 0x1b
        /*00ce*/ 	.short	0x0080


	//----- nvinfo : EIATTR_NUM_BARRIERS
	.align		4
        /*00d0*/ 	.byte	0x02, 0x4c
        /*00d2*/ 	.byte	0x01
	.zero		1


	//----- nvinfo : EIATTR_MERCURY_ISA_VERSION
	.align		4
        /*00d4*/ 	.byte	0x03, 0x5f
        /*00d6*/ 	.short	0x0101


	//----- nvinfo : EIATTR_COOP_GROUP_MASK_REGIDS
	.align		4
        /*00d8*/ 	.byte	0x04, 0x29
        /*00da*/ 	.short	(.L_2351 - .L_2350)


	//   ....[0]....
.L_2350:
        /*00dc*/ 	.word	0xffffffff


	//   ....[1]....
        /*00e0*/ 	.word	0xffffffff


	//   ....[2]....
        /*00e4*/ 	.word	0xffffffff


	//   ....[3]....
        /*00e8*/ 	.word	0xffffffff


	//   ....[4]....
        /*00ec*/ 	.word	0xffffffff


	//   ....[5]....
        /*00f0*/ 	.word	0xffffffff


	//   ....[6]....
        /*00f4*/ 	.word	0xffffffff


	//   ....[7]....
        /*00f8*/ 	.word	0xffffffff


	//   ....[8]....
        /*00fc*/ 	.word	0xffffffff


	//   ....[9]....
        /*0100*/ 	.word	0xffffffff


	//   ....[10]....
        /*0104*/ 	.word	0xffffffff


	//   ....[11]....
        /*0108*/ 	.word	0xffffffff


	//   ....[12]....
        /*010c*/ 	.word	0x05000007


	//   ....[13]....
        /*0110*/ 	.word	0x05000006


	//   ....[14]....
        /*0114*/ 	.word	0x05000008


	//   ....[15]....
        /*0118*/ 	.word	0x05000009


	//   ....[16]....
        /*011c*/ 	.word	0x0500000f


	//   ....[17]....
        /*0120*/ 	.word	0x05000002


	//   ....[18]....
        /*0124*/ 	.word	0x05000006


	//   ....[19]....
        /*0128*/ 	.word	0x05000003


	//   ....[20]....
        /*012c*/ 	.word	0x05000006


	//   ....[21]....
        /*0130*/ 	.word	0x05000007


	//   ....[22]....
        /*0134*/ 	.word	0x05000009


	//   ....[23]....
        /*0138*/ 	.word	0x05000008


	//   ....[24]....
        /*013c*/ 	.word	0x05000014


	//   ....[25]....
        /*0140*/ 	.word	0x05000013


	//   ....[26]....
        /*0144*/ 	.word	0x05000007


	//   ....[27]....
        /*0148*/ 	.word	0x0500000a


	//   ....[28]....
        /*014c*/ 	.word	0x05000006


	//   ....[29]....
        /*0150*/ 	.word	0x05000007


	//   ....[30]....
        /*0154*/ 	.word	0x05000009


	//   ....[31]....
        /*0158*/ 	.word	0x05000008


	//   ....[32]....
        /*015c*/ 	.word	0x05000014


	//   ....[33]....
        /*0160*/ 	.word	0x05000013


	//   ....[34]....
        /*0164*/ 	.word	0x05000007


	//   ....[35]....
        /*0168*/ 	.word	0x0500000a


	//   ....[36]....
        /*016c*/ 	.word	0x0500000a


	//   ....[37]....
        /*0170*/ 	.word	0x05000007


	//   ....[38]....
        /*0174*/ 	.word	0x0500000d


	//   ....[39]....
        /*0178*/ 	.word	0x05000009


	//   ....[40]....
        /*017c*/ 	.word	0x05000006


	//   ....[41]....
        /*0180*/ 	.word	0x0500000f


	//   ....[42]....
        /*0184*/ 	.word	0x05000007


	//   ....[43]....
        /*0188*/ 	.word	0x0500000d


	//   ....[44]....
        /*018c*/ 	.word	0x05000006


	//   ....[45]....
        /*0190*/ 	.word	0x0500000c


	//   ....[46]....
        /*0194*/ 	.word	0x05000014


	//   ....[47]....
        /*0198*/ 	.word	0x05000010


	//   ....[48]....
        /*019c*/ 	.word	0x05000008


	//   ....[49]....
        /*01a0*/ 	.word	0x05000009


	//   ....[50]....
        /*01a4*/ 	.word	0x0500000a


	//   ....[51]....
        /*01a8*/ 	.word	0x0500001a


	//   ....[52]....
        /*01ac*/ 	.word	0x05000005


	//   ....[53]....
        /*01b0*/ 	.word	0x0500001b


	//   ....[54]....
        /*01b4*/ 	.word	0x05000006


	//   ....[55]....
        /*01b8*/ 	.word	0x05000017


	//   ....[56]....
        /*01bc*/ 	.word	0x05000004


	//   ....[57]....
        /*01c0*/ 	.word	0x05000019


	//   ....[58]....
        /*01c4*/ 	.word	0x0500000e


	//   ....[59]....
        /*01c8*/ 	.word	0x0500000f


	//   ....[60]....
        /*01cc*/ 	.word	0x0500001d


	//   ....[61]....
        /*01d0*/ 	.word	0x05000013


	//   ....[62]....
        /*01d4*/ 	.word	0x05000017


	//   ....[63]....
        /*01d8*/ 	.word	0x05000012


	//   ....[64]....
        /*01dc*/ 	.word	0x05000019


	//   ....[65]....
        /*01e0*/ 	.word	0x05000016


	//   ....[66]....
        /*01e4*/ 	.word	0x0500000d


	//   ....[67]....
        /*01e8*/ 	.word	0x0500000a


	//   ....[68]....
        /*01ec*/ 	.word	0x05000006


	//   ....[69]....
        /*01f0*/ 	.word	0x05000006


	//   ....[70]....
        /*01f4*/ 	.word	0x05000006


	//   ....[71]....
        /*01f8*/ 	.word	0x05000006


	//   ....[72]....
        /*01fc*/ 	.word	0x05000006


	//   ....[73]....
        /*0200*/ 	.word	0x05000006


	//   ....[74]....
        /*0204*/ 	.word	0x05000006


	//   ....[75]....
        /*0208*/ 	.word	0x05000006


	//   ....[76]....
        /*020c*/ 	.word	0x05000006


	//   ....[77]....
        /*0210*/ 	.word	0x05000006


	//   ....[78]....
        /*0214*/ 	.word	0x05000006


	//   ....[79]....
        /*0218*/ 	.word	0x05000006


	//   ....[80]....
        /*021c*/ 	.word	0x05000006


	//   ....[81]....
        /*0220*/ 	.word	0x05000006


	//   ....[82]....
        /*0224*/ 	.word	0x05000006


	//   ....[83]....
        /*0228*/ 	.word	0x05000006


	//   ....[84]....
        /*022c*/ 	.word	0x05000006


	//   ....[85]....
        /*0230*/ 	.word	0x05000006


	//   ....[86]....
        /*0234*/ 	.word	0x05000006


	//   ....[87]....
        /*0238*/ 	.word	0x05000006


	//   ....[88]....
        /*023c*/ 	.word	0x05000006


	//   ....[89]....
        /*0240*/ 	.word	0x05000006


	//   ....[90]....
        /*0244*/ 	.word	0x05000006


	//   ....[91]....
        /*0248*/ 	.word	0x05000006


	//   ....[92]....
        /*024c*/ 	.word	0x05000006


	//   ....[93]....
        /*0250*/ 	.word	0x05000006


	//   ....[94]....
        /*0254*/ 	.word	0x05000006


	//   ....[95]....
        /*0258*/ 	.word	0x05000006


	//   ....[96]....
        /*025c*/ 	.word	0x05000006


	//   ....[97]....
        /*0260*/ 	.word	0x05000006


	//   ....[98]....
        /*0264*/ 	.word	0x05000006


	//   ....[99]....
        /*0268*/ 	.word	0x05000006


	//   ....[100]....
        /*026c*/ 	.word	0x05000006


	//   ....[101]....
        /*0270*/ 	.word	0x05000006


	//   ....[102]....
        /*0274*/ 	.word	0x05000006


	//   ....[103]....
        /*0278*/ 	.word	0x05000006


	//   ....[104]....
        /*027c*/ 	.word	0x05000006


	//   ....[105]....
        /*0280*/ 	.word	0x05000006


	//   ....[106]....
        /*0284*/ 	.word	0x05000006


	//   ....[107]....
        /*0288*/ 	.word	0x05000006


	//   ....[108]....
        /*028c*/ 	.word	0x05000006


	//   ....[109]....
        /*0290*/ 	.word	0x05000006


	//   ....[110]....
        /*0294*/ 	.word	0x05000006


	//   ....[111]....
        /*0298*/ 	.word	0x05000006


	//   ....[112]....
        /*029c*/ 	.word	0x05000006


	//   ....[113]....
        /*02a0*/ 	.word	0x05000006


	//   ....[114]....
        /*02a4*/ 	.word	0x05000006


	//   ....[115]....
        /*02a8*/ 	.word	0x05000006


	//   ....[116]....
        /*02ac*/ 	.word	0x05000006


	//   ....[117]....
        /*02b0*/ 	.word	0x05000006


	//   ....[118]....
        /*02b4*/ 	.word	0x05000006


	//   ....[119]....
        /*02b8*/ 	.word	0x05000006


	//   ....[120]....
        /*02bc*/ 	.word	0x05000006


	//   ....[121]....
        /*02c0*/ 	.word	0x05000006


	//   ....[122]....
        /*02c4*/ 	.word	0x05000006


	//   ....[123]....
        /*02c8*/ 	.word	0x05000006


	//----- nvinfo : EIATTR_COOP_GROUP_INSTR_OFFSETS
	.align		4
.L_2351:
        /*02cc*/ 	.byte	0x04, 0x28
        /*02ce*/ 	.short	(.L_2353 - .L_2352)


	//   ....[0]....
.L_2352:
        /*02d0*/ 	.word	0x00002710


	//   ....[1]....
        /*02d4*/ 	.word	0x00002750


	//   ....[2]....
        /*02d8*/ 	.word	0x00002cb0


	//   ....[3]....
        /*02dc*/ 	.word	0x00002cc0


	//   ....[4]....
        /*02e0*/ 	.word	0x00002cf0


	//   ....[5]....
        /*02e4*/ 	.word	0x00002d00


	//   ....[6]....
        /*02e8*/ 	.word	0x00002d30


	//   ....[7]....
        /*02ec*/ 	.word	0x00002d40


	//   ....[8]....
        /*02f0*/ 	.word	0x00002d70


	//   ....[9]....
        /*02f4*/ 	.word	0x00002da0


	//   ....[10]....
        /*02f8*/ 	.word	0x00002e00


	//   ....[11]....
        /*02fc*/ 	.word	0x00002e10


	//   ....[12]....
        /*0300*/ 	.word	0x00004220


	//   ....[13]....
        /*0304*/ 	.word	0x00004240


	//   ....[14]....
        /*0308*/ 	.word	0x00004280


	//   ....[15]....
        /*030c*/ 	.word	0x000042a0


	//   ....[16]....
        /*0310*/ 	.word	0x000042d0


	//   ....[17]....
        /*0314*/ 	.word	0x000042e0


	//   ....[18]....
        /*0318*/ 	.word	0x00004310


	//   ....[19]....
        /*031c*/ 	.word	0x00004320


	//   ....[20]....
        /*0320*/ 	.word	0x000044d0


	//   ....[21]....
        /*0324*/ 	.word	0x00004500


	//   ....[22]....
        /*0328*/ 	.word	0x00004530


	//   ....[23]....
        /*032c*/ 	.word	0x00004540


	//   ....[24]....
        /*0330*/ 	.word	0x00004570


	//   ....[25]....
        /*0334*/ 	.word	0x00004580


	//   ....[26]....
        /*0338*/ 	.word	0x000045b0


	//   ....[27]....
        /*033c*/ 	.word	0x000045c0


	//   ....[28]....
        /*0340*/ 	.word	0x00004710


	//   ....[29]....
        /*0344*/ 	.word	0x00004740


	//   ....[30]....
        /*0348*/ 	.word	0x00004770


	//   ....[31]....
        /*034c*/ 	.word	0x00004780


	//   ....[32]....
        /*0350*/ 	.word	0x000047b0


	//   ....[33]....
        /*0354*/ 	.word	0x000047c0


	//   ....[34]....
        /*0358*/ 	.word	0x000047f0


	//   ....[35]....
        /*035c*/ 	.word	0x00004800


	//   ....[36]....
        /*0360*/ 	.word	0x00004b10


	//   ....[37]....
        /*0364*/ 	.word	0x00004b30


	//   ....[38]....
        /*0368*/ 	.word	0x00004b50


	//   ....[39]....
        /*036c*/ 	.word	0x00004b90


	//   ....[40]....
        /*0370*/ 	.word	0x00004bc0


	//   ....[41]....
        /*0374*/ 	.word	0x00004be0


	//   ....[42]....
        /*0378*/ 	.word	0x00004c10


	//   ....[43]....
        /*037c*/ 	.word	0x00004c40


	//   ....[44]....
        /*0380*/ 	.word	0x00004c70


	//   ....[45]....
        /*0384*/ 	.word	0x00004cb0


	//   ....[46]....
        /*0388*/ 	.word	0x00004cd0


	//   ....[47]....
        /*038c*/ 	.word	0x00004cf0


	//   ....[48]....
        /*0390*/ 	.word	0x00004d20


	//   ....[49]....
        /*0394*/ 	.word	0x00004d50


	//   ....[50]....
        /*0398*/ 	.word	0x00004d90


	//   ....[51]....
        /*039c*/ 	.word	0x00004dc0


	//   ....[52]....
        /*03a0*/ 	.word	0x00004df0


	//   ....[53]....
        /*03a4*/ 	.word	0x00004e20


	//   ....[54]....
        /*03a8*/ 	.word	0x00004e50


	//   ....[55]....
        /*03ac*/ 	.word	0x00004e80


	//   ....[56]....
        /*03b0*/ 	.word	0x00004e90


	//   ....[57]....
        /*03b4*/ 	.word	0x00004eb0


	//   ....[58]....
        /*03b8*/ 	.word	0x00004ee0


	//   ....[59]....
        /*03bc*/ 	.word	0x00004f00


	//   ....[60]....
        /*03c0*/ 	.word	0x00004f20


	//   ....[61]....
        /*03c4*/ 	.word	0x00004f50


	//   ....[62]....
        /*03c8*/ 	.word	0x00004fa0


	//   ....[63]....
        /*03cc*/ 	.word	0x00004fd0


	//   ....[64]....
        /*03d0*/ 	.word	0x00005000


	//   ....[65]....
        /*03d4*/ 	.word	0x00005030


	//   ....[66]....
        /*03d8*/ 	.word	0x00005090


	//   ....[67]....
        /*03dc*/ 	.word	0x000051a0


	//   ....[68]....
        /*03e0*/ 	.word	0x000052c0


	//   ....[69]....
        /*03e4*/ 	.word	0x00005310


	//   ....[70]....
        /*03e8*/ 	.word	0x00005380


	//   ....[71]....
        /*03ec*/ 	.word	0x000053e0


	//   ....[72]....
        /*03f0*/ 	.word	0x00005450


	//   ....[73]....
        /*03f4*/ 	.word	0x000054b0


	//   ....[74]....
        /*03f8*/ 	.word	0x00005520


	//   ....[75]....
        /*03fc*/ 	.word	0x00005580


	//   ....[76]....
        /*0400*/ 	.word	0x00005620


	//   ....[77]....
        /*0404*/ 	.word	0x000056b0


	//   ....[78]....
        /*0408*/ 	.word	0x00005720


	//   ....[79]....
        /*040c*/ 	.word	0x00005780


	//   ....[80]....
        /*0410*/ 	.word	0x000057f0


	//   ....[81]....
        /*0414*/ 	.word	0x00005850


	//   ....[82]....
        /*0418*/ 	.word	0x000058c0


	//   ....[83]....
        /*041c*/ 	.word	0x00005920


	//   ....[84]....
        /*0420*/ 	.word	0x000059c0


	//   ....[85]....
        /*0424*/ 	.word	0x00005a50


	//   ....[86]....
        /*0428*/ 	.word	0x00005ac0


	//   ....[87]....
        /*042c*/ 	.word	0x00005b20


	//   ....[88]....
        /*0430*/ 	.word	0x00005b90


	//   ....[89]....
        /*0434*/ 	.word	0x00005bf0


	//   ....[90]....
        /*0438*/ 	.word	0x00005c60


	//   ....[91]....
        /*043c*/ 	.word	0x00005cc0


	//   ....[92]....
        /*0440*/ 	.word	0x00005d60


	//   ....[93]....
        /*0444*/ 	.word	0x00005e20


	//   ....[94]....
        /*0448*/ 	.word	0x00005f00


	//   ....[95]....
        /*044c*/ 	.word	0x00005f50


	//   ....[96]....
        /*0450*/ 	.word	0x00005ff0


	//   ....[97]....
        /*0454*/ 	.word	0x00006050


	//   ....[98]....
        /*0458*/ 	.word	0x00006100


	//   ....[99]....
        /*045c*/ 	.word	0x00006160


	//   ....[100]....
        /*0460*/ 	.word	0x00006210


	//   ....[101]....
        /*0464*/ 	.word	0x00006270


	//   ....[102]....
        /*0468*/ 	.word	0x000062e0


	//   ....[103]....
        /*046c*/ 	.word	0x00006340


	//   ....[104]....
        /*0470*/ 	.word	0x000063b0


	//   ....[105]....
        /*0474*/ 	.word	0x00006410


	//   ....[106]....
        /*0478*/ 	.word	0x00006480


	//   ....[107]....
        /*047c*/ 	.word	0x000064f0


	//   ....[108]....
        /*0480*/ 	.word	0x00006570


	//   ....[109]....
        /*0484*/ 	.word	0x000065d0


	//   ....[110]....
        /*0488*/ 	.word	0x00006650


	//   ....[111]....
        /*048c*/ 	.word	0x000066b0


	//   ....[112]....
        /*0490*/ 	.word	0x00006760


	//   ....[113]....
        /*0494*/ 	.word	0x000067d0


	//   ....[114]....
        /*0498*/ 	.word	0x00006870


	//   ....[115]....
        /*049c*/ 	.word	0x000068e0


	//   ....[116]....
        /*04a0*/ 	.word	0x00006940


	//   ....[117]....
        /*04a4*/ 	.word	0x00006990


	//   ....[118]....
        /*04a8*/ 	.word	0x00006a00


	//   ....[119]....
        /*04ac*/ 	.word	0x00006a60


	//   ....[120]....
        /*04b0*/ 	.word	0x00006ad0


	//   ....[121]....
        /*04b4*/ 	.word	0x00006b30


	//   ....[122]....
        /*04b8*/ 	.word	0x00006c80


	//   ....[123]....
        /*04bc*/ 	.word	0x00006d30


	//----- nvinfo : EIATTR_EXIT_INSTR_OFFSETS
	.align		4
.L_2353:
        /*04c0*/ 	.byte	0x04, 0x1c
        /*04c2*/ 	.short	(.L_2355 - .L_2354)


	//   ....[0]....
.L_2354:
        /*04c4*/ 	.word	0x00003200


	//   ....[1]....
        /*04c8*/ 	.word	0x00005260


	//----- nvinfo : EIATTR_MAX_THREADS
	.align		4
.L_2355:
        /*04cc*/ 	.byte	0x04, 0x05
        /*04ce*/ 	.short	(.L_2357 - .L_2356)
.L_2356:
        /*04d0*/ 	.word	0x000001e0
        /*04d4*/ 	.word	0x00000001
        /*04d8*/ 	.word	0x00000001


	//----- nvinfo : EIATTR_CRS_STACK_SIZE
	.align		4
.L_2357:
        /*04dc*/ 	.byte	0x04, 0x1e
        /*04de*/ 	.short	(.L_2359 - .L_2358)
.L_2358:
        /*04e0*/ 	.word	0x00000000


	//----- nvinfo : EIATTR_CBANK_PARAM_SIZE
	.align		4
.L_2359:
        /*04e4*/ 	.byte	0x03, 0x19
        /*04e6*/ 	.short	0x0060


	//----- nvinfo : EIATTR_PARAM_CBANK
	.align		4
        /*04e8*/ 	.byte	0x04, 0x0a
        /*04ea*/ 	.short	(.L_2361 - .L_2360)
	.align		4
.L_2360:
        /*04ec*/ 	.word	index@(.nv.constant0._ZN13group_norm_v218gn_bwd_cuda_kernelI6__halfLi480ELi1ELi16ELi120ELi256ELb1ELb1ELi4ELi960ELi960ELi4ELb1ELi2ELb0ELb0ELNS_15WgradSyncMethodE3ENS_16CompileConditionILi900EEEEEvPT_S6_S6_PKS5_S8_S8_S8_PKfflPfPj)
        /*04f0*/ 	.short	0x0210
        /*04f2*/ 	.short	0x0060


	//----- nvinfo : EIATTR_SW_WAR
	.align		4
.L_2361:
        /*04f4*/ 	.byte	0x04, 0x36
        /*04f6*/ 	.short	(.L_2363 - .L_2362)
.L_2362:
        /*04f8*/ 	.word	0x00000008
.L_2363:


//--------------------- .nv.info._ZN13group_norm_v218gn_bwd_cuda_kernelI6__halfLi480ELi3ELi16ELi120ELi256ELb1ELb1ELi4ELi960ELi960ELi4ELb1ELi4ELb0ELb0ELNS_15WgradSyncMethodE3ENS_16CompileConditionILi900EEEEEvPT_S6_S6_PKS5_S8_S8_S8_PKfflPfPj --------------------------
	.section	.nv.info._ZN13group_norm_v218gn_bwd_cuda_kernelI6__halfLi480ELi3ELi16ELi120ELi256ELb1ELb1ELi4ELi960ELi960ELi4ELb1ELi4ELb0ELb0ELNS_15WgradSyncMethodE3ENS_16CompileConditionILi900EEEEEvPT_S6_S6_PKS5_S8_S8_S8_PKfflPfPj,"",@"SHT_CUDA_INFO"
	.sectionflags	@""
	.align	4


	//----- nvinfo : EIATTR_CUDA_API_VERSION
	.align		4
        /*0000*/ 	.byte	0x04, 0x37
        /*0002*/ 	.short	(.L_2365 - .L_2364)
.L_2364:
        /*0004*/ 	.word	0x00000082


	//----- nvinfo : EIATTR_KPARAM_INFO
	.align		4
.L_2365:
        /*0008*/ 	.byte	0x04, 0x17
        /*000a*/ 	.short	(.L_2367 - .L_2366)
.L_2366:
        /*000c*/ 	.word	0x00000000
        /*0010*/ 	.short	0x000b
        /*0012*/ 	.short	0x0058
        /*0014*/ 	.byte	0x00, 0xf0, 0x21, 0x00


	//----- nvinfo : EIATTR_KPARAM_INFO
	.align		4
.L_2367:
        /*0018*/ 	.byte	0x04, 0x17
        /*001a*/ 	.short	(.L_2369 - .L_2368)
.L_2368:
        /*001c*/ 	.word	0x00000000
        /*0020*/ 	.short	0x000a
        /*0022*/ 	.short	0x0050
        /*0024*/ 	.byte	0x00, 0xf0, 0x21, 0x00


	//----- nvinfo : EIATTR_KPARAM_INFO
	.align		4
.L_2369:
        /*0028*/ 	.byte	0x04, 0x17
        /*002a*/ 	.short	(.L_2371 - .L_2370)
.L_2370:
        /*002c*/ 	.word	0x00000000
        /*0030*/ 	.short	0x0009
        /*0032*/ 	.short	0x0048
        /*0034*/ 	.byte	0x00, 0xf0, 0x21, 0x00


	//----- nvinfo : EIATTR_KPARAM_INFO
	.align		4
.L_2371:
        /*0038*/ 	.byte	0x04, 0x17
        /*003a*/ 	.short	(.L_2373 - .L_2372)
.L_2372:
        /*003c*/ 	.word	0x00000000
        /*0040*/ 	.short	0x0008
        /*0042*/ 	.short	0x0040
        /*0044*/ 	.byte	0x00, 0xf0, 0x11, 0x00


	//----- nvinfo : EIATTR_KPARAM_INFO
	.align		4
.L_2373:
        /*0048*/ 	.byte	0x04, 0x17
        /*004a*/ 	.short	(.L_2375 - .L_2374)
.L_2374:
        /*004c*/ 	.word	0x00000000
        /*0050*/ 	.short	0x0007
        /*0052*/ 	.short	0x0038
        /*0054*/ 	.byte	0x00, 0xf0, 0x21, 0x00


	//----- nvinfo : EIATTR_KPARAM_INFO
	.align		4
.L_2375:
        /*0058*/ 	.byte	0x04, 0x17
        /*005a*/ 	.short	(.L_2377 - .L_2376)
.L_2376:
        /*005c*/ 	.word	0x00000000
        /*0060*/ 	.short	0x0006
        /*0062*/ 	.short	0x0030
        /*0064*/ 	.byte	0x00, 0xf0, 0x21, 0x00


	//----- nvinfo : EIATTR_KPARAM_INFO
	.align		4
.L_2377:
        /*0068*/ 	.byte	0x04, 0x17
        /*006a*/ 	.short	(.L_2379 - .L_2378)
.L_2378:
        /*006c*/ 	.word	0x00000000
        /*0070*/ 	.short	0x0005
        /*0072*/ 	.short	0x0028
        /*0074*/ 	.byte	0x00, 0xf0, 0x21, 0x00


	//----- nvinfo : EIATTR_KPARAM_INFO
	.align		4
.L_2379:
        /*0078*/ 	.byte	0x04, 0x17
        /*007a*/ 	.short	(.L_2381 - .L_2380)
.L_2380:
        /*007c*/ 	.word	0x00000000
        /*0080*/ 	.short	0x0004
        /*0082*/ 	.short	0x0020
        /*0084*/ 	.byte	0x00, 0xf0, 0x21, 0x00


	//----- nvinfo : EIATTR_KPARAM_INFO
	.align		4
.L_2381:
        /*0088*/ 	.byte	0x04, 0x17
        /*008a*/ 	.short	(.L_2383 - .L_2382)
.L_2382:
        /*008c*/ 	.word	0x00000000
        /*0090*/ 	.short	0x0003
        /*0092*/ 	.short	0x0018
        /*0094*/ 	.byte	0x00, 0xf0, 0x21, 0x00


	//----- nvinfo : EIATTR_KPARAM_INFO
	.align		4
.L_2383:
        /*0098*/ 	.byte	0x04, 0x17
        /*009a*/ 	.short	(.L_2385 - .L_2384)
.L_2384:
        /*009c*/ 	.word	0x00000000
        /*00a0*/ 	.short	0x0002
        /*00a2*/ 	.short	0x0010
        /*00a4*/ 	.byte	0x00, 0xf0, 0x21, 0x00


	//----- nvinfo : EIATTR_KPARAM_INFO
	.align		4
.L_2385:
        /*00a8*/ 	.byte	0x04, 0x17
        /*00aa*/ 	.short	(.L_2387 - .L_2386)
.L_2386:
        /*00ac*/ 	.word	0x00000000
        /*00b0*/ 	.short	0x0001
        /*00b2*/ 	.short	0x0008
        /*00b4*/ 	.byte	0x00, 0xf0, 0x21, 0x00


	//----- nvinfo : EIATTR_KPARAM_INFO
	.align		4
.L_2387:
        /*00b8*/ 	.byte	0x04, 0x17
        /*00ba*/ 	.short	(.L_2389 - .L_2388)
.L_2388:
        /*00bc*/ 	.word	0x00000000
        /*00c0*/ 	.short	0x0000
        /*00c2*/ 	.short	0x0000
        /*00c4*/ 	.byte	0x00, 0xf0, 0x21, 0x00


	//----- nvinfo : EIATTR_SPARSE_MMA_MASK
	.align		4
.L_2389:
        /*00c8*/ 	.byte	0x03, 0x50
        /*00ca*/ 	.short	0x0000


	//----- nvinfo : EIATTR_MAXREG_COUNT
	.align		4
        /*00cc*/ 	.byte	0x03, 0x1b
        /*00ce*/ 	.short	0x0028


	//----- nvinfo : EIATTR_NUM_BARRIERS
	.align		4
        /*00d0*/ 	.byte	0x02, 0x4c
        /*00d2*/ 	.byte	0x01
	.zero		1


	//----- nvinfo : EIATTR_ANNOTATIONS
	.align		4
        /*00d4*/ 	.byte	0x04, 0x55
        /*00d6*/ 	.short	(.L_2391 - .L_2390)


	//   ....[0]....
.L_2390:
        /* <DEDUP_REMOVED lines=13> */


	//----- nvinfo : EIATTR_MERCURY_ISA_VERSION
	.align		4
.L_2391:
        /*0198*/ 	.byte	0x03, 0x5f
        /*019a*/ 	.short	0x0101


	//----- nvinfo : EIATTR_COOP_GROUP_MASK_REGIDS
	.align		4
        /*019c*/ 	.byte	0x04, 0x29
        /*019e*/ 	.short	(.L_2393 - .L_2392)


	//   ....[0]....
.L_2392:
        /*01a0*/ 	.word	0xffffffff


	//   ....[1]....
        /*01a4*/ 	.word	0xffffffff


	//   ....[2]....
        /*01a8*/ 	.word	0xffffffff


	//   ....[3]....
        /*01ac*/ 	.word	0xffffffff


	//   ....[4]....
        /*01b0*/ 	.word	0xffffffff


	//   ....[5]....
        /*01b4*/ 	.word	0xffffffff


	//   ....[6]....
        /*01b8*/ 	.word	0xffffffff


	//   ....[7]....
        /*01bc*/ 	.word	0xffffffff


	//   ....[8]....
        /*01c0*/ 	.word	0xffffffff


	//   ....[9]....
        /*01c4*/ 	.word	0xffffffff


	//   ....[10]....
        /*01c8*/ 	.word	0xffffffff


	//   ....[11]....
        /*01cc*/ 	.word	0xffffffff


	//   ....[12]....
        /*01d0*/ 	.word	0x05000011


	//   ....[13]....
        /*01d4*/ 	.word	0x05000013


	//   ....[14]....
        /*01d8*/ 	.word	0x05000010


	//   ....[15]....
        /*01dc*/ 	.word	0x05000012


	//   ....[16]....
        /*01e0*/ 	.word	0x05000015


	//   ....[17]....
        /*01e4*/ 	.word	0x05000021


	//   ....[18]....
        /*01e8*/ 	.word	0x0500000a


	//   ....[19]....
        /*01ec*/ 	.word	0x05000010


	//   ....[20]....
        /*01f0*/ 	.word	0x05000013


	//   ....[21]....
        /*01f4*/ 	.word	0x05000015


	//   ....[22]....
        /*01f8*/ 	.word	0x05000010


	//   ....[23]....
        /*01fc*/ 	.word	0x05000021


	//   ....[24]....
        /*0200*/ 	.word	0x05000012


	//   ....[25]....
        /*0204*/ 	.word	0x05000013


	//   ....[26]....
        /*0208*/ 	.word	0x05000020


	//   ....[27]....
        /*020c*/ 	.word	0x05000011


	//   ....[28]....
        /*0210*/ 	.word	0x05000013


	//   ....[29]....
        /*0214*/ 	.word	0x05000015


	//   ....[30]....
        /*0218*/ 	.word	0x05000010


	//   ....[31]....
        /*021c*/ 	.word	0x05000021


	//   ....[32]....
        /*0220*/ 	.word	0x05000012


	//   ....[33]....
        /*0224*/ 	.word	0x05000013


	//   ....[34]....
        /*0228*/ 	.word	0x05000020


	//   ....[35]....
        /*022c*/ 	.word	0x05000011


	//   ....[36]....
        /*0230*/ 	.word	0x05000010


	//   ....[37]....
        /*0234*/ 	.word	0x0500000f


	//   ....[38]....
        /*0238*/ 	.word	0x05000019


	//   ....[39]....
        /*023c*/ 	.word	0x05000013


	//   ....[40]....
        /*0240*/ 	.word	0x05000010


	//   ....[41]....
        /*0244*/ 	.word	0x05000021


	//   ....[42]....
        /*0248*/ 	.word	0x05000013


	//   ....[43]....
        /*024c*/ 	.word	0x05000012


	//   ....[44]....
        /*0250*/ 	.word	0x05000019


	//   ....[45]....
        /*0254*/ 	.word	0x05000021


	//   ....[46]....
        /*0258*/ 	.word	0x05000022


	//   ....[47]....
        /*025c*/ 	.word	0x05000011


	//   ....[48]....
        /*0260*/ 	.word	0x05000020


	//   ....[49]....
        /*0264*/ 	.word	0x05000019


	//   ....[50]....
        /*0268*/ 	.word	0x05000017


	//   ....[51]....
        /*026c*/ 	.word	0x0500000c


	//   ....[52]....
        /*0270*/ 	.word	0x05000012


	//   ....[53]....
        /*0274*/ 	.word	0x05000013


	//   ....[54]....
        /*0278*/ 	.word	0x05000020


	//   ....[55]....
        /*027c*/ 	.word	0x05000014


	//   ....[56]....
        /*0280*/ 	.word	0x0500000f


	//   ....[57]....
        /*0284*/ 	.word	0x05000015


	//   ....[58]....
        /*0288*/ 	.word	0x05000013


	//   ....[59]....
        /*028c*/ 	.word	0x05000021


	//   ....[60]....
        /*0290*/ 	.word	0x05000010


	//   ....[61]....
        /*0294*/ 	.word	0x05000017


	//   ....[62]....
        /*0298*/ 	.word	0x05000016


	//   ....[63]....
        /*029c*/ 	.word	0x05000015


	//   ....[64]....
        /*02a0*/ 	.word	0x05000013


	//   ....[65]....
        /*02a4*/ 	.word	0x05000020


	//   ....[66]....
        /*02a8*/ 	.word	0x05000013


	//   ....[67]....
        /*02ac*/ 	.word	0x05000018


	//   ....[68]....
        /*02b0*/ 	.word	0x05000010


	//   ....[69]....
        /*02b4*/ 	.word	0x05000010


	//   ....[70]....
        /*02b8*/ 	.word	0x05000010


	//   ....[71]....
        /*02bc*/ 	.word	0x05000010


	//   ....[72]....
        /*02c0*/ 	.word	0x05000010


	//   ....[73]....
        /*02c4*/ 	.word	0x05000010


	//   ....[74]....
        /*02c8*/ 	.word	0x05000010


	//   ....[75]....
        /*02cc*/ 	.word	0x05000010


	//   ....[76]....
        /*02d0*/ 	.word	0x05000010


	//   ....[77]....
        /*02d4*/ 	.word	0x05000010


	//   ....[78]....
        /*02d8*/ 	.word	0x05000010


	//   ....[79]....
        /*02dc*/ 	.word	0x05000010


	//   ....[80]....
        /*02e0*/ 	.word	0x05000010


	//   ....[81]....
        /*02e4*/ 	.word	0x05000010


	//   ....[82]....
        /*02e8*/ 	.word	0x05000010


	//   ....[83]....
        /*02ec*/ 	.word	0x05000010


	//   ....[84]....
        /*02f0*/ 	.word	0x05000010


	//   ....[85]....
        /*02f4*/ 	.word	0x05000010


	//   ....[86]....
        /*02f8*/ 	.word	0x05000010


	//   ....[87]....
        /*02fc*/ 	.word	0x05000010


	//   ....[88]....
        /*0300*/ 	.word	0x05000010


	//   ....[89]....
        /*0304*/ 	.word	0x05000010


	//   ....[90]....
        /*0308*/ 	.word	0x05000010


	//   ....[91]....
        /*030c*/ 	.word	0x05000010


	//   ....[92]....
        /*0310*/ 	.word	0x05000010


	//   ....[93]....
        /*0314*/ 	.word	0x05000010


	//   ....[94]....
        /*0318*/ 	.word	0x05000010


	//   ....[95]....
        /*031c*/ 	.word	0x05000010


	//   ....[96]....
        /*0320*/ 	.word	0x05000010


	//   ....[97]....
        /*0324*/ 	.word	0x05000010


	//   ....[98]....
        /*0328*/ 	.word	0x05000010


	//   ....[99]....
        /*032c*/ 	.word	0x05000010


	//   ....[100]....
        /*0330*/ 	.word	0x05000010


	//   ....[101]....
        /*0334*/ 	.word	0x05000010


	//   ....[102]....
        /*0338*/ 	.word	0x05000010


	//   ....[103]....
        /*033c*/ 	.word	0x05000010


	//   ....[104]....
        /*0340*/ 	.word	0x05000010


	//   ....[105]....
        /*0344*/ 	.word	0x05000010


	//   ....[106]....
        /*0348*/ 	.word	0x05000010


	//   ....[107]....
        /*034c*/ 	.word	0x05000010


	//   ....[108]....
        /*0350*/ 	.word	0x05000010


	//   ....[109]....
        /*0354*/ 	.word	0x05000010


	//   ....[110]....
        /*0358*/ 	.word	0x05000010


	//   ....[111]....
        /*035c*/ 	.word	0x05000010


	//   ....[112]....
        /*0360*/ 	.word	0x05000010


	//   ....[113]....
        /*0364*/ 	.word	0x05000010


	//   ....[114]....
        /*0368*/ 	.word	0x05000010


	//   ....[115]....
        /*036c*/ 	.word	0x05000010


	//   ....[116]....
        /*0370*/ 	.word	0x05000010


	//   ....[117]....
        /*0374*/ 	.word	0x05000010


	//   ....[118]....
        /*0378*/ 	.word	0x05000010


	//   ....[119]....
        /*037c*/ 	.word	0x05000010


	//   ....[120]....
        /*0380*/ 	.word	0x05000010


	//   ....[121]....
        /*0384*/ 	.word	0x05000010


	//   ....[122]....
        /*0388*/ 	.word	0x05000010


	//   ....[123]....
        /*038c*/ 	.word	0x05000010


	//----- nvinfo : EIATTR_COOP_GROUP_INSTR_OFFSETS
	.align		4
.L_2393:
        /*0390*/ 	.byte	0x04, 0x28
        /*0392*/ 	.short	(.L_2395 - .L_2394)


	//   ....[0]....
.L_2394:
        /*0394*/ 	.word	0x000028e0


	//   ....[1]....
        /*0398*/ 	.word	0x00002910


	//   ....[2]....
        /*039c*/ 	.word	0x00002f30


	//   ....[3]....
        /*03a0*/ 	.word	0x00002f40


	//   ....[4]....
        /*03a4*/ 	.word	0x00002f70


	//   ....[5]....
        /*03a8*/ 	.word	0x00002f80


	//   ....[6]....
        /*03ac*/ 	.word	0x00002fb0


	//   ....[7]....
        /*03b0*/ 	.word	0x00002fc0


	//   ....[8]....
        /*03b4*/ 	.word	0x00002ff0


	//   ....[9]....
        /*03b8*/ 	.word	0x00003000


	//   ....[10]....
        /*03bc*/ 	.word	0x00003030


	//   ....[11]....
        /*03c0*/ 	.word	0x00003040


	//   ....[12]....
        /*03c4*/ 	.word	0x000044d0


	//   ....[13]....
        /*03c8*/ 	.word	0x00004500


	//   ....[14]....
        /*03cc*/ 	.word	0x00004530


	//   ....[15]....
        /*03d0*/ 	.word	0x00004550


	//   ....[16]....
        /*03d4*/ 	.word	0x00004580


	//   ....[17]....
        /*03d8*/ 	.word	0x00004590


	//   ....[18]....
        /*03dc*/ 	.word	0x000045c0


	//   ....[19]....
        /*03e0*/ 	.word	0x000045d0


	//   ....[20]....
        /*03e4*/ 	.word	0x000047d0


	//   ....[21]....
        /*03e8*/ 	.word	0x000047f0


	//   ....[22]....
        /*03ec*/ 	.word	0x00004820


	//   ....[23]....
        /*03f0*/ 	.word	0x00004830


	//   ....[24]....
        /*03f4*/ 	.word	0x00004870


	//   ....[25]....
        /*03f8*/ 	.word	0x00004880


	//   ....[26]....
        /*03fc*/ 	.word	0x000048b0


	//   ....[27]....
        /*0400*/ 	.word	0x000048c0


	//   ....[28]....
        /*0404*/ 	.word	0x00004a60


	//   ....[29]....
        /*0408*/ 	.word	0x00004a80


	//   ....[30]....
        /*040c*/ 	.word	0x00004ab0


	//   ....[31]....
        /*0410*/ 	.word	0x00004ac0


	//   ....[32]....
        /*0414*/ 	.word	0x00004b00


	//   ....[33]....
        /*0418*/ 	.word	0x00004b10


	//   ....[34]....
        /*041c*/ 	.word	0x00004b40


	//   ....[35]....
        /*0420*/ 	.word	0x00004b50


	//   ....[36]....
        /*0424*/ 	.word	0x00004d10


	//   ....[37]....
        /*0428*/ 	.word	0x00004d50


	//   ....[38]....
        /*042c*/ 	.word	0x00004df0


	//   ....[39]....
        /*0430*/ 	.word	0x00004e10


	//   ....[40]....
        /*0434*/ 	.word	0x00004eb0


	//   ....[41]....
        /*0438*/ 	.word	0x00004ef0


	//   ....[42]....
        /*043c*/ 	.word	0x00004f00


	//   ....[43]....
        /*0440*/ 	.word	0x00004f30


	//   ....[44]....
        /*0444*/ 	.word	0x00004ff0


	//   ....[45]....
        /*0448*/ 	.word	0x00005080


	//   ....[46]....
        /*044c*/ 	.word	0x000050a0


	//   ....[47]....
        /*0450*/ 	.word	0x000050b0


	//   ....[48]....
        /*0454*/ 	.word	0x000050d0


	//   ....[49]....
        /*0458*/ 	.word	0x00005130


	//   ....[50]....
        /*045c*/ 	.word	0x000051e0


	//   ....[51]....
        /*0460*/ 	.word	0x00005200


	//   ....[52]....
        /*0464*/ 	.word	0x00005210


	//   ....[53]....
        /*0468*/ 	.word	0x00005220


	//   ....[54]....
        /*046c*/ 	.word	0x00005260


	//   ....[55]....
        /*0470*/ 	.word	0x00005270


	//   ....[56]....
        /*0474*/ 	.word	0x00005320


	//   ....[57]....
        /*0478*/ 	.word	0x00005350


	//   ....[58]....
        /*047c*/ 	.word	0x00005370


	//   ....[59]....
        /*0480*/ 	.word	0x00005380


	//   ....[60]....
        /*0484*/ 	.word	0x00005390


	//   ....[61]....
        /*0488*/ 	.word	0x000053a0


	//   ....[62]....
        /*048c*/ 	.word	0x00005400


	//   ....[63]....
        /*0490*/ 	.word	0x00005470


	//   ....[64]....
        /*0494*/ 	.word	0x000054a0


	//   ....[65]....
        /*0498*/ 	.word	0x000054b0


	//   ....[66]....
        /*049c*/ 	.word	0x000055b0


	//   ....[67]....
        /*04a0*/ 	.word	0x000055c0


	//   ....[68]....
        /*04a4*/ 	.word	0x00005780


	//   ....[69]....
        /*04a8*/ 	.word	0x000057d0


	//   ....[70]....
        /*04ac*/ 	.word	0x00005840


	//   ....[71]....
        /*04b0*/ 	.word	0x000058a0


	//   ....[72]....
        /*04b4*/ 	.word	0x00005910


	//   ....[73]....
        /*04b8*/ 	.word	0x00005970


	//   ....[74]....
        /*04bc*/ 	.word	0x000059e0


	//   ....[75]....
        /*04c0*/ 	.word	0x00005a40


	//   ....[76]....
        /*04c4*/ 	.word	0x00005ae0


	//   ....[77]....
        /*04c8*/ 	.word	0x00005b70


	//   ....[78]....
        /*04cc*/ 	.word	0x00005be0


	//   ....[79]....
        /*04d0*/ 	.word	0x00005c30


	//   ....[80]....
        /*04d4*/ 	.word	0x00005ca0


	//   ....[81]....
        /*04d8*/ 	.word	0x00005cf0


	//   ....[82]....
        /*04dc*/ 	.word	0x00005d60


	//   ....[83]....
        /*04e0*/ 	.word	0x00005db0


	//   ....[84]....
        /*04e4*/ 	.word	0x00005e50


	//   ....[85]....
        /*04e8*/ 	.word	0x00005ee0


	//   ....[86]....
        /*04ec*/ 	.word	0x00005f50


	//   ....[87]....
        /*04f0*/ 	.word	0x00005fa0


	//   ....[88]....
        /*04f4*/ 	.word	0x00006010


	//   ....[89]....
        /*04f8*/ 	.word	0x00006060


	//   ....[90]....
        /*04fc*/ 	.word	0x000060d0


	//   ....[91]....
        /*0500*/ 	.word	0x00006120


	//   ....[92]....
        /*0504*/ 	.word	0x000061c0


	//   ....[93]....
        /*0508*/ 	.word	0x00006260


	//   ....[94]....
        /*050c*/ 	.word	0x000062d0


	//   ....[95]....
        /*0510*/ 	.word	0x00006330


	//   ....[96]....
        /*0514*/ 	.word	0x000063a0


	//   ....[97]....
        /*0518*/ 	.word	0x00006420


	//   ....[98]....
        /*051c*/ 	.word	0x000064a0


	//   ....[99]....
        /*0520*/ 	.word	0x00006580


	//   ....[100]....
        /*0524*/ 	.word	0x00006660


	//   ....[101]....
        /*0528*/ 	.word	0x000066f0


	//   ....[102]....
        /*052c*/ 	.word	0x00006770


	//   ....[103]....
        /*0530*/ 	.word	0x00006840


	//   ....[104]....
        /*0534*/ 	.word	0x000068b0


	//   ....[105]....
        /*0538*/ 	.word	0x00006930


	//   ....[106]....
        /*053c*/ 	.word	0x00006990


	//   ....[107]....
        /*0540*/ 	.word	0x00006a30


	//   ....[108]....
        /*0544*/ 	.word	0x00006ae0


	//   ....[109]....
        /*0548*/ 	.word	0x00006b80


	//   ....[110]....
        /*054c*/ 	.word	0x00006c20


	//   ....[111]....
        /*0550*/ 	.word	0x00006cb0


	//   ....[112]....
        /*0554*/ 	.word	0x00006d10


	//   ....[113]....
        /*0558*/ 	.word	0x00006d90


	//   ....[114]....
        /*055c*/ 	.word	0x00006df0


	//   ....[115]....
        /*0560*/ 	.word	0x00006f30


	//   ....[116]....
        /*0564*/ 	.word	0x00006f90


	//   ....[117]....
        /*0568*/ 	.word	0x00006ff0


	//   ....[118]....
        /*056c*/ 	.word	0x00007080


	//   ....[119]....
        /*0570*/ 	.word	0x000070e0


	//   ....[120]....
        /*0574*/ 	.word	0x00007170


	//   ....[121]....
        /*0578*/ 	.word	0x000071c0


	//   ....[122]....
        /*057c*/ 	.word	0x00007280


	//   ....[123]....
        /*0580*/ 	.word	0x000072d0


	//----- nvinfo : EIATTR_EXIT_INSTR_OFFSETS
	.align		4
.L_2395:
        /*0584*/ 	.byte	0x04, 0x1c
        /*0586*/ 	.short	(.L_2397 - .L_2396)


	//   ....[0]....
.L_2396:
        /*0588*/ 	.word	0x00003500


	//   ....[1]....
        /*058c*/ 	.word	0x00005720


	//----- nvinfo : EIATTR_MAX_THREADS
	.align		4
.L_2397:
        /*0590*/ 	.byte	0x04, 0x05
        /*0592*/ 	.short	(.L_2399 - .L_2398)
.L_2398:
        /*0594*/ 	.word	0x000001e0
        /*0598*/ 	.word	0x00000001
        /*059c*/ 	.word	0x00000001


	//----- nvinfo : EIATTR_CRS_STACK_SIZE
	.align		4
.L_2399:
        /*05a0*/ 	.byte	0x04, 0x1e
        /*05a2*/ 	.short	(.L_2401 - .L_2400)
.L_2400:
        /*05a4*/ 	.word	0x00000000


	//----- nvinfo : EIATTR_CBANK_PARAM_SIZE
	.align		4
.L_2401:
        /*05a8*/ 	.byte	0x03, 0x19
        /*05aa*/ 	.short	0x0060


	//----- nvinfo : EIATTR_PARAM_CBANK
	.align		4
        /*05ac*/ 	.byte	0x04, 0x0a
        /*05ae*/ 	.short	(.L_2403 - .L_2402)
	.align		4
.L_2402:
        /*05b0*/ 	.word	index@(.nv.constant0._ZN13group_norm_v218gn_bwd_cuda_kernelI6__halfLi480ELi3ELi16ELi120ELi256ELb1ELb1ELi4ELi960ELi960ELi4ELb1ELi4ELb0ELb0ELNS_15WgradSyncMethodE3ENS_16CompileConditionILi900EEEEEvPT_S6_S6_PKS5_S8_S8_S8_PKfflPfPj)
        /*05b4*/ 	.short	0x0210
        /*05b6*/ 	.short	0x0060


	//----- nvinfo : EIATTR_SW_WAR
	.align		4
.L_2403:
        /*05b8*/ 	.byte	0x04, 0x36
        /*05ba*/ 	.short	(.L_2405 - .L_2404)
.L_2404:
        /*05bc*/ 	.word	0x00000008
.L_2405:


//--------------------- .nv.info._ZN13group_norm_v218gn_bwd_cuda_kernelI6__halfLi480ELi1ELi16ELi120ELi256ELb1ELb1ELi8ELi960ELi960ELi4ELb1ELi4ELb0ELb0ELNS_15WgradSyncMethodE3ENS_16CompileConditionILi900EEEEEvPT_S6_S6_PKS5_S8_S8_S8_PKfflPfPj --------------------------
	.section	.nv.info._ZN13group_norm_v218gn_bwd_cuda_kernelI6__halfLi480ELi1ELi16ELi120ELi256ELb1ELb1ELi8ELi960ELi960ELi4ELb1ELi4ELb0ELb0ELNS_15WgradSyncMethodE3ENS_16CompileConditionILi900EEEEEvPT_S6_S6_PKS5_S8_S8_S8_PKfflPfPj,"",@"SHT_CUDA_INFO"
	.sectionflags	@""
	.align	4


	//----- nvinfo : EIATTR_CUDA_API_VERSION
	.align		4
        /*0000*/ 	.byte	0x04, 0x37
        /*0002*/ 	.short	(.L_2407 - .L_2406)
.L_2406:
        /*0004*/ 	.word	0x00000082


	//----- nvinfo : EIATTR_KPARAM_INFO
	.align		4
.L_2407:
        /*0008*/ 	.byte	0x04, 0x17
        /*000a*/ 	.short	(.L_2409 - .L_2408)
.L_2408:
        /*000c*/ 	.word	0x00000000
        /*0010*/ 	.short	0x000b
        /*0012*/ 	.short	0x0058
        /*0014*/ 	.byte	0x00, 0xf0, 0x21, 0x00


	//----- nvinfo : EIATTR_KPARAM_INFO
	.align		4
.L_2409:
        /*0018*/ 	.byte	0x04, 0x17
        /*001a*/ 	.short	(.L_2411 - .L_2410)
.L_2410:
        /*001c*/ 	.word	0x00000000
        /*0020*/ 	.short	0x000a
        /*0022*/ 	.short	0x0050
        /*0024*/ 	.byte	0x00, 0xf0, 0x21, 0x00


	//----- nvinfo : EIATTR_KPARAM_INFO
	.align		4
.L_2411:
        /*0028*/ 	.byte	0x04, 0x17
        /*002a*/ 	.short	(.L_2413 - .L_2412)
.L_2412:
        /*002c*/ 	.word	0x00000000
        /*0030*/ 	.short	0x0009
        /*0032*/ 	.short	0x0048
        /*0034*/ 	.byte	0x00, 0xf0, 0x21, 0x00


	//----- nvinfo : EIATTR_KPARAM_INFO
	.align		4
.L_2413:
        /*0038*/ 	.byte	0x04, 0x17
        /*003a*/ 	.short	(.L_2415 - .L_2414)
.L_2414:
        /*003c*/ 	.word	0x00000000
        /*0040*/ 	.short	0x0008
        /*0042*/ 	.short	0x0040
        /*0044*/ 	.byte	0x00, 0xf0, 0x11, 0x00


	//----- nvinfo : EIATTR_KPARAM_INFO
	.align		4
.L_2415:
        /*0048*/ 	.byte	0x04, 0x17
        /*004a*/ 	.short	(.L_2417 - .L_2416)
.L_2416:
        /*004c*/ 	.word	0x00000000
        /*0050*/ 	.short	0x0007
        /*0052*/ 	.short	0x0038
        /*0054*/ 	.byte	0x00, 0xf0, 0x21, 0x00


	//----- nvinfo : EIATTR_KPARAM_INFO
	.align		4
.L_2417:
        /*0058*/ 	.byte	0x04, 0x17
        /*005a*/ 	.short	(.L_2419 - .L_2418)
.L_2418:
        /*005c*/ 	.word	0x00000000
        /*0060*/ 	.short	0x0006
        /*0062*/ 	.short	0x0030
        /*0064*/ 	.byte	0x00, 0xf0, 0x21, 0x00


	//----- nvinfo : EIATTR_KPARAM_INFO
	.align		4
.L_2419:
        /*0068*/ 	.byte	0x04, 0x17
        /*006a*/ 	.short	(.L_2421 - .L_2420)
.L_2420:
        /*006c*/ 	.word	0x00000000
        /*0070*/ 	.short	0x0005
        /*0072*/ 	.short	0x0028
        /*0074*/ 	.byte	0x00, 0xf0, 0x21, 0x00


	//----- nvinfo : EIATTR_KPARAM_INFO
	.align		4
.L_2421:
        /*0078*/ 	.byte	0x04, 0x17
        /*007a*/ 	.short	(.L_2423 - .L_2422)
.L_2422:
        /*007c*/ 	.word	0x00000000
        /*0080*/ 	.short	0x0004
        /*0082*/ 	.short	0x0020
        /*0084*/ 	.byte	0x00, 0xf0, 0x21, 0x00


	//----- nvinfo : EIATTR_KPARAM_INFO
	.align		4
.L_2423:
        /*0088*/ 	.byte	0x04, 0x17
        /*008a*/ 	.short	(.L_2425 - .L_2424)
.L_2424:
        /*008c*/ 	.word	0x00000000
        /*0090*/ 	.short	0x0003
        /*0092*/ 	.short	0x0018
        /*0094*/ 	.byte	0x00, 0xf0, 0x21, 0x00


	//----- nvinfo : EIATTR_KPARAM_INFO
	.align		4
.L_2425:
        /*0098*/ 	.byte	0x04, 0x17
        /*009a*/ 	.short	(.L_2427 - .L_2426)
.L_2426:
        /*009c*/ 	.word	0x00000000
        /*00a0*/ 	.short	0x0002
        /*00a2*/ 	.short	0x0010
        /*00a4*/ 	.byte	0x00, 0xf0, 0x21, 0x00


	//----- nvinfo : EIATTR_KPARAM_INFO
	.align		4
.L_2427:
        /*00a8*/ 	.byte	0x04, 0x17
        /*00aa*/ 	.short	(.L_2429 - .L_2428)
.L_2428:
        /*00ac*/ 	.word	0x00000000
        /*00b0*/ 	.short	0x0001
        /*00b2*/ 	.short	0x0008
        /*00b4*/ 	.byte	0x00, 0xf0, 0x21, 0x00


	//----- nvinfo : EIATTR_KPARAM_INFO
	.align		4
.L_2429:
        /*00b8*/ 	.byte	0x04, 0x17
        /*00ba*/ 	.short	(.L_2431 - .L_2430)
.L_2430:
        /*00bc*/ 	.word	0x00000000
        /*00c0*/ 	.short	0x0000
        /*00c2*/ 	.short	0x0000
        /*00c4*/ 	.byte	0x00, 0xf0, 0x21, 0x00


	//----- nvinfo : EIATTR_SPARSE_MMA_MASK
	.align		4
.L_2431:
        /*00c8*/ 	.byte	0x03, 0x50
        /*00ca*/ 	.short	0x0000


	//----- nvinfo : EIATTR_MAXREG_COUNT
	.align		4
        /*00cc*/ 	.byte	0x03, 0x1b
        /*00ce*/ 	.short	0x0080


	//----- nvinfo : EIATTR_NUM_BARRIERS
	.align		4
        /*00d0*/ 	.byte	0x02, 0x4c
        /*00d2*/ 	.byte	0x01
	.zero		1


	//----- nvinfo : EIATTR_MERCURY_ISA_VERSION
	.align		4
        /*00d4*/ 	.byte	0x03, 0x5f
        /*00d6*/ 	.short	0x0101


	//----- nvinfo : EIATTR_COOP_GROUP_MASK_REGIDS
	.align		4
        /*00d8*/ 	.byte	0x04, 0x29
        /*00da*/ 	.short	(.L_2433 - .L_2432)


	//   ....[0]....
.L_2432:
        /*00dc*/ 	.word	0xffffffff


	//   ....[1]....
        /*00e0*/ 	.word	0xffffffff


	//   ....[2]....
        /*00e4*/ 	.word	0xffffffff


	//   ....[3]....
        /*00e8*/ 	.word	0xffffffff


	//   ....[4]....
        /*00ec*/ 	.word	0xffffffff


	//   ....[5]....
        /*00f0*/ 	.word	0xffffffff


	//   ....[6]....
        /*00f4*/ 	.word	0xffffffff


	//   ....[7]....
        /*00f8*/ 	.word	0xffffffff


	//   ....[8]....
        /*00fc*/ 	.word	0xffffffff


	//   ....[9]....
        /*0100*/ 	.word	0xffffffff


	//   ....[10]....
        /*0104*/ 	.word	0xffffffff


	//   ....[11]....
        /*0108*/ 	.word	0xffffffff


	//   ....[12]....
        /*010c*/ 	.word	0x05000013


	//   ....[13]....
        /*0110*/ 	.word	0x05000018


	//   ....[14]....
        /*0114*/ 	.word	0x0500001a


	//   ....[15]....
        /*0118*/ 	.word	0x05000019


	//   ....[16]....
        /*011c*/ 	.word	0x05000021


	//   ....[17]....
        /*0120*/ 	.word	0x05000014


	//   ....[18]....
        /*0124*/ 	.word	0x05000018


	//   ....[19]....
        /*0128*/ 	.word	0x0500001a


	//   ....[20]....
        /*012c*/ 	.word	0x05000018


	//   ....[21]....
        /*0130*/ 	.word	0x0500001a


	//   ....[22]....
        /*0134*/ 	.word	0x05000013


	//   ....[23]....
        /*0138*/ 	.word	0x05000019


	//   ....[24]....
        /*013c*/ 	.word	0x0500001c


	//   ....[25]....
        /*0140*/ 	.word	0x05000018


	//   ....[26]....
        /*0144*/ 	.word	0x0500001d


	//   ....[27]....
        /*0148*/ 	.word	0x05000013


	//   ....[28]....
        /*014c*/ 	.word	0x05000018


	//   ....[29]....
        /*0150*/ 	.word	0x0500001a


	//   ....[30]....
        /*0154*/ 	.word	0x05000013


	//   ....[31]....
        /*0158*/ 	.word	0x05000019


	//   ....[32]....
        /*015c*/ 	.word	0x0500001c


	//   ....[33]....
        /*0160*/ 	.word	0x05000018


	//   ....[34]....
        /*0164*/ 	.word	0x0500001d


	//   ....[35]....
        /*0168*/ 	.word	0x05000013


	//   ....[36]....
        /*016c*/ 	.word	0x0500001a


	//   ....[37]....
        /*0170*/ 	.word	0x05000013


	//   ....[38]....
        /*0174*/ 	.word	0x05000019


	//   ....[39]....
        /*0178*/ 	.word	0x05000018


	//   ....[40]....
        /*017c*/ 	.word	0x0500001d


	//   ....[41]....
        /*0180*/ 	.word	0x0500001f


	//   ....[42]....
        /*0184*/ 	.word	0x05000013


	//   ....[43]....
        /*0188*/ 	.word	0x05000018


	//   ....[44]....
        /*018c*/ 	.word	0x0500001d


	//   ....[45]....
        /*0190*/ 	.word	0x0500001c


	//   ....[46]....
        /*0194*/ 	.word	0x05000019


	//   ....[47]....
        /*0198*/ 	.word	0x0500001e


	//   ....[48]....
        /*019c*/ 	.word	0x05000020


	//   ....[49]....
        /*01a0*/ 	.word	0x0500001f


	//   ....[50]....
        /*01a4*/ 	.word	0x0500001a


	//   ....[51]....
        /*01a8*/ 	.word	0x05000017


	//   ....[52]....
        /*01ac*/ 	.word	0x05000013


	//   ....[53]....
        /*01b0*/ 	.word	0x05000016


	//   ....[54]....
        /*01b4*/ 	.word	0x05000019


	//   ....[55]....
        /*01b8*/ 	.word	0x0500002c


	//   ....[56]....
        /*01bc*/ 	.word	0x0500002d


	//   ....[57]....
        /*01c0*/ 	.word	0x0500002e


	//   ....[58]....
        /*01c4*/ 	.word	0x0500001f


	//   ....[59]....
        /*01c8*/ 	.word	0x05000020


	//   ....[60]....
        /*01cc*/ 	.word	0x05000022


	//   ....[61]....
        /*01d0*/ 	.word	0x05000024


	//   ....[62]....
        /*01d4*/ 	.word	0x05000026


	//   ....[63]....
        /*01d8*/ 	.word	0x05000021


	//   ....[64]....
        /*01dc*/ 	.word	0x0500002d


	//   ....[65]....
        /*01e0*/ 	.word	0x0500002f


	//   ....[66]....
        /*01e4*/ 	.word	0x0500001d


	//   ....[67]....
        /*01e8*/ 	.word	0x05000013


	//   ....[68]....
        /*01ec*/ 	.word	0x05000013


	//   ....[69]....
        /*01f0*/ 	.word	0x05000013


	//   ....[70]....
        /*01f4*/ 	.word	0x05000013


	//   ....[71]....
        /*01f8*/ 	.word	0x05000013


	//   ....[72]....
        /*01fc*/ 	.word	0x05000013


	//   ....[73]....
        /*0200*/ 	.word	0x05000013


	//   ....[74]....
        /*0204*/ 	.word	0x05000013


	//   ....[75]....
        /*0208*/ 	.word	0x05000013


	//   ....[76]....
        /*020c*/ 	.word	0x05000013


	//   ....[77]....
        /*0210*/ 	.word	0x05000013


	//   ....[78]....
        /*0214*/ 	.word	0x05000013


	//   ....[79]....
        /*0218*/ 	.word	0x05000013


	//   ....[80]....
        /*021c*/ 	.word	0x05000013


	//   ....[81]....
        /*0220*/ 	.word	0x05000013


	//   ....[82]....
        /*0224*/ 	.word	0x05000013


	//   ....[83]....
        /*0228*/ 	.word	0x05000013


	//   ....[84]....
        /*022c*/ 	.word	0x05000013


	//   ....[85]....
        /*0230*/ 	.word	0x05000013


	//   ....[86]....
        /*0234*/ 	.word	0x05000013


	//   ....[87]....
        /*0238*/ 	.word	0x05000013


	//   ....[88]....
        /*023c*/ 	.word	0x05000013


	//   ....[89]....
        /*0240*/ 	.word	0x05000013


	//   ....[90]....
        /*0244*/ 	.word	0x05000013


	//   ....[91]....
        /*0248*/ 	.word	0x05000013


	//   ....[92]....
        /*024c*/ 	.word	0x05000013


	//   ....[93]....
        /*0250*/ 	.word	0x05000013


	//   ....[94]....
        /*0254*/ 	.word	0x05000013


	//   ....[95]....
        /*0258*/ 	.word	0x05000013


	//   ....[96]....
        /*025c*/ 	.word	0x05000013


	//   ....[97]....
        /*0260*/ 	.word	0x05000013


	//   ....[98]....
        /*0264*/ 	.word	0x05000013


	//   ....[99]....
        /*0268*/ 	.word	0x05000013


	//   ....[100]....
        /*026c*/ 	.word	0x05000013


	//   ....[101]....
        /*0270*/ 	.word	0x05000013


	//   ....[102]....
        /*0274*/ 	.word	0x05000013


	//   ....[103]....
        /*0278*/ 	.word	0x05000013


	//   ....[104]....
        /*027c*/ 	.word	0x05000013


	//   ....[105]....
        /*0280*/ 	.word	0x05000013


	//   ....[106]....
        /*0284*/ 	.word	0x05000013


	//   ....[107]....
        /*0288*/ 	.word	0x05000013


	//   ....[108]....
        /*028c*/ 	.word	0x05000013


	//   ....[109]....
        /*0290*/ 	.word	0x05000013


	//   ....[110]....
        /*0294*/ 	.word	0x05000013


	//   ....[111]....
        /*0298*/ 	.word	0x05000013


	//   ....[112]....
        /*029c*/ 	.word	0x05000013


	//   ....[113]....
        /*02a0*/ 	.word	0x05000013


	//   ....[114]....
        /*02a4*/ 	.word	0x05000013


	//   ....[115]....
        /*02a8*/ 	.word	0x05000013


	//   ....[116]....
        /*02ac*/ 	.word	0x05000013


	//   ....[117]....
        /*02b0*/ 	.word	0x05000013


	//   ....[118]....
        /*02b4*/ 	.word	0x05000013


	//   ....[119]....
        /*02b8*/ 	.word	0x05000013


	//   ....[120]....
        /*02bc*/ 	.word	0x05000013


	//   ....[121]....
        /*02c0*/ 	.word	0x05000013


	//   ....[122]....
        /*02c4*/ 	.word	0x05000013


	//   ....[123]....
        /*02c8*/ 	.word	0x05000013


	//----- nvinfo : EIATTR_COOP_GROUP_INSTR_OFFSETS
	.align		4
.L_2433:
        /*02cc*/ 	.byte	0x04, 0x28
        /*02ce*/ 	.short	(.L_2435 - .L_2434)


	//   ....[0]....
.L_2434:
        /*02d0*/ 	.word	0x00003140


	//   ....[1]....
        /*02d4*/ 	.word	0x00003180


	//   ....[2]....
        /*02d8*/ 	.word	0x000036b0


	//   ....[3]....
        /*02dc*/ 	.word	0x000036c0


	//   ....[4]....
        /*02e0*/ 	.word	0x000036f0


	//   ....[5]....
        /*02e4*/ 	.word	0x00003700


	//   ....[6]....
        /*02e8*/ 	.word	0x00003730


	//   ....[7]....
        /*02ec*/ 	.word	0x00003740


	//   ....[8]....
        /*02f0*/ 	.word	0x00003790


	//   ....[9]....
        /*02f4*/ 	.word	0x000037a0


	//   ....[10]....
        /*02f8*/ 	.word	0x000037e0


	//   ....[11]....
        /*02fc*/ 	.word	0x000037f0


	//   ....[12]....
        /*0300*/ 	.word	0x00004e80


	//   ....[13]....
        /*0304*/ 	.word	0x00004ea0


	//   ....[14]....
        /*0308*/ 	.word	0x00004ee0


	//   ....[15]....
        /*030c*/ 	.word	0x00004ef0


	//   ....[16]....
        /*0310*/ 	.word	0x00004f20


	//   ....[17]....
        /*0314*/ 	.word	0x00004f30


	//   ....[18]....
        /*0318*/ 	.word	0x00004f60


	//   ....[19]....
        /*031c*/ 	.word	0x00004f70


	//   ....[20]....
        /*0320*/ 	.word	0x00005140


	//   ....[21]....
        /*0324*/ 	.word	0x00005170


	//   ....[22]....
        /*0328*/ 	.word	0x000051a0


	//   ....[23]....
        /*032c*/ 	.word	0x000051c0


	//   ....[24]....
        /*0330*/ 	.word	0x000051f0


	//   ....[25]....
        /*0334*/ 	.word	0x00005200


	//   ....[26]....
        /*0338*/ 	.word	0x00005230


	//   ....[27]....
        /*033c*/ 	.word	0x00005240


	//   ....[28]....
        /*0340*/ 	.word	0x000053c0


	//   ....[29]....
        /*0344*/ 	.word	0x000053e0


	//   ....[30]....
        /*0348*/ 	.word	0x00005410


	//   ....[31]....
        /*034c*/ 	.word	0x00005430


	//   ....[32]....
        /*0350*/ 	.word	0x00005460


	//   ....[33]....
        /*0354*/ 	.word	0x00005470


	//   ....[34]....
        /*0358*/ 	.word	0x000054a0


	//   ....[35]....
        /*035c*/ 	.word	0x000054b0


	//   ....[36]....
        /*0360*/ 	.word	0x000057b0


	//   ....[37]....
        /*0364*/ 	.word	0x00005820


	//   ....[38]....
        /*0368*/ 	.word	0x00005870


	//   ....[39]....
        /*036c*/ 	.word	0x000058a0


	//   ....[40]....
        /*0370*/ 	.word	0x000058c0


	//   ....[41]....
        /*0374*/ 	.word	0x000058f0


	//   ....[42]....
        /*0378*/ 	.word	0x00005910


	//   ....[43]....
        /*037c*/ 	.word	0x00005930


	//   ....[44]....
        /*0380*/ 	.word	0x00005960


	//   ....[45]....
        /*0384*/ 	.word	0x00005980


	//   ....[46]....
        /*0388*/ 	.word	0x000059a0


	//   ....[47]....
        /*038c*/ 	.word	0x000059c0


	//   ....[48]....
        /*0390*/ 	.word	0x000059e0


	//   ....[49]....
        /*0394*/ 	.word	0x00005a10


	//   ....[50]....
        /*0398*/ 	.word	0x00005a40


	//   ....[51]....
        /*039c*/ 	.word	0x00005a80


	//   ....[52]....
        /*03a0*/ 	.word	0x00005aa0


	//   ....[53]....
        /*03a4*/ 	.word	0x00005ad0


	//   ....[54]....
        /*03a8*/ 	.word	0x00005b00


	//   ....[55]....
        /*03ac*/ 	.word	0x00005b40


	//   ....[56]....
        /*03b0*/ 	.word	0x00005b60


	//   ....[57]....
        /*03b4*/ 	.word	0x00005b80


	//   ....[58]....
        /*03b8*/ 	.word	0x00005bb0


	//   ....[59]....
        /*03bc*/ 	.word	0x00005be0


	//   ....[60]....
        /*03c0*/ 	.word	0x00005c30


	//   ....[61]....
        /*03c4*/ 	.word	0x00005c60


	//   ....[62]....
        /*03c8*/ 	.word	0x00005c90


	//   ....[63]....
        /*03cc*/ 	.word	0x00005cc0


	//   ....[64]....
        /*03d0*/ 	.word	0x00005ce0


	//   ....[65]....
        /*03d4*/ 	.word	0x00005d10


	//   ....[66]....
        /*03d8*/ 	.word	0x00005e20


	//   ....[67]....
        /*03dc*/ 	.word	0x00005e80


	//   ....[68]....
        /*03e0*/ 	.word	0x00005fd0


	//   ....[69]....
        /*03e4*/ 	.word	0x00006020


	//   ....[70]....
        /*03e8*/ 	.word	0x00006090


	//   ....[71]....
        /*03ec*/ 	.word	0x000060f0


	//   ....[72]....
        /*03f0*/ 	.word	0x00006160


	//   ....[73]....
        /*03f4*/ 	.word	0x000061c0


	//   ....[74]....
        /*03f8*/ 	.word	0x00006230


	//   ....[75]....
        /*03fc*/ 	.word	0x00006290


	//   ....[76]....
        /*0400*/ 	.word	0x00006330


	//   ....[77]....
        /*0404*/ 	.word	0x000063c0


	//   ....[78]....
        /*0408*/ 	.word	0x00006430


	//   ....[79]....
        /*040c*/ 	.word	0x00006490


	//   ....[80]....
        /*0410*/ 	.word	0x00006500


	//   ....[81]....
        /*0414*/ 	.word	0x00006560


	//   ....[82]....
        /*0418*/ 	.word	0x000065d0


	//   ....[83]....
        /*041c*/ 	.word	0x00006630


	//   ....[84]....
        /*0420*/ 	.word	0x000066d0


	//   ....[85]....
        /*0424*/ 	.word	0x00006760


	//   ....[86]....
        /*0428*/ 	.word	0x000067d0


	//   ....[87]....
        /*042c*/ 	.word	0x00006830


	//   ....[88]....
        /*0430*/ 	.word	0x000068a0


	//   ....[89]....
        /*0434*/ 	.word	0x00006900


	//   ....[90]....
        /*0438*/ 	.word	0x00006970


	//   ....[91]....
        /*043c*/ 	.word	0x000069d0


	//   ....[92]....
        /*0440*/ 	.word	0x00006a70


	//   ....[93]....
        /*0444*/ 	.word	0x00006b50


	//   ....[94]....
        /*0448*/ 	.word	0x00006c50


	//   ....[95]....
        /*044c*/ 	.word	0x00006ca0


	//   ....[96]....
        /*0450*/ 	.word	0x00006d40


	//   ....[97]....
        /*0454*/ 	.word	0x00006d90


	//   ....[98]....
        /*0458*/ 	.word	0x00006e50


	//   ....[99]....
        /*045c*/ 	.word	0x00006eb0


	//   ....[100]....
        /*0460*/ 	.word	0x00006f50


	//   ....[101]....
        /*0464*/ 	.word	0x00006fd0


	//   ....[102]....
        /*0468*/ 	.word	0x00007040


	//   ....[103]....
        /*046c*/ 	.word	0x000070a0


	//   ....[104]....
        /*0470*/ 	.word	0x00007110


	//   ....[105]....
        /*0474*/ 	.word	0x00007170


	//   ....[106]....
        /*0478*/ 	.word	0x00007240


	//   ....[107]....
        /*047c*/ 	.word	0x000072b0


	//   ....[108]....
        /*0480*/ 	.word	0x00007360


	//   ....[109]....
        /*0484*/ 	.word	0x000073d0


	//   ....[110]....
        /*0488*/ 	.word	0x00007440


	//   ....[111]....
        /*048c*/ 	.word	0x000074a0


	//   ....[112]....
        /*0490*/ 	.word	0x00007510


	//   ....[113]....
        /*0494*/ 	.word	0x00007570


	//   ....[114]....
        /*0498*/ 	.word	0x000075e0


	//   ....[115]....
        /*049c*/ 	.word	0x00007640


	//   ....[116]....
        /*04a0*/ 	.word	0x000076a0


	//   ....[117]....
        /*04a4*/ 	.word	0x000076f0


	//   ....[118]....
        /*04a8*/ 	.word	0x00007760


	//   ....[119]....
        /*04ac*/ 	.word	0x000077c0


	//   ....[120]....
        /*04b0*/ 	.word	0x00007830


	//   ....[121]....
        /*04b4*/ 	.word	0x00007890


	//   ....[122]....
        /*04b8*/ 	.word	0x000079e0


	//   ....[123]....
        /*04bc*/ 	.word	0x00007a90


	//----- nvinfo : EIATTR_EXIT_INSTR_OFFSETS
	.align		4
.L_2435:
        /*04c0*/ 	.byte	0x04, 0x1c
        /*04c2*/ 	.short	(.L_2437 - .L_2436)


	//   ....[0]....
.L_2436:
        /*04c4*/ 	.word	0x00003ec0


	//   ....[1]....
        /*04c8*/ 	.word	0x00005f70


	//----- nvinfo : EIATTR_MAX_THREADS
	.align		4
.L_2437:
        /*04cc*/ 	.byte	0x04, 0x05
        /*04ce*/ 	.short	(.L_2439 - .L_2438)
.L_2438:
        /*04d0*/ 	.word	0x000001e0
        /*04d4*/ 	.word	0x00000001
        /*04d8*/ 	.word	0x00000001


	//----- nvinfo : EIATTR_CRS_STACK_SIZE
	.align		4
.L_2439:
        /*04dc*/ 	.byte	0x04, 0x1e
        /*04de*/ 	.short	(.L_2441 - .L_2440)
.L_2440:
        /*04e0*/ 	.word	0x00000000


	//----- nvinfo : EIATTR_CBANK_PARAM_SIZE
	.align		4
.L_2441:
        /*04e4*/ 	.byte	0x03, 0x19
        /*04e6*/ 	.short	0x0060


	//----- nvinfo : EIATTR_PARAM_CBANK
	.align		4
        /*04e8*/ 	.byte	0x04, 0x0a
        /*04ea*/ 	.short	(.L_2443 - .L_2442)
	.align		4
.L_2442:
        /*04ec*/ 	.word	index@(.nv.constant0._ZN13group_norm_v218gn_bwd_cuda_kernelI6__halfLi480ELi1ELi16ELi120ELi256ELb1ELb1ELi8ELi960ELi960ELi4ELb1ELi4ELb0ELb0ELNS_15WgradSyncMethodE3ENS_16CompileConditionILi900EEEEEvPT_S6_S6_PKS5_S8_S8_S8_PKfflPfPj)
        /*04f0*/ 	.short	0x0210
        /*04f2*/ 	.short	0x0060


	//----- nvinfo : EIATTR_SW_WAR
	.align		4
.L_2443:
        /*04f4*/ 	.byte	0x04, 0x36
        /*04f6*/ 	.short	(.L_2445 - .L_2444)
.L_2444:
        /*04f8*/ 	.word	0x00000008
.L_2445:


//--------------------- .nv.info._ZN13group_norm_v218gn_bwd_cuda_kernelI6__halfLi480ELi3ELi16ELi120ELi256ELb1ELb1ELi8ELi960ELi960ELi4ELb1ELi10ELb0ELb0ELNS_15WgradSyncMethodE3ENS_16CompileConditionILi900EEEEEvPT_S6_S6_PKS5_S8_S8_S8_PKfflPfPj --------------------------
	.section	.nv.info._ZN13group_norm_v218gn_bwd_cuda_kernelI6__halfLi480ELi3ELi16ELi120ELi256ELb1ELb1ELi8ELi960ELi960ELi4ELb1ELi10ELb0ELb0ELNS_15WgradSyncMethodE3ENS_16CompileConditionILi900EEEEEvPT_S6_S6_PKS5_S8_S8_S8_PKfflPfPj,"",@"SHT_CUDA_INFO"
	.sectionflags	@""
	.align	4


	//----- nvinfo : EIATTR_CUDA_API_VERSION
	.align		4
        /*0000*/ 	.byte	0x04, 0x37
        /*0002*/ 	.short	(.L_2447 - .L_2446)
.L_2446:
        /*0004*/ 	.word	0x00000082


	//----- nvinfo : EIATTR_KPARAM_INFO
	.align		4
.L_2447:
        /*0008*/ 	.byte	0x04, 0x17
        /*000a*/ 	.short	(.L_2449 - .L_2448)
.L_2448:
        /*000c*/ 	.word	0x00000000
        /*0010*/ 	.short	0x000b
        /*0012*/ 	.short	0x0058
        /*0014*/ 	.byte	0x00, 0xf0, 0x21, 0x00


	//----- nvinfo : EIATTR_KPARAM_INFO
	.align		4
.L_2449:
        /*0018*/ 	.byte	0x04, 0x17
        /*001a*/ 	.short	(.L_2451 - .L_2450)
.L_2450:
        /*001c*/ 	.word	0x00000000
        /*0020*/ 	.short	0x000a
        /*0022*/ 	.short	0x0050
        /*0024*/ 	.byte	0x00, 0xf0, 0x21, 0x00


	//----- nvinfo : EIATTR_KPARAM_INFO
	.align		4
.L_2451:
        /*0028*/ 	.byte	0x04, 0x17
        /*002a*/ 	.short	(.L_2453 - .L_2452)
.L_2452:
        /*002c*/ 	.word	0x00000000
        /*0030*/ 	.short	0x0009
        /*0032*/ 	.short	0x0048
        /*0034*/ 	.byte	0x00, 0xf0, 0x21, 0x00


	//----- nvinfo : EIATTR_KPARAM_INFO
	.align		4
.L_2453:
        /*0038*/ 	.byte	0x04, 0x17
        /*003a*/ 	.short	(.L_2455 - .L_2454)
.L_2454:
        /*003c*/ 	.word	0x00000000
        /*0040*/ 	.short	0x0008
        /*0042*/ 	.short	0x0040
        /*0044*/ 	.byte	0x00, 0xf0, 0x11, 0x00


	//----- nvinfo : EIATTR_KPARAM_INFO
	.align		4
.L_2455:
        /*0048*/ 	.byte	0x04, 0x17
        /*004a*/ 	.short	(.L_2457 - .L_2456)
.L_2456:
        /*004c*/ 	.word	0x00000000
        /*0050*/ 	.short	0x0007
        /*0052*/ 	.short	0x0038
        /*0054*/ 	.byte	0x00, 0xf0, 0x21, 0x00


	//----- nvinfo : EIATTR_KPARAM_INFO
	.align		4
.L_2457:
        /*0058*/ 	.byte	0x04, 0x17
        /*005a*/ 	.short	(.L_2459 - .L_2458)
.L_2458:
        /*005c*/ 	.word	0x00000000
        /*0060*/ 	.short	0x0006
        /*0062*/ 	.short	0x0030
        /*0064*/ 	.byte	0x00, 0xf0, 0x21, 0x00


	//----- nvinfo : EIATTR_KPARAM_INFO
	.align		4
.L_2459:
        /*0068*/ 	.byte	0x04, 0x17
        /*006a*/ 	.short	(.L_2461 - .L_2460)
.L_2460:
        /*006c*/ 	.word	0x00000000
        /*0070*/ 	.short	0x0005
        /*0072*/ 	.short	0x0028
        /*0074*/ 	.byte	0x00, 0xf0, 0x21, 0x00


	//----- nvinfo : EIATTR_KPARAM_INFO
	.align		4
.L_2461:
        /*0078*/ 	.byte	0x04, 0x17
        /*007a*/ 	.short	(.L_2463 - .L_2462)
.L_2462:
        /*007c*/ 	.word	0x00000000
        /*0080*/ 	.short	0x0004
        /*0082*/ 	.short	0x0020
        /*0084*/ 	.byte	0x00, 0xf0, 0x21, 0x00


	//----- nvinfo : EIATTR_KPARAM_INFO
	.align		4
.L_2463:
        /*0088*/ 	.byte	0x04, 0x17
        /*008a*/ 	.short	(.L_2465 - .L_2464)
.L_2464:
        /*008c*/ 	.word	0x00000000
        /*0090*/ 	.short	0x0003
        /*0092*/ 	.short	0x0018
        /*0094*/ 	.byte	0x00, 0xf0, 0x21, 0x00


	//----- nvinfo : EIATTR_KPARAM_INFO
	.align		4
.L_2465:
        /*0098*/ 	.byte	0x04, 0x17
        /*009a*/ 	.short	(.L_2467 - .L_2466)
.L_2466:
        /*009c*/ 	.word	0x00000000
        /*00a0*/ 	.short	0x0002
        /*00a2*/ 	.short	0x0010
        /*00a4*/ 	.byte	0x00, 0xf0, 0x21, 0x00


	//----- nvinfo : EIATTR_KPARAM_INFO
	.align		4
.L_2467:
        /*00a8*/ 	.byte	0x04, 0x17
        /*00aa*/ 	.short	(.L_2469 - .L_2468)
.L_2468:
        /*00ac*/ 	.word	0x00000000
        /*00b0*/ 	.short	0x0001
        /*00b2*/ 	.short	0x0008
        /*00b4*/ 	.byte	0x00, 0xf0, 0x21, 0x00


	//----- nvinfo : EIATTR_KPARAM_INFO
	.align		4
.L_2469:
        /*00b8*/ 	.byte	0x04, 0x17
        /*00ba*/ 	.short	(.L_2471 - .L_2470)
.L_2470:
        /*00bc*/ 	.word	0x00000000
        /*00c0*/ 	.short	0x0000
        /*00c2*/ 	.short	0x0000
        /*00c4*/ 	.byte	0x00, 0xf0, 0x21, 0x00


	//----- nvinfo : EIATTR_SPARSE_MMA_MASK
	.align		4
.L_2471:
        /*00c8*/ 	.byte	0x03, 0x50
        /*00ca*/ 	.short	0x0000


	//----- nvinfo : EIATTR_MAXREG_COUNT
	.align		4
        /*00cc*/ 	.byte	0x03, 0x1b
        /*00ce*/ 	.short	0x0028


	//----- nvinfo : EIATTR_NUM_BARRIERS
	.align		4
        /*00d0*/ 	.byte	0x02, 0x4c
        /*00d2*/ 	.byte	0x01
	.zero		1


	//----- nvinfo : EIATTR_ANNOTATIONS
	.align		4
        /*00d4*/ 	.byte	0x04, 0x55
        /*00d6*/ 	.short	(.L_2473 - .L_2472)


	//   ....[0]....
.L_2472:
        /* <DEDUP_REMOVED lines=66> */


	//----- nvinfo : EIATTR_MERCURY_ISA_VERSION
	.align		4
.L_2473:
        /*04e0*/ 	.byte	0x03, 0x5f
        /*04e2*/ 	.short	0x0101


	//----- nvinfo : EIATTR_COOP_GROUP_MASK_REGIDS
	.align		4
        /*04e4*/ 	.byte	0x04, 0x29
        /*04e6*/ 	.short	(.L_2475 - .L_2474)


	//   ....[0]....
.L_2474:
        /*04e8*/ 	.word	0xffffffff


	//   ....[1]....
        /*04ec*/ 	.word	0xffffffff


	//   ....[2]....
        /*04f0*/ 	.word	0xffffffff


	//   ....[3]....
        /*04f4*/ 	.word	0xffffffff


	//   ....[4]....
        /*04f8*/ 	.word	0xffffffff


	//   ....[5]....
        /*04fc*/ 	.word	0xffffffff


	//   ....[6]....
        /*0500*/ 	.word	0xffffffff


	//   ....[7]....
        /*0504*/ 	.word	0xffffffff


	//   ....[8]....
        /*0508*/ 	.word	0xffffffff


	//   ....[9]....
        /*050c*/ 	.word	0xffffffff


	//   ....[10]....
        /*0510*/ 	.word	0xffffffff


	//   ....[11]....
        /*0514*/ 	.word	0xffffffff


	//   ....[12]....
        /*0518*/ 	.word	0x05000011


	//   ....[13]....
        /*051c*/ 	.word	0x05000013


	//   ....[14]....
        /*0520*/ 	.word	0x05000010


	//   ....[15]....
        /*0524*/ 	.word	0x05000012


	//   ....[16]....
        /*0528*/ 	.word	0x05000015


	//   ....[17]....
        /*052c*/ 	.word	0x05000021


	//   ....[18]....
        /*0530*/ 	.word	0x0500000a


	//   ....[19]....
        /*0534*/ 	.word	0x05000010


	//   ....[20]....
        /*0538*/ 	.word	0x05000013


	//   ....[21]....
        /*053c*/ 	.word	0x05000015


	//   ....[22]....
        /*0540*/ 	.word	0x05000010


	//   ....[23]....
        /*0544*/ 	.word	0x05000021


	//   ....[24]....
        /*0548*/ 	.word	0x05000012


	//   ....[25]....
        /*054c*/ 	.word	0x05000013


	//   ....[26]....
        /*0550*/ 	.word	0x05000020


	//   ....[27]....
        /*0554*/ 	.word	0x05000011


	//   ....[28]....
        /*0558*/ 	.word	0x05000013


	//   ....[29]....
        /*055c*/ 	.word	0x05000015


	//   ....[30]....
        /*0560*/ 	.word	0x05000010


	//   ....[31]....
        /*0564*/ 	.word	0x05000021


	//   ....[32]....
        /*0568*/ 	.word	0x05000012


	//   ....[33]....
        /*056c*/ 	.word	0x05000013


	//   ....[34]....
        /*0570*/ 	.word	0x05000020


	//   ....[35]....
        /*0574*/ 	.word	0x05000011


	//   ....[36]....
        /*0578*/ 	.word	0x05000010


	//   ....[37]....
        /*057c*/ 	.word	0x0500000f


	//   ....[38]....
        /*0580*/ 	.word	0x05000019


	//   ....[39]....
        /*0584*/ 	.word	0x05000013


	//   ....[40]....
        /*0588*/ 	.word	0x05000010


	//   ....[41]....
        /*058c*/ 	.word	0x05000021


	//   ....[42]....
        /*0590*/ 	.word	0x05000013


	//   ....[43]....
        /*0594*/ 	.word	0x05000012


	//   ....[44]....
        /*0598*/ 	.word	0x05000019


	//   ....[45]....
        /*059c*/ 	.word	0x05000021


	//   ....[46]....
        /*05a0*/ 	.word	0x05000022


	//   ....[47]....
        /*05a4*/ 	.word	0x05000011


	//   ....[48]....
        /*05a8*/ 	.word	0x05000020


	//   ....[49]....
        /*05ac*/ 	.word	0x05000019


	//   ....[50]....
        /*05b0*/ 	.word	0x05000017


	//   ....[51]....
        /*05b4*/ 	.word	0x0500000c


	//   ....[52]....
        /*05b8*/ 	.word	0x05000012


	//   ....[53]....
        /*05bc*/ 	.word	0x05000013


	//   ....[54]....
        /*05c0*/ 	.word	0x05000020


	//   ....[55]....
        /*05c4*/ 	.word	0x05000014


	//   ....[56]....
        /*05c8*/ 	.word	0x05000010


	//   ....[57]....
        /*05cc*/ 	.word	0x0500000f


	//   ....[58]....
        /*05d0*/ 	.word	0x05000015


	//   ....[59]....
        /*05d4*/ 	.word	0x05000013


	//   ....[60]....
        /*05d8*/ 	.word	0x05000021


	//   ....[61]....
        /*05dc*/ 	.word	0x05000017


	//   ....[62]....
        /*05e0*/ 	.word	0x05000016


	//   ....[63]....
        /*05e4*/ 	.word	0x05000013


	//   ....[64]....
        /*05e8*/ 	.word	0x05000015


	//   ....[65]....
        /*05ec*/ 	.word	0x05000020


	//   ....[66]....
        /*05f0*/ 	.word	0x05000018


	//   ....[67]....
        /*05f4*/ 	.word	0x05000013


	//   ....[68]....
        /*05f8*/ 	.word	0x05000010


	//   ....[69]....
        /*05fc*/ 	.word	0x05000010


	//   ....[70]....
        /*0600*/ 	.word	0x05000010


	//   ....[71]....
        /*0604*/ 	.word	0x05000010


	//   ....[72]....
        /*0608*/ 	.word	0x05000010


	//   ....[73]....
        /*060c*/ 	.word	0x05000010


	//   ....[74]....
        /*0610*/ 	.word	0x05000010


	//   ....[75]....
        /*0614*/ 	.word	0x05000010


	//   ....[76]....
        /*0618*/ 	.word	0x05000010


	//   ....[77]....
        /*061c*/ 	.word	0x05000010


	//   ....[78]....
        /*0620*/ 	.word	0x05000010


	//   ....[79]....
        /*0624*/ 	.word	0x05000010


	//   ....[80]....
        /*0628*/ 	.word	0x05000010


	//   ....[81]....
        /*062c*/ 	.word	0x05000010


	//   ....[82]....
        /*0630*/ 	.word	0x05000010


	//   ....[83]....
        /*0634*/ 	.word	0x05000010


	//   ....[84]....
        /*0638*/ 	.word	0x05000010


	//   ....[85]....
        /*063c*/ 	.word	0x05000010


	//   ....[86]....
        /*0640*/ 	.word	0x05000010


	//   ....[87]....
        /*0644*/ 	.word	0x05000010


	//   ....[88]....
        /*0648*/ 	.word	0x05000010


	//   ....[89]....
        /*064c*/ 	.word	0x05000010


	//   ....[90]....
        /*0650*/ 	.word	0x05000010


	//   ....[91]....
        /*0654*/ 	.word	0x05000010


	//   ....[92]....
        /*0658*/ 	.word	0x05000010


	//   ....[93]....
        /*065c*/ 	.word	0x05000010


	//   ....[94]....
        /*0660*/ 	.word	0x05000010


	//   ....[95]....
        /*0664*/ 	.word	0x05000010


	//   ....[96]....
        /*0668*/ 	.word	0x05000010


	//   ....[97]....
        /*066c*/ 	.word	0x05000010


	//   ....[98]....
        /*0670*/ 	.word	0x05000010


	//   ....[99]....
        /*0674*/ 	.word	0x05000010


	//   ....[100]....
        /*0678*/ 	.word	0x05000010


	//   ....[101]....
        /*067c*/ 	.word	0x05000010


	//   ....[102]....
        /*0680*/ 	.word	0x05000010


	//   ....[103]....
        /*0684*/ 	.word	0x05000010


	//   ....[104]....
        /*0688*/ 	.word	0x05000010


	//   ....[105]....
        /*068c*/ 	.word	0x05000010


	//   ....[106]....
        /*0690*/ 	.word	0x05000010


	//   ....[107]....
        /*0694*/ 	.word	0x05000010


	//   ....[108]....
        /*0698*/ 	.word	0x05000010


	//   ....[109]....
        /*069c*/ 	.word	0x05000010


	//   ....[110]....
        /*06a0*/ 	.word	0x05000010


	//   ....[111]....
        /*06a4*/ 	.word	0x05000010


	//   ....[112]....
        /*06a8*/ 	.word	0x05000010


	//   ....[113]....
        /*06ac*/ 	.word	0x05000010


	//   ....[114]....
        /*06b0*/ 	.word	0x05000010


	//   ....[115]....
        /*06b4*/ 	.word	0x05000010


	//   ....[116]....
        /*06b8*/ 	.word	0x05000010


	//   ....[117]....
        /*06bc*/ 	.word	0x05000010


	//   ....[118]....
        /*06c0*/ 	.word	0x05000010


	//   ....[119]....
        /*06c4*/ 	.word	0x05000010


	//   ....[120]....
        /*06c8*/ 	.word	0x05000010


	//   ....[121]....
        /*06cc*/ 	.word	0x05000010


	//   ....[122]....
        /*06d0*/ 	.word	0x05000010


	//   ....[123]....
        /*06d4*/ 	.word	0x05000010


	//----- nvinfo : EIATTR_COOP_GROUP_INSTR_OFFSETS
	.align		4
.L_2475:
        /*06d8*/ 	.byte	0x04, 0x28
        /*06da*/ 	.short	(.L_2477 - .L_2476)


	//   ....[0]....
.L_2476:
        /*06dc*/ 	.word	0x000038f0


	//   ....[1]....
        /*06e0*/ 	.word	0x00003920


	//   ....[2]....
        /*06e4*/ 	.word	0x00003f40


	//   ....[3]....
        /*06e8*/ 	.word	0x00003f60


	//   ....[4]....
        /*06ec*/ 	.word	0x00003f80


	//   ....[5]....
        /*06f0*/ 	.word	0x00003fa0


	//   ....[6]....
        /*06f4*/ 	.word	0x00003fc0


	//   ....[7]....
        /*06f8*/ 	.word	0x00003fe0


	//   ....[8]....
        /*06fc*/ 	.word	0x00004000


	//   ....[9]....
        /*0700*/ 	.word	0x00004020


	//   ....[10]....
        /*0704*/ 	.word	0x00004040


	//   ....[11]....
        /*0708*/ 	.word	0x00004060


	//   ....[12]....
        /*070c*/ 	.word	0x00005850


	//   ....[13]....
        /*0710*/ 	.word	0x00005880


	//   ....[14]....
        /*0714*/ 	.word	0x000058b0


	//   ....[15]....
        /*0718*/ 	.word	0x000058d0


	//   ....[16]....
        /*071c*/ 	.word	0x00005900


	//   ....[17]....
        /*0720*/ 	.word	0x00005910


	//   ....[18]....
        /*0724*/ 	.word	0x00005940


	//   ....[19]....
        /*0728*/ 	.word	0x00005950


	//   ....[20]....
        /*072c*/ 	.word	0x00005b40


	//   ....[21]....
        /*0730*/ 	.word	0x00005b70


	//   ....[22]....
        /*0734*/ 	.word	0x00005ba0


	//   ....[23]....
        /*0738*/ 	.word	0x00005bb0


	//   ....[24]....
        /*073c*/ 	.word	0x00005bf0


	//   ....[25]....
        /*0740*/ 	.word	0x00005c00


	//   ....[26]....
        /*0744*/ 	.word	0x00005c30


	//   ....[27]....
        /*0748*/ 	.word	0x00005c40


	//   ....[28]....
        /*074c*/ 	.word	0x00005dd0


	//   ....[29]....
        /*0750*/ 	.word	0x00005e00


	//   ....[30]....
        /*0754*/ 	.word	0x00005e30


	//   ....[31]....
        /*0758*/ 	.word	0x00005e40


	//   ....[32]....
        /*075c*/ 	.word	0x00005e80


	//   ....[33]....
        /*0760*/ 	.word	0x00005e90


	//   ....[34]....
        /*0764*/ 	.word	0x00005ec0


	//   ....[35]....
        /*0768*/ 	.word	0x00005ed0


	//   ....[36]....
        /*076c*/ 	.word	0x00006080


	//   ....[37]....
        /*0770*/ 	.word	0x000060b0


	//   ....[38]....
        /*0774*/ 	.word	0x00006170


	//   ....[39]....
        /*0778*/ 	.word	0x00006190


	//   ....[40]....
        /*077c*/ 	.word	0x00006230


	//   ....[41]....
        /*0780*/ 	.word	0x00006270


	//   ....[42]....
        /*0784*/ 	.word	0x00006280


	//   ....[43]....
        /*0788*/ 	.word	0x000062b0


	//   ....[44]....
        /*078c*/ 	.word	0x00006370


	//   ....[45]....
        /*0790*/ 	.word	0x00006400


	//   ....[46]....
        /*0794*/ 	.word	0x00006420


	//   ....[47]....
        /*0798*/ 	.word	0x00006430


	//   ....[48]....
        /*079c*/ 	.word	0x00006450


	//   ....[49]....
        /*07a0*/ 	.word	0x000064b0


	//   ....[50]....
        /*07a4*/ 	.word	0x00006560


	//   ....[51]....
        /*07a8*/ 	.word	0x00006580


	//   ....[52]....
        /*07ac*/ 	.word	0x00006590


	//   ....[53]....
        /*07b0*/ 	.word	0x000065a0


	//   ....[54]....
        /*07b4*/ 	.word	0x000065e0


	//   ....[55]....
        /*07b8*/ 	.word	0x000065f0


	//   ....[56]....
        /*07bc*/ 	.word	0x00006690


	//   ....[57]....
        /*07c0*/ 	.word	0x000066d0


	//   ....[58]....
        /*07c4*/ 	.word	0x000066f0


	//   ....[59]....
        /*07c8*/ 	.word	0x00006700


	//   ....[60]....
        /*07cc*/ 	.word	0x00006710


	//   ....[61]....
        /*07d0*/ 	.word	0x00006720


	//   ....[62]....
        /*07d4*/ 	.word	0x00006790


	//   ....[63]....
        /*07d8*/ 	.word	0x00006800


	//   ....[64]....
        /*07dc*/ 	.word	0x00006830


	//   ....[65]....
        /*07e0*/ 	.word	0x00006850


	//   ....[66]....
        /*07e4*/ 	.word	0x00006930


	//   ....[67]....
        /*07e8*/ 	.word	0x00006940


	//   ....[68]....
        /*07ec*/ 	.word	0x00006b00


	//   ....[69]....
        /*07f0*/ 	.word	0x00006b50


	//   ....[70]....
        /*07f4*/ 	.word	0x00006bc0


	//   ....[71]....
        /*07f8*/ 	.word	0x00006c20


	//   ....[72]....
        /*07fc*/ 	.word	0x00006c90


	//   ....[73]....
        /*0800*/ 	.word	0x00006cf0


	//   ....[74]....
        /*0804*/ 	.word	0x00006d60


	//   ....[75]....
        /*0808*/ 	.word	0x00006dc0


	//   ....[76]....
        /*080c*/ 	.word	0x00006e60


	//   ....[77]....
        /*0810*/ 	.word	0x00006ef0


	//   ....[78]....
        /*0814*/ 	.word	0x00006f60


	//   ....[79]....
        /*0818*/ 	.word	0x00006fb0


	//   ....[80]....
        /*081c*/ 	.word	0x00007020


	//   ....[81]....
        /*0820*/ 	.word	0x00007070


	//   ....[82]....
        /*0824*/ 	.word	0x000070e0


	//   ....[83]....
        /*0828*/ 	.word	0x00007130


	//   ....[84]....
        /*082c*/ 	.word	0x000071d0


	//   ....[85]....
        /*0830*/ 	.word	0x00007260


	//   ....[86]....
        /*0834*/ 	.word	0x000072d0


	//   ....[87]....
        /*0838*/ 	.word	0x00007320


	//   ....[88]....
        /*083c*/ 	.word	0x00007390


	//   ....[89]....
        /*0840*/ 	.word	0x000073e0


	//   ....[90]....
        /*0844*/ 	.word	0x00007450


	//   ....[91]....
        /*0848*/ 	.word	0x000074a0


	//   ....[92]....
        /*084c*/ 	.word	0x00007540


	//   ....[93]....
        /*0850*/ 	.word	0x000075e0


	//   ....[94]....
        /*0854*/ 	.word	0x00007650


	//   ....[95]....
        /*0858*/ 	.word	0x000076b0


	//   ....[96]....
        /*085c*/ 	.word	0x00007720


	//   ....[97]....
        /*0860*/ 	.word	0x000077a0


	//   ....[98]....
        /*0864*/ 	.word	0x00007820


	//   ....[99]....
        /*0868*/ 	.word	0x00007910


	//   ....[100]....
        /*086c*/ 	.word	0x000079e0


	//   ....[101]....
        /*0870*/ 	.word	0x00007a70


	//   ....[102]....
        /*0874*/ 	.word	0x00007af0


	//   ....[103]....
        /*0878*/ 	.word	0x00007bc0


	//   ....[104]....
        /*087c*/ 	.word	0x00007c30


	//   ....[105]....
        /*0880*/ 	.word	0x00007cb0


	//   ....[106]....
        /*0884*/ 	.word	0x00007d10


	//   ....[107]....
        /*0888*/ 	.word	0x00007db0


	//   ....[108]....
        /*088c*/ 	.word	0x00007e60


	//   ....[109]....
        /*0890*/ 	.word	0x00007f00


	//   ....[110]....
        /*0894*/ 	.word	0x00007fb0


	//   ....[111]....
        /*0898*/ 	.word	0x00008030


	//   ....[112]....
        /*089c*/ 	.word	0x00008090


	//   ....[113]....
        /*08a0*/ 	.word	0x00008110


	//   ....[114]....
        /*08a4*/ 	.word	0x00008170


	//   ....[115]....
        /*08a8*/ 	.word	0x000082b0


	//   ....[116]....
        /*08ac*/ 	.word	0x00008310


	//   ....[117]....
        /*08b0*/ 	.word	0x00008370


	//   ....[118]....
        /*08b4*/ 	.word	0x00008400


	//   ....[119]....
        /*08b8*/ 	.word	0x00008460


	//   ....[120]....
        /*08bc*/ 	.word	0x000084f0


	//   ....[121]....
        /*08c0*/ 	.word	0x00008540


	//   ....[122]....
        /*08c4*/ 	.word	0x00008600


	//   ....[123]....
        /*08c8*/ 	.word	0x00008650


	//----- nvinfo : EIATTR_EXIT_INSTR_OFFSETS
	.align		4
.L_2477:
        /*08cc*/ 	.byte	0x04, 0x1c
        /*08ce*/ 	.short	(.L_2479 - .L_2478)


	//   ....[0]....
.L_2478:
        /*08d0*/ 	.word	0x00004880


	//   ....[1]....
        /*08d4*/ 	.word	0x00006aa0


	//----- nvinfo : EIATTR_MAX_THREADS
	.align		4
.L_2479:
        /*08d8*/ 	.byte	0x04, 0x05
        /*08da*/ 	.short	(.L_2481 - .L_2480)
.L_2480:
        /*08dc*/ 	.word	0x000001e0
        /*08e0*/ 	.word	0x00000001
        /*08e4*/ 	.word	0x00000001


	//----- nvinfo : EIATTR_CRS_STACK_SIZE
	.align		4
.L_2481:
        /*08e8*/ 	.byte	0x04, 0x1e
        /*08ea*/ 	.short	(.L_2483 - .L_2482)
.L_2482:
        /*08ec*/ 	.word	0x00000000


	//----- nvinfo : EIATTR_CBANK_PARAM_SIZE
	.align		4
.L_2483:
        /*08f0*/ 	.byte	0x03, 0x19
        /*08f2*/ 	.short	0x0060


	//----- nvinfo : EIATTR_PARAM_CBANK
	.align		4
        /*08f4*/ 	.byte	0x04, 0x0a
        /*08f6*/ 	.short	(.L_2485 - .L_2484)
	.align		4
.L_2484:
        /*08f8*/ 	.word	index@(.nv.constant0._ZN13group_norm_v218gn_bwd_cuda_kernelI6__halfLi480ELi3ELi16ELi120ELi256ELb1ELb1ELi8ELi960ELi960ELi4ELb1ELi10ELb0ELb0ELNS_15WgradSyncMethodE3ENS_16CompileConditionILi900EEEEEvPT_S6_S6_PKS5_S8_S8_S8_PKfflPfPj)
        /*08fc*/ 	.short	0x0210
        /*08fe*/ 	.short	0x0060


	//----- nvinfo : EIATTR_SW_WAR
	.align		4
.L_2485:
        /*0900*/ 	.byte	0x04, 0x36
        /*0902*/ 	.short	(.L_2487 - .L_2486)
.L_2486:
        /*0904*/ 	.word	0x00000008
.L_2487:


//--------------------- .nv.info._ZN13group_norm_v218gn_bwd_cuda_kernelI6__halfLi480ELi1ELi16ELi120ELi256ELb1ELb1ELi16ELi960ELi960ELi4ELb1ELi8ELb0ELb0ELNS_15WgradSyncMethodE3ENS_16CompileConditionILi900EEEEEvPT_S6_S6_PKS5_S8_S8_S8_PKfflPfPj --------------------------
	.section	.nv.info._ZN13group_norm_v218gn_bwd_cuda_kernelI6__halfLi480ELi1ELi16ELi120ELi256ELb1ELb1ELi16ELi960ELi960ELi4ELb1ELi8ELb0ELb0ELNS_15WgradSyncMethodE3ENS_16CompileConditionILi900EEEEEvPT_S6_S6_PKS5_S8_S8_S8_PKfflPfPj,"",@"SHT_CUDA_INFO"
	.sectionflags	@""
	.align	4


	//----- nvinfo : EIATTR_CUDA_API_VERSION
	.align		4
        /*0000*/ 	.byte	0x04, 0x37
        /*0002*/ 	.short	(.L_2489 - .L_2488)
.L_2488:
        /*0004*/ 	.word	0x00000082


	//----- nvinfo : EIATTR_KPARAM_INFO
	.align		4
.L_2489:
        /*0008*/ 	.byte	0x04, 0x17
        /*000a*/ 	.short	(.L_2491 - .L_2490)
.L_2490:
        /*000c*/ 	.word	0x00000000
        /*0010*/ 	.short	0x000b
        /*0012*/ 	.short	0x0058
        /*0014*/ 	.byte	0x00, 0xf0, 0x21, 0x00


	//----- nvinfo : EIATTR_KPARAM_INFO
	.align		4
.L_2491:
        /*0018*/ 	.byte	0x04, 0x17
        /*001a*/ 	.short	(.L_2493 - .L_2492)
.L_2492:
        /*001c*/ 	.word	0x00000000
        /*0020*/ 	.short	0x000a
        /*0022*/ 	.short	0x0050
        /*0024*/ 	.byte	0x00, 0xf0, 0x21, 0x00


	//----- nvinfo : EIATTR_KPARAM_INFO
	.align		4
.L_2493:
        /*0028*/ 	.byte	0x04, 0x17
        /*002a*/ 	.short	(.L_2495 - .L_2494)
.L_2494:
        /*002c*/ 	.word	0x00000000
        /*0030*/ 	.short	0x0009
        /*0032*/ 	.short	0x0048
        /*0034*/ 	.byte	0x00, 0xf0, 0x21, 0x00


	//----- nvinfo : EIATTR_KPARAM_INFO
	.align		4
.L_2495:
        /*0038*/ 	.byte	0x04, 0x17
        /*003a*/ 	.short	(.L_2497 - .L_2496)
.L_2496:
        /*003c*/ 	.word	0x00000000
        /*0040*/ 	.short	0x0008
        /*0042*/ 	.short	0x0040
        /*0044*/ 	.byte	0x00, 0xf0, 0x11, 0x00


	//----- nvinfo : EIATTR_KPARAM_INFO
	.align		4
.L_2497:
        /*0048*/ 	.byte	0x04, 0x17
        /*004a*/ 	.short	(.L_2499 - .L_2498)
.L_2498:
        /*004c*/ 	.word	0x00000000
        /*0050*/ 	.short	0x0007
        /*0052*/ 	.short	0x0038
        /*0054*/ 	.byte	0x00, 0xf0, 0x21, 0x00


	//----- nvinfo : EIATTR_KPARAM_INFO
	.align		4
.L_2499:
        /*0058*/ 	.byte	0x04, 0x17
        /*005a*/ 	.short	(.L_2501 - .L_2500)
.L_2500:
        /*005c*/ 	.word	0x00000000
        /*0060*/ 	.short	0x0006
        /*0062*/ 	.short	0x0030
        /*0064*/ 	.byte	0x00, 0xf0, 0x21, 0x00


	//----- nvinfo : EIATTR_KPARAM_INFO
	.align		4
.L_2501:
        /*0068*/ 	.byte	0x04, 0x17
        /*006a*/ 	.short	(.L_2503 - .L_2502)
.L_2502:
        /*006c*/ 	.word	0x00000000
        /*0070*/ 	.short	0x0005
        /*0072*/ 	.short	0x0028
        /*0074*/ 	.byte	0x00, 0xf0, 0x21, 0x00


	//----- nvinfo : EIATTR_KPARAM_INFO
	.align		4
.L_2503:
        /*0078*/ 	.byte	0x04, 0x17
        /*007a*/ 	.short	(.L_2505 - .L_2504)
.L_2504:
        /*007c*/ 	.word	0x00000000
        /*0080*/ 	.short	0x0004
        /*0082*/ 	.short	0x0020
        /*0084*/ 	.byte	0x00, 0xf0, 0x21, 0x00


	//----- nvinfo : EIATTR_KPARAM_INFO
	.align		4
.L_2505:
        /*0088*/ 	.byte	0x04, 0x17
        /*008a*/ 	.short	(.L_2507 - .L_2506)
.L_2506:
        /*008c*/ 	.word	0x00000000
        /*0090*/ 	.short	0x0003
        /*0092*/ 	.short	0x0018
        /*0094*/ 	.byte	0x00, 0xf0, 0x21, 0x00


	//----- nvinfo : EIATTR_KPARAM_INFO
	.align		4
.L_2507:
        /*0098*/ 	.byte	0x04, 0x17
        /*009a*/ 	.short	(.L_2509 - .L_2508)
.L_2508:
        /*009c*/ 	.word	0x00000000
        /*00a0*/ 	.short	0x0002
        /*00a2*/ 	.short	0x0010
        /*00a4*/ 	.byte	0x00, 0xf0, 0x21, 0x00


	//----- nvinfo : EIATTR_KPARAM_INFO
	.align		4
.L_2509:
        /*00a8*/ 	.byte	0x04, 0x17
        /*00aa*/ 	.short	(.L_2511 - .L_2510)
.L_2510:
        /*00ac*/ 	.word	0x00000000
        /*00b0*/ 	.short	0x0001
        /*00b2*/ 	.short	0x0008
        /*00b4*/ 	.byte	0x00, 0xf0, 0x21, 0x00


	//----- nvinfo : EIATTR_KPARAM_INFO
	.align		4
.L_2511:
        /*00b8*/ 	.byte	0x04, 0x17
        /*00ba*/ 	.short	(.L_2513 - .L_2512)
.L_2512:
        /*00bc*/ 	.word	0x00000000
        /*00c0*/ 	.short	0x0000
        /*00c2*/ 	.short	0x0000
        /*00c4*/ 	.byte	0x00, 0xf0, 0x21, 0x00


	//----- nvinfo : EIATTR_SPARSE_MMA_MASK
	.align		4
.L_2513:
        /*00c8*/ 	.byte	0x03, 0x50
        /*00ca*/ 	.short	0x0000


	//----- nvinfo : EIATTR_MAXREG_COUNT
	.align		4
        /*00cc*/ 	.byte	0x03, 0x1b
        /*00ce*/ 	.short	0x0080


	//----- nvinfo : EIATTR_NUM_BARRIERS
	.align		4
        /*00d0*/ 	.byte	0x02, 0x4c
        /*00d2*/ 	.byte	0x01
	.zero		1


	//----- nvinfo : EIATTR_MERCURY_ISA_VERSION
	.align		4
        /*00d4*/ 	.byte	0x03, 0x5f
        /*00d6*/ 	.short	0x0101


	//----- nvinfo : EIATTR_COOP_GROUP_MASK_REGIDS
	.align		4
        /*00d8*/ 	.byte	0x04, 0x29
        /*00da*/ 	.short	(.L_2515 - .L_2514)


	//   ....[0]....
.L_2514:
        /*00dc*/ 	.word	0xffffffff


	//   ....[1]....
        /*00e0*/ 	.word	0xffffffff


	//   ....[2]....
        /*00e4*/ 	.word	0xffffffff


	//   ....[3]....
        /*00e8*/ 	.word	0xffffffff


	//   ....[4]....
        /*00ec*/ 	.word	0xffffffff


	//   ....[5]....
        /*00f0*/ 	.word	0xffffffff


	//   ....[6]....
        /*00f4*/ 	.word	0xffffffff


	//   ....[7]....
        /*00f8*/ 	.word	0xffffffff


	//   ....[8]....
        /*00fc*/ 	.word	0xffffffff


	//   ....[9]....
        /*0100*/ 	.word	0xffffffff


	//   ....[10]....
        /*0104*/ 	.word	0x05000019


	//   ....[11]....
        /*0108*/ 	.word	0x0500001e


	//   ....[12]....
        /*010c*/ 	.word	0x05000020


	//   ....[13]....
        /*0110*/ 	.word	0x0500001f


	//   ....[14]....
        /*0114*/ 	.word	0x05000027


	//   ....[15]....
        /*0118*/ 	.word	0x0500001a


	//   ....[16]....
        /*011c*/ 	.word	0x0500001e


	//   ....[17]....
        /*0120*/ 	.word	0x05000020


	//   ....[18]....
        /*0124*/ 	.word	0x0500001e


	//   ....[19]....
        /*0128*/ 	.word	0x05000020


	//   ....[20]....
        /*012c*/ 	.word	0x05000019


	//   ....[21]....
        /*0130*/ 	.word	0x0500001f


	//   ....[22]....
        /*0134*/ 	.word	0x05000022


	//   ....[23]....
        /*0138*/ 	.word	0x0500001e


	//   ....[24]....
        /*013c*/ 	.word	0x05000023


	//   ....[25]....
        /*0140*/ 	.word	0x05000019


	//   ....[26]....
        /*0144*/ 	.word	0x0500001e


	//   ....[27]....
        /*0148*/ 	.word	0x05000020


	//   ....[28]....
        /*014c*/ 	.word	0x05000019


	//   ....[29]....
        /*0150*/ 	.word	0x0500001f


	//   ....[30]....
        /*0154*/ 	.word	0x05000022


	//   ....[31]....
        /*0158*/ 	.word	0x0500001e


	//   ....[32]....
        /*015c*/ 	.word	0x05000023


	//   ....[33]....
        /*0160*/ 	.word	0x05000019


	//   ....[34]....
        /*0164*/ 	.word	0x05000020


	//   ....[35]....
        /*0168*/ 	.word	0x05000019


	//   ....[36]....
        /*016c*/ 	.word	0x0500001f


	//   ....[37]....
        /*0170*/ 	.word	0x0500001e


	//   ....[38]....
        /*0174*/ 	.word	0x05000022


	//   ....[39]....
        /*0178*/ 	.word	0x05000023


	//   ....[40]....
        /*017c*/ 	.word	0x05000019


	//   ....[41]....
        /*0180*/ 	.word	0x0500001e


	//   ....[42]....
        /*0184*/ 	.word	0x05000025


	//   ....[43]....
        /*0188*/ 	.word	0x05000022


	//   ....[44]....
        /*018c*/ 	.word	0x0500001f


	//   ....[45]....
        /*0190*/ 	.word	0x05000023


	//   ....[46]....
        /*0194*/ 	.word	0x05000024


	//   ....[47]....
        /*0198*/ 	.word	0x0500002b


	//   ....[48]....
        /*019c*/ 	.word	0x05000020


	//   ....[49]....
        /*01a0*/ 	.word	0x0500001d


	//   ....[50]....
        /*01a4*/ 	.word	0x05000019


	//   ....[51]....
        /*01a8*/ 	.word	0x0500001c


	//   ....[52]....
        /*01ac*/ 	.word	0x05000030


	//   ....[53]....
        /*01b0*/ 	.word	0x0500001f


	//   ....[54]....
        /*01b4*/ 	.word	0x0500002e


	//   ....[55]....
        /*01b8*/ 	.word	0x05000032


	//   ....[56]....
        /*01bc*/ 	.word	0x05000025


	//   ....[57]....
        /*01c0*/ 	.word	0x05000026


	//   ....[58]....
        /*01c4*/ 	.word	0x05000028


	//   ....[59]....
        /*01c8*/ 	.word	0x0500002a


	//   ....[60]....
        /*01cc*/ 	.word	0x05000027


	//   ....[61]....
        /*01d0*/ 	.word	0x0500002c


	//   ....[62]....
        /*01d4*/ 	.word	0x0500002e


	//   ....[63]....
        /*01d8*/ 	.word	0x05000037


	//   ....[64]....
        /*01dc*/ 	.word	0x05000024


	//   ....[65]....
        /*01e0*/ 	.word	0x05000019


	//   ....[66]....
        /*01e4*/ 	.word	0x05000019


	//   ....[67]....
        /*01e8*/ 	.word	0x05000019


	//   ....[68]....
        /*01ec*/ 	.word	0x05000019


	//   ....[69]....
        /*01f0*/ 	.word	0x05000019


	//   ....[70]....
        /*01f4*/ 	.word	0x05000019


	//   ....[71]....
        /*01f8*/ 	.word	0x05000019


	//   ....[72]....
        /*01fc*/ 	.word	0x05000019


	//   ....[73]....
        /*0200*/ 	.word	0x05000019


	//   ....[74]....
        /*0204*/ 	.word	0x05000019


	//   ....[75]....
        /*0208*/ 	.word	0x05000019


	//   ....[76]....
        /*020c*/ 	.word	0x05000019


	//   ....[77]....
        /*0210*/ 	.word	0x05000019


	//   ....[78]....
        /*0214*/ 	.word	0x05000019


	//   ....[79]....
        /*0218*/ 	.word	0x05000019


	//   ....[80]....
        /*021c*/ 	.word	0x05000019


	//   ....[81]....
        /*0220*/ 	.word	0x05000019


	//   ....[82]....
        /*0224*/ 	.word	0x05000019


	//   ....[83]....
        /*0228*/ 	.word	0x05000019


	//   ....[84]....
        /*022c*/ 	.word	0x05000019


	//   ....[85]....
        /*0230*/ 	.word	0x05000019


	//   ....[86]....
        /*0234*/ 	.word	0x05000019


	//   ....[87]....
        /*0238*/ 	.word	0x05000019


	//   ....[88]....
        /*023c*/ 	.word	0x05000019


	//   ....[89]....
        /*0240*/ 	.word	0x05000019


	//   ....[90]....
        /*0244*/ 	.word	0x05000019


	//   ....[91]....
        /*0248*/ 	.word	0x05000019


	//   ....[92]....
        /*024c*/ 	.word	0x05000019


	//   ....[93]....
        /*0250*/ 	.word	0x05000019


	//   ....[94]....
        /*0254*/ 	.word	0x05000019


	//   ....[95]....
        /*0258*/ 	.word	0x05000019


	//   ....[96]....
        /*025c*/ 	.word	0x05000019


	//   ....[97]....
        /*0260*/ 	.word	0x05000019


	//   ....[98]....
        /*0264*/ 	.word	0x05000019


	//   ....[99]....
        /*0268*/ 	.word	0x05000019


	//   ....[100]....
        /*026c*/ 	.word	0x05000019


	//   ....[101]....
        /*0270*/ 	.word	0x05000019


	//   ....[102]....
        /*0274*/ 	.word	0x05000019


	//   ....[103]....
        /*0278*/ 	.word	0x05000019


	//   ....[104]....
        /*027c*/ 	.word	0x05000019


	//   ....[105]....
        /*0280*/ 	.word	0x05000019


	//   ....[106]....
        /*0284*/ 	.word	0x05000019


	//   ....[107]....
        /*0288*/ 	.word	0x05000019


	//   ....[108]....
        /*028c*/ 	.word	0x05000019


	//   ....[109]....
        /*0290*/ 	.word	0x05000019


	//   ....[110]....
        /*0294*/ 	.word	0x05000019


	//   ....[111]....
        /*0298*/ 	.word	0x05000019


	//   ....[112]....
        /*029c*/ 	.word	0x05000019


	//   ....[113]....
        /*02a0*/ 	.word	0x05000019


	//   ....[114]....
        /*02a4*/ 	.word	0x05000019


	//   ....[115]....
        /*02a8*/ 	.word	0x05000019


	//   ....[116]....
        /*02ac*/ 	.word	0x05000019


	//   ....[117]....
        /*02b0*/ 	.word	0x05000019


	//   ....[118]....
        /*02b4*/ 	.word	0x05000019


	//   ....[119]....
        /*02b8*/ 	.word	0x05000019


	//   ....[120]....
        /*02bc*/ 	.word	0x05000019


	//   ....[121]....
        /*02c0*/ 	.word	0x05000019


	//----- nvinfo : EIATTR_COOP_GROUP_INSTR_OFFSETS
	.align		4
.L_2515:
        /*02c4*/ 	.byte	0x04, 0x28
        /*02c6*/ 	.short	(.L_2517 - .L_2516)


	//   ....[0]....
.L_2516:
        /*02c8*/ 	.word	0x00004760


	//   ....[1]....
        /*02cc*/ 	.word	0x00004790


	//   ....[2]....
        /*02d0*/ 	.word	0x00004c60


	//   ....[3]....
        /*02d4*/ 	.word	0x00004c70


	//   ....[4]....
        /*02d8*/ 	.word	0x00004ca0


	//   ....[5]....
        /*02dc*/ 	.word	0x00004cb0


	//   ....[6]....
        /*02e0*/ 	.word	0x00004ce0


	//   ....[7]....
        /*02e4*/ 	.word	0x00004cf0


	//   ....[8]....
        /*02e8*/ 	.word	0x00004d20


	//   ....[9]....
        /*02ec*/ 	.word	0x00004d30


	//   ....[10]....
        /*02f0*/ 	.word	0x000069e0


	//   ....[11]....
        /*02f4*/ 	.word	0x00006a10


	//   ....[12]....
        /*02f8*/ 	.word	0x00006a50


	//   ....[13]....
        /*02fc*/ 	.word	0x00006a60


	//   ....[14]....
        /*0300*/ 	.word	0x00006a90


	//   ....[15]....
        /*0304*/ 	.word	0x00006aa0


	//   ....[16]....
        /*0308*/ 	.word	0x00006ad0


	//   ....[17]....
        /*030c*/ 	.word	0x00006ae0


	//   ....[18]....
        /*0310*/ 	.word	0x00006c70


	//   ....[19]....
        /*0314*/ 	.word	0x00006ca0


	//   ....[20]....
        /*0318*/ 	.word	0x00006cd0


	//   ....[21]....
        /*031c*/ 	.word	0x00006cf0


	//   ....[22]....
        /*0320*/ 	.word	0x00006d20


	//   ....[23]....
        /*0324*/ 	.word	0x00006d30


	//   ....[24]....
        /*0328*/ 	.word	0x00006d60


	//   ....[25]....
        /*032c*/ 	.word	0x00006d70


	//   ....[26]....
        /*0330*/ 	.word	0x00006ea0


	//   ....[27]....
        /*0334*/ 	.word	0x00006ed0


	//   ....[28]....
        /*0338*/ 	.word	0x00006f00


	//   ....[29]....
        /*033c*/ 	.word	0x00006f20


	//   ....[30]....
        /*0340*/ 	.word	0x00006f50


	//   ....[31]....
        /*0344*/ 	.word	0x00006f60


	//   ....[32]....
        /*0348*/ 	.word	0x00006f90


	//   ....[33]....
        /*034c*/ 	.word	0x00006fa0


	//   ....[34]....
        /*0350*/ 	.word	0x00007260


	//   ....[35]....
        /*0354*/ 	.word	0x000072c0


	//   ....[36]....
        /*0358*/ 	.word	0x00007300


	//   ....[37]....
        /*035c*/ 	.word	0x00007340


	//   ....[38]....
        /*0360*/ 	.word	0x00007380


	//   ....[39]....
        /*0364*/ 	.word	0x000073a0


	//   ....[40]....
        /*0368*/ 	.word	0x000073b0


	//   ....[41]....
        /*036c*/ 	.word	0x000073d0


	//   ....[42]....
        /*0370*/ 	.word	0x00007400


	//   ....[43]....
        /*0374*/ 	.word	0x00007420


	//   ....[44]....
        /*0378*/ 	.word	0x00007440


	//   ....[45]....
        /*037c*/ 	.word	0x00007460


	//   ....[46]....
        /*0380*/ 	.word	0x00007480


	//   ....[47]....
        /*0384*/ 	.word	0x000074b0


	//   ....[48]....
        /*0388*/ 	.word	0x000074e0


	//   ....[49]....
        /*038c*/ 	.word	0x00007520


	//   ....[50]....
        /*0390*/ 	.word	0x00007540


	//   ....[51]....
        /*0394*/ 	.word	0x00007580


	//   ....[52]....
        /*0398*/ 	.word	0x000075a0


	//   ....[53]....
        /*039c*/ 	.word	0x000075e0


	//   ....[54]....
        /*03a0*/ 	.word	0x00007600


	//   ....[55]....
        /*03a4*/ 	.word	0x00007620


	//   ....[56]....
        /*03a8*/ 	.word	0x00007650


	//   ....[57]....
        /*03ac*/ 	.word	0x00007680


	//   ....[58]....
        /*03b0*/ 	.word	0x000076c0


	//   ....[59]....
        /*03b4*/ 	.word	0x00007700


	//   ....[60]....
        /*03b8*/ 	.word	0x00007730


	//   ....[61]....
        /*03bc*/ 	.word	0x00007760


	//   ....[62]....
        /*03c0*/ 	.word	0x00007780


	//   ....[63]....
        /*03c4*/ 	.word	0x000077a0


	//   ....[64]....
        /*03c8*/ 	.word	0x00007880


	//   ....[65]....
        /*03cc*/ 	.word	0x00007930


	//   ....[66]....
        /*03d0*/ 	.word	0x00007a50


	//   ....[67]....
        /*03d4*/ 	.word	0x00007aa0


	//   ....[68]....
        /*03d8*/ 	.word	0x00007b10


	//   ....[69]....
        /*03dc*/ 	.word	0x00007b70


	//   ....[70]....
        /*03e0*/ 	.word	0x00007be0


	//   ....[71]....
        /*03e4*/ 	.word	0x00007c40


	//   ....[72]....
        /*03e8*/ 	.word	0x00007cb0


	//   ....[73]....
        /*03ec*/ 	.word	0x00007d10


	//   ....[74]....
        /*03f0*/ 	.word	0x00007db0


	//   ....[75]....
        /*03f4*/ 	.word	0x00007e40


	//   ....[76]....
        /*03f8*/ 	.word	0x00007eb0


	//   ....[77]....
        /*03fc*/ 	.word	0x00007f10


	//   ....[78]....
        /*0400*/ 	.word	0x00007f80


	//   ....[79]....
        /*0404*/ 	.word	0x00007fe0


	//   ....[80]....
        /*0408*/ 	.word	0x00008050


	//   ....[81]....
        /*040c*/ 	.word	0x000080b0


	//   ....[82]....
        /*0410*/ 	.word	0x00008150


	//   ....[83]....
        /*0414*/ 	.word	0x000081e0


	//   ....[84]....
        /*0418*/ 	.word	0x00008250


	//   ....[85]....
        /*041c*/ 	.word	0x000082b0


	//   ....[86]....
        /*0420*/ 	.word	0x00008320


	//   ....[87]....
        /*0424*/ 	.word	0x00008380


	//   ....[88]....
        /*0428*/ 	.word	0x000083f0


	//   ....[89]....
        /*042c*/ 	.word	0x00008450


	//   ....[90]....
        /*0430*/ 	.word	0x000084f0


	//   ....[91]....
        /*0434*/ 	.word	0x000085c0


	//   ....[92]....
        /*0438*/ 	.word	0x00008690


	//   ....[93]....
        /*043c*/ 	.word	0x000086e0


	//   ....[94]....
        /*0440*/ 	.word	0x00008780


	//   ....[95]....
        /*0444*/ 	.word	0x000087d0


	//   ....[96]....
        /*0448*/ 	.word	0x00008890


	//   ....[97]....
        /*044c*/ 	.word	0x000088f0


	//   ....[98]....
        /*0450*/ 	.word	0x00008990


	//   ....[99]....
        /*0454*/ 	.word	0x00008a10


	//   ....[100]....
        /*0458*/ 	.word	0x00008a80


	//   ....[101]....
        /*045c*/ 	.word	0x00008ae0


	//   ....[102]....
        /*0460*/ 	.word	0x00008b50


	//   ....[103]....
        /*0464*/ 	.word	0x00008bb0


	//   ....[104]....
        /*0468*/ 	.word	0x00008c80


	//   ....[105]....
        /*046c*/ 	.word	0x00008cf0


	//   ....[106]....
        /*0470*/ 	.word	0x00008da0


	//   ....[107]....
        /*0474*/ 	.word	0x00008e10


	//   ....[108]....
        /*0478*/ 	.word	0x00008e80


	//   ....[109]....
        /*047c*/ 	.word	0x00008ee0


	//   ....[110]....
        /*0480*/ 	.word	0x00008f50


	//   ....[111]....
        /*0484*/ 	.word	0x00008fb0


	//   ....[112]....
        /*0488*/ 	.word	0x00009020


	//   ....[113]....
        /*048c*/ 	.word	0x00009080


	//   ....[114]....
        /*0490*/ 	.word	0x000090e0


	//   ....[115]....
        /*0494*/ 	.word	0x00009130


	//   ....[116]....
        /*0498*/ 	.word	0x000091a0


	//   ....[117]....
        /*049c*/ 	.word	0x00009200


	//   ....[118]....
        /*04a0*/ 	.word	0x00009270


	//   ....[119]....
        /*04a4*/ 	.word	0x000092d0


	//   ....[120]....
        /*04a8*/ 	.word	0x00009420


	//   ....[121]....
        /*04ac*/ 	.word	0x000094d0


	//----- nvinfo : EIATTR_EXIT_INSTR_OFFSETS
	.align		4
.L_2517:
        /*04b0*/ 	.byte	0x04, 0x1c
        /*04b2*/ 	.short	(.L_2519 - .L_2518)


	//   ....[0]....
.L_2518:
        /*04b4*/ 	.word	0x000059c0


	//   ....[1]....
        /*04b8*/ 	.word	0x000079f0


	//----- nvinfo : EIATTR_MAX_THREADS
	.align		4
.L_2519:
        /*04bc*/ 	.byte	0x04, 0x05
        /*04be*/ 	.short	(.L_2521 - .L_2520)
.L_2520:
        /*04c0*/ 	.word	0x000001e0
        /*04c4*/ 	.word	0x00000001
        /*04c8*/ 	.word	0x00000001


	//----- nvinfo : EIATTR_CRS_STACK_SIZE
	.align		4
.L_2521:
        /*04cc*/ 	.byte	0x04, 0x1e
        /*04ce*/ 	.short	(.L_2523 - .L_2522)
.L_2522:
        /*04d0*/ 	.word	0x00000000


	//----- nvinfo : EIATTR_CBANK_PARAM_SIZE
	.align		4
.L_2523:
        /*04d4*/ 	.byte	0x03, 0x19
        /*04d6*/ 	.short	0x0060


	//----- nvinfo : EIATTR_PARAM_CBANK
	.align		4
        /*04d8*/ 	.byte	0x04, 0x0a
        /*04da*/ 	.short	(.L_2525 - .L_2524)
	.align		4
.L_2524:
        /*04dc*/ 	.word	index@(.nv.constant0._ZN13group_norm_v218gn_bwd_cuda_kernelI6__halfLi480ELi1ELi16ELi120ELi256ELb1ELb1ELi16ELi960ELi960ELi4ELb1ELi8ELb0ELb0ELNS_15WgradSyncMethodE3ENS_16CompileConditionILi900EEEEEvPT_S6_S6_PKS5_S8_S8_S8_PKfflPfPj)
        /*04e0*/ 	.short	0x0210
        /*04e2*/ 	.short	0x0060


	//----- nvinfo : EIATTR_SW_WAR
	.align		4
.L_2525:
        /*04e4*/ 	.byte	0x04, 0x36
        /*04e6*/ 	.short	(.L_2527 - .L_2526)
.L_2526:
        /*04e8*/ 	.word	0x00000008
.L_2527:


//--------------------- .nv.info._ZN13group_norm_v218gn_bwd_cuda_kernelI6__halfLi480ELi1ELi16ELi120ELi256ELb1ELb1ELi32ELi960ELi960ELi4ELb1ELi18ELb0ELb0ELNS_15WgradSyncMethodE3ENS_16CompileConditionILi900EEEEEvPT_S6_S6_PKS5_S8_S8_S8_PKfflPfPj --------------------------
	.section	.nv.info._ZN13group_norm_v218gn_bwd_cuda_kernelI6__halfLi480ELi1ELi16ELi120ELi256ELb1ELb1ELi32ELi960ELi960ELi4ELb1ELi18ELb0ELb0ELNS_15WgradSyncMethodE3ENS_16CompileConditionILi900EEEEEvPT_S6_S6_PKS5_S8_S8_S8_PKfflPfPj,"",@"SHT_CUDA_INFO"
	.sectionflags	@""
	.align	4


	//----- nvinfo : EIATTR_CUDA_API_VERSION
	.align		4
        /*0000*/ 	.byte	0x04, 0x37
        /*0002*/ 	.short	(.L_2529 - .L_2528)
.L_2528:
        /*0004*/ 	.word	0x00000082


	//----- nvinfo : EIATTR_KPARAM_INFO
	.align		4
.L_2529:
        /*0008*/ 	.byte	0x04, 0x17
        /*000a*/ 	.short	(.L_2531 - .L_2530)
.L_2530:
        /*000c*/ 	.word	0x00000000
        /*0010*/ 	.short	0x000b
        /*0012*/ 	.short	0x0058
        /*0014*/ 	.byte	0x00, 0xf0, 0x21, 0x00


	//----- nvinfo : EIATTR_KPARAM_INFO
	.align		4
.L_2531:
        /*0018*/ 	.byte	0x04, 0x17
        /*001a*/ 	.short	(.L_2533 - .L_2532)
.L_2532:
        /*001c*/ 	.word	0x00000000
        /*0020*/ 	.short	0x000a
        /*0022*/ 	.short	0x0050
        /*0024*/ 	.byte	0x00, 0xf0, 0x21, 0x00


	//----- nvinfo : EIATTR_KPARAM_INFO
	.align		4
.L_2533:
        /*0028*/ 	.byte	0x04, 0x17
        /*002a*/ 	.short	(.L_2535 - .L_2534)
.L_2534:
        /*002c*/ 	.word	0x00000000
        /*0030*/ 	.short	0x0009
        /*0032*/ 	.short	0x0048
        /*0034*/ 	.byte	0x00, 0xf0, 0x21, 0x00


	//----- nvinfo : EIATTR_KPARAM_INFO
	.align		4
.L_2535:
        /*0038*/ 	.byte	0x04, 0x17
        /*003a*/ 	.short	(.L_2537 - .L_2536)
.L_2536:
        /*003c*/ 	.word	0x00000000
        /*0040*/ 	.short	0x0008
        /*0042*/ 	.short	0x0040
        /*0044*/ 	.byte	0x00, 0xf0, 0x11, 0x00


	//----- nvinfo : EIATTR_KPARAM_INFO
	.align		4
.L_2537:
        /*0048*/ 	.byte	0x04, 0x17
        /*004a*/ 	.short	(.L_2539 - .L_2538)
.L_2538:
        /*004c*/ 	.word	0x00000000
        /*0050*/ 	.short	0x0007
        /*0052*/ 	.short	0x0038
        /*0054*/ 	.byte	0x00, 0xf0, 0x21, 0x00


	//----- nvinfo : EIATTR_KPARAM_INFO
	.align		4
.L_2539:
        /*0058*/ 	.byte	0x04, 0x17
        /*005a*/ 	.short	(.L_2541 - .L_2540)
.L_2540:
        /*005c*/ 	.word	0x00000000
        /*0060*/ 	.short	0x0006
        /*0062*/ 	.short	0x0030
        /*0064*/ 	.byte	0x00, 0xf0, 0x21, 0x00


	//----- nvinfo : EIATTR_KPARAM_INFO
	.align		4
.L_2541:
        /*0068*/ 	.byte	0x04, 0x17
        /*006a*/ 	.short	(.L_2543 - .L_2542)
.L_2542:
        /*006c*/ 	.word	0x00000000
        /*0070*/ 	.short	0x0005
        /*0072*/ 	.short	0x0028
        /*0074*/ 	.byte	0x00, 0xf0, 0x21, 0x00


	//----- nvinfo : EIATTR_KPARAM_INFO
	.align		4
.L_2543:
        /*0078*/ 	.byte	0x04, 0x17
        /*007a*/ 	.short	(.L_2545 - .L_2544)
.L_2544:
        /*007c*/ 	.word	0x00000000
        /*0080*/ 	.short	0x0004
        /*0082*/ 	.short	0x0020
        /*0084*/ 	.byte	0x00, 0xf0, 0x21, 0x00


	//----- nvinfo : EIATTR_KPARAM_INFO
	.align		4
.L_2545:
        /*0088*/ 	.byte	0x04, 0x17
        /*008a*/ 	.short	(.L_2547 - .L_2546)
.L_2546:
        /*008c*/ 	.word	0x00000000
        /*0090*/ 	.short	0x0003
        /*0092*/ 	.short	0x0018
        /*0094*/ 	.byte	0x00, 0xf0, 0x21, 0x00


	//----- nvinfo : EIATTR_KPARAM_INFO
	.align		4
.L_2547:
        /*0098*/ 	.byte	0x04, 0x17
        /*009a*/ 	.short	(.L_2549 - .L_2548)
.L_2548:
        /*009c*/ 	.word	0x00000000
        /*00a0*/ 	.short	0x0002
        /*00a2*/ 	.short	0x0010
        /*00a4*/ 	.byte	0x00, 0xf0, 0x21, 0x00


	//----- nvinfo : EIATTR_KPARAM_INFO
	.align		4
.L_2549:
        /*00a8*/ 	.byte	0x04, 0x17
        /*00aa*/ 	.short	(.L_2551 - .L_2550)
.L_2550:
        /*00ac*/ 	.word	0x00000000
        /*00b0*/ 	.short	0x0001
        /*00b2*/ 	.short	0x0008
        /*00b4*/ 	.byte	0x00, 0xf0, 0x21, 0x00


	//----- nvinfo : EIATTR_KPARAM_INFO
	.align		4
.L_2551:
        /*00b8*/ 	.byte	0x04, 0x17
        /*00ba*/ 	.short	(.L_2553 - .L_2552)
.L_2552:
        /*00bc*/ 	.word	0x00000000
        /*00c0*/ 	.short	0x0000
        /*00c2*/ 	.short	0x0000
        /*00c4*/ 	.byte	0x00, 0xf0, 0x21, 0x00


	//----- nvinfo : EIATTR_SPARSE_MMA_MASK
	.align		4
.L_2553:
        /*00c8*/ 	.byte	0x03, 0x50
        /*00ca*/ 	.short	0x0000


	//----- nvinfo : EIATTR_MAXREG_COUNT
	.align		4
        /*00cc*/ 	.byte	0x03, 0x1b
        /*00ce*/ 	.short	0x0080


	//----- nvinfo : EIATTR_NUM_BARRIERS
	.align		4
        /*00d0*/ 	.byte	0x02, 0x4c
        /*00d2*/ 	.byte	0x01
	.zero		1


	//----- nvinfo : EIATTR_ANNOTATIONS
	.align		4
        /*00d4*/ 	.byte	0x04, 0x55
        /*00d6*/ 	.short	(.L_2555 - .L_2554)


	//   ....[0]....
.L_2554:
        /* <DEDUP_REMOVED lines=121> */


	//----- nvinfo : EIATTR_MERCURY_ISA_VERSION
	.align		4
.L_2555:
        /*0858*/ 	.byte	0x03, 0x5f
        /*085a*/ 	.short	0x0101


	//----- nvinfo : EIATTR_INT_WARP_WIDE_INSTR_OFFSETS
	.align		4
        /*085c*/ 	.byte	0x04, 0x31
        /*085e*/ 	.short	(.L_2557 - .L_2556)


	//   ....[0]....
.L_2556:
        /*0860*/ 	.word	0x000082e0


	//----- nvinfo : EIATTR_COOP_GROUP_MASK_REGIDS
	.align		4
.L_2557:
        /*0864*/ 	.byte	0x04, 0x29
        /*0866*/ 	.short	(.L_2559 - .L_2558)


	//   ....[0]....
.L_2558:
        /*0868*/ 	.word	0xffffffff


	//   ....[1]....
        /*086c*/ 	.word	0xffffffff


	//   ....[2]....
        /*0870*/ 	.word	0xffffffff


	//   ....[3]....
        /*0874*/ 	.word	0xffffffff


	//   ....[4]....
        /*0878*/ 	.word	0xffffffff


	//   ....[5]....
        /*087c*/ 	.word	0xffffffff


	//   ....[6]....
        /*0880*/ 	.word	0xffffffff


	//   ....[7]....
        /*0884*/ 	.word	0xffffffff


	//   ....[8]....
        /*0888*/ 	.word	0x05000019


	//   ....[9]....
        /*088c*/ 	.word	0x0500001e


	//   ....[10]....
        /*0890*/ 	.word	0x05000020


	//   ....[11]....
        /*0894*/ 	.word	0x0500001f


	//   ....[12]....
        /*0898*/ 	.word	0x05000027


	//   ....[13]....
        /*089c*/ 	.word	0x0500001a


	//   ....[14]....
        /*08a0*/ 	.word	0x0500001e


	//   ....[15]....
        /*08a4*/ 	.word	0x05000020


	//   ....[16]....
        /*08a8*/ 	.word	0x0500001e


	//   ....[17]....
        /*08ac*/ 	.word	0x05000020


	//   ....[18]....
        /*08b0*/ 	.word	0x05000019


	//   ....[19]....
        /*08b4*/ 	.word	0x0500001f


	//   ....[20]....
        /*08b8*/ 	.word	0x05000022


	//   ....[21]....
        /*08bc*/ 	.word	0x0500001e


	//   ....[22]....
        /*08c0*/ 	.word	0x05000023


	//   ....[23]....
        /*08c4*/ 	.word	0x05000019


	//   ....[24]....
        /*08c8*/ 	.word	0x0500001e


	//   ....[25]....
        /*08cc*/ 	.word	0x05000020


	//   ....[26]....
        /*08d0*/ 	.word	0x05000019


	//   ....[27]....
        /*08d4*/ 	.word	0x0500001f


	//   ....[28]....
        /*08d8*/ 	.word	0x05000022


	//   ....[29]....
        /*08dc*/ 	.word	0x0500001e


	//   ....[30]....
        /*08e0*/ 	.word	0x05000023


	//   ....[31]....
        /*08e4*/ 	.word	0x05000019


	//   ....[32]....
        /*08e8*/ 	.word	0x05000020


	//   ....[33]....
        /*08ec*/ 	.word	0x05000019


	//   ....[34]....
        /*08f0*/ 	.word	0x0500001f


	//   ....[35]....
        /*08f4*/ 	.word	0x0500001e


	//   ....[36]....
        /*08f8*/ 	.word	0x05000022


	//   ....[37]....
        /*08fc*/ 	.word	0x05000023


	//   ....[38]....
        /*0900*/ 	.word	0x05000019


	//   ....[39]....
        /*0904*/ 	.word	0x0500001e


	//   ....[40]....
        /*0908*/ 	.word	0x05000025


	//   ....[41]....
        /*090c*/ 	.word	0x05000022


	//   ....[42]....
        /*0910*/ 	.word	0x0500001f


	//   ....[43]....
        /*0914*/ 	.word	0x05000023


	//   ....[44]....
        /*0918*/ 	.word	0x05000024


	//   ....[45]....
        /*091c*/ 	.word	0x0500002b


	//   ....[46]....
        /*0920*/ 	.word	0x05000020


	//   ....[47]....
        /*0924*/ 	.word	0x0500001d


	//   ....[48]....
        /*0928*/ 	.word	0x05000019


	//   ....[49]....
        /*092c*/ 	.word	0x0500001c


	//   ....[50]....
        /*0930*/ 	.word	0x05000030


	//   ....[51]....
        /*0934*/ 	.word	0x0500001f


	//   ....[52]....
        /*0938*/ 	.word	0x0500002e


	//   ....[53]....
        /*093c*/ 	.word	0x05000032


	//   ....[54]....
        /*0940*/ 	.word	0x05000025


	//   ....[55]....
        /*0944*/ 	.word	0x05000026


	//   ....[56]....
        /*0948*/ 	.word	0x05000028


	//   ....[57]....
        /*094c*/ 	.word	0x0500002a


	//   ....[58]....
        /*0950*/ 	.word	0x05000027


	//   ....[59]....
        /*0954*/ 	.word	0x0500002c


	//   ....[60]....
        /*0958*/ 	.word	0x0500002e


	//   ....[61]....
        /*095c*/ 	.word	0x05000037


	//   ....[62]....
        /*0960*/ 	.word	0x05000024


	//   ....[63]....
        /*0964*/ 	.word	0x05000019


	//   ....[64]....
        /*0968*/ 	.word	0x05000019


	//   ....[65]....
        /*096c*/ 	.word	0x05000019


	//   ....[66]....
        /*0970*/ 	.word	0x05000019


	//   ....[67]....
        /*0974*/ 	.word	0x05000019


	//   ....[68]....
        /*0978*/ 	.word	0x05000019


	//   ....[69]....
        /*097c*/ 	.word	0x05000019


	//   ....[70]....
        /*0980*/ 	.word	0x05000019


	//   ....[71]....
        /*0984*/ 	.word	0x05000019


	//   ....[72]....
        /*0988*/ 	.word	0x05000019


	//   ....[73]....
        /*098c*/ 	.word	0x05000019


	//   ....[74]....
        /*0990*/ 	.word	0x05000019


	//   ....[75]....
        /*0994*/ 	.word	0x05000019


	//   ....[76]....
        /*0998*/ 	.word	0x05000019


	//   ....[77]....
        /*099c*/ 	.word	0x05000019


	//   ....[78]....
        /*09a0*/ 	.word	0x05000019


	//   ....[79]....
        /*09a4*/ 	.word	0x05000019


	//   ....[80]....
        /*09a8*/ 	.word	0x05000019


	//   ....[81]....
        /*09ac*/ 	.word	0x05000019


	//   ....[82]....
        /*09b0*/ 	.word	0x05000019


	//   ....[83]....
        /*09b4*/ 	.word	0x05000019


	//   ....[84]....
        /*09b8*/ 	.word	0x05000019


	//   ....[85]....
        /*09bc*/ 	.word	0x05000019


	//   ....[86]....
        /*09c0*/ 	.word	0x05000019


	//   ....[87]....
        /*09c4*/ 	.word	0x05000019


	//   ....[88]....
        /*09c8*/ 	.word	0x05000019


	//   ....[89]....
        /*09cc*/ 	.word	0x05000019


	//   ....[90]....
        /*09d0*/ 	.word	0x05000019


	//   ....[91]....
        /*09d4*/ 	.word	0x05000019


	//   ....[92]....
        /*09d8*/ 	.word	0x05000019


	//   ....[93]....
        /*09dc*/ 	.word	0x05000019


	//   ....[94]....
        /*09e0*/ 	.word	0x05000019


	//   ....[95]....
        /*09e4*/ 	.word	0x05000019


	//   ....[96]....
        /*09e8*/ 	.word	0x05000019


	//   ....[97]....
        /*09ec*/ 	.word	0x05000019


	//   ....[98]....
        /*09f0*/ 	.word	0x05000019


	//   ....[99]....
        /*09f4*/ 	.word	0x05000019


	//   ....[100]....
        /*09f8*/ 	.word	0x05000019


	//   ....[101]....
        /*09fc*/ 	.word	0x05000019


	//   ....[102]....
        /*0a00*/ 	.word	0x05000019


	//   ....[103]....
        /*0a04*/ 	.word	0x05000019


	//   ....[104]....
        /*0a08*/ 	.word	0x05000019


	//   ....[105]....
        /*0a0c*/ 	.word	0x05000019


	//   ....[106]....
        /*0a10*/ 	.word	0x05000019


	//   ....[107]....
        /*0a14*/ 	.word	0x05000019


	//   ....[108]....
        /*0a18*/ 	.word	0x05000019


	//   ....[109]....
        /*0a1c*/ 	.word	0x05000019


	//   ....[110]....
        /*0a20*/ 	.word	0x05000019


	//   ....[111]....
        /*0a24*/ 	.word	0x05000019


	//   ....[112]....
        /*0a28*/ 	.word	0x05000019


	//   ....[113]....
        /*0a2c*/ 	.word	0x05000019


	//   ....[114]....
        /*0a30*/ 	.word	0x05000019


	//   ....[115]....
        /*0a34*/ 	.word	0x05000019


	//   ....[116]....
        /*0a38*/ 	.word	0x05000019


	//   ....[117]....
        /*0a3c*/ 	.word	0x05000019


	//   ....[118]....
        /*0a40*/ 	.word	0x05000019


	//   ....[119]....
        /*0a44*/ 	.word	0x05000019


	//----- nvinfo : EIATTR_COOP_GROUP_INSTR_OFFSETS
	.align		4
.L_2559:
        /*0a48*/ 	.byte	0x04, 0x28
        /*0a4a*/ 	.short	(.L_2561 - .L_2560)


	//   ....[0]....
.L_2560:
        /*0a4c*/ 	.word	0x00007e30


	//   ....[1]....
        /*0a50*/ 	.word	0x00007e40


	//   ....[2]....
        /*0a54*/ 	.word	0x000084c0


	//   ....[3]....
        /*0a58*/ 	.word	0x000084e0


	//   ....[4]....
        /*0a5c*/ 	.word	0x00008500


	//   ....[5]....
        /*0a60*/ 	.word	0x00008520


	//   ....[6]....
        /*0a64*/ 	.word	0x00008540


	//   ....[7]....
        /*0a68*/ 	.word	0x00008560


	//   ....[8]....
        /*0a6c*/ 	.word	0x0000b070


	//   ....[9]....
        /*0a70*/ 	.word	0x0000b0a0


	//   ....[10]....
        /*0a74*/ 	.word	0x0000b0e0


	//   ....[11]....
        /*0a78*/ 	.word	0x0000b0f0


	//   ....[12]....
        /*0a7c*/ 	.word	0x0000b120


	//   ....[13]....
        /*0a80*/ 	.word	0x0000b130


	//   ....[14]....
        /*0a84*/ 	.word	0x0000b160


	//   ....[15]....
        /*0a88*/ 	.word	0x0000b170


	//   ....[16]....
        /*0a8c*/ 	.word	0x0000b300


	//   ....[17]....
        /*0a90*/ 	.word	0x0000b330


	//   ....[18]....
        /*0a94*/ 	.word	0x0000b360


	//   ....[19]....
        /*0a98*/ 	.word	0x0000b380


	//   ....[20]....
        /*0a9c*/ 	.word	0x0000b3b0


	//   ....[21]....
        /*0aa0*/ 	.word	0x0000b3c0


	//   ....[22]....
        /*0aa4*/ 	.word	0x0000b3f0


	//   ....[23]....
        /*0aa8*/ 	.word	0x0000b400


	//   ....[24]....
        /*0aac*/ 	.word	0x0000b530


	//   ....[25]....
        /*0ab0*/ 	.word	0x0000b560


	//   ....[26]....
        /*0ab4*/ 	.word	0x0000b590


	//   ....[27]....
        /*0ab8*/ 	.word	0x0000b5b0


	//   ....[28]....
        /*0abc*/ 	.word	0x0000b5e0


	//   ....[29]....
        /*0ac0*/ 	.word	0x0000b5f0


	//   ....[30]....
        /*0ac4*/ 	.word	0x0000b620


	//   ....[31]....
        /*0ac8*/ 	.word	0x0000b630


	//   ....[32]....
        /*0acc*/ 	.word	0x0000b8f0


	//   ....[33]....
        /*0ad0*/ 	.word	0x0000b950


	//   ....[34]....
        /*0ad4*/ 	.word	0x0000b990


	//   ....[35]....
        /*0ad8*/ 	.word	0x0000b9d0


	//   ....[36]....
        /*0adc*/ 	.word	0x0000ba10


	//   ....[37]....
        /*0ae0*/ 	.word	0x0000ba30


	//   ....[38]....
        /*0ae4*/ 	.word	0x0000ba40


	//   ....[39]....
        /*0ae8*/ 	.word	0x0000ba60


	//   ....[40]....
        /*0aec*/ 	.word	0x0000ba90


	//   ....[41]....
        /*0af0*/ 	.word	0x0000bab0


	//   ....[42]....
        /*0af4*/ 	.word	0x0000bad0


	//   ....[43]....
        /*0af8*/ 	.word	0x0000baf0


	//   ....[44]....
        /*0afc*/ 	.word	0x0000bb10


	//   ....[45]....
        /*0b00*/ 	.word	0x0000bb40


	//   ....[46]....
        /*0b04*/ 	.word	0x0000bb70


	//   ....[47]....
        /*0b08*/ 	.word	0x0000bbb0


	//   ....[48]....
        /*0b0c*/ 	.word	0x0000bbd0


	//   ....[49]....
        /*0b10*/ 	.word	0x0000bc10


	//   ....[50]....
        /*0b14*/ 	.word	0x0000bc30


	//   ....[51]....
        /*0b18*/ 	.word	0x0000bc70


	//   ....[52]....
        /*0b1c*/ 	.word	0x0000bc90


	//   ....[53]....
        /*0b20*/ 	.word	0x0000bcb0


	//   ....[54]....
        /*0b24*/ 	.word	0x0000bce0


	//   ....[55]....
        /*0b28*/ 	.word	0x0000bd10


	//   ....[56]....
        /*0b2c*/ 	.word	0x0000bd50


	//   ....[57]....
        /*0b30*/ 	.word	0x0000bd90


	//   ....[58]....
        /*0b34*/ 	.word	0x0000bdc0


	//   ....[59]....
        /*0b38*/ 	.word	0x0000bdf0


	//   ....[60]....
        /*0b3c*/ 	.word	0x0000be10


	//   ....[61]....
        /*0b40*/ 	.word	0x0000be30


	//   ....[62]....
        /*0b44*/ 	.word	0x0000bf10


	//   ....[63]....
        /*0b48*/ 	.word	0x0000bfc0


	//   ....[64]....
        /*0b4c*/ 	.word	0x0000c0e0


	//   ....[65]....
        /*0b50*/ 	.word	0x0000c130


	//   ....[66]....
        /*0b54*/ 	.word	0x0000c1a0


	//   ....[67]....
        /*0b58*/ 	.word	0x0000c200


	//   ....[68]....
        /*0b5c*/ 	.word	0x0000c270


	//   ....[69]....
        /*0b60*/ 	.word	0x0000c2d0


	//   ....[70]....
        /*0b64*/ 	.word	0x0000c340


	//   ....[71]....
        /*0b68*/ 	.word	0x0000c3a0


	//   ....[72]....
        /*0b6c*/ 	.word	0x0000c440


	//   ....[73]....
        /*0b70*/ 	.word	0x0000c4d0


	//   ....[74]....
        /*0b74*/ 	.word	0x0000c540


	//   ....[75]....
        /*0b78*/ 	.word	0x0000c5a0


	//   ....[76]....
        /*0b7c*/ 	.word	0x0000c610


	//   ....[77]....
        /*0b80*/ 	.word	0x0000c670


	//   ....[78]....
        /*0b84*/ 	.word	0x0000c6e0


	//   ....[79]....
        /*0b88*/ 	.word	0x0000c740


	//   ....[80]....
        /*0b8c*/ 	.word	0x0000c7e0


	//   ....[81]....
        /*0b90*/ 	.word	0x0000c870


	//   ....[82]....
        /*0b94*/ 	.word	0x0000c8e0


	//   ....[83]....
        /*0b98*/ 	.word	0x0000c940


	//   ....[84]....
        /*0b9c*/ 	.word	0x0000c9b0


	//   ....[85]....
        /*0ba0*/ 	.word	0x0000ca10


	//   ....[86]....
        /*0ba4*/ 	.word	0x0000ca80


	//   ....[87]....
        /*0ba8*/ 	.word	0x0000cae0


	//   ....[88]....
        /*0bac*/ 	.word	0x0000cb80


	//   ....[89]....
        /*0bb0*/ 	.word	0x0000cc50


	//   ....[90]....
        /*0bb4*/ 	.word	0x0000cd20


	//   ....[91]....
        /*0bb8*/ 	.word	0x0000cd70


	//   ....[92]....
        /*0bbc*/ 	.word	0x0000ce10


	//   ....[93]....
        /*0bc0*/ 	.word	0x0000ce60


	//   ....[94]....
        /*0bc4*/ 	.word	0x0000cf20


	//   ....[95]....
        /*0bc8*/ 	.word	0x0000cf80


	//   ....[96]....
        /*0bcc*/ 	.word	0x0000d020


	//   ....[97]....
        /*0bd0*/ 	.word	0x0000d0a0


	//   ....[98]....
        /*0bd4*/ 	.word	0x0000d110


	//   ....[99]....
        /*0bd8*/ 	.word	0x0000d170


	//   ....[100]....
        /*0bdc*/ 	.word	0x0000d1e0


	//   ....[101]....
        /*0be0*/ 	.word	0x0000d240


	//   ....[102]....
        /*0be4*/ 	.word	0x0000d310


	//   ....[103]....
        /*0be8*/ 	.word	0x0000d380


	//   ....[104]....
        /*0bec*/ 	.word	0x0000d430


	//   ....[105]....
        /*0bf0*/ 	.word	0x0000d4a0


	//   ....[106]....
        /*0bf4*/ 	.word	0x0000d510


	//   ....[107]....
        /*0bf8*/ 	.word	0x0000d570


	//   ....[108]....
        /*0bfc*/ 	.word	0x0000d5e0


	//   ....[109]....
        /*0c00*/ 	.word	0x0000d640


	//   ....[110]....
        /*0c04*/ 	.word	0x0000d6b0


	//   ....[111]....
        /*0c08*/ 	.word	0x0000d710


	//   ....[112]....
        /*0c0c*/ 	.word	0x0000d770


	//   ....[113]....
        /*0c10*/ 	.word	0x0000d7c0


	//   ....[114]....
        /*0c14*/ 	.word	0x0000d830


	//   ....[115]....
        /*0c18*/ 	.word	0x0000d890


	//   ....[116]....
        /*0c1c*/ 	.word	0x0000d900


	//   ....[117]....
        /*0c20*/ 	.word	0x0000d960


	//   ....[118]....
        /*0c24*/ 	.word	0x0000dab0


	//   ....[119]....
        /*0c28*/ 	.word	0x0000db60


	//----- nvinfo : EIATTR_EXIT_INSTR_OFFSETS
	.align		4
.L_2561:
        /*0c2c*/ 	.byte	0x04, 0x1c
        /*0c2e*/ 	.short	(.L_2563 - .L_2562)


	//   ....[0]....
.L_2562:
        /*0c30*/ 	.word	0x0000a050


	//   ....[1]....
        /*0c34*/ 	.word	0x0000c080


	//----- nvinfo : EIATTR_MAX_THREADS
	.align		4
.L_2563:
        /*0c38*/ 	.byte	0x04, 0x05
        /*0c3a*/ 	.short	(.L_2565 - .L_2564)
.L_2564:
        /*0c3c*/ 	.word	0x000001e0
        /*0c40*/ 	.word	0x00000001
        /*0c44*/ 	.word	0x00000001


	//----- nvinfo : EIATTR_CRS_STACK_SIZE
	.align		4
.L_2565:
        /*0c48*/ 	.byte	0x04, 0x1e
        /*0c4a*/ 	.short	(.L_2567 - .L_2566)
.L_2566:
        /*0c4c*/ 	.word	0x00000000


	//----- nvinfo : EIATTR_CBANK_PARAM_SIZE
	.align		4
.L_2567:
        /*0c50*/ 	.byte	0x03, 0x19
        /*0c52*/ 	.short	0x0060


	//----- nvinfo : EIATTR_PARAM_CBANK
	.align		4
        /*0c54*/ 	.byte	0x04, 0x0a
        /*0c56*/ 	.short	(.L_2569 - .L_2568)
	.align		4
.L_2568:
        /*0c58*/ 	.word	index@(.nv.constant0._ZN13group_norm_v218gn_bwd_cuda_kernelI6__halfLi480ELi1ELi16ELi120ELi256ELb1ELb1ELi32ELi960ELi960ELi4ELb1ELi18ELb0ELb0ELNS_15WgradSyncMethodE3ENS_16CompileConditionILi900EEEEEvPT_S6_S6_PKS5_S8_S8_S8_PKfflPfPj)
        /*0c5c*/ 	.short	0x0210
        /*0c5e*/ 	.short	0x0060


	//----- nvinfo : EIATTR_SW_WAR
	.align		4
.L_2569:
        /*0c60*/ 	.byte	0x04, 0x36
        /*0c62*/ 	.short	(.L_2571 - .L_2570)
.L_2570:
        /*0c64*/ 	.word	0x00000008
.L_2571:


//--------------------- .nv.info._ZN13group_norm_v218gn_bwd_cuda_kernelI6__halfLi480ELi2ELi16ELi120ELi256ELb1ELb1ELi16ELi960ELi960ELi4ELb1ELi14ELb0ELb0ELNS_15WgradSyncMethodE3ENS_16CompileConditionILi900EEEEEvPT_S6_S6_PKS5_S8_S8_S8_PKfflPfPj --------------------------
	.section	.nv.info._ZN13group_norm_v218gn_bwd_cuda_kernelI6__halfLi480ELi2ELi16ELi120ELi256ELb1ELb1ELi16ELi960ELi960ELi4ELb1ELi14ELb0ELb0ELNS_15WgradSyncMethodE3ENS_16CompileConditionILi900EEEEEvPT_S6_S6_PKS5_S8_S8_S8_PKfflPfPj,"",@"SHT_CUDA_INFO"
	.sectionflags	@""
	.align	4


	//----- nvinfo : EIATTR_CUDA_API_VERSION
	.align		4
        /*0000*/ 	.byte	0x04, 0x37
        /*0002*/ 	.short	(.L_2573 - .L_2572)
.L_2572:
        /*0004*/ 	.word	0x00000082


	//----- nvinfo : EIATTR_KPARAM_INFO
	.align		4
.L_2573:
        /*0008*/ 	.byte	0x04, 0x17
        /*000a*/ 	.short	(.L_2575 - .L_2574)
.L_2574:
        /*000c*/ 	.word	0x00000000
        /*0010*/ 	.short	0x000b
        /*0012*/ 	.short	0x0058
        /*0014*/ 	.byte	0x00, 0xf0, 0x21, 0x00


	//----- nvinfo : EIATTR_KPARAM_INFO
	.align		4
.L_2575:
        /*0018*/ 	.byte	0x04, 0x17
        /*001a*/ 	.short	(.L_2577 - .L_2576)
.L_2576:
        /*001c*/ 	.word	0x00000000
        /*0020*/ 	.short	0x000a
        /*0022*/ 	.short	0x0050
        /*0024*/ 	.byte	0x00, 0xf0, 0x21, 0x00


	//----- nvinfo : EIATTR_KPARAM_INFO
	.align		4
.L_2577:
        /*0028*/ 	.byte	0x04, 0x17
        /*002a*/ 	.short	(.L_2579 - .L_2578)
.L_2578:
        /*002c*/ 	.word	0x00000000
        /*0030*/ 	.short	0x0009
        /*0032*/ 	.short	0x0048
        /*0034*/ 	.byte	0x00, 0xf0, 0x21, 0x00


	//----- nvinfo : EIATTR_KPARAM_INFO
	.align		4
.L_2579:
        /*0038*/ 	.byte	0x04, 0x17
        /*003a*/ 	.short	(.L_2581 - .L_2580)
.L_2580:
        /*003c*/ 	.word	0x00000000
        /*0040*/ 	.short	0x0008
        /*0042*/ 	.short	0x0040
        /*0044*/ 	.byte	0x00, 0xf0, 0x11, 0x00


	//----- nvinfo : EIATTR_KPARAM_INFO
	.align		4
.L_2581:
        /*0048*/ 	.byte	0x04, 0x17
        /*004a*/ 	.short	(.L_2583 - .L_2582)
.L_2582:
        /*004c*/ 	.word	0x00000000
        /*0050*/ 	.short	0x0007
        /*0052*/ 	.short	0x0038
        /*0054*/ 	.byte	0x00, 0xf0, 0x21, 0x00


	//----- nvinfo : EIATTR_KPARAM_INFO
	.align		4
.L_2583:
        /*0058*/ 	.byte	0x04, 0x17
        /*005a*/ 	.short	(.L_2585 - .L_2584)
.L_2584:
        /*005c*/ 	.word	0x00000000
        /*0060*/ 	.short	0x0006
        /*0062*/ 	.short	0x0030
        /*0064*/ 	.byte	0x00, 0xf0, 0x21, 0x00


	//----- nvinfo : EIATTR_KPARAM_INFO
	.align		4
.L_2585:
        /*0068*/ 	.byte	0x04, 0x17
        /*006a*/ 	.short	(.L_2587 - .L_2586)
.L_2586:
        /*006c*/ 	.word	0x00000000
        /*0070*/ 	.short	0x0005
        /*0072*/ 	.short	0x0028
        /*0074*/ 	.byte	0x00, 0xf0, 0x21, 0x00


	//----- nvinfo : EIATTR_KPARAM_INFO
	.align		4
.L_2587:
        /*0078*/ 	.byte	0x04, 0x17
        /*007a*/ 	.short	(.L_2589 - .L_2588)
.L_2588:
        /*007c*/ 	.word	0x00000000
        /*0080*/ 	.short	0x0004
        /*0082*/ 	.short	0x0020
        /*0084*/ 	.byte	0x00, 0xf0, 0x21, 0x00


	//----- nvinfo : EIATTR_KPARAM_INFO
	.align		4
.L_2589:
        /*0088*/ 	.byte	0x04, 0x17
        /*008a*/ 	.short	(.L_2591 - .L_2590)
.L_2590:
        /*008c*/ 	.word	0x00000000
        /*0090*/ 	.short	0x0003
        /*0092*/ 	.short	0x0018
        /*0094*/ 	.byte	0x00, 0xf0, 0x21, 0x00


	//----- nvinfo : EIATTR_KPARAM_INFO
	.align		4
.L_2591:
        /*0098*/ 	.byte	0x04, 0x17
        /*009a*/ 	.short	(.L_2593 - .L_2592)
.L_2592:
        /*009c*/ 	.word	0x00000000
        /*00a0*/ 	.short	0x0002
        /*00a2*/ 	.short	0x0010
        /*00a4*/ 	.byte	0x00, 0xf0, 0x21, 0x00


	//----- nvinfo : EIATTR_KPARAM_INFO
	.align		4
.L_2593:
        /*00a8*/ 	.byte	0x04, 0x17
        /*00aa*/ 	.short	(.L_2595 - .L_2594)
.L_2594:
        /*00ac*/ 	.word	0x00000000
        /*00b0*/ 	.short	0x0001
        /*00b2*/ 	.short	0x0008
        /*00b4*/ 	.byte	0x00, 0xf0, 0x21, 0x00


	//----- nvinfo : EIATTR_KPARAM_INFO
	.align		4
.L_2595:
        /*00b8*/ 	.byte	0x04, 0x17
        /*00ba*/ 	.short	(.L_2597 - .L_2596)
.L_2596:
        /*00bc*/ 	.word	0x00000000
        /*00c0*/ 	.short	0x0000
        /*00c2*/ 	.short	0x0000
        /*00c4*/ 	.byte	0x00, 0xf0, 0x21, 0x00


	//----- nvinfo : EIATTR_SPARSE_MMA_MASK
	.align		4
.L_2597:
        /*00c8*/ 	.byte	0x03, 0x50
        /*00ca*/ 	.short	0x0000


	//----- nvinfo : EIATTR_MAXREG_COUNT
	.align		4
        /*00cc*/ 	.byte	0x03, 0x1b
        /*00ce*/ 	.short	0x0040


	//----- nvinfo : EIATTR_NUM_BARRIERS
	.align		4
        /*00d0*/ 	.byte	0x02, 0x4c
        /*00d2*/ 	.byte	0x01
	.zero		1


	//----- nvinfo : EIATTR_ANNOTATIONS
	.align		4
        /*00d4*/ 	.byte	0x04, 0x55
        /*00d6*/ 	.short	(.L_2599 - .L_2598)


	//   ....[0]....
.L_2598:
        /* <DEDUP_REMOVED lines=103> */


	//----- nvinfo : EIATTR_MERCURY_ISA_VERSION
	.align		4
.L_2599:
        /*0730*/ 	.byte	0x03, 0x5f
        /*0732*/ 	.short	0x0101


	//----- nvinfo : EIATTR_COOP_GROUP_MASK_REGIDS
	.align		4
        /*0734*/ 	.byte	0x04, 0x29
        /*0736*/ 	.short	(.L_2601 - .L_2600)


	//   ....[0]....
.L_2600:
        /*0738*/ 	.word	0xffffffff


	//   ....[1]....
        /*073c*/ 	.word	0xffffffff


	//   ....[2]....
        /*0740*/ 	.word	0xffffffff


	//   ....[3]....
        /*0744*/ 	.word	0xffffffff


	//   ....[4]....
        /*0748*/ 	.word	0xffffffff


	//   ....[5]....
        /*074c*/ 	.word	0xffffffff


	//   ....[6]....
        /*0750*/ 	.word	0xffffffff


	//   ....[7]....
        /*0754*/ 	.word	0xffffffff


	//   ....[8]....
        /*0758*/ 	.word	0xffffffff


	//   ....[9]....
        /*075c*/ 	.word	0xffffffff


	//   ....[10]....
        /*0760*/ 	.word	0x05000019


	//   ....[11]....
        /*0764*/ 	.word	0x05000018


	//   ....[12]....
        /*0768*/ 	.word	0x0500001a


	//   ....[13]....
        /*076c*/ 	.word	0x0500001b


	//   ....[14]....
        /*0770*/ 	.word	0x0500001d


	//   ....[15]....
        /*0774*/ 	.word	0x05000012


	//   ....[16]....
        /*0778*/ 	.word	0x0500001c


	//   ....[17]....
        /*077c*/ 	.word	0x05000013


	//   ....[18]....
        /*0780*/ 	.word	0x0500001d


	//   ....[19]....
        /*0784*/ 	.word	0x0500001c


	//   ....[20]....
        /*0788*/ 	.word	0x0500001e


	//   ....[21]....
        /*078c*/ 	.word	0x0500001f


	//   ....[22]....
        /*0790*/ 	.word	0x05000021


	//   ....[23]....
        /*0794*/ 	.word	0x05000020


	//   ....[24]....
        /*0798*/ 	.word	0x05000022


	//   ....[25]....
        /*079c*/ 	.word	0x05000017


	//   ....[26]....
        /*07a0*/ 	.word	0x0500001d


	//   ....[27]....
        /*07a4*/ 	.word	0x0500001c


	//   ....[28]....
        /*07a8*/ 	.word	0x0500001e


	//   ....[29]....
        /*07ac*/ 	.word	0x0500001f


	//   ....[30]....
        /*07b0*/ 	.word	0x05000021


	//   ....[31]....
        /*07b4*/ 	.word	0x05000020


	//   ....[32]....
        /*07b8*/ 	.word	0x05000022


	//   ....[33]....
        /*07bc*/ 	.word	0x05000017


	//   ....[34]....
        /*07c0*/ 	.word	0x05000021


	//   ....[35]....
        /*07c4*/ 	.word	0x0500001e


	//   ....[36]....
        /*07c8*/ 	.word	0x05000023


	//   ....[37]....
        /*07cc*/ 	.word	0x0500001c


	//   ....[38]....
        /*07d0*/ 	.word	0x05000020


	//   ....[39]....
        /*07d4*/ 	.word	0x0500002b


	//   ....[40]....
        /*07d8*/ 	.word	0x05000020


	//   ....[41]....
        /*07dc*/ 	.word	0x0500001e


	//   ....[42]....
        /*07e0*/ 	.word	0x0500002a


	//   ....[43]....
        /*07e4*/ 	.word	0x05000014


	//   ....[44]....
        /*07e8*/ 	.word	0x0500002b


	//   ....[45]....
        /*07ec*/ 	.word	0x05000021


	//   ....[46]....
        /*07f0*/ 	.word	0x05000026


	//   ....[47]....
        /*07f4*/ 	.word	0x05000023


	//   ....[48]....
        /*07f8*/ 	.word	0x0500001d


	//   ....[49]....
        /*07fc*/ 	.word	0x05000014


	//   ....[50]....
        /*0800*/ 	.word	0x05000013


	//   ....[51]....
        /*0804*/ 	.word	0x05000021


	//   ....[52]....
        /*0808*/ 	.word	0x05000016


	//   ....[53]....
        /*080c*/ 	.word	0x05000017


	//   ....[54]....
        /*0810*/ 	.word	0x05000012


	//   ....[55]....
        /*0814*/ 	.word	0x0500002b


	//   ....[56]....
        /*0818*/ 	.word	0x05000024


	//   ....[57]....
        /*081c*/ 	.word	0x0500001b


	//   ....[58]....
        /*0820*/ 	.word	0x0500001a


	//   ....[59]....
        /*0824*/ 	.word	0x05000022


	//   ....[60]....
        /*0828*/ 	.word	0x05000016


	//   ....[61]....
        /*082c*/ 	.word	0x05000017


	//   ....[62]....
        /*0830*/ 	.word	0x05000029


	//   ....[63]....
        /*0834*/ 	.word	0x0500002b


	//   ....[64]....
        /*0838*/ 	.word	0x0500001d


	//   ....[65]....
        /*083c*/ 	.word	0x05000017


	//   ....[66]....
        /*0840*/ 	.word	0x0500001e


	//   ....[67]....
        /*0844*/ 	.word	0x0500001e


	//   ....[68]....
        /*0848*/ 	.word	0x0500001e


	//   ....[69]....
        /*084c*/ 	.word	0x0500001e


	//   ....[70]....
        /*0850*/ 	.word	0x0500001e


	//   ....[71]....
        /*0854*/ 	.word	0x0500001e


	//   ....[72]....
        /*0858*/ 	.word	0x0500001e


	//   ....[73]....
        /*085c*/ 	.word	0x0500001e


	//   ....[74]....
        /*0860*/ 	.word	0x0500001e


	//   ....[75]....
        /*0864*/ 	.word	0x0500001e


	//   ....[76]....
        /*0868*/ 	.word	0x0500001e


	//   ....[77]....
        /*086c*/ 	.word	0x0500001e


	//   ....[78]....
        /*0870*/ 	.word	0x0500001e


	//   ....[79]....
        /*0874*/ 	.word	0x0500001e


	//   ....[80]....
        /*0878*/ 	.word	0x0500001e


	//   ....[81]....
        /*087c*/ 	.word	0x0500001e


	//   ....[82]....
        /*0880*/ 	.word	0x0500001e


	//   ....[83]....
        /*0884*/ 	.word	0x0500001e


	//   ....[84]....
        /*0888*/ 	.word	0x0500001e


	//   ....[85]....
        /*088c*/ 	.word	0x0500001e


	//   ....[86]....
        /*0890*/ 	.word	0x0500001e


	//   ....[87]....
        /*0894*/ 	.word	0x0500001e


	//   ....[88]....
        /*0898*/ 	.word	0x0500001e


	//   ....[89]....
        /*089c*/ 	.word	0x0500001e


	//   ....[90]....
        /*08a0*/ 	.word	0x0500001e


	//   ....[91]....
        /*08a4*/ 	.word	0x0500001e


	//   ....[92]....
        /*08a8*/ 	.word	0x0500001e


	//   ....[93]....
        /*08ac*/ 	.word	0x0500001e


	//   ....[94]....
        /*08b0*/ 	.word	0x0500001e


	//   ....[95]....
        /*08b4*/ 	.word	0x0500001e


	//   ....[96]....
        /*08b8*/ 	.word	0x0500001e


	//   ....[97]....
        /*08bc*/ 	.word	0x0500001e


	//   ....[98]....
        /*08c0*/ 	.word	0x0500001e


	//   ....[99]....
        /*08c4*/ 	.word	0x0500001e


	//   ....[100]....
        /*08c8*/ 	.word	0x0500001e


	//   ....[101]....
        /*08cc*/ 	.word	0x0500001e


	//   ....[102]....
        /*08d0*/ 	.word	0x0500001e


	//   ....[103]....
        /*08d4*/ 	.word	0x0500001e


	//   ....[104]....
        /*08d8*/ 	.word	0x0500001e


	//   ....[105]....
        /*08dc*/ 	.word	0x0500001e


	//   ....[106]....
        /*08e0*/ 	.word	0x0500001e


	//   ....[107]....
        /*08e4*/ 	.word	0x0500001e


	//   ....[108]....
        /*08e8*/ 	.word	0x0500001e


	//   ....[109]....
        /*08ec*/ 	.word	0x0500001e


	//   ....[110]....
        /*08f0*/ 	.word	0x0500001e


	//   ....[111]....
        /*08f4*/ 	.word	0x0500001e


	//   ....[112]....
        /*08f8*/ 	.word	0x0500001e


	//   ....[113]....
        /*08fc*/ 	.word	0x0500001e


	//   ....[114]....
        /*0900*/ 	.word	0x0500001e


	//   ....[115]....
        /*0904*/ 	.word	0x0500001e


	//   ....[116]....
        /*0908*/ 	.word	0x0500001e


	//   ....[117]....
        /*090c*/ 	.word	0x0500001e


	//   ....[118]....
        /*0910*/ 	.word	0x0500001e


	//   ....[119]....
        /*0914*/ 	.word	0x0500001e


	//   ....[120]....
        /*0918*/ 	.word	0x0500001e


	//   ....[121]....
        /*091c*/ 	.word	0x0500001e


	//----- nvinfo : EIATTR_COOP_GROUP_INSTR_OFFSETS
	.align		4
.L_2601:
        /*0920*/ 	.byte	0x04, 0x28
        /*0922*/ 	.short	(.L_2603 - .L_2602)


	//   ....[0]....
.L_2602:
        /*0924*/ 	.word	0x000050a0


	//   ....[1]....
        /*0928*/ 	.word	0x000050d0


	//   ....[2]....
        /*092c*/ 	.word	0x00005750


	//   ....[3]....
        /*0930*/ 	.word	0x00005770


	//   ....[4]....
        /*0934*/ 	.word	0x00005790


	//   ....[5]....
        /*0938*/ 	.word	0x000057b0


	//   ....[6]....
        /*093c*/ 	.word	0x000057d0


	//   ....[7]....
        /*0940*/ 	.word	0x000057f0


	//   ....[8]....
        /*0944*/ 	.word	0x00005810


	//   ....[9]....
        /*0948*/ 	.word	0x00005830


	//   ....[10]....
        /*094c*/ 	.word	0x00007720


	//   ....[11]....
        /*0950*/ 	.word	0x00007750


	//   ....[12]....
        /*0954*/ 	.word	0x000077a0


	//   ....[13]....
        /*0958*/ 	.word	0x000077c0


	//   ....[14]....
        /*095c*/ 	.word	0x000077f0


	//   ....[15]....
        /*0960*/ 	.word	0x00007800


	//   ....[16]....
        /*0964*/ 	.word	0x00007830


	//   ....[17]....
        /*0968*/ 	.word	0x00007840


	//   ....[18]....
        /*096c*/ 	.word	0x000079c0


	//   ....[19]....
        /*0970*/ 	.word	0x000079f0


	//   ....[20]....
        /*0974*/ 	.word	0x00007a40


	//   ....[21]....
        /*0978*/ 	.word	0x00007a60


	//   ....[22]....
        /*097c*/ 	.word	0x00007a90


	//   ....[23]....
        /*0980*/ 	.word	0x00007aa0


	//   ....[24]....
        /*0984*/ 	.word	0x00007ad0


	//   ....[25]....
        /*0988*/ 	.word	0x00007ae0


	//   ....[26]....
        /*098c*/ 	.word	0x00007c00


	//   ....[27]....
        /*0990*/ 	.word	0x00007c30


	//   ....[28]....
        /*0994*/ 	.word	0x00007c80


	//   ....[29]....
        /*0998*/ 	.word	0x00007ca0


	//   ....[30]....
        /*099c*/ 	.word	0x00007cd0


	//   ....[31]....
        /*09a0*/ 	.word	0x00007ce0


	//   ....[32]....
        /*09a4*/ 	.word	0x00007d10


	//   ....[33]....
        /*09a8*/ 	.word	0x00007d20


	//   ....[34]....
        /*09ac*/ 	.word	0x00007fe0


	//   ....[35]....
        /*09b0*/ 	.word	0x00008080


	//   ....[36]....
        /*09b4*/ 	.word	0x000080b0


	//   ....[37]....
        /*09b8*/ 	.word	0x000080e0


	//   ....[38]....
        /*09bc*/ 	.word	0x000080f0


	//   ....[39]....
        /*09c0*/ 	.word	0x00008100


	//   ....[40]....
        /*09c4*/ 	.word	0x00008110


	//   ....[41]....
        /*09c8*/ 	.word	0x000081c0


	//   ....[42]....
        /*09cc*/ 	.word	0x00008200


	//   ....[43]....
        /*09d0*/ 	.word	0x00008220


	//   ....[44]....
        /*09d4*/ 	.word	0x00008230


	//   ....[45]....
        /*09d8*/ 	.word	0x00008240


	//   ....[46]....
        /*09dc*/ 	.word	0x00008250


	//   ....[47]....
        /*09e0*/ 	.word	0x00008260


	//   ....[48]....
        /*09e4*/ 	.word	0x000082a0


	//   ....[49]....
        /*09e8*/ 	.word	0x00008300


	//   ....[50]....
        /*09ec*/ 	.word	0x00008330


	//   ....[51]....
        /*09f0*/ 	.word	0x00008360


	//   ....[52]....
        /*09f4*/ 	.word	0x00008390


	//   ....[53]....
        /*09f8*/ 	.word	0x000083b0


	//   ....[54]....
        /*09fc*/ 	.word	0x000083c0


	//   ....[55]....
        /*0a00*/ 	.word	0x000083d0


	//   ....[56]....
        /*0a04*/ 	.word	0x00008400


	//   ....[57]....
        /*0a08*/ 	.word	0x00008460


	//   ....[58]....
        /*0a0c*/ 	.word	0x00008490


	//   ....[59]....
        /*0a10*/ 	.word	0x000084b0


	//   ....[60]....
        /*0a14*/ 	.word	0x000084f0


	//   ....[61]....
        /*0a18*/ 	.word	0x00008510


	//   ....[62]....
        /*0a1c*/ 	.word	0x00008530


	//   ....[63]....
        /*0a20*/ 	.word	0x00008540


	//   ....[64]....
        /*0a24*/ 	.word	0x000086a0


	//   ....[65]....
        /*0a28*/ 	.word	0x000086e0


	//   ....[66]....
        /*0a2c*/ 	.word	0x00008810


	//   ....[67]....
        /*0a30*/ 	.word	0x00008860


	//   ....[68]....
        /*0a34*/ 	.word	0x000088d0


	//   ....[69]....
        /*0a38*/ 	.word	0x00008930


	//   ....[70]....
        /*0a3c*/ 	.word	0x000089a0


	//   ....[71]....
        /*0a40*/ 	.word	0x00008a00


	//   ....[72]....
        /*0a44*/ 	.word	0x00008a70


	//   ....[73]....
        /*0a48*/ 	.word	0x00008ad0


	//   ....[74]....
        /*0a4c*/ 	.word	0x00008b70


	//   ....[75]....
        /*0a50*/ 	.word	0x00008c00


	//   ....[76]....
        /*0a54*/ 	.word	0x00008c70


	//   ....[77]....
        /*0a58*/ 	.word	0x00008cd0


	//   ....[78]....
        /*0a5c*/ 	.word	0x00008d40


	//   ....[79]....
        /*0a60*/ 	.word	0x00008da0


	//   ....[80]....
        /*0a64*/ 	.word	0x00008e10


	//   ....[81]....
        /*0a68*/ 	.word	0x00008e70


	//   ....[82]....
        /*0a6c*/ 	.word	0x00008f10


	//   ....[83]....
        /*0a70*/ 	.word	0x00008fa0


	//   ....[84]....
        /*0a74*/ 	.word	0x00009010


	//   ....[85]....
        /*0a78*/ 	.word	0x00009070


	//   ....[86]....
        /*0a7c*/ 	.word	0x000090e0


	//   ....[87]....
        /*0a80*/ 	.word	0x00009140


	//   ....[88]....
        /*0a84*/ 	.word	0x000091b0


	//   ....[89]....
        /*0a88*/ 	.word	0x00009210


	//   ....[90]....
        /*0a8c*/ 	.word	0x000092b0


	//   ....[91]....
        /*0a90*/ 	.word	0x00009360


	//   ....[92]....
        /*0a94*/ 	.word	0x00009430


	//   ....[93]....
        /*0a98*/ 	.word	0x00009480


	//   ....[94]....
        /*0a9c*/ 	.word	0x00009510


	//   ....[95]....
        /*0aa0*/ 	.word	0x00009570


	//   ....[96]....
        /*0aa4*/ 	.word	0x00009600


	//   ....[97]....
        /*0aa8*/ 	.word	0x00009650


	//   ....[98]....
        /*0aac*/ 	.word	0x000096c0


	//   ....[99]....
        /*0ab0*/ 	.word	0x00009720


	//   ....[100]....
        /*0ab4*/ 	.word	0x000097e0


	//   ....[101]....
        /*0ab8*/ 	.word	0x00009840


	//   ....[102]....
        /*0abc*/ 	.word	0x000098d0


	//   ....[103]....
        /*0ac0*/ 	.word	0x00009960


	//   ....[104]....
        /*0ac4*/ 	.word	0x000099e0


	//   ....[105]....
        /*0ac8*/ 	.word	0x00009a40


	//   ....[106]....
        /*0acc*/ 	.word	0x00009ab0


	//   ....[107]....
        /*0ad0*/ 	.word	0x00009b10


	//   ....[108]....
        /*0ad4*/ 	.word	0x00009bc0


	//   ....[109]....
        /*0ad8*/ 	.word	0x00009c20


	//   ....[110]....
        /*0adc*/ 	.word	0x00009ce0


	//   ....[111]....
        /*0ae0*/ 	.word	0x00009d30


	//   ....[112]....
        /*0ae4*/ 	.word	0x00009da0


	//   ....[113]....
        /*0ae8*/ 	.word	0x00009e00


	//   ....[114]....
        /*0aec*/ 	.word	0x00009e90


	//   ....[115]....
        /*0af0*/ 	.word	0x00009f20


	//   ....[116]....
        /*0af4*/ 	.word	0x00009f90


	//   ....[117]....
        /*0af8*/ 	.word	0x00009ff0


	//   ....[118]....
        /*0afc*/ 	.word	0x0000a080


	//   ....[119]....
        /*0b00*/ 	.word	0x0000a140


	//   ....[120]....
        /*0b04*/ 	.word	0x0000a1d0


	//   ....[121]....
        /*0b08*/ 	.word	0x0000a230


	//----- nvinfo : EIATTR_EXIT_INSTR_OFFSETS
	.align		4
.L_2603:
        /*0b0c*/ 	.byte	0x04, 0x1c
        /*0b0e*/ 	.short	(.L_2605 - .L_2604)


	//   ....[0]....
.L_2604:
        /*0b10*/ 	.word	0x00006720


	//   ....[1]....
        /*0b14*/ 	.word	0x000087b0


	//----- nvinfo : EIATTR_MAX_THREADS
	.align		4
.L_2605:
        /*0b18*/ 	.byte	0x04, 0x05
        /*0b1a*/ 	.short	(.L_2607 - .L_2606)
.L_2606:
        /*0b1c*/ 	.word	0x000001e0
        /*0b20*/ 	.word	0x00000001
        /*0b24*/ 	.word	0x00000001


	//----- nvinfo : EIATTR_CRS_STACK_SIZE
	.align		4
.L_2607:
        /*0b28*/ 	.byte	0x04, 0x1e
        /*0b2a*/ 	.short	(.L_2609 - .L_2608)
.L_2608:
        /*0b2c*/ 	.word	0x00000000


	//----- nvinfo : EIATTR_CBANK_PARAM_SIZE
	.align		4
.L_2609:
        /*0b30*/ 	.byte	0x03, 0x19
        /*0b32*/ 	.short	0x0060


	//----- nvinfo : EIATTR_PARAM_CBANK
	.align		4
        /*0b34*/ 	.byte	0x04, 0x0a
        /*0b36*/ 	.short	(.L_2611 - .L_2610)
	.align		4
.L_2610:
        /*0b38*/ 	.word	index@(.nv.constant0._ZN13group_norm_v218gn_bwd_cuda_kernelI6__halfLi480ELi2ELi16ELi120ELi256ELb1ELb1ELi16ELi960ELi960ELi4ELb1ELi14ELb0ELb0ELNS_15WgradSyncMethodE3ENS_16CompileConditionILi900EEEEEvPT_S6_S6_PKS5_S8_S8_S8_PKfflPfPj)
        /*0b3c*/ 	.short	0x0210
        /*0b3e*/ 	.short	0x0060


	//----- nvinfo : EIATTR_SW_WAR
	.align		4
.L_2611:
        /*0b40*/ 	.byte	0x04, 0x36
        /*0b42*/ 	.short	(.L_2613 - .L_2612)
.L_2612:
        /*0b44*/ 	.word	0x00000008
.L_2613:


//--------------------- .nv.info._ZN13group_norm_v218gn_bwd_cuda_kernelI6__halfLi480ELi2ELi16ELi120ELi256ELb1ELb1ELi16ELi960ELi960ELi4ELb1ELi18ELb0ELb0ELNS_15WgradSyncMethodE3ENS_16CompileConditionILi900EEEEEvPT_S6_S6_PKS5_S8_S8_S8_PKfflPfPj --------------------------
	.section	.nv.info._ZN13group_norm_v218gn_bwd_cuda_kernelI6__halfLi480ELi2ELi16ELi120ELi256ELb1ELb1ELi16ELi960ELi960ELi4ELb1ELi18ELb0ELb0ELNS_15WgradSyncMethodE3ENS_16CompileConditionILi900EEEEEvPT_S6_S6_PKS5_S8_S8_S8_PKfflPfPj,"",@"SHT_CUDA_INFO"
	.sectionflags	@""
	.align	4


	//----- nvinfo : EIATTR_CUDA_API_VERSION
	.align		4
        /*0000*/ 	.byte	0x04, 0x37
        /*0002*/ 	.short	(.L_2615 - .L_2614)
.L_2614:
        /*0004*/ 	.word	0x00000082


	//----- nvinfo : EIATTR_KPARAM_INFO
	.align		4
.L_2615:
        /*0008*/ 	.byte	0x04, 0x17
        /*000a*/ 	.short	(.L_2617 - .L_2616)
.L_2616:
        /*000c*/ 	.word	0x00000000
        /*0010*/ 	.short	0x000b
        /*0012*/ 	.short	0x0058
        /*0014*/ 	.byte	0x00, 0xf0, 0x21, 0x00


	//----- nvinfo : EIATTR_KPARAM_INFO
	.align		4
.L_2617:
        /*0018*/ 	.byte	0x04, 0x17
        /*001a*/ 	.short	(.L_2619 - .L_2618)
.L_2618:
        /*001c*/ 	.word	0x00000000
        /*0020*/ 	.short	0x000a
        /*0022*/ 	.short	0x0050
        /*0024*/ 	.byte	0x00, 0xf0, 0x21, 0x00


	//----- nvinfo : EIATTR_KPARAM_INFO
	.align		4
.L_2619:
        /*0028*/ 	.byte	0x04, 0x17
        /*002a*/ 	.short	(.L_2621 - .L_2620)
.L_2620:
        /*002c*/ 	.word	0x00000000
        /*0030*/ 	.short	0x0009
        /*0032*/ 	.short	0x0048
        /*0034*/ 	.byte	0x00, 0xf0, 0x21, 0x00


	//----- nvinfo : EIATTR_KPARAM_INFO
	.align		4
.L_2621:
        /*0038*/ 	.byte	0x04, 0x17
        /*003a*/ 	.short	(.L_2623 - .L_2622)
.L_2622:
        /*003c*/ 	.word	0x00000000
        /*0040*/ 	.short	0x0008
        /*0042*/ 	.short	0x0040
        /*0044*/ 	.byte	0x00, 0xf0, 0x11, 0x00


	//----- nvinfo : EIATTR_KPARAM_INFO
	.align		4
.L_2623:
        /*0048*/ 	.byte	0x04, 0x17
        /*004a*/ 	.short	(.L_2625 - .L_2624)
.L_2624:
        /*004c*/ 	.word	0x00000000
        /*0050*/ 	.short	0x0007
        /*0052*/ 	.short	0x0038
        /*0054*/ 	.byte	0x00, 0xf0, 0x21, 0x00


	//----- nvinfo : EIATTR_KPARAM_INFO
	.align		4
.L_2625:
        /*0058*/ 	.byte	0x04, 0x17
        /*005a*/ 	.short	(.L_2627 - .L_2626)
.L_2626:
        /*005c*/ 	.word	0x00000000
        /*0060*/ 	.short	0x0006
        /*0062*/ 	.short	0x0030
        /*0064*/ 	.byte	0x00, 0xf0, 0x21, 0x00


	//----- nvinfo : EIATTR_KPARAM_INFO
	.align		4
.L_2627:
        /*0068*/ 	.byte	0x04, 0x17
        /*006a*/ 	.short	(.L_2629 - .L_2628)
.L_2628:
        /*006c*/ 	.word	0x00000000
        /*0070*/ 	.short	0x0005
        /*0072*/ 	.short	0x0028
        /*0074*/ 	.byte	0x00, 0xf0, 0x21, 0x00


	//----- nvinfo : EIATTR_KPARAM_INFO
	.align		4
.L_2629:
        /*0078*/ 	.byte	0x04, 0x17
        /*007a*/ 	.short	(.L_2631 - .L_2630)
.L_2630:
        /*007c*/ 	.word	0x00000000
        /*0080*/ 	.short	0x0004
        /*0082*/ 	.short	0x0020
        /*0084*/ 	.byte	0x00, 0xf0, 0x21, 0x00


	//----- nvinfo : EIATTR_KPARAM_INFO
	.align		4
.L_2631:
        /*0088*/ 	.byte	0x04, 0x17
        /*008a*/ 	.short	(.L_2633 - .L_2632)
.L_2632:
        /*008c*/ 	.word	0x00000000
        /*0090*/ 	.short	0x0003
        /*0092*/ 	.short	0x0018
        /*0094*/ 	.byte	0x00, 0xf0, 0x21, 0x00


	//----- nvinfo : EIATTR_KPARAM_INFO
	.align		4
.L_2633:
        /*0098*/ 	.byte	0x04, 0x17
        /*009a*/ 	.short	(.L_2635 - .L_2634)
.L_2634:
        /*009c*/ 	.word	0x00000000
        /*00a0*/ 	.short	0x0002
        /*00a2*/ 	.short	0x0010
        /*00a4*/ 	.byte	0x00, 0xf0, 0x21, 0x00


	//----- nvinfo : EIATTR_KPARAM_INFO
	.align		4
.L_2635:
        /*00a8*/ 	.byte	0x04, 0x17
        /*00aa*/ 	.short	(.L_2637 - .L_2636)
.L_2636:
        /*00ac*/ 	.word	0x00000000
        /*00b0*/ 	.short	0x0001
        /*00b2*/ 	.short	0x0008
        /*00b4*/ 	.byte	0x00, 0xf0, 0x21, 0x00


	//----- nvinfo : EIATTR_KPARAM_INFO
	.align		4
.L_2637:
        /*00b8*/ 	.byte	0x04, 0x17
        /*00ba*/ 	.short	(.L_2639 - .L_2638)
.L_2638:
        /*00bc*/ 	.word	0x00000000
        /*00c0*/ 	.short	0x0000
        /*00c2*/ 	.short	0x0000
        /*00c4*/ 	.byte	0x00, 0xf0, 0x21, 0x00


	//----- nvinfo : EIATTR_SPARSE_MMA_MASK
	.align		4
.L_2639:
        /*00c8*/ 	.byte	0x03, 0x50
        /*00ca*/ 	.short	0x0000


	//----- nvinfo : EIATTR_MAXREG_COUNT
	.align		4
        /*00cc*/ 	.byte	0x03, 0x1b
        /*00ce*/ 	.short	0x0040


	//----- nvinfo : EIATTR_NUM_BARRIERS
	.align		4
        /*00d0*/ 	.byte	0x02, 0x4c
        /*00d2*/ 	.byte	0x01
	.zero		1


	//----- nvinfo : EIATTR_ANNOTATIONS
	.align		4
        /*00d4*/ 	.byte	0x04, 0x55
        /*00d6*/ 	.short	(.L_2641 - .L_2640)


	//   ....[0]....
.L_2640:
        /* <DEDUP_REMOVED lines=103> */


	//----- nvinfo : EIATTR_MERCURY_ISA_VERSION
	.align		4
.L_2641:
        /*0730*/ 	.byte	0x03, 0x5f
        /*0732*/ 	.short	0x0101


	//----- nvinfo : EIATTR_COOP_GROUP_MASK_REGIDS
	.align		4
        /*0734*/ 	.byte	0x04, 0x29
        /*0736*/ 	.short	(.L_2643 - .L_2642)


	//   ....[0]....
.L_2642:
        /*0738*/ 	.word	0xffffffff


	//   ....[1]....
        /*073c*/ 	.word	0xffffffff


	//   ....[2]....
        /*0740*/ 	.word	0xffffffff


	//   ....[3]....
        /*0744*/ 	.word	0xffffffff


	//   ....[4]....
        /*0748*/ 	.word	0xffffffff


	//   ....[5]....
        /*074c*/ 	.word	0xffffffff


	//   ....[6]....
        /*0750*/ 	.word	0xffffffff


	//   ....[7]....
        /*0754*/ 	.word	0xffffffff


	//   ....[8]....
        /*0758*/ 	.word	0xffffffff


	//   ....[9]....
        /*075c*/ 	.word	0xffffffff


	//   ....[10]....
        /*0760*/ 	.word	0x05000019


	//   ....[11]....
        /*0764*/ 	.word	0x05000018


	//   ....[12]....
        /*0768*/ 	.word	0x0500001a


	//   ....[13]....
        /*076c*/ 	.word	0x0500001b


	//   ....[14]....
        /*0770*/ 	.word	0x0500001d


	//   ....[15]....
        /*0774*/ 	.word	0x05000012


	//   ....[16]....
        /*0778*/ 	.word	0x0500001c


	//   ....[17]....
        /*077c*/ 	.word	0x05000013


	//   ....[18]....
        /*0780*/ 	.word	0x0500001d


	//   ....[19]....
        /*0784*/ 	.word	0x0500001c


	//   ....[20]....
        /*0788*/ 	.word	0x0500001e


	//   ....[21]....
        /*078c*/ 	.word	0x0500001f


	//   ....[22]....
        /*0790*/ 	.word	0x05000021


	//   ....[23]....
        /*0794*/ 	.word	0x05000020


	//   ....[24]....
        /*0798*/ 	.word	0x05000022


	//   ....[25]....
        /*079c*/ 	.word	0x05000017


	//   ....[26]....
        /*07a0*/ 	.word	0x0500001d


	//   ....[27]....
        /*07a4*/ 	.word	0x0500001c


	//   ....[28]....
        /*07a8*/ 	.word	0x0500001e


	//   ....[29]....
        /*07ac*/ 	.word	0x0500001f


	//   ....[30]....
        /*07b0*/ 	.word	0x05000021


	//   ....[31]....
        /*07b4*/ 	.word	0x05000020


	//   ....[32]....
        /*07b8*/ 	.word	0x05000022


	//   ....[33]....
        /*07bc*/ 	.word	0x05000017


	//   ....[34]....
        /*07c0*/ 	.word	0x05000021


	//   ....[35]....
        /*07c4*/ 	.word	0x0500001e


	//   ....[36]....
        /*07c8*/ 	.word	0x05000023


	//   ....[37]....
        /*07cc*/ 	.word	0x0500001c


	//   ....[38]....
        /*07d0*/ 	.word	0x05000020


	//   ....[39]....
        /*07d4*/ 	.word	0x0500002b


	//   ....[40]....
        /*07d8*/ 	.word	0x05000020


	//   ....[41]....
        /*07dc*/ 	.word	0x0500001e


	//   ....[42]....
        /*07e0*/ 	.word	0x0500002a


	//   ....[43]....
        /*07e4*/ 	.word	0x05000014


	//   ....[44]....
        /*07e8*/ 	.word	0x0500002b


	//   ....[45]....
        /*07ec*/ 	.word	0x05000021


	//   ....[46]....
        /*07f0*/ 	.word	0x05000026


	//   ....[47]....
        /*07f4*/ 	.word	0x05000023


	//   ....[48]....
        /*07f8*/ 	.word	0x0500001d


	//   ....[49]....
        /*07fc*/ 	.word	0x05000014


	//   ....[50]....
        /*0800*/ 	.word	0x05000013


	//   ....[51]....
        /*0804*/ 	.word	0x05000021


	//   ....[52]....
        /*0808*/ 	.word	0x05000016


	//   ....[53]....
        /*080c*/ 	.word	0x05000017


	//   ....[54]....
        /*0810*/ 	.word	0x05000012


	//   ....[55]....
        /*0814*/ 	.word	0x0500002b


	//   ....[56]....
        /*0818*/ 	.word	0x05000024


	//   ....[57]....
        /*081c*/ 	.word	0x0500001b


	//   ....[58]....
        /*0820*/ 	.word	0x0500001a


	//   ....[59]....
        /*0824*/ 	.word	0x05000022


	//   ....[60]....
        /*0828*/ 	.word	0x05000016


	//   ....[61]....
        /*082c*/ 	.word	0x05000017


	//   ....[62]....
        /*0830*/ 	.word	0x05000029


	//   ....[63]....
        /*0834*/ 	.word	0x0500002b


	//   ....[64]....
        /*0838*/ 	.word	0x0500001d


	//   ....[65]....
        /*083c*/ 	.word	0x05000017


	//   ....[66]....
        /*0840*/ 	.word	0x0500001e


	//   ....[67]....
        /*0844*/ 	.word	0x0500001e


	//   ....[68]....
        /*0848*/ 	.word	0x0500001e


	//   ....[69]....
        /*084c*/ 	.word	0x0500001e


	//   ....[70]....
        /*0850*/ 	.word	0x0500001e


	//   ....[71]....
        /*0854*/ 	.word	0x0500001e


	//   ....[72]....
        /*0858*/ 	.word	0x0500001e


	//   ....[73]....
        /*085c*/ 	.word	0x0500001e


	//   ....[74]....
        /*0860*/ 	.word	0x0500001e


	//   ....[75]....
        /*0864*/ 	.word	0x0500001e


	//   ....[76]....
        /*0868*/ 	.word	0x0500001e


	//   ....[77]....
        /*086c*/ 	.word	0x0500001e


	//   ....[78]....
        /*0870*/ 	.word	0x0500001e


	//   ....[79]....
        /*0874*/ 	.word	0x0500001e


	//   ....[80]....
        /*0878*/ 	.word	0x0500001e


	//   ....[81]....
        /*087c*/ 	.word	0x0500001e


	//   ....[82]....
        /*0880*/ 	.word	0x0500001e


	//   ....[83]....
        /*0884*/ 	.word	0x0500001e


	//   ....[84]....
        /*0888*/ 	.word	0x0500001e


	//   ....[85]....
        /*088c*/ 	.word	0x0500001e


	//   ....[86]....
        /*0890*/ 	.word	0x0500001e


	//   ....[87]....
        /*0894*/ 	.word	0x0500001e


	//   ....[88]....
        /*0898*/ 	.word	0x0500001e


	//   ....[89]....
        /*089c*/ 	.word	0x0500001e


	//   ....[90]....
        /*08a0*/ 	.word	0x0500001e


	//   ....[91]....
        /*08a4*/ 	.word	0x0500001e


	//   ....[92]....
        /*08a8*/ 	.word	0x0500001e


	//   ....[93]....
        /*08ac*/ 	.word	0x0500001e


	//   ....[94]....
        /*08b0*/ 	.word	0x0500001e


	//   ....[95]....
        /*08b4*/ 	.word	0x0500001e


	//   ....[96]....
        /*08b8*/ 	.word	0x0500001e


	//   ....[97]....
        /*08bc*/ 	.word	0x0500001e


	//   ....[98]....
        /*08c0*/ 	.word	0x0500001e


	//   ....[99]....
        /*08c4*/ 	.word	0x0500001e


	//   ....[100]....
        /*08c8*/ 	.word	0x0500001e


	//   ....[101]....
        /*08cc*/ 	.word	0x0500001e


	//   ....[102]....
        /*08d0*/ 	.word	0x0500001e


	//   ....[103]....
        /*08d4*/ 	.word	0x0500001e


	//   ....[104]....
        /*08d8*/ 	.word	0x0500001e


	//   ....[105]....
        /*08dc*/ 	.word	0x0500001e


	//   ....[106]....
        /*08e0*/ 	.word	0x0500001e


	//   ....[107]....
        /*08e4*/ 	.word	0x0500001e


	//   ....[108]....
        /*08e8*/ 	.word	0x0500001e


	//   ....[109]....
        /*08ec*/ 	.word	0x0500001e


	//   ....[110]....
        /*08f0*/ 	.word	0x0500001e


	//   ....[111]....
        /*08f4*/ 	.word	0x0500001e


	//   ....[112]....
        /*08f8*/ 	.word	0x0500001e


	//   ....[113]....
        /*08fc*/ 	.word	0x0500001e


	//   ....[114]....
        /*0900*/ 	.word	0x0500001e


	//   ....[115]....
        /*0904*/ 	.word	0x0500001e


	//   ....[116]....
        /*0908*/ 	.word	0x0500001e


	//   ....[117]....
        /*090c*/ 	.word	0x0500001e


	//   ....[118]....
        /*0910*/ 	.word	0x0500001e


	//   ....[119]....
        /*0914*/ 	.word	0x0500001e


	//   ....[120]....
        /*0918*/ 	.word	0x0500001e


	//   ....[121]....
        /*091c*/ 	.word	0x0500001e


	//----- nvinfo : EIATTR_COOP_GROUP_INSTR_OFFSETS
	.align		4
.L_2643:
        /*0920*/ 	.byte	0x04, 0x28
        /*0922*/ 	.short	(.L_2645 - .L_2644)


	//   ....[0]....
.L_2644:
        /*0924*/ 	.word	0x000050a0


	//   ....[1]....
        /*0928*/ 	.word	0x000050d0


	//   ....[2]....
        /*092c*/ 	.word	0x00005750


	//   ....[3]....
        /*0930*/ 	.word	0x00005770


	//   ....[4]....
        /*0934*/ 	.word	0x00005790


	//   ....[5]....
        /*0938*/ 	.word	0x000057b0


	//   ....[6]....
        /*093c*/ 	.word	0x000057d0


	//   ....[7]....
        /*0940*/ 	.word	0x000057f0


	//   ....[8]....
        /*0944*/ 	.word	0x00005810


	//   ....[9]....
        /*0948*/ 	.word	0x00005830


	//   ....[10]....
        /*094c*/ 	.word	0x00007720


	//   ....[11]....
        /*0950*/ 	.word	0x00007750


	//   ....[12]....
        /*0954*/ 	.word	0x000077a0


	//   ....[13]....
        /*0958*/ 	.word	0x000077c0


	//   ....[14]....
        /*095c*/ 	.word	0x000077f0


	//   ....[15]....
        /*0960*/ 	.word	0x00007800


	//   ....[16]....
        /*0964*/ 	.word	0x00007830


	//   ....[17]....
        /*0968*/ 	.word	0x00007840


	//   ....[18]....
        /*096c*/ 	.word	0x000079c0


	//   ....[19]....
        /*0970*/ 	.word	0x000079f0


	//   ....[20]....
        /*0974*/ 	.word	0x00007a40


	//   ....[21]....
        /*0978*/ 	.word	0x00007a60


	//   ....[22]....
        /*097c*/ 	.word	0x00007a90


	//   ....[23]....
        /*0980*/ 	.word	0x00007aa0


	//   ....[24]....
        /*0984*/ 	.word	0x00007ad0


	//   ....[25]....
        /*0988*/ 	.word	0x00007ae0


	//   ....[26]....
        /*098c*/ 	.word	0x00007c00


	//   ....[27]....
        /*0990*/ 	.word	0x00007c30


	//   ....[28]....
        /*0994*/ 	.word	0x00007c80


	//   ....[29]....
        /*0998*/ 	.word	0x00007ca0


	//   ....[30]....
        /*099c*/ 	.word	0x00007cd0


	//   ....[31]....
        /*09a0*/ 	.word	0x00007ce0


	//   ....[32]....
        /*09a4*/ 	.word	0x00007d10


	//   ....[33]....
        /*09a8*/ 	.word	0x00007d20


	//   ....[34]....
        /*09ac*/ 	.word	0x00007fe0


	//   ....[35]....
        /*09b0*/ 	.word	0x00008080


	//   ....[36]....
        /*09b4*/ 	.word	0x000080b0


	//   ....[37]....
        /*09b8*/ 	.word	0x000080e0


	//   ....[38]....
        /*09bc*/ 	.word	0x000080f0


	//   ....[39]....
        /*09c0*/ 	.word	0x00008100


	//   ....[40]....
        /*09c4*/ 	.word	0x00008110


	//   ....[41]....
        /*09c8*/ 	.word	0x000081c0


	//   ....[42]....
        /*09cc*/ 	.word	0x00008200


	//   ....[43]....
        /*09d0*/ 	.word	0x00008220


	//   ....[44]....
        /*09d4*/ 	.word	0x00008230


	//   ....[45]....
        /*09d8*/ 	.word	0x00008240


	//   ....[46]....
        /*09dc*/ 	.word	0x00008250


	//   ....[47]....
        /*09e0*/ 	.word	0x00008260


	//   ....[48]....
        /*09e4*/ 	.word	0x000082a0


	//   ....[49]....
        /*09e8*/ 	.word	0x00008300


	//   ....[50]....
        /*09ec*/ 	.word	0x00008330


	//   ....[51]....
        /*09f0*/ 	.word	0x00008360


	//   ....[52]....
        /*09f4*/ 	.word	0x00008390


	//   ....[53]....
        /*09f8*/ 	.word	0x000083b0


	//   ....[54]....
        /*09fc*/ 	.word	0x000083c0


	//   ....[55]....
        /*0a00*/ 	.word	0x000083d0


	//   ....[56]....
        /*0a04*/ 	.word	0x00008400


	//   ....[57]....
        /*0a08*/ 	.word	0x00008460


	//   ....[58]....
        /*0a0c*/ 	.word	0x00008490


	//   ....[59]....
        /*0a10*/ 	.word	0x000084b0


	//   ....[60]....
        /*0a14*/ 	.word	0x000084f0


	//   ....[61]....
        /*0a18*/ 	.word	0x00008510


	//   ....[62]....
        /*0a1c*/ 	.word	0x00008530


	//   ....[63]....
        /*0a20*/ 	.word	0x00008540


	//   ....[64]....
        /*0a24*/ 	.word	0x000086a0


	//   ....[65]....
        /*0a28*/ 	.word	0x000086e0


	//   ....[66]....
        /*0a2c*/ 	.word	0x00008810


	//   ....[67]....
        /*0a30*/ 	.word	0x00008860


	//   ....[68]....
        /*0a34*/ 	.word	0x000088d0


	//   ....[69]....
        /*0a38*/ 	.word	0x00008930


	//   ....[70]....
        /*0a3c*/ 	.word	0x000089a0


	//   ....[71]....
        /*0a40*/ 	.word	0x00008a00


	//   ....[72]....
        /*0a44*/ 	.word	0x00008a70


	//   ....[73]....
        /*0a48*/ 	.word	0x00008ad0


	//   ....[74]....
        /*0a4c*/ 	.word	0x00008b70


	//   ....[75]....
        /*0a50*/ 	.word	0x00008c00


	//   ....[76]....
        /*0a54*/ 	.word	0x00008c70


	//   ....[77]....
        /*0a58*/ 	.word	0x00008cd0


	//   ....[78]....
        /*0a5c*/ 	.word	0x00008d40


	//   ....[79]....
        /*0a60*/ 	.word	0x00008da0


	//   ....[80]....
        /*0a64*/ 	.word	0x00008e10


	//   ....[81]....
        /*0a68*/ 	.word	0x00008e70


	//   ....[82]....
        /*0a6c*/ 	.word	0x00008f10


	//   ....[83]....
        /*0a70*/ 	.word	0x00008fa0


	//   ....[84]....
        /*0a74*/ 	.word	0x00009010


	//   ....[85]....
        /*0a78*/ 	.word	0x00009070


	//   ....[86]....
        /*0a7c*/ 	.word	0x000090e0


	//   ....[87]....
        /*0a80*/ 	.word	0x00009140


	//   ....[88]....
        /*0a84*/ 	.word	0x000091b0


	//   ....[89]....
        /*0a88*/ 	.word	0x00009210


	//   ....[90]....
        /*0a8c*/ 	.word	0x000092b0


	//   ....[91]....
        /*0a90*/ 	.word	0x00009360


	//   ....[92]....
        /*0a94*/ 	.word	0x00009430


	//   ....[93]....
        /*0a98*/ 	.word	0x00009480


	//   ....[94]....
        /*0a9c*/ 	.word	0x00009510


	//   ....[95]....
        /*0aa0*/ 	.word	0x00009570


	//   ....[96]....
        /*0aa4*/ 	.word	0x00009600


	//   ....[97]....
        /*0aa8*/ 	.word	0x00009650


	//   ....[98]....
        /*0aac*/ 	.word	0x000096c0


	//   ....[99]....
        /*0ab0*/ 	.word	0x00009720


	//   ....[100]....
        /*0ab4*/ 	.word	0x000097e0


	//   ....[101]....
        /*0ab8*/ 	.word	0x00009840


	//   ....[102]....
        /*0abc*/ 	.word	0x000098d0


	//   ....[103]....
        /*0ac0*/ 	.word	0x00009960


	//   ....[104]....
        /*0ac4*/ 	.word	0x000099e0


	//   ....[105]....
        /*0ac8*/ 	.word	0x00009a40


	//   ....[106]....
        /*0acc*/ 	.word	0x00009ab0


	//   ....[107]....
        /*0ad0*/ 	.word	0x00009b10


	//   ....[108]....
        /*0ad4*/ 	.word	0x00009bc0


	//   ....[109]....
        /*0ad8*/ 	.word	0x00009c20


	//   ....[110]....
        /*0adc*/ 	.word	0x00009ce0


	//   ....[111]....
        /*0ae0*/ 	.word	0x00009d30


	//   ....[112]....
        /*0ae4*/ 	.word	0x00009da0


	//   ....[113]....
        /*0ae8*/ 	.word	0x00009e00


	//   ....[114]....
        /*0aec*/ 	.word	0x00009e90


	//   ....[115]....
        /*0af0*/ 	.word	0x00009f20


	//   ....[116]....
        /*0af4*/ 	.word	0x00009f90


	//   ....[117]....
        /*0af8*/ 	.word	0x00009ff0


	//   ....[118]....
        /*0afc*/ 	.word	0x0000a080


	//   ....[119]....
        /*0b00*/ 	.word	0x0000a140


	//   ....[120]....
        /*0b04*/ 	.word	0x0000a1d0


	//   ....[121]....
        /*0b08*/ 	.word	0x0000a230


	//----- nvinfo : EIATTR_EXIT_INSTR_OFFSETS
	.align		4
.L_2645:
        /*0b0c*/ 	.byte	0x04, 0x1c
        /*0b0e*/ 	.short	(.L_2647 - .L_2646)


	//   ....[0]....
.L_2646:
        /*0b10*/ 	.word	0x00006720


	//   ....[1]....
        /*0b14*/ 	.word	0x000087b0


	//----- nvinfo : EIATTR_MAX_THREADS
	.align		4
.L_2647:
        /*0b18*/ 	.byte	0x04, 0x05
        /*0b1a*/ 	.short	(.L_2649 - .L_2648)
.L_2648:
        /*0b1c*/ 	.word	0x000001e0
        /*0b20*/ 	.word	0x00000001
        /*0b24*/ 	.word	0x00000001


	//----- nvinfo : EIATTR_CRS_STACK_SIZE
	.align		4
.L_2649:
        /*0b28*/ 	.byte	0x04, 0x1e
        /*0b2a*/ 	.short	(.L_2651 - .L_2650)
.L_2650:
        /*0b2c*/ 	.word	0x00000000


	//----- nvinfo : EIATTR_CBANK_PARAM_SIZE
	.align		4
.L_2651:
        /*0b30*/ 	.byte	0x03, 0x19
        /*0b32*/ 	.short	0x0060


	//----- nvinfo : EIATTR_PARAM_CBANK
	.align		4
        /*0b34*/ 	.byte	0x04, 0x0a
        /*0b36*/ 	.short	(.L_2653 - .L_2652)
	.align		4
.L_2652:
        /*0b38*/ 	.word	index@(.nv.constant0._ZN13group_norm_v218gn_bwd_cuda_kernelI6__halfLi480ELi2ELi16ELi120ELi256ELb1ELb1ELi16ELi960ELi960ELi4ELb1ELi18ELb0ELb0ELNS_15WgradSyncMethodE3ENS_16CompileConditionILi900EEEEEvPT_S6_S6_PKS5_S8_S8_S8_PKfflPfPj)
        /*0b3c*/ 	.short	0x0210
        /*0b3e*/ 	.short	0x0060


	//----- nvinfo : EIATTR_SW_WAR
	.align		4
.L_2653:
        /*0b40*/ 	.byte	0x04, 0x36
        /*0b42*/ 	.short	(.L_2655 - .L_2654)
.L_2654:
        /*0b44*/ 	.word	0x00000008
.L_2655:


//--------------------- .nv.info._ZN13group_norm_v214gn_cuda_kernelI6__halfLi480ELi3ELi32ELi60ELi256ELb0ELi2ELi960ELi960ELi4ELb1ELi2ELb0ELb0ENS_16CompileConditionILi900EEEEEvPT_PKS4_S7_S7_flPfS8_Pj --------------------------
	.section	.nv.info._ZN13group_norm_v214gn_cuda_kernelI6__halfLi480ELi3ELi32ELi60ELi256ELb0ELi2ELi960ELi960ELi4ELb1ELi2ELb0ELb0ENS_16CompileConditionILi900EEEEEvPT_PKS4_S7_S7_flPfS8_Pj,"",@"SHT_CUDA_INFO"
	.sectionflags	@""
	.align	4


	//----- nvinfo : EIATTR_CUDA_API_VERSION
	.align		4
        /*0000*/ 	.byte	0x04, 0x37
        /*0002*/ 	.short	(.L_2657 - .L_2656)
.L_2656:
        /*0004*/ 	.word	0x00000082


	//----- nvinfo : EIATTR_KPARAM_INFO
	.align		4
.L_2657:
        /*0008*/ 	.byte	0x04, 0x17
        /*000a*/ 	.short	(.L_2659 - .L_2658)
.L_2658:
        /*000c*/ 	.word	0x00000000
        /*0010*/ 	.short	0x0008
        /*0012*/ 	.short	0x0040
        /*0014*/ 	.byte	0x00, 0xf0, 0x21, 0x00


	//----- nvinfo : EIATTR_KPARAM_INFO
	.align		4
.L_2659:
        /*0018*/ 	.byte	0x04, 0x17
        /*001a*/ 	.short	(.L_2661 - .L_2660)
.L_2660:
        /*001c*/ 	.word	0x00000000
        /*0020*/ 	.short	0x0007
        /*0022*/ 	.short	0x0038
        /*0024*/ 	.byte	0x00, 0xf0, 0x21, 0x00


	//----- nvinfo : EIATTR_KPARAM_INFO
	.align		4
.L_2661:
        /*0028*/ 	.byte	0x04, 0x17
        /*002a*/ 	.short	(.L_2663 - .L_2662)
.L_2662:
        /*002c*/ 	.word	0x00000000
        /*0030*/ 	.short	0x0006
        /*0032*/ 	.short	0x0030
        /*0034*/ 	.byte	0x00, 0xf0, 0x21, 0x00


	//----- nvinfo : EIATTR_KPARAM_INFO
	.align		4
.L_2663:
        /*0038*/ 	.byte	0x04, 0x17
        /*003a*/ 	.short	(.L_2665 - .L_2664)
.L_2664:
        /*003c*/ 	.word	0x00000000
        /*0040*/ 	.short	0x0005
        /*0042*/ 	.short	0x0028
        /*0044*/ 	.byte	0x00, 0xf0, 0x21, 0x00


	//----- nvinfo : EIATTR_KPARAM_INFO
	.align		4
.L_2665:
        /*0048*/ 	.byte	0x04, 0x17
        /*004a*/ 	.short	(.L_2667 - .L_2666)
.L_2666:
        /*004c*/ 	.word	0x00000000
        /*0050*/ 	.short	0x0004
        /*0052*/ 	.short	0x0020
        /*0054*/ 	.byte	0x00, 0xf0, 0x11, 0x00


	//----- nvinfo : EIATTR_KPARAM_INFO
	.align		4
.L_2667:
        /*0058*/ 	.byte	0x04, 0x17
        /*005a*/ 	.short	(.L_2669 - .L_2668)
.L_2668:
        /*005c*/ 	.word	0x00000000
        /*0060*/ 	.short	0x0003
        /*0062*/ 	.short	0x0018
        /*0064*/ 	.byte	0x00, 0xf0, 0x21, 0x00


	//----- nvinfo : EIATTR_KPARAM_INFO
	.align		4
.L_2669:
        /*0068*/ 	.byte	0x04, 0x17
        /*006a*/ 	.short	(.L_2671 - .L_2670)
.L_2670:
        /*006c*/ 	.word	0x00000000
        /*0070*/ 	.short	0x0002
        /*0072*/ 	.short	0x0010
        /*0074*/ 	.byte	0x00, 0xf0, 0x21, 0x00


	//----- nvinfo : EIATTR_KPARAM_INFO
	.align		4
.L_2671:
        /*0078*/ 	.byte	0x04, 0x17
        /*007a*/ 	.short	(.L_2673 - .L_2672)
.L_2672:
        /*007c*/ 	.word	0x00000000
        /*0080*/ 	.short	0x0001
        /*0082*/ 	.short	0x0008
        /*0084*/ 	.byte	0x00, 0xf0, 0x21, 0x00


	//----- nvinfo : EIATTR_KPARAM_INFO
	.align		4
.L_2673:
        /*0088*/ 	.byte	0x04, 0x17
        /*008a*/ 	.short	(.L_2675 - .L_2674)
.L_2674:
        /*008c*/ 	.word	0x00000000
        /*0090*/ 	.short	0x0000
        /*0092*/ 	.short	0x0000
        /*0094*/ 	.byte	0x00, 0xf0, 0x21, 0x00


	//----- nvinfo : EIATTR_SPARSE_MMA_MASK
	.align		4
.L_2675:
        /*0098*/ 	.byte	0x03, 0x50
        /*009a*/ 	.short	0x0000


	//----- nvinfo : EIATTR_MAXREG_COUNT
	.align		4
        /*009c*/ 	.byte	0x03, 0x1b
        /*009e*/ 	.short	0x0028


	//----- nvinfo : EIATTR_NUM_BARRIERS
	.align		4
        /*00a0*/ 	.byte	0x02, 0x4c
        /*00a2*/ 	.byte	0x01
	.zero		1


	//----- nvinfo : EIATTR_ANNOTATIONS
	.align		4
        /*00a4*/ 	.byte	0x04, 0x55
        /*00a6*/ 	.short	(.L_2677 - .L_2676)


	//   ....[0]....
.L_2676:
        /*00a8*/ 	.word	0x00000001
        /*00ac*/ 	.byte	0x50, 0x06, 0x00, 0x00, 0x01, 0x00, 0x00, 0x00, 0x40, 0x07, 0x00, 0x00, 0x01, 0x00, 0x00, 0x00
        /*00bc*/ 	.byte	0x00, 0x0f, 0x00, 0x00, 0x01, 0x00, 0x00, 0x00, 0x70, 0x11, 0x00, 0x00


	//----- nvinfo : EIATTR_MERCURY_ISA_VERSION
	.align		4
.L_2677:
        /*00c8*/ 	.byte	0x03, 0x5f
        /*00ca*/ 	.short	0x0101


	//----- nvinfo : EIATTR_COOP_GROUP_MASK_REGIDS
	.align		4
        /*00cc*/ 	.byte	0x04, 0x29
        /*00ce*/ 	.short	(.L_2679 - .L_2678)


	//   ....[0]....
.L_2678:
        /*00d0*/ 	.word	0xffffffff


	//   ....[1]....
        /*00d4*/ 	.word	0xffffffff


	//   ....[2]....
        /*00d8*/ 	.word	0xffffffff


	//   ....[3]....
        /*00dc*/ 	.word	0xffffffff


	//   ....[4]....
        /*00e0*/ 	.word	0xffffffff


	//   ....[5]....
        /*00e4*/ 	.word	0xffffffff


	//   ....[6]....
        /*00e8*/ 	.word	0xffffffff


	//   ....[7]....
        /*00ec*/ 	.word	0xffffffff


	//   ....[8]....
        /*00f0*/ 	.word	0xffffffff


	//   ....[9]....
        /*00f4*/ 	.word	0xffffffff


	//----- nvinfo : EIATTR_COOP_GROUP_INSTR_OFFSETS
	.align		4
.L_2679:
        /*00f8*/ 	.byte	0x04, 0x28
        /*00fa*/ 	.short	(.L_2681 - .L_2680)


	//   ....[0]....
.L_2680:
        /*00fc*/ 	.word	0x00000c60


	//   ....[1]....
        /*0100*/ 	.word	0x00000c90


	//   ....[2]....
        /*0104*/ 	.word	0x00001220


	//   ....[3]....
        /*0108*/ 	.word	0x00001260


	//   ....[4]....
        /*010c*/ 	.word	0x000012b0


	//   ....[5]....
        /*0110*/ 	.word	0x000012c0


	//   ....[6]....
        /*0114*/ 	.word	0x00001330


	//   ....[7]....
        /*0118*/ 	.word	0x00001340


	//   ....[8]....
        /*011c*/ 	.word	0x00001370


	//   ....[9]....
        /*0120*/ 	.word	0x00001380


	//----- nvinfo : EIATTR_EXIT_INSTR_OFFSETS
	.align		4
.L_2681:
        /*0124*/ 	.byte	0x04, 0x1c
        /*0126*/ 	.short	(.L_2683 - .L_2682)


	//   ....[0]....
.L_2682:
        /*0128*/ 	.word	0x00000080


	//   ....[1]....
        /*012c*/ 	.word	0x00001880


	//----- nvinfo : EIATTR_MAX_THREADS
	.align		4
.L_2683:
        /*0130*/ 	.byte	0x04, 0x05
        /*0132*/ 	.short	(.L_2685 - .L_2684)
.L_2684:
        /*0134*/ 	.word	0x000001e0
        /*0138*/ 	.word	0x00000001
        /*013c*/ 	.word	0x00000001


	//----- nvinfo : EIATTR_CRS_STACK_SIZE
	.align		4
.L_2685:
        /*0140*/ 	.byte	0x04, 0x1e
        /*0142*/ 	.short	(.L_2687 - .L_2686)
.L_2686:
        /*0144*/ 	.word	0x00000000


	//----- nvinfo : EIATTR_CBANK_PARAM_SIZE
	.align		4
.L_2687:
        /*0148*/ 	.byte	0x03, 0x19
        /*014a*/ 	.short	0x0048


	//----- nvinfo : EIATTR_PARAM_CBANK
	.align		4
        /*014c*/ 	.byte	0x04, 0x0a
        /*014e*/ 	.short	(.L_2689 - .L_2688)
	.align		4
.L_2688:
        /*0150*/ 	.word	index@(.nv.constant0._ZN13group_norm_v214gn_cuda_kernelI6__halfLi480ELi3ELi32ELi60ELi256ELb0ELi2ELi960ELi960ELi4ELb1ELi2ELb0ELb0ENS_16CompileConditionILi900EEEEEvPT_PKS4_S7_S7_flPfS8_Pj)
        /*0154*/ 	.short	0x0210
        /*0156*/ 	.short	0x0048


	//----- nvinfo : EIATTR_SW_WAR
	.align		4
.L_2689:
        /*0158*/ 	.byte	0x04, 0x36
        /*015a*/ 	.short	(.L_2691 - .L_2690)
.L_2690:
        /*015c*/ 	.word	0x00000008
.L_2691:


//--------------------- .nv.info._ZN13group_norm_v214gn_cuda_kernelI6__halfLi480ELi1ELi32ELi60ELi256ELb0ELi4ELi960ELi960ELi4ELb1ELi2ELb0ELb0ENS_16CompileConditionILi900EEEEEvPT_PKS4_S7_S7_flPfS8_Pj --------------------------
	.section	.nv.info._ZN13group_norm_v214gn_cuda_kernelI6__halfLi480ELi1ELi32ELi60ELi256ELb0ELi4ELi960ELi960ELi4ELb1ELi2ELb0ELb0ENS_16CompileConditionILi900EEEEEvPT_PKS4_S7_S7_flPfS8_Pj,"",@"SHT_CUDA_INFO"
	.sectionflags	@""
	.align	4


	//----- nvinfo : EIATTR_CUDA_API_VERSION
	.align		4
        /*0000*/ 	.byte	0x04, 0x37
        /*0002*/ 	.short	(.L_2693 - .L_2692)
.L_2692:
        /*0004*/ 	.word	0x00000082


	//----- nvinfo : EIATTR_KPARAM_INFO
	.align		4
.L_2693:
        /*0008*/ 	.byte	0x04, 0x17
        /*000a*/ 	.short	(.L_2695 - .L_2694)
.L_2694:
        /*000c*/ 	.word	0x00000000
        /*0010*/ 	.short	0x0008
        /*0012*/ 	.short	0x0040
        /*0014*/ 	.byte	0x00, 0xf0, 0x21, 0x00


	//----- nvinfo : EIATTR_KPARAM_INFO
	.align		4
.L_2695:
        /*0018*/ 	.byte	0x04, 0x17
        /*001a*/ 	.short	(.L_2697 - .L_2696)
.L_2696:
        /*001c*/ 	.word	0x00000000
        /*0020*/ 	.short	0x0007
        /*0022*/ 	.short	0x0038
        /*0024*/ 	.byte	0x00, 0xf0, 0x21, 0x00


	//----- nvinfo : EIATTR_KPARAM_INFO
	.align		4
.L_2697:
        /*0028*/ 	.byte	0x04, 0x17
        /*002a*/ 	.short	(.L_2699 - .L_2698)
.L_2698:
        /*002c*/ 	.word	0x00000000
        /*0030*/ 	.short	0x0006
        /*0032*/ 	.short	0x0030
        /*0034*/ 	.byte	0x00, 0xf0, 0x21, 0x00


	//----- nvinfo : EIATTR_KPARAM_INFO
	.align		4
.L_2699:
        /*0038*/ 	.byte	0x04, 0x17
        /*003a*/ 	.short	(.L_2701 - .L_2700)
.L_2700:
        /*003c*/ 	.word	0x00000000
        /*0040*/ 	.short	0x0005
        /*0042*/ 	.short	0x0028
        /*0044*/ 	.byte	0x00, 0xf0, 0x21, 0x00


	//----- nvinfo : EIATTR_KPARAM_INFO
	.align		4
.L_2701:
        /*0048*/ 	.byte	0x04, 0x17
        /*004a*/ 	.short	(.L_2703 - .L_2702)
.L_2702:
        /*004c*/ 	.word	0x00000000
        /*0050*/ 	.short	0x0004
        /*0052*/ 	.short	0x0020
        /*0054*/ 	.byte	0x00, 0xf0, 0x11, 0x00


	//----- nvinfo : EIATTR_KPARAM_INFO
	.align		4
.L_2703:
        /*0058*/ 	.byte	0x04, 0x17
        /*005a*/ 	.short	(.L_2705 - .L_2704)
.L_2704:
        /*005c*/ 	.word	0x00000000
        /*0060*/ 	.short	0x0003
        /*0062*/ 	.short	0x0018
        /*0064*/ 	.byte	0x00, 0xf0, 0x21, 0x00


	//----- nvinfo : EIATTR_KPARAM_INFO
	.align		4
.L_2705:
        /*0068*/ 	.byte	0x04, 0x17
        /*006a*/ 	.short	(.L_2707 - .L_2706)
.L_2706:
        /*006c*/ 	.word	0x00000000
        /*0070*/ 	.short	0x0002
        /*0072*/ 	.short	0x0010
        /*0074*/ 	.byte	0x00, 0xf0, 0x21, 0x00


	//----- nvinfo : EIATTR_KPARAM_INFO
	.align		4
.L_2707:
        /*0078*/ 	.byte	0x04, 0x17
        /*007a*/ 	.short	(.L_2709 - .L_2708)
.L_2708:
        /*007c*/ 	.word	0x00000000
        /*0080*/ 	.short	0x0001
        /*0082*/ 	.short	0x0008
        /*0084*/ 	.byte	0x00, 0xf0, 0x21, 0x00


	//----- nvinfo : EIATTR_KPARAM_INFO
	.align		4
.L_2709:
        /*0088*/ 	.byte	0x04, 0x17
        /*008a*/ 	.short	(.L_2711 - .L_2710)
.L_2710:
        /*008c*/ 	.word	0x00000000
        /*0090*/ 	.short	0x0000
        /*0092*/ 	.short	0x0000
        /*0094*/ 	.byte	0x00, 0xf0, 0x21, 0x00


	//----- nvinfo : EIATTR_SPARSE_MMA_MASK
	.align		4
.L_2711:
        /*0098*/ 	.byte	0x03, 0x50
        /*009a*/ 	.short	0x0000


	//----- nvinfo : EIATTR_MAXREG_COUNT
	.align		4
        /*009c*/ 	.byte	0x03, 0x1b
        /*009e*/ 	.short	0x0080


	//----- nvinfo : EIATTR_NUM_BARRIERS
	.align		4
        /*00a0*/ 	.byte	0x02, 0x4c
        /*00a2*/ 	.byte	0x01
	.zero		1


	//----- nvinfo : EIATTR_MERCURY_ISA_VERSION
	.align		4
        /*00a4*/ 	.byte	0x03, 0x5f
        /*00a6*/ 	.short	0x0101


	//----- nvinfo : EIATTR_COOP_GROUP_MASK_REGIDS
	.align		4
        /*00a8*/ 	.byte	0x04, 0x29
        /*00aa*/ 	.short	(.L_2713 - .L_2712)


	//   ....[0]....
.L_2712:
        /*00ac*/ 	.word	0xffffffff


	//   ....[1]....
        /*00b0*/ 	.word	0xffffffff


	//   ....[2]....
        /*00b4*/ 	.word	0xffffffff


	//   ....[3]....
        /*00b8*/ 	.word	0xffffffff


	//   ....[4]....
        /*00bc*/ 	.word	0xffffffff


	//   ....[5]....
        /*00c0*/ 	.word	0xffffffff


	//   ....[6]....
        /*00c4*/ 	.word	0xffffffff


	//   ....[7]....
        /*00c8*/ 	.word	0xffffffff


	//   ....[8]....
        /*00cc*/ 	.word	0xffffffff


	//   ....[9]....
        /*00d0*/ 	.word	0xffffffff


	//----- nvinfo : EIATTR_COOP_GROUP_INSTR_OFFSETS
	.align		4
.L_2713:
        /*00d4*/ 	.byte	0x04, 0x28
        /*00d6*/ 	.short	(.L_2715 - .L_2714)


	//   ....[0]....
.L_2714:
        /*00d8*/ 	.word	0x00000dd0


	//   ....[1]....
        /*00dc*/ 	.word	0x00000e00


	//   ....[2]....
        /*00e0*/ 	.word	0x000011a0


	//   ....[3]....
        /*00e4*/ 	.word	0x000011d0


	//   ....[4]....
        /*00e8*/ 	.word	0x00001200


	//   ....[5]....
        /*00ec*/ 	.word	0x00001210


	//   ....[6]....
        /*00f0*/ 	.word	0x00001240


	//   ....[7]....
        /*00f4*/ 	.word	0x00001260


	//   ....[8]....
        /*00f8*/ 	.word	0x00001290


	//   ....[9]....
        /*00fc*/ 	.word	0x000012a0


	//----- nvinfo : EIATTR_EXIT_INSTR_OFFSETS
	.align		4
.L_2715:
        /*0100*/ 	.byte	0x04, 0x1c
        /*0102*/ 	.short	(.L_2717 - .L_2716)


	//   ....[0]....
.L_2716:
        /*0104*/ 	.word	0x00000060


	//   ....[1]....
        /*0108*/ 	.word	0x00001840


	//----- nvinfo : EIATTR_MAX_THREADS
	.align		4
.L_2717:
        /*010c*/ 	.byte	0x04, 0x05
        /*010e*/ 	.short	(.L_2719 - .L_2718)
.L_2718:
        /*0110*/ 	.word	0x000001e0
        /*0114*/ 	.word	0x00000001
        /*0118*/ 	.word	0x00000001


	//----- nvinfo : EIATTR_CRS_STACK_SIZE
	.align		4
.L_2719:
        /*011c*/ 	.byte	0x04, 0x1e
        /*011e*/ 	.short	(.L_2721 - .L_2720)
.L_2720:
        /*0120*/ 	.word	0x00000000


	//----- nvinfo : EIATTR_CBANK_PARAM_SIZE
	.align		4
.L_2721:
        /*0124*/ 	.byte	0x03, 0x19
        /*0126*/ 	.short	0x0048


	//----- nvinfo : EIATTR_PARAM_CBANK
	.align		4
        /*0128*/ 	.byte	0x04, 0x0a
        /*012a*/ 	.short	(.L_2723 - .L_2722)
	.align		4
.L_2722:
        /*012c*/ 	.word	index@(.nv.constant0._ZN13group_norm_v214gn_cuda_kernelI6__halfLi480ELi1ELi32ELi60ELi256ELb0ELi4ELi960ELi960ELi4ELb1ELi2ELb0ELb0ENS_16CompileConditionILi900EEEEEvPT_PKS4_S7_S7_flPfS8_Pj)
        /*0130*/ 	.short	0x0210
        /*0132*/ 	.short	0x0048


	//----- nvinfo : EIATTR_SW_WAR
	.align		4
.L_2723:
        /*0134*/ 	.byte	0x04, 0x36
        /*0136*/ 	.short	(.L_2725 - .L_2724)
.L_2724:
        /*0138*/ 	.word	0x00000008
.L_2725:


//--------------------- .nv.info._ZN13group_norm_v214gn_cuda_kernelI6__halfLi480ELi3ELi32ELi60ELi256ELb0ELi4ELi960ELi960ELi4ELb1ELi5ELb0ELb0ENS_16CompileConditionILi900EEEEEvPT_PKS4_S7_S7_flPfS8_Pj --------------------------
	.section	.nv.info._ZN13group_norm_v214gn_cuda_kernelI6__halfLi480ELi3ELi32ELi60ELi256ELb0ELi4ELi960ELi960ELi4ELb1ELi5ELb0ELb0ENS_16CompileConditionILi900EEEEEvPT_PKS4_S7_S7_flPfS8_Pj,"",@"SHT_CUDA_INFO"
	.sectionflags	@""
	.align	4


	//----- nvinfo : EIATTR_CUDA_API_VERSION
	.align		4
        /*0000*/ 	.byte	0x04, 0x37
        /*0002*/ 	.short	(.L_2727 - .L_2726)
.L_2726:
        /*0004*/ 	.word	0x00000082


	//----- nvinfo : EIATTR_KPARAM_INFO
	.align		4
.L_2727:
        /*0008*/ 	.byte	0x04, 0x17
        /*000a*/ 	.short	(.L_2729 - .L_2728)
.L_2728:
        /*000c*/ 	.word	0x00000000
        /*0010*/ 	.short	0x0008
        /*0012*/ 	.short	0x0040
        /*0014*/ 	.byte	0x00, 0xf0, 0x21, 0x00


	//----- nvinfo : EIATTR_KPARAM_INFO
	.align		4
.L_2729:
        /*0018*/ 	.byte	0x04, 0x17
        /*001a*/ 	.short	(.L_2731 - .L_2730)
.L_2730:
        /*001c*/ 	.word	0x00000000
        /*0020*/ 	.short	0x0007
        /*0022*/ 	.short	0x0038
        /*0024*/ 	.byte	0x00, 0xf0, 0x21, 0x00


	//----- nvinfo : EIATTR_KPARAM_INFO
	.align		4
.L_2731:
        /*0028*/ 	.byte	0x04, 0x17
        /*002a*/ 	.short	(.L_2733 - .L_2732)
.L_2732:
        /*002c*/ 	.word	0x00000000
        /*0030*/ 	.short	0x0006
        /*0032*/ 	.short	0x0030
        /*0034*/ 	.byte	0x00, 0xf0, 0x21, 0x00


	//----- nvinfo : EIATTR_KPARAM_INFO
	.align		4
.L_2733:
        /*0038*/ 	.byte	0x04, 0x17
        /*003a*/ 	.short	(.L_2735 - .L_2734)
.L_2734:
        /*003c*/ 	.word	0x00000000
        /*0040*/ 	.short	0x0005
        /*0042*/ 	.short	0x0028
        /*0044*/ 	.byte	0x00, 0xf0, 0x21, 0x00


	//----- nvinfo : EIATTR_KPARAM_INFO
	.align		4
.L_2735:
        /*0048*/ 	.byte	0x04, 0x17
        /*004a*/ 	.short	(.L_2737 - .L_2736)
.L_2736:
        /*004c*/ 	.word	0x00000000
        /*0050*/ 	.short	0x0004
        /*0052*/ 	.short	0x0020
        /*0054*/ 	.byte	0x00, 0xf0, 0x11, 0x00


	//----- nvinfo : EIATTR_KPARAM_INFO
	.align		4
.L_2737:
        /*0058*/ 	.byte	0x04, 0x17
        /*005a*/ 	.short	(.L_2739 - .L_2738)
.L_2738:
        /*005c*/ 	.word	0x00000000
        /*0060*/ 	.short	0x0003
        /*0062*/ 	.short	0x0018
        /*0064*/ 	.byte	0x00, 0xf0, 0x21, 0x00


	//----- nvinfo : EIATTR_KPARAM_INFO
	.align		4
.L_2739:
        /*0068*/ 	.byte	0x04, 0x17
        /*006a*/ 	.short	(.L_2741 - .L_2740)
.L_2740:
        /*006c*/ 	.word	0x00000000
        /*0070*/ 	.short	0x0002
        /*0072*/ 	.short	0x0010
        /*0074*/ 	.byte	0x00, 0xf0, 0x21, 0x00


	//----- nvinfo : EIATTR_KPARAM_INFO
	.align		4
.L_2741:
        /*0078*/ 	.byte	0x04, 0x17
        /*007a*/ 	.short	(.L_2743 - .L_2742)
.L_2742:
        /*007c*/ 	.word	0x00000000
        /*0080*/ 	.short	0x0001
        /*0082*/ 	.short	0x0008
        /*0084*/ 	.byte	0x00, 0xf0, 0x21, 0x00


	//----- nvinfo : EIATTR_KPARAM_INFO
	.align		4
.L_2743:
        /*0088*/ 	.byte	0x04, 0x17
        /*008a*/ 	.short	(.L_2745 - .L_2744)
.L_2744:
        /*008c*/ 	.word	0x00000000
        /*0090*/ 	.short	0x0000
        /*0092*/ 	.short	0x0000
        /*0094*/ 	.byte	0x00, 0xf0, 0x21, 0x00


	//----- nvinfo : EIATTR_SPARSE_MMA_MASK
	.align		4
.L_2745:
        /*0098*/ 	.byte	0x03, 0x50
        /*009a*/ 	.short	0x0000


	//----- nvinfo : EIATTR_MAXREG_COUNT
	.align		4
        /*009c*/ 	.byte	0x03, 0x1b
        /*009e*/ 	.short	0x0028


	//----- nvinfo : EIATTR_NUM_BARRIERS
	.align		4
        /*00a0*/ 	.byte	0x02, 0x4c
        /*00a2*/ 	.byte	0x01
	.zero		1


	//----- nvinfo : EIATTR_MERCURY_ISA_VERSION
	.align		4
        /*00a4*/ 	.byte	0x03, 0x5f
        /*00a6*/ 	.short	0x0101


	//----- nvinfo : EIATTR_COOP_GROUP_MASK_REGIDS
	.align		4
        /*00a8*/ 	.byte	0x04, 0x29
        /*00aa*/ 	.short	(.L_2747 - .L_2746)


	//   ....[0]....
.L_2746:
        /*00ac*/ 	.word	0xffffffff


	//   ....[1]....
        /*00b0*/ 	.word	0xffffffff


	//   ....[2]....
        /*00b4*/ 	.word	0xffffffff


	//   ....[3]....
        /*00b8*/ 	.word	0xffffffff


	//   ....[4]....
        /*00bc*/ 	.word	0xffffffff


	//   ....[5]....
        /*00c0*/ 	.word	0xffffffff


	//   ....[6]....
        /*00c4*/ 	.word	0xffffffff


	//   ....[7]....
        /*00c8*/ 	.word	0xffffffff


	//   ....[8]....
        /*00cc*/ 	.word	0xffffffff


	//   ....[9]....
        /*00d0*/ 	.word	0xffffffff


	//----- nvinfo : EIATTR_COOP_GROUP_INSTR_OFFSETS
	.align		4
.L_2747:
        /*00d4*/ 	.byte	0x04, 0x28
        /*00d6*/ 	.short	(.L_2749 - .L_2748)


	//   ....[0]....
.L_2748:
        /*00d8*/ 	.word	0x00000e90


	//   ....[1]....
        /*00dc*/ 	.word	0x00000ed0


	//   ....[2]....
        /*00e0*/ 	.word	0x00001300


	//   ....[3]....
        /*00e4*/ 	.word	0x00001330


	//   ....[4]....
        /*00e8*/ 	.word	0x00001360


	//   ....[5]....
        /*00ec*/ 	.word	0x00001370


	//   ....[6]....
        /*00f0*/ 	.word	0x000013a0


	//   ....[7]....
        /*00f4*/ 	.word	0x000013b0


	//   ....[8]....
        /*00f8*/ 	.word	0x000013e0


	//   ....[9]....
        /*00fc*/ 	.word	0x000013f0


	//----- nvinfo : EIATTR_EXIT_INSTR_OFFSETS
	.align		4
.L_2749:
        /*0100*/ 	.byte	0x04, 0x1c
        /*0102*/ 	.short	(.L_2751 - .L_2750)


	//   ....[0]....
.L_2750:
        /*0104*/ 	.word	0x00000080


	//   ....[1]....
        /*0108*/ 	.word	0x00001b30


	//----- nvinfo : EIATTR_MAX_THREADS
	.align		4
.L_2751:
        /*010c*/ 	.byte	0x04, 0x05
        /*010e*/ 	.short	(.L_2753 - .L_2752)
.L_2752:
        /*0110*/ 	.word	0x000001e0
        /*0114*/ 	.word	0x00000001
        /*0118*/ 	.word	0x00000001


	//----- nvinfo : EIATTR_CRS_STACK_SIZE
	.align		4
.L_2753:
        /*011c*/ 	.byte	0x04, 0x1e
        /*011e*/ 	.short	(.L_2755 - .L_2754)
.L_2754:
        /*0120*/ 	.word	0x00000000


	//----- nvinfo : EIATTR_CBANK_PARAM_SIZE
	.align		4
.L_2755:
        /*0124*/ 	.byte	0x03, 0x19
        /*0126*/ 	.short	0x0048


	//----- nvinfo : EIATTR_PARAM_CBANK
	.align		4
        /*0128*/ 	.byte	0x04, 0x0a
        /*012a*/ 	.short	(.L_2757 - .L_2756)
	.align		4
.L_2756:
        /*012c*/ 	.word	index@(.nv.constant0._ZN13group_norm_v214gn_cuda_kernelI6__halfLi480ELi3ELi32ELi60ELi256ELb0ELi4ELi960ELi960ELi4ELb1ELi5ELb0ELb0ENS_16CompileConditionILi900EEEEEvPT_PKS4_S7_S7_flPfS8_Pj)
        /*0130*/ 	.short	0x0210
        /*0132*/ 	.short	0x0048


	//----- nvinfo : EIATTR_SW_WAR
	.align		4
.L_2757:
        /*0134*/ 	.byte	0x04, 0x36
        /*0136*/ 	.short	(.L_2759 - .L_2758)
.L_2758:
        /*0138*/ 	.word	0x00000008
.L_2759:


//--------------------- .nv.info._ZN13group_norm_v214gn_cuda_kernelI6__halfLi480ELi1ELi32ELi60ELi256ELb0ELi8ELi960ELi960ELi4ELb1ELi4ELb0ELb0ENS_16CompileConditionILi900EEEEEvPT_PKS4_S7_S7_flPfS8_Pj --------------------------
	.section	.nv.info._ZN13group_norm_v214gn_cuda_kernelI6__halfLi480ELi1ELi32ELi60ELi256ELb0ELi8ELi960ELi960ELi4ELb1ELi4ELb0ELb0ENS_16CompileConditionILi900EEEEEvPT_PKS4_S7_S7_flPfS8_Pj,"",@"SHT_CUDA_INFO"
	.sectionflags	@""
	.align	4


	//----- nvinfo : EIATTR_CUDA_API_VERSION
	.align		4
        /*0000*/ 	.byte	0x04, 0x37
        /*0002*/ 	.short	(.L_2761 - .L_2760)
.L_2760:
        /*0004*/ 	.word	0x00000082


	//----- nvinfo : EIATTR_KPARAM_INFO
	.align		4
.L_2761:
        /*0008*/ 	.byte	0x04, 0x17
        /*000a*/ 	.short	(.L_2763 - .L_2762)
.L_2762:
        /*000c*/ 	.word	0x00000000
        /*0010*/ 	.short	0x0008
        /*0012*/ 	.short	0x0040
        /*0014*/ 	.byte	0x00, 0xf0, 0x21, 0x00


	//----- nvinfo : EIATTR_KPARAM_INFO
	.align		4
.L_2763:
        /*0018*/ 	.byte	0x04, 0x17
        /*001a*/ 	.short	(.L_2765 - .L_2764)
.L_2764:
        /*001c*/ 	.word	0x00000000
        /*0020*/ 	.short	0x0007
        /*0022*/ 	.short	0x0038
        /*0024*/ 	.byte	0x00, 0xf0, 0x21, 0x00


	//----- nvinfo : EIATTR_KPARAM_INFO
	.align		4
.L_2765:
        /*0028*/ 	.byte	0x04, 0x17
        /*002a*/ 	.short	(.L_2767 - .L_2766)
.L_2766:
        /*002c*/ 	.word	0x00000000
        /*0030*/ 	.short	0x0006
        /*0032*/ 	.short	0x0030
        /*0034*/ 	.byte	0x00, 0xf0, 0x21, 0x00


	//----- nvinfo : EIATTR_KPARAM_INFO
	.align		4
.L_2767:
        /*0038*/ 	.byte	0x04, 0x17
        /*003a*/ 	.short	(.L_2769 - .L_2768)
.L_2768:
        /*003c*/ 	.word	0x00000000
        /*0040*/ 	.short	0x0005
        /*0042*/ 	.short	0x0028
        /*0044*/ 	.byte	0x00, 0xf0, 0x21, 0x00


	//----- nvinfo : EIATTR_KPARAM_INFO
	.align		4
.L_2769:
        /*0048*/ 	.byte	0x04, 0x17
        /*004a*/ 	.short	(.L_2771 - .L_2770)
.L_2770:
        /*004c*/ 	.word	0x00000000
        /*0050*/ 	.short	0x0004
        /*0052*/ 	.short	0x0020
        /*0054*/ 	.byte	0x00, 0xf0, 0x11, 0x00


	//----- nvinfo : EIATTR_KPARAM_INFO
	.align		4
.L_2771:
        /*0058*/ 	.byte	0x04, 0x17
        /*005a*/ 	.short	(.L_2773 - .L_2772)
.L_2772:
        /*005c*/ 	.word	0x00000000
        /*0060*/ 	.short	0x0003
        /*0062*/ 	.short	0x0018
        /*0064*/ 	.byte	0x00, 0xf0, 0x21, 0x00


	//----- nvinfo : EIATTR_KPARAM_INFO
	.align		4
.L_2773:
        /*0068*/ 	.byte	0x04, 0x17
        /*006a*/ 	.short	(.L_2775 - .L_2774)
.L_2774:
        /*006c*/ 	.word	0x00000000
        /*0070*/ 	.short	0x0002
        /*0072*/ 	.short	0x0010
        /*0074*/ 	.byte	0x00, 0xf0, 0x21, 0x00


	//----- nvinfo : EIATTR_KPARAM_INFO
	.align		4
.L_2775:
        /*0078*/ 	.byte	0x04, 0x17
        /*007a*/ 	.short	(.L_2777 - .L_2776)
.L_2776:
        /*007c*/ 	.word	0x00000000
        /*0080*/ 	.short	0x0001
        /*0082*/ 	.short	0x0008
        /*0084*/ 	.byte	0x00, 0xf0, 0x21, 0x00


	//----- nvinfo : EIATTR_KPARAM_INFO
	.align		4
.L_2777:
        /*0088*/ 	.byte	0x04, 0x17
        /*008a*/ 	.short	(.L_2779 - .L_2778)
.L_2778:
        /*008c*/ 	.word	0x00000000
        /*0090*/ 	.short	0x0000
        /*0092*/ 	.short	0x0000
        /*0094*/ 	.byte	0x00, 0xf0, 0x21, 0x00


	//----- nvinfo : EIATTR_SPARSE_MMA_MASK
	.align		4
.L_2779:
        /*0098*/ 	.byte	0x03, 0x50
        /*009a*/ 	.short	0x0000


	//----- nvinfo : EIATTR_MAXREG_COUNT
	.align		4
        /*009c*/ 	.byte	0x03, 0x1b
        /*009e*/ 	.short	0x0080


	//----- nvinfo : EIATTR_NUM_BARRIERS
	.align		4
        /*00a0*/ 	.byte	0x02, 0x4c
        /*00a2*/ 	.byte	0x01
	.zero		1


	//----- nvinfo : EIATTR_MERCURY_ISA_VERSION
	.align		4
        /*00a4*/ 	.byte	0x03, 0x5f
        /*00a6*/ 	.short	0x0101


	//----- nvinfo : EIATTR_COOP_GROUP_MASK_REGIDS
	.align		4
        /*00a8*/ 	.byte	0x04, 0x29
        /*00aa*/ 	.short	(.L_2781 - .L_2780)


	//   ....[0]....
.L_2780:
        /*00ac*/ 	.word	0xffffffff


	//   ....[1]....
        /*00b0*/ 	.word	0xffffffff


	//   ....[2]....
        /*00b4*/ 	.word	0xffffffff


	//   ....[3]....
        /*00b8*/ 	.word	0xffffffff


	//   ....[4]....
        /*00bc*/ 	.word	0xffffffff


	//   ....[5]....
        /*00c0*/ 	.word	0xffffffff


	//   ....[6]....
        /*00c4*/ 	.word	0xffffffff


	//   ....[7]....
        /*00c8*/ 	.word	0xffffffff


	//   ....[8]....
        /*00cc*/ 	.word	0xffffffff


	//   ....[9]....
        /*00d0*/ 	.word	0xffffffff


	//----- nvinfo : EIATTR_COOP_GROUP_INSTR_OFFSETS
	.align		4
.L_2781:
        /*00d4*/ 	.byte	0x04, 0x28
        /*00d6*/ 	.short	(.L_2783 - .L_2782)


	//   ....[0]....
.L_2782:
        /*00d8*/ 	.word	0x00001020


	//   ....[1]....
        /*00dc*/ 	.word	0x00001060


	//   ....[2]....
        /*00e0*/ 	.word	0x00001330


	//   ....[3]....
        /*00e4*/ 	.word	0x00001340


	//   ....[4]....
        /*00e8*/ 	.word	0x00001360


	//   ....[5]....
        /*00ec*/ 	.word	0x00001380


	//   ....[6]....
        /*00f0*/ 	.word	0x000013a0


	//   ....[7]....
        /*00f4*/ 	.word	0x000013c0


	//   ....[8]....
        /*00f8*/ 	.word	0x000013e0


	//   ....[9]....
        /*00fc*/ 	.word	0x00001400


	//----- nvinfo : EIATTR_EXIT_INSTR_OFFSETS
	.align		4
.L_2783:
        /*0100*/ 	.byte	0x04, 0x1c
        /*0102*/ 	.short	(.L_2785 - .L_2784)


	//   ....[0]....
.L_2784:
        /*0104*/ 	.word	0x00000060


	//   ....[1]....
        /*0108*/ 	.word	0x00001c30


	//----- nvinfo : EIATTR_MAX_THREADS
	.align		4
.L_2785:
        /*010c*/ 	.byte	0x04, 0x05
        /*010e*/ 	.short	(.L_2787 - .L_2786)
.L_2786:
        /*0110*/ 	.word	0x000001e0
        /*0114*/ 	.word	0x00000001
        /*0118*/ 	.word	0x00000001


	//----- nvinfo : EIATTR_CRS_STACK_SIZE
	.align		4
.L_2787:
        /*011c*/ 	.byte	0x04, 0x1e
        /*011e*/ 	.short	(.L_2789 - .L_2788)
.L_2788:
        /*0120*/ 	.word	0x00000000


	//----- nvinfo : EIATTR_CBANK_PARAM_SIZE
	.align		4
.L_2789:
        /*0124*/ 	.byte	0x03, 0x19
        /*0126*/ 	.short	0x0048


	//----- nvinfo : EIATTR_PARAM_CBANK
	.align		4
        /*0128*/ 	.byte	0x04, 0x0a
        /*012a*/ 	.short	(.L_2791 - .L_2790)
	.align		4
.L_2790:
        /*012c*/ 	.word	index@(.nv.constant0._ZN13group_norm_v214gn_cuda_kernelI6__halfLi480ELi1ELi32ELi60ELi256ELb0ELi8ELi960ELi960ELi4ELb1ELi4ELb0ELb0ENS_16CompileConditionILi900EEEEEvPT_PKS4_S7_S7_flPfS8_Pj)
        /*0130*/ 	.short	0x0210
        /*0132*/ 	.short	0x0048


	//----- nvinfo : EIATTR_SW_WAR
	.align		4
.L_2791:
        /*0134*/ 	.byte	0x04, 0x36
        /*0136*/ 	.short	(.L_2793 - .L_2792)
.L_2792:
        /*0138*/ 	.word	0x00000008
.L_2793:


//--------------------- .nv.info._ZN13group_norm_v214gn_cuda_kernelI6__halfLi480ELi3ELi32ELi60ELi256ELb0ELi8ELi960ELi960ELi4ELb1ELi10ELb0ELb0ENS_16CompileConditionILi900EEEEEvPT_PKS4_S7_S7_flPfS8_Pj --------------------------
	.section	.nv.info._ZN13group_norm_v214gn_cuda_kernelI6__halfLi480ELi3ELi32ELi60ELi256ELb0ELi8ELi960ELi960ELi4ELb1ELi10ELb0ELb0ENS_16CompileConditionILi900EEEEEvPT_PKS4_S7_S7_flPfS8_Pj,"",@"SHT_CUDA_INFO"
	.sectionflags	@""
	.align	4


	//----- nvinfo : EIATTR_CUDA_API_VERSION
	.align		4
        /*0000*/ 	.byte	0x04, 0x37
        /*0002*/ 	.short	(.L_2795 - .L_2794)
.L_2794:
        /*0004*/ 	.word	0x00000082


	//----- nvinfo : EIATTR_KPARAM_INFO
	.align		4
.L_2795:
        /*0008*/ 	.byte	0x04, 0x17
        /*000a*/ 	.short	(.L_2797 - .L_2796)
.L_2796:
        /*000c*/ 	.word	0x00000000
        /*0010*/ 	.short	0x0008
        /*0012*/ 	.short	0x0040
        /*0014*/ 	.byte	0x00, 0xf0, 0x21, 0x00


	//----- nvinfo : EIATTR_KPARAM_INFO
	.align		4
.L_2797:
        /*0018*/ 	.byte	0x04, 0x17
        /*001a*/ 	.short	(.L_2799 - .L_2798)
.L_2798:
        /*001c*/ 	.word	0x00000000
        /*0020*/ 	.short	0x0007
        /*0022*/ 	.short	0x0038
        /*0024*/ 	.byte	0x00, 0xf0, 0x21, 0x00


	//----- nvinfo : EIATTR_KPARAM_INFO
	.align		4
.L_2799:
        /*0028*/ 	.byte	0x04, 0x17
        /*002a*/ 	.short	(.L_2801 - .L_2800)
.L_2800:
        /*002c*/ 	.word	0x00000000
        /*0030*/ 	.short	0x0006
        /*0032*/ 	.short	0x0030
        /*0034*/ 	.byte	0x00, 0xf0, 0x21, 0x00


	//----- nvinfo : EIATTR_KPARAM_INFO
	.align		4
.L_2801:
        /*0038*/ 	.byte	0x04, 0x17
        /*003a*/ 	.short	(.L_2803 - .L_2802)
.L_2802:
        /*003c*/ 	.word	0x00000000
        /*0040*/ 	.short	0x0005
        /*0042*/ 	.short	0x0028
        /*0044*/ 	.byte	0x00, 0xf0, 0x21, 0x00


	//----- nvinfo : EIATTR_KPARAM_INFO
	.align		4
.L_2803:
        /*0048*/ 	.byte	0x04, 0x17
        /*004a*/ 	.short	(.L_2805 - .L_2804)
.L_2804:
        /*004c*/ 	.word	0x00000000
        /*0050*/ 	.short	0x0004
        /*0052*/ 	.short	0x0020
        /*0054*/ 	.byte	0x00, 0xf0, 0x11, 0x00


	//----- nvinfo : EIATTR_KPARAM_INFO
	.align		4
.L_2805:
        /*0058*/ 	.byte	0x04, 0x17
        /*005a*/ 	.short	(.L_2807 - .L_2806)
.L_2806:
        /*005c*/ 	.word	0x00000000
        /*0060*/ 	.short	0x0003
        /*0062*/ 	.short	0x0018
        /*0064*/ 	.byte	0x00, 0xf0, 0x21, 0x00


	//----- nvinfo : EIATTR_KPARAM_INFO
	.align		4
.L_2807:
        /*0068*/ 	.byte	0x04, 0x17
        /*006a*/ 	.short	(.L_2809 - .L_2808)
.L_2808:
        /*006c*/ 	.word	0x00000000
        /*0070*/ 	.short	0x0002
        /*0072*/ 	.short	0x0010
        /*0074*/ 	.byte	0x00, 0xf0, 0x21, 0x00


	//----- nvinfo : EIATTR_KPARAM_INFO
	.align		4
.L_2809:
        /*0078*/ 	.byte	0x04, 0x17
        /*007a*/ 	.short	(.L_2811 - .L_2810)
.L_2810:
        /*007c*/ 	.word	0x00000000
        /*0080*/ 	.short	0x0001
        /*0082*/ 	.short	0x0008
        /*0084*/ 	.byte	0x00, 0xf0, 0x21, 0x00


	//----- nvinfo : EIATTR_KPARAM_INFO
	.align		4
.L_2811:
        /*0088*/ 	.byte	0x04, 0x17
        /*008a*/ 	.short	(.L_2813 - .L_2812)
.L_2812:
        /*008c*/ 	.word	0x00000000
        /*0090*/ 	.short	0x0000
        /*0092*/ 	.short	0x0000
        /*0094*/ 	.byte	0x00, 0xf0, 0x21, 0x00


	//----- nvinfo : EIATTR_SPARSE_MMA_MASK
	.align		4
.L_2813:
        /*0098*/ 	.byte	0x03, 0x50
        /*009a*/ 	.short	0x0000


	//----- nvinfo : EIATTR_MAXREG_COUNT
	.align		4
        /*009c*/ 	.byte	0x03, 0x1b
        /*009e*/ 	.short	0x0028


	//----- nvinfo : EIATTR_NUM_BARRIERS
	.align		4
        /*00a0*/ 	.byte	0x02, 0x4c
        /*00a2*/ 	.byte	0x01
	.zero		1


	//----- nvinfo : EIATTR_ANNOTATIONS
	.align		4
        /*00a4*/ 	.byte	0x04, 0x55
        /*00a6*/ 	.short	(.L_2815 - .L_2814)


	//   ....[0]....
.L_2814:
        /* <DEDUP_REMOVED lines=20> */


	//----- nvinfo : EIATTR_MERCURY_ISA_VERSION
	.align		4
.L_2815:
        /*01d8*/ 	.byte	0x03, 0x5f
        /*01da*/ 	.short	0x0101


	//----- nvinfo : EIATTR_COOP_GROUP_MASK_REGIDS
	.align		4
        /*01dc*/ 	.byte	0x04, 0x29
        /*01de*/ 	.short	(.L_2817 - .L_2816)


	//   ....[0]....
.L_2816:
        /*01e0*/ 	.word	0xffffffff


	//   ....[1]....
        /*01e4*/ 	.word	0xffffffff


	//   ....[2]....
        /*01e8*/ 	.word	0xffffffff


	//   ....[3]....
        /*01ec*/ 	.word	0xffffffff


	//   ....[4]....
        /*01f0*/ 	.word	0xffffffff


	//   ....[5]....
        /*01f4*/ 	.word	0xffffffff


	//   ....[6]....
        /*01f8*/ 	.word	0xffffffff


	//   ....[7]....
        /*01fc*/ 	.word	0xffffffff


	//   ....[8]....
        /*0200*/ 	.word	0xffffffff


	//   ....[9]....
        /*0204*/ 	.word	0xffffffff


	//----- nvinfo : EIATTR_COOP_GROUP_INSTR_OFFSETS
	.align		4
.L_2817:
        /*0208*/ 	.byte	0x04, 0x28
        /*020a*/ 	.short	(.L_2819 - .L_2818)


	//   ....[0]....
.L_2818:
        /*020c*/ 	.word	0x00001170


	//   ....[1]....
        /*0210*/ 	.word	0x000011d0


	//   ....[2]....
        /*0214*/ 	.word	0x00001560


	//   ....[3]....
        /*0218*/ 	.word	0x00001570


	//   ....[4]....
        /*021c*/ 	.word	0x000015a0


	//   ....[5]....
        /*0220*/ 	.word	0x000015b0


	//   ....[6]....
        /*0224*/ 	.word	0x000015e0


	//   ....[7]....
        /*0228*/ 	.word	0x000015f0


	//   ....[8]....
        /*022c*/ 	.word	0x00001620


	//   ....[9]....
        /*0230*/ 	.word	0x00001630


	//----- nvinfo : EIATTR_EXIT_INSTR_OFFSETS
	.align		4
.L_2819:
        /*0234*/ 	.byte	0x04, 0x1c
        /*0236*/ 	.short	(.L_2821 - .L_2820)


	//   ....[0]....
.L_2820:
        /*0238*/ 	.word	0x00000070


	//   ....[1]....
        /*023c*/ 	.word	0x00001ed0


	//----- nvinfo : EIATTR_MAX_THREADS
	.align		4
.L_2821:
        /*0240*/ 	.byte	0x04, 0x05
        /*0242*/ 	.short	(.L_2823 - .L_2822)
.L_2822:
        /*0244*/ 	.word	0x000001e0
        /*0248*/ 	.word	0x00000001
        /*024c*/ 	.word	0x00000001


	//----- nvinfo : EIATTR_CRS_STACK_SIZE
	.align		4
.L_2823:
        /*0250*/ 	.byte	0x04, 0x1e
        /*0252*/ 	.short	(.L_2825 - .L_2824)
.L_2824:
        /*0254*/ 	.word	0x00000000


	//----- nvinfo : EIATTR_CBANK_PARAM_SIZE
	.align		4
.L_2825:
        /*0258*/ 	.byte	0x03, 0x19
        /*025a*/ 	.short	0x0048


	//----- nvinfo : EIATTR_PARAM_CBANK
	.align		4
        /*025c*/ 	.byte	0x04, 0x0a
        /*025e*/ 	.short	(.L_2827 - .L_2826)
	.align		4
.L_2826:
        /*0260*/ 	.word	index@(.nv.constant0._ZN13group_norm_v214gn_cuda_kernelI6__halfLi480ELi3ELi32ELi60ELi256ELb0ELi8ELi960ELi960ELi4ELb1ELi10ELb0ELb0ENS_16CompileConditionILi900EEEEEvPT_PKS4_S7_S7_flPfS8_Pj)
        /*0264*/ 	.short	0x0210
        /*0266*/ 	.short	0x0048


	//----- nvinfo : EIATTR_SW_WAR
	.align		4
.L_2827:
        /*0268*/ 	.byte	0x04, 0x36
        /*026a*/ 	.short	(.L_2829 - .L_2828)
.L_2828:
        /*026c*/ 	.word	0x00000008
.L_2829:


//--------------------- .nv.info._ZN13group_norm_v214gn_cuda_kernelI6__halfLi480ELi1ELi32ELi60ELi256ELb0ELi16ELi960ELi960ELi4ELb1ELi9ELb0ELb0ENS_16CompileConditionILi900EEEEEvPT_PKS4_S7_S7_flPfS8_Pj --------------------------
	.section	.nv.info._ZN13group_norm_v214gn_cuda_kernelI6__halfLi480ELi1ELi32ELi60ELi256ELb0ELi16ELi960ELi960ELi4ELb1ELi9ELb0ELb0ENS_16CompileConditionILi900EEEEEvPT_PKS4_S7_S7_flPfS8_Pj,"",@"SHT_CUDA_INFO"
	.sectionflags	@""
	.align	4


	//----- nvinfo : EIATTR_CUDA_API_VERSION
	.align		4
        /*0000*/ 	.byte	0x04, 0x37
        /*0002*/ 	.short	(.L_2831 - .L_2830)
.L_2830:
        /*0004*/ 	.word	0x00000082


	//----- nvinfo : EIATTR_KPARAM_INFO
	.align		4
.L_2831:
        /*0008*/ 	.byte	0x04, 0x17
        /*000a*/ 	.short	(.L_2833 - .L_2832)
.L_2832:
        /*000c*/ 	.word	0x00000000
        /*0010*/ 	.short	0x0008
        /*0012*/ 	.short	0x0040
        /*0014*/ 	.byte	0x00, 0xf0, 0x21, 0x00


	//----- nvinfo : EIATTR_KPARAM_INFO
	.align		4
.L_2833:
        /*0018*/ 	.byte	0x04, 0x17
        /*001a*/ 	.short	(.L_2835 - .L_2834)
.L_2834:
        /*001c*/ 	.word	0x00000000
        /*0020*/ 	.short	0x0007
        /*0022*/ 	.short	0x0038
        /*0024*/ 	.byte	0x00, 0xf0, 0x21, 0x00


	//----- nvinfo : EIATTR_KPARAM_INFO
	.align		4
.L_2835:
        /*0028*/ 	.byte	0x04, 0x17
        /*002a*/ 	.short	(.L_2837 - .L_2836)
.L_2836:
        /*002c*/ 	.word	0x00000000
        /*0030*/ 	.short	0x0006
        /*0032*/ 	.short	0x0030
        /*0034*/ 	.byte	0x00, 0xf0, 0x21, 0x00


	//----- nvinfo : EIATTR_KPARAM_INFO
	.align		4
.L_2837:
        /*0038*/ 	.byte	0x04, 0x17
        /*003a*/ 	.short	(.L_2839 - .L_2838)
.L_2838:
        /*003c*/ 	.word	0x00000000
        /*0040*/ 	.short	0x0005
        /*0042*/ 	.short	0x0028
        /*0044*/ 	.byte	0x00, 0xf0, 0x21, 0x00


	//----- nvinfo : EIATTR_KPARAM_INFO
	.align		4
.L_2839:
        /*0048*/ 	.byte	0x04, 0x17
        /*004a*/ 	.short	(.L_2841 - .L_2840)
.L_2840:
        /*004c*/ 	.word	0x00000000
        /*0050*/ 	.short	0x0004
        /*0052*/ 	.short	0x0020
        /*0054*/ 	.byte	0x00, 0xf0, 0x11, 0x00


	//----- nvinfo : EIATTR_KPARAM_INFO
	.align		4
.L_2841:
        /*0058*/ 	.byte	0x04, 0x17
        /*005a*/ 	.short	(.L_2843 - .L_2842)
.L_2842:
        /*005c*/ 	.word	0x00000000
        /*0060*/ 	.short	0x0003
        /*0062*/ 	.short	0x0018
        /*0064*/ 	.byte	0x00, 0xf0, 0x21, 0x00


	//----- nvinfo : EIATTR_KPARAM_INFO
	.align		4
.L_2843:
        /*0068*/ 	.byte	0x04, 0x17
        /*006a*/ 	.short	(.L_2845 - .L_2844)
.L_2844:
        /*006c*/ 	.word	0x00000000
        /*0070*/ 	.short	0x0002
        /*0072*/ 	.short	0x0010
        /*0074*/ 	.byte	0x00, 0xf0, 0x21, 0x00


	//----- nvinfo : EIATTR_KPARAM_INFO
	.align		4
.L_2845:
        /*0078*/ 	.byte	0x04, 0x17
        /*007a*/ 	.short	(.L_2847 - .L_2846)
.L_2846:
        /*007c*/ 	.word	0x00000000
        /*0080*/ 	.short	0x0001
        /*0082*/ 	.short	0x0008
        /*0084*/ 	.byte	0x00, 0xf0, 0x21, 0x00


	//----- nvinfo : EIATTR_KPARAM_INFO
	.align		4
.L_2847:
        /*0088*/ 	.byte	0x04, 0x17
        /*008a*/ 	.short	(.L_2849 - .L_2848)
.L_2848:
        /*008c*/ 	.word	0x00000000
        /*0090*/ 	.short	0x0000
        /*0092*/ 	.short	0x0000
        /*0094*/ 	.byte	0x00, 0xf0, 0x21, 0x00


	//----- nvinfo : EIATTR_SPARSE_MMA_MASK
	.align		4
.L_2849:
        /*0098*/ 	.byte	0x03, 0x50
        /*009a*/ 	.short	0x0000


	//----- nvinfo : EIATTR_MAXREG_COUNT
	.align		4
        /*009c*/ 	.byte	0x03, 0x1b
        /*009e*/ 	.short	0x0080


	//----- nvinfo : EIATTR_NUM_BARRIERS
	.align		4
        /*00a0*/ 	.byte	0x02, 0x4c
        /*00a2*/ 	.byte	0x01
	.zero		1


	//----- nvinfo : EIATTR_MERCURY_ISA_VERSION
	.align		4
        /*00a4*/ 	.byte	0x03, 0x5f
        /*00a6*/ 	.short	0x0101


	//----- nvinfo : EIATTR_COOP_GROUP_MASK_REGIDS
	.align		4
        /*00a8*/ 	.byte	0x04, 0x29
        /*00aa*/ 	.short	(.L_2851 - .L_2850)


	//   ....[0]....
.L_2850:
        /*00ac*/ 	.word	0xffffffff


	//   ....[1]....
        /*00b0*/ 	.word	0xffffffff


	//   ....[2]....
        /*00b4*/ 	.word	0xffffffff


	//   ....[3]....
        /*00b8*/ 	.word	0xffffffff


	//   ....[4]....
        /*00bc*/ 	.word	0xffffffff


	//   ....[5]....
        /*00c0*/ 	.word	0xffffffff


	//   ....[6]....
        /*00c4*/ 	.word	0xffffffff


	//   ....[7]....
        /*00c8*/ 	.word	0xffffffff


	//   ....[8]....
        /*00cc*/ 	.word	0xffffffff


	//   ....[9]....
        /*00d0*/ 	.word	0xffffffff


	//----- nvinfo : EIATTR_COOP_GROUP_INSTR_OFFSETS
	.align		4
.L_2851:
        /*00d4*/ 	.byte	0x04, 0x28
        /*00d6*/ 	.short	(.L_2853 - .L_2852)


	//   ....[0]....
.L_2852:
        /*00d8*/ 	.word	0x000017b0


	//   ....[1]....
        /*00dc*/ 	.word	0x000017d0


	//   ....[2]....
        /*00e0*/ 	.word	0x00001a70


	//   ....[3]....
        /*00e4*/ 	.word	0x00001aa0


	//   ....[4]....
        /*00e8*/ 	.word	0x00001ad0


	//   ....[5]....
        /*00ec*/ 	.word	0x00001ae0


	//   ....[6]....
        /*00f0*/ 	.word	0x00001b10


	//   ....[7]....
        /*00f4*/ 	.word	0x00001b20


	//   ....[8]....
        /*00f8*/ 	.word	0x00001b50


	//   ....[9]....
        /*00fc*/ 	.word	0x00001b60


	//----- nvinfo : EIATTR_EXIT_INSTR_OFFSETS
	.align		4
.L_2853:
        /*0100*/ 	.byte	0x04, 0x1c
        /*0102*/ 	.short	(.L_2855 - .L_2854)


	//   ....[0]....
.L_2854:
        /*0104*/ 	.word	0x00000070


	//   ....[1]....
        /*0108*/ 	.word	0x00002980


	//----- nvinfo : EIATTR_MAX_THREADS
	.align		4
.L_2855:
        /*010c*/ 	.byte	0x04, 0x05
        /*010e*/ 	.short	(.L_2857 - .L_2856)
.L_2856:
        /*0110*/ 	.word	0x000001e0
        /*0114*/ 	.word	0x00000001
        /*0118*/ 	.word	0x00000001


	//----- nvinfo : EIATTR_CRS_STACK_SIZE
	.align		4
.L_2857:
        /*011c*/ 	.byte	0x04, 0x1e
        /*011e*/ 	.short	(.L_2859 - .L_2858)
.L_2858:
        /*0120*/ 	.word	0x00000000


	//----- nvinfo : EIATTR_CBANK_PARAM_SIZE
	.align		4
.L_2859:
        /*0124*/ 	.byte	0x03, 0x19
        /*0126*/ 	.short	0x0048


	//----- nvinfo : EIATTR_PARAM_CBANK
	.align		4
        /*0128*/ 	.byte	0x04, 0x0a
        /*012a*/ 	.short	(.L_2861 - .L_2860)
	.align		4
.L_2860:
        /*012c*/ 	.word	index@(.nv.constant0._ZN13group_norm_v214gn_cuda_kernelI6__halfLi480ELi1ELi32ELi60ELi256ELb0ELi16ELi960ELi960ELi4ELb1ELi9ELb0ELb0ENS_16CompileConditionILi900EEEEEvPT_PKS4_S7_S7_flPfS8_Pj)
        /*0130*/ 	.short	0x0210
        /*0132*/ 	.short	0x0048


	//----- nvinfo : EIATTR_SW_WAR
	.align		4
.L_2861:
        /*0134*/ 	.byte	0x04, 0x36
        /*0136*/ 	.short	(.L_2863 - .L_2862)
.L_2862:
        /*0138*/ 	.word	0x00000008
.L_2863:


//--------------------- .nv.info._ZN13group_norm_v214gn_cuda_kernelI6__halfLi480ELi3ELi32ELi60ELi256ELb0ELi16ELi960ELi960ELi4ELb1ELi21ELb0ELb0ENS_16CompileConditionILi900EEEEEvPT_PKS4_S7_S7_flPfS8_Pj --------------------------
	.section	.nv.info._ZN13group_norm_v214gn_cuda_kernelI6__halfLi480ELi3ELi32ELi60ELi256ELb0ELi16ELi960ELi960ELi4ELb1ELi21ELb0ELb0ENS_16CompileConditionILi900EEEEEvPT_PKS4_S7_S7_flPfS8_Pj,"",@"SHT_CUDA_INFO"
	.sectionflags	@""
	.align	4


	//----- nvinfo : EIATTR_CUDA_API_VERSION
	.align		4
        /*0000*/ 	.byte	0x04, 0x37
        /*0002*/ 	.short	(.L_2865 - .L_2864)
.L_2864:
        /*0004*/ 	.word	0x00000082


	//----- nvinfo : EIATTR_KPARAM_INFO
	.align		4
.L_2865:
        /*0008*/ 	.byte	0x04, 0x17
        /*000a*/ 	.short	(.L_2867 - .L_2866)
.L_2866:
        /*000c*/ 	.word	0x00000000
        /*0010*/ 	.short	0x0008
        /*0012*/ 	.short	0x0040
        /*0014*/ 	.byte	0x00, 0xf0, 0x21, 0x00


	//----- nvinfo : EIATTR_KPARAM_INFO
	.align		4
.L_2867:
        /*0018*/ 	.byte	0x04, 0x17
        /*001a*/ 	.short	(.L_2869 - .L_2868)
.L_2868:
        /*001c*/ 	.word	0x00000000
        /*0020*/ 	.short	0x0007
        /*0022*/ 	.short	0x0038
        /*0024*/ 	.byte	0x00, 0xf0, 0x21, 0x00


	//----- nvinfo : EIATTR_KPARAM_INFO
	.align		4
.L_2869:
        /*0028*/ 	.byte	0x04, 0x17
        /*002a*/ 	.short	(.L_2871 - .L_2870)
.L_2870:
        /*002c*/ 	.word	0x00000000
        /*0030*/ 	.short	0x0006
        /*0032*/ 	.short	0x0030
        /*0034*/ 	.byte	0x00, 0xf0, 0x21, 0x00


	//----- nvinfo : EIATTR_KPARAM_INFO
	.align		4
.L_2871:
        /*0038*/ 	.byte	0x04, 0x17
        /*003a*/ 	.short	(.L_2873 - .L_2872)
.L_2872:
        /*003c*/ 	.word	0x00000000
        /*0040*/ 	.short	0x0005
        /*0042*/ 	.short	0x0028
        /*0044*/ 	.byte	0x00, 0xf0, 0x21, 0x00


	//----- nvinfo : EIATTR_KPARAM_INFO
	.align		4
.L_2873:
        /*0048*/ 	.byte	0x04, 0x17
        /*004a*/ 	.short	(.L_2875 - .L_2874)
.L_2874:
        /*004c*/ 	.word	0x00000000
        /*0050*/ 	.short	0x0004
        /*0052*/ 	.short	0x0020
        /*0054*/ 	.byte	0x00, 0xf0, 0x11, 0x00


	//----- nvinfo : EIATTR_KPARAM_INFO
	.align		4
.L_2875:
        /*0058*/ 	.byte	0x04, 0x17
        /*005a*/ 	.short	(.L_2877 - .L_2876)
.L_2876:
        /*005c*/ 	.word	0x00000000
        /*0060*/ 	.short	0x0003
        /*0062*/ 	.short	0x0018
        /*0064*/ 	.byte	0x00, 0xf0, 0x21, 0x00


	//----- nvinfo : EIATTR_KPARAM_INFO
	.align		4
.L_2877:
        /*0068*/ 	.byte	0x04, 0x17
        /*006a*/ 	.short	(.L_2879 - .L_2878)
.L_2878:
        /*006c*/ 	.word	0x00000000
        /*0070*/ 	.short	0x0002
        /*0072*/ 	.short	0x0010
        /*0074*/ 	.byte	0x00, 0xf0, 0x21, 0x00


	//----- nvinfo : EIATTR_KPARAM_INFO
	.align		4
.L_2879:
        /*0078*/ 	.byte	0x04, 0x17
        /*007a*/ 	.short	(.L_2881 - .L_2880)
.L_2880:
        /*007c*/ 	.word	0x00000000
        /*0080*/ 	.short	0x0001
        /*0082*/ 	.short	0x0008
        /*0084*/ 	.byte	0x00, 0xf0, 0x21, 0x00


	//----- nvinfo : EIATTR_KPARAM_INFO
	.align		4
.L_2881:
        /*0088*/ 	.byte	0x04, 0x17
        /*008a*/ 	.short	(.L_2883 - .L_2882)
.L_2882:
        /*008c*/ 	.word	0x00000000
        /*0090*/ 	.short	0x0000
        /*0092*/ 	.short	0x0000
        /*0094*/ 	.byte	0x00, 0xf0, 0x21, 0x00


	//----- nvinfo : EIATTR_SPARSE_MMA_MASK
	.align		4
.L_2883:
        /*0098*/ 	.byte	0x03, 0x50
        /*009a*/ 	.short	0x0000


	//----- nvinfo : EIATTR_MAXREG_COUNT
	.align		4
        /*009c*/ 	.byte	0x03, 0x1b
        /*009e*/ 	.short	0x0028


	//----- nvinfo : EIATTR_NUM_BARRIERS
	.align		4
        /*00a0*/ 	.byte	0x02, 0x4c
        /*00a2*/ 	.byte	0x01
	.zero		1


	//----- nvinfo : EIATTR_ANNOTATIONS
	.align		4
        /*00a4*/ 	.byte	0x04, 0x55
        /*00a6*/ 	.short	(.L_2885 - .L_2884)


	//   ....[0]....
.L_2884:
        /* <DEDUP_REMOVED lines=39> */


	//----- nvinfo : EIATTR_MERCURY_ISA_VERSION
	.align		4
.L_2885:
        /*0308*/ 	.byte	0x03, 0x5f
        /*030a*/ 	.short	0x0101


	//----- nvinfo : EIATTR_COOP_GROUP_MASK_REGIDS
	.align		4
        /*030c*/ 	.byte	0x04, 0x29
        /*030e*/ 	.short	(.L_2887 - .L_2886)


	//   ....[0]....
.L_2886:
        /*0310*/ 	.word	0xffffffff


	//   ....[1]....
        /*0314*/ 	.word	0xffffffff


	//   ....[2]....
        /*0318*/ 	.word	0xffffffff


	//   ....[3]....
        /*031c*/ 	.word	0xffffffff


	//   ....[4]....
        /*0320*/ 	.word	0xffffffff


	//   ....[5]....
        /*0324*/ 	.word	0xffffffff


	//   ....[6]....
        /*0328*/ 	.word	0xffffffff


	//   ....[7]....
        /*032c*/ 	.word	0xffffffff


	//   ....[8]....
        /*0330*/ 	.word	0xffffffff


	//   ....[9]....
        /*0334*/ 	.word	0xffffffff


	//----- nvinfo : EIATTR_COOP_GROUP_INSTR_OFFSETS
	.align		4
.L_2887:
        /*0338*/ 	.byte	0x04, 0x28
        /*033a*/ 	.short	(.L_2889 - .L_2888)


	//   ....[0]....
.L_2888:
        /*033c*/ 	.word	0x00001660


	//   ....[1]....
        /*0340*/ 	.word	0x00001690


	//   ....[2]....
        /*0344*/ 	.word	0x00001a70


	//   ....[3]....
        /*0348*/ 	.word	0x00001a90


	//   ....[4]....
        /*034c*/ 	.word	0x00001ab0


	//   ....[5]....
        /*0350*/ 	.word	0x00001ad0


	//   ....[6]....
        /*0354*/ 	.word	0x00001af0


	//   ....[7]....
        /*0358*/ 	.word	0x00001b10


	//   ....[8]....
        /*035c*/ 	.word	0x00001b30


	//   ....[9]....
        /*0360*/ 	.word	0x00001b50


	//----- nvinfo : EIATTR_EXIT_INSTR_OFFSETS
	.align		4
.L_2889:
        /*0364*/ 	.byte	0x04, 0x1c
        /*0366*/ 	.short	(.L_2891 - .L_2890)


	//   ....[0]....
.L_2890:
        /*0368*/ 	.word	0x00000090


	//   ....[1]....
        /*036c*/ 	.word	0x00003090


	//----- nvinfo : EIATTR_MAX_THREADS
	.align		4
.L_2891:
        /*0370*/ 	.byte	0x04, 0x05
        /*0372*/ 	.short	(.L_2893 - .L_2892)
.L_2892:
        /*0374*/ 	.word	0x000001e0
        /*0378*/ 	.word	0x00000001
        /*037c*/ 	.word	0x00000001


	//----- nvinfo : EIATTR_CRS_STACK_SIZE
	.align		4
.L_2893:
        /*0380*/ 	.byte	0x04, 0x1e
        /*0382*/ 	.short	(.L_2895 - .L_2894)
.L_2894:
        /*0384*/ 	.word	0x00000000


	//----- nvinfo : EIATTR_CBANK_PARAM_SIZE
	.align		4
.L_2895:
        /*0388*/ 	.byte	0x03, 0x19
        /*038a*/ 	.short	0x0048


	//----- nvinfo : EIATTR_PARAM_CBANK
	.align		4
        /*038c*/ 	.byte	0x04, 0x0a
        /*038e*/ 	.short	(.L_2897 - .L_2896)
	.align		4
.L_2896:
        /*0390*/ 	.word	index@(.nv.constant0._ZN13group_norm_v214gn_cuda_kernelI6__halfLi480ELi3ELi32ELi60ELi256ELb0ELi16ELi960ELi960ELi4ELb1ELi21ELb0ELb0ENS_16CompileConditionILi900EEEEEvPT_PKS4_S7_S7_flPfS8_Pj)
        /*0394*/ 	.short	0x0210
        /*0396*/ 	.short	0x0048


	//----- nvinfo : EIATTR_SW_WAR
	.align		4
.L_2897:
        /*0398*/ 	.byte	0x04, 0x36
        /*039a*/ 	.short	(.L_2899 - .L_2898)
.L_2898:
        /*039c*/ 	.word	0x00000008
.L_2899:


//--------------------- .nv.info._ZN13group_norm_v214gn_cuda_kernelI6__halfLi480ELi1ELi32ELi60ELi256ELb0ELi32ELi960ELi960ELi4ELb1ELi18ELb0ELb0ENS_16CompileConditionILi900EEEEEvPT_PKS4_S7_S7_flPfS8_Pj --------------------------
	.section	.nv.info._ZN13group_norm_v214gn_cuda_kernelI6__halfLi480ELi1ELi32ELi60ELi256ELb0ELi32ELi960ELi960ELi4ELb1ELi18ELb0ELb0ENS_16CompileConditionILi900EEEEEvPT_PKS4_S7_S7_flPfS8_Pj,"",@"SHT_CUDA_INFO"
	.sectionflags	@""
	.align	4


	//----- nvinfo : EIATTR_CUDA_API_VERSION
	.align		4
        /*0000*/ 	.byte	0x04, 0x37
        /*0002*/ 	.short	(.L_2901 - .L_2900)
.L_2900:
        /*0004*/ 	.word	0x00000082


	//----- nvinfo : EIATTR_KPARAM_INFO
	.align		4
.L_2901:
        /*0008*/ 	.byte	0x04, 0x17
        /*000a*/ 	.short	(.L_2903 - .L_2902)
.L_2902:
        /*000c*/ 	.word	0x00000000
        /*0010*/ 	.short	0x0008
        /*0012*/ 	.short	0x0040
        /*0014*/ 	.byte	0x00, 0xf0, 0x21, 0x00


	//----- nvinfo : EIATTR_KPARAM_INFO
	.align		4
.L_2903:
        /*0018*/ 	.byte	0x04, 0x17
        /*001a*/ 	.short	(.L_2905 - .L_2904)
.L_2904:
        /*001c*/ 	.word	0x00000000
        /*0020*/ 	.short	0x0007
        /*0022*/ 	.short	0x0038
        /*0024*/ 	.byte	0x00, 0xf0, 0x21, 0x00


	//----- nvinfo : EIATTR_KPARAM_INFO
	.align		4
.L_2905:
        /*0028*/ 	.byte	0x04, 0x17
        /*002a*/ 	.short	(.L_2907 - .L_2906)
.L_2906:
        /*002c*/ 	.word	0x00000000
        /*0030*/ 	.short	0x0006
        /*0032*/ 	.short	0x0030
        /*0034*/ 	.byte	0x00, 0xf0, 0x21, 0x00


	//----- nvinfo : EIATTR_KPARAM_INFO
	.align		4
.L_2907:
        /*0038*/ 	.byte	0x04, 0x17
        /*003a*/ 	.short	(.L_2909 - .L_2908)
.L_2908:
        /*003c*/ 	.word	0x00000000
        /*0040*/ 	.short	0x0005
        /*0042*/ 	.short	0x0028
        /*0044*/ 	.byte	0x00, 0xf0, 0x21, 0x00


	//----- nvinfo : EIATTR_KPARAM_INFO
	.align		4
.L_2909:
        /*0048*/ 	.byte	0x04, 0x17
        /*004a*/ 	.short	(.L_2911 - .L_2910)
.L_2910:
        /*004c*/ 	.word	0x00000000
        /*0050*/ 	.short	0x0004
        /*0052*/ 	.short	0x0020
        /*0054*/ 	.byte	0x00, 0xf0, 0x11, 0x00


	//----- nvinfo : EIATTR_KPARAM_INFO
	.align		4
.L_2911:
        /*0058*/ 	.byte	0x04, 0x17
        /*005a*/ 	.short	(.L_2913 - .L_2912)
.L_2912:
        /*005c*/ 	.word	0x00000000
        /*0060*/ 	.short	0x0003
        /*0062*/ 	.short	0x0018
        /*0064*/ 	.byte	0x00, 0xf0, 0x21, 0x00


	//----- nvinfo : EIATTR_KPARAM_INFO
	.align		4
.L_2913:
        /*0068*/ 	.byte	0x04, 0x17
        /*006a*/ 	.short	(.L_2915 - .L_2914)
.L_2914:
        /*006c*/ 	.word	0x00000000
        /*0070*/ 	.short	0x0002
        /*0072*/ 	.short	0x0010
        /*0074*/ 	.byte	0x00, 0xf0, 0x21, 0x00


	//----- nvinfo : EIATTR_KPARAM_INFO
	.align		4
.L_2915:
        /*0078*/ 	.byte	0x04, 0x17
        /*007a*/ 	.short	(.L_2917 - .L_2916)
.L_2916:
        /*007c*/ 	.word	0x00000000
        /*0080*/ 	.short	0x0001
        /*0082*/ 	.short	0x0008
        /*0084*/ 	.byte	0x00, 0xf0, 0x21, 0x00


	//----- nvinfo : EIATTR_KPARAM_INFO
	.align		4
.L_2917:
        /*0088*/ 	.byte	0x04, 0x17
        /*008a*/ 	.short	(.L_2919 - .L_2918)
.L_2918:
        /*008c*/ 	.word	0x00000000
        /*0090*/ 	.short	0x0000
        /*0092*/ 	.short	0x0000
        /*0094*/ 	.byte	0x00, 0xf0, 0x21, 0x00


	//----- nvinfo : EIATTR_SPARSE_MMA_MASK
	.align		4
.L_2919:
        /*0098*/ 	.byte	0x03, 0x50
        /*009a*/ 	.short	0x0000


	//----- nvinfo : EIATTR_MAXREG_COUNT
	.align		4
        /*009c*/ 	.byte	0x03, 0x1b
        /*009e*/ 	.short	0x0080


	//----- nvinfo : EIATTR_NUM_BARRIERS
	.align		4
        /*00a0*/ 	.byte	0x02, 0x4c
        /*00a2*/ 	.byte	0x01
	.zero		1


	//----- nvinfo : EIATTR_ANNOTATIONS
	.align		4
        /*00a4*/ 	.byte	0x04, 0x55
        /*00a6*/ 	.short	(.L_2921 - .L_2920)


	//   ....[0]....
.L_2920:
        /*00a8*/ 	.word	0x00000001
        /*00ac*/ 	.byte	0xb0, 0x02, 0x00, 0x00, 0x01, 0x00, 0x00, 0x00, 0x50, 0x03, 0x00, 0x00, 0x01, 0x00, 0x00, 0x00
        /*00bc*/ 	.byte	0x50, 0x04, 0x00, 0x00, 0x01, 0x00, 0x00, 0x00, 0xb0, 0x07, 0x00, 0x00, 0x01, 0x00, 0x00, 0x00
        /*00cc*/ 	.byte	0x80, 0x1e, 0x00, 0x00, 0x01, 0x00, 0x00, 0x00, 0xa0, 0x23, 0x00, 0x00


	//----- nvinfo : EIATTR_MERCURY_ISA_VERSION
	.align		4
.L_2921:
        /*00d8*/ 	.byte	0x03, 0x5f
        /*00da*/ 	.short	0x0101


	//----- nvinfo : EIATTR_COOP_GROUP_MASK_REGIDS
	.align		4
        /*00dc*/ 	.byte	0x04, 0x29
        /*00de*/ 	.short	(.L_2923 - .L_2922)


	//   ....[0]....
.L_2922:
        /*00e0*/ 	.word	0xffffffff


	//   ....[1]....
        /*00e4*/ 	.word	0xffffffff


	//   ....[2]....
        /*00e8*/ 	.word	0xffffffff


	//   ....[3]....
        /*00ec*/ 	.word	0xffffffff


	//   ....[4]....
        /*00f0*/ 	.word	0xffffffff


	//   ....[5]....
        /*00f4*/ 	.word	0xffffffff


	//   ....[6]....
        /*00f8*/ 	.word	0xffffffff


	//   ....[7]....
        /*00fc*/ 	.word	0xffffffff


	//----- nvinfo : EIATTR_COOP_GROUP_INSTR_OFFSETS
	.align		4
.L_2923:
        /*0100*/ 	.byte	0x04, 0x28
        /*0102*/ 	.short	(.L_2925 - .L_2924)


	//   ....[0]....
.L_2924:
        /*0104*/ 	.word	0x00001e50


	//   ....[1]....
        /*0108*/ 	.word	0x00001eb0


	//   ....[2]....
        /*010c*/ 	.word	0x00002180


	//   ....[3]....
        /*0110*/ 	.word	0x00002190


	//   ....[4]....
        /*0114*/ 	.word	0x000021c0


	//   ....[5]....
        /*0118*/ 	.word	0x000021d0


	//   ....[6]....
        /*011c*/ 	.word	0x000021f0


	//   ....[7]....
        /*0120*/ 	.word	0x00002210


	//----- nvinfo : EIATTR_EXIT_INSTR_OFFSETS
	.align		4
.L_2925:
        /*0124*/ 	.byte	0x04, 0x1c
        /*0126*/ 	.short	(.L_2927 - .L_2926)


	//   ....[0]....
.L_2926:
        /*0128*/ 	.word	0x00000080


	//   ....[1]....
        /*012c*/ 	.word	0x00003b00


	//----- nvinfo : EIATTR_MAX_THREADS
	.align		4
.L_2927:
        /*0130*/ 	.byte	0x04, 0x05
        /*0132*/ 	.short	(.L_2929 - .L_2928)
.L_2928:
        /*0134*/ 	.word	0x000001e0
        /*0138*/ 	.word	0x00000001
        /*013c*/ 	.word	0x00000001


	//----- nvinfo : EIATTR_CRS_STACK_SIZE
	.align		4
.L_2929:
        /*0140*/ 	.byte	0x04, 0x1e
        /*0142*/ 	.short	(.L_2931 - .L_2930)
.L_2930:
        /*0144*/ 	.word	0x00000000


	//----- nvinfo : EIATTR_CBANK_PARAM_SIZE
	.align		4
.L_2931:
        /*0148*/ 	.byte	0x03, 0x19
        /*014a*/ 	.short	0x0048


	//----- nvinfo : EIATTR_PARAM_CBANK
	.align		4
        /*014c*/ 	.byte	0x04, 0x0a
        /*014e*/ 	.short	(.L_2933 - .L_2932)
	.align		4
.L_2932:
        /*0150*/ 	.word	index@(.nv.constant0._ZN13group_norm_v214gn_cuda_kernelI6__halfLi480ELi1ELi32ELi60ELi256ELb0ELi32ELi960ELi960ELi4ELb1ELi18ELb0ELb0ENS_16CompileConditionILi900EEEEEvPT_PKS4_S7_S7_flPfS8_Pj)
        /*0154*/ 	.short	0x0210
        /*0156*/ 	.short	0x0048


	//----- nvinfo : EIATTR_SW_WAR
	.align		4
.L_2933:
        /*0158*/ 	.byte	0x04, 0x36
        /*015a*/ 	.short	(.L_2935 - .L_2934)
.L_2934:
        /*015c*/ 	.word	0x00000008
.L_2935:


//--------------------- .nv.info._ZN13group_norm_v214gn_cuda_kernelI6__halfLi480ELi2ELi32ELi60ELi256ELb0ELi32ELi960ELi960ELi4ELb1ELi29ELb0ELb0ENS_16CompileConditionILi900EEEEEvPT_PKS4_S7_S7_flPfS8_Pj --------------------------
	.section	.nv.info._ZN13group_norm_v214gn_cuda_kernelI6__halfLi480ELi2ELi32ELi60ELi256ELb0ELi32ELi960ELi960ELi4ELb1ELi29ELb0ELb0ENS_16CompileConditionILi900EEEEEvPT_PKS4_S7_S7_flPfS8_Pj,"",@"SHT_CUDA_INFO"
	.sectionflags	@""
	.align	4


	//----- nvinfo : EIATTR_CUDA_API_VERSION
	.align		4
        /*0000*/ 	.byte	0x04, 0x37
        /*0002*/ 	.short	(.L_2937 - .L_2936)
.L_2936:
        /*0004*/ 	.word	0x00000082


	//----- nvinfo : EIATTR_KPARAM_INFO
	.align		4
.L_2937:
        /*0008*/ 	.byte	0x04, 0x17
        /*000a*/ 	.short	(.L_2939 - .L_2938)
.L_2938:
        /*000c*/ 	.word	0x00000000
        /*0010*/ 	.short	0x0008
        /*0012*/ 	.short	0x0040
        /*0014*/ 	.byte	0x00, 0xf0, 0x21, 0x00


	//----- nvinfo : EIATTR_KPARAM_INFO
	.align		4
.L_2939:
        /*0018*/ 	.byte	0x04, 0x17
        /*001a*/ 	.short	(.L_2941 - .L_2940)
.L_2940:
        /*001c*/ 	.word	0x00000000
        /*0020*/ 	.short	0x0007
        /*0022*/ 	.short	0x0038
        /*0024*/ 	.byte	0x00, 0xf0, 0x21, 0x00


	//----- nvinfo : EIATTR_KPARAM_INFO
	.align		4
.L_2941:
        /*0028*/ 	.byte	0x04, 0x17
        /*002a*/ 	.short	(.L_2943 - .L_2942)
.L_2942:
        /*002c*/ 	.word	0x00000000
        /*0030*/ 	.short	0x0006
        /*0032*/ 	.short	0x0030
        /*0034*/ 	.byte	0x00, 0xf0, 0x21, 0x00


	//----- nvinfo : EIATTR_KPARAM_INFO
	.align		4
.L_2943:
        /*0038*/ 	.byte	0x04, 0x17
        /*003a*/ 	.short	(.L_2945 - .L_2944)
.L_2944:
        /*003c*/ 	.word	0x00000000
        /*0040*/ 	.short	0x0005
        /*0042*/ 	.short	0x0028
        /*0044*/ 	.byte	0x00, 0xf0, 0x21, 0x00


	//----- nvinfo : EIATTR_KPARAM_INFO
	.align		4
.L_2945:
        /*0048*/ 	.byte	0x04, 0x17
        /*004a*/ 	.short	(.L_2947 - .L_2946)
.L_2946:
        /*004c*/ 	.word	0x00000000
        /*0050*/ 	.short	0x0004
        /*0052*/ 	.short	0x0020
        /*0054*/ 	.byte	0x00, 0xf0, 0x11, 0x00


	//----- nvinfo : EIATTR_KPARAM_INFO
	.align		4
.L_2947:
        /*0058*/ 	.byte	0x04, 0x17
        /*005a*/ 	.short	(.L_2949 - .L_2948)
.L_2948:
        /*005c*/ 	.word	0x00000000
        /*0060*/ 	.short	0x0003
        /*0062*/ 	.short	0x0018
        /*0064*/ 	.byte	0x00, 0xf0, 0x21, 0x00


	//----- nvinfo : EIATTR_KPARAM_INFO
	.align		4
.L_2949:
        /*0068*/ 	.byte	0x04, 0x17
        /*006a*/ 	.short	(.L_2951 - .L_2950)
.L_2950:
        /*006c*/ 	.word	0x00000000
        /*0070*/ 	.short	0x0002
        /*0072*/ 	.short	0x0010
        /*0074*/ 	.byte	0x00, 0xf0, 0x21, 0x00


	//----- nvinfo : EIATTR_KPARAM_INFO
	.align		4
.L_2951:
        /*0078*/ 	.byte	0x04, 0x17
        /*007a*/ 	.short	(.L_2953 - .L_2952)
.L_2952:
        /*007c*/ 	.word	0x00000000
        /*0080*/ 	.short	0x0001
        /*0082*/ 	.short	0x0008
        /*0084*/ 	.byte	0x00, 0xf0, 0x21, 0x00


	//----- nvinfo : EIATTR_KPARAM_INFO
	.align		4
.L_2953:
        /*0088*/ 	.byte	0x04, 0x17
        /*008a*/ 	.short	(.L_2955 - .L_2954)
.L_2954:
        /*008c*/ 	.word	0x00000000
        /*0090*/ 	.short	0x0000
        /*0092*/ 	.short	0x0000
        /*0094*/ 	.byte	0x00, 0xf0, 0x21, 0x00


	//----- nvinfo : EIATTR_SPARSE_MMA_MASK
	.align		4
.L_2955:
        /*0098*/ 	.byte	0x03, 0x50
        /*009a*/ 	.short	0x0000


	//----- nvinfo : EIATTR_MAXREG_COUNT
	.align		4
        /*009c*/ 	.byte	0x03, 0x1b
        /*009e*/ 	.short	0x0040


	//----- nvinfo : EIATTR_NUM_BARRIERS
	.align		4
        /*00a0*/ 	.byte	0x02, 0x4c
        /*00a2*/ 	.byte	0x01
	.zero		1


	//----- nvinfo : EIATTR_ANNOTATIONS
	.align		4
        /*00a4*/ 	.byte	0x04, 0x55
        /*00a6*/ 	.short	(.L_2957 - .L_2956)


	//   ....[0]....
.L_2956:
        /* <DEDUP_REMOVED lines=93> */


	//----- nvinfo : EIATTR_MERCURY_ISA_VERSION
	.align		4
.L_2957:
        /*0668*/ 	.byte	0x03, 0x5f
        /*066a*/ 	.short	0x0101


	//----- nvinfo : EIATTR_COOP_GROUP_MASK_REGIDS
	.align		4
        /*066c*/ 	.byte	0x04, 0x29
        /*066e*/ 	.short	(.L_2959 - .L_2958)


	//   ....[0]....
.L_2958:
        /*0670*/ 	.word	0xffffffff


	//   ....[1]....
        /*0674*/ 	.word	0xffffffff


	//   ....[2]....
        /*0678*/ 	.word	0xffffffff


	//   ....[3]....
        /*067c*/ 	.word	0xffffffff


	//   ....[4]....
        /*0680*/ 	.word	0xffffffff


	//   ....[5]....
        /*0684*/ 	.word	0xffffffff


	//   ....[6]....
        /*0688*/ 	.word	0xffffffff


	//   ....[7]....
        /*068c*/ 	.word	0xffffffff


	//----- nvinfo : EIATTR_COOP_GROUP_INSTR_OFFSETS
	.align		4
.L_2959:
        /*0690*/ 	.byte	0x04, 0x28
        /*0692*/ 	.short	(.L_2961 - .L_2960)


	//   ....[0]....
.L_2960:
        /*0694*/ 	.word	0x00002160


	//   ....[1]....
        /*0698*/ 	.word	0x00002190


	//   ....[2]....
        /*069c*/ 	.word	0x00002560


	//   ....[3]....
        /*06a0*/ 	.word	0x00002580


	//   ....[4]....
        /*06a4*/ 	.word	0x000025a0


	//   ....[5]....
        /*06a8*/ 	.word	0x000025c0


	//   ....[6]....
        /*06ac*/ 	.word	0x000025e0


	//   ....[7]....
        /*06b0*/ 	.word	0x00002600


	//----- nvinfo : EIATTR_EXIT_INSTR_OFFSETS
	.align		4
.L_2961:
        /*06b4*/ 	.byte	0x04, 0x1c
        /*06b6*/ 	.short	(.L_2963 - .L_2962)


	//   ....[0]....
.L_2962:
        /*06b8*/ 	.word	0x00000090


	//   ....[1]....
        /*06bc*/ 	.word	0x00004c20


	//----- nvinfo : EIATTR_MAX_THREADS
	.align		4
.L_2963:
        /*06c0*/ 	.byte	0x04, 0x05
        /*06c2*/ 	.short	(.L_2965 - .L_2964)
.L_2964:
        /*06c4*/ 	.word	0x000001e0
        /*06c8*/ 	.word	0x00000001
        /*06cc*/ 	.word	0x00000001


	//----- nvinfo : EIATTR_CRS_STACK_SIZE
	.align		4
.L_2965:
        /*06d0*/ 	.byte	0x04, 0x1e
        /*06d2*/ 	.short	(.L_2967 - .L_2966)
.L_2966:
        /*06d4*/ 	.word	0x00000000


	//----- nvinfo : EIATTR_CBANK_PARAM_SIZE
	.align		4
.L_2967:
        /*06d8*/ 	.byte	0x03, 0x19
        /*06da*/ 	.short	0x0048


	//----- nvinfo : EIATTR_PARAM_CBANK
	.align		4
        /*06dc*/ 	.byte	0x04, 0x0a
        /*06de*/ 	.short	(.L_2969 - .L_2968)
	.align		4
.L_2968:
        /*06e0*/ 	.word	index@(.nv.constant0._ZN13group_norm_v214gn_cuda_kernelI6__halfLi480ELi2ELi32ELi60ELi256ELb0ELi32ELi960ELi960ELi4ELb1ELi29ELb0ELb0ENS_16CompileConditionILi900EEEEEvPT_PKS4_S7_S7_flPfS8_Pj)
        /*06e4*/ 	.short	0x0210
        /*06e6*/ 	.short	0x0048


	//----- nvinfo : EIATTR_SW_WAR
	.align		4
.L_2969:
        /*06e8*/ 	.byte	0x04, 0x36
        /*06ea*/ 	.short	(.L_2971 - .L_2970)
.L_2970:
        /*06ec*/ 	.word	0x00000008
.L_2971:


//--------------------- .nv.info._ZN13group_norm_v214gn_cuda_kernelI6__halfLi480ELi1ELi32ELi60ELi256ELb0ELi64ELi960ELi960ELi4ELb1ELi37ELb0ELb0ENS_16CompileConditionILi900EEEEEvPT_PKS4_S7_S7_flPfS8_Pj --------------------------
	.section	.nv.info._ZN13group_norm_v214gn_cuda_kernelI6__halfLi480ELi1ELi32ELi60ELi256ELb0ELi64ELi960ELi960ELi4ELb1ELi37ELb0ELb0ENS_16CompileConditionILi900EEEEEvPT_PKS4_S7_S7_flPfS8_Pj,"",@"SHT_CUDA_INFO"
	.sectionflags	@""
	.align	4


	//----- nvinfo : EIATTR_CUDA_API_VERSION
	.align		4
        /*0000*/ 	.byte	0x04, 0x37
        /*0002*/ 	.short	(.L_2973 - .L_2972)
.L_2972:
        /*0004*/ 	.word	0x00000082


	//----- nvinfo : EIATTR_KPARAM_INFO
	.align		4
.L_2973:
        /*0008*/ 	.byte	0x04, 0x17
        /*000a*/ 	.short	(.L_2975 - .L_2974)
.L_2974:
        /*000c*/ 	.word	0x00000000
        /*0010*/ 	.short	0x0008
        /*0012*/ 	.short	0x0040
        /*0014*/ 	.byte	0x00, 0xf0, 0x21, 0x00


	//----- nvinfo : EIATTR_KPARAM_INFO
	.align		4
.L_2975:
        /*0018*/ 	.byte	0x04, 0x17
        /*001a*/ 	.short	(.L_2977 - .L_2976)
.L_2976:
        /*001c*/ 	.word	0x00000000
        /*0020*/ 	.short	0x0007
        /*0022*/ 	.short	0x0038
        /*0024*/ 	.byte	0x00, 0xf0, 0x21, 0x00


	//----- nvinfo : EIATTR_KPARAM_INFO
	.align		4
.L_2977:
        /*0028*/ 	.byte	0x04, 0x17
        /*002a*/ 	.short	(.L_2979 - .L_2978)
.L_2978:
        /*002c*/ 	.word	0x00000000
        /*0030*/ 	.short	0x0006
        /*0032*/ 	.short	0x0030
        /*0034*/ 	.byte	0x00, 0xf0, 0x21, 0x00


	//----- nvinfo : EIATTR_KPARAM_INFO
	.align		4
.L_2979:
        /*0038*/ 	.byte	0x04, 0x17
        /*003a*/ 	.short	(.L_2981 - .L_2980)
.L_2980:
        /*003c*/ 	.word	0x00000000
        /*0040*/ 	.short	0x0005
        /*0042*/ 	.short	0x0028
        /*0044*/ 	.byte	0x00, 0xf0, 0x21, 0x00


	//----- nvinfo : EIATTR_KPARAM_INFO
	.align		4
.L_2981:
        /*0048*/ 	.byte	0x04, 0x17
        /*004a*/ 	.short	(.L_2983 - .L_2982)
.L_2982:
        /*004c*/ 	.word	0x00000000
        /*0050*/ 	.short	0x0004
        /*0052*/ 	.short	0x0020
        /*0054*/ 	.byte	0x00, 0xf0, 0x11, 0x00


	//----- nvinfo : EIATTR_KPARAM_INFO
	.align		4
.L_2983:
        /*0058*/ 	.byte	0x04, 0x17
        /*005a*/ 	.short	(.L_2985 - .L_2984)
.L_2984:
        /*005c*/ 	.word	0x00000000
        /*0060*/ 	.short	0x0003
        /*0062*/ 	.short	0x0018
        /*0064*/ 	.byte	0x00, 0xf0, 0x21, 0x00


	//----- nvinfo : EIATTR_KPARAM_INFO
	.align		4
.L_2985:
        /*0068*/ 	.byte	0x04, 0x17
        /*006a*/ 	.short	(.L_2987 - .L_2986)
.L_2986:
        /*006c*/ 	.word	0x00000000
        /*0070*/ 	.short	0x0002
        /*0072*/ 	.short	0x0010
        /*0074*/ 	.byte	0x00, 0xf0, 0x21, 0x00


	//----- nvinfo : EIATTR_KPARAM_INFO
	.align		4
.L_2987:
        /*0078*/ 	.byte	0x04, 0x17
        /*007a*/ 	.short	(.L_2989 - .L_2988)
.L_2988:
        /*007c*/ 	.word	0x00000000
        /*0080*/ 	.short	0x0001
        /*0082*/ 	.short	0x0008
        /*0084*/ 	.byte	0x00, 0xf0, 0x21, 0x00


	//----- nvinfo : EIATTR_KPARAM_INFO
	.align		4
.L_2989:
        /*0088*/ 	.byte	0x04, 0x17
        /*008a*/ 	.short	(.L_2991 - .L_2990)
.L_2990:
        /*008c*/ 	.word	0x00000000
        /*0090*/ 	.short	0x0000
        /*0092*/ 	.short	0x0000
        /*0094*/ 	.byte	0x00, 0xf0, 0x21, 0x00


	//----- nvinfo : EIATTR_SPARSE_MMA_MASK
	.align		4
.L_2991:
        /*0098*/ 	.byte	0x03, 0x50
        /*009a*/ 	.short	0x0000


	//----- nvinfo : EIATTR_MAXREG_COUNT
	.align		4
        /*009c*/ 	.byte	0x03, 0x1b
        /*009e*/ 	.short	0x0080


	//----- nvinfo : EIATTR_NUM_BARRIERS
	.align		4
        /*00a0*/ 	.byte	0x02, 0x4c
        /*00a2*/ 	.byte	0x01
	.zero		1


	//----- nvinfo : EIATTR_ANNOTATIONS
	.align		4
        /*00a4*/ 	.byte	0x04, 0x55
        /*00a6*/ 	.short	(.L_2993 - .L_2992)


	//   ....[0]....
.L_2992:
        /* <DEDUP_REMOVED lines=171> */


	//----- nvinfo : EIATTR_MERCURY_ISA_VERSION
	.align		4
.L_2993:
        /*0b40*/ 	.byte	0x03, 0x5f
        /*0b42*/ 	.short	0x0101


	//----- nvinfo : EIATTR_COOP_GROUP_MASK_REGIDS
	.align		4
        /*0b44*/ 	.byte	0x04, 0x29
        /*0b46*/ 	.short	(.L_2995 - .L_2994)


	//   ....[0]....
.L_2994:
        /*0b48*/ 	.word	0xffffffff


	//   ....[1]....
        /*0b4c*/ 	.word	0xffffffff


	//   ....[2]....
        /*0b50*/ 	.word	0xffffffff


	//   ....[3]....
        /*0b54*/ 	.word	0xffffffff


	//   ....[4]....
        /*0b58*/ 	.word	0xffffffff


	//   ....[5]....
        /*0b5c*/ 	.word	0xffffffff


	//----- nvinfo : EIATTR_COOP_GROUP_INSTR_OFFSETS
	.align		4
.L_2995:
        /*0b60*/ 	.byte	0x04, 0x28
        /*0b62*/ 	.short	(.L_2997 - .L_2996)


	//   ....[0]....
.L_2996:
        /*0b64*/ 	.word	0x000034d0


	//   ....[1]....
        /*0b68*/ 	.word	0x000034f0


	//   ....[2]....
        /*0b6c*/ 	.word	0x00003810


	//   ....[3]....
        /*0b70*/ 	.word	0x00003820


	//   ....[4]....
        /*0b74*/ 	.word	0x00003850


	//   ....[5]....
        /*0b78*/ 	.word	0x00003870


	//----- nvinfo : EIATTR_EXIT_INSTR_OFFSETS
	.align		4
.L_2997:
        /*0b7c*/ 	.byte	0x04, 0x1c
        /*0b7e*/ 	.short	(.L_2999 - .L_2998)


	//   ....[0]....
.L_2998:
        /*0b80*/ 	.word	0x00000090


	//   ....[1]....
        /*0b84*/ 	.word	0x00008090


	//----- nvinfo : EIATTR_MAX_THREADS
	.align		4
.L_2999:
        /*0b88*/ 	.byte	0x04, 0x05
        /*0b8a*/ 	.short	(.L_3001 - .L_3000)
.L_3000:
        /*0b8c*/ 	.word	0x000001e0
        /*0b90*/ 	.word	0x00000001
        /*0b94*/ 	.word	0x00000001


	//----- nvinfo : EIATTR_CRS_STACK_SIZE
	.align		4
.L_3001:
        /*0b98*/ 	.byte	0x04, 0x1e
        /*0b9a*/ 	.short	(.L_3003 - .L_3002)
.L_3002:
        /*0b9c*/ 	.word	0x00000000


	//----- nvinfo : EIATTR_CBANK_PARAM_SIZE
	.align		4
.L_3003:
        /*0ba0*/ 	.byte	0x03, 0x19
        /*0ba2*/ 	.short	0x0048


	//----- nvinfo : EIATTR_PARAM_CBANK
	.align		4
        /*0ba4*/ 	.byte	0x04, 0x0a
        /*0ba6*/ 	.short	(.L_3005 - .L_3004)
	.align		4
.L_3004:
        /*0ba8*/ 	.word	index@(.nv.constant0._ZN13group_norm_v214gn_cuda_kernelI6__halfLi480ELi1ELi32ELi60ELi256ELb0ELi64ELi960ELi960ELi4ELb1ELi37ELb0ELb0ENS_16CompileConditionILi900EEEEEvPT_PKS4_S7_S7_flPfS8_Pj)
        /*0bac*/ 	.short	0x0210
        /*0bae*/ 	.short	0x0048


	//----- nvinfo : EIATTR_SW_WAR
	.align		4
.L_3005:
        /*0bb0*/ 	.byte	0x04, 0x36
        /*0bb2*/ 	.short	(.L_3007 - .L_3006)
.L_3006:
        /*0bb4*/ 	.word	0x00000008
.L_3007:


//--------------------- .nv.info._ZN13group_norm_v214gn_cuda_kernelI6__halfLi480ELi3ELi16ELi120ELi256ELb1ELi2ELi960ELi960ELi4ELb1ELi2ELb0ELb0ENS_16CompileConditionILi900EEEEEvPT_PKS4_S7_S7_flPfS8_Pj --------------------------
	.section	.nv.info._ZN13group_norm_v214gn_cuda_kernelI6__halfLi480ELi3ELi16ELi120ELi256ELb1ELi2ELi960ELi960ELi4ELb1ELi2ELb0ELb0ENS_16CompileConditionILi900EEEEEvPT_PKS4_S7_S7_flPfS8_Pj,"",@"SHT_CUDA_INFO"
	.sectionflags	@""
	.align	4


	//----- nvinfo : EIATTR_CUDA_API_VERSION
	.align		4
        /*0000*/ 	.byte	0x04, 0x37
        /*0002*/ 	.short	(.L_3009 - .L_3008)
.L_3008:
        /*0004*/ 	.word	0x00000082


	//----- nvinfo : EIATTR_KPARAM_INFO
	.align		4
.L_3009:
        /*0008*/ 	.byte	0x04, 0x17
        /*000a*/ 	.short	(.L_3011 - .L_3010)
.L_3010:
        /*000c*/ 	.word	0x00000000
        /*0010*/ 	.short	0x0008
        /*0012*/ 	.short	0x0040
        /*0014*/ 	.byte	0x00, 0xf0, 0x21, 0x00


	//----- nvinfo : EIATTR_KPARAM_INFO
	.align		4
.L_3011:
        /*0018*/ 	.byte	0x04, 0x17
        /*001a*/ 	.short	(.L_3013 - .L_3012)
.L_3012:
        /*001c*/ 	.word	0x00000000
        /*0020*/ 	.short	0x0007
        /*0022*/ 	.short	0x0038
        /*0024*/ 	.byte	0x00, 0xf0, 0x21, 0x00


	//----- nvinfo : EIATTR_KPARAM_INFO
	.align		4
.L_3013:
        /*0028*/ 	.byte	0x04, 0x17
        /*002a*/ 	.short	(.L_3015 - .L_3014)
.L_3014:
        /*002c*/ 	.word	0x00000000
        /*0030*/ 	.short	0x0006
        /*0032*/ 	.short	0x0030
        /*0034*/ 	.byte	0x00, 0xf0, 0x21, 0x00


	//----- nvinfo : EIATTR_KPARAM_INFO
	.align		4
.L_3015:
        /*0038*/ 	.byte	0x04, 0x17
        /*003a*/ 	.short	(.L_3017 - .L_3016)
.L_3016:
        /*003c*/ 	.word	0x00000000
        /*0040*/ 	.short	0x0005
        /*0042*/ 	.short	0x0028
        /*0044*/ 	.byte	0x00, 0xf0, 0x21, 0x00


	//----- nvinfo : EIATTR_KPARAM_INFO
	.align		4
.L_3017:
        /*0048*/ 	.byte	0x04, 0x17
        /*004a*/ 	.short	(.L_3019 - .L_3018)
.L_3018:
        /*004c*/ 	.word	0x00000000
        /*0050*/ 	.short	0x0004
        /*0052*/ 	.short	0x0020
        /*0054*/ 	.byte	0x00, 0xf0, 0x11, 0x00


	//----- nvinfo : EIATTR_KPARAM_INFO
	.align		4
.L_3019:
        /*0058*/ 	.byte	0x04, 0x17
        /*005a*/ 	.short	(.L_3021 - .L_3020)
.L_3020:
        /*005c*/ 	.word	0x00000000
        /*0060*/ 	.short	0x0003
        /*0062*/ 	.short	0x0018
        /*0064*/ 	.byte	0x00, 0xf0, 0x21, 0x00


	//----- nvinfo : EIATTR_KPARAM_INFO
	.align		4
.L_3021:
        /*0068*/ 	.byte	0x04, 0x17
        /*006a*/ 	.short	(.L_3023 - .L_3022)
.L_3022:
        /*006c*/ 	.word	0x00000000
        /*0070*/ 	.short	0x0002
        /*0072*/ 	.short	0x0010
        /*0074*/ 	.byte	0x00, 0xf0, 0x21, 0x00


	//----- nvinfo : EIATTR_KPARAM_INFO
	.align		4
.L_3023:
        /*0078*/ 	.byte	0x04, 0x17
        /*007a*/ 	.short	(.L_3025 - .L_3024)
.L_3024:
        /*007c*/ 	.word	0x00000000
        /*0080*/ 	.short	0x0001
        /*0082*/ 	.short	0x0008
        /*0084*/ 	.byte	0x00, 0xf0, 0x21, 0x00


	//----- nvinfo : EIATTR_KPARAM_INFO
	.align		4
.L_3025:
        /*0088*/ 	.byte	0x04, 0x17
        /*008a*/ 	.short	(.L_3027 - .L_3026)
.L_3026:
        /*008c*/ 	.word	0x00000000
        /*0090*/ 	.short	0x0000
        /*0092*/ 	.short	0x0000
        /*0094*/ 	.byte	0x00, 0xf0, 0x21, 0x00


	//----- nvinfo : EIATTR_SPARSE_MMA_MASK
	.align		4
.L_3027:
        /*0098*/ 	.byte	0x03, 0x50
        /*009a*/ 	.short	0x0000


	//----- nvinfo : EIATTR_MAXREG_COUNT
	.align		4
        /*009c*/ 	.byte	0x03, 0x1b
        /*009e*/ 	.short	0x0028


	//----- nvinfo : EIATTR_NUM_BARRIERS
	.align		4
        /*00a0*/ 	.byte	0x02, 0x4c
        /*00a2*/ 	.byte	0x01
	.zero		1


	//----- nvinfo : EIATTR_ANNOTATIONS
	.align		4
        /*00a4*/ 	.byte	0x04, 0x55
        /*00a6*/ 	.short	(.L_3029 - .L_3028)


	//   ....[0]....
.L_3028:
        /* <DEDUP_REMOVED lines=20> */


	//----- nvinfo : EIATTR_MERCURY_ISA_VERSION
	.align		4
.L_3029:
        /*01d8*/ 	.byte	0x03, 0x5f
        /*01da*/ 	.short	0x0101


	//----- nvinfo : EIATTR_COOP_GROUP_MASK_REGIDS
	.align		4
        /*01dc*/ 	.byte	0x04, 0x29
        /*01de*/ 	.short	(.L_3031 - .L_3030)


	//   ....[0]....
.L_3030:
        /*01e0*/ 	.word	0xffffffff


	//   ....[1]....
        /*01e4*/ 	.word	0xffffffff


	//   ....[2]....
        /*01e8*/ 	.word	0xffffffff


	//   ....[3]....
        /*01ec*/ 	.word	0xffffffff


	//   ....[4]....
        /*01f0*/ 	.word	0xffffffff


	//   ....[5]....
        /*01f4*/ 	.word	0xffffffff


	//   ....[6]....
        /*01f8*/ 	.word	0xffffffff


	//   ....[7]....
        /*01fc*/ 	.word	0xffffffff


	//   ....[8]....
        /*0200*/ 	.word	0xffffffff


	//   ....[9]....
        /*0204*/ 	.word	0xffffffff


	//   ....[10]....
        /*0208*/ 	.word	0xffffffff


	//   ....[11]....
        /*020c*/ 	.word	0xffffffff


	//----- nvinfo : EIATTR_COOP_GROUP_INSTR_OFFSETS
	.align		4
.L_3031:
        /*0210*/ 	.byte	0x04, 0x28
        /*0212*/ 	.short	(.L_3033 - .L_3032)


	//   ....[0]....
.L_3032:
        /*0214*/ 	.word	0x00001480


	//   ....[1]....
        /*0218*/ 	.word	0x000014c0


	//   ....[2]....
        /*021c*/ 	.word	0x00001910


	//   ....[3]....
        /*0220*/ 	.word	0x00001980


	//   ....[4]....
        /*0224*/ 	.word	0x000019a0


	//   ....[5]....
        /*0228*/ 	.word	0x000019c0


	//   ....[6]....
        /*022c*/ 	.word	0x000019e0


	//   ....[7]....
        /*0230*/ 	.word	0x00001a00


	//   ....[8]....
        /*0234*/ 	.word	0x00001a20


	//   ....[9]....
        /*0238*/ 	.word	0x00001a40


	//   ....[10]....
        /*023c*/ 	.word	0x00001a60


	//   ....[11]....
        /*0240*/ 	.word	0x00001a80


	//----- nvinfo : EIATTR_EXIT_INSTR_OFFSETS
	.align		4
.L_3033:
        /*0244*/ 	.byte	0x04, 0x1c
        /*0246*/ 	.short	(.L_3035 - .L_3034)


	//   ....[0]....
.L_3034:
        /*0248*/ 	.word	0x00000070


	//   ....[1]....
        /*024c*/ 	.word	0x00002080


	//----- nvinfo : EIATTR_MAX_THREADS
	.align		4
.L_3035:
        /*0250*/ 	.byte	0x04, 0x05
        /*0252*/ 	.short	(.L_3037 - .L_3036)
.L_3036:
        /*0254*/ 	.word	0x000001e0
        /*0258*/ 	.word	0x00000001
        /*025c*/ 	.word	0x00000001


	//----- nvinfo : EIATTR_CRS_STACK_SIZE
	.align		4
.L_3037:
        /*0260*/ 	.byte	0x04, 0x1e
        /*0262*/ 	.short	(.L_3039 - .L_3038)
.L_3038:
        /*0264*/ 	.word	0x00000000


	//----- nvinfo : EIATTR_CBANK_PARAM_SIZE
	.align		4
.L_3039:
        /*0268*/ 	.byte	0x03, 0x19
        /*026a*/ 	.short	0x0048


	//----- nvinfo : EIATTR_PARAM_CBANK
	.align		4
        /*026c*/ 	.byte	0x04, 0x0a
        /*026e*/ 	.short	(.L_3041 - .L_3040)
	.align		4
.L_3040:
        /*0270*/ 	.word	index@(.nv.constant0._ZN13group_norm_v214gn_cuda_kernelI6__halfLi480ELi3ELi16ELi120ELi256ELb1ELi2ELi960ELi960ELi4ELb1ELi2ELb0ELb0ENS_16CompileConditionILi900EEEEEvPT_PKS4_S7_S7_flPfS8_Pj)
        /*0274*/ 	.short	0x0210
        /*0276*/ 	.short	0x0048


	//----- nvinfo : EIATTR_SW_WAR
	.align		4
.L_3041:
        /*0278*/ 	.byte	0x04, 0x36
        /*027a*/ 	.short	(.L_3043 - .L_3042)
.L_3042:
        /*027c*/ 	.word	0x00000008
.L_3043:


//--------------------- .nv.info._ZN13group_norm_v214gn_cuda_kernelI6__halfLi480ELi1ELi16ELi120ELi256ELb1ELi4ELi960ELi960ELi4ELb1ELi2ELb0ELb0ENS_16CompileConditionILi900EEEEEvPT_PKS4_S7_S7_flPfS8_Pj --------------------------
	.section	.nv.info._ZN13group_norm_v214gn_cuda_kernelI6__halfLi480ELi1ELi16ELi120ELi256ELb1ELi4ELi960ELi960ELi4ELb1ELi2ELb0ELb0ENS_16CompileConditionILi900EEEEEvPT_PKS4_S7_S7_flPfS8_Pj,"",@"SHT_CUDA_INFO"
	.sectionflags	@""
	.align	4


	//----- nvinfo : EIATTR_CUDA_API_VERSION
	.align		4
        /*0000*/ 	.byte	0x04, 0x37
        /*0002*/ 	.short	(.L_3045 - .L_3044)
.L_3044:
        /*0004*/ 	.word	0x00000082


	//----- nvinfo : EIATTR_KPARAM_INFO
	.align		4
.L_3045:
        /*0008*/ 	.byte	0x04, 0x17
        /*000a*/ 	.short	(.L_3047 - .L_3046)
.L_3046:
        /*000c*/ 	.word	0x00000000
        /*0010*/ 	.short	0x0008
        /*0012*/ 	.short	0x0040
        /*0014*/ 	.byte	0x00, 0xf0, 0x21, 0x00


	//----- nvinfo : EIATTR_KPARAM_INFO
	.align		4
.L_3047:
        /*0018*/ 	.byte	0x04, 0x17
        /*001a*/ 	.short	(.L_3049 - .L_3048)
.L_3048:
        /*001c*/ 	.word	0x00000000
        /*0020*/ 	.short	0x0007
        /*0022*/ 	.short	0x0038
        /*0024*/ 	.byte	0x00, 0xf0, 0x21, 0x00


	//----- nvinfo : EIATTR_KPARAM_INFO
	.align		4
.L_3049:
        /*0028*/ 	.byte	0x04, 0x17
        /*002a*/ 	.short	(.L_3051 - .L_3050)
.L_3050:
        /*002c*/ 	.word	0x00000000
        /*0030*/ 	.short	0x0006
        /*0032*/ 	.short	0x0030
        /*0034*/ 	.byte	0x00, 0xf0, 0x21, 0x00


	//----- nvinfo : EIATTR_KPARAM_INFO
	.align		4
.L_3051:
        /*0038*/ 	.byte	0x04, 0x17
        /*003a*/ 	.short	(.L_3053 - .L_3052)
.L_3052:
        /*003c*/ 	.word	0x00000000
        /*0040*/ 	.short	0x0005
        /*0042*/ 	.short	0x0028
        /*0044*/ 	.byte	0x00, 0xf0, 0x21, 0x00


	//----- nvinfo : EIATTR_KPARAM_INFO
	.align		4
.L_3053:
        /*0048*/ 	.byte	0x04, 0x17
        /*004a*/ 	.short	(.L_3055 - .L_3054)
.L_3054:
        /*004c*/ 	.word	0x00000000
        /*0050*/ 	.short	0x0004
        /*0052*/ 	.short	0x0020
        /*0054*/ 	.byte	0x00, 0xf0, 0x11, 0x00


	//----- nvinfo : EIATTR_KPARAM_INFO
	.align		4
.L_3055:
        /*0058*/ 	.byte	0x04, 0x17
        /*005a*/ 	.short	(.L_3057 - .L_3056)
.L_3056:
        /*005c*/ 	.word	0x00000000
        /*0060*/ 	.short	0x0003
        /*0062*/ 	.short	0x0018
        /*0064*/ 	.byte	0x00, 0xf0, 0x21, 0x00


	//----- nvinfo : EIATTR_KPARAM_INFO
	.align		4
.L_3057:
        /*0068*/ 	.byte	0x04, 0x17
        /*006a*/ 	.short	(.L_3059 - .L_3058)
.L_3058:
        /*006c*/ 	.word	0x00000000
        /*0070*/ 	.short	0x0002
        /*0072*/ 	.short	0x0010
        /*0074*/ 	.byte	0x00, 0xf0, 0x21, 0x00


	//----- nvinfo : EIATTR_KPARAM_INFO
	.align		4
.L_3059:
        /*0078*/ 	.byte	0x04, 0x17
        /*007a*/ 	.short	(.L_3061 - .L_3060)
.L_3060:
        /*007c*/ 	.word	0x00000000
        /*0080*/ 	.short	0x0001
        /*0082*/ 	.short	0x0008
        /*0084*/ 	.byte	0x00, 0xf0, 0x21, 0x00


	//----- nvinfo : EIATTR_KPARAM_INFO
	.align		4
.L_3061:
        /*0088*/ 	.byte	0x04, 0x17
        /*008a*/ 	.short	(.L_3063 - .L_3062)
.L_3062:
        /*008c*/ 	.word	0x00000000
        /*0090*/ 	.short	0x0000
        /*0092*/ 	.short	0x0000
        /*0094*/ 	.byte	0x00, 0xf0, 0x21, 0x00


	//----- nvinfo : EIATTR_SPARSE_MMA_MASK
	.align		4
.L_3063:
        /*0098*/ 	.byte	0x03, 0x50
        /*009a*/ 	.short	0x0000


	//----- nvinfo : EIATTR_MAXREG_COUNT
	.align		4
        /*009c*/ 	.byte	0x03, 0x1b
        /*009e*/ 	.short	0x0080


	//----- nvinfo : EIATTR_NUM_BARRIERS
	.align		4
        /*00a0*/ 	.byte	0x02, 0x4c
        /*00a2*/ 	.byte	0x01
	.zero		1


	//----- nvinfo : EIATTR_MERCURY_ISA_VERSION
	.align		4
        /*00a4*/ 	.byte	0x03, 0x5f
        /*00a6*/ 	.short	0x0101


	//----- nvinfo : EIATTR_COOP_GROUP_MASK_REGIDS
	.align		4
        /*00a8*/ 	.byte	0x04, 0x29
        /*00aa*/ 	.short	(.L_3065 - .L_3064)


	//   ....[0]....
.L_3064:
        /*00ac*/ 	.word	0xffffffff


	//   ....[1]....
        /*00b0*/ 	.word	0xffffffff


	//   ....[2]....
        /*00b4*/ 	.word	0xffffffff


	//   ....[3]....
        /*00b8*/ 	.word	0xffffffff


	//   ....[4]....
        /*00bc*/ 	.word	0xffffffff


	//   ....[5]....
        /*00c0*/ 	.word	0xffffffff


	//   ....[6]....
        /*00c4*/ 	.word	0xffffffff


	//   ....[7]....
        /*00c8*/ 	.word	0xffffffff


	//   ....[8]....
        /*00cc*/ 	.word	0xffffffff


	//   ....[9]....
        /*00d0*/ 	.word	0xffffffff


	//   ....[10]....
        /*00d4*/ 	.word	0xffffffff


	//   ....[11]....
        /*00d8*/ 	.word	0xffffffff


	//----- nvinfo : EIATTR_COOP_GROUP_INSTR_OFFSETS
	.align		4
.L_3065:
        /*00dc*/ 	.byte	0x04, 0x28
        /*00de*/ 	.short	(.L_3067 - .L_3066)


	//   ....[0]....
.L_3066:
        /*00e0*/ 	.word	0x00001340


	//   ....[1]....
        /*00e4*/ 	.word	0x00001380


	//   ....[2]....
        /*00e8*/ 	.word	0x00001720


	//   ....[3]....
        /*00ec*/ 	.word	0x00001730


	//   ....[4]....
        /*00f0*/ 	.word	0x00001760


	//   ....[5]....
        /*00f4*/ 	.word	0x00001770


	//   ....[6]....
        /*00f8*/ 	.word	0x000017a0


	//   ....[7]....
        /*00fc*/ 	.word	0x000017b0


	//   ....[8]....
        /*0100*/ 	.word	0x000017e0


	//   ....[9]....
        /*0104*/ 	.word	0x000017f0


	//   ....[10]....
        /*0108*/ 	.word	0x00001830


	//   ....[11]....
        /*010c*/ 	.word	0x00001850


	//----- nvinfo : EIATTR_EXIT_INSTR_OFFSETS
	.align		4
.L_3067:
        /*0110*/ 	.byte	0x04, 0x1c
        /*0112*/ 	.short	(.L_3069 - .L_3068)


	//   ....[0]....
.L_3068:
        /*0114*/ 	.word	0x00000060


	//   ....[1]....
        /*0118*/ 	.word	0x000020a0


	//----- nvinfo : EIATTR_MAX_THREADS
	.align		4
.L_3069:
        /*011c*/ 	.byte	0x04, 0x05
        /*011e*/ 	.short	(.L_3071 - .L_3070)
.L_3070:
        /*0120*/ 	.word	0x000001e0
        /*0124*/ 	.word	0x00000001
        /*0128*/ 	.word	0x00000001


	//----- nvinfo : EIATTR_CRS_STACK_SIZE
	.align		4
.L_3071:
        /*012c*/ 	.byte	0x04, 0x1e
        /*012e*/ 	.short	(.L_3073 - .L_3072)
.L_3072:
        /*0130*/ 	.word	0x00000000


	//----- nvinfo : EIATTR_CBANK_PARAM_SIZE
	.align		4
.L_3073:
        /*0134*/ 	.byte	0x03, 0x19
        /*0136*/ 	.short	0x0048


	//----- nvinfo : EIATTR_PARAM_CBANK
	.align		4
        /*0138*/ 	.byte	0x04, 0x0a
        /*013a*/ 	.short	(.L_3075 - .L_3074)
	.align		4
.L_3074:
        /*013c*/ 	.word	index@(.nv.constant0._ZN13group_norm_v214gn_cuda_kernelI6__halfLi480ELi1ELi16ELi120ELi256ELb1ELi4ELi960ELi960ELi4ELb1ELi2ELb0ELb0ENS_16CompileConditionILi900EEEEEvPT_PKS4_S7_S7_flPfS8_Pj)
        /*0140*/ 	.short	0x0210
        /*0142*/ 	.short	0x0048


	//----- nvinfo : EIATTR_SW_WAR
	.align		4
.L_3075:
        /*0144*/ 	.byte	0x04, 0x36
        /*0146*/ 	.short	(.L_3077 - .L_3076)
.L_3076:
        /*0148*/ 	.word	0x00000008
.L_3077:


//--------------------- .nv.info._ZN13group_norm_v214gn_cuda_kernelI6__halfLi480ELi3ELi16ELi120ELi256ELb1ELi4ELi960ELi960ELi4ELb1ELi5ELb0ELb0ENS_16CompileConditionILi900EEEEEvPT_PKS4_S7_S7_flPfS8_Pj --------------------------
	.section	.nv.info._ZN13group_norm_v214gn_cuda_kernelI6__halfLi480ELi3ELi16ELi120ELi256ELb1ELi4ELi960ELi960ELi4ELb1ELi5ELb0ELb0ENS_16CompileConditionILi900EEEEEvPT_PKS4_S7_S7_flPfS8_Pj,"",@"SHT_CUDA_INFO"
	.sectionflags	@""
	.align	4


	//----- nvinfo : EIATTR_CUDA_API_VERSION
	.align		4
        /*0000*/ 	.byte	0x04, 0x37
        /*0002*/ 	.short	(.L_3079 - .L_3078)
.L_3078:
        /*0004*/ 	.word	0x00000082


	//----- nvinfo : EIATTR_KPARAM_INFO
	.align		4
.L_3079:
        /*0008*/ 	.byte	0x04, 0x17
        /*000a*/ 	.short	(.L_3081 - .L_3080)
.L_3080:
        /*000c*/ 	.word	0x00000000
        /*0010*/ 	.short	0x0008
        /*0012*/ 	.short	0x0040
        /*0014*/ 	.byte	0x00, 0xf0, 0x21, 0x00


	//----- nvinfo : EIATTR_KPARAM_INFO
	.align		4
.L_3081:
        /*0018*/ 	.byte	0x04, 0x17
        /*001a*/ 	.short	(.L_3083 - .L_3082)
.L_3082:
        /*001c*/ 	.word	0x00000000
        /*0020*/ 	.short	0x0007
        /*0022*/ 	.short	0x0038
        /*0024*/ 	.byte	0x00, 0xf0, 0x21, 0x00


	//----- nvinfo : EIATTR_KPARAM_INFO
	.align		4
.L_3083:
        /*0028*/ 	.byte	0x04, 0x17
        /*002a*/ 	.short	(.L_3085 - .L_3084)
.L_3084:
        /*002c*/ 	.word	0x00000000
        /*0030*/ 	.short	0x0006
        /*0032*/ 	.short	0x0030
        /*0034*/ 	.byte	0x00, 0xf0, 0x21, 0x00


	//----- nvinfo : EIATTR_KPARAM_INFO
	.align		4
.L_3085:
        /*0038*/ 	.byte	0x04, 0x17
        /*003a*/ 	.short	(.L_3087 - .L_3086)
.L_3086:
        /*003c*/ 	.word	0x00000000
        /*0040*/ 	.short	0x0005
        /*0042*/ 	.short	0x0028
        /*0044*/ 	.byte	0x00, 0xf0, 0x21, 0x00


	//----- nvinfo : EIATTR_KPARAM_INFO
	.align		4
.L_3087:
        /*0048*/ 	.byte	0x04, 0x17
        /*004a*/ 	.short	(.L_3089 - .L_3088)
.L_3088:
        /*004c*/ 	.word	0x00000000
        /*0050*/ 	.short	0x0004
        /*0052*/ 	.short	0x0020
        /*0054*/ 	.byte	0x00, 0xf0, 0x11, 0x00


	//----- nvinfo : EIATTR_KPARAM_INFO
	.align		4
.L_3089:
        /*0058*/ 	.byte	0x04, 0x17
        /*005a*/ 	.short	(.L_3091 - .L_3090)
.L_3090:
        /*005c*/ 	.word	0x00000000
        /*0060*/ 	.short	0x0003
        /*0062*/ 	.short	0x0018
        /*0064*/ 	.byte	0x00, 0xf0, 0x21, 0x00


	//----- nvinfo : EIATTR_KPARAM_INFO
	.align		4
.L_3091:
        /*0068*/ 	.byte	0x04, 0x17
        /*006a*/ 	.short	(.L_3093 - .L_3092)
.L_3092:
        /*006c*/ 	.word	0x00000000
        /*0070*/ 	.short	0x0002
        /*0072*/ 	.short	0x0010
        /*0074*/ 	.byte	0x00, 0xf0, 0x21, 0x00


	//----- nvinfo : EIATTR_KPARAM_INFO
	.align		4
.L_3093:
        /*0078*/ 	.byte	0x04, 0x17
        /*007a*/ 	.short	(.L_3095 - .L_3094)
.L_3094:
        /*007c*/ 	.word	0x00000000
        /*0080*/ 	.short	0x0001
        /*0082*/ 	.short	0x0008
        /*0084*/ 	.byte	0x00, 0xf0, 0x21, 0x00


	//----- nvinfo : EIATTR_KPARAM_INFO
	.align		4
.L_3095:
        /*0088*/ 	.byte	0x04, 0x17
        /*008a*/ 	.short	(.L_3097 - .L_3096)
.L_3096:
        /*008c*/ 	.word	0x00000000
        /*0090*/ 	.short	0x0000
        /*0092*/ 	.short	0x0000
        /*0094*/ 	.byte	0x00, 0xf0, 0x21, 0x00


	//----- nvinfo : EIATTR_SPARSE_MMA_MASK
	.align		4
.L_3097:
        /*0098*/ 	.byte	0x03, 0x50
        /*009a*/ 	.short	0x0000


	//----- nvinfo : EIATTR_MAXREG_COUNT
	.align		4
        /*009c*/ 	.byte	0x03, 0x1b
        /*009e*/ 	.short	0x0028


	//----- nvinfo : EIATTR_NUM_BARRIERS
	.align		4
        /*00a0*/ 	.byte	0x02, 0x4c
        /*00a2*/ 	.byte	0x01
	.zero		1


	//----- nvinfo : EIATTR_MERCURY_ISA_VERSION
	.align		4
        /*00a4*/ 	.byte	0x03, 0x5f
        /*00a6*/ 	.short	0x0101


	//----- nvinfo : EIATTR_COOP_GROUP_MASK_REGIDS
	.align		4
        /*00a8*/ 	.byte	0x04, 0x29
        /*00aa*/ 	.short	(.L_3099 - .L_3098)


	//   ....[0]....
.L_3098:
        /*00ac*/ 	.word	0xffffffff


	//   ....[1]....
        /*00b0*/ 	.word	0xffffffff


	//   ....[2]....
        /*00b4*/ 	.word	0xffffffff


	//   ....[3]....
        /*00b8*/ 	.word	0xffffffff


	//   ....[4]....
        /*00bc*/ 	.word	0xffffffff


	//   ....[5]....
        /*00c0*/ 	.word	0xffffffff


	//   ....[6]....
        /*00c4*/ 	.word	0xffffffff


	//   ....[7]....
        /*00c8*/ 	.word	0xffffffff


	//   ....[8]....
        /*00cc*/ 	.word	0xffffffff


	//   ....[9]....
        /*00d0*/ 	.word	0xffffffff


	//   ....[10]....
        /*00d4*/ 	.word	0xffffffff


	//   ....[11]....
        /*00d8*/ 	.word	0xffffffff


	//----- nvinfo : EIATTR_COOP_GROUP_INSTR_OFFSETS
	.align		4
.L_3099:
        /*00dc*/ 	.byte	0x04, 0x28
        /*00de*/ 	.short	(.L_3101 - .L_3100)


	//   ....[0]....
.L_3100:
        /*00e0*/ 	.word	0x000016f0


	//   ....[1]....
        /*00e4*/ 	.word	0x00001720


	//   ....[2]....
        /*00e8*/ 	.word	0x00001ad0


	//   ....[3]....
        /*00ec*/ 	.word	0x00001ae0


	//   ....[4]....
        /*00f0*/ 	.word	0x00001b20


	//   ....[5]....
        /*00f4*/ 	.word	0x00001b30


	//   ....[6]....
        /*00f8*/ 	.word	0x00001b60


	//   ....[7]....
        /*00fc*/ 	.word	0x00001b80


	//   ....[8]....
        /*0100*/ 	.word	0x00001bb0


	//   ....[9]....
        /*0104*/ 	.word	0x00001bc0


	//   ....[10]....
        /*0108*/ 	.word	0x00001c00


	//   ....[11]....
        /*010c*/ 	.word	0x00001c30


	//----- nvinfo : EIATTR_EXIT_INSTR_OFFSETS
	.align		4
.L_3101:
        /*0110*/ 	.byte	0x04, 0x1c
        /*0112*/ 	.short	(.L_3103 - .L_3102)


	//   ....[0]....
.L_3102:
        /*0114*/ 	.word	0x00000080


	//   ....[1]....
        /*0118*/ 	.word	0x000025f0


	//----- nvinfo : EIATTR_MAX_THREADS
	.align		4
.L_3103:
        /*011c*/ 	.byte	0x04, 0x05
        /*011e*/ 	.short	(.L_3105 - .L_3104)
.L_3104:
        /*0120*/ 	.word	0x000001e0
        /*0124*/ 	.word	0x00000001
        /*0128*/ 	.word	0x00000001


	//----- nvinfo : EIATTR_CRS_STACK_SIZE
	.align		4
.L_3105:
        /*012c*/ 	.byte	0x04, 0x1e
        /*012e*/ 	.short	(.L_3107 - .L_3106)
.L_3106:
        /*0130*/ 	.word	0x00000000


	//----- nvinfo : EIATTR_CBANK_PARAM_SIZE
	.align		4
.L_3107:
        /*0134*/ 	.byte	0x03, 0x19
        /*0136*/ 	.short	0x0048


	//----- nvinfo : EIATTR_PARAM_CBANK
	.align		4
        /*0138*/ 	.byte	0x04, 0x0a
        /*013a*/ 	.short	(.L_3109 - .L_3108)
	.align		4
.L_3108:
        /*013c*/ 	.word	index@(.nv.constant0._ZN13group_norm_v214gn_cuda_kernelI6__halfLi480ELi3ELi16ELi120ELi256ELb1ELi4ELi960ELi960ELi4ELb1ELi5ELb0ELb0ENS_16CompileConditionILi900EEEEEvPT_PKS4_S7_S7_flPfS8_Pj)
        /*0140*/ 	.short	0x0210
        /*0142*/ 	.short	0x0048


	//----- nvinfo : EIATTR_SW_WAR
	.align		4
.L_3109:
        /*0144*/ 	.byte	0x04, 0x36
        /*0146*/ 	.short	(.L_3111 - .L_3110)
.L_3110:
        /*0148*/ 	.word	0x00000008
.L_3111:


//--------------------- .nv.info._ZN13group_norm_v214gn_cuda_kernelI6__halfLi480ELi1ELi16ELi120ELi256ELb1ELi8ELi960ELi960ELi4ELb1ELi4ELb0ELb0ENS_16CompileConditionILi900EEEEEvPT_PKS4_S7_S7_flPfS8_Pj --------------------------
	.section	.nv.info._ZN13group_norm_v214gn_cuda_kernelI6__halfLi480ELi1ELi16ELi120ELi256ELb1ELi8ELi960ELi960ELi4ELb1ELi4ELb0ELb0ENS_16CompileConditionILi900EEEEEvPT_PKS4_S7_S7_flPfS8_Pj,"",@"SHT_CUDA_INFO"
	.sectionflags	@""
	.align	4


	//----- nvinfo : EIATTR_CUDA_API_VERSION
	.align		4
        /*0000*/ 	.byte	0x04, 0x37
        /*0002*/ 	.short	(.L_3113 - .L_3112)
.L_3112:
        /*0004*/ 	.word	0x00000082


	//----- nvinfo : EIATTR_KPARAM_INFO
	.align		4
.L_3113:
        /*0008*/ 	.byte	0x04, 0x17
        /*000a*/ 	.short	(.L_3115 - .L_3114)
.L_3114:
        /*000c*/ 	.word	0x00000000
        /*0010*/ 	.short	0x0008
        /*0012*/ 	.short	0x0040
        /*0014*/ 	.byte	0x00, 0xf0, 0x21, 0x00


	//----- nvinfo : EIATTR_KPARAM_INFO
	.align		4
.L_3115:
        /*0018*/ 	.byte	0x04, 0x17
        /*001a*/ 	.short	(.L_3117 - .L_3116)
.L_3116:
        /*001c*/ 	.word	0x00000000
        /*0020*/ 	.short	0x0007
        /*0022*/ 	.short	0x0038
        /*0024*/ 	.byte	0x00, 0xf0, 0x21, 0x00


	//----- nvinfo : EIATTR_KPARAM_INFO
	.align		4
.L_3117:
        /*0028*/ 	.byte	0x04, 0x17
        /*002a*/ 	.short	(.L_3119 - .L_3118)
.L_3118:
        /*002c*/ 	.word	0x00000000
        /*0030*/ 	.short	0x0006
        /*0032*/ 	.short	0x0030
        /*0034*/ 	.byte	0x00, 0xf0, 0x21, 0x00


	//----- nvinfo : EIATTR_KPARAM_INFO
	.align		4
.L_3119:
        /*0038*/ 	.byte	0x04, 0x17
        /*003a*/ 	.short	(.L_3121 - .L_3120)
.L_3120:
        /*003c*/ 	.word	0x00000000
        /*0040*/ 	.short	0x0005
        /*0042*/ 	.short	0x0028
        /*0044*/ 	.byte	0x00, 0xf0, 0x21, 0x00


	//----- nvinfo : EIATTR_KPARAM_INFO
	.align		4
.L_3121:
        /*0048*/ 	.byte	0x04, 0x17
        /*004a*/ 	.short	(.L_3123 - .L_3122)
.L_3122:
        /*004c*/ 	.word	0x00000000
        /*0050*/ 	.short	0x0004
        /*0052*/ 	.short	0x0020
        /*0054*/ 	.byte	0x00, 0xf0, 0x11, 0x00


	//----- nvinfo : EIATTR_KPARAM_INFO
	.align		4
.L_3123:
        /*0058*/ 	.byte	0x04, 0x17
        /*005a*/ 	.short	(.L_3125 - .L_3124)
.L_3124:
        /*005c*/ 	.word	0x00000000
        /*0060*/ 	.short	0x0003
        /*0062*/ 	.short	0x0018
        /*0064*/ 	.byte	0x00, 0xf0, 0x21, 0x00


	//----- nvinfo : EIATTR_KPARAM_INFO
	.align		4
.L_3125:
        /*0068*/ 	.byte	0x04, 0x17
        /*006a*/ 	.short	(.L_3127 - .L_3126)
.L_3126:
        /*006c*/ 	.word	0x00000000
        /*0070*/ 	.short	0x0002
        /*0072*/ 	.short	0x0010
        /*0074*/ 	.byte	0x00, 0xf0, 0x21, 0x00


	//----- nvinfo : EIATTR_KPARAM_INFO
	.align		4
.L_3127:
        /*0078*/ 	.byte	0x04, 0x17
        /*007a*/ 	.short	(.L_3129 - .L_3128)
.L_3128:
        /*007c*/ 	.word	0x00000000
        /*0080*/ 	.short	0x0001
        /*0082*/ 	.short	0x0008
        /*0084*/ 	.byte	0x00, 0xf0, 0x21, 0x00


	//----- nvinfo : EIATTR_KPARAM_INFO
	.align		4
.L_3129:
        /*0088*/ 	.byte	0x04, 0x17
        /*008a*/ 	.short	(.L_3131 - .L_3130)
.L_3130:
        /*008c*/ 	.word	0x00000000
        /*0090*/ 	.short	0x0000
        /*0092*/ 	.short	0x0000
        /*0094*/ 	.byte	0x00, 0xf0, 0x21, 0x00


	//----- nvinfo : EIATTR_SPARSE_MMA_MASK
	.align		4
.L_3131:
        /*0098*/ 	.byte	0x03, 0x50
        /*009a*/ 	.short	0x0000


	//----- nvinfo : EIATTR_MAXREG_COUNT
	.align		4
        /*009c*/ 	.byte	0x03, 0x1b
        /*009e*/ 	.short	0x0080


	//----- nvinfo : EIATTR_NUM_BARRIERS
	.align		4
        /*00a0*/ 	.byte	0x02, 0x4c
        /*00a2*/ 	.byte	0x01
	.zero		1


	//----- nvinfo : EIATTR_MERCURY_ISA_VERSION
	.align		4
        /*00a4*/ 	.byte	0x03, 0x5f
        /*00a6*/ 	.short	0x0101


	//----- nvinfo : EIATTR_COOP_GROUP_MASK_REGIDS
	.align		4
        /*00a8*/ 	.byte	0x04, 0x29
        /*00aa*/ 	.short	(.L_3133 - .L_3132)


	//   ....[0]....
.L_3132:
        /*00ac*/ 	.word	0xffffffff


	//   ....[1]....
        /*00b0*/ 	.word	0xffffffff


	//   ....[2]....
        /*00b4*/ 	.word	0xffffffff


	//   ....[3]....
        /*00b8*/ 	.word	0xffffffff


	//   ....[4]....
        /*00bc*/ 	.word	0xffffffff


	//   ....[5]....
        /*00c0*/ 	.word	0xffffffff


	//   ....[6]....
        /*00c4*/ 	.word	0xffffffff


	//   ....[7]....
        /*00c8*/ 	.word	0xffffffff


	//   ....[8]....
        /*00cc*/ 	.word	0xffffffff


	//   ....[9]....
        /*00d0*/ 	.word	0xffffffff


	//   ....[10]....
        /*00d4*/ 	.word	0xffffffff


	//   ....[11]....
        /*00d8*/ 	.word	0xffffffff


	//----- nvinfo : EIATTR_COOP_GROUP_INSTR_OFFSETS
	.align		4
.L_3133:
        /*00dc*/ 	.byte	0x04, 0x28
        /*00de*/ 	.short	(.L_3135 - .L_3134)


	//   ....[0]....
.L_3134:
        /*00e0*/ 	.word	0x00001730


	//   ....[1]....
        /*00e4*/ 	.word	0x00001750


	//   ....[2]....
        /*00e8*/ 	.word	0x000019f0


	//   ....[3]....
        /*00ec*/ 	.word	0x00001a20


	//   ....[4]....
        /*00f0*/ 	.word	0x00001a50


	//   ....[5]....
        /*00f4*/ 	.word	0x00001a60


	//   ....[6]....
        /*00f8*/ 	.word	0x00001a90


	//   ....[7]....
        /*00fc*/ 	.word	0x00001aa0


	//   ....[8]....
        /*0100*/ 	.word	0x00001ad0


	//   ....[9]....
        /*0104*/ 	.word	0x00001ae0


	//   ....[10]....
        /*0108*/ 	.word	0x00001b10


	//   ....[11]....
        /*010c*/ 	.word	0x00001b20


	//----- nvinfo : EIATTR_EXIT_INSTR_OFFSETS
	.align		4
.L_3135:
        /*0110*/ 	.byte	0x04, 0x1c
        /*0112*/ 	.short	(.L_3137 - .L_3136)


	//   ....[0]....
.L_3136:
        /*0114*/ 	.word	0x00000060


	//   ....[1]....
        /*0118*/ 	.word	0x00002850


	//----- nvinfo : EIATTR_MAX_THREADS
	.align		4
.L_3137:
        /*011c*/ 	.byte	0x04, 0x05
        /*011e*/ 	.short	(.L_3139 - .L_3138)
.L_3138:
        /*0120*/ 	.word	0x000001e0
        /*0124*/ 	.word	0x00000001
        /*0128*/ 	.word	0x00000001


	//----- nvinfo : EIATTR_CRS_STACK_SIZE
	.align		4
.L_3139:
        /*012c*/ 	.byte	0x04, 0x1e
        /*012e*/ 	.short	(.L_3141 - .L_3140)
.L_3140:
        /*0130*/ 	.word	0x00000000


	//----- nvinfo : EIATTR_CBANK_PARAM_SIZE
	.align		4
.L_3141:
        /*0134*/ 	.byte	0x03, 0x19
        /*0136*/ 	.short	0x0048


	//----- nvinfo : EIATTR_PARAM_CBANK
	.align		4
        /*0138*/ 	.byte	0x04, 0x0a
        /*013a*/ 	.short	(.L_3143 - .L_3142)
	.align		4
.L_3142:
        /*013c*/ 	.word	index@(.nv.constant0._ZN13group_norm_v214gn_cuda_kernelI6__halfLi480ELi1ELi16ELi120ELi256ELb1ELi8ELi960ELi960ELi4ELb1ELi4ELb0ELb0ENS_16CompileConditionILi900EEEEEvPT_PKS4_S7_S7_flPfS8_Pj)
        /*0140*/ 	.short	0x0210
        /*0142*/ 	.short	0x0048


	//----- nvinfo : EIATTR_SW_WAR
	.align		4
.L_3143:
        /*0144*/ 	.byte	0x04, 0x36
        /*0146*/ 	.short	(.L_3145 - .L_3144)
.L_3144:
        /*0148*/ 	.word	0x00000008
.L_3145:


//--------------------- .nv.info._ZN13group_norm_v214gn_cuda_kernelI6__halfLi480ELi3ELi16ELi120ELi256ELb1ELi8ELi960ELi960ELi4ELb1ELi10ELb0ELb0ENS_16CompileConditionILi900EEEEEvPT_PKS4_S7_S7_flPfS8_Pj --------------------------
	.section	.nv.info._ZN13group_norm_v214gn_cuda_kernelI6__halfLi480ELi3ELi16ELi120ELi256ELb1ELi8ELi960ELi960ELi4ELb1ELi10ELb0ELb0ENS_16CompileConditionILi900EEEEEvPT_PKS4_S7_S7_flPfS8_Pj,"",@"SHT_CUDA_INFO"
	.sectionflags	@""
	.align	4


	//----- nvinfo : EIATTR_CUDA_API_VERSION
	.align		4
        /*0000*/ 	.byte	0x04, 0x37
        /*0002*/ 	.short	(.L_3147 - .L_3146)
.L_3146:
        /*0004*/ 	.word	0x00000082


	//----- nvinfo : EIATTR_KPARAM_INFO
	.align		4
.L_3147:
        /*0008*/ 	.byte	0x04, 0x17
        /*000a*/ 	.short	(.L_3149 - .L_3148)
.L_3148:
        /*000c*/ 	.word	0x00000000
        /*0010*/ 	.short	0x0008
        /*0012*/ 	.short	0x0040
        /*0014*/ 	.byte	0x00, 0xf0, 0x21, 0x00


	//----- nvinfo : EIATTR_KPARAM_INFO
	.align		4
.L_3149:
        /*0018*/ 	.byte	0x04, 0x17
        /*001a*/ 	.short	(.L_3151 - .L_3150)
.L_3150:
        /*001c*/ 	.word	0x00000000
        /*0020*/ 	.short	0x0007
        /*0022*/ 	.short	0x0038
        /*0024*/ 	.byte	0x00, 0xf0, 0x21, 0x00


	//----- nvinfo : EIATTR_KPARAM_INFO
	.align		4
.L_3151:
        /*0028*/ 	.byte	0x04, 0x17
        /*002a*/ 	.short	(.L_3153 - .L_3152)
.L_3152:
        /*002c*/ 	.word	0x00000000
        /*0030*/ 	.short	0x0006
        /*0032*/ 	.short	0x0030
        /*0034*/ 	.byte	0x00, 0xf0, 0x21, 0x00


	//----- nvinfo : EIATTR_KPARAM_INFO
	.align		4
.L_3153:
        /*0038*/ 	.byte	0x04, 0x17
        /*003a*/ 	.short	(.L_3155 - .L_3154)
.L_3154:
        /*003c*/ 	.word	0x00000000
        /*0040*/ 	.short	0x0005
        /*0042*/ 	.short	0x0028
        /*0044*/ 	.byte	0x00, 0xf0, 0x21, 0x00


	//----- nvinfo : EIATTR_KPARAM_INFO
	.align		4
.L_3155:
        /*0048*/ 	.byte	0x04, 0x17
        /*004a*/ 	.short	(.L_3157 - .L_3156)
.L_3156:
        /*004c*/ 	.word	0x00000000
        /*0050*/ 	.short	0x0004
        /*0052*/ 	.short	0x0020
        /*0054*/ 	.byte	0x00, 0xf0, 0x11, 0x00


	//----- nvinfo : EIATTR_KPARAM_INFO
	.align		4
.L_3157:
        /*0058*/ 	.byte	0x04, 0x17
        /*005a*/ 	.short	(.L_3159 - .L_3158)
.L_3158:
        /*005c*/ 	.word	0x00000000
        /*0060*/ 	.short	0x0003
        /*0062*/ 	.short	0x0018
        /*0064*/ 	.byte	0x00, 0xf0, 0x21, 0x00


	//----- nvinfo : EIATTR_KPARAM_INFO
	.align		4
.L_3159:
        /*0068*/ 	.byte	0x04, 0x17
        /*006a*/ 	.short	(.L_3161 - .L_3160)
.L_3160:
        /*006c*/ 	.word	0x00000000
        /*0070*/ 	.short	0x0002
        /*0072*/ 	.short	0x0010
        /*0074*/ 	.byte	0x00, 0xf0, 0x21, 0x00


	//----- nvinfo : EIATTR_KPARAM_INFO
	.align		4
.L_3161:
        /*0078*/ 	.byte	0x04, 0x17
        /*007a*/ 	.short	(.L_3163 - .L_3162)
.L_3162:
        /*007c*/ 	.word	0x00000000
        /*0080*/ 	.short	0x0001
        /*0082*/ 	.short	0x0008
        /*0084*/ 	.byte	0x00, 0xf0, 0x21, 0x00


	//----- nvinfo : EIATTR_KPARAM_INFO
	.align		4
.L_3163:
        /*0088*/ 	.byte	0x04, 0x17
        /*008a*/ 	.short	(.L_3165 - .L_3164)
.L_3164:
        /*008c*/ 	.word	0x00000000
        /*0090*/ 	.short	0x0000
        /*0092*/ 	.short	0x0000
        /*0094*/ 	.byte	0x00, 0xf0, 0x21, 0x00


	//----- nvinfo : EIATTR_SPARSE_MMA_MASK
	.align		4
.L_3165:
        /*0098*/ 	.byte	0x03, 0x50
        /*009a*/ 	.short	0x0000


	//----- nvinfo : EIATTR_MAXREG_COUNT
	.align		4
        /*009c*/ 	.byte	0x03, 0x1b
        /*009e*/ 	.short	0x0028


	//----- nvinfo : EIATTR_NUM_BARRIERS
	.align		4
        /*00a0*/ 	.byte	0x02, 0x4c
        /*00a2*/ 	.byte	0x01
	.zero		1


	//----- nvinfo : EIATTR_ANNOTATIONS
	.align		4
        /*00a4*/ 	.byte	0x04, 0x55
        /*00a6*/ 	.short	(.L_3167 - .L_3166)


	//   ....[0]....
.L_3166:
        /* <DEDUP_REMOVED lines=33> */


	//----- nvinfo : EIATTR_MERCURY_ISA_VERSION
	.align		4
.L_3167:
        /*02a8*/ 	.byte	0x03, 0x5f
        /*02aa*/ 	.short	0x0101


	//----- nvinfo : EIATTR_COOP_GROUP_MASK_REGIDS
	.align		4
        /*02ac*/ 	.byte	0x04, 0x29
        /*02ae*/ 	.short	(.L_3169 - .L_3168)


	//   ....[0]....
.L_3168:
        /*02b0*/ 	.word	0xffffffff


	//   ....[1]....
        /*02b4*/ 	.word	0xffffffff


	//   ....[2]....
        /*02b8*/ 	.word	0xffffffff


	//   ....[3]....
        /*02bc*/ 	.word	0xffffffff


	//   ....[4]....
        /*02c0*/ 	.word	0xffffffff


	//   ....[5]....
        /*02c4*/ 	.word	0xffffffff


	//   ....[6]....
        /*02c8*/ 	.word	0xffffffff


	//   ....[7]....
        /*02cc*/ 	.word	0xffffffff


	//   ....[8]....
        /*02d0*/ 	.word	0xffffffff


	//   ....[9]....
        /*02d4*/ 	.word	0xffffffff


	//   ....[10]....
        /*02d8*/ 	.word	0xffffffff


	//   ....[11]....
        /*02dc*/ 	.word	0xffffffff


	//----- nvinfo : EIATTR_COOP_GROUP_INSTR_OFFSETS
	.align		4
.L_3169:
        /*02e0*/ 	.byte	0x04, 0x28
        /*02e2*/ 	.short	(.L_3171 - .L_3170)


	//   ....[0]....
.L_3170:
        /*02e4*/ 	.word	0x000019b0


	//   ....[1]....
        /*02e8*/ 	.word	0x000019f0


	//   ....[2]....
        /*02ec*/ 	.word	0x00001d90


	//   ....[3]....
        /*02f0*/ 	.word	0x00001db0


	//   ....[4]....
        /*02f4*/ 	.word	0x00001dd0


	//   ....[5]....
        /*02f8*/ 	.word	0x00001df0


	//   ....[6]....
        /*02fc*/ 	.word	0x00001e10


	//   ....[7]....
        /*0300*/ 	.word	0x00001e30


	//   ....[8]....
        /*0304*/ 	.word	0x00001e50


	//   ....[9]....
        /*0308*/ 	.word	0x00001e70


	//   ....[10]....
        /*030c*/ 	.word	0x00001e90


	//   ....[11]....
        /*0310*/ 	.word	0x00001eb0


	//----- nvinfo : EIATTR_EXIT_INSTR_OFFSETS
	.align		4
.L_3171:
        /*0314*/ 	.byte	0x04, 0x1c
        /*0316*/ 	.short	(.L_3173 - .L_3172)


	//   ....[0]....
.L_3172:
        /*0318*/ 	.word	0x00000070


	//   ....[1]....
        /*031c*/ 	.word	0x00002c30


	//----- nvinfo : EIATTR_MAX_THREADS
	.align		4
.L_3173:
        /*0320*/ 	.byte	0x04, 0x05
        /*0322*/ 	.short	(.L_3175 - .L_3174)
.L_3174:
        /*0324*/ 	.word	0x000001e0
        /*0328*/ 	.word	0x00000001
        /*032c*/ 	.word	0x00000001


	//----- nvinfo : EIATTR_CRS_STACK_SIZE
	.align		4
.L_3175:
        /*0330*/ 	.byte	0x04, 0x1e
        /*0332*/ 	.short	(.L_3177 - .L_3176)
.L_3176:
        /*0334*/ 	.word	0x00000000


	//----- nvinfo : EIATTR_CBANK_PARAM_SIZE
	.align		4
.L_3177:
        /*0338*/ 	.byte	0x03, 0x19
        /*033a*/ 	.short	0x0048


	//----- nvinfo : EIATTR_PARAM_CBANK
	.align		4
        /*033c*/ 	.byte	0x04, 0x0a
        /*033e*/ 	.short	(.L_3179 - .L_3178)
	.align		4
.L_3178:
        /*0340*/ 	.word	index@(.nv.constant0._ZN13group_norm_v214gn_cuda_kernelI6__halfLi480ELi3ELi16ELi120ELi256ELb1ELi8ELi960ELi960ELi4ELb1ELi10ELb0ELb0ENS_16CompileConditionILi900EEEEEvPT_PKS4_S7_S7_flPfS8_Pj)
        /*0344*/ 	.short	0x0210
        /*0346*/ 	.short	0x0048


	//----- nvinfo : EIATTR_SW_WAR
	.align		4
.L_3179:
        /*0348*/ 	.byte	0x04, 0x36
        /*034a*/ 	.short	(.L_3181 - .L_3180)
.L_3180:
        /*034c*/ 	.word	0x00000008
.L_3181:


//--------------------- .nv.info._ZN13group_norm_v214gn_cuda_kernelI6__halfLi480ELi1ELi16ELi120ELi256ELb1ELi16ELi960ELi960ELi4ELb1ELi9ELb0ELb0ENS_16CompileConditionILi900EEEEEvPT_PKS4_S7_S7_flPfS8_Pj --------------------------
	.section	.nv.info._ZN13group_norm_v214gn_cuda_kernelI6__halfLi480ELi1ELi16ELi120ELi256ELb1ELi16ELi960ELi960ELi4ELb1ELi9ELb0ELb0ENS_16CompileConditionILi900EEEEEvPT_PKS4_S7_S7_flPfS8_Pj,"",@"SHT_CUDA_INFO"
	.sectionflags	@""
	.align	4


	//----- nvinfo : EIATTR_CUDA_API_VERSION
	.align		4
        /*0000*/ 	.byte	0x04, 0x37
        /*0002*/ 	.short	(.L_3183 - .L_3182)
.L_3182:
        /*0004*/ 	.word	0x00000082


	//----- nvinfo : EIATTR_KPARAM_INFO
	.align		4
.L_3183:
        /*0008*/ 	.byte	0x04, 0x17
        /*000a*/ 	.short	(.L_3185 - .L_3184)
.L_3184:
        /*000c*/ 	.word	0x00000000
        /*0010*/ 	.short	0x0008
        /*0012*/ 	.short	0x0040
        /*0014*/ 	.byte	0x00, 0xf0, 0x21, 0x00


	//----- nvinfo : EIATTR_KPARAM_INFO
	.align		4
.L_3185:
        /*0018*/ 	.byte	0x04, 0x17
        /*001a*/ 	.short	(.L_3187 - .L_3186)
.L_3186:
        /*001c*/ 	.word	0x00000000
        /*0020*/ 	.short	0x0007
        /*0022*/ 	.short	0x0038
        /*0024*/ 	.byte	0x00, 0xf0, 0x21, 0x00


	//----- nvinfo : EIATTR_KPARAM_INFO
	.align		4
.L_3187:
        /*0028*/ 	.byte	0x04, 0x17
        /*002a*/ 	.short	(.L_3189 - .L_3188)
.L_3188:
        /*002c*/ 	.word	0x00000000
        /*0030*/ 	.short	0x0006
        /*0032*/ 	.short	0x0030
        /*0034*/ 	.byte	0x00, 0xf0, 0x21, 0x00


	//----- nvinfo : EIATTR_KPARAM_INFO
	.align		4
.L_3189:
        /*0038*/ 	.byte	0x04, 0x17
        /*003a*/ 	.short	(.L_3191 - .L_3190)
.L_3190:
        /*003c*/ 	.word	0x00000000
        /*0040*/ 	.short	0x0005
        /*0042*/ 	.short	0x0028
        /*0044*/ 	.byte	0x00, 0xf0, 0x21, 0x00


	//----- nvinfo : EIATTR_KPARAM_INFO
	.align		4
.L_3191:
        /*0048*/ 	.byte	0x04, 0x17
        /*004a*/ 	.short	(.L_3193 - .L_3192)
.L_3192:
        /*004c*/ 	.word	0x00000000
        /*0050*/ 	.short	0x0004
        /*0052*/ 	.short	0x0020
        /*0054*/ 	.byte	0x00, 0xf0, 0x11, 0x00


	//----- nvinfo : EIATTR_KPARAM_INFO
	.align		4
.L_3193:
        /*0058*/ 	.byte	0x04, 0x17
        /*005a*/ 	.short	(.L_3195 - .L_3194)
.L_3194:
        /*005c*/ 	.word	0x00000000
        /*0060*/ 	.short	0x0003
        /*0062*/ 	.short	0x0018
        /*0064*/ 	.byte	0x00, 0xf0, 0x21, 0x00


	//----- nvinfo : EIATTR_KPARAM_INFO
	.align		4
.L_3195:
        /*0068*/ 	.byte	0x04, 0x17
        /*006a*/ 	.short	(.L_3197 - .L_3196)
.L_3196:
        /*006c*/ 	.word	0x00000000
        /*0070*/ 	.short	0x0002
        /*0072*/ 	.short	0x0010
        /*0074*/ 	.byte	0x00, 0xf0, 0x21, 0x00


	//----- nvinfo : EIATTR_KPARAM_INFO
	.align		4
.L_3197:
        /*0078*/ 	.byte	0x04, 0x17
        /*007a*/ 	.short	(.L_3199 - .L_3198)
.L_3198:
        /*007c*/ 	.word	0x00000000
        /*0080*/ 	.short	0x0001
        /*0082*/ 	.short	0x0008
        /*0084*/ 	.byte	0x00, 0xf0, 0x21, 0x00


	//----- nvinfo : EIATTR_KPARAM_INFO
	.align		4
.L_3199:
        /*0088*/ 	.byte	0x04, 0x17
        /*008a*/ 	.short	(.L_3201 - .L_3200)
.L_3200:
        /*008c*/ 	.word	0x00000000
        /*0090*/ 	.short	0x0000
        /*0092*/ 	.short	0x0000
        /*0094*/ 	.byte	0x00, 0xf0, 0x21, 0x00


	//----- nvinfo : EIATTR_SPARSE_MMA_MASK
	.align		4
.L_3201:
        /*0098*/ 	.byte	0x03, 0x50
        /*009a*/ 	.short	0x0000


	//----- nvinfo : EIATTR_MAXREG_COUNT
	.align		4
        /*009c*/ 	.byte	0x03, 0x1b
        /*009e*/ 	.short	0x0080


	//----- nvinfo : EIATTR_NUM_BARRIERS
	.align		4
        /*00a0*/ 	.byte	0x02, 0x4c
        /*00a2*/ 	.byte	0x01
	.zero		1


	//----- nvinfo : EIATTR_MERCURY_ISA_VERSION
	.align		4
        /*00a4*/ 	.byte	0x03, 0x5f
        /*00a6*/ 	.short	0x0101


	//----- nvinfo : EIATTR_COOP_GROUP_MASK_REGIDS
	.align		4
        /*00a8*/ 	.byte	0x04, 0x29
        /*00aa*/ 	.short	(.L_3203 - .L_3202)


	//   ....[0]....
.L_3202:
        /*00ac*/ 	.word	0xffffffff


	//   ....[1]....
        /*00b0*/ 	.word	0xffffffff


	//   ....[2]....
        /*00b4*/ 	.word	0xffffffff


	//   ....[3]....
        /*00b8*/ 	.word	0xffffffff


	//   ....[4]....
        /*00bc*/ 	.word	0xffffffff


	//   ....[5]....
        /*00c0*/ 	.word	0xffffffff


	//   ....[6]....
        /*00c4*/ 	.word	0xffffffff


	//   ....[7]....
        /*00c8*/ 	.word	0xffffffff


	//   ....[8]....
        /*00cc*/ 	.word	0xffffffff


	//   ....[9]....
        /*00d0*/ 	.word	0xffffffff


	//----- nvinfo : EIATTR_COOP_GROUP_INSTR_OFFSETS
	.align		4
.L_3203:
        /*00d4*/ 	.byte	0x04, 0x28
        /*00d6*/ 	.short	(.L_3205 - .L_3204)


	//   ....[0]....
.L_3204:
        /*00d8*/ 	.word	0x00002020


	//   ....[1]....
        /*00dc*/ 	.word	0x00002040


	//   ....[2]....
        /*00e0*/ 	.word	0x000022e0


	//   ....[3]....
        /*00e4*/ 	.word	0x00002310


	//   ....[4]....
        /*00e8*/ 	.word	0x00002340


	//   ....[5]....
        /*00ec*/ 	.word	0x00002350


	//   ....[6]....
        /*00f0*/ 	.word	0x00002380


	//   ....[7]....
        /*00f4*/ 	.word	0x00002390


	//   ....[8]....
        /*00f8*/ 	.word	0x000023c0


	//   ....[9]....
        /*00fc*/ 	.word	0x000023d0


	//----- nvinfo : EIATTR_EXIT_INSTR_OFFSETS
	.align		4
.L_3205:
        /*0100*/ 	.byte	0x04, 0x1c
        /*0102*/ 	.short	(.L_3207 - .L_3206)


	//   ....[0]....
.L_3206:
        /*0104*/ 	.word	0x00000070


	//   ....[1]....
        /*0108*/ 	.word	0x00003bf0


	//----- nvinfo : EIATTR_MAX_THREADS
	.align		4
.L_3207:
        /*010c*/ 	.byte	0x04, 0x05
        /*010e*/ 	.short	(.L_3209 - .L_3208)
.L_3208:
        /*0110*/ 	.word	0x000001e0
        /*0114*/ 	.word	0x00000001
        /*0118*/ 	.word	0x00000001


	//----- nvinfo : EIATTR_CRS_STACK_SIZE
	.align		4
.L_3209:
        /*011c*/ 	.byte	0x04, 0x1e
        /*011e*/ 	.short	(.L_3211 - .L_3210)
.L_3210:
        /*0120*/ 	.word	0x00000000


	//----- nvinfo : EIATTR_CBANK_PARAM_SIZE
	.align		4
.L_3211:
        /*0124*/ 	.byte	0x03, 0x19
        /*0126*/ 	.short	0x0048


	//----- nvinfo : EIATTR_PARAM_CBANK
	.align		4
        /*0128*/ 	.byte	0x04, 0x0a
        /*012a*/ 	.short	(.L_3213 - .L_3212)
	.align		4
.L_3212:
        /*012c*/ 	.word	index@(.nv.constant0._ZN13group_norm_v214gn_cuda_kernelI6__halfLi480ELi1ELi16ELi120ELi256ELb1ELi16ELi960ELi960ELi4ELb1ELi9ELb0ELb0ENS_16CompileConditionILi900EEEEEvPT_PKS4_S7_S7_flPfS8_Pj)
        /*0130*/ 	.short	0x0210
        /*0132*/ 	.short	0x0048


	//----- nvinfo : EIATTR_SW_WAR
	.align		4
.L_3213:
        /*0134*/ 	.byte	0x04, 0x36
        /*0136*/ 	.short	(.L_3215 - .L_3214)
.L_3214:
        /*0138*/ 	.word	0x00000008
.L_3215:


//--------------------- .nv.info._ZN13group_norm_v214gn_cuda_kernelI6__halfLi480ELi3ELi16ELi120ELi256ELb1ELi16ELi960ELi960ELi4ELb1ELi21ELb0ELb0ENS_16CompileConditionILi900EEEEEvPT_PKS4_S7_S7_flPfS8_Pj --------------------------
	.section	.nv.info._ZN13group_norm_v214gn_cuda_kernelI6__halfLi480ELi3ELi16ELi120ELi256ELb1ELi16ELi960ELi960ELi4ELb1ELi21ELb0ELb0ENS_16CompileConditionILi900EEEEEvPT_PKS4_S7_S7_flPfS8_Pj,"",@"SHT_CUDA_INFO"
	.sectionflags	@""
	.align	4


	//----- nvinfo : EIATTR_CUDA_API_VERSION
	.align		4
        /*0000*/ 	.byte	0x04, 0x37
        /*0002*/ 	.short	(.L_3217 - .L_3216)
.L_3216:
        /*0004*/ 	.word	0x00000082


	//----- nvinfo : EIATTR_KPARAM_INFO
	.align		4
.L_3217:
        /*0008*/ 	.byte	0x04, 0x17
        /*000a*/ 	.short	(.L_3219 - .L_3218)
.L_3218:
        /*000c*/ 	.word	0x00000000
        /*0010*/ 	.short	0x0008
        /*0012*/ 	.short	0x0040
        /*0014*/ 	.byte	0x00, 0xf0, 0x21, 0x00


	//----- nvinfo : EIATTR_KPARAM_INFO
	.align		4
.L_3219:
        /*0018*/ 	.byte	0x04, 0x17
        /*001a*/ 	.short	(.L_3221 - .L_3220)
.L_3220:
        /*001c*/ 	.word	0x00000000
        /*0020*/ 	.short	0x0007
        /*0022*/ 	.short	0x0038
        /*0024*/ 	.byte	0x00, 0xf0, 0x21, 0x00


	//----- nvinfo : EIATTR_KPARAM_INFO
	.align		4
.L_3221:
        /*0028*/ 	.byte	0x04, 0x17
        /*002a*/ 	.short	(.L_3223 - .L_3222)
.L_3222:
        /*002c*/ 	.word	0x00000000
        /*0030*/ 	.short	0x0006
        /*0032*/ 	.short	0x0030
        /*0034*/ 	.byte	0x00, 0xf0, 0x21, 0x00


	//----- nvinfo : EIATTR_KPARAM_INFO
	.align		4
.L_3223:
        /*0038*/ 	.byte	0x04, 0x17
        /*003a*/ 	.short	(.L_3225 - .L_3224)
.L_3224:
        /*003c*/ 	.word	0x00000000
        /*0040*/ 	.short	0x0005
        /*0042*/ 	.short	0x0028
        /*0044*/ 	.byte	0x00, 0xf0, 0x21, 0x00


	//----- nvinfo : EIATTR_KPARAM_INFO
	.align		4
.L_3225:
        /*0048*/ 	.byte	0x04, 0x17
        /*004a*/ 	.short	(.L_3227 - .L_3226)
.L_3226:
        /*004c*/ 	.word	0x00000000
        /*0050*/ 	.short	0x0004
        /*0052*/ 	.short	0x0020
        /*0054*/ 	.byte	0x00, 0xf0, 0x11, 0x00


	//----- nvinfo : EIATTR_KPARAM_INFO
	.align		4
.L_3227:
        /*0058*/ 	.byte	0x04, 0x17
        /*005a*/ 	.short	(.L_3229 - .L_3228)
.L_3228:
        /*005c*/ 	.word	0x00000000
        /*0060*/ 	.short	0x0003
        /*0062*/ 	.short	0x0018
        /*0064*/ 	.byte	0x00, 0xf0, 0x21, 0x00


	//----- nvinfo : EIATTR_KPARAM_INFO
	.align		4
.L_3229:
        /*0068*/ 	.byte	0x04, 0x17
        /*006a*/ 	.short	(.L_3231 - .L_3230)
.L_3230:
        /*006c*/ 	.word	0x00000000
        /*0070*/ 	.short	0x0002
        /*0072*/ 	.short	0x0010
        /*0074*/ 	.byte	0x00, 0xf0, 0x21, 0x00


	//----- nvinfo : EIATTR_KPARAM_INFO
	.align		4
.L_3231:
        /*0078*/ 	.byte	0x04, 0x17
        /*007a*/ 	.short	(.L_3233 - .L_3232)
.L_3232:
        /*007c*/ 	.word	0x00000000
        /*0080*/ 	.short	0x0001
        /*0082*/ 	.short	0x0008
        /*0084*/ 	.byte	0x00, 0xf0, 0x21, 0x00


	//----- nvinfo : EIATTR_KPARAM_INFO
	.align		4
.L_3233:
        /*0088*/ 	.byte	0x04, 0x17
        /*008a*/ 	.short	(.L_3235 - .L_3234)
.L_3234:
        /*008c*/ 	.word	0x00000000
        /*0090*/ 	.short	0x0000
        /*0092*/ 	.short	0x0000
        /*0094*/ 	.byte	0x00, 0xf0, 0x21, 0x00


	//----- nvinfo : EIATTR_SPARSE_MMA_MASK
	.align		4
.L_3235:
        /*0098*/ 	.byte	0x03, 0x50
        /*009a*/ 	.short	0x0000


	//----- nvinfo : EIATTR_MAXREG_COUNT
	.align		4
        /*009c*/ 	.byte	0x03, 0x1b
        /*009e*/ 	.short	0x0028


	//----- nvinfo : EIATTR_NUM_BARRIERS
	.align		4
        /*00a0*/ 	.byte	0x02, 0x4c
        /*00a2*/ 	.byte	0x01
	.zero		1


	//----- nvinfo : EIATTR_ANNOTATIONS
	.align		4
        /*00a4*/ 	.byte	0x04, 0x55
        /*00a6*/ 	.short	(.L_3237 - .L_3236)


	//   ....[0]....
.L_3236:
        /* <DEDUP_REMOVED lines=48> */


	//----- nvinfo : EIATTR_MERCURY_ISA_VERSION
	.align		4
.L_3237:
        /*0398*/ 	.byte	0x03, 0x5f
        /*039a*/ 	.short	0x0101


	//----- nvinfo : EIATTR_COOP_GROUP_MASK_REGIDS
	.align		4
        /*039c*/ 	.byte	0x04, 0x29
        /*039e*/ 	.short	(.L_3239 - .L_3238)


	//   ....[0]....
.L_3238:
        /*03a0*/ 	.word	0xffffffff


	//   ....[1]....
        /*03a4*/ 	.word	0xffffffff


	//   ....[2]....
        /*03a8*/ 	.word	0xffffffff


	//   ....[3]....
        /*03ac*/ 	.word	0xffffffff


	//   ....[4]....
        /*03b0*/ 	.word	0xffffffff


	//   ....[5]....
        /*03b4*/ 	.word	0xffffffff


	//   ....[6]....
        /*03b8*/ 	.word	0xffffffff


	//   ....[7]....
        /*03bc*/ 	.word	0xffffffff


	//   ....[8]....
        /*03c0*/ 	.word	0xffffffff


	//   ....[9]....
        /*03c4*/ 	.word	0xffffffff


	//----- nvinfo : EIATTR_COOP_GROUP_INSTR_OFFSETS
	.align		4
.L_3239:
        /*03c8*/ 	.byte	0x04, 0x28
        /*03ca*/ 	.short	(.L_3241 - .L_3240)


	//   ....[0]....
.L_3240:
        /*03cc*/ 	.word	0x00001f40


	//   ....[1]....
        /*03d0*/ 	.word	0x00001f70


	//   ....[2]....
        /*03d4*/ 	.word	0x00002350


	//   ....[3]....
        /*03d8*/ 	.word	0x00002370


	//   ....[4]....
        /*03dc*/ 	.word	0x00002390


	//   ....[5]....
        /*03e0*/ 	.word	0x000023b0


	//   ....[6]....
        /*03e4*/ 	.word	0x000023d0


	//   ....[7]....
        /*03e8*/ 	.word	0x000023f0


	//   ....[8]....
        /*03ec*/ 	.word	0x00002410


	//   ....[9]....
        /*03f0*/ 	.word	0x00002430


	//----- nvinfo : EIATTR_EXIT_INSTR_OFFSETS
	.align		4
.L_3241:
        /*03f4*/ 	.byte	0x04, 0x1c
        /*03f6*/ 	.short	(.L_3243 - .L_3242)


	//   ....[0]....
.L_3242:
        /*03f8*/ 	.word	0x00000090


	//   ....[1]....
        /*03fc*/ 	.word	0x00004350


	//----- nvinfo : EIATTR_MAX_THREADS
	.align		4
.L_3243:
        /*0400*/ 	.byte	0x04, 0x05
        /*0402*/ 	.short	(.L_3245 - .L_3244)
.L_3244:
        /*0404*/ 	.word	0x000001e0
        /*0408*/ 	.word	0x00000001
        /*040c*/ 	.word	0x00000001


	//----- nvinfo : EIATTR_CRS_STACK_SIZE
	.align		4
.L_3245:
        /*0410*/ 	.byte	0x04, 0x1e
        /*0412*/ 	.short	(.L_3247 - .L_3246)
.L_3246:
        /*0414*/ 	.word	0x00000000


	//----- nvinfo : EIATTR_CBANK_PARAM_SIZE
	.align		4
.L_3247:
        /*0418*/ 	.byte	0x03, 0x19
        /*041a*/ 	.short	0x0048


	//----- nvinfo : EIATTR_PARAM_CBANK
	.align		4
        /*041c*/ 	.byte	0x04, 0x0a
        /*041e*/ 	.short	(.L_3249 - .L_3248)
	.align		4
.L_3248:
        /*0420*/ 	.word	index@(.nv.constant0._ZN13group_norm_v214gn_cuda_kernelI6__halfLi480ELi3ELi16ELi120ELi256ELb1ELi16ELi960ELi960ELi4ELb1ELi21ELb0ELb0ENS_16CompileConditionILi900EEEEEvPT_PKS4_S7_S7_flPfS8_Pj)
        /*0424*/ 	.short	0x0210
        /*0426*/ 	.short	0x0048


	//----- nvinfo : EIATTR_SW_WAR
	.align		4
.L_3249:
        /*0428*/ 	.byte	0x04, 0x36
        /*042a*/ 	.short	(.L_3251 - .L_3250)
.L_3250:
        /*042c*/ 	.word	0x00000008
.L_3251:


//--------------------- .nv.info._ZN13group_norm_v214gn_cuda_kernelI6__halfLi480ELi1ELi16ELi120ELi256ELb1ELi32ELi960ELi960ELi4ELb1ELi18ELb0ELb0ENS_16CompileConditionILi900EEEEEvPT_PKS4_S7_S7_flPfS8_Pj --------------------------
	.section	.nv.info._ZN13group_norm_v214gn_cuda_kernelI6__halfLi480ELi1ELi16ELi120ELi256ELb1ELi32ELi960ELi960ELi4ELb1ELi18ELb0ELb0ENS_16CompileConditionILi900EEEEEvPT_PKS4_S7_S7_flPfS8_Pj,"",@"SHT_CUDA_INFO"
	.sectionflags	@""
	.align	4


	//----- nvinfo : EIATTR_CUDA_API_VERSION
	.align		4
        /*0000*/ 	.byte	0x04, 0x37
        /*0002*/ 	.short	(.L_3253 - .L_3252)
.L_3252:
        /*0004*/ 	.word	0x00000082


	//----- nvinfo : EIATTR_KPARAM_INFO
	.align		4
.L_3253:
        /*0008*/ 	.byte	0x04, 0x17
        /*000a*/ 	.short	(.L_3255 - .L_3254)
.L_3254:
        /*000c*/ 	.word	0x00000000
        /*0010*/ 	.short	0x0008
        /*0012*/ 	.short	0x0040
        /*0014*/ 	.byte	0x00, 0xf0, 0x21, 0x00


	//----- nvinfo : EIATTR_KPARAM_INFO
	.align		4
.L_3255:
        /*0018*/ 	.byte	0x04, 0x17
        /*001a*/ 	.short	(.L_3257 - .L_3256)
.L_3256:
        /*001c*/ 	.word	0x00000000
        /*0020*/ 	.short	0x0007
        /*0022*/ 	.short	0x0038
        /*0024*/ 	.byte	0x00, 0xf0, 0x21, 0x00


	//----- nvinfo : EIATTR_KPARAM_INFO
	.align		4
.L_3257:
        /*0028*/ 	.byte	0x04, 0x17
        /*002a*/ 	.short	(.L_3259 - .L_3258)
.L_3258:
        /*002c*/ 	.word	0x00000000
        /*0030*/ 	.short	0x0006
        /*0032*/ 	.short	0x0030
        /*0034*/ 	.byte	0x00, 0xf0, 0x21, 0x00


	//----- nvinfo : EIATTR_KPARAM_INFO
	.align		4
.L_3259:
        /*0038*/ 	.byte	0x04, 0x17
        /*003a*/ 	.short	(.L_3261 - .L_3260)
.L_3260:
        /*003c*/ 	.word	0x00000000
        /*0040*/ 	.short	0x0005
        /*0042*/ 	.short	0x0028
        /*0044*/ 	.byte	0x00, 0xf0, 0x21, 0x00


	//----- nvinfo : EIATTR_KPARAM_INFO
	.align		4
.L_3261:
        /*0048*/ 	.byte	0x04, 0x17
        /*004a*/ 	.short	(.L_3263 - .L_3262)
.L_3262:
        /*004c*/ 	.word	0x00000000
        /*0050*/ 	.short	0x0004
        /*0052*/ 	.short	0x0020
        /*0054*/ 	.byte	0x00, 0xf0, 0x11, 0x00


	//----- nvinfo : EIATTR_KPARAM_INFO
	.align		4
.L_3263:
        /*0058*/ 	.byte	0x04, 0x17
        /*005a*/ 	.short	(.L_3265 - .L_3264)
.L_3264:
        /*005c*/ 	.word	0x00000000
        /*0060*/ 	.short	0x0003
        /*0062*/ 	.short	0x0018
        /*0064*/ 	.byte	0x00, 0xf0, 0x21, 0x00


	//----- nvinfo : EIATTR_KPARAM_INFO
	.align		4
.L_3265:
        /*0068*/ 	.byte	0x04, 0x17
        /*006a*/ 	.short	(.L_3267 - .L_3266)
.L_3266:
        /*006c*/ 	.word	0x00000000
        /*0070*/ 	.short	0x0002
        /*0072*/ 	.short	0x0010
        /*0074*/ 	.byte	0x00, 0xf0, 0x21, 0x00


	//----- nvinfo : EIATTR_KPARAM_INFO
	.align		4
.L_3267:
        /*0078*/ 	.byte	0x04, 0x17
        /*007a*/ 	.short	(.L_3269 - .L_3268)
.L_3268:
        /*007c*/ 	.word	0x00000000
        /*0080*/ 	.short	0x0001
        /*0082*/ 	.short	0x0008
        /*0084*/ 	.byte	0x00, 0xf0, 0x21, 0x00


	//----- nvinfo : EIATTR_KPARAM_INFO
	.align		4
.L_3269:
        /*0088*/ 	.byte	0x04, 0x17
        /*008a*/ 	.short	(.L_3271 - .L_3270)
.L_3270:
        /*008c*/ 	.word	0x00000000
        /*0090*/ 	.short	0x0000
        /*0092*/ 	.short	0x0000
        /*0094*/ 	.byte	0x00, 0xf0, 0x21, 0x00


	//----- nvinfo : EIATTR_SPARSE_MMA_MASK
	.align		4
.L_3271:
        /*0098*/ 	.byte	0x03, 0x50
        /*009a*/ 	.short	0x0000


	//----- nvinfo : EIATTR_MAXREG_COUNT
	.align		4
        /*009c*/ 	.byte	0x03, 0x1b
        /*009e*/ 	.short	0x0080


	//----- nvinfo : EIATTR_NUM_BARRIERS
	.align		4
        /*00a0*/ 	.byte	0x02, 0x4c
        /*00a2*/ 	.byte	0x01
	.zero		1


	//----- nvinfo : EIATTR_ANNOTATIONS
	.align		4
        /*00a4*/ 	.byte	0x04, 0x55
        /*00a6*/ 	.short	(.L_3273 - .L_3272)


	//   ....[0]....
.L_3272:
        /* <DEDUP_REMOVED lines=22> */


	//----- nvinfo : EIATTR_MERCURY_ISA_VERSION
	.align		4
.L_3273:
        /*01f8*/ 	.byte	0x03, 0x5f
        /*01fa*/ 	.short	0x0101


	//----- nvinfo : EIATTR_COOP_GROUP_MASK_REGIDS
	.align		4
        /*01fc*/ 	.byte	0x04, 0x29
        /*01fe*/ 	.short	(.L_3275 - .L_3274)


	//   ....[0]....
.L_3274:
        /*0200*/ 	.word	0xffffffff


	//   ....[1]....
        /*0204*/ 	.word	0xffffffff


	//   ....[2]....
        /*0208*/ 	.word	0xffffffff


	//   ....[3]....
        /*020c*/ 	.word	0xffffffff


	//   ....[4]....
        /*0210*/ 	.word	0xffffffff


	//   ....[5]....
        /*0214*/ 	.word	0xffffffff


	//   ....[6]....
        /*0218*/ 	.word	0xffffffff


	//   ....[7]....
        /*021c*/ 	.word	0xffffffff


	//----- nvinfo : EIATTR_COOP_GROUP_INSTR_OFFSETS
	.align		4
.L_3275:
        /*0220*/ 	.byte	0x04, 0x28
        /*0222*/ 	.short	(.L_3277 - .L_3276)


	//   ....[0]....
.L_3276:
        /*0224*/ 	.word	0x00002740


	//   ....[1]....
        /*0228*/ 	.word	0x00002770


	//   ....[2]....
        /*022c*/ 	.word	0x00002ab0


	//   ....[3]....
        /*0230*/ 	.word	0x00002ac0


	//   ....[4]....
        /*0234*/ 	.word	0x00002af0


	//   ....[5]....
        /*0238*/ 	.word	0x00002b00


	//   ....[6]....
        /*023c*/ 	.word	0x00002b30


	//   ....[7]....
        /*0240*/ 	.word	0x00002b40


	//----- nvinfo : EIATTR_EXIT_INSTR_OFFSETS
	.align		4
.L_3277:
        /*0244*/ 	.byte	0x04, 0x1c
        /*0246*/ 	.short	(.L_3279 - .L_3278)


	//   ....[0]....
.L_3278:
        /*0248*/ 	.word	0x00000080


	//   ....[1]....
        /*024c*/ 	.word	0x00005830


	//----- nvinfo : EIATTR_MAX_THREADS
	.align		4
.L_3279:
        /*0250*/ 	.byte	0x04, 0x05
        /*0252*/ 	.short	(.L_3281 - .L_3280)
.L_3280:
        /*0254*/ 	.word	0x000001e0
        /*0258*/ 	.word	0x00000001
        /*025c*/ 	.word	0x00000001


	//----- nvinfo : EIATTR_CRS_STACK_SIZE
	.align		4
.L_3281:
        /*0260*/ 	.byte	0x04, 0x1e
        /*0262*/ 	.short	(.L_3283 - .L_3282)
.L_3282:
        /*0264*/ 	.word	0x00000000


	//----- nvinfo : EIATTR_CBANK_PARAM_SIZE
	.align		4
.L_3283:
        /*0268*/ 	.byte	0x03, 0x19
        /*026a*/ 	.short	0x0048


	//----- nvinfo : EIATTR_PARAM_CBANK
	.align		4
        /*026c*/ 	.byte	0x04, 0x0a
        /*026e*/ 	.short	(.L_3285 - .L_3284)
	.align		4
.L_3284:
        /*0270*/ 	.word	index@(.nv.constant0._ZN13group_norm_v214gn_cuda_kernelI6__halfLi480ELi1ELi16ELi120ELi256ELb1ELi32ELi960ELi960ELi4ELb1ELi18ELb0ELb0ENS_16CompileConditionILi900EEEEEvPT_PKS4_S7_S7_flPfS8_Pj)
        /*0274*/ 	.short	0x0210
        /*0276*/ 	.short	0x0048


	//----- nvinfo : EIATTR_SW_WAR
	.align		4
.L_3285:
        /*0278*/ 	.byte	0x04, 0x36
        /*027a*/ 	.short	(.L_3287 - .L_3286)
.L_3286:
        /*027c*/ 	.word	0x00000008
.L_3287:


//--------------------- .nv.info._ZN13group_norm_v214gn_cuda_kernelI6__halfLi480ELi2ELi16ELi120ELi256ELb1ELi32ELi960ELi960ELi4ELb1ELi29ELb0ELb0ENS_16CompileConditionILi900EEEEEvPT_PKS4_S7_S7_flPfS8_Pj --------------------------
	.section	.nv.info._ZN13group_norm_v214gn_cuda_kernelI6__halfLi480ELi2ELi16ELi120ELi256ELb1ELi32ELi960ELi960ELi4ELb1ELi29ELb0ELb0ENS_16CompileConditionILi900EEEEEvPT_PKS4_S7_S7_flPfS8_Pj,"",@"SHT_CUDA_INFO"
	.sectionflags	@""
	.align	4


	//----- nvinfo : EIATTR_CUDA_API_VERSION
	.align		4
        /*0000*/ 	.byte	0x04, 0x37
        /*0002*/ 	.short	(.L_3289 - .L_3288)
.L_3288:
        /*0004*/ 	.word	0x00000082


	//----- nvinfo : EIATTR_KPARAM_INFO
	.align		4
.L_3289:
        /*0008*/ 	.byte	0x04, 0x17
        /*000a*/ 	.short	(.L_3291 - .L_3290)
.L_3290:
        /*000c*/ 	.word	0x00000000
        /*0010*/ 	.short	0x0008
        /*0012*/ 	.short	0x0040
        /*0014*/ 	.byte	0x00, 0xf0, 0x21, 0x00


	//----- nvinfo : EIATTR_KPARAM_INFO
	.align		4
.L_3291:
        /*0018*/ 	.byte	0x04, 0x17
        /*001a*/ 	.short	(.L_3293 - .L_3292)
.L_3292:
        /*001c*/ 	.word	0x00000000
        /*0020*/ 	.short	0x0007
        /*0022*/ 	.short	0x0038
        /*0024*/ 	.byte	0x00, 0xf0, 0x21, 0x00


	//----- nvinfo : EIATTR_KPARAM_INFO
	.align		4
.L_3293:
        /*0028*/ 	.byte	0x04, 0x17
        /*002a*/ 	.short	(.L_3295 - .L_3294)
.L_3294:
        /*002c*/ 	.word	0x00000000
        /*0030*/ 	.short	0x0006
        /*0032*/ 	.short	0x0030
        /*0034*/ 	.byte	0x00, 0xf0, 0x21, 0x00


	//----- nvinfo : EIATTR_KPARAM_INFO
	.align		4
.L_3295:
        /*0038*/ 	.byte	0x04, 0x17
        /*003a*/ 	.short	(.L_3297 - .L_3296)
.L_3296:
        /*003c*/ 	.word	0x00000000
        /*0040*/ 	.short	0x0005
        /*0042*/ 	.short	0x0028
        /*0044*/ 	.byte	0x00, 0xf0, 0x21, 0x00


	//----- nvinfo : EIATTR_KPARAM_INFO
	.align		4
.L_3297:
        /*0048*/ 	.byte	0x04, 0x17
        /*004a*/ 	.short	(.L_3299 - .L_3298)
.L_3298:
        /*004c*/ 	.word	0x00000000
        /*0050*/ 	.short	0x0004
        /*0052*/ 	.short	0x0020
        /*0054*/ 	.byte	0x00, 0xf0, 0x11, 0x00


	//----- nvinfo : EIATTR_KPARAM_INFO
	.align		4
.L_3299:
        /*0058*/ 	.byte	0x04, 0x17
        /*005a*/ 	.short	(.L_3301 - .L_3300)
.L_3300:
        /*005c*/ 	.word	0x00000000
        /*0060*/ 	.short	0x0003
        /*0062*/ 	.short	0x0018
        /*0064*/ 	.byte	0x00, 0xf0, 0x21, 0x00


	//----- nvinfo : EIATTR_KPARAM_INFO
	.align		4
.L_3301:
        /*0068*/ 	.byte	0x04, 0x17
        /*006a*/ 	.short	(.L_3303 - .L_3302)
.L_3302:
        /*006c*/ 	.word	0x00000000
        /*0070*/ 	.short	0x0002
        /*0072*/ 	.short	0x0010
        /*0074*/ 	.byte	0x00, 0xf0, 0x21, 0x00


	//----- nvinfo : EIATTR_KPARAM_INFO
	.align		4
.L_3303:
        /*0078*/ 	.byte	0x04, 0x17
        /*007a*/ 	.short	(.L_3305 - .L_3304)
.L_3304:
        /*007c*/ 	.word	0x00000000
        /*0080*/ 	.short	0x0001
        /*0082*/ 	.short	0x0008
        /*0084*/ 	.byte	0x00, 0xf0, 0x21, 0x00


	//----- nvinfo : EIATTR_KPARAM_INFO
	.align		4
.L_3305:
        /*0088*/ 	.byte	0x04, 0x17
        /*008a*/ 	.short	(.L_3307 - .L_3306)
.L_3306:
        /*008c*/ 	.word	0x00000000
        /*0090*/ 	.short	0x0000
        /*0092*/ 	.short	0x0000
        /*0094*/ 	.byte	0x00, 0xf0, 0x21, 0x00


	//----- nvinfo : EIATTR_SPARSE_MMA_MASK
	.align		4
.L_3307:
        /*0098*/ 	.byte	0x03, 0x50
        /*009a*/ 	.short	0x0000


	//----- nvinfo : EIATTR_MAXREG_COUNT
	.align		4
        /*009c*/ 	.byte	0x03, 0x1b
        /*009e*/ 	.short	0x0040


	//----- nvinfo : EIATTR_NUM_BARRIERS
	.align		4
        /*00a0*/ 	.byte	0x02, 0x4c
        /*00a2*/ 	.byte	0x01
	.zero		1


	//----- nvinfo : EIATTR_ANNOTATIONS
	.align		4
        /*00a4*/ 	.byte	0x04, 0x55
        /*00a6*/ 	.short	(.L_3309 - .L_3308)


	//   ....[0]....
.L_3308:
        /* <DEDUP_REMOVED lines=115> */


	//----- nvinfo : EIATTR_MERCURY_ISA_VERSION
	.align		4
.L_3309:
        /*07c0*/ 	.byte	0x03, 0x5f
        /*07c2*/ 	.short	0x0101


	//----- nvinfo : EIATTR_COOP_GROUP_MASK_REGIDS
	.align		4
        /*07c4*/ 	.byte	0x04, 0x29
        /*07c6*/ 	.short	(.L_3311 - .L_3310)


	//   ....[0]....
.L_3310:
        /*07c8*/ 	.word	0xffffffff


	//   ....[1]....
        /*07cc*/ 	.word	0xffffffff


	//   ....[2]....
        /*07d0*/ 	.word	0xffffffff


	//   ....[3]....
        /*07d4*/ 	.word	0xffffffff


	//   ....[4]....
        /*07d8*/ 	.word	0xffffffff


	//   ....[5]....
        /*07dc*/ 	.word	0xffffffff


	//   ....[6]....
        /*07e0*/ 	.word	0xffffffff


	//   ....[7]....
        /*07e4*/ 	.word	0xffffffff


	//----- nvinfo : EIATTR_COOP_GROUP_INSTR_OFFSETS
	.align		4
.L_3311:
        /*07e8*/ 	.byte	0x04, 0x28
        /*07ea*/ 	.short	(.L_3313 - .L_3312)


	//   ....[0]....
.L_3312:
        /*07ec*/ 	.word	0x000029b0


	//   ....[1]....
        /*07f0*/ 	.word	0x000029e0


	//   ....[2]....
        /*07f4*/ 	.word	0x00002db0


	//   ....[3]....
        /*07f8*/ 	.word	0x00002dd0


	//   ....[4]....
        /*07fc*/ 	.word	0x00002df0


	//   ....[5]....
        /*0800*/ 	.word	0x00002e10


	//   ....[6]....
        /*0804*/ 	.word	0x00002e30


	//   ....[7]....
        /*0808*/ 	.word	0x00002e50


	//----- nvinfo : EIATTR_EXIT_INSTR_OFFSETS
	.align		4
.L_3313:
        /*080c*/ 	.byte	0x04, 0x1c
        /*080e*/ 	.short	(.L_3315 - .L_3314)


	//   ....[0]....
.L_3314:
        /*0810*/ 	.word	0x00000090


	//   ....[1]....
        /*0814*/ 	.word	0x000069c0


	//----- nvinfo : EIATTR_MAX_THREADS
	.align		4
.L_3315:
        /*0818*/ 	.byte	0x04, 0x05
        /*081a*/ 	.short	(.L_3317 - .L_3316)
.L_3316:
        /*081c*/ 	.word	0x000001e0
        /*0820*/ 	.word	0x00000001
        /*0824*/ 	.word	0x00000001


	//----- nvinfo : EIATTR_CRS_STACK_SIZE
	.align		4
.L_3317:
        /*0828*/ 	.byte	0x04, 0x1e
        /*082a*/ 	.short	(.L_3319 - .L_3318)
.L_3318:
        /*082c*/ 	.word	0x00000000


	//----- nvinfo : EIATTR_CBANK_PARAM_SIZE
	.align		4
.L_3319:
        /*0830*/ 	.byte	0x03, 0x19
        /*0832*/ 	.short	0x0048


	//----- nvinfo : EIATTR_PARAM_CBANK
	.align		4
        /*0834*/ 	.byte	0x04, 0x0a
        /*0836*/ 	.short	(.L_3321 - .L_3320)
	.align		4
.L_3320:
        /*0838*/ 	.word	index@(.nv.constant0._ZN13group_norm_v214gn_cuda_kernelI6__halfLi480ELi2ELi16ELi120ELi256ELb1ELi32ELi960ELi960ELi4ELb1ELi29ELb0ELb0ENS_16CompileConditionILi900EEEEEvPT_PKS4_S7_S7_flPfS8_Pj)
        /*083c*/ 	.short	0x0210
        /*083e*/ 	.short	0x0048


	//----- nvinfo : EIATTR_SW_WAR
	.align		4
.L_3321:
        /*0840*/ 	.byte	0x04, 0x36
        /*0842*/ 	.short	(.L_3323 - .L_3322)
.L_3322:
        /*0844*/ 	.word	0x00000008
.L_3323:


//--------------------- .nv.info._ZN13group_norm_v214gn_cuda_kernelI6__halfLi480ELi1ELi16ELi120ELi256ELb1ELi64ELi960ELi960ELi4ELb1ELi37ELb0ELb0ENS_16CompileConditionILi900EEEEEvPT_PKS4_S7_S7_flPfS8_Pj --------------------------
	.section	.nv.info._ZN13group_norm_v214gn_cuda_kernelI6__halfLi480ELi1ELi16ELi120ELi256ELb1ELi64ELi960ELi960ELi4ELb1ELi37ELb0ELb0ENS_16CompileConditionILi900EEEEEvPT_PKS4_S7_S7_flPfS8_Pj,"",@"SHT_CUDA_INFO"
	.sectionflags	@""
	.align	4


	//----- nvinfo : EIATTR_CUDA_API_VERSION
	.align		4
        /*0000*/ 	.byte	0x04, 0x37
        /*0002*/ 	.short	(.L_3325 - .L_3324)
.L_3324:
        /*0004*/ 	.word	0x00000082


	//----- nvinfo : EIATTR_KPARAM_INFO
	.align		4
.L_3325:
        /*0008*/ 	.byte	0x04, 0x17
        /*000a*/ 	.short	(.L_3327 - .L_3326)
.L_3326:
        /*000c*/ 	.word	0x00000000
        /*0010*/ 	.short	0x0008
        /*0012*/ 	.short	0x0040
        /*0014*/ 	.byte	0x00, 0xf0, 0x21, 0x00


	//----- nvinfo : EIATTR_KPARAM_INFO
	.align		4
.L_3327:
        /*0018*/ 	.byte	0x04, 0x17
        /*001a*/ 	.short	(.L_3329 - .L_3328)
.L_3328:
        /*001c*/ 	.word	0x00000000
        /*0020*/ 	.short	0x0007
        /*0022*/ 	.short	0x0038
        /*0024*/ 	.byte	0x00, 0xf0, 0x21, 0x00


	//----- nvinfo : EIATTR_KPARAM_INFO
	.align		4
.L_3329:
        /*0028*/ 	.byte	0x04, 0x17
        /*002a*/ 	.short	(.L_3331 - .L_3330)
.L_3330:
        /*002c*/ 	.word	0x00000000
        /*0030*/ 	.short	0x0006
        /*0032*/ 	.short	0x0030
        /*0034*/ 	.byte	0x00, 0xf0, 0x21, 0x00


	//----- nvinfo : EIATTR_KPARAM_INFO
	.align		4
.L_3331:
        /*0038*/ 	.byte	0x04, 0x17
        /*003a*/ 	.short	(.L_3333 - .L_3332)
.L_3332:
        /*003c*/ 	.word	0x00000000
        /*0040*/ 	.short	0x0005
        /*0042*/ 	.short	0x0028
        /*0044*/ 	.byte	0x00, 0xf0, 0x21, 0x00


	//----- nvinfo : EIATTR_KPARAM_INFO
	.align		4
.L_3333:
        /*0048*/ 	.byte	0x04, 0x17
        /*004a*/ 	.short	(.L_3335 - .L_3334)
.L_3334:
        /*004c*/ 	.word	0x00000000
        /*0050*/ 	.short	0x0004
        /*0052*/ 	.short	0x0020
        /*0054*/ 	.byte	0x00, 0xf0, 0x11, 0x00


	//----- nvinfo : EIATTR_KPARAM_INFO
	.align		4
.L_3335:
        /*0058*/ 	.byte	0x04, 0x17
        /*005a*/ 	.short	(.L_3337 - .L_3336)
.L_3336:
        /*005c*/ 	.word	0x00000000
        /*0060*/ 	.short	0x0003
        /*0062*/ 	.short	0x0018
        /*0064*/ 	.byte	0x00, 0xf0, 0x21, 0x00


	//----- nvinfo : EIATTR_KPARAM_INFO
	.align		4
.L_3337:
        /*0068*/ 	.byte	0x04, 0x17
        /*006a*/ 	.short	(.L_3339 - .L_3338)
.L_3338:
        /*006c*/ 	.word	0x00000000
        /*0070*/ 	.short	0x0002
        /*0072*/ 	.short	0x0010
        /*0074*/ 	.byte	0x00, 0xf0, 0x21, 0x00


	//----- nvinfo : EIATTR_KPARAM_INFO
	.align		4
.L_3339:
        /*0078*/ 	.byte	0x04, 0x17
        /*007a*/ 	.short	(.L_3341 - .L_3340)
.L_3340:
        /*007c*/ 	.word	0x00000000
        /*0080*/ 	.short	0x0001
        /*0082*/ 	.short	0x0008
        /*0084*/ 	.byte	0x00, 0xf0, 0x21, 0x00


	//----- nvinfo : EIATTR_KPARAM_INFO
	.align		4
.L_3341:
        /*0088*/ 	.byte	0x04, 0x17
        /*008a*/ 	.short	(.L_3343 - .L_3342)
.L_3342:
        /*008c*/ 	.word	0x00000000
        /*0090*/ 	.short	0x0000
        /*0092*/ 	.short	0x0000
        /*0094*/ 	.byte	0x00, 0xf0, 0x21, 0x00


	//----- nvinfo : EIATTR_SPARSE_MMA_MASK
	.align		4
.L_3343:
        /*0098*/ 	.byte	0x03, 0x50
        /*009a*/ 	.short	0x0000


	//----- nvinfo : EIATTR_MAXREG_COUNT
	.align		4
        /*009c*/ 	.byte	0x03, 0x1b
        /*009e*/ 	.short	0x0080


	//----- nvinfo : EIATTR_NUM_BARRIERS
	.align		4
        /*00a0*/ 	.byte	0x02, 0x4c
        /*00a2*/ 	.byte	0x01
	.zero		1


	//----- nvinfo : EIATTR_ANNOTATIONS
	.align		4
        /*00a4*/ 	.byte	0x04, 0x55
        /*00a6*/ 	.short	(.L_3345 - .L_3344)


	//   ....[0]....
.L_3344:
        /* <DEDUP_REMOVED lines=219> */


	//----- nvinfo : EIATTR_MERCURY_ISA_VERSION
	.align		4
.L_3345:
        /*0e48*/ 	.byte	0x03, 0x5f
        /*0e4a*/ 	.short	0x0101


	//----- nvinfo : EIATTR_COOP_GROUP_MASK_REGIDS
	.align		4
        /*0e4c*/ 	.byte	0x04, 0x29
        /*0e4e*/ 	.short	(.L_3347 - .L_3346)


	//   ....[0]....
.L_3346:
        /*0e50*/ 	.word	0xffffffff


	//   ....[1]....
        /*0e54*/ 	.word	0xffffffff


	//   ....[2]....
        /*0e58*/ 	.word	0xffffffff


	//   ....[3]....
        /*0e5c*/ 	.word	0xffffffff


	//   ....[4]....
        /*0e60*/ 	.word	0xffffffff


	//   ....[5]....
        /*0e64*/ 	.word	0xffffffff


	//----- nvinfo : EIATTR_COOP_GROUP_INSTR_OFFSETS
	.align		4
.L_3347:
        /*0e68*/ 	.byte	0x04, 0x28
        /*0e6a*/ 	.short	(.L_3349 - .L_3348)


	//   ....[0]....
.L_3348:
        /*0e6c*/ 	.word	0x00003ce0


	//   ....[1]....
        /*0e70*/ 	.word	0x00003cf0


	//   ....[2]....
        /*0e74*/ 	.word	0x00004070


	//   ....[3]....
        /*0e78*/ 	.word	0x00004080


	//   ....[4]....
        /*0e7c*/ 	.word	0x000040b0


	//   ....[5]....
        /*0e80*/ 	.word	0x000040c0


	//----- nvinfo : EIATTR_EXIT_INSTR_OFFSETS
	.align		4
.L_3349:
        /*0e84*/ 	.byte	0x04, 0x1c
        /*0e86*/ 	.short	(.L_3351 - .L_3350)


	//   ....[0]....
.L_3350:
        /*0e88*/ 	.word	0x00000090


	//   ....[1]....
        /*0e8c*/ 	.word	0x0000b640


	//----- nvinfo : EIATTR_MAX_THREADS
	.align		4
.L_3351:
        /*0e90*/ 	.byte	0x04, 0x05
        /*0e92*/ 	.short	(.L_3353 - .L_3352)
.L_3352:
        /*0e94*/ 	.word	0x000001e0
        /*0e98*/ 	.word	0x00000001
        /*0e9c*/ 	.word	0x00000001


	//----- nvinfo : EIATTR_CRS_STACK_SIZE
	.align		4
.L_3353:
        /*0ea0*/ 	.byte	0x04, 0x1e
        /*0ea2*/ 	.short	(.L_3355 - .L_3354)
.L_3354:
        /*0ea4*/ 	.word	0x00000000


	//----- nvinfo : EIATTR_CBANK_PARAM_SIZE
	.align		4
.L_3355:
        /*0ea8*/ 	.byte	0x03, 0x19
        /*0eaa*/ 	.short	0x0048


	//----- nvinfo : EIATTR_PARAM_CBANK
	.align		4
        /*0eac*/ 	.byte	0x04, 0x0a
        /*0eae*/ 	.short	(.L_3357 - .L_3356)
	.align		4
.L_3356:
        /*0eb0*/ 	.word	index@(.nv.constant0._ZN13group_norm_v214gn_cuda_kernelI6__halfLi480ELi1ELi16ELi120ELi256ELb1ELi64ELi960ELi960ELi4ELb1ELi37ELb0ELb0ENS_16CompileConditionILi900EEEEEvPT_PKS4_S7_S7_flPfS8_Pj)
        /*0eb4*/ 	.short	0x0210
        /*0eb6*/ 	.short	0x0048


	//----- nvinfo : EIATTR_SW_WAR
	.align		4
.L_3357:
        /*0eb8*/ 	.byte	0x04, 0x36
        /*0eba*/ 	.short	(.L_3359 - .L_3358)
.L_3358:
        /*0ebc*/ 	.word	0x00000008
.L_3359:


//--------------------- .nv.callgraph             --------------------------
	.section	.nv.callgraph,"",@"SHT_CUDA_CALLGRAPH"
	.align	4
	.sectionentsize	8
	.align		4
        /*0000*/ 	.word	0x00000000
	.align		4
        /*0004*/ 	.word	0xffffffff
	.align		4
        /*0008*/ 	.word	0x00000000
	.align		4
        /*000c*/ 	.word	0xfffffffe
	.align		4
        /*0010*/ 	.word	0x00000000
	.align		4
        /*0014*/ 	.word	0xfffffffd
	.align		4
        /*0018*/ 	.word	0x00000000
	.align		4
        /*001c*/ 	.word	0xfffffffc


//--------------------- .text._ZN13group_norm_v218gn_bwd_cuda_kernelI13__nv_bfloat16Li480ELi3ELi32ELi60ELi256ELb0ELb1ELi2ELi960ELi960ELi4ELb1ELi2ELb0ELb0ELNS_15WgradSyncMethodE3ENS_16CompileConditionILi900EEEEEvPT_S6_S6_PKS5_S8_S8_S8_PKfflPfPj --------------------------
	.section	.text._ZN13group_norm_v218gn_bwd_cuda_kernelI13__nv_bfloat16Li480ELi3ELi32ELi60ELi256ELb0ELb1ELi2ELi960ELi960ELi4ELb1ELi2ELb0ELb0ELNS_15WgradSyncMethodE3ENS_16CompileConditionILi900EEEEEvPT_S6_S6_PKS5_S8_S8_S8_PKfflPfPj,"ax",@progbits
	.align	128
        .global         _ZN13group_norm_v218gn_bwd_cuda_kernelI13__nv_bfloat16Li480ELi3ELi32ELi60ELi256ELb0ELb1ELi2ELi960ELi960ELi4ELb1ELi2ELb0ELb0ELNS_15WgradSyncMethodE3ENS_16CompileConditionILi900EEEEEvPT_S6_S6_PKS5_S8_S8_S8_PKfflPfPj
        .type           _ZN13group_norm_v218gn_bwd_cuda_kernelI13__nv_bfloat16Li480ELi3ELi32ELi60ELi256ELb0ELb1ELi2ELi960ELi960ELi4ELb1ELi2ELb0ELb0ELNS_15WgradSyncMethodE3ENS_16CompileConditionILi900EEEEEvPT_S6_S6_PKS5_S8_S8_S8_PKfflPfPj,@function
        .size           _ZN13group_norm_v218gn_bwd_cuda_kernelI13__nv_bfloat16Li480ELi3ELi32ELi60ELi256ELb0ELb1ELi2ELi960ELi960ELi4ELb1ELi2ELb0ELb0ELNS_15WgradSyncMethodE3ENS_16CompileConditionILi900EEEEEvPT_S6_S6_PKS5_S8_S8_S8_PKfflPfPj,(.L_x_3904 - _ZN13group_norm_v218gn_bwd_cuda_kernelI13__nv_bfloat16Li480ELi3ELi32ELi60ELi256ELb0ELb1ELi2ELi960ELi960ELi4ELb1ELi2ELb0ELb0ELNS_15WgradSyncMethodE3ENS_16CompileConditionILi900EEEEEvPT_S6_S6_PKS5_S8_S8_S8_PKfflPfPj)
        .other          _ZN13group_norm_v218gn_bwd_cuda_kernelI13__nv_bfloat16Li480ELi3ELi32ELi60ELi256ELb0ELb1ELi2ELi960ELi960ELi4ELb1ELi2ELb0ELb0ELNS_15WgradSyncMethodE3ENS_16CompileConditionILi900EEEEEvPT_S6_S6_PKS5_S8_S8_S8_PKfflPfPj,@"STO_CUDA_ENTRY STV_DEFAULT"
_ZN13group_norm_v218gn_bwd_cuda_kernelI13__nv_bfloat16Li480ELi3ELi32ELi60ELi256ELb0ELb1ELi2ELi960ELi960ELi4ELb1ELi2ELb0ELb0ELNS_15WgradSyncMethodE3ENS_16CompileConditionILi900EEEEEvPT_S6_S6_PKS5_S8_S8_S8_PKfflPfPj:
.text._ZN13group_norm_v218gn_bwd_cuda_kernelI13__nv_bfloat16Li480ELi3ELi32ELi60ELi256ELb0ELb1ELi2ELi960ELi960ELi4ELb1ELi2ELb0ELb0ELNS_15WgradSyncMethodE3ENS_16CompileConditionILi900EEEEEvPT_S6_S6_PKS5_S8_S8_S8_PKfflPfPj:
[----:B------:R-:W0:Y:S08]  /*0000*/  LDC R1, c[0x0][0x28] ;  /* 0x00000a00ff017b82 */ /* 0x000e300000000800 */
[----:B------:R-:W1:Y:S01]  /*0010*/  S2UR UR6, SR_CTAID.Y ;  /* 0x00000000000679c3 */ /* 0x000e620000002600 */
[----:B------:R-:W-:Y:S01]  /*0020*/  ULDC.64 UR4, c[0x0][0x258] ;  /* 0x0000960000047ab9 */ /* 0x000fe20000000a00 */
[----:B------:R-:W-:Y:S01]  /*0030*/  ULDC.64 UR12, c[0x0][0x208] ;  /* 0x00008200000c7ab9 */ /* 0x000fe20000000a00 */
[----:B------:R-:W-:Y:S01]  /*0040*/  USHF.L.U32 UR16, UR4, 0x1, URZ ;  /* 0x0000000104107899 */ /* 0x000fe2000800063f */
[----:B0-----:R-:W-:Y:S01]  /*0050*/  IADD3 R1, R1, -0x20, RZ ;  /* 0xffffffe001017810 */ /* 0x001fe20007ffe0ff */
[----:B------:R-:W-:-:S03]  /*0060*/  USHF.L.U64.HI UR7, UR4, 0x1, UR5 ;  /* 0x0000000104077899 */ /* 0x000fc60008010205 */
[----:B------:R-:W0:Y:S01]  /*0070*/  S2UR UR17, SR_CTAID.X ;  /* 0x00000000001179c3 */ /* 0x000e220000002500 */
[----:B------:R-:W-:Y:S01]  /*0080*/  UMOV UR4, URZ ;  /* 0x0000003f00047c82 */ /* 0x000fe20008000000 */
[----:B-1----:R-:W-:Y:S02]  /*0090*/  UISETP.GT.U32.AND UP0, UPT, UR16, UR6, UPT ;  /* 0x000000061000728c */ /* 0x002fe4000bf04070 */
[----:B------:R-:W-:Y:S02]  /*00a0*/  UMOV UR8, UR6 ;  /* 0x0000000600087c82 */ /* 0x000fe40008000000 */
[----:B------:R-:W-:-:S06]  /*00b0*/  UISETP.GT.AND.EX UP0, UPT, UR7, URZ, UPT, UP0 ;  /* 0x0000003f0700728c */ /* 0x000fcc000bf04300 */
[----:B------:R-:W-:-:S13]  /*00c0*/  PLOP3.LUT P0, PT, PT, PT, UP0, 0x80, 0x0 ;  /* 0x000000000000781c */ /* 0x000fda0003f0f008 */
[----:B0-----:R-:W-:Y:S05]  /*00d0*/  @P0 BRA `(.L_x_0) ;  /* 0x00000000006c0947 */ /* 0x001fea0003800000 */
[----:B------:R-:W0:Y:S01]  /*00e0*/  S2R R0, SR_TID.X ;  /* 0x0000000000007919 */ /* 0x000e220000002100 */
[----:B------:R-:W-:Y:S01]  /*00f0*/  BAR.SYNC.DEFER_BLOCKING 0x0 ;  /* 0x0000000000007b1d */ /* 0x000fe20000010000 */
[----:B0-----:R-:W-:-:S13]  /*0100*/  ISETP.NE.AND P0, PT, R0, RZ, PT ;  /* 0x000000ff0000720c */ /* 0x001fda0003f05270 */
[----:B------:R-:W-:Y:S05]  /*0110*/  @P0 BRA `(.L_x_1) ;  /* 0x0000000000500947 */ /* 0x000fea0003800000 */
[----:B------:R-:W0:Y:S01]  /*0120*/  LDC.64 R2, c[0x0][0x268] ;  /* 0x00009a00ff027b82 */ /* 0x000e220000000a00 */
[----:B------:R-:W-:Y:S01]  /*0130*/  USHF.R.U32.HI UR9, URZ, 0x1, UR8 ;  /* 0x000000013f097899 */ /* 0x000fe20008011608 */
[----:B------:R-:W-:Y:S01]  /*0140*/  IMAD.MOV.U32 R5, RZ, RZ, 0x7fffff81 ;  /* 0x7fffff81ff057424 */ /* 0x000fe200078e00ff */
[----:B------:R-:W-:-:S04]  /*0150*/  ULOP3.LUT UR5, UR6, 0x1, URZ, 0xc0, !UPT ;  /* 0x0000000106057892 */ /* 0x000fc8000f8ec03f */
[----:B------:R-:W-:Y:S01]  /*0160*/  ULOP3.LUT UR5, UR5, 0x2, URZ, 0xfc, !UPT ;  /* 0x0000000205057892 */ /* 0x000fe2000f8efc3f */
[----:B------:R-:W-:-:S05]  /*0170*/  IMAD R0, RZ, RZ, -UR9 ;  /* 0x80000009ff007e24 */ /* 0x000fca000f8e02ff */
[----:B------:R-:W-:Y:S02]  /*0180*/  MOV R7, UR5 ;  /* 0x0000000500077c02 */ /* 0x000fe40008000f00 */
[----:B------:R-:W-:-:S04]  /*0190*/  ISETP.NE.AND P0, PT, R0, UR17, PT ;  /* 0x0000001100007c0c */ /* 0x000fc8000bf05270 */
[----:B------:R-:W-:Y:S01]  /*01a0*/  SEL R5, R5, 0x1, !P0 ;  /* 0x0000000105057807 */ /* 0x000fe20004000000 */
[----:B0-----:R-:W-:Y:S01]  /*01b0*/  IMAD.WIDE.U32 R2, R7, 0x4, R2 ;  /* 0x0000000407027825 */ /* 0x001fe200078e0002 */
[----:B------:R-:W-:Y:S06]  /*01c0*/  MEMBAR.ALL.GPU ;  /* 0x0000000000007992 */ /* 0x000fec000000a000 */
[----:B------:R-:W-:-:S00]  /*01d0*/  ERRBAR ;  /* 0x00000000000079ab */ /* 0x000fc00000000000 */
[----:B------:R-:W-:Y:S06]  /*01e0*/  CGAERRBAR ;  /* 0x00000000000075ab */ /* 0x000fec0000000000 */
[----:B------:R0:W5:Y:S02]  /*01f0*/  ATOM.E.ADD.STRONG.GPU PT, R5, desc[UR12][R2.64], R5 ;  /* 0x000000050205798a */ /* 0x00016400081ee1cc */
.L_x_2:
[----:B------:R-:W2:Y:S04]  /*0200*/  LD.E.STRONG.GPU R0, desc[UR12][R2.64] ;  /* 0x0000000c02007980 */ /* 0x000ea8000c10f900 */
[----:B--2---:R-:W-:Y:S01]  /*0210*/  CCTL.IVALL ;  /* 0x00000000ff00798f */ /* 0x004fe20002000000 */
[----:B------:R-:W-:Y:S05]  /*0220*/  YIELD ;  /* 0x0000000000007946 */ /* 0x000fea0003800000 */
[----:B-----5:R-:W-:-:S04]  /*0230*/  LOP3.LUT R0, R0, R5, RZ, 0x3c, !PT ;  /* 0x0000000500007212 */ /* 0x020fc800078e3cff */
[----:B------:R-:W-:-:S13]  /*0240*/  ISETP.GT.AND P0, PT, R0, -0x1, PT ;  /* 0xffffffff0000780c */ /* 0x000fda0003f04270 */
[----:B------:R-:W-:Y:S05]  /*0250*/  @P0 BRA `(.L_x_2) ;  /* 0xfffffffc00e80947 */ /* 0x000fea000383ffff */
.L_x_1:
[----:B------:R-:W-:Y:S05]  /*0260*/  WARPSYNC.ALL ;  /* 0x0000000000007948 */ /* 0x000fea0003800000 */
[----:B------:R-:W-:Y:S06]  /*0270*/  BAR.SYNC.DEFER_BLOCKING 0x0 ;  /* 0x0000000000007b1d */ /* 0x000fec0000010000 */
[----:B------:R-:W-:Y:S05]  /*0280*/  BRA `(.L_x_3) ;  /* 0x0000002000ec7947 */ /* 0x000fea0003800000 */
.L_x_0:
[----:B------:R-:W0:Y:S01]  /*0290*/  S2R R9, SR_TID.X ;  /* 0x0000000000097919 */ /* 0x000e220000002100 */
[----:B------:R-:W1:Y:S01]  /*02a0*/  S2UR UR9, SR_CgaCtaId ;  /* 0x00000000000979c3 */ /* 0x000e620000008800 */
[----:B------:R-:W-:Y:S01]  /*02b0*/  UMOV UR5, 0x400 ;  /* 0x0000040000057882 */ /* 0x000fe20000000000 */
[----:B------:R-:W-:Y:S01]  /*02c0*/  CS2R R22, SRZ ;  /* 0x0000000000167805 */ /* 0x000fe2000001ff00 */
[----:B------:R-:W-:Y:S01]  /*02d0*/  UIADD3 UR5, UR5, 0x3c00, URZ ;  /* 0x00003c0005057890 */ /* 0x000fe2000fffe03f */
[----:B------:R-:W-:Y:S02]  /*02e0*/  CS2R R20, SRZ ;  /* 0x0000000000147805 */ /* 0x000fe4000001ff00 */
[----:B------:R-:W-:Y:S02]  /*02f0*/  CS2R R18, SRZ ;  /* 0x0000000000127805 */ /* 0x000fe4000001ff00 */
[----:B------:R-:W-:Y:S01]  /*0300*/  CS2R R16, SRZ ;  /* 0x0000000000107805 */ /* 0x000fe2000001ff00 */
[----:B-1----:R-:W-:-:S03]  /*0310*/  ULEA UR9, UR9, UR5, 0x18 ;  /* 0x0000000509097291 */ /* 0x002fc6000f8ec03f */
[----:B------:R-:W-:Y:S01]  /*0320*/  UMOV UR5, URZ ;  /* 0x0000003f00057c82 */ /* 0x000fe20008000000 */
[----:B0-----:R-:W-:Y:S02]  /*0330*/  IADD3 R4, R9, 0x1e0, RZ ;  /* 0x000001e009047810 */ /* 0x001fe40007ffe0ff */
[----:B------:R-:W-:Y:S02]  /*0340*/  SHF.R.S32.HI R0, RZ, 0x1f, R9 ;  /* 0x0000001fff007819 */ /* 0x000fe40000011409 */
[----:B------:R-:W-:Y:S02]  /*0350*/  SHF.R.S32.HI R5, RZ, 0x1f, R4 ;  /* 0x0000001fff057819 */ /* 0x000fe40000011404 */
[----:B------:R-:W-:Y:S02]  /*0360*/  LEA.HI R2, R0, R9, RZ, 0x2 ;  /* 0x0000000900027211 */ /* 0x000fe400078f10ff */
[----:B------:R-:W-:Y:S02]  /*0370*/  LEA.HI R3, R5, R4, RZ, 0x2 ;  /* 0x0000000405037211 */ /* 0x000fe400078f10ff */
[----:B------:R-:W-:-:S02]  /*0380*/  SHF.R.S32.HI R37, RZ, 0x2, R2 ;  /* 0x00000002ff257819 */ /* 0x000fc40000011402 */
[----:B------:R-:W-:Y:S02]  /*0390*/  SHF.R.S32.HI R8, RZ, 0x2, R3 ;  /* 0x00000002ff087819 */ /* 0x000fe40000011403 */
[----:B------:R-:W-:Y:S01]  /*03a0*/  LOP3.LUT R7, R3, 0xfffffffc, RZ, 0xc0, !PT ;  /* 0xfffffffc03077812 */ /* 0x000fe200078ec0ff */
[----:B------:R-:W-:Y:S01]  /*03b0*/  VIADD R3, R37, 0xf0 ;  /* 0x000000f025037836 */ /* 0x000fe20000000000 */
[----:B------:R-:W-:Y:S01]  /*03c0*/  LEA.HI R6, R5, R4, RZ, 0x4 ;  /* 0x0000000405067211 */ /* 0x000fe200078f20ff */
[----:B------:R-:W-:Y:S01]  /*03d0*/  VIADD R5, R8, 0xf0 ;  /* 0x000000f008057836 */ /* 0x000fe20000000000 */
[----:B------:R-:W-:Y:S01]  /*03e0*/  IADD3 R7, R4, -R7, RZ ;  /* 0x8000000704077210 */ /* 0x000fe20007ffe0ff */
[----:B------:R0:W-:Y:S01]  /*03f0*/  STL [R1+0x4], R8 ;  /* 0x0000040801007387 */ /* 0x0001e20000100800 */
[----:B------:R-:W-:Y:S02]  /*0400*/  SHF.R.S32.HI R4, RZ, 0x1f, R3 ;  /* 0x0000001fff047819 */ /* 0x000fe40000011403 */
[----:B------:R-:W-:-:S02]  /*0410*/  LEA.HI R0, R0, R9, RZ, 0x4 ;  /* 0x0000000900007211 */ /* 0x000fc400078f20ff */
[----:B------:R-:W-:Y:S02]  /*0420*/  LOP3.LUT R2, R2, 0xfffffffc, RZ, 0xc0, !PT ;  /* 0xfffffffc02027812 */ /* 0x000fe400078ec0ff */
[----:B------:R-:W-:Y:S02]  /*0430*/  LEA.HI R4, R4, R3, RZ, 0x2 ;  /* 0x0000000304047211 */ /* 0x000fe400078f10ff */
[----:B------:R-:W-:Y:S02]  /*0440*/  SHF.R.U32.HI R3, RZ, 0x4, R0 ;  /* 0x00000004ff037819 */ /* 0x000fe40000011600 */
[----:B0-----:R-:W-:Y:S02]  /*0450*/  SHF.R.S32.HI R8, RZ, 0x1f, R5 ;  /* 0x0000001fff087819 */ /* 0x001fe40000011405 */
[----:B------:R-:W-:Y:S02]  /*0460*/  IADD3 R2, -R2, R9, RZ ;  /* 0x0000000902027210 */ /* 0x000fe40007ffe1ff */
[----:B------:R-:W-:-:S02]  /*0470*/  LEA.HI R8, R8, R5, RZ, 0x2 ;  /* 0x0000000508087211 */ /* 0x000fc400078f10ff */
[----:B------:R-:W-:Y:S02]  /*0480*/  SHF.R.U32.HI R5, RZ, 0x2, R4 ;  /* 0x00000002ff057819 */ /* 0x000fe40000011604 */
[C---:B------:R-:W-:Y:S02]  /*0490*/  LOP3.LUT R3, R2.reuse, 0x3, R3, 0x78, !PT ;  /* 0x0000000302037812 */ /* 0x040fe400078e7803 */
[----:B------:R-:W-:Y:S02]  /*04a0*/  LOP3.LUT R0, R2, 0x3, R5, 0x78, !PT ;  /* 0x0000000302007812 */ /* 0x000fe400078e7805 */
[----:B------:R-:W-:Y:S01]  /*04b0*/  SHF.R.U32.HI R6, RZ, 0x4, R6 ;  /* 0x00000004ff067819 */ /* 0x000fe20000011606 */
[----:B------:R-:W-:Y:S01]  /*04c0*/  STL [R1+0x14], R3 ;  /* 0x0000140301007387 */ /* 0x000fe20000100800 */
[----:B------:R-:W-:Y:S02]  /*04d0*/  SHF.R.U32.HI R8, RZ, 0x2, R8 ;  /* 0x00000002ff087819 */ /* 0x000fe40000011608 */
[C---:B------:R-:W-:Y:S01]  /*04e0*/  LOP3.LUT R2, R7.reuse, 0x3, R6, 0x78, !PT ;  /* 0x0000000307027812 */ /* 0x040fe200078e7806 */
[----:B------:R0:W-:Y:S04]  /*04f0*/  STL [R1+0x10], R0 ;  /* 0x0000100001007387 */ /* 0x0001e80000100800 */
[----:B------:R1:W-:Y:S01]  /*0500*/  STL [R1+0xc], R2 ;  /* 0x00000c0201007387 */ /* 0x0003e20000100800 */
[----:B0-----:R-:W-:-:S05]  /*0510*/  LOP3.LUT R0, R7, 0x3, R8, 0x78, !PT ;  /* 0x0000000307007812 */ /* 0x001fca00078e7808 */
[----:B------:R1:W-:Y:S02]  /*0520*/  STL [R1+0x8], R0 ;  /* 0x0000080001007387 */ /* 0x0003e40000100800 */
.L_x_19:
[----:B------:R-:W1:Y:S01]  /*0530*/  S2R R35, SR_TID.X ;  /* 0x0000000000237919 */ /* 0x000e620000002100 */
[----:B------:R-:W-:Y:S01]  /*0540*/  ULOP3.LUT UR10, UR8, 0x1, URZ, 0xc0, !UPT ;  /* 0x00000001080a7892 */ /* 0x000fe2000f8ec03f */
[----:B------:R-:W0:Y:S01]  /*0550*/  LDC.64 R12, c[0x0][0x238] ;  /* 0x00008e00ff0c7b82 */ /* 0x000e220000000a00 */
[----:B------:R-:W-:Y:S02]  /*0560*/  USHF.L.U32 UR11, UR17, 0x1, URZ ;  /* 0x00000001110b7899 */ /* 0x000fe4000800063f */
[----:B------:R-:W-:Y:S02]  /*0570*/  UIMAD UR15, UR10, 0x3c0, URZ ;  /* 0x000003c00a0f78a4 */ /* 0x000fe4000f8e023f */
[----:B------:R-:W-:Y:S02]  /*0580*/  ULOP3.LUT UR11, UR11, 0xfe, URZ, 0xc0, !UPT ;  /* 0x000000fe0b0b7892 */ /* 0x000fe4000f8ec03f */
[----:B------:R-:W-:Y:S02]  /*0590*/  USHF.R.U64 UR14, UR8, 0x1, UR4 ;  /* 0x00000001080e7899 */ /* 0x000fe40008001204 */
[----:B------:R-:W-:Y:S01]  /*05a0*/  USHF.R.U32.HI UR10, URZ, 0x1, UR4 ;  /* 0x000000013f0a7899 */ /* 0x000fe20008011604 */
[----:B------:R-:W-:-:S03]  /*05b0*/  ULDC.64 UR18, c[0x0][0x248] ;  /* 0x0000920000127ab9 */ /* 0x000fc60000000a00 */
[----:B------:R-:W-:Y:S02]  /*05c0*/  MOV R9, UR14 ;  /* 0x0000000e00097c02 */ /* 0x000fe40008000f00 */
[----:B------:R-:W-:Y:S01]  /*05d0*/  MOV R8, UR10 ;  /* 0x0000000a00087c02 */ /* 0x000fe20008000f00 */
[----:B------:R-:W-:Y:S01]  /*05e0*/  UIMAD UR10, UR10, 0x78000, URZ ;  /* 0x000780000a0a78a4 */ /* 0x000fe2000f8e023f */
[----:B-12---:R-:W-:-:S05]  /*05f0*/  IMAD.WIDE.U32 R2, R35, -0x77777777, RZ ;  /* 0x8888888923027825 */ /* 0x006fca00078e00ff */
[----:B------:R-:W-:-:S05]  /*0600*/  SHF.R.U32.HI R27, RZ, 0x7, R3 ;  /* 0x00000007ff1b7819 */ /* 0x000fca0000011603 */
[C---:B------:R-:W-:Y:S02]  /*0610*/  IMAD R6, R27.reuse, -0xf0, R35 ;  /* 0xffffff101b067824 */ /* 0x040fe400078e0223 */
[----:B------:R-:W-:-:S03]  /*0620*/  VIADD R0, R27, UR11 ;  /* 0x0000000b1b007c36 */ /* 0x000fc60008000000 */
[----:B------:R-:W-:-:S04]  /*0630*/  LEA R5, R6, UR15, 0x2 ;  /* 0x0000000f06057c11 */ /* 0x000fc8000f8e10ff */
[----:B------:R-:W-:Y:S01]  /*0640*/  SHF.R.S32.HI R7, RZ, 0x1f, R5 ;  /* 0x0000001fff077819 */ /* 0x000fe20000011405 */
[----:B------:R-:W-:-:S04]  /*0650*/  IMAD.WIDE.U32 R2, R5, -0x77777777, RZ ;  /* 0x8888888905027825 */ /* 0x000fc800078e00ff */
[----:B------:R-:W-:Y:S01]  /*0660*/  IMAD R2, R0, 0x780, RZ ;  /* 0x0000078000027824 */ /* 0x000fe200078e02ff */
[----:B------:R-:W-:Y:S01]  /*0670*/  SHF.R.U32.HI R36, RZ, 0x5, R3 ;  /* 0x00000005ff247819 */ /* 0x000fe20000011603 */
[----:B------:R-:W-:-:S03]  /*0680*/  IMAD.MOV.U32 R3, RZ, RZ, RZ ;  /* 0x000000ffff037224 */ /* 0x000fc600078e00ff */
[C---:B------:R-:W-:Y:S01]  /*0690*/  LEA R4, P0, R9.reuse, R36, 0x5 ;  /* 0x0000002409047211 */ /* 0x040fe200078028ff */
[----:B------:R-:W-:-:S03]  /*06a0*/  IMAD.WIDE.U32 R2, R9, 0x78000, R2 ;  /* 0x0007800009027825 */ /* 0x000fc600078e0002 */
[----:B------:R-:W-:Y:S02]  /*06b0*/  LEA.HI.X R9, R9, RZ, R8, 0x5, P0 ;  /* 0x000000ff09097211 */ /* 0x000fe400000f2c08 */
[C---:B------:R-:W-:Y:S02]  /*06c0*/  LEA R14, P0, R4.reuse, UR18, 0x3 ;  /* 0x00000012040e7c11 */ /* 0x040fe4000f8018ff */
[----:B------:R-:W-:Y:S02]  /*06d0*/  IADD3 R0, P1, R5, R2, RZ ;  /* 0x0000000205007210 */ /* 0x000fe40007f3e0ff */
[----:B------:R-:W-:Y:S01]  /*06e0*/  LEA.HI.X R15, R4, UR19, R9, 0x3, P0 ;  /* 0x00000013040f7c11 */ /* 0x000fe200080f1c09 */
[----:B------:R-:W-:Y:S01]  /*06f0*/  ULDC.64 UR18, c[0x0][0x228] ;  /* 0x00008a0000127ab9 */ /* 0x000fe20000000a00 */
[----:B------:R-:W-:Y:S01]  /*0700*/  IADD3.X R7, R7, UR10, R3, P1, !PT ;  /* 0x0000000a07077c10 */ /* 0x000fe20008ffe403 */
[----:B------:R-:W-:Y:S01]  /*0710*/  IMAD.SHL.U32 R3, R0, 0x2, RZ ;  /* 0x0000000200037824 */ /* 0x000fe200078e00ff */
[----:B------:R-:W-:-:S02]  /*0720*/  ULDC.64 UR10, c[0x0][0x230] ;  /* 0x00008c00000a7ab9 */ /* 0x000fc40000000a00 */
[----:B------:R-:W2:Y:S01]  /*0730*/  LDG.E.64.CONSTANT R14, desc[UR12][R14.64] ;  /* 0x0000000c0e0e7981 */ /* 0x000ea2000c1e9b00 */
[----:B------:R-:W-:Y:S02]  /*0740*/  SHF.L.U64.HI R31, R0, 0x1, R7 ;  /* 0x00000001001f7819 */ /* 0x000fe40000010207 */
[----:B------:R-:W-:Y:S01]  /*0750*/  IADD3 R10, P0, R3, UR10, RZ ;  /* 0x0000000a030a7c10 */ /* 0x000fe2000ff1e0ff */
[----:B0-----:R-:W-:Y:S01]  /*0760*/  IMAD.WIDE R12, R5, 0x2, R12 ;  /* 0x00000002050c7825 */ /* 0x001fe200078e020c */
[----:B------:R-:W-:Y:S01]  /*0770*/  IADD3 R8, P1, R3, UR18, RZ ;  /* 0x0000001203087c10 */ /* 0x000fe2000ff3e0ff */
[----:B------:R-:W-:Y:S01]  /*0780*/  ULDC UR10, c[0x0][0x250] ;  /* 0x00009400000a7ab9 */ /* 0x000fe20000000800 */
[C---:B------:R-:W-:Y:S02]  /*0790*/  IADD3.X R11, R31.reuse, UR11, RZ, P0, !PT ;  /* 0x0000000b1f0b7c10 */ /* 0x040fe400087fe4ff */
[----:B------:R-:W-:Y:S01]  /*07a0*/  IADD3.X R9, R31, UR19, RZ, P1, !PT ;  /* 0x000000131f097c10 */ /* 0x000fe20008ffe4ff */
[----:B------:R-:W3:Y:S04]  /*07b0*/  LDG.E.64.CONSTANT R12, desc[UR12][R12.64] ;  /* 0x0000000c0c0c7981 */ /* 0x000ee8000c1e9b00 */
[----:B------:R-:W4:Y:S04]  /*07c0*/  LDG.E.64.CONSTANT R10, desc[UR12][R10.64] ;  /* 0x0000000c0a0a7981 */ /* 0x000f28000c1e9b00 */
[----:B------:R-:W5:Y:S01]  /*07d0*/  LDG.E.64.CONSTANT R8, desc[UR12][R8.64] ;  /* 0x0000000c08087981 */ /* 0x000f62000c1e9b00 */
[----:B------:R-:W-:-:S10]  /*07e0*/  HFMA2.MMA R25, -RZ, RZ, 0, 1.430511474609375e-06 ;  /* 0x00000018ff197435 */ /* 0x000fd400000001ff */
[----:B------:R-:W-:Y:S01]  /*07f0*/  IMAD R30, R6, R25, UR9 ;  /* 0x00000009061e7e24 */ /* 0x000fe2000f8e0219 */
[----:B------:R-:W-:Y:S01]  /*0800*/  UMOV UR14, UR8 ;  /* 0x00000008000e7c82 */ /* 0x000fe20008000000 */
[----:B------:R-:W-:-:S04]  /*0810*/  UIADD3 UR8, UP0, UR8, 0x2, URZ ;  /* 0x0000000208087890 */ /* 0x000fc8000ff1e03f */
[----:B------:R-:W-:Y:S02]  /*0820*/  UIADD3.X UR4, URZ, UR4, URZ, UP0, !UPT ;  /* 0x000000043f047290 */ /* 0x000fe400087fe43f */
[----:B------:R-:W-:-:S04]  /*0830*/  UISETP.GE.U32.AND UP0, UPT, UR8, UR16, UPT ;  /* 0x000000100800728c */ /* 0x000fc8000bf06070 */
[----:B------:R-:W-:-:S06]  /*0840*/  UISETP.GE.AND.EX UP0, UPT, UR4, UR7, UPT, UP0 ;  /* 0x000000070400728c */ /* 0x000fcc000bf06300 */
[----:B------:R-:W-:Y:S02]  /*0850*/  PLOP3.LUT P0, PT, PT, PT, UP0, 0x80, 0x0 ;  /* 0x000000000000781c */ /* 0x000fe40003f0f008 */
[----:B------:R-:W-:Y:S02]  /*0860*/  LEA R27, R27, R30, 0x3 ;  /* 0x0000001e1b1b7211 */ /* 0x000fe400078e18ff */
[----:B------:R-:W-:Y:S01]  /*0870*/  ISETP.GT.U32.AND P1, PT, R35, 0x1f, PT ;  /* 0x0000001f2300780c */ /* 0x000fe20003f24070 */
[----:B--2---:R-:W-:-:S06]  /*0880*/  FADD.FTZ R4, R15, UR10 ;  /* 0x0000000a0f047e21 */ /* 0x004fcc0008010000 */
[----:B------:R-:W0:Y:S01]  /*0890*/  MUFU.RSQ R4, R4 ;  /* 0x0000000400047308 */ /* 0x000e220000001400 */
[C---:B----4-:R-:W-:Y:S02]  /*08a0*/  SHF.L.U32 R29, R10.reuse, 0x10, RZ ;  /* 0x000000100a1d7819 */ /* 0x050fe400000006ff */
[----:B------:R-:W-:Y:S01]  /*08b0*/  PRMT R15, R10, 0x7632, R15 ;  /* 0x000076320a0f7816 */ /* 0x000fe2000000000f */
[C---:B---3--:R-:W-:Y:S01]  /*08c0*/  IMAD.U32 R5, R12.reuse, 0x10000, RZ ;  /* 0x000100000c057824 */ /* 0x048fe200078e00ff */
[----:B------:R-:W-:Y:S01]  /*08d0*/  PRMT R24, R12, 0x7632, R24 ;  /* 0x000076320c187816 */ /* 0x000fe20000000018 */
[----:B-----5:R-:W-:Y:S02]  /*08e0*/  IMAD.U32 R0, R8, 0x10000, RZ ;  /* 0x0001000008007824 */ /* 0x020fe400078e00ff */
[----:B------:R-:W-:Y:S01]  /*08f0*/  FADD.FTZ R29, -R14, R29 ;  /* 0x0000001d0e1d7221 */ /* 0x000fe20000010100 */
[----:B------:R-:W-:Y:S02]  /*0900*/  PRMT R26, R8, 0x7632, R26 ;  /* 0x00007632081a7816 */ /* 0x000fe4000000001a */
[----:B------:R-:W-:Y:S01]  /*0910*/  SHF.L.U32 R15, R15, 0x10, RZ ;  /* 0x000000100f0f7819 */ /* 0x000fe200000006ff */
[----:B------:R-:W-:Y:S01]  /*0920*/  FMUL.FTZ R7, R0, R5 ;  /* 0x0000000500077220 */ /* 0x000fe20000410000 */
[----:B0-----:R-:W-:Y:S01]  /*0930*/  FMUL.FTZ R2, R4, R29 ;  /* 0x0000001d04027220 */ /* 0x001fe20000410000 */
[----:B------:R-:W-:Y:S01]  /*0940*/  SHF.L.U32 R26, R26, 0x10, RZ ;  /* 0x000000101a1a7819 */ /* 0x000fe200000006ff */
[----:B------:R-:W-:-:S02]  /*0950*/  IMAD.U32 R24, R24, 0x10000, RZ ;  /* 0x0001000018187824 */ /* 0x000fc400078e00ff */
[----:B------:R-:W-:Y:S01]  /*0960*/  FADD.FTZ R15, -R14, R15 ;  /* 0x0000000f0e0f7221 */ /* 0x000fe20000010100 */
[----:B------:R-:W-:Y:S01]  /*0970*/  FFMA.FTZ R28, R2, R7, RZ ;  /* 0x00000007021c7223 */ /* 0x000fe200000100ff */
[----:B------:R-:W-:Y:S02]  /*0980*/  IMAD.U32 R7, R11, 0x10000, RZ ;  /* 0x000100000b077824 */ /* 0x000fe400078e00ff */
[----:B------:R-:W-:Y:S01]  /*0990*/  FMUL.FTZ R6, R26, R24 ;  /* 0x000000181a067220 */ /* 0x000fe20000410000 */
[----:B------:R-:W-:Y:S01]  /*09a0*/  FMUL.FTZ R15, R4, R15 ;  /* 0x0000000f040f7220 */ /* 0x000fe20000410000 */
[----:B------:R-:W-:Y:S01]  /*09b0*/  FADD.FTZ R29, -R14, R7 ;  /* 0x000000070e1d7221 */ /* 0x000fe20000010100 */
[----:B------:R-:W-:Y:S02]  /*09c0*/  SHF.L.U32 R7, R9, 0x10, RZ ;  /* 0x0000001009077819 */ /* 0x000fe400000006ff */
[----:B------:R-:W-:Y:S01]  /*09d0*/  FFMA.FTZ R25, R15, R6, R28 ;  /* 0x000000060f197223 */ /* 0x000fe2000001001c */
[----:B------:R-:W-:-:S02]  /*09e0*/  IMAD.U32 R6, R13, 0x10000, RZ ;  /* 0x000100000d067824 */ /* 0x000fc400078e00ff */
[----:B------:R-:W-:Y:S01]  /*09f0*/  FFMA.FTZ R20, R15, R26, R20 ;  /* 0x0000001a0f147223 */ /* 0x000fe20000010014 */
[----:B------:R-:W-:Y:S01]  /*0a00*/  FMUL.FTZ R15, R4, R29 ;  /* 0x0000001d040f7220 */ /* 0x000fe20000410000 */
[----:B------:R-:W-:Y:S01]  /*0a10*/  FMUL.FTZ R28, R7, R6 ;  /* 0x00000006071c7220 */ /* 0x000fe20000410000 */
[----:B------:R-:W-:-:S03]  /*0a20*/  FFMA.FTZ R29, R0, R5, RZ ;  /* 0x00000005001d7223 */ /* 0x000fc600000100ff */
[----:B------:R-:W-:Y:S01]  /*0a30*/  FFMA.FTZ R25, R15, R28, R25 ;  /* 0x0000001c0f197223 */ /* 0x000fe20000010019 */
[----:B------:R-:W-:Y:S01]  /*0a40*/  PRMT R28, R11, 0x7632, R28 ;  /* 0x000076320b1c7816 */ /* 0x000fe2000000001c */
[C---:B------:R-:W-:Y:S01]  /*0a50*/  FFMA.FTZ R24, R26.reuse, R24, R29 ;  /* 0x000000181a187223 */ /* 0x040fe2000001001d */
[----:B------:R-:W-:Y:S01]  /*0a60*/  FADD.FTZ R21, R26, R21 ;  /* 0x000000151a157221 */ /* 0x000fe20000010000 */
[----:B------:R-:W-:Y:S02]  /*0a70*/  PRMT R29, R13, 0x7632, R29 ;  /* 0x000076320d1d7816 */ /* 0x000fe4000000001d */
[----:B------:R-:W-:Y:S01]  /*0a80*/  PRMT R26, R9, 0x7632, R26 ;  /* 0x00007632091a7816 */ /* 0x000fe2000000001a */
[----:B------:R-:W-:Y:S01]  /*0a90*/  IMAD.U32 R28, R28, 0x10000, RZ ;  /* 0x000100001c1c7824 */ /* 0x000fe200078e00ff */
[----:B------:R-:W-:Y:S01]  /*0aa0*/  SHF.L.U32 R29, R29, 0x10, RZ ;  /* 0x000000101d1d7819 */ /* 0x000fe200000006ff */
[----:B------:R-:W-:Y:S02]  /*0ab0*/  FFMA.FTZ R24, R7, R6, R24 ;  /* 0x0000000607187223 */ /* 0x000fe40000010018 */
[----:B------:R-:W-:-:S02]  /*0ac0*/  IMAD.U32 R26, R26, 0x10000, RZ ;  /* 0x000100001a1a7824 */ /* 0x000fc400078e00ff */
[----:B------:R-:W-:Y:S02]  /*0ad0*/  FADD.FTZ R28, -R14, R28 ;  /* 0x0000001c0e1c7221 */ /* 0x000fe40000010100 */
[CC--:B------:R-:W-:Y:S01]  /*0ae0*/  FFMA.FTZ R24, R26.reuse, R29.reuse, R24 ;  /* 0x0000001d1a187223 */ /* 0x0c0fe20000010018 */
[----:B------:R-:W-:Y:S01]  /*0af0*/  FMUL.FTZ R29, R26, R29 ;  /* 0x0000001d1a1d7220 */ /* 0x000fe20000410000 */
[----:B------:R-:W-:-:S04]  /*0b00*/  FMUL.FTZ R28, R4, R28 ;  /* 0x0000001c041c7220 */ /* 0x000fc80000410000 */
[----:B------:R-:W-:Y:S01]  /*0b10*/  FFMA.FTZ R25, R28, R29, R25 ;  /* 0x0000001d1c197223 */ /* 0x000fe20000010019 */
[----:B------:R-:W-:-:S04]  /*0b20*/  FADD.FTZ R17, R26, R17 ;  /* 0x000000111a117221 */ /* 0x000fc80000010000 */
[----:B------:R0:W-:Y:S01]  /*0b30*/  STS.64 [R27], R24 ;  /* 0x000000181b007388 */ /* 0x0001e20000000a00 */
[----:B------:R-:W-:Y:S01]  /*0b40*/  FFMA.FTZ R16, R28, R26, R16 ;  /* 0x0000001a1c107223 */ /* 0x000fe20000010010 */
[----:B------:R-:W-:Y:S01]  /*0b50*/  FADD.FTZ R23, R0, R23 ;  /* 0x0000001700177221 */ /* 0x000fe20000010000 */
[----:B------:R-:W-:Y:S01]  /*0b60*/  FADD.FTZ R19, R7, R19 ;  /* 0x0000001307137221 */ /* 0x000fe20000010000 */
[----:B------:R-:W-:Y:S01]  /*0b70*/  FFMA.FTZ R22, R2, R0, R22 ;  /* 0x0000000002167223 */ /* 0x000fe20000010016 */
[----:B------:R-:W-:Y:S01]  /*0b80*/  FFMA.FTZ R18, R15, R7, R18 ;  /* 0x000000070f127223 */ /* 0x000fe20000010012 */
[----:B------:R-:W-:Y:S06]  /*0b90*/  BAR.SYNC.DEFER_BLOCKING 0x0 ;  /* 0x0000000000007b1d */ /* 0x000fec0000010000 */
[----:B------:R-:W-:Y:S05]  /*0ba0*/  @!P0 BRA `(.L_x_4) ;  /* 0x0000000000d48947 */ /* 0x000fea0003800000 */
[----:B------:R-:W2:Y:S04]  /*0bb0*/  LDL R33, [R1+0x14] ;  /* 0x0000140001217983 */ /* 0x000ea80000100800 */
[----:B------:R-:W3:Y:S01]  /*0bc0*/  LDL R32, [R1+0x10] ;  /* 0x0000100001207983 */ /* 0x000ee20000100800 */
[----:B------:R-:W1:Y:S01]  /*0bd0*/  S2UR UR11, SR_CgaCtaId ;  /* 0x00000000000b79c3 */ /* 0x000e620000008800 */
[----:B------:R-:W-:Y:S01]  /*0be0*/  UMOV UR10, 0x400 ;  /* 0x00000400000a7882 */ /* 0x000fe20000000000 */
[----:B0-----:R-:W-:-:S04]  /*0bf0*/  SHF.L.U32 R24, R35, 0x1, RZ ;  /* 0x0000000123187819 */ /* 0x001fc800000006ff */
[----:B------:R-:W-:-:S04]  /*0c00*/  LOP3.LUT R27, R24, 0x18, RZ, 0xc0, !PT ;  /* 0x00000018181b7812 */ /* 0x000fc800078ec0ff */
[C---:B------:R-:W-:Y:S02]  /*0c10*/  LOP3.LUT R29, R27.reuse, 0x8, RZ, 0x3c, !PT ;  /* 0x000000081b1d7812 */ /* 0x040fe400078e3cff */
[----:B------:R-:W-:Y:S01]  /*0c20*/  LOP3.LUT R25, R27, 0x10, RZ, 0x3c, !PT ;  /* 0x000000101b197812 */ /* 0x000fe200078e3cff */
[----:B-1----:R-:W-:-:S06]  /*0c30*/  ULEA UR10, UR11, UR10, 0x18 ;  /* 0x0000000a0b0a7291 */ /* 0x002fcc000f8ec03f */
[----:B------:R-:W-:-:S04]  /*0c40*/  LEA R24, R35, UR10, 0x5 ;  /* 0x0000000a23187c11 */ /* 0x000fc8000f8e28ff */
[C---:B------:R-:W-:Y:S01]  /*0c50*/  IADD3 R28, R24.reuse, R29, RZ ;  /* 0x0000001d181c7210 */ /* 0x040fe20007ffe0ff */
[C---:B------:R-:W-:Y:S01]  /*0c60*/  IMAD.IADD R26, R24.reuse, 0x1, R27 ;  /* 0x00000001181a7824 */ /* 0x040fe200078e021b */
[----:B------:R-:W-:Y:S01]  /*0c70*/  LOP3.LUT R27, R27, 0x18, RZ, 0x3c, !PT ;  /* 0x000000181b1b7812 */ /* 0x000fe200078e3cff */
[----:B------:R-:W-:-:S03]  /*0c80*/  IMAD.IADD R29, R24, 0x1, R25 ;  /* 0x00000001181d7824 */ /* 0x000fc600078e0219 */
[----:B------:R-:W-:Y:S01]  /*0c90*/  IADD3 R30, R24, R27, RZ ;  /* 0x0000001b181e7210 */ /* 0x000fe20007ffe0ff */
[----:B------:R-:W-:Y:S01]  /*0ca0*/  STS.64 [R26], R22 ;  /* 0x000000161a007388 */ /* 0x000fe20000000a00 */
[----:B------:R-:W-:-:S03]  /*0cb0*/  LEA R24, R37, UR10, 0x5 ;  /* 0x0000000a25187c11 */ /* 0x000fc6000f8e28ff */
[----:B------:R-:W-:Y:S04]  /*0cc0*/  STS.64 [R28], R20 ;  /* 0x000000141c007388 */ /* 0x000fe80000000a00 */
[----:B------:R-:W-:Y:S04]  /*0cd0*/  STS.64 [R29], R18 ;  /* 0x000000121d007388 */ /* 0x000fe80000000a00 */
[----:B------:R0:W-:Y:S01]  /*0ce0*/  STS.64 [R30], R16 ;  /* 0x000000101e007388 */ /* 0x0001e20000000a00 */
[----:B------:R-:W-:-:S04]  /*0cf0*/  USHF.R.U32.HI UR11, URZ, 0x1, UR6 ;  /* 0x000000013f0b7899 */ /* 0x000fc80008011606 */
[----:B------:R-:W-:-:S04]  /*0d00*/  USHF.L.U32 UR11, UR11, 0x7, URZ ;  /* 0x000000070b0b7899 */ /* 0x000fc8000800063f */
[----:B------:R-:W-:Y:S01]  /*0d10*/  ULOP3.LUT UR11, UR11, 0xffffff80, UR17, 0xe2, !UPT ;  /* 0xffffff800b0b7892 */ /* 0x000fe2000f8ee211 */
[----:B0-----:R-:W4:Y:S03]  /*0d20*/  LDL R30, [R1+0x4] ;  /* 0x00000400011e7983 */ /* 0x001f260000100800 */
[----:B------:R-:W-:-:S06]  /*0d30*/  UIMAD UR11, UR11, 0x780, UR15 ;  /* 0x000007800b0b78a4 */ /* 0x000fcc000f8e020f */
[----:B------:R-:W-:-:S05]  /*0d40*/  VIADD R28, R35, UR11 ;  /* 0x0000000b231c7c36 */ /* 0x000fca0008000000 */
[----:B------:R-:W-:Y:S01]  /*0d50*/  SHF.L.U32 R28, R28, 0x1, RZ ;  /* 0x000000011c1c7819 */ /* 0x000fe200000006ff */
[----:B------:R-:W-:Y:S01]  /*0d60*/  BAR.SYNC.DEFER_BLOCKING 0x0 ;  /* 0x0000000000007b1d */ /* 0x000fe20000010000 */
[----:B--2---:R-:W-:Y:S01]  /*0d70*/  IMAD R25, R33, 0x8, R24 ;  /* 0x0000000821197824 */ /* 0x004fe200078e0218 */
[----:B---3--:R-:W-:-:S05]  /*0d80*/  LEA R34, R32, R24, 0x3 ;  /* 0x0000001820227211 */ /* 0x008fca00078e18ff */
[----:B------:R-:W0:Y:S04]  /*0d90*/  LDS.64 R24, [R25] ;  /* 0x0000000019187984 */ /* 0x000e280000000a00 */
[----:B------:R1:W2:Y:S04]  /*0da0*/  LDS.64 R26, [R34+0x1e00] ;  /* 0x001e0000221a7984 */ /* 0x0002a80000000a00 */
[----:B-1----:R-:W3:Y:S01]  /*0db0*/  LDL R34, [R1+0x8] ;  /* 0x0000080001227983 */ /* 0x002ee20000100800 */
[----:B0-----:R-:W-:Y:S01]  /*0dc0*/  FADD.FTZ R32, RZ, R25 ;  /* 0x00000019ff207221 */ /* 0x001fe20000010000 */
[----:B------:R-:W-:-:S03]  /*0dd0*/  FADD.FTZ R33, RZ, R24 ;  /* 0x00000018ff217221 */ /* 0x000fc60000010000 */
[----:B--2---:R-:W-:Y:S01]  /*0de0*/  FADD.FTZ R27, R32, R27 ;  /* 0x0000001b201b7221 */ /* 0x004fe20000010000 */
[----:B------:R-:W-:Y:S02]  /*0df0*/  FADD.FTZ R26, R33, R26 ;  /* 0x0000001a211a7221 */ /* 0x000fe40000010000 */
[----:B------:R-:W0:Y:S02]  /*0e00*/  LDC.64 R32, c[0x0][0x260] ;  /* 0x00009800ff207b82 */ /* 0x000e240000000a00 */
[----:B0-----:R-:W-:-:S05]  /*0e10*/  IMAD.WIDE.U32 R24, R28, 0x4, R32 ;  /* 0x000000041c187825 */ /* 0x001fca00078e0020 */
[----:B------:R0:W-:Y:S04]  /*0e20*/  STG.E.64 desc[UR12][R24.64+0x10000], R26 ;  /* 0x0100001a18007986 */ /* 0x0001e8000c101b0c */
[----:B0-----:R-:W2:Y:S01]  /*0e30*/  LDL R27, [R1+0xc] ;  /* 0x00000c00011b7983 */ /* 0x001ea20000100800 */
[----:B------:R-:W-:Y:S01]  /*0e40*/  VIADD R29, R28, 0x3c0 ;  /* 0x000003c01c1d7836 */ /* 0x000fe20000000000 */
[----:B----4-:R-:W-:-:S03]  /*0e50*/  LEA R30, R30, UR10, 0x5 ;  /* 0x0000000a1e1e7c11 */ /* 0x010fc6000f8e28ff */
[----:B------:R-:W-:Y:S01]  /*0e60*/  IMAD.WIDE.U32 R24, R29, 0x4, R32 ;  /* 0x000000041d187825 */ /* 0x000fe200078e0020 */
[----:B--2---:R-:W-:-:S03]  /*0e70*/  LEA R32, R27, R30, 0x3 ;  /* 0x0000001e1b207211 */ /* 0x004fc600078e18ff */
[----:B---3--:R-:W-:Y:S02]  /*0e80*/  IMAD R30, R34, 0x8, R30 ;  /* 0x00000008221e7824 */ /* 0x008fe400078e021e */
[----:B------:R-:W0:Y:S04]  /*0e90*/  LDS.64 R26, [R32] ;  /* 0x00000000201a7984 */ /* 0x000e280000000a00 */
[----:B------:R-:W1:Y:S01]  /*0ea0*/  LDS.64 R28, [R30+0x1e00] ;  /* 0x001e00001e1c7984 */ /* 0x000e620000000a00 */
[----:B0-----:R-:W-:Y:S01]  /*0eb0*/  FADD.FTZ R27, RZ, R27 ;  /* 0x0000001bff1b7221 */ /* 0x001fe20000010000 */
[----:B------:R-:W-:-:S03]  /*0ec0*/  FADD.FTZ R26, RZ, R26 ;  /* 0x0000001aff1a7221 */ /* 0x000fc60000010000 */
[----:B-1----:R-:W-:Y:S01]  /*0ed0*/  FADD.FTZ R29, R27, R29 ;  /* 0x0000001d1b1d7221 */ /* 0x002fe20000010000 */
[----:B------:R-:W-:-:S05]  /*0ee0*/  FADD.FTZ R28, R26, R28 ;  /* 0x0000001c1a1c7221 */ /* 0x000fca0000010000 */
[----:B------:R1:W-:Y:S02]  /*0ef0*/  STG.E.64 desc[UR12][R24.64+0x10000], R28 ;  /* 0x0100001c18007986 */ /* 0x0003e4000c101b0c */
.L_x_4:
[----:B------:R-:W-:Y:S01]  /*0f00*/  BSSY B0, `(.L_x_5) ;  /* 0x000009f000007945 */ /* 0x000fe20003800000 */
[----:B0-----:R-:W-:-:S03]  /*0f10*/  CS2R R26, SRZ ;  /* 0x00000000001a7805 */ /* 0x001fc6000001ff00 */
[----:B------:R-:W-:Y:S05]  /*0f20*/  @P1 BRA `(.L_x_6) ;  /* 0x0000000800701947 */ /* 0x000fea0003800000 */
[----:B------:R-:W-:Y:S01]  /*0f30*/  USHF.L.U32 UR10, UR14, 0x4, URZ ;  /* 0x000000040e0a7899 */ /* 0x000fe2000800063f */
[----:B-1----:R-:W-:Y:S01]  /*0f40*/  HFMA2.MMA R25, -RZ, RZ, 0, 3.5762786865234375e-06 ;  /* 0x0000003cff197435 */ /* 0x002fe200000001ff */
[----:B------:R-:W-:Y:S01]  /*0f50*/  IMAD.MOV.U32 R26, RZ, RZ, 0x18 ;  /* 0x00000018ff1a7424 */ /* 0x000fe200078e00ff */
[----:B------:R-:W-:Y:S01]  /*0f60*/  SHF.L.U32 R29, R35, 0x3, RZ ;  /* 0x00000003231d7819 */ /* 0x000fe200000006ff */
[----:B------:R-:W-:-:S03]  /*0f70*/  ULOP3.LUT UR10, UR10, 0x10, URZ, 0xc0, !UPT ;  /* 0x000000100a0a7892 */ /* 0x000fc6000f8ec03f */
[----:B------:R-:W-:-:S03]  /*0f80*/  LOP3.LUT R29, R29, 0x8, RZ, 0xc0, !PT ;  /* 0x000000081d1d7812 */ /* 0x000fc600078ec0ff */
[----:B------:R-:W-:-:S05]  /*0f90*/  LEA.HI R28, R35, UR10, RZ, 0x1f ;  /* 0x0000000a231c7c11 */ /* 0x000fca000f8ff8ff */
[----:B------:R-:W-:-:S05]  /*0fa0*/  IMAD R28, R28, R25, -UR15 ;  /* 0x8000000f1c1c7e24 */ /* 0x000fca000f8e0219 */
[----:B------:R-:W-:Y:S02]  /*0fb0*/  SHF.R.S32.HI R25, RZ, 0x1f, R28 ;  /* 0x0000001fff197819 */ /* 0x000fe4000001141c */
[----:B------:R-:W-:Y:S02]  /*0fc0*/  IADD3 R24, R28, 0x4, RZ ;  /* 0x000000041c187810 */ /* 0x000fe40007ffe0ff */
[----:B------:R-:W-:-:S04]  /*0fd0*/  LEA.HI R25, R25, R28, RZ, 0x2 ;  /* 0x0000001c19197211 */ /* 0x000fc800078f10ff */
[----:B------:R-:W-:-:S05]  /*0fe0*/  SHF.R.S32.HI R25, RZ, 0x2, R25 ;  /* 0x00000002ff197819 */ /* 0x000fca0000011419 */
[----:B------:R-:W-:Y:S01]  /*0ff0*/  IMAD R26, R25, R26, UR9 ;  /* 0x00000009191a7e24 */ /* 0x000fe2000f8e021a */
[----:B------:R-:W-:-:S03]  /*1000*/  SHF.R.S32.HI R25, RZ, 0x1f, R24 ;  /* 0x0000001fff197819 */ /* 0x000fc60000011418 */
[----:B------:R-:W-:Y:S01]  /*1010*/  IMAD.IADD R32, R26, 0x1, R29 ;  /* 0x000000011a207824 */ /* 0x000fe200078e021d */
[----:B------:R-:W-:-:S04]  /*1020*/  LEA.HI R25, R25, R24, RZ, 0x2 ;  /* 0x0000001819197211 */ /* 0x000fc800078f10ff */
[----:B------:R-:W-:Y:S01]  /*1030*/  SHF.R.S32.HI R24, RZ, 0x2, R25 ;  /* 0x00000002ff187819 */ /* 0x000fe20000011419 */
[----:B------:R-:W-:-:S04]  /*1040*/  IMAD.MOV.U32 R25, RZ, RZ, 0x18 ;  /* 0x00000018ff197424 */ /* 0x000fc800078e00ff */
[----:B------:R-:W-:-:S05]  /*1050*/  IMAD R24, R24, R25, UR9 ;  /* 0x0000000918187e24 */ /* 0x000fca000f8e0219 */
[----:B------:R-:W-:Y:S02]  /*1060*/  IADD3 R30, R29, R24, RZ ;  /* 0x000000181d1e7210 */ /* 0x000fe40007ffe0ff */
[----:B------:R-:W0:Y:S04]  /*1070*/  LDS.64 R24, [R32] ;  /* 0x0000000020187984 */ /* 0x000e280000000a00 */
[----:B------:R-:W1:Y:S01]  /*1080*/  LDS.64 R26, [R30] ;  /* 0x000000001e1a7984 */ /* 0x000e620000000a00 */
[----:B0-----:R-:W-:Y:S01]  /*1090*/  FADD.FTZ R24, RZ, R24 ;  /* 0x00000018ff187221 */ /* 0x001fe20000010000 */
[----:B------:R-:W-:-:S03]  /*10a0*/  FADD.FTZ R25, RZ, R25 ;  /* 0x00000019ff197221 */ /* 0x000fc60000010000 */
[----:B-1----:R-:W-:Y:S01]  /*10b0*/  FADD.FTZ R26, R24, R26 ;  /* 0x0000001a181a7221 */ /* 0x002fe20000010000 */
[----:B------:R-:W-:Y:S02]  /*10c0*/  VIADD R24, R28, 0x8 ;  /* 0x000000081c187836 */ /* 0x000fe40000000000 */
[----:B------:R-:W-:-:S03]  /*10d0*/  FADD.FTZ R27, R25, R27 ;  /* 0x0000001b191b7221 */ /* 0x000fc60000010000 */
[----:B------:R-:W-:-:S04]  /*10e0*/  SHF.R.S32.HI R25, RZ, 0x1f, R24 ;  /* 0x0000001fff197819 */ /* 0x000fc80000011418 */
[----:B------:R-:W-:Y:S02]  /*10f0*/  LEA.HI R24, R25, R24, RZ, 0x2 ;  /* 0x0000001819187211 */ /* 0x000fe400078f10ff */
[----:B------:R-:W-:Y:S02]  /*1100*/  MOV R25, 0x18 ;  /* 0x0000001800197802 */ /* 0x000fe40000000f00 */
[----:B------:R-:W-:-:S05]  /*1110*/  SHF.R.S32.HI R24, RZ, 0x2, R24 ;  /* 0x00000002ff187819 */ /* 0x000fca0000011418 */
[----:B------:R-:W-:-:S04]  /*1120*/  IMAD R24, R24, R25, UR9 ;  /* 0x0000000918187e24 */ /* 0x000fc8000f8e0219 */
[----:B------:R-:W-:-:S05]  /*1130*/  IMAD.IADD R30, R29, 0x1, R24 ;  /* 0x000000011d1e7824 */ /* 0x000fca00078e0218 */
[----:B------:R-:W0:Y:S02]  /*1140*/  LDS.64 R24, [R30] ;  /* 0x000000001e187984 */ /* 0x000e240000000a00 */
[----:B0-----:R-:W-:Y:S01]  /*1150*/  FADD.FTZ R26, R26, R24 ;  /* 0x000000181a1a7221 */ /* 0x001fe20000010000 */
[----:B------:R-:W-:Y:S01]  /*1160*/  IADD3 R24, R28, 0xc, RZ ;  /* 0x0000000c1c187810 */ /* 0x000fe20007ffe0ff */
[----:B------:R-:W-:-:S03]  /*1170*/  FADD.FTZ R27, R27, R25 ;  /* 0x000000191b1b7221 */ /* 0x000fc60000010000 */
[----:B------:R-:W-:-:S04]  /*1180*/  SHF.R.S32.HI R25, RZ, 0x1f, R24 ;  /* 0x0000001fff197819 */ /* 0x000fc80000011418 */
[----:B------:R-:W-:Y:S01]  /*1190*/  LEA.HI R24, R25, R24, RZ, 0x2 ;  /* 0x0000001819187211 */ /* 0x000fe200078f10ff */
[----:B------:R-:W-:-:S03]  /*11a0*/  IMAD.MOV.U32 R25, RZ, RZ, 0x18 ;  /* 0x00000018ff197424 */ /* 0x000fc600078e00ff */
[----:B------:R-:W-:-:S05]  /*11b0*/  SHF.R.S32.HI R24, RZ, 0x2, R24 ;  /* 0x00000002ff187819 */ /* 0x000fca0000011418 */
[----:B------:R-:W-:-:S05]  /*11c0*/  IMAD R24, R24, R25, UR9 ;  /* 0x0000000918187e24 */ /* 0x000fca000f8e0219 */
[----:B------:R-:W-:-:S05]  /*11d0*/  IADD3 R32, R29, R24, RZ ;  /* 0x000000181d207210 */ /* 0x000fca0007ffe0ff */
[----:B------:R-:W0:Y:S02]  /*11e0*/  LDS.64 R24, [R32] ;  /* 0x0000000020187984 */ /* 0x000e240000000a00 */
[----:B0-----:R-:W-:Y:S01]  /*11f0*/  FADD.FTZ R26, R26, R24 ;  /* 0x000000181a1a7221 */ /* 0x001fe20000010000 */
[----:B------:R-:W-:Y:S02]  /*1200*/  VIADD R24, R28, 0x10 ;  /* 0x000000101c187836 */ /* 0x000fe40000000000 */
[----:B------:R-:W-:-:S03]  /*1210*/  FADD.FTZ R27, R27, R25 ;  /* 0x000000191b1b7221 */ /* 0x000fc60000010000 */
[----:B------:R-:W-:-:S04]  /*1220*/  SHF.R.S32.HI R25, RZ, 0x1f, R24 ;  /* 0x0000001fff197819 */ /* 0x000fc80000011418 */
[----:B------:R-:W-:Y:S01]  /*1230*/  LEA.HI R24, R25, R24, RZ, 0x2 ;  /* 0x0000001819187211 */ /* 0x000fe200078f10ff */
[----:B------:R-:W-:-:S03]  /*1240*/  HFMA2.MMA R25, -RZ, RZ, 0, 1.430511474609375e-06 ;  /* 0x00000018ff197435 */ /* 0x000fc600000001ff */
[----:B------:R-:W-:-:S07]  /*1250*/  SHF.R.S32.HI R24, RZ, 0x2, R24 ;  /* 0x00000002ff187819 */ /* 0x000fce0000011418 */
        /* <DEDUP_REMOVED lines=84> */
[C---:B------:R-:W-:Y:S01]  /*17a0*/  IADD3 R24, R28.reuse, 0x34, RZ ;  /* 0x000000341c187810 */ /* 0x040fe20007ffe0ff */
[----:B------:R-:W-:Y:S01]  /*17b0*/  FADD.FTZ R27, R27, R25 ;  /* 0x000000191b1b7221 */ /* 0x000fe20000010000 */
[----:B------:R-:W-:Y:S02]  /*17c0*/  VIADD R28, R28, 0x38 ;  /* 0x000000381c1c7836 */ /* 0x000fe40000000000 */
        /* <DEDUP_REMOVED lines=8> */
[----:B------:R-:W-:Y:S01]  /*1850*/  SHF.R.S32.HI R25, RZ, 0x1f, R28 ;  /* 0x0000001fff197819 */ /* 0x000fe2000001141c */
[----:B------:R-:W-:Y:S01]  /*1860*/  FADD.FTZ R26, R26, R24 ;  /* 0x000000181a1a7221 */ /* 0x000fe20000010000 */
[----:B------:R-:W-:Y:S02]  /*1870*/  MOV R24, 0x18 ;  /* 0x0000001800187802 */ /* 0x000fe40000000f00 */
[----:B------:R-:W-:-:S04]  /*1880*/  LEA.HI R25, R25, R28, RZ, 0x2 ;  /* 0x0000001c19197211 */ /* 0x000fc800078f10ff */
[----:B------:R-:W-:-:S05]  /*1890*/  SHF.R.S32.HI R25, RZ, 0x2, R25 ;  /* 0x00000002ff197819 */ /* 0x000fca0000011419 */
[----:B------:R-:W-:-:S04]  /*18a0*/  IMAD R24, R25, R24, UR9 ;  /* 0x0000000919187e24 */ /* 0x000fc8000f8e0218 */
[----:B------:R-:W-:-:S06]  /*18b0*/  IMAD.IADD R24, R29, 0x1, R24 ;  /* 0x000000011d187824 */ /* 0x000fcc00078e0218 */
[----:B------:R-:W0:Y:S02]  /*18c0*/  LDS.64 R24, [R24] ;  /* 0x0000000018187984 */ /* 0x000e240000000a00 */
[----:B0-----:R-:W-:Y:S01]  /*18d0*/  FADD.FTZ R26, R26, R24 ;  /* 0x000000181a1a7221 */ /* 0x001fe20000010000 */
[----:B------:R-:W-:-:S07]  /*18e0*/  FADD.FTZ R27, R27, R25 ;  /* 0x000000191b1b7221 */ /* 0x000fce0000010000 */
.L_x_6:
[----:B------:R-:W-:Y:S05]  /*18f0*/  BSYNC B0 ;  /* 0x0000000000007941 */ /* 0x000fea0003800000 */
.L_x_5:
[----:B------:R-:W0:Y:S01]  /*1900*/  S2R R32, SR_TID.X ;  /* 0x0000000000207919 */ /* 0x000e220000002100 */
[----:B------:R-:W-:Y:S01]  /*1910*/  BSSY B0, `(.L_x_7) ;  /* 0x0000013000007945 */ /* 0x000fe20003800000 */
[----:B-1----:R-:W1:Y:S04]  /*1920*/  SHFL.BFLY PT, R25, R26, 0x1, 0x1f ;  /* 0x0c201f001a197f89 */ /* 0x002e6800000e0000 */
[----:B------:R-:W2:Y:S01]  /*1930*/  SHFL.BFLY PT, R28, R27, 0x1, 0x1f ;  /* 0x0c201f001b1c7f89 */ /* 0x000ea200000e0000 */
[----:B-1----:R-:W-:Y:S01]  /*1940*/  FADD.FTZ R24, R25, R26 ;  /* 0x0000001a19187221 */ /* 0x002fe20000010000 */
[----:B0-----:R-:W-:Y:S01]  /*1950*/  LOP3.LUT P1, RZ, R32, 0xffffffe1, RZ, 0xc0, !PT ;  /* 0xffffffe120ff7812 */ /* 0x001fe2000782c0ff */
[----:B--2---:R-:W-:-:S12]  /*1960*/  FADD.FTZ R25, R28, R27 ;  /* 0x0000001b1c197221 */ /* 0x004fd80000010000 */
[----:B------:R-:W-:Y:S05]  /*1970*/  @P1 BRA `(.L_x_8) ;  /* 0x0000000000301947 */ /* 0x000fea0003800000 */
[----:B------:R-:W-:Y:S01]  /*1980*/  SHF.R.U32.HI R26, RZ, 0x1, R32 ;  /* 0x00000001ff1a7819 */ /* 0x000fe20000011620 */
[----:B------:R-:W-:Y:S01]  /*1990*/  ULDC UR10, c[0x0][0x10] ;  /* 0x00000400000a7ab9 */ /* 0x000fe20000000800 */
[----:B------:R-:W-:Y:S01]  /*19a0*/  IMAD.U32 R27, RZ, RZ, UR17 ;  /* 0x00000011ff1b7e24 */ /* 0x000fe2000f8e00ff */
[----:B------:R-:W-:Y:S01]  /*19b0*/  UIMAD UR10, UR10, UR5, UR6 ;  /* 0x000000050a0a72a4 */ /* 0x000fe2000f8e0206 */
[----:B------:R-:W-:-:S04]  /*19c0*/  SHF.L.U32 R26, R26, 0x7, RZ ;  /* 0x000000071a1a7819 */ /* 0x000fc800000006ff */
[----:B------:R-:W-:Y:S02]  /*19d0*/  LOP3.LUT R26, R26, 0xffffff80, R27, 0xe2, !PT ;  /* 0xffffff801a1a7812 */ /* 0x000fe400078ee21b */
[----:B------:R-:W-:-:S05]  /*19e0*/  MOV R27, UR10 ;  /* 0x0000000a001b7c02 */ /* 0x000fca0008000f00 */
[----:B------:R-:W-:Y:S02]  /*19f0*/  IMAD R28, R27, 0x800, R26 ;  /* 0x000008001b1c7824 */ /* 0x000fe400078e021a */
[----:B------:R-:W0:Y:S03]  /*1a00*/  LDC.64 R26, c[0x0][0x260] ;  /* 0x00009800ff1a7b82 */ /* 0x000e260000000a00 */
[----:B------:R-:W-:-:S05]  /*1a10*/  SHF.L.U32 R29, R28, 0x1, RZ ;  /* 0x000000011c1d7819 */ /* 0x000fca00000006ff */
[----:B0-----:R-:W-:-:S05]  /*1a20*/  IMAD.WIDE.U32 R26, R29, 0x4, R26 ;  /* 0x000000041d1a7825 */ /* 0x001fca00078e001a */
[----:B------:R0:W-:Y:S02]  /*1a30*/  STG.E.64 desc[UR12][R26.64], R24 ;  /* 0x000000181a007986 */ /* 0x0001e4000c101b0c */
.L_x_8:
[----:B------:R-:W-:Y:S05]  /*1a40*/  BSYNC B0 ;  /* 0x0000000000007941 */ /* 0x000fea0003800000 */
.L_x_7:
[----:B------:R-:W-:Y:S01]  /*1a50*/  UISETP.GE.U32.AND UP0, UPT, UR8, UR16, UPT ;  /* 0x000000100800728c */ /* 0x000fe2000bf06070 */
[----:B------:R-:W-:Y:S02]  /*1a60*/  PRMT R35, R12, 0x7632, R35 ;  /* 0x000076320c237816 */ /* 0x000fe40000000023 */
[----:B------:R-:W-:Y:S01]  /*1a70*/  PRMT R34, R13, 0x7632, R34 ;  /* 0x000076320d227816 */ /* 0x000fe20000000022 */
[----:B------:R-:W-:Y:S01]  /*1a80*/  UISETP.GE.AND.EX UP0, UPT, UR4, UR7, UPT, UP0 ;  /* 0x000000070400728c */ /* 0x000fe2000bf06300 */
[----:B------:R-:W-:Y:S02]  /*1a90*/  PRMT R33, R10, 0x7632, R33 ;  /* 0x000076320a217816 */ /* 0x000fe40000000021 */
[----:B------:R-:W-:Y:S02]  /*1aa0*/  PRMT R30, R11, 0x7632, R30 ;  /* 0x000076320b1e7816 */ /* 0x000fe4000000001e */
[----:B------:R-:W-:Y:S02]  /*1ab0*/  PRMT R29, R8, 0x7632, R29 ;  /* 0x00007632081d7816 */ /* 0x000fe4000000001d */
[----:B------:R-:W-:-:S02]  /*1ac0*/  PLOP3.LUT P1, PT, PT, PT, UP0, 0x80, 0x0 ;  /* 0x000000000000781c */ /* 0x000fc40003f2f008 */
[----:B------:R-:W-:-:S11]  /*1ad0*/  PRMT R28, R9, 0x7632, R28 ;  /* 0x00007632091c7816 */ /* 0x000fd6000000001c */
[----:B------:R-:W-:Y:S05]  /*1ae0*/  @P1 BRA `(.L_x_9) ;  /* 0x0000000000581947 */ /* 0x000fea0003800000 */
[----:B------:R-:W-:Y:S01]  /*1af0*/  BAR.SYNC.DEFER_BLOCKING 0x0 ;  /* 0x0000000000007b1d */ /* 0x000fe20000010000 */
[----:B------:R-:W-:-:S13]  /*1b00*/  ISETP.NE.AND P1, PT, R32, RZ, PT ;  /* 0x000000ff2000720c */ /* 0x000fda0003f25270 */
[----:B------:R-:W-:Y:S05]  /*1b10*/  @P1 BRA `(.L_x_10) ;  /* 0x0000000000401947 */ /* 0x000fea0003800000 */
[----:B------:R-:W1:Y:S01]  /*1b20*/  LDC.64 R8, c[0x0][0x268] ;  /* 0x00009a00ff087b82 */ /* 0x000e620000000a00 */
[----:B------:R-:W-:Y:S01]  /*1b30*/  IMAD.U32 R11, RZ, RZ, UR6 ;  /* 0x00000006ff0b7e24 */ /* 0x000fe2000f8e00ff */
[----:B------:R-:W-:-:S03]  /*1b40*/  ISETP.NE.AND P1, PT, RZ, UR17, PT ;  /* 0x00000011ff007c0c */ /* 0x000fc6000bf25270 */
[----:B-1----:R-:W-:Y:S01]  /*1b50*/  IMAD.WIDE.U32 R8, R11, 0x4, R8 ;  /* 0x000000040b087825 */ /* 0x002fe200078e0008 */
[----:B------:R-:W-:-:S04]  /*1b60*/  MOV R11, 0x7fffff81 ;  /* 0x7fffff81000b7802 */ /* 0x000fc80000000f00 */
[----:B------:R-:W-:Y:S01]  /*1b70*/  SEL R11, R11, 0x1, !P1 ;  /* 0x000000010b0b7807 */ /* 0x000fe20004800000 */
[----:B------:R-:W-:Y:S06]  /*1b80*/  MEMBAR.ALL.GPU ;  /* 0x0000000000007992 */ /* 0x000fec000000a000 */
[----:B------:R-:W-:-:S00]  /*1b90*/  ERRBAR ;  /* 0x00000000000079ab */ /* 0x000fc00000000000 */
[----:B------:R-:W-:Y:S06]  /*1ba0*/  CGAERRBAR ;  /* 0x00000000000075ab */ /* 0x000fec0000000000 */
[----:B------:R1:W5:Y:S02]  /*1bb0*/  ATOM.E.ADD.STRONG.GPU PT, R11, desc[UR12][R8.64], R11 ;  /* 0x0000000b080b798a */ /* 0x00036400081ee1cc */
.L_x_11:
[----:B------:R-:W2:Y:S04]  /*1bc0*/  LD.E.STRONG.GPU R10, desc[UR12][R8.64] ;  /* 0x0000000c080a7980 */ /* 0x000ea8000c10f900 */
[----:B--2---:R-:W-:Y:S01]  /*1bd0*/  CCTL.IVALL ;  /* 0x00000000ff00798f */ /* 0x004fe20002000000 */
[----:B------:R-:W-:Y:S05]  /*1be0*/  YIELD ;  /* 0x0000000000007946 */ /* 0x000fea0003800000 */
[----:B-----5:R-:W-:-:S04]  /*1bf0*/  LOP3.LUT R10, R10, R11, RZ, 0x3c, !PT ;  /* 0x0000000b0a0a7212 */ /* 0x020fc800078e3cff */
[----:B------:R-:W-:-:S13]  /*1c00*/  ISETP.GT.AND P1, PT, R10, -0x1, PT ;  /* 0xffffffff0a00780c */ /* 0x000fda0003f24270 */
[----:B------:R-:W-:Y:S05]  /*1c10*/  @P1 BRA `(.L_x_11) ;  /* 0xfffffffc00e81947 */ /* 0x000fea000383ffff */
.L_x_10:
[----:B------:R-:W-:Y:S05]  /*1c20*/  WARPSYNC.ALL ;  /* 0x0000000000007948 */ /* 0x000fea0003800000 */
[----:B------:R-:W-:Y:S06]  /*1c30*/  BAR.SYNC.DEFER_BLOCKING 0x0 ;  /* 0x0000000000007b1d */ /* 0x000fec0000010000 */
[----:B------:R-:W-:Y:S05]  /*1c40*/  BRA `(.L_x_12) ;  /* 0x0000000000687947 */ /* 0x000fea0003800000 */
.L_x_9:
[----:B------:R-:W1:Y:S01]  /*1c50*/  S2R R8, SR_TID.X ;  /* 0x0000000000087919 */ /* 0x000e620000002100 */
[----:B------:R-:W-:Y:S01]  /*1c60*/  BAR.SYNC.DEFER_BLOCKING 0x0 ;  /* 0x0000000000007b1d */ /* 0x000fe20000010000 */
[----:B-1----:R-:W-:-:S13]  /*1c70*/  ISETP.NE.AND P1, PT, R8, RZ, PT ;  /* 0x000000ff0800720c */ /* 0x002fda0003f25270 */
[----:B------:R-:W-:Y:S05]  /*1c80*/  @P1 BRA `(.L_x_13) ;  /* 0x0000000000501947 */ /* 0x000fea0003800000 */
[----:B------:R-:W-:-:S06]  /*1c90*/  USHF.R.U32.HI UR10, URZ, 0x1, UR6 ;  /* 0x000000013f0a7899 */ /* 0x000fcc0008011606 */
[----:B------:R-:W-:Y:S01]  /*1ca0*/  IMAD R8, RZ, RZ, -UR10 ;  /* 0x8000000aff087e24 */ /* 0x000fe2000f8e02ff */
[----:B------:R-:W-:-:S04]  /*1cb0*/  ULOP3.LUT UR10, UR6, 0x1, URZ, 0xc0, !UPT ;  /* 0x00000001060a7892 */ /* 0x000fc8000f8ec03f */
[----:B------:R-:W-:Y:S01]  /*1cc0*/  ISETP.NE.AND P1, PT, R8, UR17, PT ;  /* 0x0000001108007c0c */ /* 0x000fe2000bf25270 */
[----:B------:R-:W-:Y:S01]  /*1cd0*/  ULOP3.LUT UR10, UR10, 0x2, URZ, 0xfc, !UPT ;  /* 0x000000020a0a7892 */ /* 0x000fe2000f8efc3f */
[----:B------:R-:W1:Y:S05]  /*1ce0*/  LDC.64 R8, c[0x0][0x268] ;  /* 0x00009a00ff087b82 */ /* 0x000e6a0000000a00 */
[----:B------:R-:W-:-:S05]  /*1cf0*/  MOV R11, UR10 ;  /* 0x0000000a000b7c02 */ /* 0x000fca0008000f00 */
[----:B-1----:R-:W-:-:S04]  /*1d00*/  IMAD.WIDE.U32 R8, R11, 0x4, R8 ;  /* 0x000000040b087825 */ /* 0x002fc800078e0008 */
[----:B------:R-:W-:-:S05]  /*1d10*/  IMAD.MOV.U32 R11, RZ, RZ, 0x7fffff81 ;  /* 0x7fffff81ff0b7424 */ /* 0x000fca00078e00ff */
[----:B------:R-:W-:Y:S01]  /*1d20*/  SEL R11, R11, 0x1, !P1 ;  /* 0x000000010b0b7807 */ /* 0x000fe20004800000 */
[----:B------:R-:W-:Y:S06]  /*1d30*/  MEMBAR.ALL.GPU ;  /* 0x0000000000007992 */ /* 0x000fec000000a000 */
[----:B------:R-:W-:-:S00]  /*1d40*/  ERRBAR ;  /* 0x00000000000079ab */ /* 0x000fc00000000000 */
[----:B------:R-:W-:Y:S06]  /*1d50*/  CGAERRBAR ;  /* 0x00000000000075ab */ /* 0x000fec0000000000 */
[----:B------:R1:W5:Y:S02]  /*1d60*/  ATOM.E.ADD.STRONG.GPU PT, R11, desc[UR12][R8.64], R11 ;  /* 0x0000000b080b798a */ /* 0x00036400081ee1cc */
.L_x_14:
[----:B------:R-:W2:Y:S04]  /*1d70*/  LD.E.STRONG.GPU R10, desc[UR12][R8.64] ;  /* 0x0000000c080a7980 */ /* 0x000ea8000c10f900 */
[----:B--2---:R-:W-:Y:S01]  /*1d80*/  CCTL.IVALL ;  /* 0x00000000ff00798f */ /* 0x004fe20002000000 */
[----:B------:R-:W-:Y:S05]  /*1d90*/  YIELD ;  /* 0x0000000000007946 */ /* 0x000fea0003800000 */
[----:B-----5:R-:W-:-:S04]  /*1da0*/  LOP3.LUT R10, R10, R11, RZ, 0x3c, !PT ;  /* 0x0000000b0a0a7212 */ /* 0x020fc800078e3cff */
[----:B------:R-:W-:-:S13]  /*1db0*/  ISETP.GT.AND P1, PT, R10, -0x1, PT ;  /* 0xffffffff0a00780c */ /* 0x000fda0003f24270 */
[----:B------:R-:W-:Y:S05]  /*1dc0*/  @P1 BRA `(.L_x_14) ;  /* 0xfffffffc00e81947 */ /* 0x000fea000383ffff */
.L_x_13:
[----:B------:R-:W-:Y:S05]  /*1dd0*/  WARPSYNC.ALL ;  /* 0x0000000000007948 */ /* 0x000fea0003800000 */
[----:B------:R-:W-:Y:S06]  /*1de0*/  BAR.SYNC.DEFER_BLOCKING 0x0 ;  /* 0x0000000000007b1d */ /* 0x000fec0000010000 */
.L_x_12:
[----:B------:R-:W2:Y:S01]  /*1df0*/  S2R R11, SR_TID.X ;  /* 0x00000000000b7919 */ /* 0x000ea20000002100 */
[----:B------:R-:W-:Y:S01]  /*1e00*/  BSSY B0, `(.L_x_15) ;  /* 0x0000038000007945 */ /* 0x000fe20003800000 */
[----:B-1----:R-:W-:Y:S01]  /*1e10*/  HFMA2.MMA R8, -RZ, RZ, 0, 0 ;  /* 0x00000000ff087435 */ /* 0x002fe200000001ff */
[----:B------:R-:W-:Y:S01]  /*1e20*/  IMAD.MOV.U32 R13, RZ, RZ, RZ ;  /* 0x000000ffff0d7224 */ /* 0x000fe200078e00ff */
[----:B--2---:R-:W-:-:S13]  /*1e30*/  ISETP.GT.U32.AND P1, PT, R11, 0xff, PT ;  /* 0x000000ff0b00780c */ /* 0x004fda0003f24070 */
[----:B------:R-:W-:Y:S05]  /*1e40*/  @P1 BRA `(.L_x_16) ;  /* 0x0000000000cc1947 */ /* 0x000fea0003800000 */
[----:B------:R-:W-:Y:S01]  /*1e50*/  ULDC UR10, c[0x0][0x10] ;  /* 0x00000400000a7ab9 */ /* 0x000fe20000000800 */
[----:B------:R1:W-:Y:S01]  /*1e60*/  STL.64 [R1+0x18], R2 ;  /* 0x0000180201007387 */ /* 0x0003e20000100a00 */
[----:B------:R-:W-:Y:S01]  /*1e70*/  UIMAD UR10, UR10, UR5, UR6 ;  /* 0x000000050a0a72a4 */ /* 0x000fe2000f8e0206 */
[C---:B------:R-:W-:Y:S02]  /*1e80*/  SHF.L.U32 R9, R11.reuse, 0x3, RZ ;  /* 0x000000030b097819 */ /* 0x040fe400000006ff */
[----:B------:R-:W-:Y:S02]  /*1e90*/  LOP3.LUT R8, R11, 0xf, RZ, 0xc0, !PT ;  /* 0x0000000f0b087812 */ /* 0x000fe400078ec0ff */
[----:B------:R-:W-:Y:S01]  /*1ea0*/  LOP3.LUT R9, R9, 0x7fffff80, RZ, 0xc0, !PT ;  /* 0x7fffff8009097812 */ /* 0x000fe200078ec0ff */
[----:B------:R-:W-:Y:S01]  /*1eb0*/  IMAD.U32 R10, RZ, RZ, UR10 ;  /* 0x0000000aff0a7e24 */ /* 0x000fe2000f8e00ff */
[----:B-1----:R-:W1:Y:S04]  /*1ec0*/  LDC.64 R2, c[0x0][0x260] ;  /* 0x00009800ff027b82 */ /* 0x002e680000000a00 */
[----:B------:R-:W-:-:S05]  /*1ed0*/  LEA R9, R10, R9, 0xb ;  /* 0x000000090a097211 */ /* 0x000fca00078e58ff */
[----:B------:R-:W-:-:S05]  /*1ee0*/  IMAD.IADD R8, R9, 0x1, R8 ;  /* 0x0000000109087824 */ /* 0x000fca00078e0208 */
[----:B0-----:R-:W-:-:S04]  /*1ef0*/  SHF.L.U32 R26, R8, 0x1, RZ ;  /* 0x00000001081a7819 */ /* 0x001fc800000006ff */
[C---:B------:R-:W-:Y:S01]  /*1f00*/  IADD3 R12, R26.reuse, 0x40, RZ ;  /* 0x000000401a0c7810 */ /* 0x040fe20007ffe0ff */
[C---:B------:R-:W-:Y:S02]  /*1f10*/  VIADD R24, R26.reuse, 0x20 ;  /* 0x000000201a187836 */ /* 0x040fe40000000000 */
[----:B-1----:R-:W-:-:S04]  /*1f20*/  IMAD.WIDE.U32 R10, R26, 0x4, R2 ;  /* 0x000000041a0a7825 */ /* 0x002fc800078e0002 */
[--C-:B------:R-:W-:Y:S02]  /*1f30*/  IMAD.WIDE.U32 R24, R24, 0x4, R2.reuse ;  /* 0x0000000418187825 */ /* 0x100fe400078e0002 */
[----:B------:R-:W2:Y:S02]  /*1f40*/  LDG.E.64 R10, desc[UR12][R10.64] ;  /* 0x0000000c0a0a7981 */ /* 0x000ea4000c1e1b00 */
[--C-:B------:R-:W-:Y:S02]  /*1f50*/  IMAD.WIDE.U32 R12, R12, 0x4, R2.reuse ;  /* 0x000000040c0c7825 */ /* 0x100fe400078e0002 */
[----:B------:R-:W3:Y:S02]  /*1f60*/  LDG.E.64 R24, desc[UR12][R24.64] ;  /* 0x0000000c18187981 */ /* 0x000ee4000c1e1b00 */
[----:B------:R-:W-:Y:S02]  /*1f70*/  VIADD R8, R26, 0x60 ;  /* 0x000000601a087836 */ /* 0x000fe40000000000 */
[----:B------:R-:W4:Y:S02]  /*1f80*/  LDG.E.64 R12, desc[UR12][R12.64] ;  /* 0x0000000c0c0c7981 */ /* 0x000f24000c1e1b00 */
[----:B------:R-:W-:-:S06]  /*1f90*/  IMAD.WIDE.U32 R8, R8, 0x4, R2 ;  /* 0x0000000408087825 */ /* 0x000fcc00078e0002 */
[----:B------:R-:W4:Y:S01]  /*1fa0*/  LDG.E.64 R8, desc[UR12][R8.64] ;  /* 0x0000000c08087981 */ /* 0x000f22000c1e1b00 */
[----:B------:R-:W-:Y:S01]  /*1fb0*/  IADD3 R27, R26, 0xc0, RZ ;  /* 0x000000c01a1b7810 */ /* 0x000fe20007ffe0ff */
[----:B--2---:R-:W-:Y:S01]  /*1fc0*/  FADD.FTZ R10, RZ, R10 ;  /* 0x0000000aff0a7221 */ /* 0x004fe20000010000 */
[----:B------:R-:W-:-:S03]  /*1fd0*/  FADD.FTZ R11, RZ, R11 ;  /* 0x0000000bff0b7221 */ /* 0x000fc60000010000 */
[----:B---3--:R-:W-:Y:S01]  /*1fe0*/  FADD.FTZ R10, R24, R10 ;  /* 0x0000000a180a7221 */ /* 0x008fe20000010000 */
[----:B------:R-:W-:-:S03]  /*1ff0*/  FADD.FTZ R25, R25, R11 ;  /* 0x0000000b19197221 */ /* 0x000fc60000010000 */
[----:B----4-:R-:W-:Y:S01]  /*2000*/  FADD.FTZ R11, R12, R10 ;  /* 0x0000000a0c0b7221 */ /* 0x010fe20000010000 */
[C---:B------:R-:W-:Y:S01]  /*2010*/  IADD3 R12, R26.reuse, 0x80, RZ ;  /* 0x000000801a0c7810 */ /* 0x040fe20007ffe0ff */
[----:B------:R-:W-:Y:S01]  /*2020*/  FADD.FTZ R32, R13, R25 ;  /* 0x000000190d207221 */ /* 0x000fe20000010000 */
[----:B------:R-:W-:-:S03]  /*2030*/  VIADD R10, R26, 0xa0 ;  /* 0x000000a01a0a7836 */ /* 0x000fc60000000000 */
[----:B------:R-:W-:-:S04]  /*2040*/  IMAD.WIDE.U32 R12, R12, 0x4, R2 ;  /* 0x000000040c0c7825 */ /* 0x000fc800078e0002 */
[----:B------:R-:W-:Y:S01]  /*2050*/  FADD.FTZ R8, R8, R11 ;  /* 0x0000000b08087221 */ /* 0x000fe20000010000 */
[--C-:B------:R-:W-:Y:S01]  /*2060*/  IMAD.WIDE.U32 R10, R10, 0x4, R2.reuse ;  /* 0x000000040a0a7825 */ /* 0x100fe200078e0002 */
[----:B------:R-:W2:Y:S03]  /*2070*/  LDG.E.64 R12, desc[UR12][R12.64] ;  /* 0x0000000c0c0c7981 */ /* 0x000ea6000c1e1b00 */
[----:B------:R-:W-:Y:S02]  /*2080*/  VIADD R24, R26, 0xe0 ;  /* 0x000000e01a187836 */ /* 0x000fe40000000000 */
[--C-:B------:R-:W-:Y:S01]  /*2090*/  IMAD.WIDE.U32 R26, R27, 0x4, R2.reuse ;  /* 0x000000041b1a7825 */ /* 0x100fe200078e0002 */
[----:B------:R-:W3:Y:S03]  /*20a0*/  LDG.E.64 R10, desc[UR12][R10.64] ;  /* 0x0000000c0a0a7981 */ /* 0x000ee6000c1e1b00 */
[----:B------:R-:W-:-:S02]  /*20b0*/  IMAD.WIDE.U32 R24, R24, 0x4, R2 ;  /* 0x0000000418187825 */ /* 0x000fc400078e0002 */
[----:B------:R-:W4:Y:S04]  /*20c0*/  LDG.E.64 R26, desc[UR12][R26.64] ;  /* 0x0000000c1a1a7981 */ /* 0x000f28000c1e1b00 */
[----:B------:R-:W4:Y:S04]  /*20d0*/  LDG.E.64 R24, desc[UR12][R24.64] ;  /* 0x0000000c18187981 */ /* 0x000f28000c1e1b00 */
[----:B------:R1:W5:Y:S01]  /*20e0*/  LDL.LU.64 R2, [R1+0x18] ;  /* 0x0000180001027983 */ /* 0x0003620000300a00 */
[----:B------:R-:W-:Y:S01]  /*20f0*/  FADD.FTZ R9, R9, R32 ;  /* 0x0000002009097221 */ /* 0x000fe20000010000 */
[----:B--2---:R-:W-:-:S03]  /*2100*/  FADD.FTZ R8, R12, R8 ;  /* 0x000000080c087221 */ /* 0x004fc60000010000 */
[----:B------:R-:W-:Y:S01]  /*2110*/  FADD.FTZ R9, R13, R9 ;  /* 0x000000090d097221 */ /* 0x000fe20000010000 */
[----:B---3--:R-:W-:-:S03]  /*2120*/  FADD.FTZ R8, R10, R8 ;  /* 0x000000080a087221 */ /* 0x008fc60000010000 */
[----:B------:R-:W-:Y:S01]  /*2130*/  FADD.FTZ R9, R11, R9 ;  /* 0x000000090b097221 */ /* 0x000fe20000010000 */
[----:B----4-:R-:W-:-:S03]  /*2140*/  FADD.FTZ R13, R26, R8 ;  /* 0x000000081a0d7221 */ /* 0x010fc60000010000 */
[----:B------:R-:W-:Y:S01]  /*2150*/  FADD.FTZ R8, R27, R9 ;  /* 0x000000091b087221 */ /* 0x000fe20000010000 */
[----:B------:R-:W-:-:S03]  /*2160*/  FADD.FTZ R13, R24, R13 ;  /* 0x0000000d180d7221 */ /* 0x000fc60000010000 */
[----:B-1----:R-:W-:-:S07]  /*2170*/  FADD.FTZ R8, R25, R8 ;  /* 0x0000000819087221 */ /* 0x002fce0000010000 */
.L_x_16:
[----:B------:R-:W-:Y:S05]  /*2180*/  BSYNC B0 ;  /* 0x0000000000007941 */ /* 0x000fea0003800000 */
.L_x_15:
[----:B------:R-:W1:Y:S01]  /*2190*/  SHFL.BFLY PT, R10, R13, 0x8, 0x1f ;  /* 0x0d001f000d0a7f89 */ /* 0x000e6200000e0000 */
[----:B------:R-:W-:Y:S03]  /*21a0*/  BSSY B0, `(.L_x_17) ;  /* 0x000001c000007945 */ /* 0x000fe60003800000 */
[----:B------:R-:W2:Y:S01]  /*21b0*/  SHFL.BFLY PT, R9, R8, 0x8, 0x1f ;  /* 0x0d001f0008097f89 */ /* 0x000ea200000e0000 */
[----:B0-----:R-:W0:Y:S01]  /*21c0*/  S2R R27, SR_TID.X ;  /* 0x00000000001b7919 */ /* 0x001e220000002100 */
[----:B-1----:R-:W-:Y:S01]  /*21d0*/  FADD.FTZ R10, R10, R13 ;  /* 0x0000000d0a0a7221 */ /* 0x002fe20000010000 */
[----:B--2---:R-:W-:-:S04]  /*21e0*/  FADD.FTZ R9, R9, R8 ;  /* 0x0000000809097221 */ /* 0x004fc80000010000 */
[----:B------:R-:W1:Y:S04]  /*21f0*/  SHFL.BFLY PT, R11, R10, 0x4, 0x1f ;  /* 0x0c801f000a0b7f89 */ /* 0x000e6800000e0000 */
[----:B------:R-:W2:Y:S01]  /*2200*/  SHFL.BFLY PT, R12, R9, 0x4, 0x1f ;  /* 0x0c801f00090c7f89 */ /* 0x000ea200000e0000 */
[----:B0-----:R-:W-:Y:S01]  /*2210*/  LOP3.LUT P1, RZ, R27, 0xffffff0f, RZ, 0xc0, !PT ;  /* 0xffffff0f1bff7812 */ /* 0x001fe2000782c0ff */
[----:B-1----:R-:W-:Y:S01]  /*2220*/  FADD.FTZ R11, R10, R11 ;  /* 0x0000000b0a0b7221 */ /* 0x002fe20000010000 */
[----:B--2---:R-:W-:-:S04]  /*2230*/  FADD.FTZ R12, R9, R12 ;  /* 0x0000000c090c7221 */ /* 0x004fc80000010000 */
[----:B------:R-:W0:Y:S04]  /*2240*/  SHFL.BFLY PT, R24, R11, 0x2, 0x1f ;  /* 0x0c401f000b187f89 */ /* 0x000e2800000e0000 */
[----:B------:R-:W1:Y:S01]  /*2250*/  SHFL.BFLY PT, R25, R12, 0x2, 0x1f ;  /* 0x0c401f000c197f89 */ /* 0x000e6200000e0000 */
[----:B0-----:R-:W-:Y:S01]  /*2260*/  FADD.FTZ R24, R11, R24 ;  /* 0x000000180b187221 */ /* 0x001fe20000010000 */
[----:B-1----:R-:W-:-:S04]  /*2270*/  FADD.FTZ R25, R12, R25 ;  /* 0x000000190c197221 */ /* 0x002fc80000010000 */
[----:B------:R-:W0:Y:S04]  /*2280*/  SHFL.BFLY PT, R13, R24, 0x1, 0x1f ;  /* 0x0c201f00180d7f89 */ /* 0x000e2800000e0000 */
[----:B------:R-:W1:Y:S01]  /*2290*/  SHFL.BFLY PT, R26, R25, 0x1, 0x1f ;  /* 0x0c201f00191a7f89 */ /* 0x000e6200000e0000 */
[----:B0-----:R-:W-:Y:S01]  /*22a0*/  FADD.FTZ R8, R24, R13 ;  /* 0x0000000d18087221 */ /* 0x001fe20000010000 */
[----:B-1----:R-:W-:Y:S01]  /*22b0*/  FADD.FTZ R26, R25, R26 ;  /* 0x0000001a191a7221 */ /* 0x002fe20000010000 */
[----:B------:R-:W-:Y:S06]  /*22c0*/  @P1 BRA `(.L_x_18) ;  /* 0x0000000000241947 */ /* 0x000fec0003800000 */
[----:B------:R-:W0:Y:S01]  /*22d0*/  S2UR UR11, SR_CgaCtaId ;  /* 0x00000000000b79c3 */ /* 0x000e220000008800 */
[----:B------:R-:W-:Y:S01]  /*22e0*/  UMOV UR10, 0x400 ;  /* 0x00000400000a7882 */ /* 0x000fe20000000000 */
[----:B------:R-:W-:Y:S01]  /*22f0*/  SHF.R.U32.HI R10, RZ, 0x1, R27 ;  /* 0x00000001ff0a7819 */ /* 0x000fe2000001161b */
[----:B------:R-:W-:Y:S01]  /*2300*/  UIADD3 UR10, UR10, 0x5280, URZ ;  /* 0x000052800a0a7890 */ /* 0x000fe2000fffe03f */
[----:B------:R-:W-:Y:S01]  /*2310*/  FMUL.FTZ R9, R26, 6.5104170062113553286e-05 ;  /* 0x388888891a097820 */ /* 0x000fe20000410000 */
[----:B------:R-:W-:Y:S01]  /*2320*/  FMUL.FTZ R8, R8, 6.5104170062113553286e-05 ;  /* 0x3888888908087820 */ /* 0x000fe20000410000 */
[----:B------:R-:W-:Y:S01]  /*2330*/  LOP3.LUT R10, R10, 0x7ffffff8, RZ, 0xc0, !PT ;  /* 0x7ffffff80a0a7812 */ /* 0x000fe200078ec0ff */
[----:B0-----:R-:W-:-:S09]  /*2340*/  ULEA UR10, UR11, UR10, 0x18 ;  /* 0x0000000a0b0a7291 */ /* 0x001fd2000f8ec03f */
[----:B------:R0:W-:Y:S03]  /*2350*/  STS.64 [R10+UR10], R8 ;  /* 0x000000080a007988 */ /* 0x0001e60008000a0a */
.L_x_18:
[----:B------:R-:W-:Y:S05]  /*2360*/  BSYNC B0 ;  /* 0x0000000000007941 */ /* 0x000fea0003800000 */
.L_x_17:
[----:B------:R-:W1:Y:S08]  /*2370*/  S2UR UR15, SR_CgaCtaId ;  /* 0x00000000000f79c3 */ /* 0x000e700000008800 */
[----:B------:R-:W-:Y:S01]  /*2380*/  BAR.SYNC.DEFER_BLOCKING 0x0 ;  /* 0x0000000000007b1d */ /* 0x000fe20000010000 */
[----:B------:R-:W-:Y:S01]  /*2390*/  USHF.L.U32 UR10, UR14, 0x4, URZ ;  /* 0x000000040e0a7899 */ /* 0x000fe2000800063f */
[----:B------:R-:W-:Y:S01]  /*23a0*/  IMAD.U32 R13, R33, 0x10000, RZ ;  /* 0x00010000210d7824 */ /* 0x000fe200078e00ff */
[----:B------:R-:W-:Y:S01]  /*23b0*/  SHF.L.U32 R11, R30, 0x10, RZ ;  /* 0x000000101e0b7819 */ /* 0x000fe200000006ff */
[----:B------:R-:W-:Y:S01]  /*23c0*/  IMAD.U32 R29, R29, 0x10000, RZ ;  /* 0x000100001d1d7824 */ /* 0x000fe200078e00ff */
[----:B------:R-:W-:Y:S01]  /*23d0*/  ULOP3.LUT UR10, UR10, 0x10, URZ, 0xc0, !UPT ;  /* 0x000000100a0a7892 */ /* 0x000fe2000f8ec03f */
[----:B------:R-:W-:Y:S01]  /*23e0*/  SHF.L.U32 R35, R35, 0x10, RZ ;  /* 0x0000001023237819 */ /* 0x000fe200000006ff */
[----:B------:R-:W-:Y:S01]  /*23f0*/  UMOV UR11, 0x400 ;  /* 0x00000400000b7882 */ /* 0x000fe20000000000 */
[----:B------:R-:W-:Y:S01]  /*2400*/  SHF.L.U32 R34, R34, 0x10, RZ ;  /* 0x0000001022227819 */ /* 0x000fe200000006ff */
[----:B------:R-:W-:Y:S01]  /*2410*/  UIADD3 UR11, UR11, 0x5280, URZ ;  /* 0x000052800b0b7890 */ /* 0x000fe2000fffe03f */
[----:B------:R-:W-:Y:S01]  /*2420*/  FADD.FTZ R13, -R14, R13 ;  /* 0x0000000d0e0d7221 */ /* 0x000fe20000010100 */
[----:B------:R-:W-:Y:S01]  /*2430*/  IADD3 R36, R36, -UR10, RZ ;  /* 0x8000000a24247c10 */ /* 0x000fe2000fffe0ff */
[----:B------:R-:W-:-:S02]  /*2440*/  IMAD.U32 R25, R28, 0x10000, RZ ;  /* 0x000100001c197824 */ /* 0x000fc400078e00ff */
[----:B------:R-:W-:Y:S01]  /*2450*/  FADD.FTZ R11, -R14, R11 ;  /* 0x0000000b0e0b7221 */ /* 0x000fe20000010100 */
[----:B------:R-:W-:Y:S02]  /*2460*/  ULOP3.LUT UR5, UR5, 0x1, URZ, 0x3c, !UPT ;  /* 0x0000000105057892 */ /* 0x000fe4000f8e3c3f */
[----:B-1----:R-:W-:-:S06]  /*2470*/  ULEA UR11, UR15, UR11, 0x18 ;  /* 0x0000000b0f0b7291 */ /* 0x002fcc000f8ec03f */
[----:B0-----:R-:W-:Y:S01]  /*2480*/  LEA R8, R36, UR11, 0x3 ;  /* 0x0000000b24087c11 */ /* 0x001fe2000f8e18ff */
[----:B------:R-:W-:-:S05]  /*2490*/  ULDC.64 UR10, c[0x0][0x210] ;  /* 0x00008400000a7ab9 */ /* 0x000fca0000000a00 */
[----:B------:R-:W0:Y:S02]  /*24a0*/  LDS.64 R8, [R8] ;  /* 0x0000000008087984 */ /* 0x000e240000000a00 */
[--C-:B0-----:R-:W-:Y:S01]  /*24b0*/  FFMA.FTZ R5, R0, R5, -R8.reuse ;  /* 0x0000000500057223 */ /* 0x101fe20000010808 */
[--C-:B------:R-:W-:Y:S01]  /*24c0*/  FFMA.FTZ R10, R29, R35, -R8.reuse ;  /* 0x000000231d0a7223 */ /* 0x100fe20000010808 */
[--C-:B------:R-:W-:Y:S01]  /*24d0*/  FFMA.FTZ R6, R7, R6, -R8.reuse ;  /* 0x0000000607067223 */ /* 0x100fe20000010808 */
[C---:B------:R-:W-:Y:S01]  /*24e0*/  FMUL.FTZ R0, R4.reuse, R13 ;  /* 0x0000000d04007220 */ /* 0x040fe20000410000 */
[----:B------:R-:W-:Y:S01]  /*24f0*/  FFMA.FTZ R25, R25, R34, -R8 ;  /* 0x0000002219197223 */ /* 0x000fe20000010808 */
[----:B------:R-:W-:Y:S01]  /*2500*/  FMUL.FTZ R8, R4, R11 ;  /* 0x0000000b04087220 */ /* 0x000fe20000410000 */
[-C--:B-----5:R-:W-:Y:S01]  /*2510*/  FFMA.FTZ R5, R2, -R9.reuse, R5 ;  /* 0x8000000902057223 */ /* 0x0a0fe20000010005 */
[----:B------:R-:W-:Y:S01]  /*2520*/  FFMA.FTZ R7, -R9, R0, R10 ;  /* 0x0000000009077223 */ /* 0x000fe2000001010a */
[----:B------:R-:W-:Y:S01]  /*2530*/  FFMA.FTZ R15, R15, -R9, R6 ;  /* 0x800000090f0f7223 */ /* 0x000fe20000010006 */
[----:B------:R-:W-:Y:S01]  /*2540*/  FFMA.FTZ R25, -R9, R8, R25 ;  /* 0x0000000809197223 */ /* 0x000fe20000010119 */
[C---:B------:R-:W-:Y:S01]  /*2550*/  FMUL.FTZ R5, R4.reuse, R5 ;  /* 0x0000000504057220 */ /* 0x040fe20000410000 */
[C---:B------:R-:W-:Y:S01]  /*2560*/  FMUL.FTZ R0, R4.reuse, R7 ;  /* 0x0000000704007220 */ /* 0x040fe20000410000 */
[C---:B------:R-:W-:Y:S01]  /*2570*/  FMUL.FTZ R15, R4.reuse, R15 ;  /* 0x0000000f040f7220 */ /* 0x040fe20000410000 */
[----:B------:R-:W-:Y:S01]  /*2580*/  FMUL.FTZ R4, R4, R25 ;  /* 0x0000001904047220 */ /* 0x000fe20000410000 */
[----:B------:R-:W-:-:S02]  /*2590*/  IADD3 R2, P1, R3, UR10, RZ ;  /* 0x0000000a03027c10 */ /* 0x000fc4000ff3e0ff */
[----:B------:R-:W-:Y:S02]  /*25a0*/  F2FP.BF16.F32.PACK_AB R5, R0, R5 ;  /* 0x000000050005723e */ /* 0x000fe400000010ff */
[----:B------:R-:W-:Y:S02]  /*25b0*/  F2FP.BF16.F32.PACK_AB R15, R4, R15 ;  /* 0x0000000f040f723e */ /* 0x000fe400000010ff */
[----:B------:R-:W-:Y:S02]  /*25c0*/  IADD3.X R3, R31, UR11, RZ, P1, !PT ;  /* 0x0000000b1f037c10 */ /* 0x000fe40008ffe4ff */
[----:B------:R-:W-:Y:S02]  /*25d0*/  PRMT R0, R5, 0x7632, R0 ;  /* 0x0000763205007816 */ /* 0x000fe40000000000 */
[----:B------:R-:W-:Y:S01]  /*25e0*/  PRMT R4, R15, 0x7632, R4 ;  /* 0x000076320f047816 */ /* 0x000fe20000000004 */
[----:B------:R2:W-:Y:S04]  /*25f0*/  STG.E.U16 desc[UR12][R2.64], R5 ;  /* 0x0000000502007986 */ /* 0x0005e8000c10150c */
[----:B------:R2:W-:Y:S04]  /*2600*/  STG.E.U16 desc[UR12][R2.64+0x2], R0 ;  /* 0x0000020002007986 */ /* 0x0005e8000c10150c */
[----:B------:R2:W-:Y:S04]  /*2610*/  STG.E.U16 desc[UR12][R2.64+0x4], R15 ;  /* 0x0000040f02007986 */ /* 0x0005e8000c10150c */
[----:B------:R2:W-:Y:S01]  /*2620*/  STG.E.U16 desc[UR12][R2.64+0x6], R4 ;  /* 0x0000060402007986 */ /* 0x0005e2000c10150c */
[----:B------:R-:W-:Y:S05]  /*2630*/  @!P0 BRA `(.L_x_19) ;  /* 0xffffffdc00bc8947 */ /* 0x000fea000383ffff */
.L_x_3:
[----:B------:R-:W-:Y:S02]  /*2640*/  USHF.L.U32 UR10, UR6, 0x6, URZ ;  /* 0x00000006060a7899 */ /* 0x000fe4000800063f */
[----:B------:R-:W-:Y:S02]  /*2650*/  ULOP3.LUT UR15, UR6, 0x1, URZ, 0xc0, !UPT ;  /* 0x00000001060f7892 */ /* 0x000fe4000f8ec03f */
[----:B------:R-:W-:Y:S02]  /*2660*/  ULOP3.LUT UR10, UR10, 0x7ffff80, URZ, 0xc0, !UPT ;  /* 0x07ffff800a0a7892 */ /* 0x000fe4000f8ec03f */
[----:B------:R-:W-:Y:S02]  /*2670*/  UIMAD UR11, UR15, 0x3c0, URZ ;  /* 0x000003c00f0b78a4 */ /* 0x000fe4000f8e023f */
[----:B------:R-:W-:Y:S02]  /*2680*/  UIADD3 UR10, UR10, UR17, URZ ;  /* 0x000000110a0a7290 */ /* 0x000fe4000fffe03f */
[----:B------:R-:W-:-:S02]  /*2690*/  UIADD3 UR14, UR11, 0x3c0, URZ ;  /* 0x000003c00b0e7890 */ /* 0x000fc4000fffe03f */
[----:B------:R-:W-:-:S04]  /*26a0*/  ULEA UR10, UR10, UR11, 0x5 ;  /* 0x0000000b0a0a7291 */ /* 0x000fc8000f8e283f */
[----:B------:R-:W-:-:S06]  /*26b0*/  UISETP.GE.AND UP0, UPT, UR10, UR14, UPT ;  /* 0x0000000e0a00728c */ /* 0x000fcc000bf06270 */
[----:B------:R-:W-:-:S13]  /*26c0*/  PLOP3.LUT P0, PT, PT, PT, UP0, 0x80, 0x0 ;  /* 0x000000000000781c */ /* 0x000fda0003f0f008 */
[----:B------:R-:W-:Y:S05]  /*26d0*/  @P0 EXIT ;  /* 0x000000000000094d */ /* 0x000fea0003800000 */
[----:B--2---:R-:W1:Y:S01]  /*26e0*/  LDC.64 R4, c[0x0][0x258] ;  /* 0x00009600ff047b82 */ /* 0x004e620000000a00 */
[----:B------:R-:W2:Y:S01]  /*26f0*/  S2R R37, SR_TID.X ;  /* 0x0000000000257919 */ /* 0x000ea20000002100 */
[----:B0-----:R-:W-:Y:S01]  /*2700*/  IMAD.MOV.U32 R3, RZ, RZ, 0x1e ;  /* 0x0000001eff037424 */ /* 0x001fe200078e00ff */
[----:B-1----:R-:W-:Y:S02]  /*2710*/  LOP3.LUT R13, RZ, R4, RZ, 0x33, !PT ;  /* 0x00000004ff0d7212 */ /* 0x002fe400078e33ff */
[----:B------:R-:W-:Y:S02]  /*2720*/  LOP3.LUT R0, RZ, R5, RZ, 0x33, !PT ;  /* 0x00000005ff007212 */ /* 0x000fe400078e33ff */
[----:B------:R-:W-:-:S04]  /*2730*/  ISETP.GT.U32.AND P0, PT, R13, -0x2, PT ;  /* 0xfffffffe0d00780c */ /* 0x000fc80003f04070 */
[C---:B------:R-:W-:Y:S02]  /*2740*/  ISETP.GT.AND.EX P0, PT, R0.reuse, -0x1, PT, P0 ;  /* 0xffffffff0000780c */ /* 0x040fe40003f04300 */
[--C-:B--2---:R-:W-:Y:S02]  /*2750*/  SHF.R.U32.HI R36, RZ, 0x5, R37.reuse ;  /* 0x00000005ff247819 */ /* 0x104fe40000011625 */
[----:B------:R-:W-:Y:S02]  /*2760*/  SEL R13, R13, 0xfffffffe, P0 ;  /* 0xfffffffe0d0d7807 */ /* 0x000fe40000000000 */
[----:B------:R-:W-:Y:S02]  /*2770*/  SEL R0, R0, 0xffffffff, P0 ;  /* 0xffffffff00007807 */ /* 0x000fe40000000000 */
[----:B------:R-:W-:Y:S01]  /*2780*/  SHF.R.U32.HI R2, RZ, 0x4, R37 ;  /* 0x00000004ff027819 */ /* 0x000fe20000011625 */
[C---:B------:R-:W-:Y:S01]  /*2790*/  IMAD.SHL.U32 R26, R13.reuse, 0x80, RZ ;  /* 0x000000800d1a7824 */ /* 0x040fe200078e00ff */
[----:B------:R-:W-:-:S02]  /*27a0*/  SHF.L.U64.HI R13, R13, 0x7, R0 ;  /* 0x000000070d0d7819 */ /* 0x000fc40000010200 */
[----:B------:R-:W-:Y:S02]  /*27b0*/  MOV R0, 0xffffffff ;  /* 0xffffffff00007802 */ /* 0x000fe40000000f00 */
[----:B------:R-:W-:Y:S02]  /*27c0*/  IADD3 R11, P0, P1, -R26, -0x81, -R36 ;  /* 0xffffff7f1a0b7810 */ /* 0x000fe4000791e924 */
[----:B------:R-:W-:Y:S02]  /*27d0*/  VIADDMNMX.U32 R3, R2, R3, 0x20, !PT ;  /* 0x0000002002037446 */ /* 0x000fe40007800003 */
[----:B------:R-:W-:Y:S02]  /*27e0*/  IADD3.X R15, ~R13, -0x1, R0, P0, P1 ;  /* 0xffffffff0d0f7810 */ /* 0x000fe400007e2500 */
[----:B------:R-:W-:Y:S02]  /*27f0*/  LOP3.LUT R0, RZ, R2, RZ, 0x33, !PT ;  /* 0x00000002ff007212 */ /* 0x000fe400078e33ff */
[----:B------:R-:W-:Y:S01]  /*2800*/  IADD3 R35, P2, R36, 0x2d, RZ ;  /* 0x0000002d24237810 */ /* 0x000fe20007f5e0ff */
[----:B------:R-:W-:-:S03]  /*2810*/  IMAD.WIDE.U32 R6, R15, -0x77777777, RZ ;  /* 0x888888890f067825 */ /* 0x000fc600078e00ff */
[----:B------:R-:W-:Y:S01]  /*2820*/  IADD3.X R31, RZ, RZ, RZ, P2, !PT ;  /* 0x000000ffff1f7210 */ /* 0x000fe200017fe4ff */
[----:B------:R-:W-:Y:S02]  /*2830*/  IMAD.IADD R3, R3, 0x1, R0 ;  /* 0x0000000103037824 */ /* 0x000fe400078e0200 */
[----:B------:R-:W-:-:S04]  /*2840*/  IMAD.WIDE.U32 R8, P0, R11, -0x77777778, R6 ;  /* 0x888888880b087825 */ /* 0x000fc80007800006 */
[----:B------:R-:W-:Y:S01]  /*2850*/  IMAD.WIDE.U32 R6, R11, -0x77777777, RZ ;  /* 0x888888890b067825 */ /* 0x000fe200078e00ff */
[----:B------:R-:W-:Y:S02]  /*2860*/  IADD3.X R11, RZ, RZ, RZ, P0, !PT ;  /* 0x000000ffff0b7210 */ /* 0x000fe400007fe4ff */
[----:B------:R-:W-:Y:S02]  /*2870*/  MOV R10, R9 ;  /* 0x00000009000a7202 */ /* 0x000fe40000000f00 */
[----:B------:R-:W-:Y:S01]  /*2880*/  IADD3 RZ, P1, R7, R8, RZ ;  /* 0x0000000807ff7210 */ /* 0x000fe20007f3e0ff */
[----:B------:R-:W-:Y:S01]  /*2890*/  IMAD.WIDE.U32 R6, R3, -0x77777777, RZ ;  /* 0x8888888903067825 */ /* 0x000fe200078e00ff */
[----:B------:R-:W-:-:S03]  /*28a0*/  ISETP.LT.U32.AND P0, PT, R4, 0x1, PT ;  /* 0x000000010400780c */ /* 0x000fc60003f01070 */
[----:B------:R-:W-:Y:S01]  /*28b0*/  IMAD.WIDE.U32.X R8, R15, -0x77777778, R10, P1 ;  /* 0x888888880f087825 */ /* 0x000fe200008e040a */
[----:B------:R-:W-:Y:S02]  /*28c0*/  ISETP.LT.AND.EX P0, PT, R5, RZ, PT, P0 ;  /* 0x000000ff0500720c */ /* 0x000fe40003f01300 */
[----:B------:R-:W-:Y:S02]  /*28d0*/  LEA.HI R0, R7, 0x1, RZ, 0x1c ;  /* 0x0000000107007811 */ /* 0x000fe400078fe0ff */
[----:B------:R-:W-:Y:S02]  /*28e0*/  SHF.R.U64 R9, R8, 0x3, R9 ;  /* 0x0000000308097819 */ /* 0x000fe40000001209 */
[----:B------:R-:W-:Y:S01]  /*28f0*/  SEL R10, R4, 0x1, P0 ;  /* 0x00000001040a7807 */ /* 0x000fe20000000000 */
[----:B------:R-:W-:Y:S01]  /*2900*/  IMAD.U32 R4, RZ, RZ, UR10 ;  /* 0x0000000aff047e24 */ /* 0x000fe2000f8e00ff */
[----:B------:R-:W-:Y:S01]  /*2910*/  SEL R7, R5, RZ, P0 ;  /* 0x000000ff05077207 */ /* 0x000fe20000000000 */
[----:B------:R-:W-:Y:S01]  /*2920*/  VIADD R9, R9, 0x1 ;  /* 0x0000000109097836 */ /* 0x000fe20000000000 */
[----:B------:R-:W-:-:S02]  /*2930*/  IADD3 R30, P1, R36, 0x1e, RZ ;  /* 0x0000001e241e7810 */ /* 0x000fc40007f3e0ff */
[----:B------:R-:W-:Y:S02]  /*2940*/  IADD3 R28, P0, R36, 0xf, RZ ;  /* 0x0000000f241c7810 */ /* 0x000fe40007f1e0ff */
[C---:B------:R-:W-:Y:S01]  /*2950*/  SHF.L.U64.HI R6, R10.reuse, 0x7, R7 ;  /* 0x000000070a067819 */ /* 0x040fe20000010207 */
[----:B------:R-:W-:Y:S01]  /*2960*/  IMAD.X R29, RZ, RZ, RZ, P1 ;  /* 0x000000ffff1d7224 */ /* 0x000fe200008e06ff */
[----:B------:R-:W-:Y:S02]  /*2970*/  LOP3.LUT R5, R37, 0xf, RZ, 0xc0, !PT ;  /* 0x0000000f25057812 */ /* 0x000fe400078ec0ff */
[----:B------:R-:W-:Y:S02]  /*2980*/  IADD3.X R27, RZ, RZ, RZ, P0, !PT ;  /* 0x000000ffff1b7210 */ /* 0x000fe400007fe4ff */
[----:B------:R-:W-:Y:S02]  /*2990*/  SHF.L.U32 R7, R10, 0x7, RZ ;  /* 0x000000070a077819 */ /* 0x000fe400000006ff */
[----:B------:R-:W-:-:S02]  /*29a0*/  LOP3.LUT R8, R0, 0x3, RZ, 0xc0, !PT ;  /* 0x0000000300087812 */ /* 0x000fc400078ec0ff */
[----:B------:R-:W-:-:S07]  /*29b0*/  LOP3.LUT R9, R9, 0x3, RZ, 0xc0, !PT ;  /* 0x0000000309097812 */ /* 0x000fce00078ec0ff */
.L_x_36:
[----:B------:R-:W-:Y:S01]  /*29c0*/  ISETP.GT.U32.AND P0, PT, R7, R36, PT ;  /* 0x000000240700720c */ /* 0x000fe20003f04070 */
[----:B------:R-:W-:Y:S01]  /*29d0*/  BSSY B0, `(.L_x_20) ;  /* 0x00000ac000007945 */ /* 0x000fe20003800000 */
[----:B0-----:R-:W-:Y:S02]  /*29e0*/  CS2R R24, SRZ ;  /* 0x0000000000187805 */ /* 0x001fe4000001ff00 */
[----:B------:R-:W-:-:S13]  /*29f0*/  ISETP.GT.AND.EX P0, PT, R6, RZ, PT, P0 ;  /* 0x000000ff0600720c */ /* 0x000fda0003f04300 */
[----:B-1234-:R-:W-:Y:S05]  /*2a00*/  @!P0 BRA `(.L_x_21) ;  /* 0x0000000800a08947 */ /* 0x01efea0003800000 */
[----:B------:R-:W-:Y:S01]  /*2a10*/  ISETP.NE.U32.AND P1, PT, R9, RZ, PT ;  /* 0x000000ff0900720c */ /* 0x000fe20003f25070 */
[----:B------:R-:W-:Y:S01]  /*2a20*/  IMAD.MOV.U32 R0, RZ, RZ, -0x1 ;  /* 0xffffffffff007424 */ /* 0x000fe200078e00ff */
[----:B------:R-:W-:Y:S01]  /*2a30*/  IADD3 R10, P2, P3, -R26, -0x81, -R36 ;  /* 0xffffff7f1a0a7810 */ /* 0x000fe20007b5e924 */
[----:B------:R-:W-:Y:S01]  /*2a40*/  BSSY B1, `(.L_x_22) ;  /* 0x0000024000017945 */ /* 0x000fe20003800000 */
[----:B------:R-:W-:Y:S02]  /*2a50*/  ISETP.NE.AND.EX P1, PT, RZ, RZ, PT, P1 ;  /* 0x000000ffff00720c */ /* 0x000fe40003f25310 */
[----:B------:R-:W-:Y:S02]  /*2a60*/  CS2R R24, SRZ ;  /* 0x0000000000187805 */ /* 0x000fe4000001ff00 */
[----:B------:R-:W-:Y:S01]  /*2a70*/  LOP3.LUT R11, R37, 0x1f, RZ, 0xc0, !PT ;  /* 0x0000001f250b7812 */ /* 0x000fe200078ec0ff */
[----:B------:R-:W-:Y:S01]  /*2a80*/  IMAD.MOV.U32 R12, RZ, RZ, RZ ;  /* 0x000000ffff0c7224 */ /* 0x000fe200078e00ff */
[----:B------:R-:W-:-:S02]  /*2a90*/  ISETP.GE.U32.AND P0, PT, R10, 0x2d, PT ;  /* 0x0000002d0a00780c */ /* 0x000fc40003f06070 */
[----:B------:R-:W-:Y:S02]  /*2aa0*/  IADD3.X R0, ~R13, -0x1, R0, P2, P3 ;  /* 0xffffffff0d007810 */ /* 0x000fe400017e6500 */
[----:B------:R-:W-:Y:S02]  /*2ab0*/  IADD3 R10, P2, R11, R4, RZ ;  /* 0x000000040b0a7210 */ /* 0x000fe40007f5e0ff */
[----:B------:R-:W-:Y:S02]  /*2ac0*/  ISETP.GE.U32.AND.EX P0, PT, R0, RZ, PT, P0 ;  /* 0x000000ff0000720c */ /* 0x000fe40003f06100 */
[----:B------:R-:W-:Y:S02]  /*2ad0*/  MOV R0, R36 ;  /* 0x0000002400007202 */ /* 0x000fe40000000f00 */
[----:B------:R-:W-:Y:S01]  /*2ae0*/  LEA.HI.X.SX32 R11, R4, RZ, 0x1, P2 ;  /* 0x000000ff040b7211 */ /* 0x000fe200010f0eff */
[----:B------:R-:W-:Y:S08]  /*2af0*/  @!P1 BRA `(.L_x_23) ;  /* 0x0000000000609947 */ /* 0x000ff00003800000 */
[----:B------:R-:W-:Y:S01]  /*2b00*/  IMAD.WIDE.U32 R16, R36, 0x780, R10 ;  /* 0x0000078024107825 */ /* 0x000fe200078e000a */
[----:B------:R-:W-:Y:S02]  /*2b10*/  ULDC.64 UR4, c[0x0][0x260] ;  /* 0x0000980000047ab9 */ /* 0x000fe40000000a00 */
[----:B------:R-:W-:-:S04]  /*2b20*/  LEA R14, P1, R16, UR4, 0x3 ;  /* 0x00000004100e7c11 */ /* 0x000fc8000f8218ff */
[----:B------:R-:W-:-:S05]  /*2b30*/  LEA.HI.X R15, R16, UR5, R17, 0x3, P1 ;  /* 0x00000005100f7c11 */ /* 0x000fca00088f1c11 */
[----:B------:R-:W2:Y:S01]  /*2b40*/  LDG.E.64 R24, desc[UR12][R14.64+0x10000] ;  /* 0x0100000c0e187981 */ /* 0x000ea2000c1e1b00 */
[----:B------:R-:W-:Y:S01]  /*2b50*/  ISETP.NE.U32.AND P1, PT, R9, 0x1, PT ;  /* 0x000000010900780c */ /* 0x000fe20003f25070 */
[----:B------:R-:W-:Y:S01]  /*2b60*/  IMAD.MOV.U32 R12, RZ, RZ, R27 ;  /* 0x000000ffff0c7224 */ /* 0x000fe200078e001b */
[----:B------:R-:W-:Y:S02]  /*2b70*/  MOV R0, R28 ;  /* 0x0000001c00007202 */ /* 0x000fe40000000f00 */
[----:B------:R-:W-:Y:S01]  /*2b80*/  ISETP.NE.AND.EX P1, PT, RZ, RZ, PT, P1 ;  /* 0x000000ffff00720c */ /* 0x000fe20003f25310 */
[----:B--2---:R-:W-:Y:S01]  /*2b90*/  FADD.FTZ R24, RZ, R24 ;  /* 0x00000018ff187221 */ /* 0x004fe20000010000 */
[----:B------:R-:W-:-:S11]  /*2ba0*/  FADD.FTZ R25, RZ, R25 ;  /* 0x00000019ff197221 */ /* 0x000fd60000010000 */
[----:B------:R-:W-:Y:S05]  /*2bb0*/  @!P1 BRA `(.L_x_23) ;  /* 0x0000000000309947 */ /* 0x000fea0003800000 */
[----:B------:R-:W-:Y:S01]  /*2bc0*/  ISETP.NE.U32.AND P1, PT, R9, 0x2, PT ;  /* 0x000000020900780c */ /* 0x000fe20003f25070 */
[----:B------:R-:W2:Y:S03]  /*2bd0*/  LDG.E.64 R16, desc[UR12][R14.64+0x48400] ;  /* 0x0484000c0e107981 */ /* 0x000ea6000c1e1b00 */
[----:B------:R-:W-:-:S13]  /*2be0*/  ISETP.NE.AND.EX P1, PT, RZ, RZ, PT, P1 ;  /* 0x000000ffff00720c */ /* 0x000fda0003f25310 */
[----:B------:R-:W3:Y:S01]  /*2bf0*/  @P1 LDG.E.64 R14, desc[UR12][R14.64+0x80800] ;  /* 0x0808000c0e0e1981 */ /* 0x000ee2000c1e1b00 */
[----:B------:R-:W-:Y:S01]  /*2c00*/  MOV R0, R30 ;  /* 0x0000001e00007202 */ /* 0x000fe20000000f00 */
[----:B------:R-:W-:Y:S01]  /*2c10*/  IMAD.MOV.U32 R12, RZ, RZ, R29 ;  /* 0x000000ffff0c7224 */ /* 0x000fe200078e001d */
[----:B------:R-:W-:Y:S01]  /*2c20*/  @P1 MOV R0, R35 ;  /* 0x0000002300001202 */ /* 0x000fe20000000f00 */
[----:B------:R-:W-:Y:S02]  /*2c30*/  @P1 IMAD.MOV.U32 R12, RZ, RZ, R31 ;  /* 0x000000ffff0c1224 */ /* 0x000fe400078e001f */
[----:B--2---:R-:W-:Y:S01]  /*2c40*/  FADD.FTZ R24, R24, R16 ;  /* 0x0000001018187221 */ /* 0x004fe20000010000 */
[----:B------:R-:W-:-:S03]  /*2c50*/  FADD.FTZ R25, R25, R17 ;  /* 0x0000001119197221 */ /* 0x000fc60000010000 */
[----:B---3--:R-:W-:Y:S01]  /*2c60*/  @P1 FADD.FTZ R24, R24, R14 ;  /* 0x0000000e18181221 */ /* 0x008fe20000010000 */
[----:B------:R-:W-:-:S07]  /*2c70*/  @P1 FADD.FTZ R25, R25, R15 ;  /* 0x0000000f19191221 */ /* 0x000fce0000010000 */
.L_x_23:
[----:B------:R-:W-:Y:S05]  /*2c80*/  BSYNC B1 ;  /* 0x0000000000017941 */ /* 0x000fea0003800000 */
.L_x_22:
[----:B------:R-:W-:Y:S05]  /*2c90*/  @!P0 BRA `(.L_x_21) ;  /* 0x0000000400fc8947 */ /* 0x000fea0003800000 */
[----:B------:R-:W-:Y:S01]  /*2ca0*/  IADD3 R14, P2, -R0, R7, RZ ;  /* 0x00000007000e7210 */ /* 0x000fe20007f5e1ff */
[----:B------:R-:W-:Y:S01]  /*2cb0*/  IMAD R15, R12, 0xf00, RZ ;  /* 0x00000f000c0f7824 */ /* 0x000fe200078e02ff */
[C---:B------:R-:W-:Y:S01]  /*2cc0*/  SHF.L.U64.HI R11, R10.reuse, 0x1, R11 ;  /* 0x000000010a0b7819 */ /* 0x040fe2000001020b */
[----:B------:R-:W-:Y:S01]  /*2cd0*/  ULDC.64 UR4, c[0x0][0x260] ;  /* 0x0000980000047ab9 */ /* 0x000fe20000000a00 */
[----:B------:R-:W-:Y:S01]  /*2ce0*/  SHF.L.U32 R10, R10, 0x1, RZ ;  /* 0x000000010a0a7819 */ /* 0x000fe200000006ff */
[----:B------:R-:W-:Y:S01]  /*2cf0*/  BSSY B1, `(.L_x_24) ;  /* 0x0000046000017945 */ /* 0x000fe20003800000 */
[----:B------:R-:W-:Y:S02]  /*2d00*/  ISETP.GT.U32.AND P1, PT, R14, 0xb4, PT ;  /* 0x000000b40e00780c */ /* 0x000fe40003f24070 */
[----:B------:R-:W-:Y:S01]  /*2d10*/  IADD3.X R14, ~R12, R6, RZ, P2, !PT ;  /* 0x000000060c0e7210 */ /* 0x000fe200017fe5ff */
[----:B------:R-:W-:-:S03]  /*2d20*/  IMAD.WIDE.U32 R10, R0, 0xf00, R10 ;  /* 0x00000f00000a7825 */ /* 0x000fc600078e000a */
[----:B------:R-:W-:Y:S01]  /*2d30*/  ISETP.GT.AND.EX P1, PT, R14, RZ, PT, P1 ;  /* 0x000000ff0e00720c */ /* 0x000fe20003f24310 */
[----:B------:R-:W-:Y:S01]  /*2d40*/  IMAD.IADD R11, R11, 0x1, R15 ;  /* 0x000000010b0b7824 */ /* 0x000fe200078e020f */
[----:B------:R-:W-:-:S04]  /*2d50*/  LEA R18, P0, R10, UR4, 0x2 ;  /* 0x000000040a127c11 */ /* 0x000fc8000f8010ff */
[----:B------:R-:W-:Y:S02]  /*2d60*/  LEA.HI.X R10, R10, UR5, R11, 0x2, P0 ;  /* 0x000000050a0a7c11 */ /* 0x000fe400080f140b */
[----:B------:R-:W-:-:S05]  /*2d70*/  IADD3 R18, P0, R18, 0x80800, RZ ;  /* 0x0008080012127810 */ /* 0x000fca0007f1e0ff */
[----:B------:R-:W-:Y:S01]  /*2d80*/  IMAD.X R19, RZ, RZ, R10, P0 ;  /* 0x000000ffff137224 */ /* 0x000fe200000e060a */
[----:B------:R-:W-:Y:S01]  /*2d90*/  PLOP3.LUT P0, PT, PT, PT, PT, 0x80, 0x0 ;  /* 0x000000000000781c */ /* 0x000fe20003f0f070 */
[----:B------:R-:W-:-:S12]  /*2da0*/  @!P1 BRA `(.L_x_25) ;  /* 0x0000000000e89947 */ /* 0x000fd80003800000 */
[----:B------:R-:W-:Y:S02]  /*2db0*/  IADD3 R11, P1, R7, -0xb4, RZ ;  /* 0xffffff4c070b7810 */ /* 0x000fe40007f3e0ff */
[----:B------:R-:W-:Y:S02]  /*2dc0*/  PLOP3.LUT P0, PT, PT, PT, PT, 0x8, 0x0 ;  /* 0x000000000000781c */ /* 0x000fe40003f0e170 */
[----:B------:R-:W-:-:S11]  /*2dd0*/  IADD3.X R10, R6, -0x1, RZ, P1, !PT ;  /* 0xffffffff060a7810 */ /* 0x000fd60000ffe4ff */
.L_x_26:
[----:B------:R-:W2:Y:S04]  /*2de0*/  LDG.E.64 R14, desc[UR12][R18.64+-0x70800] ;  /* 0xf8f8000c120e7981 */ /* 0x000ea8000c1e1b00 */
[----:B------:R-:W3:Y:S04]  /*2df0*/  LDG.E.64 R20, desc[UR12][R18.64+-0x38400] ;  /* 0xfc7c000c12147981 */ /* 0x000ee8000c1e1b00 */
[----:B------:R-:W4:Y:S04]  /*2e00*/  LDG.E.64 R16, desc[UR12][R18.64] ;  /* 0x0000000c12107981 */ /* 0x000f28000c1e1b00 */
[----:B------:R-:W5:Y:S01]  /*2e10*/  LDG.E.64 R22, desc[UR12][R18.64+0x38400] ;  /* 0x0384000c12167981 */ /* 0x000f62000c1e1b00 */
[----:B--2---:R-:W-:Y:S01]  /*2e20*/  FADD.FTZ R33, R14, R24 ;  /* 0x000000180e217221 */ /* 0x004fe20000010000 */
[----:B------:R-:W-:-:S02]  /*2e30*/  FADD.FTZ R32, R15, R25 ;  /* 0x000000190f207221 */ /* 0x000fc40000010000 */
[----:B------:R-:W2:Y:S01]  /*2e40*/  LDG.E.64 R24, desc[UR12][R18.64+0x70800] ;  /* 0x0708000c12187981 */ /* 0x000ea2000c1e1b00 */
[----:B---3--:R-:W-:-:S03]  /*2e50*/  FADD.FTZ R33, R33, R20 ;  /* 0x0000001421217221 */ /* 0x008fc60000010000 */
[----:B------:R-:W3:Y:S01]  /*2e60*/  LDG.E.64 R14, desc[UR12][R18.64+0xa8c00] ;  /* 0x0a8c000c120e7981 */ /* 0x000ee2000c1e1b00 */
[----:B------:R-:W-:Y:S01]  /*2e70*/  FADD.FTZ R32, R32, R21 ;  /* 0x0000001520207221 */ /* 0x000fe20000010000 */
[----:B----4-:R-:W-:Y:S02]  /*2e80*/  FADD.FTZ R33, R33, R16 ;  /* 0x0000001021217221 */ /* 0x010fe40000010000 */
[----:B------:R-:W4:Y:S01]  /*2e90*/  LDG.E.64 R20, desc[UR12][R18.64+0xe1000] ;  /* 0x0e10000c12147981 */ /* 0x000f22000c1e1b00 */
[----:B------:R-:W-:Y:S01]  /*2ea0*/  FADD.FTZ R32, R32, R17 ;  /* 0x0000001120207221 */ /* 0x000fe20000010000 */
[----:B-----5:R-:W-:Y:S02]  /*2eb0*/  FADD.FTZ R33, R33, R22 ;  /* 0x0000001621217221 */ /* 0x020fe40000010000 */
[----:B------:R-:W5:Y:S01]  /*2ec0*/  LDG.E.64 R16, desc[UR12][R18.64+0x119400] ;  /* 0x1194000c12107981 */ /* 0x000f62000c1e1b00 */
[----:B------:R-:W-:-:S03]  /*2ed0*/  FADD.FTZ R32, R32, R23 ;  /* 0x0000001720207221 */ /* 0x000fc60000010000 */
[----:B------:R-:W5:Y:S01]  /*2ee0*/  LDG.E.64 R22, desc[UR12][R18.64+0x151800] ;  /* 0x1518000c12167981 */ /* 0x000f62000c1e1b00 */
[----:B--2---:R-:W-:Y:S01]  /*2ef0*/  FADD.FTZ R33, R33, R24 ;  /* 0x0000001821217221 */ /* 0x004fe20000010000 */
[----:B------:R-:W-:Y:S02]  /*2f00*/  FADD.FTZ R32, R32, R25 ;  /* 0x0000001920207221 */ /* 0x000fe40000010000 */
[----:B------:R-:W2:Y:S01]  /*2f10*/  LDG.E.64 R24, desc[UR12][R18.64+0x1c2000] ;  /* 0x1c20000c12187981 */ /* 0x000ea2000c1e1b00 */
[----:B---3--:R-:W-:Y:S01]  /*2f20*/  FADD.FTZ R33, R33, R14 ;  /* 0x0000000e21217221 */ /* 0x008fe20000010000 */
[----:B------:R-:W-:Y:S02]  /*2f30*/  FADD.FTZ R32, R32, R15 ;  /* 0x0000000f20207221 */ /* 0x000fe40000010000 */
[----:B------:R-:W3:Y:S01]  /*2f40*/  LDG.E.64 R14, desc[UR12][R18.64+0x189c00] ;  /* 0x189c000c120e7981 */ /* 0x000ee2000c1e1b00 */
[----:B----4-:R-:W-:Y:S01]  /*2f50*/  FADD.FTZ R33, R33, R20 ;  /* 0x0000001421217221 */ /* 0x010fe20000010000 */
[----:B------:R-:W-:-:S02]  /*2f60*/  FADD.FTZ R32, R32, R21 ;  /* 0x0000001520207221 */ /* 0x000fc40000010000 */
[----:B------:R-:W4:Y:S01]  /*2f70*/  LDG.E.64 R20, desc[UR12][R18.64+0x1fa400] ;  /* 0x1fa4000c12147981 */ /* 0x000f22000c1e1b00 */
[----:B-----5:R-:W-:Y:S01]  /*2f80*/  FADD.FTZ R33, R33, R16 ;  /* 0x0000001021217221 */ /* 0x020fe20000010000 */
[----:B------:R-:W-:Y:S02]  /*2f90*/  FADD.FTZ R32, R32, R17 ;  /* 0x0000001120207221 */ /* 0x000fe40000010000 */
[----:B------:R-:W5:Y:S01]  /*2fa0*/  LDG.E.64 R16, desc[UR12][R18.64+0x232800] ;  /* 0x2328000c12107981 */ /* 0x000f62000c1e1b00 */
[----:B------:R-:W-:Y:S01]  /*2fb0*/  FADD.FTZ R33, R33, R22 ;  /* 0x0000001621217221 */ /* 0x000fe20000010000 */
[----:B------:R-:W-:Y:S02]  /*2fc0*/  FADD.FTZ R32, R32, R23 ;  /* 0x0000001720207221 */ /* 0x000fe40000010000 */
[----:B------:R-:W5:Y:S01]  /*2fd0*/  LDG.E.64 R22, desc[UR12][R18.64+0x2a3000] ;  /* 0x2a30000c12167981 */ /* 0x000f62000c1e1b00 */
[----:B------:R-:W-:Y:S01]  /*2fe0*/  IADD3 R0, P1, R0, 0xf0, RZ ;  /* 0x000000f000007810 */ /* 0x000fe20007f3e0ff */
[----:B---3--:R-:W-:Y:S01]  /*2ff0*/  FADD.FTZ R33, R33, R14 ;  /* 0x0000000e21217221 */ /* 0x008fe20000010000 */
[----:B------:R-:W-:-:S02]  /*3000*/  FADD.FTZ R32, R32, R15 ;  /* 0x0000000f20207221 */ /* 0x000fc40000010000 */
[----:B------:R-:W3:Y:S01]  /*3010*/  LDG.E.64 R14, desc[UR12][R18.64+0x26ac00] ;  /* 0x26ac000c120e7981 */ /* 0x000ee2000c1e1b00 */
[----:B--2---:R-:W-:Y:S01]  /*3020*/  FADD.FTZ R33, R33, R24 ;  /* 0x0000001821217221 */ /* 0x004fe20000010000 */
[----:B------:R-:W-:Y:S02]  /*3030*/  FADD.FTZ R32, R32, R25 ;  /* 0x0000001920207221 */ /* 0x000fe40000010000 */
[----:B------:R0:W2:Y:S01]  /*3040*/  LDG.E.64 R24, desc[UR12][R18.64+0x2db400] ;  /* 0x2db4000c12187981 */ /* 0x0000a2000c1e1b00 */
[----:B------:R-:W-:Y:S02]  /*3050*/  IADD3.X R12, RZ, R12, RZ, P1, !PT ;  /* 0x0000000cff0c7210 */ /* 0x000fe40000ffe4ff */
[----:B------:R-:W-:Y:S01]  /*3060*/  ISETP.GE.U32.AND P1, PT, R0, R11, PT ;  /* 0x0000000b0000720c */ /* 0x000fe20003f26070 */
[----:B----4-:R-:W-:Y:S01]  /*3070*/  FADD.FTZ R33, R33, R20 ;  /* 0x0000001421217221 */ /* 0x010fe20000010000 */
[----:B------:R-:W-:Y:S02]  /*3080*/  FADD.FTZ R32, R32, R21 ;  /* 0x0000001520207221 */ /* 0x000fe40000010000 */
[----:B------:R-:W-:Y:S01]  /*3090*/  ISETP.GE.AND.EX P1, PT, R12, R10, PT, P1 ;  /* 0x0000000a0c00720c */ /* 0x000fe20003f26310 */
[----:B-----5:R-:W-:Y:S01]  /*30a0*/  FADD.FTZ R33, R33, R16 ;  /* 0x0000001021217221 */ /* 0x020fe20000010000 */
[----:B------:R-:W-:Y:S01]  /*30b0*/  FADD.FTZ R32, R32, R17 ;  /* 0x0000001120207221 */ /* 0x000fe20000010000 */
[----:B0-----:R-:W-:-:S05]  /*30c0*/  IADD3 R18, P2, R18, 0x384000, RZ ;  /* 0x0038400012127810 */ /* 0x001fca0007f5e0ff */
[----:B------:R-:W-:Y:S02]  /*30d0*/  IMAD.X R19, RZ, RZ, R19, P2 ;  /* 0x000000ffff137224 */ /* 0x000fe400010e0613 */
[----:B---3--:R-:W-:Y:S01]  /*30e0*/  FADD.FTZ R33, R33, R14 ;  /* 0x0000000e21217221 */ /* 0x008fe20000010000 */
[----:B------:R-:W-:-:S03]  /*30f0*/  FADD.FTZ R32, R32, R15 ;  /* 0x0000000f20207221 */ /* 0x000fc60000010000 */
[----:B------:R-:W-:Y:S01]  /*3100*/  FADD.FTZ R33, R33, R22 ;  /* 0x0000001621217221 */ /* 0x000fe20000010000 */
[----:B------:R-:W-:-:S03]  /*3110*/  FADD.FTZ R32, R32, R23 ;  /* 0x0000001720207221 */ /* 0x000fc60000010000 */
[----:B--2---:R-:W-:Y:S01]  /*3120*/  FADD.FTZ R24, R33, R24 ;  /* 0x0000001821187221 */ /* 0x004fe20000010000 */
[----:B------:R-:W-:Y:S01]  /*3130*/  FADD.FTZ R25, R32, R25 ;  /* 0x0000001920197221 */ /* 0x000fe20000010000 */
[----:B------:R-:W-:Y:S06]  /*3140*/  @!P1 BRA `(.L_x_26) ;  /* 0xfffffffc00249947 */ /* 0x000fec000383ffff */
.L_x_25:
[----:B------:R-:W-:Y:S05]  /*3150*/  BSYNC B1 ;  /* 0x0000000000017941 */ /* 0x000fea0003800000 */
.L_x_24:
[----:B------:R-:W-:Y:S01]  /*3160*/  IADD3 R10, P2, -R0, R7, RZ ;  /* 0x00000007000a7210 */ /* 0x000fe20007f5e1ff */
[----:B------:R-:W-:Y:S03]  /*3170*/  BSSY B1, `(.L_x_27) ;  /* 0x0000022000017945 */ /* 0x000fe60003800000 */
[----:B------:R-:W-:Y:S02]  /*3180*/  ISETP.GT.U32.AND P1, PT, R10, 0x3c, PT ;  /* 0x0000003c0a00780c */ /* 0x000fe40003f24070 */
[----:B------:R-:W-:-:S04]  /*3190*/  IADD3.X R10, ~R12, R6, RZ, P2, !PT ;  /* 0x000000060c0a7210 */ /* 0x000fc800017fe5ff */
[----:B------:R-:W-:-:S13]  /*31a0*/  ISETP.GT.AND.EX P1, PT, R10, RZ, PT, P1 ;  /* 0x000000ff0a00720c */ /* 0x000fda0003f24310 */
[----:B------:R-:W-:Y:S05]  /*31b0*/  @!P1 BRA `(.L_x_28) ;  /* 0x0000000000749947 */ /* 0x000fea0003800000 */
[----:B------:R-:W2:Y:S04]  /*31c0*/  LDG.E.64 R14, desc[UR12][R18.64+-0x70800] ;  /* 0xf8f8000c120e7981 */ /* 0x000ea8000c1e1b00 */
[----:B------:R-:W3:Y:S04]  /*31d0*/  LDG.E.64 R10, desc[UR12][R18.64+-0x38400] ;  /* 0xfc7c000c120a7981 */ /* 0x000ee8000c1e1b00 */
[----:B------:R-:W4:Y:S04]  /*31e0*/  LDG.E.64 R22, desc[UR12][R18.64] ;  /* 0x0000000c12167981 */ /* 0x000f28000c1e1b00 */
[----:B------:R-:W5:Y:S04]  /*31f0*/  LDG.E.64 R20, desc[UR12][R18.64+0x38400] ;  /* 0x0384000c12147981 */ /* 0x000f68000c1e1b00 */
[----:B------:R-:W5:Y:S01]  /*3200*/  LDG.E.64 R16, desc[UR12][R18.64+0x70800] ;  /* 0x0708000c12107981 */ /* 0x000f62000c1e1b00 */
[----:B--2---:R-:W-:Y:S01]  /*3210*/  FADD.FTZ R33, R24, R14 ;  /* 0x0000000e18217221 */ /* 0x004fe20000010000 */
[----:B------:R-:W-:-:S04]  /*3220*/  FADD.FTZ R14, R25, R15 ;  /* 0x0000000f190e7221 */ /* 0x000fc80000010000 */
[----:B---3--:R-:W-:Y:S02]  /*3230*/  FADD.FTZ R24, R14, R11 ;  /* 0x0000000b0e187221 */ /* 0x008fe40000010000 */
[----:B------:R-:W2:Y:S01]  /*3240*/  LDG.E.64 R14, desc[UR12][R18.64+0xa8c00] ;  /* 0x0a8c000c120e7981 */ /* 0x000ea2000c1e1b00 */
[----:B------:R-:W-:-:S03]  /*3250*/  FADD.FTZ R33, R33, R10 ;  /* 0x0000000a21217221 */ /* 0x000fc60000010000 */
[----:B------:R-:W3:Y:S01]  /*3260*/  LDG.E.64 R10, desc[UR12][R18.64+0xe1000] ;  /* 0x0e10000c120a7981 */ /* 0x000ee2000c1e1b00 */
[----:B----4-:R-:W-:Y:S01]  /*3270*/  FADD.FTZ R33, R33, R22 ;  /* 0x0000001621217221 */ /* 0x010fe20000010000 */
[----:B------:R-:W-:Y:S02]  /*3280*/  FADD.FTZ R24, R24, R23 ;  /* 0x0000001718187221 */ /* 0x000fe40000010000 */
[----:B------:R0:W4:Y:S01]  /*3290*/  LDG.E.64 R22, desc[UR12][R18.64+0x119400] ;  /* 0x1194000c12167981 */ /* 0x000122000c1e1b00 */
[----:B-----5:R-:W-:Y:S01]  /*32a0*/  FADD.FTZ R33, R33, R20 ;  /* 0x0000001421217221 */ /* 0x020fe20000010000 */
[----:B------:R-:W-:-:S03]  /*32b0*/  FADD.FTZ R24, R24, R21 ;  /* 0x0000001518187221 */ /* 0x000fc60000010000 */
[----:B------:R-:W-:Y:S01]  /*32c0*/  FADD.FTZ R33, R33, R16 ;  /* 0x0000001021217221 */ /* 0x000fe20000010000 */
[----:B------:R-:W-:Y:S01]  /*32d0*/  FADD.FTZ R24, R24, R17 ;  /* 0x0000001118187221 */ /* 0x000fe20000010000 */
[----:B------:R-:W-:Y:S02]  /*32e0*/  IADD3 R0, P2, R0, 0x78, RZ ;  /* 0x0000007800007810 */ /* 0x000fe40007f5e0ff */
[----:B0-----:R-:W-:Y:S02]  /*32f0*/  IADD3 R18, P1, R18, 0x1c2000, RZ ;  /* 0x001c200012127810 */ /* 0x001fe40007f3e0ff */
[----:B------:R-:W-:Y:S02]  /*3300*/  PLOP3.LUT P0, PT, PT, PT, PT, 0x8, 0x0 ;  /* 0x000000000000781c */ /* 0x000fe40003f0e170 */
[----:B------:R-:W-:Y:S01]  /*3310*/  IADD3.X R12, RZ, R12, RZ, P2, !PT ;  /* 0x0000000cff0c7210 */ /* 0x000fe200017fe4ff */
[----:B------:R-:W-:Y:S02]  /*3320*/  IMAD.X R19, RZ, RZ, R19, P1 ;  /* 0x000000ffff137224 */ /* 0x000fe400008e0613 */
[----:B--2---:R-:W-:Y:S01]  /*3330*/  FADD.FTZ R33, R33, R14 ;  /* 0x0000000e21217221 */ /* 0x004fe20000010000 */
[----:B------:R-:W-:-:S03]  /*3340*/  FADD.FTZ R24, R24, R15 ;  /* 0x0000000f18187221 */ /* 0x000fc60000010000 */
[----:B---3--:R-:W-:Y:S01]  /*3350*/  FADD.FTZ R33, R33, R10 ;  /* 0x0000000a21217221 */ /* 0x008fe20000010000 */
[----:B------:R-:W-:-:S03]  /*3360*/  FADD.FTZ R10, R24, R11 ;  /* 0x0000000b180a7221 */ /* 0x000fc60000010000 */
[----:B----4-:R-:W-:Y:S01]  /*3370*/  FADD.FTZ R24, R33, R22 ;  /* 0x0000001621187221 */ /* 0x010fe20000010000 */
[----:B------:R-:W-:-:S07]  /*3380*/  FADD.FTZ R25, R10, R23 ;  /* 0x000000170a197221 */ /* 0x000fce0000010000 */
.L_x_28:
[----:B------:R-:W-:Y:S05]  /*3390*/  BSYNC B1 ;  /* 0x0000000000017941 */ /* 0x000fea0003800000 */
.L_x_27:
[----:B------:R-:W-:-:S04]  /*33a0*/  ISETP.LT.U32.AND P1, PT, R0, R7, PT ;  /* 0x000000070000720c */ /* 0x000fc80003f21070 */
[----:B------:R-:W-:-:S13]  /*33b0*/  ISETP.LT.OR.EX P0, PT, R12, R6, P0, P1 ;  /* 0x000000060c00720c */ /* 0x000fda0000701710 */
[----:B------:R-:W-:Y:S05]  /*33c0*/  @!P0 BRA `(.L_x_21) ;  /* 0x0000000000308947 */ /* 0x000fea0003800000 */
[----:B------:R-:W2:Y:S04]  /*33d0*/  LDG.E.64 R16, desc[UR12][R18.64+-0x70800] ;  /* 0xf8f8000c12107981 */ /* 0x000ea8000c1e1b00 */
[----:B------:R-:W3:Y:S04]  /*33e0*/  LDG.E.64 R14, desc[UR12][R18.64+-0x38400] ;  /* 0xfc7c000c120e7981 */ /* 0x000ee8000c1e1b00 */
[----:B------:R-:W4:Y:S04]  /*33f0*/  LDG.E.64 R10, desc[UR12][R18.64] ;  /* 0x0000000c120a7981 */ /* 0x000f28000c1e1b00 */
[----:B------:R-:W5:Y:S01]  /*3400*/  LDG.E.64 R18, desc[UR12][R18.64+0x38400] ;  /* 0x0384000c12127981 */ /* 0x000f62000c1e1b00 */
[----:B--2---:R-:W-:Y:S01]  /*3410*/  FADD.FTZ R21, R24, R16 ;  /* 0x0000001018157221 */ /* 0x004fe20000010000 */
[----:B------:R-:W-:-:S03]  /*3420*/  FADD.FTZ R0, R25, R17 ;  /* 0x0000001119007221 */ /* 0x000fc60000010000 */
[----:B---3--:R-:W-:Y:S01]  /*3430*/  FADD.FTZ R21, R21, R14 ;  /* 0x0000000e15157221 */ /* 0x008fe20000010000 */
[----:B------:R-:W-:-:S03]  /*3440*/  FADD.FTZ R0, R0, R15 ;  /* 0x0000000f00007221 */ /* 0x000fc60000010000 */
[----:B----4-:R-:W-:Y:S01]  /*3450*/  FADD.FTZ R21, R21, R10 ;  /* 0x0000000a15157221 */ /* 0x010fe20000010000 */
[----:B------:R-:W-:-:S03]  /*3460*/  FADD.FTZ R0, R0, R11 ;  /* 0x0000000b00007221 */ /* 0x000fc60000010000 */
[----:B-----5:R-:W-:Y:S01]  /*3470*/  FADD.FTZ R24, R21, R18 ;  /* 0x0000001215187221 */ /* 0x020fe20000010000 */
[----:B------:R-:W-:-:S07]  /*3480*/  FADD.FTZ R25, R0, R19 ;  /* 0x0000001300197221 */ /* 0x000fce0000010000 */
.L_x_21:
[----:B------:R-:W-:Y:S05]  /*3490*/  BSYNC B0 ;  /* 0x0000000000007941 */ /* 0x000fea0003800000 */
.L_x_20:
[----:B------:R-:W0:Y:S01]  /*34a0*/  S2UR UR5, SR_CgaCtaId ;  /* 0x00000000000579c3 */ /* 0x000e220000008800 */
[----:B------:R-:W-:Y:S01]  /*34b0*/  UMOV UR4, 0x400 ;  /* 0x0000040000047882 */ /* 0x000fe20000000000 */
[----:B------:R-:W-:Y:S01]  /*34c0*/  IMAD.SHL.U32 R0, R36, 0x2, RZ ;  /* 0x0000000224007824 */ /* 0x000fe200078e00ff */
[----:B------:R-:W-:-:S04]  /*34d0*/  ISETP.GT.U32.AND P0, PT, R37, 0x1ff, PT ;  /* 0x000001ff2500780c */ /* 0x000fc80003f04070 */
[----:B------:R-:W-:Y:S01]  /*34e0*/  LOP3.LUT R0, R0, 0x1f, R37, 0x78, !PT ;  /* 0x0000001f00007812 */ /* 0x000fe200078e7825 */
[----:B0-----:R-:W-:-:S06]  /*34f0*/  ULEA UR4, UR5, UR4, 0x18 ;  /* 0x0000000405047291 */ /* 0x001fcc000f8ec03f */
[----:B------:R-:W-:-:S04]  /*3500*/  LEA R11, R36, UR4, 0x7 ;  /* 0x00000004240b7c11 */ /* 0x000fc8000f8e38ff */
[----:B------:R-:W-:-:S05]  /*3510*/  LEA R0, R0, R11, 0x2 ;  /* 0x0000000b00007211 */ /* 0x000fca00078e10ff */
[----:B------:R0:W-:Y:S04]  /*3520*/  STS [R0], R24 ;  /* 0x0000001800007388 */ /* 0x0001e80000000800 */
[----:B------:R0:W-:Y:S01]  /*3530*/  STS [R0+0x780], R25 ;  /* 0x0007801900007388 */ /* 0x0001e20000000800 */
[----:B------:R-:W-:Y:S06]  /*3540*/  BAR.SYNC.DEFER_BLOCKING 0x0 ;  /* 0x0000000000007b1d */ /* 0x000fec0000010000 */
[----:B------:R-:W-:Y:S05]  /*3550*/  @P0 BRA `(.L_x_29) ;  /* 0x0000001000c80947 */ /* 0x000fea0003800000 */
[----:B------:R-:W-:Y:S01]  /*3560*/  ISETP.NE.AND P0, PT, R8, RZ, PT ;  /* 0x000000ff0800720c */ /* 0x000fe20003f05270 */
[----:B------:R-:W-:Y:S01]  /*3570*/  BSSY B0, `(.L_x_30) ;  /* 0x0000084000007945 */ /* 0x000fe20003800000 */
[----:B------:R-:W-:-:S11]  /*3580*/  IMAD.MOV.U32 R12, RZ, RZ, R2 ;  /* 0x000000ffff0c7224 */ /* 0x000fd600078e0002 */
[----:B------:R-:W-:Y:S05]  /*3590*/  @!P0 BRA `(.L_x_31) ;  /* 0x0000000800048947 */ /* 0x000fea0003800000 */
[----:B------:R-:W-:Y:S01]  /*35a0*/  ISETP.NE.AND P0, PT, R5, 0xf, PT ;  /* 0x0000000f0500780c */ /* 0x000fe20003f05270 */
[----:B0-----:R-:W-:Y:S01]  /*35b0*/  IMAD.MOV.U32 R0, RZ, RZ, RZ ;  /* 0x000000ffff007224 */ /* 0x001fe200078e00ff */
[----:B------:R-:W-:-:S11]  /*35c0*/  UMOV UR5, 0xffff ;  /* 0x0000ffff00057882 */ /* 0x000fd60000000000 */
[----:B------:R-:W-:Y:S02]  /*35d0*/  @P0 SHF.R.U32.HI R2, RZ, 0x4, R37 ;  /* 0x00000004ff020819 */ /* 0x000fe40000011625 */
[C---:B------:R-:W-:Y:S02]  /*35e0*/  @P0 SHF.L.U32 R11, R5.reuse, 0x1, RZ ;  /* 0x00000001050b0819 */ /* 0x040fe400000006ff */
[----:B------:R-:W-:Y:S02]  /*35f0*/  @P0 LEA R10, R5, UR4, 0x7 ;  /* 0x00000004050a0c11 */ /* 0x000fe4000f8e38ff */
[----:B------:R-:W-:-:S04]  /*3600*/  @P0 LOP3.LUT R11, R2, R11, RZ, 0x3c, !PT ;  /* 0x0000000b020b0212 */ /* 0x000fc800078e3cff */
[----:B------:R-:W-:Y:S01]  /*3610*/  @P0 LEA R11, R11, R10, 0x2 ;  /* 0x0000000a0b0b0211 */ /* 0x000fe200078e10ff */
[----:B------:R-:W-:-:S04]  /*3620*/  IMAD.MOV.U32 R10, RZ, RZ, RZ ;  /* 0x000000ffff0a7224 */ /* 0x000fc800078e00ff */
[----:B------:R0:W1:Y:S04]  /*3630*/  @P0 LDS R0, [R11] ;  /* 0x000000000b000984 */ /* 0x0000680000000800 */
[----:B------:R0:W2:Y:S01]  /*3640*/  @P0 LDS R10, [R11+0x780] ;  /* 0x000780000b0a0984 */ /* 0x0000a20000000800 */
[----:B------:R-:W-:Y:S05]  /*3650*/  BRA.DIV UR5, `(.L_x_32) ;  /* 0x0000001205a87947 */ /* 0x000fea000b800000 */
[----:B------:R-:W-:Y:S01]  /*3660*/  MOV R17, 0xffff ;  /* 0x0000ffff00117802 */ /* 0x000fe20000000f00 */
[----:B------:R-:W-:Y:S01]  /*3670*/  IMAD.MOV.U32 R19, RZ, RZ, 0xffff ;  /* 0x0000ffffff137424 */ /* 0x000fe200078e00ff */
[----:B------:R-:W-:Y:S01]  /*3680*/  MOV R16, 0xffff ;  /* 0x0000ffff00107802 */ /* 0x000fe20000000f00 */
[----:B------:R-:W-:Y:S01]  /*3690*/  IMAD.MOV.U32 R18, RZ, RZ, 0xffff ;  /* 0x0000ffffff127424 */ /* 0x000fe200078e00ff */
[----:B------:R-:W-:Y:S01]  /*36a0*/  MOV R21, 0xffff ;  /* 0x0000ffff00157802 */ /* 0x000fe20000000f00 */
[----:B01----:R-:W0:Y:S01]  /*36b0*/  SHFL.BFLY PT, R11, R0, 0x8, 0x101f ;  /* 0x0d101f00000b7f89 */ /* 0x003e2200000e0000 */
[----:B------:R-:W-:-:S03]  /*36c0*/  IMAD.MOV.U32 R33, RZ, RZ, 0xffff ;  /* 0x0000ffffff217424 */ /* 0x000fc600078e00ff */
[----:B--2---:R-:W1:Y:S01]  /*36d0*/  SHFL.BFLY PT, R15, R10, 0x8, 0x101f ;  /* 0x0d101f000a0f7f89 */ /* 0x004e6200000e0000 */
[----:B0-----:R-:W-:Y:S01]  /*36e0*/  FADD.FTZ R11, R11, R0 ;  /* 0x000000000b0b7221 */ /* 0x001fe20000010000 */
[----:B-1----:R-:W-:-:S04]  /*36f0*/  FADD.FTZ R15, R15, R10 ;  /* 0x0000000a0f0f7221 */ /* 0x002fc80000010000 */
[----:B------:R-:W0:Y:S01]  /*3700*/  SHFL.BFLY PT, R12, R11, 0x4, 0x101f ;  /* 0x0c901f000b0c7f89 */ /* 0x000e2200000e0000 */
[----:B------:R-:W-:-:S03]  /*3710*/  MOV R10, 0xffff ;  /* 0x0000ffff000a7802 */ /* 0x000fc60000000f00 */
[----:B------:R-:W1:Y:S01]  /*3720*/  SHFL.BFLY PT, R14, R15, 0x4, 0x101f ;  /* 0x0c901f000f0e7f89 */ /* 0x000e6200000e0000 */
[----:B0-----:R-:W-:Y:S01]  /*3730*/  FADD.FTZ R12, R11, R12 ;  /* 0x0000000c0b0c7221 */ /* 0x001fe20000010000 */
[----:B-1----:R-:W-:-:S04]  /*3740*/  FADD.FTZ R14, R15, R14 ;  /* 0x0000000e0f0e7221 */ /* 0x002fc80000010000 */
[----:B------:R-:W0:Y:S04]  /*3750*/  SHFL.BFLY PT, R17, R12, 0x2, 0x101f ;  /* 0x0c501f000c117f89 */ /* 0x000e2800000e0000 */
[----:B------:R-:W1:Y:S01]  /*3760*/  SHFL.BFLY PT, R25, R14, 0x2, 0x101f ;  /* 0x0c501f000e197f89 */ /* 0x000e6200000e0000 */
[----:B0-----:R-:W-:Y:S01]  /*3770*/  FADD.FTZ R17, R12, R17 ;  /* 0x000000110c117221 */ /* 0x001fe20000010000 */
[----:B-1----:R-:W-:-:S04]  /*3780*/  FADD.FTZ R25, R14, R25 ;  /* 0x000000190e197221 */ /* 0x002fc80000010000 */
[----:B------:R-:W0:Y:S04]  /*3790*/  SHFL.BFLY PT, R0, R17, 0x1, 0x101f ;  /* 0x0c301f0011007f89 */ /* 0x000e2800000e0000 */
[----:B------:R1:W2:Y:S02]  /*37a0*/  SHFL.BFLY PT, R23, R25, 0x1, 0x101f ;  /* 0x0c301f0019177f89 */ /* 0x0002a400000e0000 */
[----:B01----:R-:W-:-:S07]  /*37b0*/  FADD.FTZ R0, R17, R0 ;  /* 0x0000000011007221 */ /* 0x003fce0000010000 */
.L_x_45:
[----:B------:R-:W0:Y:S01]  /*37c0*/  LDC.64 R10, c[0x0][0x218] ;  /* 0x00008600ff0a7b82 */ /* 0x000e220000000a00 */
[----:B------:R-:W-:Y:S01]  /*37d0*/  ISETP.NE.AND P1, PT, R5, RZ, PT ;  /* 0x000000ff0500720c */ /* 0x000fe20003f25270 */
[----:B--2---:R-:W-:Y:S01]  /*37e0*/  FADD.FTZ R12, R25, R23 ;  /* 0x00000017190c7221 */ /* 0x004fe20000010000 */
[----:B------:R-:W-:Y:S02]  /*37f0*/  LEA.HI R17, R37, R4, RZ, 0x1c ;  /* 0x0000000425117211 */ /* 0x000fe400078fe0ff */
[----:B------:R-:W-:-:S03]  /*3800*/  ISETP.NE.AND P2, PT, R8, 0x1, PT ;  /* 0x000000010800780c */ /* 0x000fc60003f45270 */
[----:B------:R-:W1:Y:S06]  /*3810*/  LDC.64 R14, c[0x0][0x220] ;  /* 0x00008800ff0e7b82 */ /* 0x000e6c0000000a00 */
[----:B------:R-:W-:Y:S02]  /*3820*/  @!P1 F2FP.BF16.F32.PACK_AB R12, RZ, R12 ;  /* 0x0000000cff0c923e */ /* 0x000fe400000010ff */
[----:B------:R-:W-:Y:S02]  /*3830*/  @!P1 F2FP.BF16.F32.PACK_AB R0, RZ, R0 ;  /* 0x00000000ff00923e */ /* 0x000fe400000010ff */
[----:B------:R-:W-:-:S02]  /*3840*/  PRMT R16, R12, 0x7610, R16 ;  /* 0x000076100c107816 */ /* 0x000fc40000000010 */
[----:B------:R-:W-:Y:S01]  /*3850*/  LEA.HI R12, R37, 0x1e, RZ, 0x1c ;  /* 0x0000001e250c7811 */ /* 0x000fe200078fe0ff */
[----:B0-----:R-:W-:-:S05]  /*3860*/  IMAD.WIDE R10, R17, 0x2, R10 ;  /* 0x00000002110a7825 */ /* 0x001fca00078e020a */
[----:B------:R2:W-:Y:S01]  /*3870*/  @!P1 STG.E.U16 desc[UR12][R10.64], R0 ;  /* 0x000000000a009986 */ /* 0x0005e2000c10150c */
[----:B-1----:R-:W-:-:S05]  /*3880*/  IMAD.WIDE R14, R17, 0x2, R14 ;  /* 0x00000002110e7825 */ /* 0x002fca00078e020e */
[----:B------:R2:W-:Y:S01]  /*3890*/  @!P1 STG.E.U16 desc[UR12][R14.64], R16 ;  /* 0x000000100e009986 */ /* 0x0005e2000c10150c */
[----:B------:R-:W-:Y:S05]  /*38a0*/  @!P2 BRA `(.L_x_31) ;  /* 0x000000040040a947 */ /* 0x000fea0003800000 */
[C---:B------:R-:W-:Y:S01]  /*38b0*/  @P0 IMAD.SHL.U32 R17, R5.reuse, 0x2, RZ ;  /* 0x0000000205110824 */ /* 0x040fe200078e00ff */
[----:B------:R-:W-:Y:S01]  /*38c0*/  @P0 LEA R19, R5, UR4, 0x7 ;  /* 0x0000000405130c11 */ /* 0x000fe2000f8e38ff */
[----:B------:R-:W-:-:S03]  /*38d0*/  UMOV UR5, 0xffff ;  /* 0x0000ffff00057882 */ /* 0x000fc60000000000 */
[----:B--2---:R-:W-:Y:S01]  /*38e0*/  @P0 LOP3.LUT R0, R12, R17, RZ, 0x3c, !PT ;  /* 0x000000110c000212 */ /* 0x004fe200078e3cff */
[----:B------:R-:W-:-:S04]  /*38f0*/  HFMA2.MMA R12, -RZ, RZ, 0, 0 ;  /* 0x00000000ff0c7435 */ /* 0x000fc800000001ff */
[----:B------:R-:W-:Y:S01]  /*3900*/  @P0 IMAD R16, R0, 0x4, R19 ;  /* 0x0000000400100824 */ /* 0x000fe200078e0213 */
[----:B------:R-:W-:-:S05]  /*3910*/  MOV R0, RZ ;  /* 0x000000ff00007202 */ /* 0x000fca0000000f00 */
[----:B------:R0:W1:Y:S04]  /*3920*/  @P0 LDS R12, [R16] ;  /* 0x00000000100c0984 */ /* 0x0000680000000800 */
[----:B------:R0:W2:Y:S01]  /*3930*/  @P0 LDS R0, [R16+0x780] ;  /* 0x0007800010000984 */ /* 0x0000a20000000800 */
[----:B------:R-:W-:Y:S05]  /*3940*/  BRA.DIV UR5, `(.L_x_33) ;  /* 0x0000001205c07947 */ /* 0x000fea000b800000 */
[----:B------:R-:W-:Y:S01]  /*3950*/  IMAD.MOV.U32 R19, RZ, RZ, 0xffff ;  /* 0x0000ffffff137424 */ /* 0x000fe200078e00ff */
[----:B------:R-:W-:Y:S01]  /*3960*/  MOV R21, 0xffff ;  /* 0x0000ffff00157802 */ /* 0x000fe20000000f00 */
[----:B0-----:R-:W-:Y:S01]  /*3970*/  IMAD.MOV.U32 R16, RZ, RZ, 0xffff ;  /* 0x0000ffffff107424 */ /* 0x001fe200078e00ff */
[----:B------:R-:W-:Y:S01]  /*3980*/  MOV R33, 0xffff ;  /* 0x0000ffff00217802 */ /* 0x000fe20000000f00 */
[----:B------:R-:W-:Y:S01]  /*3990*/  IMAD.MOV.U32 R18, RZ, RZ, 0xffff ;  /* 0x0000ffffff127424 */ /* 0x000fe200078e00ff */
[----:B-1----:R-:W0:Y:S01]  /*39a0*/  SHFL.BFLY PT, R17, R12, 0x8, 0x101f ;  /* 0x0d101f000c117f89 */ /* 0x002e2200000e0000 */
[----:B------:R-:W-:-:S03]  /*39b0*/  MOV R32, 0xffff ;  /* 0x0000ffff00207802 */ /* 0x000fc60000000f00 */
[----:B--2---:R-:W1:Y:S01]  /*39c0*/  SHFL.BFLY PT, R23, R0, 0x8, 0x101f ;  /* 0x0d101f0000177f89 */ /* 0x004e6200000e0000 */
[----:B0-----:R-:W-:Y:S01]  /*39d0*/  FADD.FTZ R17, R17, R12 ;  /* 0x0000000c11117221 */ /* 0x001fe20000010000 */
[----:B-1----:R-:W-:-:S04]  /*39e0*/  FADD.FTZ R20, R23, R0 ;  /* 0x0000000017147221 */ /* 0x002fc80000010000 */
[----:B------:R-:W0:Y:S04]  /*39f0*/  SHFL.BFLY PT, R22, R17, 0x4, 0x101f ;  /* 0x0c901f0011167f89 */ /* 0x000e2800000e0000 */
[----:B------:R-:W1:Y:S01]  /*3a00*/  SHFL.BFLY PT, R23, R20, 0x4, 0x101f ;  /* 0x0c901f0014177f89 */ /* 0x000e6200000e0000 */
[----:B0-----:R-:W-:Y:S01]  /*3a10*/  FADD.FTZ R22, R17, R22 ;  /* 0x0000001611167221 */ /* 0x001fe20000010000 */
[----:B------:R-:W-:Y:S02]  /*3a20*/  IMAD.MOV.U32 R17, RZ, RZ, 0xffff ;  /* 0x0000ffffff117424 */ /* 0x000fe400078e00ff */
[----:B-1----:R-:W-:Y:S02]  /*3a30*/  FADD.FTZ R0, R20, R23 ;  /* 0x0000001714007221 */ /* 0x002fe40000010000 */
[----:B------:R-:W0:Y:S04]  /*3a40*/  SHFL.BFLY PT, R25, R22, 0x2, 0x101f ;  /* 0x0c501f0016197f89 */ /* 0x000e2800000e0000 */
[----:B------:R-:W1:Y:S01]  /*3a50*/  SHFL.BFLY PT, R23, R0, 0x2, 0x101f ;  /* 0x0c501f0000177f89 */ /* 0x000e6200000e0000 */
[----:B0-----:R-:W-:Y:S01]  /*3a60*/  FADD.FTZ R25, R22, R25 ;  /* 0x0000001916197221 */ /* 0x001fe20000010000 */
[----:B-1----:R-:W-:-:S04]  /*3a70*/  FADD.FTZ R12, R0, R23 ;  /* 0x00000017000c7221 */ /* 0x002fc80000010000 */
[----:B------:R-:W0:Y:S04]  /*3a80*/  SHFL.BFLY PT, R24, R25, 0x1, 0x101f ;  /* 0x0c301f0019187f89 */ /* 0x000e2800000e0000 */
[----:B------:R1:W2:Y:S02]  /*3a90*/  SHFL.BFLY PT, R23, R12, 0x1, 0x101f ;  /* 0x0c301f000c177f89 */ /* 0x0002a400000e0000 */
[----:B01----:R-:W-:-:S07]  /*3aa0*/  FADD.FTZ R24, R25, R24 ;  /* 0x0000001819187221 */ /* 0x003fce0000010000 */
.L_x_55:
[----:B--2---:R-:W-:Y:S01]  /*3ab0*/  FADD.FTZ R12, R12, R23 ;  /* 0x000000170c0c7221 */ /* 0x004fe20000010000 */
[----:B------:R-:W-:Y:S02]  /*3ac0*/  @!P1 F2FP.BF16.F32.PACK_AB R0, RZ, R24 ;  /* 0x00000018ff00923e */ /* 0x000fe400000010ff */
[----:B------:R-:W-:Y:S02]  /*3ad0*/  ISETP.NE.AND P2, PT, R8, 0x2, PT ;  /* 0x000000020800780c */ /* 0x000fe40003f45270 */
[----:B------:R-:W-:Y:S01]  /*3ae0*/  @!P1 F2FP.BF16.F32.PACK_AB R12, RZ, R12 ;  /* 0x0000000cff0c923e */ /* 0x000fe200000010ff */
[----:B------:R1:W-:Y:S03]  /*3af0*/  @!P1 STG.E.U16 desc[UR12][R10.64+0x3c], R0 ;  /* 0x00003c000a009986 */ /* 0x0003e6000c10150c */
[----:B------:R-:W-:Y:S02]  /*3b00*/  PRMT R16, R12, 0x7610, R16 ;  /* 0x000076100c107816 */ /* 0x000fe40000000010 */
[----:B------:R-:W-:-:S03]  /*3b10*/  LEA.HI R12, R37, 0x3c, RZ, 0x1c ;  /* 0x0000003c250c7811 */ /* 0x000fc600078fe0ff */
[----:B------:R1:W-:Y:S02]  /*3b20*/  @!P1 STG.E.U16 desc[UR12][R14.64+0x3c], R16 ;  /* 0x00003c100e009986 */ /* 0x0003e4000c10150c */
[----:B------:R-:W-:Y:S05]  /*3b30*/  @!P2 BRA `(.L_x_31) ;  /* 0x00000000009ca947 */ /* 0x000fea0003800000 */
[C---:B------:R-:W-:Y:S01]  /*3b40*/  @P0 SHF.L.U32 R17, R5.reuse, 0x1, RZ ;  /* 0x0000000105110819 */ /* 0x040fe200000006ff */
[----:B------:R-:W-:Y:S01]  /*3b50*/  UMOV UR5, 0xffff ;  /* 0x0000ffff00057882 */ /* 0x000fe20000000000 */
[----:B------:R-:W-:Y:S02]  /*3b60*/  @P0 LEA R19, R5, UR4, 0x7 ;  /* 0x0000000405130c11 */ /* 0x000fe4000f8e38ff */
[----:B-1----:R-:W-:Y:S01]  /*3b70*/  @P0 LOP3.LUT R0, R12, R17, RZ, 0x3c, !PT ;  /* 0x000000110c000212 */ /* 0x002fe200078e3cff */
[----:B------:R-:W-:-:S03]  /*3b80*/  IMAD.MOV.U32 R12, RZ, RZ, RZ ;  /* 0x000000ffff0c7224 */ /* 0x000fc600078e00ff */
[----:B------:R-:W-:Y:S01]  /*3b90*/  @P0 LEA R16, R0, R19, 0x2 ;  /* 0x0000001300100211 */ /* 0x000fe200078e10ff */
[----:B------:R-:W-:-:S04]  /*3ba0*/  IMAD.MOV.U32 R0, RZ, RZ, RZ ;  /* 0x000000ffff007224 */ /* 0x000fc800078e00ff */
[----:B------:R0:W1:Y:S04]  /*3bb0*/  @P0 LDS R12, [R16] ;  /* 0x00000000100c0984 */ /* 0x0000680000000800 */
[----:B------:R0:W2:Y:S01]  /*3bc0*/  @P0 LDS R0, [R16+0x780] ;  /* 0x0007800010000984 */ /* 0x0000a20000000800 */
[----:B------:R-:W-:Y:S05]  /*3bd0*/  BRA.DIV UR5, `(.L_x_34) ;  /* 0x0000001205f87947 */ /* 0x000fea000b800000 */
[----:B------:R-:W-:Y:S01]  /*3be0*/  MOV R19, 0xffff ;  /* 0x0000ffff00137802 */ /* 0x000fe20000000f00 */
[----:B------:R-:W-:Y:S01]  /*3bf0*/  IMAD.MOV.U32 R21, RZ, RZ, 0xffff ;  /* 0x0000ffffff157424 */ /* 0x000fe200078e00ff */
[----:B0-----:R-:W-:Y:S01]  /*3c00*/  MOV R16, 0xffff ;  /* 0x0000ffff00107802 */ /* 0x001fe20000000f00 */
[----:B------:R-:W-:Y:S01]  /*3c10*/  IMAD.MOV.U32 R33, RZ, RZ, 0xffff ;  /* 0x0000ffffff217424 */ /* 0x000fe200078e00ff */
[----:B------:R-:W-:Y:S01]  /*3c20*/  MOV R18, 0xffff ;  /* 0x0000ffff00127802 */ /* 0x000fe20000000f00 */
[----:B-1----:R-:W0:Y:S01]  /*3c30*/  SHFL.BFLY PT, R17, R12, 0x8, 0x101f ;  /* 0x0d101f000c117f89 */ /* 0x002e2200000e0000 */
[----:B------:R-:W-:-:S03]  /*3c40*/  IMAD.MOV.U32 R32, RZ, RZ, 0xffff ;  /* 0x0000ffffff207424 */ /* 0x000fc600078e00ff */
[----:B--2---:R-:W1:Y:S01]  /*3c50*/  SHFL.BFLY PT, R23, R0, 0x8, 0x101f ;  /* 0x0d101f0000177f89 */ /* 0x004e6200000e0000 */
[----:B0-----:R-:W-:Y:S01]  /*3c60*/  FADD.FTZ R17, R17, R12 ;  /* 0x0000000c11117221 */ /* 0x001fe20000010000 */
[----:B-1----:R-:W-:-:S04]  /*3c70*/  FADD.FTZ R20, R23, R0 ;  /* 0x0000000017147221 */ /* 0x002fc80000010000 */
[----:B------:R-:W0:Y:S04]  /*3c80*/  SHFL.BFLY PT, R22, R17, 0x4, 0x101f ;  /* 0x0c901f0011167f89 */ /* 0x000e2800000e0000 */
[----:B------:R-:W1:Y:S01]  /*3c90*/  SHFL.BFLY PT, R23, R20, 0x4, 0x101f ;  /* 0x0c901f0014177f89 */ /* 0x000e6200000e0000 */
[----:B0-----:R-:W-:Y:S01]  /*3ca0*/  FADD.FTZ R22, R17, R22 ;  /* 0x0000001611167221 */ /* 0x001fe20000010000 */
[----:B------:R-:W-:Y:S01]  /*3cb0*/  MOV R17, 0xffff ;  /* 0x0000ffff00117802 */ /* 0x000fe20000000f00 */
[----:B-1----:R-:W-:-:S03]  /*3cc0*/  FADD.FTZ R0, R20, R23 ;  /* 0x0000001714007221 */ /* 0x002fc60000010000 */
[----:B------:R-:W0:Y:S04]  /*3cd0*/  SHFL.BFLY PT, R25, R22, 0x2, 0x101f ;  /* 0x0c501f0016197f89 */ /* 0x000e2800000e0000 */
[----:B------:R-:W1:Y:S01]  /*3ce0*/  SHFL.BFLY PT, R23, R0, 0x2, 0x101f ;  /* 0x0c501f0000177f89 */ /* 0x000e6200000e0000 */
[----:B0-----:R-:W-:Y:S01]  /*3cf0*/  FADD.FTZ R25, R22, R25 ;  /* 0x0000001916197221 */ /* 0x001fe20000010000 */
[----:B-1----:R-:W-:-:S04]  /*3d00*/  FADD.FTZ R12, R0, R23 ;  /* 0x00000017000c7221 */ /* 0x002fc80000010000 */
[----:B------:R-:W0:Y:S04]  /*3d10*/  SHFL.BFLY PT, R24, R25, 0x1, 0x101f ;  /* 0x0c301f0019187f89 */ /* 0x000e2800000e0000 */
[----:B------:R1:W2:Y:S02]  /*3d20*/  SHFL.BFLY PT, R23, R12, 0x1, 0x101f ;  /* 0x0c301f000c177f89 */ /* 0x0002a400000e0000 */
[----:B01----:R-:W-:-:S07]  /*3d30*/  FADD.FTZ R24, R25, R24 ;  /* 0x0000001819187221 */ /* 0x003fce0000010000 */
.L_x_65:
[----:B--2---:R-:W-:Y:S01]  /*3d40*/  FADD.FTZ R12, R12, R23 ;  /* 0x000000170c0c7221 */ /* 0x004fe20000010000 */
[----:B------:R-:W-:-:S04]  /*3d50*/  @!P1 F2FP.BF16.F32.PACK_AB R0, RZ, R24 ;  /* 0x00000018ff00923e */ /* 0x000fc800000010ff */
[----:B------:R-:W-:Y:S01]  /*3d60*/  @!P1 F2FP.BF16.F32.PACK_AB R12, RZ, R12 ;  /* 0x0000000cff0c923e */ /* 0x000fe200000010ff */
[----:B------:R3:W-:Y:S03]  /*3d70*/  @!P1 STG.E.U16 desc[UR12][R10.64+0x78], R0 ;  /* 0x000078000a009986 */ /* 0x0007e6000c10150c */
[----:B------:R-:W-:Y:S02]  /*3d80*/  PRMT R16, R12, 0x7610, R16 ;  /* 0x000076100c107816 */ /* 0x000fe40000000010 */
[----:B------:R-:W-:-:S03]  /*3d90*/  LEA.HI R12, R37, 0x5a, RZ, 0x1c ;  /* 0x0000005a250c7811 */ /* 0x000fc600078fe0ff */
[----:B------:R3:W-:Y:S04]  /*3da0*/  @!P1 STG.E.U16 desc[UR12][R14.64+0x78], R16 ;  /* 0x000078100e009986 */ /* 0x0007e8000c10150c */
.L_x_31:
[----:B------:R-:W-:Y:S05]  /*3db0*/  BSYNC B0 ;  /* 0x0000000000007941 */ /* 0x000fea0003800000 */
.L_x_30:
[----:B------:R-:W-:-:S13]  /*3dc0*/  ISETP.GE.U32.AND P0, PT, R3, 0x5a, PT ;  /* 0x0000005a0300780c */ /* 0x000fda0003f06070 */
[----:B------:R-:W-:Y:S05]  /*3dd0*/  @!P0 BRA `(.L_x_29) ;  /* 0x0000000800a88947 */ /* 0x000fea0003800000 */
[----:B------:R-:W-:Y:S01]  /*3de0*/  ISETP.NE.AND P0, PT, R5, 0xf, PT ;  /* 0x0000000f0500780c */ /* 0x000fe20003f05270 */
[----:B------:R-:W-:-:S12]  /*3df0*/  UMOV UR5, 0xffff ;  /* 0x0000ffff00057882 */ /* 0x000fd80000000000 */
[C---:B-123--:R-:W-:Y:S01]  /*3e00*/  @P0 IMAD.SHL.U32 R11, R5.reuse, 0x2, RZ ;  /* 0x00000002050b0824 */ /* 0x04efe200078e00ff */
[----:B------:R-:W-:-:S04]  /*3e10*/  @P0 LEA R15, R5, UR4, 0x7 ;  /* 0x00000004050f0c11 */ /* 0x000fc8000f8e38ff */
[----:B0-----:R-:W-:Y:S01]  /*3e20*/  @P0 LOP3.LUT R0, R12, R11, RZ, 0x3c, !PT ;  /* 0x0000000b0c000212 */ /* 0x001fe200078e3cff */
        /* <DEDUP_REMOVED lines=8> */
[----:B------:R-:W-:Y:S01]  /*3eb0*/  @P0 VIADD R14, R12, 0x1e ;  /* 0x0000001e0c0e0836 */ /* 0x000fe20000000000 */
[C---:B------:R-:W-:Y:S01]  /*3ec0*/  @P0 SHF.L.U32 R17, R5.reuse, 0x1, RZ ;  /* 0x0000000105110819 */ /* 0x040fe200000006ff */
[----:B------:R-:W-:Y:S01]  /*3ed0*/  IMAD.MOV.U32 R25, RZ, RZ, 0xffff ;  /* 0x0000ffffff197424 */ /* 0x000fe200078e00ff */
[----:B01----:R-:W0:Y:S01]  /*3ee0*/  SHFL.BFLY PT, R10, R11, 0x8, 0x101f ;  /* 0x0d101f000b0a7f89 */ /* 0x003e2200000e0000 */
[----:B------:R-:W-:Y:S01]  /*3ef0*/  IMAD.MOV.U32 R19, RZ, RZ, 0xffff ;  /* 0x0000ffffff137424 */ /* 0x000fe200078e00ff */
[----:B------:R-:W-:Y:S01]  /*3f00*/  @P0 LOP3.LUT R14, R14, R17, RZ, 0x3c, !PT ;  /* 0x000000110e0e0212 */ /* 0x000fe200078e3cff */
[----:B------:R-:W-:Y:S01]  /*3f10*/  IMAD.MOV.U32 R34, RZ, RZ, 0xffff ;  /* 0x0000ffffff227424 */ /* 0x000fe200078e00ff */
[----:B--2---:R-:W1:Y:S01]  /*3f20*/  SHFL.BFLY PT, R15, R0, 0x8, 0x101f ;  /* 0x0d101f00000f7f89 */ /* 0x004e6200000e0000 */
[----:B------:R-:W-:-:S02]  /*3f30*/  @P0 LEA R17, R5, UR4, 0x7 ;  /* 0x0000000405110c11 */ /* 0x000fc4000f8e38ff */
[C---:B------:R-:W-:Y:S02]  /*3f40*/  @P0 SHF.L.U32 R22, R5.reuse, 0x1, RZ ;  /* 0x0000000105160819 */ /* 0x040fe400000006ff */
[----:B------:R-:W-:Y:S02]  /*3f50*/  @P0 LEA R20, R14, R17, 0x2 ;  /* 0x000000110e140211 */ /* 0x000fe400078e10ff */
[----:B------:R-:W-:Y:S02]  /*3f60*/  MOV R33, 0xffff ;  /* 0x0000ffff00217802 */ /* 0x000fe40000000f00 */
[----:B------:R-:W-:Y:S01]  /*3f70*/  MOV R18, 0xffff ;  /* 0x0000ffff00127802 */ /* 0x000fe20000000f00 */
[----:B------:R-:W-:Y:S01]  /*3f80*/  @P0 LDS R14, [R20] ;  /* 0x00000000140e0984 */ /* 0x000fe20000000800 */
[----:B------:R-:W-:Y:S01]  /*3f90*/  ISETP.NE.AND P1, PT, R5, RZ, PT ;  /* 0x000000ff0500720c */ /* 0x000fe20003f25270 */
[----:B0-----:R-:W-:Y:S01]  /*3fa0*/  FADD.FTZ R10, R10, R11 ;  /* 0x0000000b0a0a7221 */ /* 0x001fe20000010000 */
[----:B-1----:R-:W-:-:S04]  /*3fb0*/  FADD.FTZ R24, R15, R0 ;  /* 0x000000000f187221 */ /* 0x002fc80000010000 */
[----:B------:R-:W0:Y:S01]  /*3fc0*/  SHFL.BFLY PT, R25, R10, 0x4, 0x101f ;  /* 0x0c901f000a197f89 */ /* 0x000e2200000e0000 */
[----:B------:R-:W-:-:S03]  /*3fd0*/  @P0 VIADD R15, R12, 0x3c ;  /* 0x0000003c0c0f0836 */ /* 0x000fc60000000000 */
[----:B------:R-:W1:Y:S02]  /*3fe0*/  SHFL.BFLY PT, R17, R24, 0x4, 0x101f ;  /* 0x0c901f0018117f89 */ /* 0x000e6400000e0000 */
[----:B------:R-:W-:Y:S02]  /*3ff0*/  @P0 LOP3.LUT R15, R15, R22, RZ, 0x3c, !PT ;  /* 0x000000160f0f0212 */ /* 0x000fe400078e3cff */
[----:B------:R-:W-:-:S04]  /*4000*/  @P0 LEA R22, R5, UR4, 0x7 ;  /* 0x0000000405160c11 */ /* 0x000fc8000f8e38ff */
[----:B------:R-:W-:-:S05]  /*4010*/  @P0 LEA R15, R15, R22, 0x2 ;  /* 0x000000160f0f0211 */ /* 0x000fca00078e10ff */
[----:B------:R-:W-:Y:S01]  /*4020*/  @P0 LDS R22, [R15] ;  /* 0x000000000f160984 */ /* 0x000fe20000000800 */
[----:B0-----:R-:W-:Y:S01]  /*4030*/  FADD.FTZ R11, R10, R25 ;  /* 0x000000190a0b7221 */ /* 0x001fe20000010000 */
[----:B------:R-:W-:Y:S02]  /*4040*/  @P0 VIADD R10, R12, 0x5a ;  /* 0x0000005a0c0a0836 */ /* 0x000fe40000000000 */
[----:B------:R0:W-:Y:S01]  /*4050*/  @P0 LDS R25, [R20+0x780] ;  /* 0x0007800014190984 */ /* 0x0001e20000000800 */
[----:B-1----:R-:W-:Y:S01]  /*4060*/  FADD.FTZ R0, R24, R17 ;  /* 0x0000001118007221 */ /* 0x002fe20000010000 */
[----:B------:R-:W-:Y:S02]  /*4070*/  IMAD.MOV.U32 R24, RZ, RZ, RZ ;  /* 0x000000ffff187224 */ /* 0x000fe400078e00ff */
[----:B------:R-:W1:Y:S01]  /*4080*/  SHFL.BFLY PT, R32, R11, 0x2, 0x101f ;  /* 0x0c501f000b207f89 */ /* 0x000e6200000e0000 */
[----:B------:R-:W-:-:S03]  /*4090*/  @P0 IMAD.MOV.U32 R24, RZ, RZ, R14 ;  /* 0x000000ffff180224 */ /* 0x000fc600078e000e */
[----:B------:R-:W-:Y:S01]  /*40a0*/  @P0 LDS R17, [R15+0x780] ;  /* 0x000780000f110984 */ /* 0x000fe20000000800 */
[----:B0-----:R-:W-:-:S03]  /*40b0*/  MOV R20, RZ ;  /* 0x000000ff00147202 */ /* 0x001fc60000000f00 */
[----:B------:R-:W0:Y:S04]  /*40c0*/  SHFL.BFLY PT, R33, R24, 0x8, 0x101f ;  /* 0x0d101f0018217f89 */ /* 0x000e2800000e0000 */
[----:B------:R-:W2:Y:S01]  /*40d0*/  SHFL.BFLY PT, R14, R0, 0x2, 0x101f ;  /* 0x0c501f00000e7f89 */ /* 0x000ea200000e0000 */
[----:B-1----:R-:W-:Y:S01]  /*40e0*/  FADD.FTZ R32, R11, R32 ;  /* 0x000000200b207221 */ /* 0x002fe20000010000 */
[----:B------:R-:W-:-:S04]  /*40f0*/  @P0 SHF.L.U32 R11, R5, 0x1, RZ ;  /* 0x00000001050b0819 */ /* 0x000fc800000006ff */
[----:B------:R-:W1:Y:S01]  /*4100*/  SHFL.BFLY PT, R23, R32, 0x1, 0x101f ;  /* 0x0c301f0020177f89 */ /* 0x000e6200000e0000 */
[----:B------:R-:W-:Y:S02]  /*4110*/  @P0 LOP3.LUT R10, R10, R11, RZ, 0x3c, !PT ;  /* 0x0000000b0a0a0212 */ /* 0x000fe400078e3cff */
[----:B------:R-:W-:Y:S01]  /*4120*/  @P0 LEA R11, R5, UR4, 0x7 ;  /* 0x00000004050b0c11 */ /* 0x000fe2000f8e38ff */
[----:B0-----:R-:W-:Y:S01]  /*4130*/  FADD.FTZ R24, R33, R24 ;  /* 0x0000001821187221 */ /* 0x001fe20000010000 */
[----:B------:R-:W-:Y:S01]  /*4140*/  MOV R33, 0xffff ;  /* 0x0000ffff00217802 */ /* 0x000fe20000000f00 */
[----:B------:R-:W-:Y:S02]  /*4150*/  @P0 IMAD.MOV.U32 R20, RZ, RZ, R25 ;  /* 0x000000ffff140224 */ /* 0x000fe400078e0019 */
[----:B--2---:R-:W-:Y:S01]  /*4160*/  FADD.FTZ R21, R0, R14 ;  /* 0x0000000e00157221 */ /* 0x004fe20000010000 */
[----:B------:R-:W-:Y:S01]  /*4170*/  IMAD.MOV.U32 R25, RZ, RZ, 0xffff ;  /* 0x0000ffffff197424 */ /* 0x000fe200078e00ff */
[----:B------:R-:W-:Y:S01]  /*4180*/  CS2R R14, SRZ ;  /* 0x00000000000e7805 */ /* 0x000fe2000001ff00 */
[----:B------:R-:W-:Y:S01]  /*4190*/  @P0 IMAD R16, R10, 0x4, R11 ;  /* 0x000000040a100824 */ /* 0x000fe200078e020b */
[----:B------:R-:W-:Y:S01]  /*41a0*/  @P0 MOV R14, R22 ;  /* 0x00000016000e0202 */ /* 0x000fe20000000f00 */
[----:B------:R-:W0:Y:S01]  /*41b0*/  @!P1 LDC.64 R10, c[0x0][0x218] ;  /* 0x00008600ff0a9b82 */ /* 0x000e220000000a00 */
[----:B------:R-:W2:Y:S01]  /*41c0*/  SHFL.BFLY PT, R22, R20, 0x8, 0x101f ;  /* 0x0d101f0014167f89 */ /* 0x000ea200000e0000 */
[----:B------:R-:W-:Y:S01]  /*41d0*/  @P0 IMAD.MOV.U32 R15, RZ, RZ, R17 ;  /* 0x000000ffff0f0224 */ /* 0x000fe200078e0011 */
[----:B------:R-:W-:Y:S01]  /*41e0*/  MOV R17, 0xffff ;  /* 0x0000ffff00117802 */ /* 0x000fe20000000f00 */
[----:B------:R-:W-:Y:S01]  /*41f0*/  IMAD.IADD R0, R12, 0x1, R4 ;  /* 0x000000010c007824 */ /* 0x000fe200078e0204 */
[----:B------:R-:W3:Y:S01]  /*4200*/  SHFL.BFLY PT, R25, R24, 0x4, 0x101f ;  /* 0x0c901f0018197f89 */ /* 0x000ee200000e0000 */
[----:B------:R-:W-:-:S03]  /*4210*/  IMAD.MOV.U32 R12, RZ, RZ, 0xffff ;  /* 0x0000ffffff0c7424 */ /* 0x000fc600078e00ff */
[----:B------:R-:W-:Y:S01]  /*4220*/  @P0 LDS R18, [R16+0x780] ;  /* 0x0007800010120984 */ /* 0x000fe20000000800 */
[----:B-1----:R-:W-:Y:S01]  /*4230*/  FADD.FTZ R23, R32, R23 ;  /* 0x0000001720177221 */ /* 0x002fe20000010000 */
[----:B------:R-:W-:Y:S02]  /*4240*/  MOV R32, 0xffff ;  /* 0x0000ffff00207802 */ /* 0x000fe40000000f00 */
[----:B------:R-:W-:Y:S02]  /*4250*/  @P0 LDS R19, [R16] ;  /* 0x0000000010130984 */ /* 0x000fe40000000800 */
[----:B------:R-:W-:Y:S02]  /*4260*/  @!P1 F2FP.BF16.F32.PACK_AB R23, RZ, R23 ;  /* 0x00000017ff17923e */ /* 0x000fe400000010ff */
[----:B------:R-:W1:Y:S04]  /*4270*/  SHFL.BFLY PT, R16, R14, 0x8, 0x101f ;  /* 0x0d101f000e107f89 */ /* 0x000e6800000e0000 */
[----:B------:R-:W4:Y:S01]  /*4280*/  SHFL.BFLY PT, R17, R15, 0x8, 0x101f ;  /* 0x0d101f000f117f89 */ /* 0x000f2200000e0000 */
[----:B0-----:R-:W-:-:S03]  /*4290*/  @!P1 IMAD.WIDE R10, R0, 0x2, R10 ;  /* 0x00000002000a9825 */ /* 0x001fc600078e020a */
[----:B------:R-:W0:Y:S01]  /*42a0*/  SHFL.BFLY PT, R32, R21, 0x1, 0x101f ;  /* 0x0c301f0015207f89 */ /* 0x000e2200000e0000 */
[----:B--2---:R-:W-:Y:S01]  /*42b0*/  FADD.FTZ R20, R22, R20 ;  /* 0x0000001416147221 */ /* 0x004fe20000010000 */
[----:B---3--:R-:W-:Y:S01]  /*42c0*/  FADD.FTZ R24, R24, R25 ;  /* 0x0000001918187221 */ /* 0x008fe20000010000 */
[----:B------:R-:W-:Y:S01]  /*42d0*/  MOV R25, 0xffff ;  /* 0x0000ffff00197802 */ /* 0x000fe20000000f00 */
[----:B------:R2:W-:Y:S05]  /*42e0*/  @!P1 STG.E.U16 desc[UR12][R10.64], R23 ;  /* 0x000000170a009986 */ /* 0x0005ea000c10150c */
[----:B------:R-:W3:Y:S01]  /*42f0*/  SHFL.BFLY PT, R25, R20, 0x4, 0x101f ;  /* 0x0c901f0014197f89 */ /* 0x000ee200000e0000 */
[----:B-1----:R-:W-:Y:S01]  /*4300*/  FADD.FTZ R22, R16, R14 ;  /* 0x0000000e10167221 */ /* 0x002fe20000010000 */
[----:B--2---:R-:W-:Y:S01]  /*4310*/  MOV R23, 0xffff ;  /* 0x0000ffff00177802 */ /* 0x004fe20000000f00 */
[----:B------:R-:W1:Y:S01]  /*4320*/  @!P1 LDC.64 R10, c[0x0][0x220] ;  /* 0x00008800ff0a9b82 */ /* 0x000e620000000a00 */
[----:B----4-:R-:W-:Y:S01]  /*4330*/  FADD.FTZ R17, R17, R15 ;  /* 0x0000000f11117221 */ /* 0x010fe20000010000 */
[----:B------:R-:W-:Y:S01]  /*4340*/  CS2R R14, SRZ ;  /* 0x00000000000e7805 */ /* 0x000fe2000001ff00 */
[----:B------:R-:W2:Y:S01]  /*4350*/  SHFL.BFLY PT, R16, R22, 0x4, 0x101f ;  /* 0x0c901f0016107f89 */ /* 0x000ea200000e0000 */
[----:B------:R-:W-:-:S02]  /*4360*/  @P0 IMAD.MOV.U32 R15, RZ, RZ, R18 ;  /* 0x000000ffff0f0224 */ /* 0x000fc400078e0012 */
[----:B0-----:R-:W-:Y:S01]  /*4370*/  FADD.FTZ R21, R21, R32 ;  /* 0x0000002015157221 */ /* 0x001fe20000010000 */
[----:B------:R-:W-:Y:S01]  /*4380*/  IMAD.MOV.U32 R18, RZ, RZ, 0xffff ;  /* 0x0000ffffff127424 */ /* 0x000fe200078e00ff */
[----:B------:R-:W-:Y:S01]  /*4390*/  MOV R32, 0xffff ;  /* 0x0000ffff00207802 */ /* 0x000fe20000000f00 */
[----:B------:R-:W-:Y:S01]  /*43a0*/  @P0 IMAD.MOV.U32 R14, RZ, RZ, R19 ;  /* 0x000000ffff0e0224 */ /* 0x000fe200078e0013 */
[----:B------:R-:W-:Y:S01]  /*43b0*/  MOV R19, 0xffff ;  /* 0x0000ffff00137802 */ /* 0x000fe20000000f00 */
[----:B------:R-:W0:Y:S01]  /*43c0*/  SHFL.BFLY PT, R33, R17, 0x4, 0x101f ;  /* 0x0c901f0011217f89 */ /* 0x000e2200000e0000 */
[----:B------:R-:W-:-:S03]  /*43d0*/  @!P1 F2FP.BF16.F32.PACK_AB R21, RZ, R21 ;  /* 0x00000015ff15923e */ /* 0x000fc600000010ff */
[----:B------:R-:W4:Y:S01]  /*43e0*/  SHFL.BFLY PT, R18, R15, 0x8, 0x101f ;  /* 0x0d101f000f127f89 */ /* 0x000f2200000e0000 */
[----:B---3--:R-:W-:Y:S01]  /*43f0*/  FADD.FTZ R25, R20, R25 ;  /* 0x0000001914197221 */ /* 0x008fe20000010000 */
[----:B------:R-:W-:Y:S02]  /*4400*/  MOV R20, 0xffff ;  /* 0x0000ffff00147802 */ /* 0x000fe40000000f00 */
[----:B------:R-:W3:Y:S04]  /*4410*/  SHFL.BFLY PT, R19, R24, 0x2, 0x101f ;  /* 0x0c501f0018137f89 */ /* 0x000ee800000e0000 */
[----:B------:R-:W5:Y:S01]  /*4420*/  SHFL.BFLY PT, R32, R14, 0x8, 0x101f ;  /* 0x0d101f000e207f89 */ /* 0x000f6200000e0000 */
[----:B-1----:R-:W-:-:S03]  /*4430*/  @!P1 IMAD.WIDE R10, R0, 0x2, R10 ;  /* 0x00000002000a9825 */ /* 0x002fc600078e020a */
[----:B------:R-:W1:Y:S01]  /*4440*/  SHFL.BFLY PT, R20, R25, 0x2, 0x101f ;  /* 0x0c501f0019147f89 */ /* 0x000e6200000e0000 */
[----:B--2---:R-:W-:Y:S01]  /*4450*/  FADD.FTZ R34, R22, R16 ;  /* 0x0000001016227221 */ /* 0x004fe20000010000 */
[----:B------:R-:W-:Y:S02]  /*4460*/  IMAD.MOV.U32 R16, RZ, RZ, 0xffff ;  /* 0x0000ffffff107424 */ /* 0x000fe400078e00ff */
[----:B------:R2:W-:Y:S01]  /*4470*/  @!P1 STG.E.U16 desc[UR12][R10.64], R21 ;  /* 0x000000150a009986 */ /* 0x0005e2000c10150c */
[----:B0-----:R-:W-:Y:S01]  /*4480*/  FADD.FTZ R22, R17, R33 ;  /* 0x0000002111167221 */ /* 0x001fe20000010000 */
[----:B------:R-:W-:Y:S01]  /*4490*/  MOV R33, 0xffff ;  /* 0x0000ffff00217802 */ /* 0x000fe20000000f00 */
[----:B----4-:R-:W-:Y:S01]  /*44a0*/  FADD.FTZ R17, R18, R15 ;  /* 0x0000000f12117221 */ /* 0x010fe20000010000 */
[----:B------:R-:W-:Y:S02]  /*44b0*/  IMAD.MOV.U32 R15, RZ, RZ, 0xffff ;  /* 0x0000ffffff0f7424 */ /* 0x000fe400078e00ff */
[----:B---3--:R-:W-:Y:S01]  /*44c0*/  FADD.FTZ R24, R24, R19 ;  /* 0x0000001318187221 */ /* 0x008fe20000010000 */
[----:B--2---:R-:W-:Y:S01]  /*44d0*/  IMAD.MOV.U32 R21, RZ, RZ, 0xffff ;  /* 0x0000ffffff157424 */ /* 0x004fe200078e00ff */
[----:B------:R-:W-:-:S02]  /*44e0*/  MOV R19, 0xffff ;  /* 0x0000ffff00137802 */ /* 0x000fc40000000f00 */
[----:B------:R-:W0:Y:S01]  /*44f0*/  SHFL.BFLY PT, R15, R22, 0x2, 0x101f ;  /* 0x0c501f00160f7f89 */ /* 0x000e2200000e0000 */
[----:B-----5:R-:W-:Y:S01]  /*4500*/  FADD.FTZ R32, R32, R14 ;  /* 0x0000000e20207221 */ /* 0x020fe20000010000 */
[----:B------:R-:W2:Y:S02]  /*4510*/  @!P1 LDC.64 R10, c[0x0][0x218] ;  /* 0x00008600ff0a9b82 */ /* 0x000ea40000000a00 */
[----:B------:R-:W3:Y:S01]  /*4520*/  SHFL.BFLY PT, R21, R24, 0x1, 0x101f ;  /* 0x0c301f0018157f89 */ /* 0x000ee200000e0000 */
[----:B-1----:R-:W-:-:S03]  /*4530*/  FADD.FTZ R14, R25, R20 ;  /* 0x00000014190e7221 */ /* 0x002fc60000010000 */
[----:B------:R-:W1:Y:S04]  /*4540*/  SHFL.BFLY PT, R19, R34, 0x2, 0x101f ;  /* 0x0c501f0022137f89 */ /* 0x000e6800000e0000 */
[----:B------:R-:W4:Y:S04]  /*4550*/  SHFL.BFLY PT, R33, R32, 0x4, 0x101f ;  /* 0x0c901f0020217f89 */ /* 0x000f2800000e0000 */
[----:B------:R-:W5:Y:S04]  /*4560*/  SHFL.BFLY PT, R16, R17, 0x4, 0x101f ;  /* 0x0c901f0011107f89 */ /* 0x000f6800000e0000 */
[----:B------:R-:W5:Y:S01]  /*4570*/  SHFL.BFLY PT, R23, R14, 0x1, 0x101f ;  /* 0x0c301f000e177f89 */ /* 0x000f6200000e0000 */
[----:B0-----:R-:W-:Y:S01]  /*4580*/  FADD.FTZ R12, R22, R15 ;  /* 0x0000000f160c7221 */ /* 0x001fe20000010000 */
[----:B------:R-:W-:Y:S01]  /*4590*/  MOV R22, 0xffff ;  /* 0x0000ffff00167802 */ /* 0x000fe20000000f00 */
[----:B--2---:R-:W-:-:S04]  /*45a0*/  @!P1 IMAD.WIDE R10, R0, 0x2, R10 ;  /* 0x00000002000a9825 */ /* 0x004fc800078e020a */
[----:B---3--:R-:W-:Y:S01]  /*45b0*/  FADD.FTZ R18, R24, R21 ;  /* 0x0000001518127221 */ /* 0x008fe20000010000 */
[----:B------:R-:W-:Y:S01]  /*45c0*/  IMAD.MOV.U32 R21, RZ, RZ, 0xffff ;  /* 0x0000ffffff157424 */ /* 0x000fe200078e00ff */
[----:B------:R-:W-:Y:S01]  /*45d0*/  SHFL.BFLY PT, R22, R12, 0x1, 0x101f ;  /* 0x0c301f000c167f89 */ /* 0x000fe200000e0000 */
[----:B-1----:R-:W-:Y:S01]  /*45e0*/  FADD.FTZ R20, R34, R19 ;  /* 0x0000001322147221 */ /* 0x002fe20000010000 */
[----:B------:R-:W-:Y:S01]  /*45f0*/  MOV R19, 0xffff ;  /* 0x0000ffff00137802 */ /* 0x000fe20000000f00 */
[----:B----4-:R-:W-:Y:S01]  /*4600*/  FADD.FTZ R25, R32, R33 ;  /* 0x0000002120197221 */ /* 0x010fe20000010000 */
[----:B------:R-:W-:Y:S02]  /*4610*/  MOV R32, 0xffff ;  /* 0x0000ffff00207802 */ /* 0x000fe40000000f00 */
[----:B------:R-:W-:Y:S01]  /*4620*/  @!P1 F2FP.BF16.F32.PACK_AB R33, RZ, R18 ;  /* 0x00000012ff21923e */ /* 0x000fe200000010ff */
[----:B-----5:R-:W-:Y:S01]  /*4630*/  FADD.FTZ R24, R17, R16 ;  /* 0x0000001011187221 */ /* 0x020fe20000010000 */
[----:B------:R-:W0:Y:S01]  /*4640*/  SHFL.BFLY PT, R18, R20, 0x1, 0x101f ;  /* 0x0c301f0014127f89 */ /* 0x000e2200000e0000 */
[----:B------:R-:W1:Y:S01]  /*4650*/  @!P1 LDC.64 R16, c[0x0][0x218] ;  /* 0x00008600ff109b82 */ /* 0x000e620000000a00 */
[----:B------:R-:W-:-:S02]  /*4660*/  FADD.FTZ R23, R14, R23 ;  /* 0x000000170e177221 */ /* 0x000fc40000010000 */
[----:B------:R-:W2:Y:S04]  /*4670*/  SHFL.BFLY PT, R19, R24, 0x2, 0x101f ;  /* 0x0c501f0018137f89 */ /* 0x000ea800000e0000 */
[----:B------:R-:W3:Y:S01]  /*4680*/  SHFL.BFLY PT, R32, R25, 0x2, 0x101f ;  /* 0x0c501f0019207f89 */ /* 0x000ee200000e0000 */
[----:B------:R-:W4:Y:S01]  /*4690*/  @!P1 LDC.64 R14, c[0x0][0x220] ;  /* 0x00008800ff0e9b82 */ /* 0x000f220000000a00 */
[----:B------:R-:W-:Y:S02]  /*46a0*/  @!P1 F2FP.BF16.F32.PACK_AB R23, RZ, R23 ;  /* 0x00000017ff17923e */ /* 0x000fe400000010ff */
[----:B------:R5:W-:Y:S02]  /*46b0*/  @!P1 STG.E.U16 desc[UR12][R10.64+0x3c], R33 ;  /* 0x00003c210a009986 */ /* 0x000be4000c10150c */
[----:B------:R-:W-:-:S03]  /*46c0*/  PRMT R21, R23, 0x7610, R21 ;  /* 0x0000761017157816 */ /* 0x000fc60000000015 */
[----:B-----5:R-:W5:Y:S01]  /*46d0*/  @!P1 LDC.64 R10, c[0x0][0x220] ;  /* 0x00008800ff0a9b82 */ /* 0x020f620000000a00 */
[----:B0-----:R-:W-:Y:S01]  /*46e0*/  FADD.FTZ R20, R20, R18 ;  /* 0x0000001214147221 */ /* 0x001fe20000010000 */
[----:B------:R-:W-:Y:S01]  /*46f0*/  FADD.FTZ R18, R12, R22 ;  /* 0x000000160c127221 */ /* 0x000fe20000010000 */
[----:B-1----:R-:W-:-:S04]  /*4700*/  @!P1 IMAD.WIDE R16, R0, 0x2, R16 ;  /* 0x0000000200109825 */ /* 0x002fc800078e0210 */
[----:B--2---:R-:W-:Y:S01]  /*4710*/  FADD.FTZ R12, R24, R19 ;  /* 0x00000013180c7221 */ /* 0x004fe20000010000 */
[----:B------:R-:W-:Y:S01]  /*4720*/  MOV R19, 0xffff ;  /* 0x0000ffff00137802 */ /* 0x000fe20000000f00 */
[----:B------:R-:W-:Y:S02]  /*4730*/  IMAD.MOV.U32 R24, RZ, RZ, 0xffff ;  /* 0x0000ffffff187424 */ /* 0x000fe400078e00ff */
[----:B---3--:R-:W-:Y:S01]  /*4740*/  FADD.FTZ R25, R25, R32 ;  /* 0x0000002019197221 */ /* 0x008fe20000010000 */
[----:B------:R-:W-:Y:S01]  /*4750*/  @!P1 F2FP.BF16.F32.PACK_AB R20, RZ, R20 ;  /* 0x00000014ff14923e */ /* 0x000fe200000010ff */
[C---:B----4-:R-:W-:Y:S01]  /*4760*/  @!P1 IMAD.WIDE R14, R0.reuse, 0x2, R14 ;  /* 0x00000002000e9825 */ /* 0x050fe200078e020e */
[----:B------:R-:W-:Y:S01]  /*4770*/  @!P1 F2FP.BF16.F32.PACK_AB R18, RZ, R18 ;  /* 0x00000012ff12923e */ /* 0x000fe200000010ff */
[----:B------:R-:W-:Y:S04]  /*4780*/  SHFL.BFLY PT, R23, R12, 0x1, 0x101f ;  /* 0x0c301f000c177f89 */ /* 0x000fe800000e0000 */
[----:B------:R-:W0:Y:S01]  /*4790*/  SHFL.BFLY PT, R22, R25, 0x1, 0x101f ;  /* 0x0c301f0019167f89 */ /* 0x000e2200000e0000 */
[----:B-----5:R-:W-:-:S05]  /*47a0*/  @!P1 IMAD.WIDE R10, R0, 0x2, R10 ;  /* 0x00000002000a9825 */ /* 0x020fca00078e020a */
[----:B------:R1:W-:Y:S04]  /*47b0*/  @!P1 STG.E.U16 desc[UR12][R10.64+0x3c], R21 ;  /* 0x00003c150a009986 */ /* 0x0003e8000c10150c */
[----:B------:R1:W-:Y:S04]  /*47c0*/  @!P1 STG.E.U16 desc[UR12][R16.64+0x78], R20 ;  /* 0x0000781410009986 */ /* 0x0003e8000c10150c */
[----:B------:R1:W-:Y:S01]  /*47d0*/  @!P1 STG.E.U16 desc[UR12][R14.64+0x78], R18 ;  /* 0x000078120e009986 */ /* 0x0003e2000c10150c */
[----:B0-----:R-:W-:-:S07]  /*47e0*/  FADD.FTZ R22, R25, R22 ;  /* 0x0000001619167221 */ /* 0x001fce0000010000 */
.L_x_99:
[----:B-1----:R-:W0:Y:S01]  /*47f0*/  @!P1 LDC.64 R10, c[0x0][0x218] ;  /* 0x00008600ff0a9b82 */ /* 0x002e220000000a00 */
[----:B------:R-:W-:Y:S01]  /*4800*/  FADD.FTZ R16, R12, R23 ;  /* 0x000000170c107221 */ /* 0x000fe20000010000 */
[----:B------:R-:W-:-:S04]  /*4810*/  @!P1 F2FP.BF16.F32.PACK_AB R12, RZ, R22 ;  /* 0x00000016ff0c923e */ /* 0x000fc800000010ff */
[----:B------:R-:W-:Y:S02]  /*4820*/  @!P1 F2FP.BF16.F32.PACK_AB R16, RZ, R16 ;  /* 0x00000010ff10923e */ /* 0x000fe400000010ff */
[----:B------:R-:W1:Y:S01]  /*4830*/  @!P1 LDC.64 R14, c[0x0][0x220] ;  /* 0x00008800ff0e9b82 */ /* 0x000e620000000a00 */
[----:B0-----:R-:W-:-:S05]  /*4840*/  @!P1 IMAD.WIDE R10, R0, 0x2, R10 ;  /* 0x00000002000a9825 */ /* 0x001fca00078e020a */
[----:B------:R4:W-:Y:S01]  /*4850*/  @!P1 STG.E.U16 desc[UR12][R10.64+0xb4], R12 ;  /* 0x0000b40c0a009986 */ /* 0x0009e2000c10150c */
[----:B-1----:R-:W-:-:S05]  /*4860*/  @!P1 IMAD.WIDE R14, R0, 0x2, R14 ;  /* 0x00000002000e9825 */ /* 0x002fca00078e020e */
[----:B------:R4:W-:Y:S02]  /*4870*/  @!P1 STG.E.U16 desc[UR12][R14.64+0xb4], R16 ;  /* 0x0000b4100e009986 */ /* 0x0009e4000c10150c */
.L_x_29:
[----:B------:R-:W-:Y:S05]  /*4880*/  WARPSYNC.ALL ;  /* 0x0000000000007948 */ /* 0x000fea0003800000 */
[----:B------:R-:W-:Y:S01]  /*4890*/  UMOV UR4, 0x3c0 ;  /* 0x000003c000047882 */ /* 0x000fe20000000000 */
[----:B------:R-:W-:Y:S01]  /*48a0*/  IADD3 R4, R4, 0x1000, RZ ;  /* 0x0000100004047810 */ /* 0x000fe20007ffe0ff */
[----:B------:R-:W-:Y:S01]  /*48b0*/  UIMAD UR4, UR15, UR4, 0x3c0 ;  /* 0x000003c00f0474a4 */ /* 0x000fe2000f8e0204 */
[----:B------:R-:W-:Y:S05]  /*48c0*/  BAR.SYNC.DEFER_BLOCKING 0x0 ;  /* 0x0000000000007b1d */ /* 0x000fea0000010000 */
[----:B------:R-:W-:-:S13]  /*48d0*/  ISETP.GE.AND P0, PT, R4, UR4, PT ;  /* 0x0000000404007c0c */ /* 0x000fda000bf06270 */
[----:B------:R-:W-:Y:S05]  /*48e0*/  @!P0 BRA `(.L_x_36) ;  /* 0xffffffe000348947 */ /* 0x000fea000383ffff */
[----:B------:R-:W-:Y:S05]  /*48f0*/  EXIT ;  /* 0x000000000000794d */ /* 0x000fea0003800000 */
.L_x_32:
[----:B------:R-:W-:Y:S01]  /*4900*/  HFMA2.MMA R18, -RZ, RZ, 0, 4.76837158203125e-07 ;  /* 0x00000008ff127435 */ /* 0x000fe200000001ff */
[----:B-1----:R-:W-:Y:S01]  /*4910*/  IMAD.MOV.U32 R21, RZ, RZ, R0 ;  /* 0x000000ffff157224 */ /* 0x002fe200078e0000 */
[----:B------:R-:W-:Y:S01]  /*4920*/  MOV R19, 0x101f ;  /* 0x0000101f00137802 */ /* 0x000fe20000000f00 */
[----:B------:R-:W-:-:S08]  /*4930*/  IMAD.MOV.U32 R16, RZ, RZ, 0xffff ;  /* 0x0000ffffff107424 */ /* 0x000fd000078e00ff */
[----:B0-2---:R-:W-:Y:S05]  /*4940*/  WARPSYNC.COLLECTIVE R16, `(.L_x_37) ;  /* 0x0000000010087348 */ /* 0x005fea0003c00000 */
[----:B------:R1:W3:Y:S02]  /*4950*/  SHFL.BFLY P2, R23, R21, R18, R19 ;  /* 0x0c00001215177389 */ /* 0x0002e40000040013 */
[----:B0123--:R-:W-:Y:S01]  /*4960*/  ENDCOLLECTIVE ;  /* 0x000000000000791b */ /* 0x00ffe20003800000 */
.L_x_37:
[----:B------:R-:W-:Y:S02]  /*4970*/  MOV R21, R10 ;  /* 0x0000000a00157202 */ /* 0x000fe40000000f00 */
[----:B------:R-:W-:-:S07]  /*4980*/  MOV R11, R23 ;  /* 0x00000017000b7202 */ /* 0x000fce0000000f00 */
[----:B------:R-:W-:Y:S05]  /*4990*/  WARPSYNC.COLLECTIVE R16, `(.L_x_38) ;  /* 0x0000000010087348 */ /* 0x000fea0003c00000 */
[----:B------:R0:W1:Y:S02]  /*49a0*/  SHFL.BFLY P2, R23, R21, R18, R19 ;  /* 0x0c00001215177389 */ /* 0x0000640000040013 */
[----:B01----:R-:W-:Y:S01]  /*49b0*/  ENDCOLLECTIVE ;  /* 0x000000000000791b */ /* 0x003fe20003800000 */
.L_x_38:
[----:B------:R-:W-:Y:S01]  /*49c0*/  FADD.FTZ R11, R11, R0 ;  /* 0x000000000b0b7221 */ /* 0x000fe20000010000 */
[----:B------:R-:W-:-:S04]  /*49d0*/  HFMA2.MMA R18, -RZ, RZ, 0, 2.384185791015625e-07 ;  /* 0x00000004ff127435 */ /* 0x000fc800000001ff */
[----:B------:R-:W-:Y:S01]  /*49e0*/  MOV R21, R11 ;  /* 0x0000000b00157202 */ /* 0x000fe20000000f00 */
[----:B------:R-:W-:-:S07]  /*49f0*/  IMAD.MOV.U32 R15, RZ, RZ, R23 ;  /* 0x000000ffff0f7224 */ /* 0x000fce00078e0017 */
[----:B------:R-:W-:Y:S05]  /*4a00*/  WARPSYNC.COLLECTIVE R16, `(.L_x_39) ;  /* 0x0000000010087348 */ /* 0x000fea0003c00000 */
[----:B------:R0:W1:Y:S02]  /*4a10*/  SHFL.BFLY P2, R23, R21, R18, R19 ;  /* 0x0c00001215177389 */ /* 0x0000640000040013 */
[----:B01----:R-:W-:Y:S01]  /*4a20*/  ENDCOLLECTIVE ;  /* 0x000000000000791b */ /* 0x003fe20003800000 */
.L_x_39:
[----:B------:R-:W-:-:S05]  /*4a30*/  FADD.FTZ R15, R15, R10 ;  /* 0x0000000a0f0f7221 */ /* 0x000fca0000010000 */
[----:B------:R-:W-:Y:S01]  /*4a40*/  MOV R21, R15 ;  /* 0x0000000f00157202 */ /* 0x000fe20000000f00 */
[----:B------:R-:W-:-:S07]  /*4a50*/  IMAD.MOV.U32 R12, RZ, RZ, R23 ;  /* 0x000000ffff0c7224 */ /* 0x000fce00078e0017 */
[----:B------:R-:W-:Y:S05]  /*4a60*/  WARPSYNC.COLLECTIVE R16, `(.L_x_40) ;  /* 0x0000000010087348 */ /* 0x000fea0003c00000 */
[----:B------:R0:W1:Y:S02]  /*4a70*/  SHFL.BFLY P2, R23, R21, R18, R19 ;  /* 0x0c00001215177389 */ /* 0x0000640000040013 */
[----:B01----:R-:W-:Y:S01]  /*4a80*/  ENDCOLLECTIVE ;  /* 0x000000000000791b */ /* 0x003fe20003800000 */
.L_x_40:
[----:B------:R-:W-:Y:S01]  /*4a90*/  FADD.FTZ R12, R11, R12 ;  /* 0x0000000c0b0c7221 */ /* 0x000fe20000010000 */
[----:B------:R-:W-:-:S03]  /*4aa0*/  HFMA2.MMA R18, -RZ, RZ, 0, 1.1920928955078125e-07 ;  /* 0x00000002ff127435 */ /* 0x000fc600000001ff */
[----:B------:R-:W-:Y:S01]  /*4ab0*/  IMAD.MOV.U32 R21, RZ, RZ, R12 ;  /* 0x000000ffff157224 */ /* 0x000fe200078e000c */
[----:B------:R-:W-:-:S07]  /*4ac0*/  MOV R14, R23 ;  /* 0x00000017000e7202 */ /* 0x000fce0000000f00 */
[----:B------:R-:W-:Y:S05]  /*4ad0*/  WARPSYNC.COLLECTIVE R16, `(.L_x_41) ;  /* 0x0000000010087348 */ /* 0x000fea0003c00000 */
[----:B------:R0:W1:Y:S02]  /*4ae0*/  SHFL.BFLY P2, R23, R21, R18, R19 ;  /* 0x0c00001215177389 */ /* 0x0000640000040013 */
[----:B01----:R-:W-:Y:S01]  /*4af0*/  ENDCOLLECTIVE ;  /* 0x000000000000791b */ /* 0x003fe20003800000 */
.L_x_41:
[----:B------:R-:W-:-:S04]  /*4b00*/  FADD.FTZ R14, R15, R14 ;  /* 0x0000000e0f0e7221 */ /* 0x000fc80000010000 */
[----:B------:R-:W-:Y:S01]  /*4b10*/  IMAD.MOV.U32 R21, RZ, RZ, R14 ;  /* 0x000000ffff157224 */ /* 0x000fe200078e000e */
[----:B------:R-:W-:-:S07]  /*4b20*/  MOV R17, R23 ;  /* 0x0000001700117202 */ /* 0x000fce0000000f00 */
[----:B------:R-:W-:Y:S05]  /*4b30*/  WARPSYNC.COLLECTIVE R16, `(.L_x_42) ;  /* 0x0000000010087348 */ /* 0x000fea0003c00000 */
[----:B------:R0:W1:Y:S02]  /*4b40*/  SHFL.BFLY P2, R23, R21, R18, R19 ;  /* 0x0c00001215177389 */ /* 0x0000640000040013 */
[----:B01----:R-:W-:Y:S01]  /*4b50*/  ENDCOLLECTIVE ;  /* 0x000000000000791b */ /* 0x003fe20003800000 */
.L_x_42:
[----:B------:R-:W-:-:S05]  /*4b60*/  FADD.FTZ R17, R12, R17 ;  /* 0x000000110c117221 */ /* 0x000fca0000010000 */
[----:B------:R-:W-:Y:S01]  /*4b70*/  MOV R21, R17 ;  /* 0x0000001100157202 */ /* 0x000fe20000000f00 */
[----:B------:R-:W-:Y:S01]  /*4b80*/  IMAD.MOV.U32 R18, RZ, RZ, 0x1 ;  /* 0x00000001ff127424 */ /* 0x000fe200078e00ff */
[----:B------:R-:W-:-:S07]  /*4b90*/  MOV R25, R23 ;  /* 0x0000001700197202 */ /* 0x000fce0000000f00 */
[----:B------:R-:W-:Y:S05]  /*4ba0*/  WARPSYNC.COLLECTIVE R16, `(.L_x_43) ;  /* 0x0000000010087348 */ /* 0x000fea0003c00000 */
[----:B------:R0:W1:Y:S02]  /*4bb0*/  SHFL.BFLY P2, R23, R21, R18, R19 ;  /* 0x0c00001215177389 */ /* 0x0000640000040013 */
[----:B01----:R-:W-:Y:S01]  /*4bc0*/  ENDCOLLECTIVE ;  /* 0x000000000000791b */ /* 0x003fe20003800000 */
.L_x_43:
[----:B------:R-:W-:-:S05]  /*4bd0*/  FADD.FTZ R25, R14, R25 ;  /* 0x000000190e197221 */ /* 0x000fca0000010000 */
[----:B------:R-:W-:Y:S02]  /*4be0*/  MOV R21, R25 ;  /* 0x0000001900157202 */ /* 0x000fe40000000f00 */
[----:B------:R-:W-:-:S07]  /*4bf0*/  MOV R0, R23 ;  /* 0x0000001700007202 */ /* 0x000fce0000000f00 */
[----:B------:R-:W-:Y:S05]  /*4c00*/  WARPSYNC.COLLECTIVE R16, `(.L_x_44) ;  /* 0x0000000010087348 */ /* 0x000fea0003c00000 */
[----:B------:R0:W1:Y:S02]  /*4c10*/  SHFL.BFLY P2, R23, R21, R18, R19 ;  /* 0x0c00001215177389 */ /* 0x0000640000040013 */
[----:B01----:R-:W-:Y:S01]  /*4c20*/  ENDCOLLECTIVE ;  /* 0x000000000000791b */ /* 0x003fe20003800000 */
.L_x_44:
[----:B------:R-:W-:Y:S01]  /*4c30*/  FADD.FTZ R0, R17, R0 ;  /* 0x0000000011007221 */ /* 0x000fe20000010000 */
[----:B------:R-:W-:Y:S06]  /*4c40*/  BRA `(.L_x_45) ;  /* 0xffffffe800dc7947 */ /* 0x000fec000383ffff */
.L_x_33:
[----:B------:R-:W-:Y:S01]  /*4c50*/  BSSY B1, `(.L_x_46) ;  /* 0x0000008000017945 */ /* 0x000fe20003800000 */
[----:B-1----:R-:W-:Y:S01]  /*4c60*/  IMAD.MOV.U32 R21, RZ, RZ, R12 ;  /* 0x000000ffff157224 */ /* 0x002fe200078e000c */
[----:B------:R-:W-:Y:S01]  /*4c70*/  MOV R18, 0x8 ;  /* 0x0000000800127802 */ /* 0x000fe20000000f00 */
[----:B0-----:R-:W-:Y:S01]  /*4c80*/  IMAD.MOV.U32 R16, RZ, RZ, 0xffff ;  /* 0x0000ffffff107424 */ /* 0x001fe200078e00ff */
[----:B------:R-:W-:-:S07]  /*4c90*/  MOV R19, 0x101f ;  /* 0x0000101f00137802 */ /* 0x000fce0000000f00 */
[----:B--2---:R-:W-:Y:S05]  /*4ca0*/  WARPSYNC.COLLECTIVE R16, `(.L_x_47) ;  /* 0x0000000010087348 */ /* 0x004fea0003c00000 */
[----:B------:R0:W1:Y:S02]  /*4cb0*/  SHFL.BFLY P2, R23, R21, R18, R19 ;  /* 0x0c00001215177389 */ /* 0x0000640000040013 */
[----:B012---:R-:W-:Y:S01]  /*4cc0*/  ENDCOLLECTIVE ;  /* 0x000000000000791b */ /* 0x007fe20003800000 */
.L_x_47:
[----:B------:R-:W-:Y:S05]  /*4cd0*/  BSYNC B1 ;  /* 0x0000000000017941 */ /* 0x000fea0003800000 */
.L_x_46:
[----:B------:R-:W-:Y:S01]  /*4ce0*/  HFMA2.MMA R19, -RZ, RZ, 0, 0.000503063201904296875 ;  /* 0x0000101fff137435 */ /* 0x000fe200000001ff */
[----:B------:R-:W-:Y:S01]  /*4cf0*/  MOV R21, R0 ;  /* 0x0000000000157202 */ /* 0x000fe20000000f00 */
[----:B------:R-:W-:Y:S01]  /*4d00*/  IMAD.MOV.U32 R18, RZ, RZ, 0x8 ;  /* 0x00000008ff127424 */ /* 0x000fe200078e00ff */
[----:B------:R-:W-:Y:S02]  /*4d10*/  MOV R16, 0xffff ;  /* 0x0000ffff00107802 */ /* 0x000fe40000000f00 */
[----:B------:R-:W-:-:S07]  /*4d20*/  MOV R17, R23 ;  /* 0x0000001700117202 */ /* 0x000fce0000000f00 */
[----:B------:R-:W-:Y:S05]  /*4d30*/  WARPSYNC.COLLECTIVE R16, `(.L_x_48) ;  /* 0x0000000010087348 */ /* 0x000fea0003c00000 */
[----:B------:R0:W1:Y:S02]  /*4d40*/  SHFL.BFLY P2, R23, R21, R18, R19 ;  /* 0x0c00001215177389 */ /* 0x0000640000040013 */
[----:B01----:R-:W-:Y:S01]  /*4d50*/  ENDCOLLECTIVE ;  /* 0x000000000000791b */ /* 0x003fe20003800000 */
.L_x_48:
[----:B------:R-:W-:Y:S01]  /*4d60*/  FADD.FTZ R17, R17, R12 ;  /* 0x0000000c11117221 */ /* 0x000fe20000010000 */
[----:B------:R-:W-:-:S03]  /*4d70*/  HFMA2.MMA R18, -RZ, RZ, 0, 2.384185791015625e-07 ;  /* 0x00000004ff127435 */ /* 0x000fc600000001ff */
[----:B------:R-:W-:Y:S02]  /*4d80*/  IMAD.MOV.U32 R21, RZ, RZ, R17 ;  /* 0x000000ffff157224 */ /* 0x000fe400078e0011 */
[----:B------:R-:W-:-:S07]  /*4d90*/  FADD.FTZ R20, R23, R0 ;  /* 0x0000000017147221 */ /* 0x000fce0000010000 */
[----:B------:R-:W-:Y:S05]  /*4da0*/  WARPSYNC.COLLECTIVE R16, `(.L_x_49) ;  /* 0x0000000010087348 */ /* 0x000fea0003c00000 */
[----:B------:R0:W1:Y:S02]  /*4db0*/  SHFL.BFLY P2, R23, R21, R18, R19 ;  /* 0x0c00001215177389 */ /* 0x0000640000040013 */
[----:B01----:R-:W-:Y:S01]  /*4dc0*/  ENDCOLLECTIVE ;  /* 0x000000000000791b */ /* 0x003fe20003800000 */
.L_x_49:
[----:B------:R-:W-:Y:S01]  /*4dd0*/  IMAD.MOV.U32 R21, RZ, RZ, R20 ;  /* 0x000000ffff157224 */ /* 0x000fe200078e0014 */
[----:B------:R-:W-:-:S07]  /*4de0*/  MOV R22, R23 ;  /* 0x0000001700167202 */ /* 0x000fce0000000f00 */
[----:B------:R-:W-:Y:S05]  /*4df0*/  WARPSYNC.COLLECTIVE R16, `(.L_x_50) ;  /* 0x0000000010087348 */ /* 0x000fea0003c00000 */
[----:B------:R0:W1:Y:S02]  /*4e00*/  SHFL.BFLY P2, R23, R21, R18, R19 ;  /* 0x0c00001215177389 */ /* 0x0000640000040013 */
[----:B01----:R-:W-:Y:S01]  /*4e10*/  ENDCOLLECTIVE ;  /* 0x000000000000791b */ /* 0x003fe20003800000 */
.L_x_50:
[----:B------:R-:W-:Y:S01]  /*4e20*/  FADD.FTZ R22, R17, R22 ;  /* 0x0000001611167221 */ /* 0x000fe20000010000 */
[----:B------:R-:W-:-:S04]  /*4e30*/  HFMA2.MMA R18, -RZ, RZ, 0, 1.1920928955078125e-07 ;  /* 0x00000002ff127435 */ /* 0x000fc800000001ff */
[----:B------:R-:W-:Y:S01]  /*4e40*/  MOV R21, R22 ;  /* 0x0000001600157202 */ /* 0x000fe20000000f00 */
[----:B------:R-:W-:-:S07]  /*4e50*/  FADD.FTZ R0, R20, R23 ;  /* 0x0000001714007221 */ /* 0x000fce0000010000 */
[----:B------:R-:W-:Y:S05]  /*4e60*/  WARPSYNC.COLLECTIVE R16, `(.L_x_51) ;  /* 0x0000000010087348 */ /* 0x000fea0003c00000 */
[----:B------:R0:W1:Y:S02]  /*4e70*/  SHFL.BFLY P2, R23, R21, R18, R19 ;  /* 0x0c00001215177389 */ /* 0x0000640000040013 */
[----:B01----:R-:W-:Y:S01]  /*4e80*/  ENDCOLLECTIVE ;  /* 0x000000000000791b */ /* 0x003fe20003800000 */
.L_x_51:
[----:B------:R-:W-:Y:S01]  /*4e90*/  MOV R21, R0 ;  /* 0x0000000000157202 */ /* 0x000fe20000000f00 */
[----:B------:R-:W-:-:S07]  /*4ea0*/  IMAD.MOV.U32 R25, RZ, RZ, R23 ;  /* 0x000000ffff197224 */ /* 0x000fce00078e0017 */
[----:B------:R-:W-:Y:S05]  /*4eb0*/  WARPSYNC.COLLECTIVE R16, `(.L_x_52) ;  /* 0x0000000010087348 */ /* 0x000fea0003c00000 */
[----:B------:R0:W1:Y:S02]  /*4ec0*/  SHFL.BFLY P2, R23, R21, R18, R19 ;  /* 0x0c00001215177389 */ /* 0x0000640000040013 */
[----:B01----:R-:W-:Y:S01]  /*4ed0*/  ENDCOLLECTIVE ;  /* 0x000000000000791b */ /* 0x003fe20003800000 */
.L_x_52:
[----:B------:R-:W-:-:S05]  /*4ee0*/  FADD.FTZ R25, R22, R25 ;  /* 0x0000001916197221 */ /* 0x000fca0000010000 */
[----:B------:R-:W-:Y:S01]  /*4ef0*/  MOV R21, R25 ;  /* 0x0000001900157202 */ /* 0x000fe20000000f00 */
[----:B------:R-:W-:Y:S02]  /*4f00*/  IMAD.MOV.U32 R18, RZ, RZ, 0x1 ;  /* 0x00000001ff127424 */ /* 0x000fe400078e00ff */
[----:B------:R-:W-:-:S07]  /*4f10*/  FADD.FTZ R12, R0, R23 ;  /* 0x00000017000c7221 */ /* 0x000fce0000010000 */
[----:B------:R-:W-:Y:S05]  /*4f20*/  WARPSYNC.COLLECTIVE R16, `(.L_x_53) ;  /* 0x0000000010087348 */ /* 0x000fea0003c00000 */
[----:B------:R0:W1:Y:S02]  /*4f30*/  SHFL.BFLY P2, R23, R21, R18, R19 ;  /* 0x0c00001215177389 */ /* 0x0000640000040013 */
[----:B01----:R-:W-:Y:S01]  /*4f40*/  ENDCOLLECTIVE ;  /* 0x000000000000791b */ /* 0x003fe20003800000 */
.L_x_53:
[----:B------:R-:W-:Y:S02]  /*4f50*/  MOV R21, R12 ;  /* 0x0000000c00157202 */ /* 0x000fe40000000f00 */
[----:B------:R-:W-:-:S07]  /*4f60*/  MOV R24, R23 ;  /* 0x0000001700187202 */ /* 0x000fce0000000f00 */
[----:B------:R-:W-:Y:S05]  /*4f70*/  WARPSYNC.COLLECTIVE R16, `(.L_x_54) ;  /* 0x0000000010087348 */ /* 0x000fea0003c00000 */
[----:B------:R0:W1:Y:S02]  /*4f80*/  SHFL.BFLY P2, R23, R21, R18, R19 ;  /* 0x0c00001215177389 */ /* 0x0000640000040013 */
[----:B01----:R-:W-:Y:S01]  /*4f90*/  ENDCOLLECTIVE ;  /* 0x000000000000791b */ /* 0x003fe20003800000 */
.L_x_54:
[----:B------:R-:W-:Y:S01]  /*4fa0*/  FADD.FTZ R24, R25, R24 ;  /* 0x0000001819187221 */ /* 0x000fe20000010000 */
[----:B------:R-:W-:Y:S06]  /*4fb0*/  BRA `(.L_x_55) ;  /* 0xffffffe800bc7947 */ /* 0x000fec000383ffff */
.L_x_34:
[----:B------:R-:W-:Y:S01]  /*4fc0*/  HFMA2.MMA R18, -RZ, RZ, 0, 4.76837158203125e-07 ;  /* 0x00000008ff127435 */ /* 0x000fe200000001ff */
[----:B------:R-:W-:Y:S01]  /*4fd0*/  BSSY B1, `(.L_x_56) ;  /* 0x0000007000017945 */ /* 0x000fe20003800000 */
[----:B-1----:R-:W-:Y:S01]  /*4fe0*/  IMAD.MOV.U32 R21, RZ, RZ, R12 ;  /* 0x000000ffff157224 */ /* 0x002fe200078e000c */
[----:B------:R-:W-:Y:S01]  /*4ff0*/  MOV R19, 0x101f ;  /* 0x0000101f00137802 */ /* 0x000fe20000000f00 */
[----:B0-----:R-:W-:-:S07]  /*5000*/  IMAD.MOV.U32 R16, RZ, RZ, 0xffff ;  /* 0x0000ffffff107424 */ /* 0x001fce00078e00ff */
[----:B--2---:R-:W-:Y:S05]  /*5010*/  WARPSYNC.COLLECTIVE R16, `(.L_x_57) ;  /* 0x0000000010087348 */ /* 0x004fea0003c00000 */
[----:B------:R0:W1:Y:S02]  /*5020*/  SHFL.BFLY P2, R23, R21, R18, R19 ;  /* 0x0c00001215177389 */ /* 0x0000640000040013 */
[----:B012---:R-:W-:Y:S01]  /*5030*/  ENDCOLLECTIVE ;  /* 0x000000000000791b */ /* 0x007fe20003800000 */
.L_x_57:
[----:B------:R-:W-:Y:S05]  /*5040*/  BSYNC B1 ;  /* 0x0000000000017941 */ /* 0x000fea0003800000 */
.L_x_56:
        /* <DEDUP_REMOVED lines=8> */
.L_x_58:
[----:B------:R-:W-:Y:S01]  /*50d0*/  FADD.FTZ R17, R17, R12 ;  /* 0x0000000c11117221 */ /* 0x000fe20000010000 */
[----:B------:R-:W-:-:S03]  /*50e0*/  HFMA2.MMA R18, -RZ, RZ, 0, 2.384185791015625e-07 ;  /* 0x00000004ff127435 */ /* 0x000fc600000001ff */
[----:B------:R-:W-:Y:S02]  /*50f0*/  IMAD.MOV.U32 R21, RZ, RZ, R17 ;  /* 0x000000ffff157224 */ /* 0x000fe400078e0011 */
[----:B------:R-:W-:-:S07]  /*5100*/  FADD.FTZ R20, R23, R0 ;  /* 0x0000000017147221 */ /* 0x000fce0000010000 */
[----:B------:R-:W-:Y:S05]  /*5110*/  WARPSYNC.COLLECTIVE R16, `(.L_x_59) ;  /* 0x0000000010087348 */ /* 0x000fea0003c00000 */
[----:B------:R0:W1:Y:S02]  /*5120*/  SHFL.BFLY P2, R23, R21, R18, R19 ;  /* 0x0c00001215177389 */ /* 0x0000640000040013 */
[----:B01----:R-:W-:Y:S01]  /*5130*/  ENDCOLLECTIVE ;  /* 0x000000000000791b */ /* 0x003fe20003800000 */
.L_x_59:
[----:B------:R-:W-:Y:S01]  /*5140*/  IMAD.MOV.U32 R21, RZ, RZ, R20 ;  /* 0x000000ffff157224 */ /* 0x000fe200078e0014 */
[----:B------:R-:W-:-:S07]  /*5150*/  MOV R22, R23 ;  /* 0x0000001700167202 */ /* 0x000fce0000000f00 */
[----:B------:R-:W-:Y:S05]  /*5160*/  WARPSYNC.COLLECTIVE R16, `(.L_x_60) ;  /* 0x0000000010087348 */ /* 0x000fea0003c00000 */
[----:B------:R0:W1:Y:S02]  /*5170*/  SHFL.BFLY P2, R23, R21, R18, R19 ;  /* 0x0c00001215177389 */ /* 0x0000640000040013 */
[----:B01----:R-:W-:Y:S01]  /*5180*/  ENDCOLLECTIVE ;  /* 0x000000000000791b */ /* 0x003fe20003800000 */
.L_x_60:
[----:B------:R-:W-:Y:S01]  /*5190*/  FADD.FTZ R22, R17, R22 ;  /* 0x0000001611167221 */ /* 0x000fe20000010000 */
[----:B------:R-:W-:-:S04]  /*51a0*/  HFMA2.MMA R18, -RZ, RZ, 0, 1.1920928955078125e-07 ;  /* 0x00000002ff127435 */ /* 0x000fc800000001ff */
[----:B------:R-:W-:Y:S01]  /*51b0*/  MOV R21, R22 ;  /* 0x0000001600157202 */ /* 0x000fe20000000f00 */
[----:B------:R-:W-:-:S07]  /*51c0*/  FADD.FTZ R0, R20, R23 ;  /* 0x0000001714007221 */ /* 0x000fce0000010000 */
[----:B------:R-:W-:Y:S05]  /*51d0*/  WARPSYNC.COLLECTIVE R16, `(.L_x_61) ;  /* 0x0000000010087348 */ /* 0x000fea0003c00000 */
[----:B------:R0:W1:Y:S02]  /*51e0*/  SHFL.BFLY P2, R23, R21, R18, R19 ;  /* 0x0c00001215177389 */ /* 0x0000640000040013 */
[----:B01----:R-:W-:Y:S01]  /*51f0*/  ENDCOLLECTIVE ;  /* 0x000000000000791b */ /* 0x003fe20003800000 */
.L_x_61:
[----:B------:R-:W-:Y:S01]  /*5200*/  MOV R21, R0 ;  /* 0x0000000000157202 */ /* 0x000fe20000000f00 */
[----:B------:R-:W-:-:S07]  /*5210*/  IMAD.MOV.U32 R25, RZ, RZ, R23 ;  /* 0x000000ffff197224 */ /* 0x000fce00078e0017 */
[----:B------:R-:W-:Y:S05]  /*5220*/  WARPSYNC.COLLECTIVE R16, `(.L_x_62) ;  /* 0x0000000010087348 */ /* 0x000fea0003c00000 */
[----:B------:R0:W1:Y:S02]  /*5230*/  SHFL.BFLY P2, R23, R21, R18, R19 ;  /* 0x0c00001215177389 */ /* 0x0000640000040013 */
[----:B01----:R-:W-:Y:S01]  /*5240*/  ENDCOLLECTIVE ;  /* 0x000000000000791b */ /* 0x003fe20003800000 */
.L_x_62:
[----:B------:R-:W-:-:S05]  /*5250*/  FADD.FTZ R25, R22, R25 ;  /* 0x0000001916197221 */ /* 0x000fca0000010000 */
[----:B------:R-:W-:Y:S01]  /*5260*/  MOV R21, R25 ;  /* 0x0000001900157202 */ /* 0x000fe20000000f00 */
[----:B------:R-:W-:Y:S02]  /*5270*/  IMAD.MOV.U32 R18, RZ, RZ, 0x1 ;  /* 0x00000001ff127424 */ /* 0x000fe400078e00ff */
[----:B------:R-:W-:-:S07]  /*5280*/  FADD.FTZ R12, R0, R23 ;  /* 0x00000017000c7221 */ /* 0x000fce0000010000 */
[----:B------:R-:W-:Y:S05]  /*5290*/  WARPSYNC.COLLECTIVE R16, `(.L_x_63) ;  /* 0x0000000010087348 */ /* 0x000fea0003c00000 */
[----:B------:R0:W1:Y:S02]  /*52a0*/  SHFL.BFLY P2, R23, R21, R18, R19 ;  /* 0x0c00001215177389 */ /* 0x0000640000040013 */
[----:B01----:R-:W-:Y:S01]  /*52b0*/  ENDCOLLECTIVE ;  /* 0x000000000000791b */ /* 0x003fe20003800000 */
.L_x_63:
[----:B------:R-:W-:Y:S02]  /*52c0*/  MOV R21, R12 ;  /* 0x0000000c00157202 */ /* 0x000fe40000000f00 */
[----:B------:R-:W-:-:S07]  /*52d0*/  MOV R24, R23 ;  /* 0x0000001700187202 */ /* 0x000fce0000000f00 */
[----:B------:R-:W-:Y:S05]  /*52e0*/  WARPSYNC.COLLECTIVE R16, `(.L_x_64) ;  /* 0x0000000010087348 */ /* 0x000fea0003c00000 */
[----:B------:R0:W1:Y:S02]  /*52f0*/  SHFL.BFLY P2, R23, R21, R18, R19 ;  /* 0x0c00001215177389 */ /* 0x0000640000040013 */
[----:B01----:R-:W-:Y:S01]  /*5300*/  ENDCOLLECTIVE ;  /* 0x000000000000791b */ /* 0x003fe20003800000 */
.L_x_64:
[----:B------:R-:W-:Y:S01]  /*5310*/  FADD.FTZ R24, R25, R24 ;  /* 0x0000001819187221 */ /* 0x000fe20000010000 */
[----:B------:R-:W-:Y:S06]  /*5320*/  BRA `(.L_x_65) ;  /* 0xffffffe800847947 */ /* 0x000fec000383ffff */
.L_x_35:
[----:B------:R-:W-:Y:S01]  /*5330*/  BSSY B0, `(.L_x_66) ;  /* 0x0000008000007945 */ /* 0x000fe20003800000 */
[----:B-1----:R-:W-:Y:S01]  /*5340*/  IMAD.MOV.U32 R21, RZ, RZ, R11 ;  /* 0x000000ffff157224 */ /* 0x002fe200078e000b */
[----:B------:R-:W-:Y:S01]  /*5350*/  MOV R18, 0x8 ;  /* 0x0000000800127802 */ /* 0x000fe20000000f00 */
[----:B------:R-:W-:Y:S01]  /*5360*/  IMAD.MOV.U32 R16, RZ, RZ, 0xffff ;  /* 0x0000ffffff107424 */ /* 0x000fe200078e00ff */
[----:B------:R-:W-:-:S07]  /*5370*/  MOV R19, 0x101f ;  /* 0x0000101f00137802 */ /* 0x000fce0000000f00 */
[----:B0-2---:R-:W-:Y:S05]  /*5380*/  WARPSYNC.COLLECTIVE R16, `(.L_x_67) ;  /* 0x0000000010087348 */ /* 0x005fea0003c00000 */
[----:B------:R1:W3:Y:S02]  /*5390*/  SHFL.BFLY P2, R23, R21, R18, R19 ;  /* 0x0c00001215177389 */ /* 0x0002e40000040013 */
[----:B0123--:R-:W-:Y:S01]  /*53a0*/  ENDCOLLECTIVE ;  /* 0x000000000000791b */ /* 0x00ffe20003800000 */
.L_x_67:
[----:B------:R-:W-:Y:S05]  /*53b0*/  BSYNC B0 ;  /* 0x0000000000007941 */ /* 0x000fea0003800000 */
.L_x_66:
[----:B------:R-:W-:Y:S01]  /*53c0*/  HFMA2.MMA R19, -RZ, RZ, 0, 0.000503063201904296875 ;  /* 0x0000101fff137435 */ /* 0x000fe200000001ff */
[----:B------:R-:W-:Y:S01]  /*53d0*/  MOV R21, R0 ;  /* 0x0000000000157202 */ /* 0x000fe20000000f00 */
[----:B------:R-:W-:Y:S01]  /*53e0*/  IMAD.MOV.U32 R18, RZ, RZ, 0x8 ;  /* 0x00000008ff127424 */ /* 0x000fe200078e00ff */
[----:B------:R-:W-:Y:S02]  /*53f0*/  MOV R16, 0xffff ;  /* 0x0000ffff00107802 */ /* 0x000fe40000000f00 */
[----:B------:R-:W-:Y:S02]  /*5400*/  MOV R10, R23 ;  /* 0x00000017000a7202 */ /* 0x000fe40000000f00 */
[----:B------:R-:W-:-:S13]  /*5410*/  ISETP.NE.AND P1, PT, R5, RZ, PT ;  /* 0x000000ff0500720c */ /* 0x000fda0003f25270 */
[----:B------:R-:W-:Y:S05]  /*5420*/  WARPSYNC.COLLECTIVE R16, `(.L_x_68) ;  /* 0x0000000010087348 */ /* 0x000fea0003c00000 */
[----:B------:R0:W1:Y:S02]  /*5430*/  SHFL.BFLY P2, R23, R21, R18, R19 ;  /* 0x0c00001215177389 */ /* 0x0000640000040013 */
[----:B01----:R-:W-:Y:S01]  /*5440*/  ENDCOLLECTIVE ;  /* 0x000000000000791b */ /* 0x003fe20003800000 */
.L_x_68:
[----:B------:R-:W-:Y:S01]  /*5450*/  FADD.FTZ R10, R10, R11 ;  /* 0x0000000b0a0a7221 */ /* 0x000fe20000010000 */
[----:B------:R-:W-:-:S04]  /*5460*/  HFMA2.MMA R18, -RZ, RZ, 0, 2.384185791015625e-07 ;  /* 0x00000004ff127435 */ /* 0x000fc800000001ff */
[----:B------:R-:W-:Y:S01]  /*5470*/  MOV R21, R10 ;  /* 0x0000000a00157202 */ /* 0x000fe20000000f00 */
[----:B------:R-:W-:-:S07]  /*5480*/  IMAD.MOV.U32 R15, RZ, RZ, R23 ;  /* 0x000000ffff0f7224 */ /* 0x000fce00078e0017 */
[----:B------:R-:W-:Y:S05]  /*5490*/  WARPSYNC.COLLECTIVE R16, `(.L_x_69) ;  /* 0x0000000010087348 */ /* 0x000fea0003c00000 */
[----:B------:R0:W1:Y:S02]  /*54a0*/  SHFL.BFLY P2, R23, R21, R18, R19 ;  /* 0x0c00001215177389 */ /* 0x0000640000040013 */
[----:B01----:R-:W-:Y:S01]  /*54b0*/  ENDCOLLECTIVE ;  /* 0x000000000000791b */ /* 0x003fe20003800000 */
.L_x_69:
[----:B------:R-:W-:-:S05]  /*54c0*/  FADD.FTZ R24, R15, R0 ;  /* 0x000000000f187221 */ /* 0x000fca0000010000 */
[----:B------:R-:W-:Y:S01]  /*54d0*/  MOV R21, R24 ;  /* 0x0000001800157202 */ /* 0x000fe20000000f00 */
[----:B------:R-:W-:-:S07]  /*54e0*/  IMAD.MOV.U32 R25, RZ, RZ, R23 ;  /* 0x000000ffff197224 */ /* 0x000fce00078e0017 */
[----:B------:R-:W-:Y:S05]  /*54f0*/  WARPSYNC.COLLECTIVE R16, `(.L_x_70) ;  /* 0x0000000010087348 */ /* 0x000fea0003c00000 */
[----:B------:R0:W1:Y:S02]  /*5500*/  SHFL.BFLY P2, R23, R21, R18, R19 ;  /* 0x0c00001215177389 */ /* 0x0000640000040013 */
[----:B01----:R-:W-:Y:S01]  /*5510*/  ENDCOLLECTIVE ;  /* 0x000000000000791b */ /* 0x003fe20003800000 */
.L_x_70:
[----:B------:R-:W-:Y:S01]  /*5520*/  FADD.FTZ R11, R10, R25 ;  /* 0x000000190a0b7221 */ /* 0x000fe20000010000 */
[----:B------:R-:W-:-:S03]  /*5530*/  HFMA2.MMA R18, -RZ, RZ, 0, 1.1920928955078125e-07 ;  /* 0x00000002ff127435 */ /* 0x000fc600000001ff */
[----:B------:R-:W-:Y:S01]  /*5540*/  IMAD.MOV.U32 R21, RZ, RZ, R11 ;  /* 0x000000ffff157224 */ /* 0x000fe200078e000b */
[----:B------:R-:W-:-:S07]  /*5550*/  MOV R17, R23 ;  /* 0x0000001700117202 */ /* 0x000fce0000000f00 */
[----:B------:R-:W-:Y:S05]  /*5560*/  WARPSYNC.COLLECTIVE R16, `(.L_x_71) ;  /* 0x0000000010087348 */ /* 0x000fea0003c00000 */
[----:B------:R0:W1:Y:S02]  /*5570*/  SHFL.BFLY P2, R23, R21, R18, R19 ;  /* 0x0c00001215177389 */ /* 0x0000640000040013 */
[----:B01----:R-:W-:Y:S01]  /*5580*/  ENDCOLLECTIVE ;  /* 0x000000000000791b */ /* 0x003fe20003800000 */
.L_x_71:
[----:B------:R-:W-:Y:S01]  /*5590*/  FADD.FTZ R0, R24, R17 ;  /* 0x0000001118007221 */ /* 0x000fe20000010000 */
[----:B------:R-:W-:Y:S01]  /*55a0*/  @P0 SHF.L.U32 R17, R5, 0x1, RZ ;  /* 0x0000000105110819 */ /* 0x000fe200000006ff */
[----:B------:R-:W-:Y:S02]  /*55b0*/  IMAD.MOV.U32 R24, RZ, RZ, RZ ;  /* 0x000000ffff187224 */ /* 0x000fe400078e00ff */
[----:B------:R-:W-:Y:S01]  /*55c0*/  IMAD.MOV.U32 R21, RZ, RZ, R0 ;  /* 0x000000ffff157224 */ /* 0x000fe200078e0000 */
[----:B------:R-:W-:-:S07]  /*55d0*/  MOV R32, R23 ;  /* 0x0000001700207202 */ /* 0x000fce0000000f00 */
[----:B------:R-:W-:Y:S05]  /*55e0*/  WARPSYNC.COLLECTIVE R16, `(.L_x_72) ;  /* 0x0000000010087348 */ /* 0x000fea0003c00000 */
[----:B------:R0:W1:Y:S02]  /*55f0*/  SHFL.BFLY P2, R23, R21, R18, R19 ;  /* 0x0c00001215177389 */ /* 0x0000640000040013 */
[----:B01----:R-:W-:Y:S01]  /*5600*/  ENDCOLLECTIVE ;  /* 0x000000000000791b */ /* 0x003fe20003800000 */
.L_x_72:
[----:B------:R-:W-:Y:S02]  /*5610*/  FADD.FTZ R32, R11, R32 ;  /* 0x000000200b207221 */ /* 0x000fe40000010000 */
[----:B------:R-:W0:Y:S03]  /*5620*/  @!P1 LDC.64 R10, c[0x0][0x218] ;  /* 0x00008600ff0a9b82 */ /* 0x000e260000000a00 */
[----:B------:R-:W-:Y:S01]  /*5630*/  MOV R21, R32 ;  /* 0x0000002000157202 */ /* 0x000fe20000000f00 */
[----:B------:R-:W-:Y:S01]  /*5640*/  IMAD.MOV.U32 R18, RZ, RZ, 0x1 ;  /* 0x00000001ff127424 */ /* 0x000fe200078e00ff */
[----:B------:R-:W-:-:S07]  /*5650*/  MOV R14, R23 ;  /* 0x00000017000e7202 */ /* 0x000fce0000000f00 */
[----:B0-----:R-:W-:Y:S05]  /*5660*/  WARPSYNC.COLLECTIVE R16, `(.L_x_73) ;  /* 0x0000000010087348 */ /* 0x001fea0003c00000 */
[----:B------:R1:W2:Y:S02]  /*5670*/  SHFL.BFLY P2, R23, R21, R18, R19 ;  /* 0x0c00001215177389 */ /* 0x0002a40000040013 */
[----:B012---:R-:W-:Y:S01]  /*5680*/  ENDCOLLECTIVE ;  /* 0x000000000000791b */ /* 0x007fe20003800000 */
.L_x_73:
[----:B------:R-:W-:Y:S01]  /*5690*/  FADD.FTZ R21, R0, R14 ;  /* 0x0000000e00157221 */ /* 0x000fe20000010000 */
[C---:B------:R-:W-:Y:S02]  /*56a0*/  @P0 IADD3 R14, R12.reuse, 0x1e, RZ ;  /* 0x0000001e0c0e0810 */ /* 0x040fe40007ffe0ff */
[----:B------:R-:W-:Y:S02]  /*56b0*/  IADD3 R0, R12, R4, RZ ;  /* 0x000000040c007210 */ /* 0x000fe40007ffe0ff */
[----:B------:R-:W-:Y:S02]  /*56c0*/  @P0 LOP3.LUT R14, R14, R17, RZ, 0x3c, !PT ;  /* 0x000000110e0e0212 */ /* 0x000fe400078e3cff */
[----:B------:R-:W-:Y:S01]  /*56d0*/  @P0 LEA R17, R5, UR4, 0x7 ;  /* 0x0000000405110c11 */ /* 0x000fe2000f8e38ff */
[----:B------:R-:W-:-:S04]  /*56e0*/  @!P1 IMAD.WIDE R10, R0, 0x2, R10 ;  /* 0x00000002000a9825 */ /* 0x000fc800078e020a */
[----:B------:R-:W-:Y:S01]  /*56f0*/  FADD.FTZ R23, R32, R23 ;  /* 0x0000001720177221 */ /* 0x000fe20000010000 */
[----:B------:R-:W-:-:S04]  /*5700*/  @P0 IMAD R20, R14, 0x4, R17 ;  /* 0x000000040e140824 */ /* 0x000fc800078e0211 */
[----:B------:R-:W-:Y:S01]  /*5710*/  @!P1 F2FP.BF16.F32.PACK_AB R23, RZ, R23 ;  /* 0x00000017ff17923e */ /* 0x000fe200000010ff */
[----:B------:R0:W1:Y:S03]  /*5720*/  @P0 LDS R14, [R20] ;  /* 0x00000000140e0984 */ /* 0x0000660000000800 */
[----:B------:R-:W-:-:S07]  /*5730*/  PRMT R15, R23, 0x7610, R15 ;  /* 0x00007610170f7816 */ /* 0x000fce000000000f */
[----:B01----:R-:W-:Y:S05]  /*5740*/  WARPSYNC.COLLECTIVE R16, `(.L_x_74) ;  /* 0x0000000010087348 */ /* 0x003fea0003c00000 */
[----:B------:R2:W3:Y:S02]  /*5750*/  SHFL.BFLY P2, R23, R21, R18, R19 ;  /* 0x0c00001215177389 */ /* 0x0004e40000040013 */
[----:B0123--:R-:W-:Y:S01]  /*5760*/  ENDCOLLECTIVE ;  /* 0x000000000000791b */ /* 0x00ffe20003800000 */
.L_x_74:
[----:B------:R0:W1:Y:S04]  /*5770*/  @P0 LDS R25, [R20+0x780] ;  /* 0x0007800014190984 */ /* 0x0000680000000800 */
[----:B------:R2:W-:Y:S01]  /*5780*/  @!P1 STG.E.U16 desc[UR12][R10.64], R15 ;  /* 0x0000000f0a009986 */ /* 0x0005e2000c10150c */
[----:B0-----:R-:W-:Y:S01]  /*5790*/  HFMA2.MMA R20, -RZ, RZ, 0, 0 ;  /* 0x00000000ff147435 */ /* 0x001fe200000001ff */
[----:B------:R-:W-:Y:S01]  /*57a0*/  IMAD.MOV.U32 R18, RZ, RZ, 0x8 ;  /* 0x00000008ff127424 */ /* 0x000fe200078e00ff */
[----:B--2---:R-:W0:Y:S01]  /*57b0*/  @!P1 LDC.64 R10, c[0x0][0x220] ;  /* 0x00008800ff0a9b82 */ /* 0x004e220000000a00 */
[----:B------:R-:W-:Y:S01]  /*57c0*/  @P0 VIADD R15, R12, 0x3c ;  /* 0x0000003c0c0f0836 */ /* 0x000fe20000000000 */
[----:B------:R-:W-:-:S05]  /*57d0*/  MOV R32, R23 ;  /* 0x0000001700207202 */ /* 0x000fca0000000f00 */
[----:B------:R-:W-:Y:S01]  /*57e0*/  FADD.FTZ R32, R21, R32 ;  /* 0x0000002015207221 */ /* 0x000fe20000010000 */
[----:B------:R-:W-:-:S04]  /*57f0*/  @P0 MOV R24, R14 ;  /* 0x0000000e00180202 */ /* 0x000fc80000000f00 */
[----:B------:R-:W-:Y:S01]  /*5800*/  MOV R21, R24 ;  /* 0x0000001800157202 */ /* 0x000fe20000000f00 */
[----:B-1----:R-:W-:-:S07]  /*5810*/  @P0 IMAD.MOV.U32 R20, RZ, RZ, R25 ;  /* 0x000000ffff140224 */ /* 0x002fce00078e0019 */
[----:B0-----:R-:W-:Y:S05]  /*5820*/  WARPSYNC.COLLECTIVE R16, `(.L_x_75) ;  /* 0x0000000010087348 */ /* 0x001fea0003c00000 */
[----:B------:R1:W2:Y:S02]  /*5830*/  SHFL.BFLY P2, R23, R21, R18, R19 ;  /* 0x0c00001215177389 */ /* 0x0002a40000040013 */
[----:B012---:R-:W-:Y:S01]  /*5840*/  ENDCOLLECTIVE ;  /* 0x000000000000791b */ /* 0x007fe20003800000 */
.L_x_75:
[----:B------:R-:W-:Y:S01]  /*5850*/  @!P1 IMAD.WIDE R10, R0, 0x2, R10 ;  /* 0x00000002000a9825 */ /* 0x000fe200078e020a */
[----:B------:R-:W-:-:S04]  /*5860*/  @!P1 F2FP.BF16.F32.PACK_AB R21, RZ, R32 ;  /* 0x00000020ff15923e */ /* 0x000fc800000010ff */
[----:B------:R-:W-:Y:S02]  /*5870*/  PRMT R14, R21, 0x7610, R14 ;  /* 0x00007610150e7816 */ /* 0x000fe4000000000e */
[----:B------:R-:W-:-:S03]  /*5880*/  MOV R21, R20 ;  /* 0x0000001400157202 */ /* 0x000fc60000000f00 */
[----:B------:R0:W-:Y:S01]  /*5890*/  @!P1 STG.E.U16 desc[UR12][R10.64], R14 ;  /* 0x0000000e0a009986 */ /* 0x0001e2000c10150c */
[----:B------:R-:W-:-:S07]  /*58a0*/  MOV R33, R23 ;  /* 0x0000001700217202 */ /* 0x000fce0000000f00 */
[----:B0-----:R-:W-:Y:S05]  /*58b0*/  WARPSYNC.COLLECTIVE R16, `(.L_x_76) ;  /* 0x0000000010087348 */ /* 0x001fea0003c00000 */
[----:B------:R1:W2:Y:S02]  /*58c0*/  SHFL.BFLY P2, R23, R21, R18, R19 ;  /* 0x0c00001215177389 */ /* 0x0002a40000040013 */
[----:B012---:R-:W-:Y:S01]  /*58d0*/  ENDCOLLECTIVE ;  /* 0x000000000000791b */ /* 0x007fe20003800000 */
.L_x_76:
[----:B------:R-:W-:Y:S01]  /*58e0*/  FADD.FTZ R24, R33, R24 ;  /* 0x0000001821187221 */ /* 0x000fe20000010000 */
[----:B------:R-:W0:Y:S01]  /*58f0*/  @!P1 LDC.64 R10, c[0x0][0x218] ;  /* 0x00008600ff0a9b82 */ /* 0x000e220000000a00 */
[----:B------:R-:W-:Y:S02]  /*5900*/  HFMA2.MMA R18, -RZ, RZ, 0, 2.384185791015625e-07 ;  /* 0x00000004ff127435 */ /* 0x000fe400000001ff */
[----:B------:R-:W-:Y:S01]  /*5910*/  IMAD.MOV.U32 R21, RZ, RZ, R24 ;  /* 0x000000ffff157224 */ /* 0x000fe200078e0018 */
[----:B------:R-:W-:-:S08]  /*5920*/  MOV R22, R23 ;  /* 0x0000001700167202 */ /* 0x000fd00000000f00 */
[----:B0-----:R-:W-:Y:S05]  /*5930*/  WARPSYNC.COLLECTIVE R16, `(.L_x_77) ;  /* 0x0000000010087348 */ /* 0x001fea0003c00000 */
[----:B------:R1:W2:Y:S02]  /*5940*/  SHFL.BFLY P2, R23, R21, R18, R19 ;  /* 0x0c00001215177389 */ /* 0x0002a40000040013 */
[----:B012---:R-:W-:Y:S01]  /*5950*/  ENDCOLLECTIVE ;  /* 0x000000000000791b */ /* 0x007fe20003800000 */
.L_x_77:
[----:B------:R-:W-:Y:S01]  /*5960*/  FADD.FTZ R20, R22, R20 ;  /* 0x0000001416147221 */ /* 0x000fe20000010000 */
[----:B------:R-:W-:Y:S01]  /*5970*/  @P0 SHF.L.U32 R22, R5, 0x1, RZ ;  /* 0x0000000105160819 */ /* 0x000fe200000006ff */
[----:B------:R-:W-:-:S03]  /*5980*/  @!P1 IMAD.WIDE R10, R0, 0x2, R10 ;  /* 0x00000002000a9825 */ /* 0x000fc600078e020a */
[----:B------:R-:W-:Y:S02]  /*5990*/  @P0 LOP3.LUT R15, R15, R22, RZ, 0x3c, !PT ;  /* 0x000000160f0f0212 */ /* 0x000fe400078e3cff */
[----:B------:R-:W-:Y:S01]  /*59a0*/  @P0 LEA R22, R5, UR4, 0x7 ;  /* 0x0000000405160c11 */ /* 0x000fe2000f8e38ff */
[----:B------:R-:W-:-:S03]  /*59b0*/  IMAD.MOV.U32 R21, RZ, RZ, R20 ;  /* 0x000000ffff157224 */ /* 0x000fc600078e0014 */
[----:B------:R-:W-:-:S05]  /*59c0*/  @P0 LEA R15, R15, R22, 0x2 ;  /* 0x000000160f0f0211 */ /* 0x000fca00078e10ff */
[----:B------:R0:W1:Y:S01]  /*59d0*/  @P0 LDS R22, [R15] ;  /* 0x000000000f160984 */ /* 0x0000620000000800 */
[----:B------:R-:W-:-:S03]  /*59e0*/  MOV R25, R23 ;  /* 0x0000001700197202 */ /* 0x000fc60000000f00 */
[----:B------:R0:W2:Y:S04]  /*59f0*/  @P0 LDS R17, [R15+0x780] ;  /* 0x000780000f110984 */ /* 0x0000a80000000800 */
[----:B012---:R-:W-:Y:S05]  /*5a00*/  WARPSYNC.COLLECTIVE R16, `(.L_x_78) ;  /* 0x0000000010087348 */ /* 0x007fea0003c00000 */
[----:B------:R3:W4:Y:S02]  /*5a10*/  SHFL.BFLY P2, R23, R21, R18, R19 ;  /* 0x0c00001215177389 */ /* 0x0007240000040013 */
[----:B01234-:R-:W-:Y:S01]  /*5a20*/  ENDCOLLECTIVE ;  /* 0x000000000000791b */ /* 0x01ffe20003800000 */
.L_x_78:
[----:B------:R-:W-:-:S05]  /*5a30*/  FADD.FTZ R24, R24, R25 ;  /* 0x0000001918187221 */ /* 0x000fca0000010000 */
[----:B------:R-:W-:Y:S01]  /*5a40*/  MOV R21, R24 ;  /* 0x0000001800157202 */ /* 0x000fe20000000f00 */
[----:B------:R-:W-:Y:S01]  /*5a50*/  IMAD.MOV.U32 R18, RZ, RZ, 0x2 ;  /* 0x00000002ff127424 */ /* 0x000fe200078e00ff */
[----:B------:R-:W-:-:S07]  /*5a60*/  MOV R25, R23 ;  /* 0x0000001700197202 */ /* 0x000fce0000000f00 */
[----:B------:R-:W-:Y:S05]  /*5a70*/  WARPSYNC.COLLECTIVE R16, `(.L_x_79) ;  /* 0x0000000010087348 */ /* 0x000fea0003c00000 */
[----:B------:R0:W1:Y:S02]  /*5a80*/  SHFL.BFLY P2, R23, R21, R18, R19 ;  /* 0x0c00001215177389 */ /* 0x0000640000040013 */
[----:B01----:R-:W-:Y:S01]  /*5a90*/  ENDCOLLECTIVE ;  /* 0x000000000000791b */ /* 0x003fe20003800000 */
.L_x_79:
[----:B------:R-:W-:-:S05]  /*5aa0*/  FADD.FTZ R25, R20, R25 ;  /* 0x0000001914197221 */ /* 0x000fca0000010000 */
[----:B------:R-:W-:Y:S02]  /*5ab0*/  MOV R21, R25 ;  /* 0x0000001900157202 */ /* 0x000fe40000000f00 */
[----:B------:R-:W-:-:S05]  /*5ac0*/  MOV R19, R23 ;  /* 0x0000001700137202 */ /* 0x000fca0000000f00 */
[----:B------:R-:W-:Y:S01]  /*5ad0*/  FADD.FTZ R24, R24, R19 ;  /* 0x0000001318187221 */ /* 0x000fe20000010000 */
[----:B------:R-:W-:-:S07]  /*5ae0*/  IMAD.MOV.U32 R19, RZ, RZ, 0x101f ;  /* 0x0000101fff137424 */ /* 0x000fce00078e00ff */
[----:B------:R-:W-:Y:S05]  /*5af0*/  WARPSYNC.COLLECTIVE R16, `(.L_x_80) ;  /* 0x0000000010087348 */ /* 0x000fea0003c00000 */
[----:B------:R0:W1:Y:S02]  /*5b00*/  SHFL.BFLY P2, R23, R21, R18, R19 ;  /* 0x0c00001215177389 */ /* 0x0000640000040013 */
[----:B01----:R-:W-:Y:S01]  /*5b10*/  ENDCOLLECTIVE ;  /* 0x000000000000791b */ /* 0x003fe20003800000 */
.L_x_80:
[----:B------:R-:W-:Y:S01]  /*5b20*/  MOV R21, R24 ;  /* 0x0000001800157202 */ /* 0x000fe20000000f00 */
[----:B------:R-:W-:Y:S01]  /*5b30*/  IMAD.MOV.U32 R18, RZ, RZ, 0x1 ;  /* 0x00000001ff127424 */ /* 0x000fe200078e00ff */
[----:B------:R-:W-:-:S07]  /*5b40*/  MOV R20, R23 ;  /* 0x0000001700147202 */ /* 0x000fce0000000f00 */
[----:B------:R-:W-:Y:S05]  /*5b50*/  WARPSYNC.COLLECTIVE R16, `(.L_x_81) ;  /* 0x0000000010087348 */ /* 0x000fea0003c00000 */
[----:B------:R0:W1:Y:S02]  /*5b60*/  SHFL.BFLY P2, R23, R21, R18, R19 ;  /* 0x0c00001215177389 */ /* 0x0000640000040013 */
[----:B01----:R-:W-:Y:S01]  /*5b70*/  ENDCOLLECTIVE ;  /* 0x000000000000791b */ /* 0x003fe20003800000 */
.L_x_81:
[----:B------:R-:W-:Y:S01]  /*5b80*/  FADD.FTZ R14, R25, R20 ;  /* 0x00000014190e7221 */ /* 0x000fe20000010000 */
[----:B------:R-:W-:-:S05]  /*5b90*/  MOV R21, R23 ;  /* 0x0000001700157202 */ /* 0x000fca0000000f00 */
[----:B------:R-:W-:Y:S01]  /*5ba0*/  FADD.FTZ R18, R24, R21 ;  /* 0x0000001518127221 */ /* 0x000fe20000010000 */
[----:B------:R-:W-:-:S04]  /*5bb0*/  MOV R21, R14 ;  /* 0x0000000e00157202 */ /* 0x000fc80000000f00 */
[----:B------:R-:W-:Y:S01]  /*5bc0*/  @!P1 F2FP.BF16.F32.PACK_AB R33, RZ, R18 ;  /* 0x00000012ff21923e */ /* 0x000fe200000010ff */
[----:B------:R-:W-:-:S04]  /*5bd0*/  IMAD.MOV.U32 R18, RZ, RZ, 0x1 ;  /* 0x00000001ff127424 */ /* 0x000fc800078e00ff */
[----:B------:R0:W-:Y:S03]  /*5be0*/  @!P1 STG.E.U16 desc[UR12][R10.64+0x3c], R33 ;  /* 0x00003c210a009986 */ /* 0x0001e6000c10150c */
[----:B0-----:R-:W-:Y:S05]  /*5bf0*/  WARPSYNC.COLLECTIVE R16, `(.L_x_82) ;  /* 0x0000000010087348 */ /* 0x001fea0003c00000 */
[----:B------:R1:W2:Y:S02]  /*5c00*/  SHFL.BFLY P2, R23, R21, R18, R19 ;  /* 0x0c00001215177389 */ /* 0x0002a40000040013 */
[----:B012---:R-:W-:Y:S01]  /*5c10*/  ENDCOLLECTIVE ;  /* 0x000000000000791b */ /* 0x007fe20003800000 */
.L_x_82:
[----:B------:R-:W0:Y:S01]  /*5c20*/  @!P1 LDC.64 R10, c[0x0][0x220] ;  /* 0x00008800ff0a9b82 */ /* 0x000e220000000a00 */
[----:B------:R-:W-:Y:S02]  /*5c30*/  IMAD.MOV.U32 R18, RZ, RZ, 0x8 ;  /* 0x00000008ff127424 */ /* 0x000fe400078e00ff */
[----:B------:R-:W-:Y:S01]  /*5c40*/  FADD.FTZ R20, R14, R23 ;  /* 0x000000170e147221 */ /* 0x000fe20000010000 */
[----:B------:R-:W-:Y:S02]  /*5c50*/  CS2R R14, SRZ ;  /* 0x00000000000e7805 */ /* 0x000fe4000001ff00 */
[----:B------:R-:W-:Y:S02]  /*5c60*/  @P0 MOV R14, R22 ;  /* 0x00000016000e0202 */ /* 0x000fe40000000f00 */
[----:B------:R-:W-:Y:S02]  /*5c70*/  @P0 MOV R15, R17 ;  /* 0x00000011000f0202 */ /* 0x000fe40000000f00 */
[----:B------:R-:W-:Y:S01]  /*5c80*/  MOV R21, R14 ;  /* 0x0000000e00157202 */ /* 0x000fe20000000f00 */
[----:B0-----:R-:W-:-:S07]  /*5c90*/  @!P1 IMAD.WIDE R10, R0, 0x2, R10 ;  /* 0x00000002000a9825 */ /* 0x001fce00078e020a */
[----:B------:R-:W-:Y:S05]  /*5ca0*/  WARPSYNC.COLLECTIVE R16, `(.L_x_83) ;  /* 0x0000000010087348 */ /* 0x000fea0003c00000 */
[----:B------:R0:W1:Y:S02]  /*5cb0*/  SHFL.BFLY P2, R23, R21, R18, R19 ;  /* 0x0c00001215177389 */ /* 0x0000640000040013 */
[----:B01----:R-:W-:Y:S01]  /*5cc0*/  ENDCOLLECTIVE ;  /* 0x000000000000791b */ /* 0x003fe20003800000 */
.L_x_83:
[----:B------:R-:W-:Y:S01]  /*5cd0*/  IMAD.MOV.U32 R21, RZ, RZ, R15 ;  /* 0x000000ffff157224 */ /* 0x000fe200078e000f */
[----:B------:R-:W-:Y:S02]  /*5ce0*/  MOV R16, R23 ;  /* 0x0000001700107202 */ /* 0x000fe40000000f00 */
[----:B------:R-:W-:-:S03]  /*5cf0*/  @!P1 F2FP.BF16.F32.PACK_AB R23, RZ, R20 ;  /* 0x00000014ff17923e */ /* 0x000fc600000010ff */
[----:B------:R-:W-:Y:S01]  /*5d00*/  FADD.FTZ R22, R16, R14 ;  /* 0x0000000e10167221 */ /* 0x000fe20000010000 */
[----:B------:R-:W-:Y:S01]  /*5d10*/  MOV R16, 0xffff ;  /* 0x0000ffff00107802 */ /* 0x000fe20000000f00 */
[----:B------:R-:W-:Y:S01]  /*5d20*/  IMAD.MOV.U32 R14, RZ, RZ, RZ ;  /* 0x000000ffff0e7224 */ /* 0x000fe200078e00ff */
[----:B------:R-:W-:-:S07]  /*5d30*/  PRMT R20, R23, 0x7610, R20 ;  /* 0x0000761017147816 */ /* 0x000fce0000000014 */
[----:B------:R-:W-:Y:S05]  /*5d40*/  WARPSYNC.COLLECTIVE R16, `(.L_x_84) ;  /* 0x0000000010087348 */ /* 0x000fea0003c00000 */
[----:B------:R0:W1:Y:S02]  /*5d50*/  SHFL.BFLY P2, R23, R21, R18, R19 ;  /* 0x0c00001215177389 */ /* 0x0000640000040013 */
[----:B01----:R-:W-:Y:S01]  /*5d60*/  ENDCOLLECTIVE ;  /* 0x000000000000791b */ /* 0x003fe20003800000 */
.L_x_84:
[----:B------:R0:W-:Y:S01]  /*5d70*/  @!P1 STG.E.U16 desc[UR12][R10.64+0x3c], R20 ;  /* 0x00003c140a009986 */ /* 0x0001e2000c10150c */
[----:B------:R-:W-:Y:S01]  /*5d80*/  HFMA2.MMA R18, -RZ, RZ, 0, 2.384185791015625e-07 ;  /* 0x00000004ff127435 */ /* 0x000fe200000001ff */
[----:B------:R-:W-:Y:S01]  /*5d90*/  IMAD.MOV.U32 R21, RZ, RZ, R22 ;  /* 0x000000ffff157224 */ /* 0x000fe200078e0016 */
[----:B0-----:R-:W-:Y:S01]  /*5da0*/  @P0 SHF.L.U32 R11, R5, 0x1, RZ ;  /* 0x00000001050b0819 */ /* 0x001fe200000006ff */
[----:B------:R-:W-:-:S05]  /*5db0*/  @P0 VIADD R10, R12, 0x5a ;  /* 0x0000005a0c0a0836 */ /* 0x000fca0000000000 */
[----:B------:R-:W-:Y:S02]  /*5dc0*/  @P0 LOP3.LUT R10, R10, R11, RZ, 0x3c, !PT ;  /* 0x0000000b0a0a0212 */ /* 0x000fe400078e3cff */
[----:B------:R-:W-:-:S07]  /*5dd0*/  MOV R17, R23 ;  /* 0x0000001700117202 */ /* 0x000fce0000000f00 */
[----:B------:R-:W-:Y:S05]  /*5de0*/  WARPSYNC.COLLECTIVE R16, `(.L_x_85) ;  /* 0x0000000010087348 */ /* 0x000fea0003c00000 */
[----:B------:R0:W1:Y:S02]  /*5df0*/  SHFL.BFLY P2, R23, R21, R18, R19 ;  /* 0x0c00001215177389 */ /* 0x0000640000040013 */
[----:B01----:R-:W-:Y:S01]  /*5e00*/  ENDCOLLECTIVE ;  /* 0x000000000000791b */ /* 0x003fe20003800000 */
.L_x_85:
[----:B------:R-:W-:Y:S01]  /*5e10*/  @P0 LEA R11, R5, UR4, 0x7 ;  /* 0x00000004050b0c11 */ /* 0x000fe2000f8e38ff */
[----:B------:R-:W-:-:S04]  /*5e20*/  FADD.FTZ R17, R17, R15 ;  /* 0x0000000f11117221 */ /* 0x000fc80000010000 */
[----:B------:R-:W-:Y:S01]  /*5e30*/  IMAD.MOV.U32 R21, RZ, RZ, R17 ;  /* 0x000000ffff157224 */ /* 0x000fe200078e0011 */
[----:B------:R-:W-:-:S05]  /*5e40*/  MOV R16, R23 ;  /* 0x0000001700107202 */ /* 0x000fca0000000f00 */
[----:B------:R-:W-:Y:S01]  /*5e50*/  FADD.FTZ R34, R22, R16 ;  /* 0x0000001016227221 */ /* 0x000fe20000010000 */
[----:B------:R-:W-:-:S07]  /*5e60*/  MOV R16, 0xffff ;  /* 0x0000ffff00107802 */ /* 0x000fce0000000f00 */
[----:B------:R-:W-:Y:S05]  /*5e70*/  WARPSYNC.COLLECTIVE R16, `(.L_x_86) ;  /* 0x0000000010087348 */ /* 0x000fea0003c00000 */
[----:B------:R0:W1:Y:S02]  /*5e80*/  SHFL.BFLY P2, R23, R21, R18, R19 ;  /* 0x0c00001215177389 */ /* 0x0000640000040013 */
[----:B01----:R-:W-:Y:S01]  /*5e90*/  ENDCOLLECTIVE ;  /* 0x000000000000791b */ /* 0x003fe20003800000 */
.L_x_86:
[----:B------:R-:W-:Y:S01]  /*5ea0*/  HFMA2.MMA R18, -RZ, RZ, 0, 1.1920928955078125e-07 ;  /* 0x00000002ff127435 */ /* 0x000fe200000001ff */
[----:B------:R-:W-:Y:S01]  /*5eb0*/  IMAD.MOV.U32 R21, RZ, RZ, R34 ;  /* 0x000000ffff157224 */ /* 0x000fe200078e0022 */
[----:B------:R-:W-:-:S09]  /*5ec0*/  MOV R33, R23 ;  /* 0x0000001700217202 */ /* 0x000fd20000000f00 */
[----:B------:R-:W-:Y:S05]  /*5ed0*/  WARPSYNC.COLLECTIVE R16, `(.L_x_87) ;  /* 0x0000000010087348 */ /* 0x000fea0003c00000 */
[----:B------:R0:W1:Y:S02]  /*5ee0*/  SHFL.BFLY P2, R23, R21, R18, R19 ;  /* 0x0c00001215177389 */ /* 0x0000640000040013 */
[----:B01----:R-:W-:Y:S01]  /*5ef0*/  ENDCOLLECTIVE ;  /* 0x000000000000791b */ /* 0x003fe20003800000 */
.L_x_87:
[----:B------:R-:W-:-:S04]  /*5f00*/  FADD.FTZ R22, R17, R33 ;  /* 0x0000002111167221 */ /* 0x000fc80000010000 */
[----:B------:R-:W-:Y:S01]  /*5f10*/  IMAD.MOV.U32 R21, RZ, RZ, R22 ;  /* 0x000000ffff157224 */ /* 0x000fe200078e0016 */
[----:B------:R-:W-:-:S05]  /*5f20*/  MOV R19, R23 ;  /* 0x0000001700137202 */ /* 0x000fca0000000f00 */
[----:B------:R-:W-:Y:S01]  /*5f30*/  FADD.FTZ R20, R34, R19 ;  /* 0x0000001322147221 */ /* 0x000fe20000010000 */
[----:B------:R-:W-:-:S11]  /*5f40*/  HFMA2.MMA R19, -RZ, RZ, 0, 0.000503063201904296875 ;  /* 0x0000101fff137435 */ /* 0x000fd600000001ff */
[----:B------:R-:W-:Y:S05]  /*5f50*/  WARPSYNC.COLLECTIVE R16, `(.L_x_88) ;  /* 0x0000000010087348 */ /* 0x000fea0003c00000 */
[----:B------:R0:W1:Y:S02]  /*5f60*/  SHFL.BFLY P2, R23, R21, R18, R19 ;  /* 0x0c00001215177389 */ /* 0x0000640000040013 */
[----:B01----:R-:W-:Y:S01]  /*5f70*/  ENDCOLLECTIVE ;  /* 0x000000000000791b */ /* 0x003fe20003800000 */
.L_x_88:
[----:B------:R-:W-:Y:S01]  /*5f80*/  HFMA2.MMA R18, -RZ, RZ, 0, 5.9604644775390625e-08 ;  /* 0x00000001ff127435 */ /* 0x000fe200000001ff */
[----:B------:R-:W-:Y:S01]  /*5f90*/  IMAD.MOV.U32 R21, RZ, RZ, R20 ;  /* 0x000000ffff157224 */ /* 0x000fe200078e0014 */
[----:B------:R-:W-:-:S09]  /*5fa0*/  MOV R15, R23 ;  /* 0x00000017000f7202 */ /* 0x000fd20000000f00 */
[----:B------:R-:W-:Y:S05]  /*5fb0*/  WARPSYNC.COLLECTIVE R16, `(.L_x_89) ;  /* 0x0000000010087348 */ /* 0x000fea0003c00000 */
[----:B------:R0:W1:Y:S02]  /*5fc0*/  SHFL.BFLY P2, R23, R21, R18, R19 ;  /* 0x0c00001215177389 */ /* 0x0000640000040013 */
[----:B01----:R-:W-:Y:S01]  /*5fd0*/  ENDCOLLECTIVE ;  /* 0x000000000000791b */ /* 0x003fe20003800000 */
.L_x_89:
[----:B------:R-:W-:Y:S01]  /*5fe0*/  FADD.FTZ R12, R22, R15 ;  /* 0x0000000f160c7221 */ /* 0x000fe20000010000 */
[----:B------:R-:W-:Y:S01]  /*5ff0*/  HFMA2.MMA R15, -RZ, RZ, 0, 0 ;  /* 0x00000000ff0f7435 */ /* 0x000fe200000001ff */
[----:B------:R-:W-:-:S03]  /*6000*/  @P0 LEA R16, R10, R11, 0x2 ;  /* 0x0000000b0a100211 */ /* 0x000fc600078e10ff */
[----:B------:R-:W-:Y:S02]  /*6010*/  MOV R21, R12 ;  /* 0x0000000c00157202 */ /* 0x000fe40000000f00 */
[----:B------:R-:W0:Y:S01]  /*6020*/  @P0 LDS R19, [R16] ;  /* 0x0000000010130984 */ /* 0x000e220000000800 */
[----:B------:R-:W-:-:S05]  /*6030*/  MOV R18, R23 ;  /* 0x0000001700127202 */ /* 0x000fca0000000f00 */
[----:B------:R-:W-:Y:S02]  /*6040*/  FADD.FTZ R20, R20, R18 ;  /* 0x0000001214147221 */ /* 0x000fe40000010000 */
[----:B------:R1:W2:Y:S03]  /*6050*/  @P0 LDS R18, [R16+0x780] ;  /* 0x0007800010120984 */ /* 0x0002a60000000800 */
[----:B------:R-:W-:Y:S01]  /*6060*/  @!P1 F2FP.BF16.F32.PACK_AB R20, RZ, R20 ;  /* 0x00000014ff14923e */ /* 0x000fe200000010ff */
[----:B-1----:R-:W1:Y:S01]  /*6070*/  @!P1 LDC.64 R16, c[0x0][0x218] ;  /* 0x00008600ff109b82 */ /* 0x002e620000000a00 */
[----:B0-----:R-:W-:Y:S01]  /*6080*/  @P0 MOV R14, R19 ;  /* 0x00000013000e0202 */ /* 0x001fe20000000f00 */
[----:B------:R-:W-:Y:S02]  /*6090*/  IMAD.MOV.U32 R19, RZ, RZ, 0x101f ;  /* 0x0000101fff137424 */ /* 0x000fe400078e00ff */
[----:B-1----:R-:W-:-:S05]  /*60a0*/  @!P1 IMAD.WIDE R16, R0, 0x2, R16 ;  /* 0x0000000200109825 */ /* 0x002fca00078e0210 */
[----:B------:R0:W-:Y:S01]  /*60b0*/  @!P1 STG.E.U16 desc[UR12][R16.64+0x78], R20 ;  /* 0x0000781410009986 */ /* 0x0001e2000c10150c */
[----:B--2---:R-:W-:Y:S01]  /*60c0*/  @P0 IMAD.MOV.U32 R15, RZ, RZ, R18 ;  /* 0x000000ffff0f0224 */ /* 0x004fe200078e0012 */
[----:B------:R-:W-:Y:S01]  /*60d0*/  HFMA2.MMA R18, -RZ, RZ, 0, 5.9604644775390625e-08 ;  /* 0x00000001ff127435 */ /* 0x000fe200000001ff */
[----:B0-----:R-:W-:-:S10]  /*60e0*/  MOV R16, 0xffff ;  /* 0x0000ffff00107802 */ /* 0x001fd40000000f00 */
[----:B------:R-:W-:Y:S05]  /*60f0*/  WARPSYNC.COLLECTIVE R16, `(.L_x_90) ;  /* 0x0000000010087348 */ /* 0x000fea0003c00000 */
[----:B------:R0:W1:Y:S02]  /*6100*/  SHFL.BFLY P2, R23, R21, R18, R19 ;  /* 0x0c00001215177389 */ /* 0x0000640000040013 */
[----:B01----:R-:W-:Y:S01]  /*6110*/  ENDCOLLECTIVE ;  /* 0x000000000000791b */ /* 0x003fe20003800000 */
.L_x_90:
[----:B------:R-:W-:Y:S01]  /*6120*/  HFMA2.MMA R18, -RZ, RZ, 0, 4.76837158203125e-07 ;  /* 0x00000008ff127435 */ /* 0x000fe200000001ff */
[----:B------:R-:W-:Y:S01]  /*6130*/  IMAD.MOV.U32 R21, RZ, RZ, R14 ;  /* 0x000000ffff157224 */ /* 0x000fe200078e000e */
[----:B------:R-:W-:-:S09]  /*6140*/  MOV R22, R23 ;  /* 0x0000001700167202 */ /* 0x000fd20000000f00 */
[----:B------:R-:W-:Y:S05]  /*6150*/  WARPSYNC.COLLECTIVE R16, `(.L_x_91) ;  /* 0x0000000010087348 */ /* 0x000fea0003c00000 */
[----:B------:R0:W1:Y:S02]  /*6160*/  SHFL.BFLY P2, R23, R21, R18, R19 ;  /* 0x0c00001215177389 */ /* 0x0000640000040013 */
[----:B01----:R-:W-:Y:S01]  /*6170*/  ENDCOLLECTIVE ;  /* 0x000000000000791b */ /* 0x003fe20003800000 */
.L_x_91:
[----:B------:R-:W-:Y:S01]  /*6180*/  FADD.FTZ R12, R12, R22 ;  /* 0x000000160c0c7221 */ /* 0x000fe20000010000 */
[----:B------:R-:W-:Y:S01]  /*6190*/  IMAD.MOV.U32 R21, RZ, RZ, R15 ;  /* 0x000000ffff157224 */ /* 0x000fe200078e000f */
[----:B------:R-:W-:-:S07]  /*61a0*/  MOV R32, R23 ;  /* 0x0000001700207202 */ /* 0x000fce0000000f00 */
[----:B------:R-:W-:Y:S05]  /*61b0*/  WARPSYNC.COLLECTIVE R16, `(.L_x_92) ;  /* 0x0000000010087348 */ /* 0x000fea0003c00000 */
[----:B------:R0:W1:Y:S02]  /*61c0*/  SHFL.BFLY P2, R23, R21, R18, R19 ;  /* 0x0c00001215177389 */ /* 0x0000640000040013 */
[----:B01----:R-:W-:Y:S01]  /*61d0*/  ENDCOLLECTIVE ;  /* 0x000000000000791b */ /* 0x003fe20003800000 */
.L_x_92:
[----:B------:R-:W-:-:S05]  /*61e0*/  FADD.FTZ R32, R32, R14 ;  /* 0x0000000e20207221 */ /* 0x000fca0000010000 */
[----:B------:R-:W-:Y:S02]  /*61f0*/  MOV R21, R32 ;  /* 0x0000002000157202 */ /* 0x000fe40000000f00 */
[----:B------:R-:W-:-:S05]  /*6200*/  MOV R18, R23 ;  /* 0x0000001700127202 */ /* 0x000fca0000000f00 */
[----:B------:R-:W-:Y:S01]  /*6210*/  FADD.FTZ R17, R18, R15 ;  /* 0x0000000f12117221 */ /* 0x000fe20000010000 */
[----:B------:R-:W-:Y:S01]  /*6220*/  IMAD.MOV.U32 R18, RZ, RZ, 0x4 ;  /* 0x00000004ff127424 */ /* 0x000fe200078e00ff */
[----:B------:R-:W0:Y:S06]  /*6230*/  @!P1 LDC.64 R14, c[0x0][0x220] ;  /* 0x00008800ff0e9b82 */ /* 0x000e2c0000000a00 */
[----:B0-----:R-:W-:Y:S05]  /*6240*/  WARPSYNC.COLLECTIVE R16, `(.L_x_93) ;  /* 0x0000000010087348 */ /* 0x001fea0003c00000 */
[----:B------:R1:W2:Y:S02]  /*6250*/  SHFL.BFLY P2, R23, R21, R18, R19 ;  /* 0x0c00001215177389 */ /* 0x0002a40000040013 */
[----:B012---:R-:W-:Y:S01]  /*6260*/  ENDCOLLECTIVE ;  /* 0x000000000000791b */ /* 0x007fe20003800000 */
.L_x_93:
[----:B------:R-:W-:Y:S01]  /*6270*/  MOV R21, R17 ;  /* 0x0000001100157202 */ /* 0x000fe20000000f00 */
[----:B------:R-:W-:Y:S01]  /*6280*/  @!P1 IMAD.WIDE R14, R0, 0x2, R14 ;  /* 0x00000002000e9825 */ /* 0x000fe200078e020e */
[----:B------:R-:W-:-:S07]  /*6290*/  MOV R33, R23 ;  /* 0x0000001700217202 */ /* 0x000fce0000000f00 */
[----:B------:R-:W-:Y:S05]  /*62a0*/  WARPSYNC.COLLECTIVE R16, `(.L_x_94) ;  /* 0x0000000010087348 */ /* 0x000fea0003c00000 */
[----:B------:R0:W1:Y:S02]  /*62b0*/  SHFL.BFLY P2, R23, R21, R18, R19 ;  /* 0x0c00001215177389 */ /* 0x0000640000040013 */
[----:B01----:R-:W-:Y:S01]  /*62c0*/  ENDCOLLECTIVE ;  /* 0x000000000000791b */ /* 0x003fe20003800000 */
.L_x_94:
[----:B------:R-:W-:Y:S01]  /*62d0*/  FADD.FTZ R25, R32, R33 ;  /* 0x0000002120197221 */ /* 0x000fe20000010000 */
[----:B------:R-:W-:-:S04]  /*62e0*/  HFMA2.MMA R18, -RZ, RZ, 0, 1.1920928955078125e-07 ;  /* 0x00000002ff127435 */ /* 0x000fc800000001ff */
[----:B------:R-:W-:Y:S01]  /*62f0*/  MOV R21, R25 ;  /* 0x0000001900157202 */ /* 0x000fe20000000f00 */
[----:B------:R-:W-:-:S04]  /*6300*/  IMAD.MOV.U32 R16, RZ, RZ, R23 ;  /* 0x000000ffff107224 */ /* 0x000fc800078e0017 */
[----:B------:R-:W-:Y:S01]  /*6310*/  FADD.FTZ R24, R17, R16 ;  /* 0x0000001011187221 */ /* 0x000fe20000010000 */
[----:B------:R-:W-:-:S07]  /*6320*/  IMAD.MOV.U32 R16, RZ, RZ, 0xffff ;  /* 0x0000ffffff107424 */ /* 0x000fce00078e00ff */
[----:B------:R-:W-:Y:S05]  /*6330*/  WARPSYNC.COLLECTIVE R16, `(.L_x_95) ;  /* 0x0000000010087348 */ /* 0x000fea0003c00000 */
[----:B------:R0:W1:Y:S02]  /*6340*/  SHFL.BFLY P2, R23, R21, R18, R19 ;  /* 0x0c00001215177389 */ /* 0x0000640000040013 */
[----:B01----:R-:W-:Y:S01]  /*6350*/  ENDCOLLECTIVE ;  /* 0x000000000000791b */ /* 0x003fe20003800000 */
.L_x_95:
[----:B------:R-:W-:Y:S02]  /*6360*/  MOV R21, R24 ;  /* 0x0000001800157202 */ /* 0x000fe40000000f00 */
[----:B------:R-:W-:-:S07]  /*6370*/  MOV R32, R23 ;  /* 0x0000001700207202 */ /* 0x000fce0000000f00 */
[----:B------:R-:W-:Y:S05]  /*6380*/  WARPSYNC.COLLECTIVE R16, `(.L_x_96) ;  /* 0x0000000010087348 */ /* 0x000fea0003c00000 */
[----:B------:R0:W1:Y:S02]  /*6390*/  SHFL.BFLY P2, R23, R21, R18, R19 ;  /* 0x0c00001215177389 */ /* 0x0000640000040013 */
[----:B01----:R-:W-:Y:S01]  /*63a0*/  ENDCOLLECTIVE ;  /* 0x000000000000791b */ /* 0x003fe20003800000 */
.L_x_96:
[----:B------:R-:W-:Y:S01]  /*63b0*/  FADD.FTZ R25, R25, R32 ;  /* 0x0000002019197221 */ /* 0x000fe20000010000 */
[----:B------:R-:W-:-:S04]  /*63c0*/  @!P1 F2FP.BF16.F32.PACK_AB R18, RZ, R12 ;  /* 0x0000000cff12923e */ /* 0x000fc800000010ff */
[----:B------:R-:W-:Y:S02]  /*63d0*/  MOV R21, R25 ;  /* 0x0000001900157202 */ /* 0x000fe40000000f00 */
[----:B------:R-:W-:Y:S01]  /*63e0*/  PRMT R10, R18, 0x7610, R10 ;  /* 0x00007610120a7816 */ /* 0x000fe2000000000a */
[----:B------:R-:W-:-:S04]  /*63f0*/  HFMA2.MMA R18, -RZ, RZ, 0, 5.9604644775390625e-08 ;  /* 0x00000001ff127435 */ /* 0x000fc800000001ff */
[----:B------:R0:W-:Y:S01]  /*6400*/  @!P1 STG.E.U16 desc[UR12][R14.64+0x78], R10 ;  /* 0x0000780a0e009986 */ /* 0x0001e2000c10150c */
[----:B------:R-:W-:-:S04]  /*6410*/  IMAD.MOV.U32 R19, RZ, RZ, R23 ;  /* 0x000000ffff137224 */ /* 0x000fc800078e0017 */
[----:B------:R-:W-:Y:S01]  /*6420*/  FADD.FTZ R12, R24, R19 ;  /* 0x00000013180c7221 */ /* 0x000fe20000010000 */
[----:B------:R-:W-:-:S07]  /*6430*/  IMAD.MOV.U32 R19, RZ, RZ, 0x101f ;  /* 0x0000101fff137424 */ /* 0x000fce00078e00ff */
[----:B0-----:R-:W-:Y:S05]  /*6440*/  WARPSYNC.COLLECTIVE R16, `(.L_x_97) ;  /* 0x0000000010087348 */ /* 0x001fea0003c00000 */
[----:B------:R1:W2:Y:S02]  /*6450*/  SHFL.BFLY P2, R23, R21, R18, R19 ;  /* 0x0c00001215177389 */ /* 0x0002a40000040013 */
[----:B012---:R-:W-:Y:S01]  /*6460*/  ENDCOLLECTIVE ;  /* 0x000000000000791b */ /* 0x007fe20003800000 */
.L_x_97:
[----:B------:R-:W-:Y:S02]  /*6470*/  MOV R21, R12 ;  /* 0x0000000c00157202 */ /* 0x000fe40000000f00 */
[----:B------:R-:W-:-:S07]  /*6480*/  MOV R22, R23 ;  /* 0x0000001700167202 */ /* 0x000fce0000000f00 */
[----:B------:R-:W-:Y:S05]  /*6490*/  WARPSYNC.COLLECTIVE R16, `(.L_x_98) ;  /* 0x0000000010087348 */ /* 0x000fea0003c00000 */
[----:B------:R0:W1:Y:S02]  /*64a0*/  SHFL.BFLY P2, R23, R21, R18, R19 ;  /* 0x0c00001215177389 */ /* 0x0000640000040013 */
[----:B01----:R-:W-:Y:S01]  /*64b0*/  ENDCOLLECTIVE ;  /* 0x000000000000791b */ /* 0x003fe20003800000 */
.L_x_98:
[----:B------:R-:W-:Y:S01]  /*64c0*/  FADD.FTZ R22, R25, R22 ;  /* 0x0000001619167221 */ /* 0x000fe20000010000 */
[----:B------:R-:W-:Y:S06]  /*64d0*/  BRA `(.L_x_99) ;  /* 0xffffffe000c47947 */ /* 0x000fec000383ffff */
.L_x_100:
[----:B------:R-:W-:-:S00]  /*64e0*/  BRA `(.L_x_100) ;  /* 0xfffffffc00fc7947 */ /* 0x000fc0000383ffff */
[----:B------:R-:W-:-:S00]  /*64f0*/  NOP ;  /* 0x0000000000007918 */ /* 0x000fc00000000000 */
        /* <DEDUP_REMOVED lines=8> */
.L_x_3904:


//--------------------- .text._ZN13group_norm_v218gn_bwd_cuda_kernelI13__nv_bfloat16Li480ELi1ELi32ELi60ELi256ELb0ELb1ELi4ELi960ELi960ELi4ELb1ELi2ELb0ELb0ELNS_15WgradSyncMethodE3ENS_16CompileConditionILi900EEEEEvPT_S6_S6_PKS5_S8_S8_S8_PKfflPfPj --------------------------
	.section	.text._ZN13group_norm_v218gn_bwd_cuda_kernelI13__nv_bfloat16Li480ELi1ELi32ELi60ELi256ELb0ELb1ELi4ELi960ELi960ELi4ELb1ELi2ELb0ELb0ELNS_15WgradSyncMethodE3ENS_16CompileConditionILi900EEEEEvPT_S6_S6_PKS5_S8_S8_S8_PKfflPfPj,"ax",@progbits
	.align	128
        .global         _ZN13group_norm_v218gn_bwd_cuda_kernelI13__nv_bfloat16Li480ELi1ELi32ELi60ELi256ELb0ELb1ELi4ELi960ELi960ELi4ELb1ELi2ELb0ELb0ELNS_15WgradSyncMethodE3ENS_16CompileConditionILi900EEEEEvPT_S6_S6_PKS5_S8_S8_S8_PKfflPfPj
        .type           _ZN13group_norm_v218gn_bwd_cuda_kernelI13__nv_bfloat16Li480ELi1ELi32ELi60ELi256ELb0ELb1ELi4ELi960ELi960ELi4ELb1ELi2ELb0ELb0ELNS_15WgradSyncMethodE3ENS_16CompileConditionILi900EEEEEvPT_S6_S6_PKS5_S8_S8_S8_PKfflPfPj,@function
        .size           _ZN13group_norm_v218gn_bwd_cuda_kernelI13__nv_bfloat16Li480ELi1ELi32ELi60ELi256ELb0ELb1ELi4ELi960ELi960ELi4ELb1ELi2ELb0ELb0ELNS_15WgradSyncMethodE3ENS_16CompileConditionILi900EEEEEvPT_S6_S6_PKS5_S8_S8_S8_PKfflPfPj,(.L_x_3905 - _ZN13group_norm_v218gn_bwd_cuda_kernelI13__nv_bfloat16Li480ELi1ELi32ELi60ELi256ELb0ELb1ELi4ELi960ELi960ELi4ELb1ELi2ELb0ELb0ELNS_15WgradSyncMethodE3ENS_16CompileConditionILi900EEEEEvPT_S6_S6_PKS5_S8_S8_S8_PKfflPfPj)
        .other          _ZN13group_norm_v218gn_bwd_cuda_kernelI13__nv_bfloat16Li480ELi1ELi32ELi60ELi256ELb0ELb1ELi4ELi960ELi960ELi4ELb1ELi2ELb0ELb0ELNS_15WgradSyncMethodE3ENS_16CompileConditionILi900EEEEEvPT_S6_S6_PKS5_S8_S8_S8_PKfflPfPj,@"STO_CUDA_ENTRY STV_DEFAULT"
_ZN13group_norm_v218gn_bwd_cuda_kernelI13__nv_bfloat16Li480ELi1ELi32ELi60ELi256ELb0ELb1ELi4ELi960ELi960ELi4ELb1ELi2ELb0ELb0ELNS_15WgradSyncMethodE3ENS_16CompileConditionILi900EEEEEvPT_S6_S6_PKS5_S8_S8_S8_PKfflPfPj:
.text._ZN13group_norm_v218gn_bwd_cuda_kernelI13__nv_bfloat16Li480ELi1ELi32ELi60ELi256ELb0ELb1ELi4ELi960ELi960ELi4ELb1ELi2ELb0ELb0ELNS_15WgradSyncMethodE3ENS_16CompileConditionILi900EEEEEvPT_S6_S6_PKS5_S8_S8_S8_PKfflPfPj:
[----:B------:R-:W-:Y:S01]  /*0000*/  LDC R1, c[0x0][0x28] ;  /* 0x00000a00ff017b82 */ /* 0x000fe20000000800 */
[----:B------:R-:W0:Y:S01]  /*0010*/  S2R R23, SR_CTAID.Y ;  /* 0x0000000000177919 */ /* 0x000e220000002600 */
[----:B------:R-:W-:Y:S01]  /*0020*/  ULDC.64 UR6, c[0x0][0x258] ;  /* 0x0000960000067ab9 */ /* 0x000fe20000000a00 */
[----:B------:R-:W-:Y:S01]  /*0030*/  ULDC.64 UR8, c[0x0][0x208] ;  /* 0x0000820000087ab9 */ /* 0x000fe20000000a00 */
[----:B------:R-:W-:Y:S01]  /*0040*/  USHF.L.U32 UR11, UR6, 0x1, URZ ;  /* 0x00000001060b7899 */ /* 0x000fe2000800063f */
[----:B------:R-:W1:Y:S01]  /*0050*/  S2R R22, SR_CTAID.X ;  /* 0x0000000000167919 */ /* 0x000e620000002500 */
[----:B------:R-:W-:Y:S01]  /*0060*/  USHF.L.U64.HI UR7, UR6, 0x1, UR7 ;  /* 0x0000000106077899 */ /* 0x000fe20008010207 */
[----:B------:R-:W-:-:S05]  /*0070*/  IMAD.MOV.U32 R75, RZ, RZ, RZ ;  /* 0x000000ffff4b7224 */ /* 0x000fca00078e00ff */
[----:B------:R-:W-:Y:S02]  /*0080*/  MOV R0, UR7 ;  /* 0x0000000700007c02 */ /* 0x000fe40008000f00 */
[C---:B0-----:R-:W-:Y:S02]  /*0090*/  ISETP.LT.U32.AND P0, PT, R23.reuse, UR11, PT ;  /* 0x0000000b17007c0c */ /* 0x041fe4000bf01070 */
[----:B------:R-:W-:Y:S02]  /*00a0*/  MOV R21, R23 ;  /* 0x0000001700157202 */ /* 0x000fe40000000f00 */
[----:B------:R-:W-:Y:S02]  /*00b0*/  ISETP.GT.AND.EX P0, PT, R0, RZ, PT, P0 ;  /* 0x000000ff0000720c */ /* 0x000fe40003f04300 */
[----:B------:R-:W-:-:S11]  /*00c0*/  LOP3.LUT R0, R23, 0x1, RZ, 0xc0, !PT ;  /* 0x0000000117007812 */ /* 0x000fd600078ec0ff */
[----:B-1----:R-:W-:Y:S05]  /*00d0*/  @P0 BRA `(.L_x_101) ;  /* 0x0000000000640947 */ /* 0x002fea0003800000 */
[----:B------:R-:W0:Y:S01]  /*00e0*/  S2R R2, SR_TID.X ;  /* 0x0000000000027919 */ /* 0x000e220000002100 */
[----:B------:R-:W-:Y:S01]  /*00f0*/  BAR.SYNC.DEFER_BLOCKING 0x0 ;  /* 0x0000000000007b1d */ /* 0x000fe20000010000 */
[----:B0-----:R-:W-:-:S13]  /*0100*/  ISETP.NE.AND P0, PT, R2, RZ, PT ;  /* 0x000000ff0200720c */ /* 0x001fda0003f05270 */
[----:B------:R-:W-:Y:S05]  /*0110*/  @P0 BRA `(.L_x_102) ;  /* 0x0000000000480947 */ /* 0x000fea0003800000 */
[----:B------:R-:W0:Y:S01]  /*0120*/  LDC.64 R2, c[0x0][0x268] ;  /* 0x00009a00ff027b82 */ /* 0x000e220000000a00 */
[----:B------:R-:W-:Y:S02]  /*0130*/  SHF.R.U32.HI R21, RZ, 0x1, R21 ;  /* 0x00000001ff157819 */ /* 0x000fe40000011615 */
[----:B------:R-:W-:Y:S02]  /*0140*/  LOP3.LUT R5, R0, 0x2, RZ, 0xfc, !PT ;  /* 0x0000000200057812 */ /* 0x000fe400078efcff */
[----:B------:R-:W-:Y:S01]  /*0150*/  MOV R0, 0x7fffffc1 ;  /* 0x7fffffc100007802 */ /* 0x000fe20000000f00 */
[----:B------:R-:W-:-:S05]  /*0160*/  IMAD.MOV R21, RZ, RZ, -R21 ;  /* 0x000000ffff157224 */ /* 0x000fca00078e0a15 */
[----:B------:R-:W-:Y:S01]  /*0170*/  ISETP.NE.AND P0, PT, R22, R21, PT ;  /* 0x000000151600720c */ /* 0x000fe20003f05270 */
[----:B0-----:R-:W-:-:S03]  /*0180*/  IMAD.WIDE.U32 R2, R5, 0x4, R2 ;  /* 0x0000000405027825 */ /* 0x001fc600078e0002 */
[----:B------:R-:W-:Y:S01]  /*0190*/  SEL R5, R0, 0x1, !P0 ;  /* 0x0000000100057807 */ /* 0x000fe20004000000 */
[----:B------:R-:W-:Y:S06]  /*01a0*/  MEMBAR.ALL.GPU ;  /* 0x0000000000007992 */ /* 0x000fec000000a000 */
[----:B------:R-:W-:-:S00]  /*01b0*/  ERRBAR ;  /* 0x00000000000079ab */ /* 0x000fc00000000000 */
[----:B------:R-:W-:Y:S06]  /*01c0*/  CGAERRBAR ;  /* 0x00000000000075ab */ /* 0x000fec0000000000 */
[----:B------:R0:W5:Y:S02]  /*01d0*/  ATOM.E.ADD.STRONG.GPU PT, R5, desc[UR8][R2.64], R5 ;  /* 0x000000050205798a */ /* 0x00016400081ee1c8 */
.L_x_103:
[----:B------:R-:W2:Y:S04]  /*01e0*/  LD.E.STRONG.GPU R0, desc[UR8][R2.64] ;  /* 0x0000000802007980 */ /* 0x000ea8000c10f900 */
[----:B--2---:R-:W-:Y:S01]  /*01f0*/  CCTL.IVALL ;  /* 0x00000000ff00798f */ /* 0x004fe20002000000 */
[----:B------:R-:W-:Y:S05]  /*0200*/  YIELD ;  /* 0x0000000000007946 */ /* 0x000fea0003800000 */
[----:B-----5:R-:W-:-:S04]  /*0210*/  LOP3.LUT R0, R0, R5, RZ, 0x3c, !PT ;  /* 0x0000000500007212 */ /* 0x020fc800078e3cff */
[----:B------:R-:W-:-:S13]  /*0220*/  ISETP.GT.AND P0, PT, R0, -0x1, PT ;  /* 0xffffffff0000780c */ /* 0x000fda0003f04270 */
[----:B------:R-:W-:Y:S05]  /*0230*/  @P0 BRA `(.L_x_103) ;  /* 0xfffffffc00e80947 */ /* 0x000fea000383ffff */
.L_x_102:
[----:B------:R-:W-:Y:S05]  /*0240*/  WARPSYNC.ALL ;  /* 0x0000000000007948 */ /* 0x000fea0003800000 */
[----:B------:R-:W-:Y:S06]  /*0250*/  BAR.SYNC.DEFER_BLOCKING 0x0 ;  /* 0x0000000000007b1d */ /* 0x000fec0000010000 */
[----:B------:R-:W-:Y:S05]  /*0260*/  BRA `(.L_x_104) ;  /* 0x0000002400347947 */ /* 0x000fea0003800000 */
.L_x_101:
[----:B------:R-:W0:Y:S01]  /*0270*/  S2R R19, SR_TID.X ;  /* 0x0000000000137919 */ /* 0x000e220000002100 */
[----:B------:R-:W-:Y:S01]  /*0280*/  MOV R2, 0x400 ;  /* 0x0000040000027802 */ /* 0x000fe20000000f00 */
[----:B------:R-:W1:Y:S01]  /*0290*/  LDC.64 R82, c[0x0][0x268] ;  /* 0x00009a00ff527b82 */ /* 0x000e620000000a00 */
[----:B------:R-:W-:Y:S01]  /*02a0*/  LOP3.LUT R16, R22, 0x3f, RZ, 0xc0, !PT ;  /* 0x0000003f16107812 */ /* 0x000fe200078ec0ff */
[----:B------:R-:W2:Y:S01]  /*02b0*/  S2R R5, SR_CgaCtaId ;  /* 0x0000000000057919 */ /* 0x000ea20000008800 */
[----:B------:R-:W-:Y:S01]  /*02c0*/  LOP3.LUT R25, R0, 0x2, RZ, 0xfc, !PT ;  /* 0x0000000200197812 */ /* 0x000fe200078efcff */
[----:B------:R-:W-:Y:S01]  /*02d0*/  VIADD R20, R2, 0x3c00 ;  /* 0x00003c0002147836 */ /* 0x000fe20000000000 */
[----:B------:R-:W-:Y:S02]  /*02e0*/  CS2R R28, SRZ ;  /* 0x00000000001c7805 */ /* 0x000fe4000001ff00 */
[----:B------:R-:W-:Y:S02]  /*02f0*/  CS2R R30, SRZ ;  /* 0x00000000001e7805 */ /* 0x000fe4000001ff00 */
[----:B------:R-:W-:Y:S01]  /*0300*/  CS2R R32, SRZ ;  /* 0x0000000000207805 */ /* 0x000fe2000001ff00 */
[----:B------:R-:W3:Y:S01]  /*0310*/  LDC.64 R80, c[0x0][0x268] ;  /* 0x00009a00ff507b82 */ /* 0x000ee20000000a00 */
[----:B------:R-:W-:Y:S01]  /*0320*/  CS2R R34, SRZ ;  /* 0x0000000000227805 */ /* 0x000fe2000001ff00 */
[----:B------:R-:W-:Y:S01]  /*0330*/  UMOV UR4, URZ ;  /* 0x0000003f00047c82 */ /* 0x000fe20008000000 */
[----:B-1----:R-:W-:-:S04]  /*0340*/  LEA R82, P0, R21, R82, 0x2 ;  /* 0x0000005215527211 */ /* 0x002fc800078010ff */
[----:B------:R-:W-:Y:S01]  /*0350*/  LEA.HI.X R83, R21, R83, R75, 0x2, P0 ;  /* 0x0000005315537211 */ /* 0x000fe200000f144b */
[----:B0-----:R-:W-:Y:S01]  /*0360*/  IMAD.WIDE.U32 R2, R19, -0x77777777, RZ ;  /* 0x8888888913027825 */ /* 0x001fe200078e00ff */
[----:B------:R-:W-:Y:S02]  /*0370*/  SHF.R.U32.HI R2, RZ, 0x1, R21 ;  /* 0x00000001ff027819 */ /* 0x000fe40000011615 */
[----:B------:R-:W-:Y:S01]  /*0380*/  SHF.R.U32.HI R18, RZ, 0x1, R19 ;  /* 0x00000001ff127819 */ /* 0x000fe20000011613 */
[----:B---3--:R-:W-:Y:S01]  /*0390*/  IMAD.WIDE.U32 R80, R25, 0x4, R80 ;  /* 0x0000000419507825 */ /* 0x008fe200078e0050 */
[----:B--2---:R-:W-:Y:S02]  /*03a0*/  LEA R20, R5, R20, 0x18 ;  /* 0x0000001405147211 */ /* 0x004fe400078ec0ff */
[----:B------:R-:W-:Y:S01]  /*03b0*/  SHF.R.U32.HI R7, RZ, 0x7, R3 ;  /* 0x00000007ff077819 */ /* 0x000fe20000011603 */
[----:B------:R-:W-:Y:S01]  /*03c0*/  VIADD R5, R19, 0x1e0 ;  /* 0x000001e013057836 */ /* 0x000fe20000000000 */
[C---:B------:R-:W-:Y:S01]  /*03d0*/  IADD3 R3, -R2.reuse, RZ, RZ ;  /* 0x000000ff02037210 */ /* 0x040fe20007ffe1ff */
[----:B------:R-:W-:Y:S01]  /*03e0*/  IMAD.SHL.U32 R17, R2, 0x40, RZ ;  /* 0x0000004002117824 */ /* 0x000fe200078e00ff */
[----:B------:R-:W-:Y:S01]  /*03f0*/  SHF.L.U32 R9, R18, 0x6, RZ ;  /* 0x0000000612097819 */ /* 0x000fe200000006ff */
[----:B------:R-:W-:Y:S01]  /*0400*/  IMAD R15, R7, -0xf0, R19 ;  /* 0xffffff10070f7824 */ /* 0x000fe200078e0213 */
[----:B------:R-:W-:-:S02]  /*0410*/  SHF.R.S32.HI R6, RZ, 0x1f, R5 ;  /* 0x0000001fff067819 */ /* 0x000fc40000011405 */
[----:B------:R-:W-:Y:S01]  /*0420*/  SHF.R.S32.HI R4, RZ, 0x1f, R19 ;  /* 0x0000001fff047819 */ /* 0x000fe20000011413 */
[----:B------:R-:W-:Y:S01]  /*0430*/  IMAD R12, R15, 0x18, R20 ;  /* 0x000000180f0c7824 */ /* 0x000fe200078e0214 */
[----:B------:R-:W-:Y:S02]  /*0440*/  LEA.HI R13, R6, R5, RZ, 0x2 ;  /* 0x00000005060d7211 */ /* 0x000fe400078f10ff */
[----:B------:R-:W-:Y:S01]  /*0450*/  ISETP.NE.AND P1, PT, R22, R3, PT ;  /* 0x000000031600720c */ /* 0x000fe20003f25270 */
[----:B------:R-:W-:Y:S01]  /*0460*/  IMAD R12, R7, 0x8, R12 ;  /* 0x00000008070c7824 */ /* 0x000fe200078e020c */
[--C-:B------:R-:W-:Y:S02]  /*0470*/  LOP3.LUT R17, R17, 0xffffffc0, R16.reuse, 0xe2, !PT ;  /* 0xffffffc011117812 */ /* 0x100fe400078ee210 */
[----:B------:R-:W-:Y:S02]  /*0480*/  LOP3.LUT R16, R9, 0xffffffc0, R16, 0xe2, !PT ;  /* 0xffffffc009107812 */ /* 0x000fe400078ee210 */
[----:B------:R-:W-:-:S02]  /*0490*/  LEA.HI R3, R4, R19, RZ, 0x2 ;  /* 0x0000001304037211 */ /* 0x000fc400078f10ff */
[----:B------:R-:W-:Y:S02]  /*04a0*/  LEA.HI R9, R6, R5, RZ, 0x4 ;  /* 0x0000000506097211 */ /* 0x000fe400078f20ff */
[----:B------:R-:W-:Y:S02]  /*04b0*/  LOP3.LUT R6, R13, 0xfffffffc, RZ, 0xc0, !PT ;  /* 0xfffffffc0d067812 */ /* 0x000fe400078ec0ff */
[----:B------:R-:W-:Y:S02]  /*04c0*/  SHF.L.U32 R2, R22, 0x2, RZ ;  /* 0x0000000216027819 */ /* 0x000fe400000006ff */
[----:B------:R-:W-:Y:S01]  /*04d0*/  SHF.R.S32.HI R14, RZ, 0x2, R3 ;  /* 0x00000002ff0e7819 */ /* 0x000fe20000011403 */
[----:B------:R-:W-:Y:S01]  /*04e0*/  IMAD.IADD R8, R5, 0x1, -R6 ;  /* 0x0000000105087824 */ /* 0x000fe200078e0a06 */
[----:B------:R-:W-:Y:S02]  /*04f0*/  SHF.R.S32.HI R13, RZ, 0x2, R13 ;  /* 0x00000002ff0d7819 */ /* 0x000fe4000001140d */
[----:B------:R-:W-:-:S02]  /*0500*/  LOP3.LUT R2, R2, 0xfc, RZ, 0xc0, !PT ;  /* 0x000000fc02027812 */ /* 0x000fc400078ec0ff */
[----:B------:R-:W-:Y:S01]  /*0510*/  IADD3 R6, R14, 0xf0, RZ ;  /* 0x000000f00e067810 */ /* 0x000fe20007ffe0ff */
[----:B------:R-:W-:Y:S01]  /*0520*/  VIADD R10, R13, 0xf0 ;  /* 0x000000f00d0a7836 */ /* 0x000fe20000000000 */
[----:B------:R-:W-:Y:S02]  /*0530*/  IADD3 R2, R2, R7, RZ ;  /* 0x0000000702027210 */ /* 0x000fe40007ffe0ff */
[----:B------:R-:W-:Y:S02]  /*0540*/  SHF.R.S32.HI R7, RZ, 0x1f, R6 ;  /* 0x0000001fff077819 */ /* 0x000fe40000011406 */
[----:B------:R-:W-:Y:S02]  /*0550*/  SHF.R.S32.HI R11, RZ, 0x1f, R10 ;  /* 0x0000001fff0b7819 */ /* 0x000fe4000001140a */
[----:B------:R-:W-:Y:S02]  /*0560*/  LEA.HI R5, R4, R19, RZ, 0x4 ;  /* 0x0000001304057211 */ /* 0x000fe400078f20ff */
[----:B------:R-:W-:-:S02]  /*0570*/  LOP3.LUT R4, R3, 0xfffffffc, RZ, 0xc0, !PT ;  /* 0xfffffffc03047812 */ /* 0x000fc400078ec0ff */
[----:B------:R-:W-:Y:S01]  /*0580*/  LEA.HI R7, R7, R6, RZ, 0x2 ;  /* 0x0000000607077211 */ /* 0x000fe200078f10ff */
[----:B------:R-:W-:Y:S01]  /*0590*/  IMAD R6, R2, 0x780, RZ ;  /* 0x0000078002067824 */ /* 0x000fe200078e02ff */
[----:B------:R-:W-:Y:S02]  /*05a0*/  LEA.HI R10, R11, R10, RZ, 0x2 ;  /* 0x0000000a0b0a7211 */ /* 0x000fe400078f10ff */
[----:B------:R-:W-:Y:S02]  /*05b0*/  IADD3 R4, -R4, R19, RZ ;  /* 0x0000001304047210 */ /* 0x000fe40007ffe1ff */
[----:B------:R-:W-:Y:S02]  /*05c0*/  SHF.R.U32.HI R7, RZ, 0x2, R7 ;  /* 0x00000002ff077819 */ /* 0x000fe40000011607 */
[----:B------:R-:W-:Y:S02]  /*05d0*/  SHF.R.U32.HI R3, RZ, 0x2, R10 ;  /* 0x00000002ff037819 */ /* 0x000fe4000001160a */
[----:B------:R-:W-:Y:S01]  /*05e0*/  LOP3.LUT R10, R4, 0x3, R7, 0x78, !PT ;  /* 0x00000003040a7812 */ /* 0x000fe200078e7807 */
[----:B------:R-:W-:Y:S01]  /*05f0*/  IMAD.MOV.U32 R7, RZ, RZ, 0x7fffffc1 ;  /* 0x7fffffc1ff077424 */ /* 0x000fe200078e00ff */
[----:B------:R-:W-:-:S02]  /*0600*/  SHF.R.U32.HI R9, RZ, 0x4, R9 ;  /* 0x00000004ff097819 */ /* 0x000fc40000011609 */
[----:B------:R-:W-:Y:S02]  /*0610*/  SHF.R.U32.HI R5, RZ, 0x4, R5 ;  /* 0x00000004ff057819 */ /* 0x000fe40000011605 */
[----:B------:R-:W-:Y:S02]  /*0620*/  LOP3.LUT R9, R8, 0x3, R9, 0x78, !PT ;  /* 0x0000000308097812 */ /* 0x000fe400078e7809 */
[----:B------:R-:W-:Y:S02]  /*0630*/  LOP3.LUT R11, R4, 0x3, R5, 0x78, !PT ;  /* 0x00000003040b7812 */ /* 0x000fe400078e7805 */
[----:B------:R-:W-:Y:S02]  /*0640*/  LOP3.LUT R8, R8, 0x3, R3, 0x78, !PT ;  /* 0x0000000308087812 */ /* 0x000fe400078e7803 */
[----:B------:R-:W-:-:S07]  /*0650*/  SEL R7, R7, 0x1, !P1 ;  /* 0x0000000107077807 */ /* 0x000fce0004800000 */
.L_x_118:
[C---:B------:R-:W-:Y:S01]  /*0660*/  LOP3.LUT R56, R21.reuse, 0x1, RZ, 0xc0, !PT ;  /* 0x0000000115387812 */ /* 0x040fe200078ec0ff */
[----:B0-----:R-:W0:Y:S01]  /*0670*/  LDC.64 R24, c[0x0][0x238] ;  /* 0x00008e00ff187b82 */ /* 0x001e220000000a00 */
[--C-:B--2---:R-:W-:Y:S01]  /*0680*/  SHF.R.U32.HI R4, RZ, 0x1, R75.reuse ;  /* 0x00000001ff047819 */ /* 0x104fe2000001164b */
[----:B------:R-:W-:Y:S01]  /*0690*/  ULDC.64 UR12, c[0x0][0x248] ;  /* 0x00009200000c7ab9 */ /* 0x000fe20000000a00 */
[----:B------:R-:W-:Y:S01]  /*06a0*/  SHF.R.U64 R27, R21, 0x1, R75 ;  /* 0x00000001151b7819 */ /* 0x000fe2000000124b */
[----:B------:R-:W-:Y:S01]  /*06b0*/  IMAD R56, R56, 0x3c0, RZ ;  /* 0x000003c038387824 */ /* 0x000fe200078e02ff */
[----:B------:R-:W-:Y:S01]  /*06c0*/  ULDC.64 UR14, c[0x0][0x228] ;  /* 0x00008a00000e7ab9 */ /* 0x000fe20000000a00 */
[----:B------:R-:W-:Y:S01]  /*06d0*/  IMAD R37, R4, 0x78000, RZ ;  /* 0x0007800004257824 */ /* 0x000fe200078e02ff */
[----:B------:R-:W-:Y:S02]  /*06e0*/  ULDC UR5, c[0x0][0x250] ;  /* 0x0000940000057ab9 */ /* 0x000fe40000000800 */
[----:B------:R-:W-:-:S04]  /*06f0*/  LEA R38, R15, R56, 0x2 ;  /* 0x000000380f267211 */ /* 0x000fc800078e10ff */
[----:B------:R-:W-:Y:S01]  /*0700*/  SHF.R.S32.HI R39, RZ, 0x1f, R38 ;  /* 0x0000001fff277819 */ /* 0x000fe20000011426 */
[----:B------:R-:W-:-:S05]  /*0710*/  IMAD.WIDE.U32 R2, R38, -0x77777777, RZ ;  /* 0x8888888926027825 */ /* 0x000fca00078e00ff */
[----:B------:R-:W-:Y:S01]  /*0720*/  SHF.R.U32.HI R5, RZ, 0x5, R3 ;  /* 0x00000005ff057819 */ /* 0x000fe20000011603 */
[----:B------:R-:W-:-:S03]  /*0730*/  IMAD.WIDE.U32 R2, R27, 0x78000, R38 ;  /* 0x000780001b027825 */ /* 0x000fc600078e0026 */
[----:B------:R-:W-:Y:S01]  /*0740*/  LEA R26, P0, R27, R5, 0x5 ;  /* 0x000000051b1a7211 */ /* 0x000fe200078028ff */
[----:B------:R-:W-:Y:S01]  /*0750*/  IMAD.IADD R0, R3, 0x1, R37 ;  /* 0x0000000103007824 */ /* 0x000fe200078e0225 */
[----:B------:R-:W-:Y:S02]  /*0760*/  IADD3 R3, P1, R6, R2, RZ ;  /* 0x0000000206037210 */ /* 0x000fe40007f3e0ff */
[----:B------:R-:W-:Y:S02]  /*0770*/  LEA.HI.X R27, R27, RZ, R4, 0x5, P0 ;  /* 0x000000ff1b1b7211 */ /* 0x000fe400000f2c04 */
[C---:B------:R-:W-:Y:S02]  /*0780*/  LEA R36, P0, R26.reuse, UR12, 0x3 ;  /* 0x0000000c1a247c11 */ /* 0x040fe4000f8018ff */
[----:B------:R-:W-:Y:S02]  /*0790*/  IADD3.X R4, RZ, R0, RZ, P1, !PT ;  /* 0x00000000ff047210 */ /* 0x000fe40000ffe4ff */
[----:B------:R-:W-:Y:S01]  /*07a0*/  LEA.HI.X R37, R26, UR13, R27, 0x3, P0 ;  /* 0x0000000d1a257c11 */ /* 0x000fe200080f1c1b */
[----:B------:R-:W-:Y:S01]  /*07b0*/  ULDC.64 UR12, c[0x0][0x230] ;  /* 0x00008c00000c7ab9 */ /* 0x000fe20000000a00 */
[C---:B------:R-:W-:Y:S01]  /*07c0*/  SHF.L.U64.HI R4, R3.reuse, 0x1, R4 ;  /* 0x0000000103047819 */ /* 0x040fe20000010204 */
[----:B------:R-:W-:-:S03]  /*07d0*/  IMAD.SHL.U32 R3, R3, 0x2, RZ ;  /* 0x0000000203037824 */ /* 0x000fc600078e00ff */
[----:B------:R-:W2:Y:S01]  /*07e0*/  LDG.E.64.CONSTANT R36, desc[UR8][R36.64] ;  /* 0x0000000824247981 */ /* 0x000ea2000c1e9b00 */
[----:B0-----:R-:W-:Y:S01]  /*07f0*/  IMAD.WIDE R38, R38, 0x2, R24 ;  /* 0x0000000226267825 */ /* 0x001fe200078e0218 */
[C---:B------:R-:W-:Y:S02]  /*0800*/  IADD3 R40, P0, R3.reuse, UR12, RZ ;  /* 0x0000000c03287c10 */ /* 0x040fe4000ff1e0ff */
[----:B------:R-:W-:Y:S02]  /*0810*/  IADD3 R42, P1, R3, UR14, RZ ;  /* 0x0000000e032a7c10 */ /* 0x000fe4000ff3e0ff */
[C---:B------:R-:W-:Y:S01]  /*0820*/  IADD3.X R41, R4.reuse, UR13, RZ, P0, !PT ;  /* 0x0000000d04297c10 */ /* 0x040fe200087fe4ff */
[----:B------:R-:W3:Y:S01]  /*0830*/  LDG.E.64.CONSTANT R38, desc[UR8][R38.64] ;  /* 0x0000000826267981 */ /* 0x000ee2000c1e9b00 */
[----:B------:R-:W-:-:S04]  /*0840*/  IADD3.X R43, R4, UR15, RZ, P1, !PT ;  /* 0x0000000f042b7c10 */ /* 0x000fc80008ffe4ff */
[----:B------:R-:W4:Y:S04]  /*0850*/  LDG.E.64.CONSTANT R40, desc[UR8][R40.64] ;  /* 0x0000000828287981 */ /* 0x000f28000c1e9b00 */
[----:B------:R-:W5:Y:S01]  /*0860*/  LDG.E.64.CONSTANT R42, desc[UR8][R42.64] ;  /* 0x000000082a2a7981 */ /* 0x000f62000c1e9b00 */
[----:B------:R-:W-:-:S04]  /*0870*/  IADD3 R25, R6, 0xf00, RZ ;  /* 0x00000f0006197810 */ /* 0x000fc80007ffe0ff */
[----:B------:R-:W-:-:S04]  /*0880*/  IADD3 R25, P0, R25, R2, RZ ;  /* 0x0000000219197210 */ /* 0x000fc80007f1e0ff */
[----:B------:R-:W-:Y:S01]  /*0890*/  SHF.L.U32 R2, R25, 0x1, RZ ;  /* 0x0000000119027819 */ /* 0x000fe200000006ff */
[----:B------:R-:W-:-:S03]  /*08a0*/  IMAD.X R0, RZ, RZ, R0, P0 ;  /* 0x000000ffff007224 */ /* 0x000fc600000e0600 */
[C---:B------:R-:W-:Y:S02]  /*08b0*/  IADD3 R44, P0, R2.reuse, UR12, RZ ;  /* 0x0000000c022c7c10 */ /* 0x040fe4000ff1e0ff */
[----:B------:R-:W-:Y:S02]  /*08c0*/  SHF.L.U64.HI R0, R25, 0x1, R0 ;  /* 0x0000000119007819 */ /* 0x000fe40000010200 */
[----:B------:R-:W-:Y:S02]  /*08d0*/  IADD3 R46, P1, R2, UR14, RZ ;  /* 0x0000000e022e7c10 */ /* 0x000fe4000ff3e0ff */
[C---:B------:R-:W-:Y:S02]  /*08e0*/  IADD3.X R45, R0.reuse, UR13, RZ, P0, !PT ;  /* 0x0000000d002d7c10 */ /* 0x040fe400087fe4ff */
[----:B------:R-:W-:-:S04]  /*08f0*/  IADD3.X R47, R0, UR15, RZ, P1, !PT ;  /* 0x0000000f002f7c10 */ /* 0x000fc80008ffe4ff */
[----:B------:R-:W5:Y:S04]  /*0900*/  LDG.E.64.CONSTANT R44, desc[UR8][R44.64] ;  /* 0x000000082c2c7981 */ /* 0x000f68000c1e9b00 */
[----:B------:R-:W5:Y:S01]  /*0910*/  LDG.E.64.CONSTANT R46, desc[UR8][R46.64] ;  /* 0x000000082e2e7981 */ /* 0x000f62000c1e9b00 */
[----:B------:R-:W-:Y:S02]  /*0920*/  LOP3.LUT P1, RZ, R19, 0xffffffe1, RZ, 0xc0, !PT ;  /* 0xffffffe113ff7812 */ /* 0x000fe4000782c0ff */
[----:B------:R-:W-:-:S05]  /*0930*/  IADD3 R74, P0, R21, 0x2, RZ ;  /* 0x00000002154a7810 */ /* 0x000fca0007f1e0ff */
[----:B------:R-:W-:Y:S01]  /*0940*/  IMAD.X R75, RZ, RZ, R75, P0 ;  /* 0x000000ffff4b7224 */ /* 0x000fe200000e064b */
[----:B------:R-:W-:-:S05]  /*0950*/  ISETP.GE.U32.AND P0, PT, R74, UR11, PT ;  /* 0x0000000b4a007c0c */ /* 0x000fca000bf06070 */
[----:B------:R-:W0:Y:S01]  /*0960*/  @!P1 LDC R78, c[0x0][0x10] ;  /* 0x00000400ff4e9b82 */ /* 0x000e220000000800 */
[----:B------:R-:W-:-:S07]  /*0970*/  ISETP.GE.AND.EX P0, PT, R75, UR7, PT, P0 ;  /* 0x000000074b007c0c */ /* 0x000fce000bf06300 */
[----:B------:R-:W1:Y:S01]  /*0980*/  @!P1 LDC.64 R84, c[0x0][0x260] ;  /* 0x00009800ff549b82 */ /* 0x000e620000000a00 */
[----:B------:R-:W-:Y:S01]  /*0990*/  ISETP.GT.U32.AND P2, PT, R19, 0x1f, PT ;  /* 0x0000001f1300780c */ /* 0x000fe20003f44070 */
[----:B--2---:R-:W-:-:S06]  /*09a0*/  FADD.FTZ R24, R37, UR5 ;  /* 0x0000000525187e21 */ /* 0x004fcc0008010000 */
[----:B------:R-:W2:Y:S01]  /*09b0*/  MUFU.RSQ R24, R24 ;  /* 0x0000001800187308 */ /* 0x000ea20000001400 */
[----:B---3--:R-:W-:Y:S02]  /*09c0*/  PRMT R27, R38, 0x7632, R27 ;  /* 0x00007632261b7816 */ /* 0x008fe4000000001b */
[C---:B----4-:R-:W-:Y:S02]  /*09d0*/  PRMT R26, R40.reuse, 0x7632, R26 ;  /* 0x00007632281a7816 */ /* 0x050fe4000000001a */
[----:B------:R-:W-:Y:S01]  /*09e0*/  SHF.L.U32 R37, R40, 0x10, RZ ;  /* 0x0000001028257819 */ /* 0x000fe200000006ff */
[----:B------:R-:W-:Y:S01]  /*09f0*/  IMAD.U32 R25, R38, 0x10000, RZ ;  /* 0x0001000026197824 */ /* 0x000fe200078e00ff */
[C---:B-----5:R-:W-:Y:S01]  /*0a00*/  PRMT R48, R42.reuse, 0x7632, R48 ;  /* 0x000076322a307816 */ /* 0x060fe20000000030 */
[----:B------:R-:W-:Y:S01]  /*0a10*/  IMAD.U32 R76, R42, 0x10000, RZ ;  /* 0x000100002a4c7824 */ /* 0x000fe200078e00ff */
[----:B------:R-:W-:Y:S01]  /*0a20*/  SHF.L.U32 R49, R26, 0x10, RZ ;  /* 0x000000101a317819 */ /* 0x000fe200000006ff */
[----:B------:R-:W-:Y:S01]  /*0a30*/  FADD.FTZ R37, -R36, R37 ;  /* 0x0000002524257221 */ /* 0x000fe20000010100 */
[----:B------:R-:W-:Y:S01]  /*0a40*/  SHF.L.U32 R48, R48, 0x10, RZ ;  /* 0x0000001030307819 */ /* 0x000fe200000006ff */
[----:B------:R-:W-:-:S02]  /*0a50*/  IMAD.U32 R27, R27, 0x10000, RZ ;  /* 0x000100001b1b7824 */ /* 0x000fc400078e00ff */
[----:B------:R-:W-:Y:S01]  /*0a60*/  FMUL.FTZ R26, R76, R25 ;  /* 0x000000194c1a7220 */ /* 0x000fe20000410000 */
[----:B------:R-:W-:Y:S01]  /*0a70*/  FADD.FTZ R49, -R36, R49 ;  /* 0x0000003124317221 */ /* 0x000fe20000010100 */
[----:B--2---:R-:W-:Y:S01]  /*0a80*/  FMUL.FTZ R77, R24, R37 ;  /* 0x00000025184d7220 */ /* 0x004fe20000410000 */
[----:B------:R-:W-:Y:S02]  /*0a90*/  FMUL.FTZ R37, R48, R27 ;  /* 0x0000001b30257220 */ /* 0x000fe40000410000 */
[----:B------:R-:W-:Y:S01]  /*0aa0*/  FMUL.FTZ R49, R24, R49 ;  /* 0x0000003118317220 */ /* 0x000fe20000410000 */
[----:B------:R-:W-:Y:S01]  /*0ab0*/  FFMA.FTZ R26, R77, R26, RZ ;  /* 0x0000001a4d1a7223 */ /* 0x000fe200000100ff */
[----:B------:R-:W-:-:S03]  /*0ac0*/  SHF.L.U32 R53, R41, 0x10, RZ ;  /* 0x0000001029357819 */ /* 0x000fc600000006ff */
[--C-:B------:R-:W-:Y:S01]  /*0ad0*/  FFMA.FTZ R52, R49, R37, R26.reuse ;  /* 0x0000002531347223 */ /* 0x100fe2000001001a */
[----:B------:R-:W-:Y:S01]  /*0ae0*/  PRMT R26, R41, 0x7632, R26 ;  /* 0x00007632291a7816 */ /* 0x000fe2000000001a */
[C---:B------:R-:W-:Y:S01]  /*0af0*/  IMAD.U32 R37, R39.reuse, 0x10000, RZ ;  /* 0x0001000027257824 */ /* 0x040fe200078e00ff */
[----:B------:R-:W-:Y:S01]  /*0b00*/  PRMT R51, R39, 0x7632, R51 ;  /* 0x0000763227337816 */ /* 0x000fe20000000033 */
[C---:B------:R-:W-:Y:S01]  /*0b10*/  IMAD.U32 R68, R43.reuse, 0x10000, RZ ;  /* 0x000100002b447824 */ /* 0x040fe200078e00ff */
[----:B------:R-:W-:Y:S01]  /*0b20*/  PRMT R50, R43, 0x7632, R50 ;  /* 0x000076322b327816 */ /* 0x000fe20000000032 */
[----:B------:R-:W-:Y:S01]  /*0b30*/  FADD.FTZ R53, -R36, R53 ;  /* 0x0000003524357221 */ /* 0x000fe20000010100 */
[----:B------:R-:W-:Y:S01]  /*0b40*/  IMAD.U32 R55, R26, 0x10000, RZ ;  /* 0x000100001a377824 */ /* 0x000fe200078e00ff */
[----:B------:R-:W-:Y:S01]  /*0b50*/  SHF.L.U32 R51, R51, 0x10, RZ ;  /* 0x0000001033337819 */ /* 0x000fe200000006ff */
[----:B------:R-:W-:Y:S01]  /*0b60*/  FMUL.FTZ R26, R68, R37 ;  /* 0x00000025441a7220 */ /* 0x000fe20000410000 */
[----:B------:R-:W-:Y:S01]  /*0b70*/  SHF.L.U32 R50, R50, 0x10, RZ ;  /* 0x0000001032327819 */ /* 0x000fe200000006ff */
[----:B------:R-:W-:Y:S01]  /*0b80*/  FMUL.FTZ R69, R24, R53 ;  /* 0x0000003518457220 */ /* 0x000fe20000410000 */
[----:B------:R-:W-:-:S03]  /*0b90*/  FADD.FTZ R53, -R36, R55 ;  /* 0x0000003724357221 */ /* 0x000fc60000010100 */
[----:B------:R-:W-:Y:S01]  /*0ba0*/  FFMA.FTZ R26, R69, R26, R52 ;  /* 0x0000001a451a7223 */ /* 0x000fe20000010034 */
[----:B------:R-:W-:Y:S01]  /*0bb0*/  FMUL.FTZ R52, R50, R51 ;  /* 0x0000003332347220 */ /* 0x000fe20000410000 */
[----:B------:R-:W-:Y:S01]  /*0bc0*/  FMUL.FTZ R53, R24, R53 ;  /* 0x0000003518357220 */ /* 0x000fe20000410000 */
[----:B------:R-:W-:-:S03]  /*0bd0*/  IMAD.U32 R55, R44, 0x10000, RZ ;  /* 0x000100002c377824 */ /* 0x000fc600078e00ff */
[--C-:B------:R-:W-:Y:S01]  /*0be0*/  FFMA.FTZ R54, R53, R52, R26.reuse ;  /* 0x0000003435367223 */ /* 0x100fe2000001001a */
[----:B------:R-:W-:Y:S01]  /*0bf0*/  PRMT R26, R44, 0x7632, R26 ;  /* 0x000076322c1a7816 */ /* 0x000fe2000000001a */
[----:B------:R-:W-:Y:S01]  /*0c00*/  FADD.FTZ R71, -R36, R55 ;  /* 0x0000003724477221 */ /* 0x000fe20000010100 */
[C---:B------:R-:W-:Y:S02]  /*0c10*/  SHF.L.U32 R70, R46.reuse, 0x10, RZ ;  /* 0x000000102e467819 */ /* 0x040fe400000006ff */
[----:B------:R-:W-:Y:S01]  /*0c20*/  PRMT R52, R46, 0x7632, R52 ;  /* 0x000076322e347816 */ /* 0x000fe20000000034 */
[----:B------:R-:W-:Y:S02]  /*0c30*/  IMAD.U32 R57, R26, 0x10000, RZ ;  /* 0x000100001a397824 */ /* 0x000fe400078e00ff */
[----:B------:R-:W-:Y:S01]  /*0c40*/  FFMA.FTZ R55, R76, R25, RZ ;  /* 0x000000194c377223 */ /* 0x000fe200000100ff */
[----:B------:R-:W-:Y:S01]  /*0c50*/  FMUL.FTZ R26, R25, R70 ;  /* 0x00000046191a7220 */ /* 0x000fe20000410000 */
[----:B------:R-:W-:Y:S01]  /*0c60*/  FMUL.FTZ R71, R24, R71 ;  /* 0x0000004718477220 */ /* 0x000fe20000410000 */
[----:B------:R-:W-:Y:S01]  /*0c70*/  SHF.L.U32 R52, R52, 0x10, RZ ;  /* 0x0000001034347819 */ /* 0x000fe200000006ff */
[----:B------:R-:W-:Y:S01]  /*0c80*/  FADD.FTZ R59, -R36, R57 ;  /* 0x00000039243b7221 */ /* 0x000fe20000010100 */
[----:B------:R-:W-:Y:S01]  /*0c90*/  FFMA.FTZ R57, R48, R27, R55 ;  /* 0x0000001b30397223 */ /* 0x000fe20000010037 */
[----:B------:R-:W-:-:S02]  /*0ca0*/  FFMA.FTZ R26, R71, R26, R54 ;  /* 0x0000001a471a7223 */ /* 0x000fc40000010036 */
[----:B------:R-:W-:Y:S01]  /*0cb0*/  FMUL.FTZ R54, R27, R52 ;  /* 0x000000341b367220 */ /* 0x000fe20000410000 */
[----:B------:R-:W-:Y:S01]  /*0cc0*/  FMUL.FTZ R55, R24, R59 ;  /* 0x0000003b18377220 */ /* 0x000fe20000410000 */
[----:B------:R-:W-:Y:S01]  /*0cd0*/  FFMA.FTZ R57, R68, R37, R57 ;  /* 0x0000002544397223 */ /* 0x000fe20000010039 */
[----:B------:R-:W-:Y:S02]  /*0ce0*/  IMAD.U32 R59, R45, 0x10000, RZ ;  /* 0x000100002d3b7824 */ /* 0x000fe400078e00ff */
[--C-:B------:R-:W-:Y:S01]  /*0cf0*/  FFMA.FTZ R60, R55, R54, R26.reuse ;  /* 0x00000036373c7223 */ /* 0x100fe2000001001a */
[----:B------:R-:W-:Y:S01]  /*0d00*/  PRMT R26, R45, 0x7632, R26 ;  /* 0x000076322d1a7816 */ /* 0x000fe2000000001a */
[----:B------:R-:W-:Y:S01]  /*0d10*/  FFMA.FTZ R58, R50, R51, R57 ;  /* 0x00000033323a7223 */ /* 0x000fe20000010039 */
[C---:B------:R-:W-:Y:S01]  /*0d20*/  SHF.L.U32 R72, R47.reuse, 0x10, RZ ;  /* 0x000000102f487819 */ /* 0x040fe200000006ff */
[----:B------:R-:W-:Y:S01]  /*0d30*/  FADD.FTZ R59, -R36, R59 ;  /* 0x0000003b243b7221 */ /* 0x000fe20000010100 */
[----:B------:R-:W-:Y:S01]  /*0d40*/  PRMT R54, R47, 0x7632, R54 ;  /* 0x000076322f367816 */ /* 0x000fe20000000036 */
[----:B------:R-:W-:-:S02]  /*0d50*/  IMAD.U32 R57, R26, 0x10000, RZ ;  /* 0x000100001a397824 */ /* 0x000fc400078e00ff */
[----:B------:R-:W-:Y:S01]  /*0d60*/  FFMA.FTZ R58, R25, R70, R58 ;  /* 0x00000046193a7223 */ /* 0x000fe2000001003a */
[----:B------:R-:W-:Y:S01]  /*0d70*/  FMUL.FTZ R26, R37, R72 ;  /* 0x00000048251a7220 */ /* 0x000fe20000410000 */
[----:B------:R-:W-:Y:S01]  /*0d80*/  FMUL.FTZ R73, R24, R59 ;  /* 0x0000003b18497220 */ /* 0x000fe20000410000 */
[----:B------:R-:W-:Y:S01]  /*0d90*/  SHF.L.U32 R54, R54, 0x10, RZ ;  /* 0x0000001036367819 */ /* 0x000fe200000006ff */
[----:B------:R-:W-:Y:S01]  /*0da0*/  FFMA.FTZ R58, R27, R52, R58 ;  /* 0x000000341b3a7223 */ /* 0x000fe2000001003a */
[----:B------:R-:W-:Y:S01]  /*0db0*/  FADD.FTZ R57, -R36, R57 ;  /* 0x0000003924397221 */ /* 0x000fe20000010100 */
[----:B------:R-:W-:Y:S02]  /*0dc0*/  FFMA.FTZ R27, R73, R26, R60 ;  /* 0x0000001a491b7223 */ /* 0x000fe4000001003c */
[----:B------:R-:W-:Y:S01]  /*0dd0*/  FMUL.FTZ R60, R51, R54 ;  /* 0x00000036333c7220 */ /* 0x000fe20000410000 */
[----:B------:R-:W-:Y:S01]  /*0de0*/  FFMA.FTZ R26, R37, R72, R58 ;  /* 0x00000048251a7223 */ /* 0x000fe2000001003a */
[----:B------:R-:W-:Y:S01]  /*0df0*/  FMUL.FTZ R57, R24, R57 ;  /* 0x0000003918397220 */ /* 0x000fe20000410000 */
[----:B------:R-:W-:-:S02]  /*0e00*/  FFMA.FTZ R34, R53, R50, R34 ;  /* 0x0000003235227223 */ /* 0x000fc40000010022 */
[----:B------:R-:W-:Y:S01]  /*0e10*/  FFMA.FTZ R26, R51, R54, R26 ;  /* 0x00000036331a7223 */ /* 0x000fe2000001001a */
[----:B------:R-:W-:Y:S01]  /*0e20*/  FFMA.FTZ R27, R57, R60, R27 ;  /* 0x0000003c391b7223 */ /* 0x000fe2000001001b */
[----:B------:R-:W-:Y:S01]  /*0e30*/  FADD.FTZ R31, R48, R31 ;  /* 0x0000001f301f7221 */ /* 0x000fe20000010000 */
[----:B------:R-:W-:Y:S01]  /*0e40*/  FFMA.FTZ R30, R49, R48, R30 ;  /* 0x00000030311e7223 */ /* 0x000fe2000001001e */
[----:B------:R-:W-:Y:S01]  /*0e50*/  FADD.FTZ R35, R50, R35 ;  /* 0x0000002332237221 */ /* 0x000fe20000010000 */
[----:B------:R-:W-:Y:S01]  /*0e60*/  FADD.FTZ R29, R76, R29 ;  /* 0x0000001d4c1d7221 */ /* 0x000fe20000010000 */
[----:B------:R2:W-:Y:S01]  /*0e70*/  STS.64 [R12], R26 ;  /* 0x0000001a0c007388 */ /* 0x0005e20000000a00 */
[----:B------:R-:W-:Y:S01]  /*0e80*/  FFMA.FTZ R28, R77, R76, R28 ;  /* 0x0000004c4d1c7223 */ /* 0x000fe2000001001c */
[----:B------:R-:W-:Y:S01]  /*0e90*/  FADD.FTZ R33, R68, R33 ;  /* 0x0000002144217221 */ /* 0x000fe20000010000 */
[----:B------:R-:W-:Y:S01]  /*0ea0*/  FFMA.FTZ R32, R69, R68, R32 ;  /* 0x0000004445207223 */ /* 0x000fe20000010020 */
[----:B------:R-:W-:Y:S01]  /*0eb0*/  FFMA.FTZ R34, R57, R54, R34 ;  /* 0x0000003639227223 */ /* 0x000fe20000010022 */
[----:B------:R-:W-:Y:S01]  /*0ec0*/  HFMA2.MMA R57, -RZ, RZ, 0, 0 ;  /* 0x00000000ff397435 */ /* 0x000fe200000001ff */
[----:B------:R-:W-:Y:S01]  /*0ed0*/  FADD.FTZ R31, R31, R52 ;  /* 0x000000341f1f7221 */ /* 0x000fe20000010000 */
[----:B------:R-:W-:Y:S01]  /*0ee0*/  FFMA.FTZ R30, R55, R52, R30 ;  /* 0x00000034371e7223 */ /* 0x000fe2000001001e */
[----:B------:R-:W-:Y:S01]  /*0ef0*/  FADD.FTZ R35, R35, R54 ;  /* 0x0000003623237221 */ /* 0x000fe20000010000 */
[----:B------:R-:W-:-:S02]  /*0f00*/  IMAD.MOV.U32 R58, RZ, RZ, RZ ;  /* 0x000000ffff3a7224 */ /* 0x000fc400078e00ff */
[----:B------:R-:W-:Y:S01]  /*0f10*/  FADD.FTZ R29, R29, R70 ;  /* 0x000000461d1d7221 */ /* 0x000fe20000010000 */
[----:B------:R-:W-:Y:S01]  /*0f20*/  FADD.FTZ R33, R33, R72 ;  /* 0x0000004821217221 */ /* 0x000fe20000010000 */
[----:B------:R-:W-:Y:S01]  /*0f30*/  FFMA.FTZ R28, R71, R70, R28 ;  /* 0x00000046471c7223 */ /* 0x000fe2000001001c */
[----:B------:R-:W-:Y:S01]  /*0f40*/  FFMA.FTZ R32, R73, R72, R32 ;  /* 0x0000004849207223 */ /* 0x000fe20000010020 */
[----:B------:R-:W-:Y:S06]  /*0f50*/  BAR.SYNC.DEFER_BLOCKING 0x0 ;  /* 0x0000000000007b1d */ /* 0x000fec0000010000 */
[----:B012---:R-:W-:Y:S05]  /*0f60*/  @!P0 BRA `(.L_x_105) ;  /* 0x0000000000b48947 */ /* 0x007fea0003800000 */
[----:B------:R-:W0:Y:S01]  /*0f70*/  S2UR UR6, SR_CgaCtaId ;  /* 0x00000000000679c3 */ /* 0x000e220000008800 */
[----:B------:R-:W-:Y:S01]  /*0f80*/  UMOV UR5, 0x400 ;  /* 0x0000040000057882 */ /* 0x000fe20000000000 */
[----:B------:R-:W-:Y:S01]  /*0f90*/  SHF.L.U32 R26, R19, 0x1, RZ ;  /* 0x00000001131a7819 */ /* 0x000fe200000006ff */
[----:B------:R-:W-:-:S03]  /*0fa0*/  IMAD R60, R17, 0x780, R56 ;  /* 0x00000780113c7824 */ /* 0x000fc600078e0238 */
[----:B------:R-:W-:-:S04]  /*0fb0*/  LOP3.LUT R27, R26, 0x18, RZ, 0xc0, !PT ;  /* 0x000000181a1b7812 */ /* 0x000fc800078ec0ff */
[C---:B------:R-:W-:Y:S02]  /*0fc0*/  LOP3.LUT R49, R27.reuse, 0x8, RZ, 0x3c, !PT ;  /* 0x000000081b317812 */ /* 0x040fe400078e3cff */
[C---:B------:R-:W-:Y:S02]  /*0fd0*/  LOP3.LUT R53, R27.reuse, 0x10, RZ, 0x3c, !PT ;  /* 0x000000101b357812 */ /* 0x040fe400078e3cff */
[----:B------:R-:W-:Y:S01]  /*0fe0*/  LOP3.LUT R55, R27, 0x18, RZ, 0x3c, !PT ;  /* 0x000000181b377812 */ /* 0x000fe200078e3cff */
[----:B0-----:R-:W-:-:S06]  /*0ff0*/  ULEA UR5, UR6, UR5, 0x18 ;  /* 0x0000000506057291 */ /* 0x001fcc000f8ec03f */
[----:B------:R-:W-:Y:S02]  /*1000*/  LEA R26, R19, UR5, 0x5 ;  /* 0x00000005131a7c11 */ /* 0x000fe4000f8e28ff */
[----:B------:R-:W-:Y:S02]  /*1010*/  LEA R52, R13, UR5, 0x5 ;  /* 0x000000050d347c11 */ /* 0x000fe4000f8e28ff */
[C---:B------:R-:W-:Y:S01]  /*1020*/  IADD3 R51, R26.reuse, R49, RZ ;  /* 0x000000311a337210 */ /* 0x040fe20007ffe0ff */
[C---:B------:R-:W-:Y:S01]  /*1030*/  IMAD.IADD R50, R26.reuse, 0x1, R27 ;  /* 0x000000011a327824 */ /* 0x040fe200078e021b */
[C---:B------:R-:W-:Y:S01]  /*1040*/  IADD3 R59, R26.reuse, R55, RZ ;  /* 0x000000371a3b7210 */ /* 0x040fe20007ffe0ff */
[----:B------:R-:W-:Y:S01]  /*1050*/  IMAD.IADD R54, R26, 0x1, R53 ;  /* 0x000000011a367824 */ /* 0x000fe200078e0235 */
[----:B------:R-:W-:Y:S01]  /*1060*/  LEA R27, R14, UR5, 0x5 ;  /* 0x000000050e1b7c11 */ /* 0x000fe2000f8e28ff */
[----:B------:R-:W-:Y:S01]  /*1070*/  IMAD R61, R9, 0x8, R52 ;  /* 0x00000008093d7824 */ /* 0x000fe200078e0234 */
[----:B------:R-:W-:Y:S01]  /*1080*/  STS.64 [R50], R28 ;  /* 0x0000001c32007388 */ /* 0x000fe20000000a00 */
[----:B------:R-:W-:-:S02]  /*1090*/  LEA R52, R8, R52, 0x3 ;  /* 0x0000003408347211 */ /* 0x000fc400078e18ff */
[----:B------:R-:W-:Y:S01]  /*10a0*/  IMAD R26, R11, 0x8, R27 ;  /* 0x000000080b1a7824 */ /* 0x000fe200078e021b */
[----:B------:R-:W-:Y:S01]  /*10b0*/  STS.64 [R51], R30 ;  /* 0x0000001e33007388 */ /* 0x000fe20000000a00 */
[----:B------:R-:W-:-:S03]  /*10c0*/  LEA R48, R10, R27, 0x3 ;  /* 0x0000001b0a307211 */ /* 0x000fc600078e18ff */
[----:B------:R0:W-:Y:S04]  /*10d0*/  STS.64 [R54], R32 ;  /* 0x0000002036007388 */ /* 0x0001e80000000a00 */
[----:B------:R1:W-:Y:S01]  /*10e0*/  STS.64 [R59], R34 ;  /* 0x000000223b007388 */ /* 0x0003e20000000a00 */
[----:B------:R-:W-:Y:S08]  /*10f0*/  BAR.SYNC.DEFER_BLOCKING 0x0 ;  /* 0x0000000000007b1d */ /* 0x000ff00000010000 */
[----:B0-----:R-:W0:Y:S01]  /*1100*/  LDC.64 R54, c[0x0][0x260] ;  /* 0x00009800ff367b82 */ /* 0x001e220000000a00 */
[----:B-1----:R-:W-:-:S05]  /*1110*/  IMAD.IADD R59, R60, 0x1, R19 ;  /* 0x000000013c3b7824 */ /* 0x002fca00078e0213 */
[----:B------:R-:W-:-:S05]  /*1120*/  SHF.L.U32 R59, R59, 0x1, RZ ;  /* 0x000000013b3b7819 */ /* 0x000fca00000006ff */
[----:B------:R-:W-:Y:S01]  /*1130*/  VIADD R63, R59, 0x3c0 ;  /* 0x000003c03b3f7836 */ /* 0x000fe20000000000 */
[----:B------:R-:W1:Y:S04]  /*1140*/  LDS.64 R26, [R26] ;  /* 0x000000001a1a7984 */ /* 0x000e680000000a00 */
[----:B------:R-:W2:Y:S04]  /*1150*/  LDS.64 R48, [R48+0x1e00] ;  /* 0x001e000030307984 */ /* 0x000ea80000000a00 */
[----:B------:R-:W3:Y:S04]  /*1160*/  LDS.64 R50, [R61] ;  /* 0x000000003d327984 */ /* 0x000ee80000000a00 */
[----:B------:R-:W4:Y:S01]  /*1170*/  LDS.64 R52, [R52+0x1e00] ;  /* 0x001e000034347984 */ /* 0x000f220000000a00 */
[----:B-1----:R-:W-:Y:S01]  /*1180*/  FADD.FTZ R60, RZ, R27 ;  /* 0x0000001bff3c7221 */ /* 0x002fe20000010000 */
[----:B------:R-:W-:-:S03]  /*1190*/  FADD.FTZ R27, RZ, R26 ;  /* 0x0000001aff1b7221 */ /* 0x000fc60000010000 */
[----:B--2---:R-:W-:Y:S01]  /*11a0*/  FADD.FTZ R49, R60, R49 ;  /* 0x000000313c317221 */ /* 0x004fe20000010000 */
[----:B------:R-:W-:Y:S01]  /*11b0*/  FADD.FTZ R48, R27, R48 ;  /* 0x000000301b307221 */ /* 0x000fe20000010000 */
[----:B0-----:R-:W-:-:S04]  /*11c0*/  IMAD.WIDE.U32 R26, R59, 0x4, R54 ;  /* 0x000000043b1a7825 */ /* 0x001fc800078e0036 */
[----:B---3--:R-:W-:Y:S01]  /*11d0*/  FADD.FTZ R60, RZ, R51 ;  /* 0x00000033ff3c7221 */ /* 0x008fe20000010000 */
[----:B------:R-:W-:Y:S01]  /*11e0*/  FADD.FTZ R51, RZ, R50 ;  /* 0x00000032ff337221 */ /* 0x000fe20000010000 */
[----:B------:R-:W-:Y:S01]  /*11f0*/  IMAD.WIDE.U32 R54, R63, 0x4, R54 ;  /* 0x000000043f367825 */ /* 0x000fe200078e0036 */
[----:B------:R0:W-:Y:S03]  /*1200*/  STG.E.64 desc[UR8][R26.64+0x8000], R48 ;  /* 0x008000301a007986 */ /* 0x0001e6000c101b08 */
[----:B----4-:R-:W-:Y:S01]  /*1210*/  FADD.FTZ R53, R60, R53 ;  /* 0x000000353c357221 */ /* 0x010fe20000010000 */
[----:B------:R-:W-:-:S05]  /*1220*/  FADD.FTZ R52, R51, R52 ;  /* 0x0000003433347221 */ /* 0x000fca0000010000 */
[----:B------:R0:W-:Y:S02]  /*1230*/  STG.E.64 desc[UR8][R54.64+0x8000], R52 ;  /* 0x0080003436007986 */ /* 0x0001e4000c101b08 */
.L_x_105:
[----:B------:R-:W-:Y:S04]  /*1240*/  BSSY B0, `(.L_x_106) ;  /* 0x000008e000007945 */ /* 0x000fe80003800000 */
[----:B------:R-:W-:Y:S05]  /*1250*/  @P2 BRA `(.L_x_107) ;  /* 0x0000000800302947 */ /* 0x000fea0003800000 */
[----:B0-----:R-:W-:Y:S01]  /*1260*/  SHF.L.U32 R26, R21, 0x4, RZ ;  /* 0x00000004151a7819 */ /* 0x001fe200000006ff */
[----:B------:R-:W-:-:S03]  /*1270*/  IMAD.SHL.U32 R79, R19, 0x8, RZ ;  /* 0x00000008134f7824 */ /* 0x000fc600078e00ff */
[----:B------:R-:W-:Y:S02]  /*1280*/  LOP3.LUT R27, R26, 0x10, RZ, 0xc0, !PT ;  /* 0x000000101a1b7812 */ /* 0x000fe400078ec0ff */
[----:B------:R-:W-:-:S03]  /*1290*/  LOP3.LUT R79, R79, 0x8, RZ, 0xc0, !PT ;  /* 0x000000084f4f7812 */ /* 0x000fc600078ec0ff */
[----:B------:R-:W-:-:S04]  /*12a0*/  IMAD.IADD R27, R18, 0x1, R27 ;  /* 0x00000001121b7824 */ /* 0x000fc800078e021b */
[----:B------:R-:W-:-:S04]  /*12b0*/  IMAD R50, R27, 0x3c, -R56 ;  /* 0x0000003c1b327824 */ /* 0x000fc800078e0a38 */
[C---:B------:R-:W-:Y:S01]  /*12c0*/  VIADD R57, R50.reuse, 0x14 ;  /* 0x0000001432397836 */ /* 0x040fe20000000000 */
[----:B------:R-:W-:Y:S01]  /*12d0*/  SHF.R.S32.HI R27, RZ, 0x1f, R50 ;  /* 0x0000001fff1b7819 */ /* 0x000fe20000011432 */
[C---:B------:R-:W-:Y:S01]  /*12e0*/  VIADD R51, R50.reuse, 0x1c ;  /* 0x0000001c32337836 */ /* 0x040fe20000000000 */
[C---:B------:R-:W-:Y:S01]  /*12f0*/  IADD3 R26, R50.reuse, 0x4, RZ ;  /* 0x00000004321a7810 */ /* 0x040fe20007ffe0ff */
[C---:B------:R-:W-:Y:S01]  /*1300*/  VIADD R56, R50.reuse, 0x24 ;  /* 0x0000002432387836 */ /* 0x040fe20000000000 */
[----:B------:R-:W-:Y:S01]  /*1310*/  LEA.HI R27, R27, R50, RZ, 0x2 ;  /* 0x000000321b1b7211 */ /* 0x000fe200078f10ff */
[C---:B------:R-:W-:Y:S01]  /*1320*/  VIADD R60, R50.reuse, 0x2c ;  /* 0x0000002c323c7836 */ /* 0x040fe20000000000 */
[----:B------:R-:W-:Y:S01]  /*1330*/  SHF.R.S32.HI R49, RZ, 0x1f, R26 ;  /* 0x0000001fff317819 */ /* 0x000fe2000001141a */
[----:B------:R-:W-:Y:S01]  /*1340*/  VIADD R64, R50, 0x34 ;  /* 0x0000003432407836 */ /* 0x000fe20000000000 */
[----:B------:R-:W-:Y:S02]  /*1350*/  SHF.R.S32.HI R27, RZ, 0x2, R27 ;  /* 0x00000002ff1b7819 */ /* 0x000fe4000001141b */
[----:B------:R-:W-:-:S02]  /*1360*/  LEA.HI R49, R49, R26, RZ, 0x2 ;  /* 0x0000001a31317211 */ /* 0x000fc400078f10ff */
[C---:B------:R-:W-:Y:S01]  /*1370*/  IADD3 R58, R50.reuse, 0x8, RZ ;  /* 0x00000008323a7810 */ /* 0x040fe20007ffe0ff */
[----:B------:R-:W-:Y:S01]  /*1380*/  IMAD R26, R27, 0x18, R20 ;  /* 0x000000181b1a7824 */ /* 0x000fe200078e0214 */
[----:B------:R-:W-:Y:S02]  /*1390*/  SHF.R.S32.HI R49, RZ, 0x2, R49 ;  /* 0x00000002ff317819 */ /* 0x000fe40000011431 */
[----:B------:R-:W-:Y:S01]  /*13a0*/  IADD3 R61, R50, 0xc, RZ ;  /* 0x0000000c323d7810 */ /* 0x000fe20007ffe0ff */
[----:B------:R-:W-:Y:S01]  /*13b0*/  IMAD.IADD R48, R26, 0x1, R79 ;  /* 0x000000011a307824 */ /* 0x000fe200078e024f */
[----:B------:R-:W-:Y:S01]  /*13c0*/  SHF.R.S32.HI R27, RZ, 0x1f, R58 ;  /* 0x0000001fff1b7819 */ /* 0x000fe2000001143a */
[----:B------:R-:W-:Y:S01]  /*13d0*/  IMAD R52, R49, 0x18, R20 ;  /* 0x0000001831347824 */ /* 0x000fe200078e0214 */
[----:B------:R-:W-:Y:S02]  /*13e0*/  IADD3 R59, R50, 0x10, RZ ;  /* 0x00000010323b7810 */ /* 0x000fe40007ffe0ff */
[----:B------:R-:W-:Y:S01]  /*13f0*/  LEA.HI R58, R27, R58, RZ, 0x2 ;  /* 0x0000003a1b3a7211 */ /* 0x000fe200078f10ff */
[----:B------:R-:W0:Y:S01]  /*1400*/  LDS.64 R48, [R48] ;  /* 0x0000000030307984 */ /* 0x000e220000000a00 */
[----:B------:R-:W-:Y:S01]  /*1410*/  IMAD.IADD R26, R79, 0x1, R52 ;  /* 0x000000014f1a7824 */ /* 0x000fe200078e0234 */
[----:B------:R-:W-:-:S02]  /*1420*/  SHF.R.S32.HI R52, RZ, 0x1f, R61 ;  /* 0x0000001fff347819 */ /* 0x000fc4000001143d */
[----:B------:R-:W-:Y:S02]  /*1430*/  IADD3 R55, R50, 0x18, RZ ;  /* 0x0000001832377810 */ /* 0x000fe40007ffe0ff */
[----:B------:R-:W-:Y:S01]  /*1440*/  LEA.HI R61, R52, R61, RZ, 0x2 ;  /* 0x0000003d343d7211 */ /* 0x000fe200078f10ff */
[----:B------:R-:W1:Y:S01]  /*1450*/  LDS.64 R26, [R26] ;  /* 0x000000001a1a7984 */ /* 0x000e620000000a00 */
[----:B------:R-:W-:Y:S02]  /*1460*/  SHF.R.S32.HI R52, RZ, 0x1f, R59 ;  /* 0x0000001fff347819 */ /* 0x000fe4000001143b */
[----:B------:R-:W-:Y:S02]  /*1470*/  SHF.R.S32.HI R54, RZ, 0x1f, R57 ;  /* 0x0000001fff367819 */ /* 0x000fe40000011439 */
[----:B------:R-:W-:Y:S02]  /*1480*/  LEA.HI R59, R52, R59, RZ, 0x2 ;  /* 0x0000003b343b7211 */ /* 0x000fe400078f10ff */
[----:B------:R-:W-:-:S02]  /*1490*/  SHF.R.S32.HI R52, RZ, 0x1f, R55 ;  /* 0x0000001fff347819 */ /* 0x000fc40000011437 */
[----:B------:R-:W-:Y:S02]  /*14a0*/  LEA.HI R57, R54, R57, RZ, 0x2 ;  /* 0x0000003936397211 */ /* 0x000fe400078f10ff */
[----:B------:R-:W-:Y:S02]  /*14b0*/  SHF.R.S32.HI R54, RZ, 0x1f, R51 ;  /* 0x0000001fff367819 */ /* 0x000fe40000011433 */
[----:B------:R-:W-:Y:S02]  /*14c0*/  IADD3 R53, R50, 0x20, RZ ;  /* 0x0000002032357810 */ /* 0x000fe40007ffe0ff */
[----:B------:R-:W-:Y:S02]  /*14d0*/  LEA.HI R55, R52, R55, RZ, 0x2 ;  /* 0x0000003734377211 */ /* 0x000fe400078f10ff */
[----:B------:R-:W-:Y:S02]  /*14e0*/  LEA.HI R51, R54, R51, RZ, 0x2 ;  /* 0x0000003336337211 */ /* 0x000fe400078f10ff */
[----:B------:R-:W-:-:S02]  /*14f0*/  SHF.R.S32.HI R52, RZ, 0x1f, R53 ;  /* 0x0000001fff347819 */ /* 0x000fc40000011435 */
[----:B------:R-:W-:Y:S02]  /*1500*/  IADD3 R54, R50, 0x28, RZ ;  /* 0x0000002832367810 */ /* 0x000fe40007ffe0ff */
[----:B------:R-:W-:Y:S02]  /*1510*/  SHF.R.S32.HI R63, RZ, 0x1f, R56 ;  /* 0x0000001fff3f7819 */ /* 0x000fe40000011438 */
[----:B------:R-:W-:Y:S02]  /*1520*/  LEA.HI R52, R52, R53, RZ, 0x2 ;  /* 0x0000003534347211 */ /* 0x000fe400078f10ff */
[----:B------:R-:W-:Y:S02]  /*1530*/  SHF.R.S32.HI R65, RZ, 0x1f, R54 ;  /* 0x0000001fff417819 */ /* 0x000fe40000011436 */
[----:B------:R-:W-:Y:S02]  /*1540*/  LEA.HI R53, R63, R56, RZ, 0x2 ;  /* 0x000000383f357211 */ /* 0x000fe400078f10ff */
[----:B------:R-:W-:-:S02]  /*1550*/  SHF.R.S32.HI R63, RZ, 0x1f, R60 ;  /* 0x0000001fff3f7819 */ /* 0x000fc4000001143c */
[C---:B------:R-:W-:Y:S01]  /*1560*/  IADD3 R62, R50.reuse, 0x30, RZ ;  /* 0x00000030323e7810 */ /* 0x040fe20007ffe0ff */
[----:B0-----:R-:W-:Y:S01]  /*1570*/  FADD.FTZ R87, RZ, R48 ;  /* 0x00000030ff577221 */ /* 0x001fe20000010000 */
[----:B------:R-:W-:Y:S02]  /*1580*/  LEA.HI R54, R65, R54, RZ, 0x2 ;  /* 0x0000003641367211 */ /* 0x000fe400078f10ff */
[----:B------:R-:W-:Y:S02]  /*1590*/  LEA.HI R56, R63, R60, RZ, 0x2 ;  /* 0x0000003c3f387211 */ /* 0x000fe400078f10ff */
[----:B------:R-:W-:Y:S01]  /*15a0*/  SHF.R.S32.HI R65, RZ, 0x1f, R62 ;  /* 0x0000001fff417819 */ /* 0x000fe2000001143e */
[----:B-1----:R-:W-:Y:S01]  /*15b0*/  FADD.FTZ R87, R87, R26 ;  /* 0x0000001a57577221 */ /* 0x002fe20000010000 */
[----:B------:R-:W-:Y:S01]  /*15c0*/  IADD3 R66, R50, 0x38, RZ ;  /* 0x0000003832427810 */ /* 0x000fe20007ffe0ff */
[----:B------:R-:W-:Y:S01]  /*15d0*/  FADD.FTZ R26, RZ, R49 ;  /* 0x00000031ff1a7221 */ /* 0x000fe20000010000 */
[----:B------:R-:W-:-:S02]  /*15e0*/  SHF.R.S32.HI R63, RZ, 0x2, R58 ;  /* 0x00000002ff3f7819 */ /* 0x000fc4000001143a */
[----:B------:R-:W-:Y:S02]  /*15f0*/  LEA.HI R58, R65, R62, RZ, 0x2 ;  /* 0x0000003e413a7211 */ /* 0x000fe400078f10ff */
[----:B------:R-:W-:Y:S01]  /*1600*/  SHF.R.S32.HI R65, RZ, 0x1f, R66 ;  /* 0x0000001fff417819 */ /* 0x000fe20000011442 */
[----:B------:R-:W-:Y:S01]  /*1610*/  IMAD R50, R63, 0x18, R20 ;  /* 0x000000183f327824 */ /* 0x000fe200078e0214 */
[----:B------:R-:W-:Y:S02]  /*1620*/  SHF.R.S32.HI R61, RZ, 0x2, R61 ;  /* 0x00000002ff3d7819 */ /* 0x000fe4000001143d */
[----:B------:R-:W-:Y:S01]  /*1630*/  LEA.HI R62, R65, R66, RZ, 0x2 ;  /* 0x00000042413e7211 */ /* 0x000fe200078f10ff */
[----:B------:R-:W-:Y:S01]  /*1640*/  IMAD.IADD R66, R79, 0x1, R50 ;  /* 0x000000014f427824 */ /* 0x000fe200078e0232 */
[----:B------:R-:W-:Y:S01]  /*1650*/  SHF.R.S32.HI R67, RZ, 0x1f, R64 ;  /* 0x0000001fff437819 */ /* 0x000fe20000011440 */
[----:B------:R-:W-:Y:S01]  /*1660*/  IMAD R48, R61, 0x18, R20 ;  /* 0x000000183d307824 */ /* 0x000fe200078e0214 */
[----:B------:R-:W-:-:S02]  /*1670*/  SHF.R.S32.HI R59, RZ, 0x2, R59 ;  /* 0x00000002ff3b7819 */ /* 0x000fc4000001143b */
[----:B------:R-:W-:Y:S02]  /*1680*/  LEA.HI R60, R67, R64, RZ, 0x2 ;  /* 0x00000040433c7211 */ /* 0x000fe400078f10ff */
[----:B------:R-:W-:Y:S01]  /*1690*/  SHF.R.S32.HI R57, RZ, 0x2, R57 ;  /* 0x00000002ff397819 */ /* 0x000fe20000011439 */
[----:B------:R-:W0:Y:S01]  /*16a0*/  LDS.64 R66, [R66] ;  /* 0x0000000042427984 */ /* 0x000e220000000a00 */
[--C-:B------:R-:W-:Y:S01]  /*16b0*/  IMAD R50, R59, 0x18, R20.reuse ;  /* 0x000000183b327824 */ /* 0x100fe200078e0214 */
[----:B------:R-:W-:Y:S02]  /*16c0*/  IADD3 R48, R79, R48, RZ ;  /* 0x000000304f307210 */ /* 0x000fe40007ffe0ff */
[----:B------:R-:W-:Y:S01]  /*16d0*/  SHF.R.S32.HI R55, RZ, 0x2, R55 ;  /* 0x00000002ff377819 */ /* 0x000fe20000011437 */
[----:B------:R-:W-:Y:S01]  /*16e0*/  IMAD R64, R57, 0x18, R20 ;  /* 0x0000001839407824 */ /* 0x000fe200078e0214 */
[----:B------:R-:W-:Y:S01]  /*16f0*/  SHF.R.S32.HI R57, RZ, 0x2, R51 ;  /* 0x00000002ff397819 */ /* 0x000fe20000011433 */
[----:B------:R-:W-:Y:S01]  /*1700*/  IMAD.IADD R50, R79, 0x1, R50 ;  /* 0x000000014f327824 */ /* 0x000fe200078e0232 */
[----:B------:R-:W1:Y:S01]  /*1710*/  LDS.64 R48, [R48] ;  /* 0x0000000030307984 */ /* 0x000e620000000a00 */
[--C-:B------:R-:W-:Y:S01]  /*1720*/  IMAD R86, R55, 0x18, R20.reuse ;  /* 0x0000001837567824 */ /* 0x100fe200078e0214 */
[----:B------:R-:W-:Y:S01]  /*1730*/  IADD3 R64, R79, R64, RZ ;  /* 0x000000404f407210 */ /* 0x000fe20007ffe0ff */
[----:B------:R-:W-:Y:S01]  /*1740*/  IMAD R88, R57, 0x18, R20 ;  /* 0x0000001839587824 */ /* 0x000fe200078e0214 */
[----:B------:R-:W-:Y:S01]  /*1750*/  SHF.R.S32.HI R59, RZ, 0x2, R52 ;  /* 0x00000002ff3b7819 */ /* 0x000fe20000011434 */
[----:B------:R-:W2:Y:S01]  /*1760*/  LDS.64 R50, [R50] ;  /* 0x0000000032327984 */ /* 0x000ea20000000a00 */
[----:B------:R-:W-:Y:S01]  /*1770*/  IMAD.IADD R55, R79, 0x1, R86 ;  /* 0x000000014f377824 */ /* 0x000fe200078e0256 */
[----:B------:R-:W-:-:S02]  /*1780*/  SHF.R.S32.HI R63, RZ, 0x2, R53 ;  /* 0x00000002ff3f7819 */ /* 0x000fc40000011435 */
[----:B------:R3:W4:Y:S01]  /*1790*/  LDS.64 R52, [R64] ;  /* 0x0000000040347984 */ /* 0x0007220000000a00 */
[--C-:B------:R-:W-:Y:S01]  /*17a0*/  IMAD R86, R59, 0x18, R20.reuse ;  /* 0x000000183b567824 */ /* 0x100fe200078e0214 */
[----:B------:R-:W-:Y:S01]  /*17b0*/  IADD3 R57, R79, R88, RZ ;  /* 0x000000584f397210 */ /* 0x000fe20007ffe0ff */
[----:B------:R-:W-:Y:S01]  /*17c0*/  IMAD R88, R63, 0x18, R20 ;  /* 0x000000183f587824 */ /* 0x000fe200078e0214 */
[----:B------:R-:W-:Y:S01]  /*17d0*/  SHF.R.S32.HI R65, RZ, 0x2, R54 ;  /* 0x00000002ff417819 */ /* 0x000fe20000011436 */
[----:B------:R-:W-:Y:S01]  /*17e0*/  IMAD.IADD R59, R79, 0x1, R86 ;  /* 0x000000014f3b7824 */ /* 0x000fe200078e0256 */
[----:B------:R-:W5:Y:S01]  /*17f0*/  LDS.64 R54, [R55] ;  /* 0x0000000037367984 */ /* 0x000f620000000a00 */
[----:B------:R-:W-:Y:S02]  /*1800*/  SHF.R.S32.HI R61, RZ, 0x2, R56 ;  /* 0x00000002ff3d7819 */ /* 0x000fe40000011438 */
[----:B------:R-:W-:Y:S01]  /*1810*/  SHF.R.S32.HI R63, RZ, 0x2, R58 ;  /* 0x00000002ff3f7819 */ /* 0x000fe2000001143a */
[----:B------:R-:W5:Y:S01]  /*1820*/  LDS.64 R56, [R57] ;  /* 0x0000000039387984 */ /* 0x000f620000000a00 */
[--C-:B------:R-:W-:Y:S01]  /*1830*/  IMAD R86, R65, 0x18, R20.reuse ;  /* 0x0000001841567824 */ /* 0x100fe200078e0214 */
[----:B------:R-:W-:Y:S01]  /*1840*/  IADD3 R88, R79, R88, RZ ;  /* 0x000000584f587210 */ /* 0x000fe20007ffe0ff */
[----:B---3--:R-:W-:Y:S01]  /*1850*/  IMAD R64, R61, 0x18, R20 ;  /* 0x000000183d407824 */ /* 0x008fe200078e0214 */
[----:B------:R-:W3:Y:S01]  /*1860*/  LDS.64 R58, [R59] ;  /* 0x000000003b3a7984 */ /* 0x000ee20000000a00 */
[----:B------:R-:W-:Y:S01]  /*1870*/  SHF.R.S32.HI R65, RZ, 0x2, R60 ;  /* 0x00000002ff417819 */ /* 0x000fe2000001143c */
[----:B------:R-:W-:Y:S01]  /*1880*/  IMAD.IADD R90, R79, 0x1, R86 ;  /* 0x000000014f5a7824 */ /* 0x000fe200078e0256 */
[----:B------:R-:W-:Y:S01]  /*1890*/  SHF.R.S32.HI R89, RZ, 0x2, R62 ;  /* 0x00000002ff597819 */ /* 0x000fe2000001143e */
[----:B------:R-:W3:Y:S01]  /*18a0*/  LDS.64 R60, [R88] ;  /* 0x00000000583c7984 */ /* 0x000ee20000000a00 */
[--C-:B------:R-:W-:Y:S01]  /*18b0*/  IMAD R92, R63, 0x18, R20.reuse ;  /* 0x000000183f5c7824 */ /* 0x100fe200078e0214 */
[----:B------:R-:W-:Y:S01]  /*18c0*/  IADD3 R64, R79, R64, RZ ;  /* 0x000000404f407210 */ /* 0x000fe20007ffe0ff */
[----:B------:R-:W-:Y:S01]  /*18d0*/  FADD.FTZ R86, R26, R27 ;  /* 0x0000001b1a567221 */ /* 0x000fe20000010000 */
[----:B------:R-:W3:Y:S01]  /*18e0*/  LDS.64 R62, [R90] ;  /* 0x000000005a3e7984 */ /* 0x000ee20000000a00 */
[----:B------:R-:W-:-:S02]  /*18f0*/  IMAD R27, R65, 0x18, R20 ;  /* 0x00000018411b7824 */ /* 0x000fc400078e0214 */
[----:B0-----:R-:W-:Y:S01]  /*1900*/  FADD.FTZ R87, R87, R66 ;  /* 0x0000004257577221 */ /* 0x001fe20000010000 */
[----:B------:R-:W-:Y:S01]  /*1910*/  IMAD.IADD R26, R79, 0x1, R92 ;  /* 0x000000014f1a7824 */ /* 0x000fe200078e025c */
[----:B------:R-:W0:Y:S01]  /*1920*/  LDS.64 R64, [R64] ;  /* 0x0000000040407984 */ /* 0x000e220000000a00 */
[----:B------:R-:W-:Y:S01]  /*1930*/  IMAD R92, R89, 0x18, R20 ;  /* 0x00000018595c7824 */ /* 0x000fe200078e0214 */
[C---:B------:R-:W-:Y:S01]  /*1940*/  IADD3 R66, R79.reuse, R27, RZ ;  /* 0x0000001b4f427210 */ /* 0x040fe20007ffe0ff */
[----:B------:R-:W-:Y:S02]  /*1950*/  FADD.FTZ R86, R86, R67 ;  /* 0x0000004356567221 */ /* 0x000fe40000010000 */
[----:B------:R-:W0:Y:S01]  /*1960*/  LDS.64 R26, [R26] ;  /* 0x000000001a1a7984 */ /* 0x000e220000000a00 */
[----:B------:R-:W-:Y:S02]  /*1970*/  IMAD.IADD R92, R79, 0x1, R92 ;  /* 0x000000014f5c7824 */ /* 0x000fe400078e025c */
[----:B-1----:R-:W-:Y:S01]  /*1980*/  FADD.FTZ R87, R87, R48 ;  /* 0x0000003057577221 */ /* 0x002fe20000010000 */
[----:B------:R-:W-:Y:S01]  /*1990*/  FADD.FTZ R86, R86, R49 ;  /* 0x0000003156567221 */ /* 0x000fe20000010000 */
[----:B------:R-:W1:Y:S02]  /*19a0*/  LDS.64 R66, [R66] ;  /* 0x0000000042427984 */ /* 0x000e640000000a00 */
[----:B--2---:R-:W-:Y:S01]  /*19b0*/  FADD.FTZ R87, R87, R50 ;  /* 0x0000003257577221 */ /* 0x004fe20000010000 */
[----:B------:R-:W-:Y:S01]  /*19c0*/  FADD.FTZ R86, R86, R51 ;  /* 0x0000003356567221 */ /* 0x000fe20000010000 */
[----:B------:R-:W2:Y:S02]  /*19d0*/  LDS.64 R48, [R92] ;  /* 0x000000005c307984 */ /* 0x000ea40000000a00 */
[----:B----4-:R-:W-:Y:S01]  /*19e0*/  FADD.FTZ R87, R87, R52 ;  /* 0x0000003457577221 */ /* 0x010fe20000010000 */
[----:B------:R-:W-:-:S03]  /*19f0*/  FADD.FTZ R86, R86, R53 ;  /* 0x0000003556567221 */ /* 0x000fc60000010000 */
[----:B-----5:R-:W-:Y:S01]  /*1a00*/  FADD.FTZ R87, R87, R54 ;  /* 0x0000003657577221 */ /* 0x020fe20000010000 */
[----:B------:R-:W-:-:S03]  /*1a10*/  FADD.FTZ R86, R86, R55 ;  /* 0x0000003756567221 */ /* 0x000fc60000010000 */
[----:B------:R-:W-:Y:S01]  /*1a20*/  FADD.FTZ R87, R87, R56 ;  /* 0x0000003857577221 */ /* 0x000fe20000010000 */
[----:B------:R-:W-:-:S03]  /*1a30*/  FADD.FTZ R86, R86, R57 ;  /* 0x0000003956567221 */ /* 0x000fc60000010000 */
[----:B---3--:R-:W-:Y:S01]  /*1a40*/  FADD.FTZ R87, R87, R58 ;  /* 0x0000003a57577221 */ /* 0x008fe20000010000 */
[----:B------:R-:W-:-:S03]  /*1a50*/  FADD.FTZ R86, R86, R59 ;  /* 0x0000003b56567221 */ /* 0x000fc60000010000 */
[----:B------:R-:W-:Y:S01]  /*1a60*/  FADD.FTZ R87, R87, R60 ;  /* 0x0000003c57577221 */ /* 0x000fe20000010000 */
[----:B------:R-:W-:-:S03]  /*1a70*/  FADD.FTZ R86, R86, R61 ;  /* 0x0000003d56567221 */ /* 0x000fc60000010000 */
[----:B------:R-:W-:Y:S01]  /*1a80*/  FADD.FTZ R87, R87, R62 ;  /* 0x0000003e57577221 */ /* 0x000fe20000010000 */
[----:B------:R-:W-:-:S03]  /*1a90*/  FADD.FTZ R86, R86, R63 ;  /* 0x0000003f56567221 */ /* 0x000fc60000010000 */
[----:B0-----:R-:W-:Y:S01]  /*1aa0*/  FADD.FTZ R87, R87, R64 ;  /* 0x0000004057577221 */ /* 0x001fe20000010000 */
[----:B------:R-:W-:-:S03]  /*1ab0*/  FADD.FTZ R86, R86, R65 ;  /* 0x0000004156567221 */ /* 0x000fc60000010000 */
[----:B------:R-:W-:Y:S01]  /*1ac0*/  FADD.FTZ R87, R87, R26 ;  /* 0x0000001a57577221 */ /* 0x000fe20000010000 */
[----:B------:R-:W-:-:S03]  /*1ad0*/  FADD.FTZ R86, R86, R27 ;  /* 0x0000001b56567221 */ /* 0x000fc60000010000 */
[----:B-1----:R-:W-:Y:S01]  /*1ae0*/  FADD.FTZ R87, R87, R66 ;  /* 0x0000004257577221 */ /* 0x002fe20000010000 */
[----:B------:R-:W-:-:S03]  /*1af0*/  FADD.FTZ R86, R86, R67 ;  /* 0x0000004356567221 */ /* 0x000fc60000010000 */
[----:B--2---:R-:W-:Y:S01]  /*1b00*/  FADD.FTZ R57, R87, R48 ;  /* 0x0000003057397221 */ /* 0x004fe20000010000 */
[----:B------:R-:W-:-:S07]  /*1b10*/  FADD.FTZ R58, R86, R49 ;  /* 0x00000031563a7221 */ /* 0x000fce0000010000 */
.L_x_107:
[----:B------:R-:W-:Y:S05]  /*1b20*/  BSYNC B0 ;  /* 0x0000000000007941 */ /* 0x000fea0003800000 */
.L_x_106:
[----:B0-----:R-:W0:Y:S01]  /*1b30*/  SHFL.BFLY PT, R26, R57, 0x1, 0x1f ;  /* 0x0c201f00391a7f89 */ /* 0x001e2200000e0000 */
[----:B------:R-:W-:Y:S01]  /*1b40*/  @!P1 IMAD R49, R78, UR4, R23 ;  /* 0x000000044e319c24 */ /* 0x000fe2000f8e0217 */
[----:B------:R-:W-:Y:S02]  /*1b50*/  PRMT R44, R38, 0x7632, R44 ;  /* 0x00007632262c7816 */ /* 0x000fe4000000002c */
[----:B------:R-:W1:Y:S01]  /*1b60*/  SHFL.BFLY PT, R27, R58, 0x1, 0x1f ;  /* 0x0c201f003a1b7f89 */ /* 0x000e6200000e0000 */
[----:B------:R-:W-:Y:S02]  /*1b70*/  PRMT R45, R39, 0x7632, R45 ;  /* 0x00007632272d7816 */ /* 0x000fe4000000002d */
[----:B------:R-:W-:Y:S02]  /*1b80*/  @!P1 LEA R49, R49, R16, 0xa ;  /* 0x0000001031319211 */ /* 0x000fe400078e50ff */
[----:B------:R-:W-:Y:S02]  /*1b90*/  PRMT R46, R40, 0x7632, R46 ;  /* 0x00007632282e7816 */ /* 0x000fe4000000002e */
[----:B------:R-:W-:Y:S01]  /*1ba0*/  PRMT R47, R41, 0x7632, R47 ;  /* 0x00007632292f7816 */ /* 0x000fe2000000002f */
[----:B------:R-:W-:Y:S01]  /*1bb0*/  @!P1 IMAD.SHL.U32 R49, R49, 0x2, RZ ;  /* 0x0000000231319824 */ /* 0x000fe200078e00ff */
[----:B------:R-:W-:-:S02]  /*1bc0*/  PRMT R48, R42, 0x7632, R48 ;  /* 0x000076322a307816 */ /* 0x000fc40000000030 */
[----:B------:R-:W-:Y:S01]  /*1bd0*/  PRMT R50, R44, 0x7632, R50 ;  /* 0x000076322c327816 */ /* 0x000fe20000000032 */
[----:B------:R-:W-:Y:S01]  /*1be0*/  @!P1 IMAD.WIDE.U32 R84, R49, 0x4, R84 ;  /* 0x0000000431549825 */ /* 0x000fe200078e0054 */
[----:B------:R-:W-:Y:S02]  /*1bf0*/  PRMT R49, R43, 0x7632, R49 ;  /* 0x000076322b317816 */ /* 0x000fe40000000031 */
[----:B------:R-:W-:Y:S02]  /*1c00*/  PRMT R51, R45, 0x7632, R51 ;  /* 0x000076322d337816 */ /* 0x000fe40000000033 */
[----:B------:R-:W-:Y:S02]  /*1c10*/  PRMT R52, R46, 0x7632, R52 ;  /* 0x000076322e347816 */ /* 0x000fe40000000034 */
[----:B------:R-:W-:Y:S01]  /*1c20*/  PRMT R53, R47, 0x7632, R53 ;  /* 0x000076322f357816 */ /* 0x000fe20000000035 */
[----:B0-----:R-:W-:Y:S01]  /*1c30*/  FADD.FTZ R26, R26, R57 ;  /* 0x000000391a1a7221 */ /* 0x001fe20000010000 */
[----:B-1----:R-:W-:-:S05]  /*1c40*/  FADD.FTZ R27, R27, R58 ;  /* 0x0000003a1b1b7221 */ /* 0x002fca0000010000 */
[----:B------:R0:W-:Y:S01]  /*1c50*/  @!P1 STG.E.64 desc[UR8][R84.64], R26 ;  /* 0x0000001a54009986 */ /* 0x0001e2000c101b08 */
[----:B------:R-:W-:-:S04]  /*1c60*/  ISETP.GE.U32.AND P1, PT, R74, UR11, PT ;  /* 0x0000000b4a007c0c */ /* 0x000fc8000bf26070 */
[----:B------:R-:W-:-:S13]  /*1c70*/  ISETP.GE.AND.EX P1, PT, R75, UR7, PT, P1 ;  /* 0x000000074b007c0c */ /* 0x000fda000bf26310 */
[----:B0-----:R-:W-:Y:S05]  /*1c80*/  @P1 BRA `(.L_x_108) ;  /* 0x00000000004c1947 */ /* 0x001fea0003800000 */
[----:B------:R-:W-:Y:S01]  /*1c90*/  BAR.SYNC.DEFER_BLOCKING 0x0 ;  /* 0x0000000000007b1d */ /* 0x000fe20000010000 */
[----:B------:R-:W-:-:S13]  /*1ca0*/  ISETP.NE.AND P1, PT, R19, RZ, PT ;  /* 0x000000ff1300720c */ /* 0x000fda0003f25270 */
[----:B------:R-:W-:Y:S05]  /*1cb0*/  @P1 BRA `(.L_x_109) ;  /* 0x0000000000341947 */ /* 0x000fea0003800000 */
[----:B------:R-:W-:Y:S02]  /*1cc0*/  ISETP.NE.AND P1, PT, R22, RZ, PT ;  /* 0x000000ff1600720c */ /* 0x000fe40003f25270 */
[----:B------:R-:W-:-:S04]  /*1cd0*/  MOV R27, 0x7fffffc1 ;  /* 0x7fffffc1001b7802 */ /* 0x000fc80000000f00 */
[----:B------:R-:W-:Y:S01]  /*1ce0*/  SEL R27, R27, 0x1, !P1 ;  /* 0x000000011b1b7807 */ /* 0x000fe20004800000 */
[----:B------:R-:W-:Y:S06]  /*1cf0*/  MEMBAR.ALL.GPU ;  /* 0x0000000000007992 */ /* 0x000fec000000a000 */
[----:B------:R-:W-:-:S00]  /*1d00*/  ERRBAR ;  /* 0x00000000000079ab */ /* 0x000fc00000000000 */
[----:B------:R-:W-:Y:S06]  /*1d10*/  CGAERRBAR ;  /* 0x00000000000075ab */ /* 0x000fec0000000000 */
[----:B------:R0:W5:Y:S02]  /*1d20*/  ATOM.E.ADD.STRONG.GPU PT, R27, desc[UR8][R82.64], R27 ;  /* 0x0000001b521b798a */ /* 0x00016400081ee1c8 */
.L_x_110:
[----:B------:R-:W2:Y:S04]  /*1d30*/  LD.E.STRONG.GPU R26, desc[UR8][R82.64] ;  /* 0x00000008521a7980 */ /* 0x000ea8000c10f900 */
[----:B--2---:R-:W-:Y:S01]  /*1d40*/  CCTL.IVALL ;  /* 0x00000000ff00798f */ /* 0x004fe20002000000 */
[----:B------:R-:W-:Y:S05]  /*1d50*/  YIELD ;  /* 0x0000000000007946 */ /* 0x000fea0003800000 */
[----:B-----5:R-:W-:-:S04]  /*1d60*/  LOP3.LUT R26, R26, R27, RZ, 0x3c, !PT ;  /* 0x0000001b1a1a7212 */ /* 0x020fc800078e3cff */
[----:B------:R-:W-:-:S13]  /*1d70*/  ISETP.GT.AND P1, PT, R26, -0x1, PT ;  /* 0xffffffff1a00780c */ /* 0x000fda0003f24270 */
[----:B------:R-:W-:Y:S05]  /*1d80*/  @P1 BRA `(.L_x_110) ;  /* 0xfffffffc00e81947 */ /* 0x000fea000383ffff */
.L_x_109:
[----:B------:R-:W-:Y:S05]  /*1d90*/  WARPSYNC.ALL ;  /* 0x0000000000007948 */ /* 0x000fea0003800000 */
[----:B------:R-:W-:Y:S06]  /*1da0*/  BAR.SYNC.DEFER_BLOCKING 0x0 ;  /* 0x0000000000007b1d */ /* 0x000fec0000010000 */
[----:B------:R-:W-:Y:S05]  /*1db0*/  BRA `(.L_x_111) ;  /* 0x00000000003c7947 */ /* 0x000fea0003800000 */
.L_x_108:
[----:B------:R-:W-:Y:S01]  /*1dc0*/  BAR.SYNC.DEFER_BLOCKING 0x0 ;  /* 0x0000000000007b1d */ /* 0x000fe20000010000 */
[----:B------:R-:W-:-:S13]  /*1dd0*/  ISETP.NE.AND P1, PT, R19, RZ, PT ;  /* 0x000000ff1300720c */ /* 0x000fda0003f25270 */
[----:B------:R-:W-:Y:S05]  /*1de0*/  @P1 BRA `(.L_x_112) ;  /* 0x0000000000281947 */ /* 0x000fea0003800000 */
[----:B------:R-:W-:Y:S06]  /*1df0*/  MEMBAR.ALL.GPU ;  /* 0x0000000000007992 */ /* 0x000fec000000a000 */
[----:B------:R-:W-:-:S00]  /*1e00*/  ERRBAR ;  /* 0x00000000000079ab */ /* 0x000fc00000000000 */
[----:B------:R-:W-:Y:S06]  /*1e10*/  CGAERRBAR ;  /* 0x00000000000075ab */ /* 0x000fec0000000000 */
[----:B------:R0:W5:Y:S02]  /*1e20*/  ATOM.E.ADD.STRONG.GPU PT, R26, desc[UR8][R80.64], R7 ;  /* 0x00000007501a798a */ /* 0x00016400081ee1c8 */
.L_x_113:
[----:B------:R-:W2:Y:S04]  /*1e30*/  LD.E.STRONG.GPU R27, desc[UR8][R80.64] ;  /* 0x00000008501b7980 */ /* 0x000ea8000c10f900 */
[----:B--2---:R-:W-:Y:S01]  /*1e40*/  CCTL.IVALL ;  /* 0x00000000ff00798f */ /* 0x004fe20002000000 */
[----:B------:R-:W-:Y:S05]  /*1e50*/  YIELD ;  /* 0x0000000000007946 */ /* 0x000fea0003800000 */
[----:B-----5:R-:W-:-:S04]  /*1e60*/  LOP3.LUT R27, R27, R26, RZ, 0x3c, !PT ;  /* 0x0000001a1b1b7212 */ /* 0x020fc800078e3cff */
[----:B------:R-:W-:-:S13]  /*1e70*/  ISETP.GT.AND P1, PT, R27, -0x1, PT ;  /* 0xffffffff1b00780c */ /* 0x000fda0003f24270 */
[----:B------:R-:W-:Y:S05]  /*1e80*/  @P1 BRA `(.L_x_113) ;  /* 0xfffffffc00e81947 */ /* 0x000fea000383ffff */
.L_x_112:
[----:B------:R-:W-:Y:S05]  /*1e90*/  WARPSYNC.ALL ;  /* 0x0000000000007948 */ /* 0x000fea0003800000 */
[----:B------:R-:W-:Y:S06]  /*1ea0*/  BAR.SYNC.DEFER_BLOCKING 0x0 ;  /* 0x0000000000007b1d */ /* 0x000fec0000010000 */
.L_x_111:
[----:B------:R-:W-:Y:S01]  /*1eb0*/  ISETP.GT.U32.AND P1, PT, R19, 0xff, PT ;  /* 0x000000ff1300780c */ /* 0x000fe20003f24070 */
[----:B------:R-:W-:Y:S01]  /*1ec0*/  BSSY B0, `(.L_x_114) ;  /* 0x000001f000007945 */ /* 0x000fe20003800000 */
[----:B------:R-:W-:-:S11]  /*1ed0*/  CS2R R26, SRZ ;  /* 0x00000000001a7805 */ /* 0x000fd6000001ff00 */
[----:B------:R-:W-:Y:S05]  /*1ee0*/  @P1 BRA `(.L_x_115) ;  /* 0x0000000000701947 */ /* 0x000fea0003800000 */
[----:B------:R-:W1:Y:S01]  /*1ef0*/  LDC R26, c[0x0][0x10] ;  /* 0x00000400ff1a7b82 */ /* 0x000e620000000800 */
[C---:B------:R-:W-:Y:S01]  /*1f00*/  IMAD.SHL.U32 R27, R19.reuse, 0x4, RZ ;  /* 0x00000004131b7824 */ /* 0x040fe200078e00ff */
[----:B------:R-:W-:-:S04]  /*1f10*/  LOP3.LUT R39, R19, 0xf, RZ, 0xc0, !PT ;  /* 0x0000000f13277812 */ /* 0x000fc800078ec0ff */
[----:B------:R-:W-:Y:S02]  /*1f20*/  LOP3.LUT R27, R27, 0x7fffffc0, RZ, 0xc0, !PT ;  /* 0x7fffffc01b1b7812 */ /* 0x000fe400078ec0ff */
[----:B------:R-:W2:Y:S01]  /*1f30*/  LDC.64 R42, c[0x0][0x260] ;  /* 0x00009800ff2a7b82 */ /* 0x000ea20000000a00 */
[----:B-1----:R-:W-:-:S05]  /*1f40*/  IMAD R26, R26, UR4, R23 ;  /* 0x000000041a1a7c24 */ /* 0x002fca000f8e0217 */
[----:B------:R-:W-:-:S05]  /*1f50*/  LEA R26, R26, R27, 0xa ;  /* 0x0000001b1a1a7211 */ /* 0x000fca00078e50ff */
[----:B------:R-:W-:-:S05]  /*1f60*/  IMAD.IADD R26, R26, 0x1, R39 ;  /* 0x000000011a1a7824 */ /* 0x000fca00078e0227 */
[----:B------:R-:W-:-:S04]  /*1f70*/  SHF.L.U32 R41, R26, 0x1, RZ ;  /* 0x000000011a297819 */ /* 0x000fc800000006ff */
[C---:B------:R-:W-:Y:S01]  /*1f80*/  IADD3 R55, R41.reuse, 0x40, RZ ;  /* 0x0000004029377810 */ /* 0x040fe20007ffe0ff */
[C---:B------:R-:W-:Y:S02]  /*1f90*/  VIADD R39, R41.reuse, 0x20 ;  /* 0x0000002029277836 */ /* 0x040fe40000000000 */
[----:B--2---:R-:W-:-:S04]  /*1fa0*/  IMAD.WIDE.U32 R26, R41, 0x4, R42 ;  /* 0x00000004291a7825 */ /* 0x004fc800078e002a */
[--C-:B------:R-:W-:Y:S02]  /*1fb0*/  IMAD.WIDE.U32 R38, R39, 0x4, R42.reuse ;  /* 0x0000000427267825 */ /* 0x100fe400078e002a */
[----:B------:R-:W2:Y:S02]  /*1fc0*/  LDG.E.64 R26, desc[UR8][R26.64] ;  /* 0x000000081a1a7981 */ /* 0x000ea4000c1e1b00 */
[----:B------:R-:W-:Y:S02]  /*1fd0*/  VIADD R57, R41, 0x60 ;  /* 0x0000006029397836 */ /* 0x000fe40000000000 */
[--C-:B------:R-:W-:Y:S01]  /*1fe0*/  IMAD.WIDE.U32 R40, R55, 0x4, R42.reuse ;  /* 0x0000000437287825 */ /* 0x100fe200078e002a */
[----:B------:R-:W3:Y:S03]  /*1ff0*/  LDG.E.64 R38, desc[UR8][R38.64] ;  /* 0x0000000826267981 */ /* 0x000ee6000c1e1b00 */
[----:B------:R-:W-:-:S02]  /*2000*/  IMAD.WIDE.U32 R42, R57, 0x4, R42 ;  /* 0x00000004392a7825 */ /* 0x000fc400078e002a */
[----:B------:R-:W4:Y:S04]  /*2010*/  LDG.E.64 R40, desc[UR8][R40.64] ;  /* 0x0000000828287981 */ /* 0x000f28000c1e1b00 */
[----:B------:R-:W5:Y:S01]  /*2020*/  LDG.E.64 R42, desc[UR8][R42.64] ;  /* 0x000000082a2a7981 */ /* 0x000f62000c1e1b00 */
[----:B--2---:R-:W-:Y:S01]  /*2030*/  FADD.FTZ R55, RZ, R26 ;  /* 0x0000001aff377221 */ /* 0x004fe20000010000 */
[----:B------:R-:W-:-:S03]  /*2040*/  FADD.FTZ R54, RZ, R27 ;  /* 0x0000001bff367221 */ /* 0x000fc60000010000 */
[----:B---3--:R-:W-:Y:S01]  /*2050*/  FADD.FTZ R55, R38, R55 ;  /* 0x0000003726377221 */ /* 0x008fe20000010000 */
[----:B------:R-:W-:-:S03]  /*2060*/  FADD.FTZ R54, R39, R54 ;  /* 0x0000003627367221 */ /* 0x000fc60000010000 */
[----:B----4-:R-:W-:Y:S01]  /*2070*/  FADD.FTZ R55, R40, R55 ;  /* 0x0000003728377221 */ /* 0x010fe20000010000 */
[----:B------:R-:W-:-:S03]  /*2080*/  FADD.FTZ R54, R41, R54 ;  /* 0x0000003629367221 */ /* 0x000fc60000010000 */
[----:B-----5:R-:W-:Y:S01]  /*2090*/  FADD.FTZ R27, R42, R55 ;  /* 0x000000372a1b7221 */ /* 0x020fe20000010000 */
[----:B------:R-:W-:-:S07]  /*20a0*/  FADD.FTZ R26, R43, R54 ;  /* 0x000000362b1a7221 */ /* 0x000fce0000010000 */
.L_x_115:
[----:B------:R-:W-:Y:S05]  /*20b0*/  BSYNC B0 ;  /* 0x0000000000007941 */ /* 0x000fea0003800000 */
.L_x_114:
[----:B------:R-:W1:Y:S01]  /*20c0*/  SHFL.BFLY PT, R38, R27, 0x8, 0x1f ;  /* 0x0d001f001b267f89 */ /* 0x000e6200000e0000 */
[----:B------:R-:W-:Y:S01]  /*20d0*/  LOP3.LUT P1, RZ, R19, 0xffffff0f, RZ, 0xc0, !PT ;  /* 0xffffff0f13ff7812 */ /* 0x000fe2000782c0ff */
[----:B------:R-:W-:Y:S02]  /*20e0*/  BSSY B0, `(.L_x_116) ;  /* 0x0000019000007945 */ /* 0x000fe40003800000 */
[----:B------:R-:W2:Y:S01]  /*20f0*/  SHFL.BFLY PT, R39, R26, 0x8, 0x1f ;  /* 0x0d001f001a277f89 */ /* 0x000ea200000e0000 */
[----:B-1----:R-:W-:Y:S01]  /*2100*/  FADD.FTZ R38, R38, R27 ;  /* 0x0000001b26267221 */ /* 0x002fe20000010000 */
[----:B--2---:R-:W-:-:S04]  /*2110*/  FADD.FTZ R39, R39, R26 ;  /* 0x0000001a27277221 */ /* 0x004fc80000010000 */
[----:B------:R-:W1:Y:S04]  /*2120*/  SHFL.BFLY PT, R41, R38, 0x4, 0x1f ;  /* 0x0c801f0026297f89 */ /* 0x000e6800000e0000 */
        /* <DEDUP_REMOVED lines=10> */
[----:B--2---:R-:W-:Y:S01]  /*21d0*/  FADD.FTZ R26, R43, R26 ;  /* 0x0000001a2b1a7221 */ /* 0x004fe20000010000 */
[----:B------:R-:W-:Y:S06]  /*21e0*/  @P1 BRA `(.L_x_117) ;  /* 0x0000000000201947 */ /* 0x000fec0003800000 */
[----:B------:R-:W1:Y:S01]  /*21f0*/  S2UR UR6, SR_CgaCtaId ;  /* 0x00000000000679c3 */ /* 0x000e620000008800 */
[----:B------:R-:W-:Y:S01]  /*2200*/  UMOV UR5, 0x400 ;  /* 0x0000040000057882 */ /* 0x000fe20000000000 */
[----:B------:R-:W-:Y:S01]  /*2210*/  FMUL.FTZ R27, R26, 6.5104170062113553286e-05 ;  /* 0x388888891a1b7820 */ /* 0x000fe20000410000 */
[----:B------:R-:W-:Y:S01]  /*2220*/  UIADD3 UR5, UR5, 0x5280, URZ ;  /* 0x0000528005057890 */ /* 0x000fe2000fffe03f */
[----:B------:R-:W-:Y:S01]  /*2230*/  LOP3.LUT R38, R18, 0x7ffffff8, RZ, 0xc0, !PT ;  /* 0x7ffffff812267812 */ /* 0x000fe200078ec0ff */
[----:B------:R-:W-:Y:S02]  /*2240*/  FMUL.FTZ R26, R54, 6.5104170062113553286e-05 ;  /* 0x38888889361a7820 */ /* 0x000fe40000410000 */
[----:B-1----:R-:W-:-:S09]  /*2250*/  ULEA UR5, UR6, UR5, 0x18 ;  /* 0x0000000506057291 */ /* 0x002fd2000f8ec03f */
[----:B------:R1:W-:Y:S03]  /*2260*/  STS.64 [R38+UR5], R26 ;  /* 0x0000001a26007988 */ /* 0x0003e60008000a05 */
.L_x_117:
[----:B------:R-:W-:Y:S05]  /*2270*/  BSYNC B0 ;  /* 0x0000000000007941 */ /* 0x000fea0003800000 */
.L_x_116:
[----:B------:R-:W2:Y:S08]  /*2280*/  S2UR UR6, SR_CgaCtaId ;  /* 0x00000000000679c3 */ /* 0x000eb00000008800 */
[----:B------:R-:W-:Y:S01]  /*2290*/  BAR.SYNC.DEFER_BLOCKING 0x0 ;  /* 0x0000000000007b1d */ /* 0x000fe20000010000 */
[----:B------:R-:W-:Y:S01]  /*22a0*/  SHF.L.U32 R21, R21, 0x4, RZ ;  /* 0x0000000415157819 */ /* 0x000fe200000006ff */
[----:B------:R-:W-:Y:S01]  /*22b0*/  IMAD.U32 R47, R47, 0x10000, RZ ;  /* 0x000100002f2f7824 */ /* 0x000fe200078e00ff */
[----:B------:R-:W-:Y:S01]  /*22c0*/  SHF.L.U32 R43, R50, 0x10, RZ ;  /* 0x00000010322b7819 */ /* 0x000fe200000006ff */
[----:B------:R-:W-:Y:S01]  /*22d0*/  IMAD.U32 R51, R51, 0x10000, RZ ;  /* 0x0001000033337824 */ /* 0x000fe200078e00ff */
[----:B-1----:R-:W-:Y:S01]  /*22e0*/  LOP3.LUT R26, R21, 0x10, RZ, 0xc0, !PT ;  /* 0x00000010151a7812 */ /* 0x002fe200078ec0ff */
[----:B------:R-:W-:Y:S01]  /*22f0*/  UMOV UR5, 0x400 ;  /* 0x0000040000057882 */ /* 0x000fe20000000000 */
[----:B------:R-:W-:Y:S01]  /*2300*/  SHF.L.U32 R21, R46, 0x10, RZ ;  /* 0x000000102e157819 */ /* 0x000fe200000006ff */
[----:B------:R-:W-:Y:S01]  /*2310*/  UIADD3 UR5, UR5, 0x5280, URZ ;  /* 0x0000528005057890 */ /* 0x000fe2000fffe03f */
[----:B------:R-:W-:Y:S01]  /*2320*/  SHF.L.U32 R41, R44, 0x10, RZ ;  /* 0x000000102c297819 */ /* 0x000fe200000006ff */
[----:B------:R-:W-:-:S02]  /*2330*/  IMAD.IADD R5, R5, 0x1, -R26 ;  /* 0x0000000105057824 */ /* 0x000fc400078e0a1a */
[----:B------:R-:W-:Y:S01]  /*2340*/  FADD.FTZ R47, -R36, R47 ;  /* 0x0000002f242f7221 */ /* 0x000fe20000010100 */
[----:B------:R-:W-:Y:S02]  /*2350*/  IMAD.U32 R39, R48, 0x10000, RZ ;  /* 0x0001000030277824 */ /* 0x000fe400078e00ff */
[C---:B------:R-:W-:Y:S01]  /*2360*/  FADD.FTZ R21, -R36.reuse, R21 ;  /* 0x0000001524157221 */ /* 0x040fe20000010100 */
[C---:B------:R-:W-:Y:S01]  /*2370*/  FADD.FTZ R43, -R36.reuse, R43 ;  /* 0x0000002b242b7221 */ /* 0x040fe20000010100 */
[----:B------:R-:W-:Y:S01]  /*2380*/  FADD.FTZ R51, -R36, R51 ;  /* 0x0000003324337221 */ /* 0x000fe20000010100 */
[----:B------:R-:W-:Y:S01]  /*2390*/  SHF.L.U32 R52, R52, 0x10, RZ ;  /* 0x0000001034347819 */ /* 0x000fe200000006ff */
[----:B------:R-:W-:Y:S01]  /*23a0*/  FMUL.FTZ R36, R24, R21 ;  /* 0x0000001518247220 */ /* 0x000fe20000410000 */
[----:B------:R-:W-:Y:S01]  /*23b0*/  SHF.L.U32 R45, R45, 0x10, RZ ;  /* 0x000000102d2d7819 */ /* 0x000fe200000006ff */
[----:B------:R-:W-:Y:S01]  /*23c0*/  IMAD.U32 R49, R49, 0x10000, RZ ;  /* 0x0001000031317824 */ /* 0x000fe200078e00ff */
[----:B------:R-:W-:Y:S01]  /*23d0*/  ULDC.64 UR12, c[0x0][0x210] ;  /* 0x00008400000c7ab9 */ /* 0x000fe20000000a00 */
[----:B------:R-:W-:-:S02]  /*23e0*/  IMAD.U32 R53, R53, 0x10000, RZ ;  /* 0x0001000035357824 */ /* 0x000fc400078e00ff */
[----:B------:R-:W-:Y:S01]  /*23f0*/  FMUL.FTZ R40, R24, R51 ;  /* 0x0000003318287220 */ /* 0x000fe20000410000 */
[----:B--2---:R-:W-:Y:S01]  /*2400*/  ULEA UR5, UR6, UR5, 0x18 ;  /* 0x0000000506057291 */ /* 0x004fe2000f8ec03f */
[----:B------:R-:W-:Y:S01]  /*2410*/  MOV R21, R74 ;  /* 0x0000004a00157202 */ /* 0x000fe20000000f00 */
[----:B------:R-:W-:-:S04]  /*2420*/  ULOP3.LUT UR4, UR4, 0x1, URZ, 0x3c, !UPT ;  /* 0x0000000104047892 */ /* 0x000fc8000f8e3c3f */
[----:B------:R-:W-:-:S05]  /*2430*/  LEA R5, R5, UR5, 0x3 ;  /* 0x0000000505057c11 */ /* 0x000fca000f8e18ff */
[----:B------:R-:W1:Y:S02]  /*2440*/  LDS.64 R26, [R5] ;  /* 0x00000000051a7984 */ /* 0x000e640000000a00 */
[--C-:B-1----:R-:W-:Y:S01]  /*2450*/  FFMA.FTZ R38, R39, R41, -R26.reuse ;  /* 0x0000002927267223 */ /* 0x102fe2000001081a */
[--C-:B------:R-:W-:Y:S01]  /*2460*/  FFMA.FTZ R76, R76, R25, -R26.reuse ;  /* 0x000000194c4c7223 */ /* 0x100fe2000001081a */
[--C-:B------:R-:W-:Y:S01]  /*2470*/  FFMA.FTZ R70, R25, R70, -R26.reuse ;  /* 0x0000004619467223 */ /* 0x100fe2000001081a */
[----:B------:R-:W-:Y:S01]  /*2480*/  FFMA.FTZ R41, R41, R52, -R26 ;  /* 0x0000003429297223 */ /* 0x000fe2000001081a */
[----:B------:R-:W-:Y:S01]  /*2490*/  FFMA.FTZ R5, -R27, R36, R38 ;  /* 0x000000241b057223 */ /* 0x000fe20000010126 */
[--C-:B------:R-:W-:Y:S01]  /*24a0*/  FFMA.FTZ R68, R68, R37, -R26.reuse ;  /* 0x0000002544447223 */ /* 0x100fe2000001081a */
[--C-:B------:R-:W-:Y:S01]  /*24b0*/  FFMA.FTZ R72, R37, R72, -R26.reuse ;  /* 0x0000004825487223 */ /* 0x100fe2000001081a */
[--C-:B------:R-:W-:Y:S01]  /*24c0*/  FFMA.FTZ R49, R49, R45, -R26.reuse ;  /* 0x0000002d31317223 */ /* 0x100fe2000001081a */
[----:B------:R-:W-:Y:S01]  /*24d0*/  FFMA.FTZ R42, R45, R53, -R26 ;  /* 0x000000352d2a7223 */ /* 0x000fe2000001081a */
[C---:B------:R-:W-:Y:S01]  /*24e0*/  FMUL.FTZ R36, R24.reuse, R43 ;  /* 0x0000002b18247220 */ /* 0x040fe20000410000 */
[----:B------:R-:W-:Y:S01]  /*24f0*/  FFMA.FTZ R77, R77, -R27, R76 ;  /* 0x8000001b4d4d7223 */ /* 0x000fe2000001004c */
[C---:B------:R-:W-:Y:S01]  /*2500*/  FMUL.FTZ R26, R24.reuse, R47 ;  /* 0x0000002f181a7220 */ /* 0x040fe20000410000 */
[----:B------:R-:W-:Y:S01]  /*2510*/  FFMA.FTZ R69, R69, -R27, R68 ;  /* 0x8000001b45457223 */ /* 0x000fe20000010044 */
[C---:B------:R-:W-:Y:S01]  /*2520*/  FFMA.FTZ R41, -R27.reuse, R36, R41 ;  /* 0x000000241b297223 */ /* 0x040fe20000010129 */
[C---:B------:R-:W-:Y:S01]  /*2530*/  FMUL.FTZ R77, R24.reuse, R77 ;  /* 0x0000004d184d7220 */ /* 0x040fe20000410000 */
[----:B------:R-:W-:Y:S01]  /*2540*/  FFMA.FTZ R49, -R27, R26, R49 ;  /* 0x0000001a1b317223 */ /* 0x000fe20000010131 */
[----:B------:R-:W-:Y:S01]  /*2550*/  FMUL.FTZ R36, R24, R5 ;  /* 0x0000000518247220 */ /* 0x000fe20000410000 */
[----:B------:R-:W-:Y:S01]  /*2560*/  IADD3 R26, P1, R3, UR12, RZ ;  /* 0x0000000c031a7c10 */ /* 0x000fe2000ff3e0ff */
[-C--:B------:R-:W-:Y:S01]  /*2570*/  FFMA.FTZ R71, R71, -R27.reuse, R70 ;  /* 0x8000001b47477223 */ /* 0x080fe20000010046 */
[----:B------:R-:W-:Y:S01]  /*2580*/  FFMA.FTZ R73, R73, -R27, R72 ;  /* 0x8000001b49497223 */ /* 0x000fe20000010048 */
[----:B------:R-:W-:Y:S01]  /*2590*/  FFMA.FTZ R3, -R27, R40, R42 ;  /* 0x000000281b037223 */ /* 0x000fe2000001012a */
[----:B------:R-:W-:Y:S01]  /*25a0*/  F2FP.BF16.F32.PACK_AB R77, R36, R77 ;  /* 0x0000004d244d723e */ /* 0x000fe200000010ff */
[----:B------:R-:W-:Y:S01]  /*25b0*/  FMUL.FTZ R69, R24, R69 ;  /* 0x0000004518457220 */ /* 0x000fe20000410000 */
[----:B------:R-:W-:Y:S01]  /*25c0*/  IADD3.X R27, R4, UR13, RZ, P1, !PT ;  /* 0x0000000d041b7c10 */ /* 0x000fe20008ffe4ff */
[C---:B------:R-:W-:Y:S01]  /*25d0*/  FMUL.FTZ R38, R24.reuse, R49 ;  /* 0x0000003118267220 */ /* 0x040fe20000410000 */
[C---:B------:R-:W-:Y:S01]  /*25e0*/  FMUL.FTZ R71, R24.reuse, R71 ;  /* 0x0000004718477220 */ /* 0x040fe20000410000 */
[C---:B------:R-:W-:Y:S01]  /*25f0*/  FMUL.FTZ R4, R24.reuse, R41 ;  /* 0x0000002918047220 */ /* 0x040fe20000410000 */
[C---:B------:R-:W-:Y:S01]  /*2600*/  FMUL.FTZ R73, R24.reuse, R73 ;  /* 0x0000004918497220 */ /* 0x040fe20000410000 */
[----:B------:R-:W-:Y:S01]  /*2610*/  FMUL.FTZ R24, R24, R3 ;  /* 0x0000000318187220 */ /* 0x000fe20000410000 */
[----:B------:R-:W-:Y:S01]  /*2620*/  PRMT R3, R77, 0x7632, R3 ;  /* 0x000076324d037816 */ /* 0x000fe20000000003 */
[----:B------:R-:W-:Y:S01]  /*2630*/  STG.E.U16 desc[UR8][R26.64], R77 ;  /* 0x0000004d1a007986 */ /* 0x000fe2000c101508 */
[----:B------:R-:W-:-:S02]  /*2640*/  F2FP.BF16.F32.PACK_AB R69, R38, R69 ;  /* 0x000000452645723e */ /* 0x000fc400000010ff */
[----:B------:R-:W-:Y:S01]  /*2650*/  IADD3 R2, P1, R2, UR12, RZ ;  /* 0x0000000c02027c10 */ /* 0x000fe2000ff3e0ff */
[----:B------:R1:W-:Y:S01]  /*2660*/  STG.E.U16 desc[UR8][R26.64+0x2], R3 ;  /* 0x000002031a007986 */ /* 0x0003e2000c101508 */
[----:B------:R-:W-:Y:S02]  /*2670*/  F2FP.BF16.F32.PACK_AB R71, R4, R71 ;  /* 0x000000470447723e */ /* 0x000fe400000010ff */
[----:B------:R-:W-:Y:S01]  /*2680*/  F2FP.BF16.F32.PACK_AB R73, R24, R73 ;  /* 0x000000491849723e */ /* 0x000fe200000010ff */
[----:B------:R2:W-:Y:S01]  /*2690*/  STG.E.U16 desc[UR8][R26.64+0x4], R69 ;  /* 0x000004451a007986 */ /* 0x0005e2000c101508 */
[----:B------:R-:W-:Y:S02]  /*26a0*/  PRMT R5, R69, 0x7632, R5 ;  /* 0x0000763245057816 */ /* 0x000fe40000000005 */
[----:B------:R-:W-:-:S03]  /*26b0*/  PRMT R4, R73, 0x7632, R4 ;  /* 0x0000763249047816 */ /* 0x000fc60000000004 */
[----:B------:R2:W-:Y:S01]  /*26c0*/  STG.E.U16 desc[UR8][R26.64+0x6], R5 ;  /* 0x000006051a007986 */ /* 0x0005e2000c101508 */
[----:B-1----:R-:W-:Y:S02]  /*26d0*/  IADD3.X R3, R0, UR13, RZ, P1, !PT ;  /* 0x0000000d00037c10 */ /* 0x002fe40008ffe4ff */
[----:B------:R-:W-:-:S03]  /*26e0*/  PRMT R0, R71, 0x7632, R0 ;  /* 0x0000763247007816 */ /* 0x000fc60000000000 */
[----:B------:R2:W-:Y:S04]  /*26f0*/  STG.E.U16 desc[UR8][R2.64], R71 ;  /* 0x0000004702007986 */ /* 0x0005e8000c101508 */
[----:B------:R2:W-:Y:S04]  /*2700*/  STG.E.U16 desc[UR8][R2.64+0x2], R0 ;  /* 0x0000020002007986 */ /* 0x0005e8000c101508 */
[----:B------:R2:W-:Y:S04]  /*2710*/  STG.E.U16 desc[UR8][R2.64+0x4], R73 ;  /* 0x0000044902007986 */ /* 0x0005e8000c101508 */
[----:B------:R2:W-:Y:S01]  /*2720*/  STG.E.U16 desc[UR8][R2.64+0x6], R4 ;  /* 0x0000060402007986 */ /* 0x0005e2000c101508 */
[----:B------:R-:W-:Y:S05]  /*2730*/  @!P0 BRA `(.L_x_118) ;  /* 0xffffffdc00c88947 */ /* 0x000fea000383ffff */
.L_x_104:
[----:B------:R-:W1:Y:S02]  /*2740*/  S2UR UR6, SR_CTAID.Y ;  /* 0x00000000000679c3 */ /* 0x000e640000002600 */
[----:B-1----:R-:W-:Y:S02]  /*2750*/  USHF.L.U32 UR5, UR6, 0x5, URZ ;  /* 0x0000000506057899 */ /* 0x002fe4000800063f */
[----:B------:R-:W-:Y:S02]  /*2760*/  ULOP3.LUT UR6, UR6, 0x1, URZ, 0xc0, !UPT ;  /* 0x0000000106067892 */ /* 0x000fe4000f8ec03f */
[----:B------:R-:W-:Y:S02]  /*2770*/  ULOP3.LUT UR5, UR5, 0x7ffffc0, URZ, 0xc0, !UPT ;  /* 0x07ffffc005057892 */ /* 0x000fe4000f8ec03f */
[----:B------:R-:W-:-:S04]  /*2780*/  UIMAD UR6, UR6, 0x3c0, URZ ;  /* 0x000003c0060678a4 */ /* 0x000fc8000f8e023f */
[----:B------:R-:W-:Y:S01]  /*2790*/  VIADD R22, R22, UR5 ;  /* 0x0000000516167c36 */ /* 0x000fe20008000000 */
[----:B------:R-:W-:-:S04]  /*27a0*/  UIADD3 UR10, UR6, 0x3c0, URZ ;  /* 0x000003c0060a7890 */ /* 0x000fc8000fffe03f */
[----:B------:R-:W-:-:S04]  /*27b0*/  LEA R48, R22, UR6, 0x5 ;  /* 0x0000000616307c11 */ /* 0x000fc8000f8e28ff */
[----:B------:R-:W-:-:S13]  /*27c0*/  ISETP.GE.AND P0, PT, R48, UR10, PT ;  /* 0x0000000a30007c0c */ /* 0x000fda000bf06270 */
[----:B------:R-:W-:Y:S05]  /*27d0*/  @P0 EXIT ;  /* 0x000000000000094d */ /* 0x000fea0003800000 */
[----:B------:R-:W1:Y:S01]  /*27e0*/  LDC.64 R10, c[0x0][0x258] ;  /* 0x00009600ff0a7b82 */ /* 0x000e620000000a00 */
[----:B--2---:R-:W2:Y:S01]  /*27f0*/  S2R R0, SR_TID.X ;  /* 0x0000000000007919 */ /* 0x004ea20000002100 */
[----:B------:R-:W-:-:S06]  /*2800*/  UMOV UR4, 0x400 ;  /* 0x0000040000047882 */ /* 0x000fcc0000000000 */
[----:B------:R-:W3:Y:S01]  /*2810*/  S2UR UR5, SR_CgaCtaId ;  /* 0x00000000000579c3 */ /* 0x000ee20000008800 */
[----:B-1----:R-:W-:Y:S02]  /*2820*/  LOP3.LUT R38, RZ, R10, RZ, 0x33, !PT ;  /* 0x0000000aff267212 */ /* 0x002fe400078e33ff */
[----:B0-----:R-:W-:Y:S02]  /*2830*/  LOP3.LUT R3, RZ, R11, RZ, 0x33, !PT ;  /* 0x0000000bff037212 */ /* 0x001fe400078e33ff */
[----:B------:R-:W-:-:S04]  /*2840*/  ISETP.GT.U32.AND P0, PT, R38, -0x2, PT ;  /* 0xfffffffe2600780c */ /* 0x000fc80003f04070 */
[C---:B------:R-:W-:Y:S01]  /*2850*/  ISETP.GT.AND.EX P0, PT, R3.reuse, -0x1, PT, P0 ;  /* 0xffffffff0300780c */ /* 0x040fe20003f04300 */
[----:B---3--:R-:W-:Y:S01]  /*2860*/  ULEA UR6, UR5, UR4, 0x18 ;  /* 0x0000000405067291 */ /* 0x008fe2000f8ec03f */
[----:B--2---:R-:W-:Y:S02]  /*2870*/  SHF.R.U32.HI R36, RZ, 0x5, R0 ;  /* 0x00000005ff247819 */ /* 0x004fe40000011600 */
[----:B------:R-:W-:Y:S01]  /*2880*/  SEL R38, R38, 0xfffffffe, P0 ;  /* 0xfffffffe26267807 */ /* 0x000fe20000000000 */
[----:B------:R-:W-:Y:S01]  /*2890*/  ULDC.64 UR4, c[0x0][0x260] ;  /* 0x0000980000047ab9 */ /* 0x000fe20000000a00 */
[----:B------:R-:W-:Y:S01]  /*28a0*/  SEL R3, R3, 0xffffffff, P0 ;  /* 0xffffffff03037807 */ /* 0x000fe20000000000 */
[----:B------:R-:W-:Y:S01]  /*28b0*/  UIADD3 UR4, UP0, UR4, 0x78800, URZ ;  /* 0x0007880004047890 */ /* 0x000fe2000ff1e03f */
[C---:B------:R-:W-:Y:S02]  /*28c0*/  SHF.L.U32 R37, R38.reuse, 0x6, RZ ;  /* 0x0000000626257819 */ /* 0x040fe400000006ff */
[----:B------:R-:W-:Y:S01]  /*28d0*/  SHF.L.U64.HI R38, R38, 0x6, R3 ;  /* 0x0000000626267819 */ /* 0x000fe20000010203 */
[----:B------:R-:W-:Y:S01]  /*28e0*/  IMAD.MOV.U32 R3, RZ, RZ, -0x1 ;  /* 0xffffffffff037424 */ /* 0x000fe200078e00ff */
[----:B------:R-:W-:Y:S01]  /*28f0*/  IADD3 R37, P0, P1, -R37, -0x41, -R36 ;  /* 0xffffffbf25257810 */ /* 0x000fe2000791e924 */
[----:B------:R-:W-:Y:S01]  /*2900*/  UIADD3.X UR5, URZ, UR5, URZ, UP0, !UPT ;  /* 0x000000053f057290 */ /* 0x000fe200087fe43f */
[----:B------:R-:W-:-:S02]  /*2910*/  SHF.L.U32 R5, R36, 0x1, RZ ;  /* 0x0000000124057819 */ /* 0x000fc400000006ff */
[----:B------:R-:W-:Y:S02]  /*2920*/  IADD3.X R38, ~R38, -0x1, R3, P0, P1 ;  /* 0xffffffff26267810 */ /* 0x000fe400007e2503 */
[--C-:B------:R-:W-:Y:S02]  /*2930*/  SHF.R.U32.HI R39, RZ, 0x4, R0.reuse ;  /* 0x00000004ff277819 */ /* 0x100fe40000011600 */
[----:B------:R-:W-:Y:S01]  /*2940*/  LOP3.LUT R41, R5, 0x1f, R0, 0x78, !PT ;  /* 0x0000001f05297812 */ /* 0x000fe200078e7800 */
[----:B------:R-:W-:Y:S01]  /*2950*/  IMAD.WIDE.U32 R2, R38, -0x77777777, RZ ;  /* 0x8888888926027825 */ /* 0x000fe200078e00ff */
[----:B------:R-:W-:Y:S02]  /*2960*/  LEA R6, R36, UR6, 0x7 ;  /* 0x0000000624067c11 */ /* 0x000fe4000f8e38ff */
[----:B------:R-:W-:Y:S01]  /*2970*/  SHF.L.U32 R43, R0, 0x1, RZ ;  /* 0x00000001002b7819 */ /* 0x000fe200000006ff */
[----:B------:R-:W-:Y:S01]  /*2980*/  VIADD R40, R39, 0x1e ;  /* 0x0000001e27287836 */ /* 0x000fe20000000000 */
[----:B------:R-:W-:Y:S01]  /*2990*/  LEA R41, R41, R6, 0x2 ;  /* 0x0000000629297211 */ /* 0x000fe200078e10ff */
[----:B------:R-:W-:Y:S01]  /*29a0*/  IMAD.WIDE.U32 R4, P0, R37, -0x77777778, R2 ;  /* 0x8888888825047825 */ /* 0x000fe20007800002 */
[----:B------:R-:W-:-:S02]  /*29b0*/  LOP3.LUT R43, R43, 0x1e, RZ, 0xc0, !PT ;  /* 0x0000001e2b2b7812 */ /* 0x000fc400078ec0ff */
[----:B------:R-:W-:Y:S01]  /*29c0*/  LOP3.LUT R9, RZ, R39, RZ, 0x33, !PT ;  /* 0x00000027ff097212 */ /* 0x000fe200078e33ff */
[----:B------:R-:W-:Y:S01]  /*29d0*/  IMAD.WIDE.U32 R2, R37, -0x77777777, RZ ;  /* 0x8888888925027825 */ /* 0x000fe200078e00ff */
[----:B------:R-:W-:Y:S02]  /*29e0*/  VIMNMX.U32 R42, R40, 0x20, !PT ;  /* 0x00000020282a7848 */ /* 0x000fe40007fe0000 */
[----:B------:R-:W-:Y:S01]  /*29f0*/  IADD3 R44, R39, 0x3c, RZ ;  /* 0x0000003c272c7810 */ /* 0x000fe20007ffe0ff */
[----:B------:R-:W-:Y:S01]  /*2a00*/  IMAD.SHL.U32 R2, R0, 0x80, RZ ;  /* 0x0000008000027824 */ /* 0x000fe200078e00ff */
[----:B------:R-:W-:Y:S01]  /*2a10*/  IADD3 RZ, P1, R3, R4, RZ ;  /* 0x0000000403ff7210 */ /* 0x000fe20007f3e0ff */
[----:B------:R-:W-:Y:S01]  /*2a20*/  IMAD.X R7, RZ, RZ, RZ, P0 ;  /* 0x000000ffff077224 */ /* 0x000fe200000e06ff */
[----:B------:R-:W-:Y:S01]  /*2a30*/  LOP3.LUT R3, R40, R43, RZ, 0x3c, !PT ;  /* 0x0000002b28037212 */ /* 0x000fe200078e3cff */
[----:B------:R-:W-:Y:S01]  /*2a40*/  IMAD.MOV.U32 R6, RZ, RZ, R5 ;  /* 0x000000ffff067224 */ /* 0x000fe200078e0005 */
[----:B------:R-:W-:Y:S01]  /*2a50*/  LOP3.LUT R2, R2, 0x780, RZ, 0xc0, !PT ;  /* 0x0000078002027812 */ /* 0x000fe200078ec0ff */
[----:B------:R-:W-:Y:S01]  /*2a60*/  VIADD R52, R39, 0x5a ;  /* 0x0000005a27347836 */ /* 0x000fe20000000000 */
[----:B------:R-:W-:Y:S01]  /*2a70*/  IADD3 R42, R42, R9, RZ ;  /* 0x000000092a2a7210 */ /* 0x000fe20007ffe0ff */
[----:B------:R-:W-:Y:S01]  /*2a80*/  IMAD.WIDE.U32.X R4, R38, -0x77777778, R6, P1 ;  /* 0x8888888826047825 */ /* 0x000fe200008e0406 */
[----:B------:R-:W-:-:S02]  /*2a90*/  ISETP.LT.U32.AND P0, PT, R10, 0x1, PT ;  /* 0x000000010a00780c */ /* 0x000fc40003f01070 */
[----:B------:R-:W-:Y:S01]  /*2aa0*/  IADD3 R51, P1, R36, 0x1e, RZ ;  /* 0x0000001e24337810 */ /* 0x000fe20007f3e0ff */
[----:B------:R-:W-:Y:S01]  /*2ab0*/  VIADD R8, R2, UR6 ;  /* 0x0000000602087c36 */ /* 0x000fe20008000000 */
[----:B------:R-:W-:Y:S02]  /*2ac0*/  SHF.R.U64 R58, R4, 0x3, R5 ;  /* 0x00000003043a7819 */ /* 0x000fe40000001205 */
[----:B------:R-:W-:Y:S01]  /*2ad0*/  ISETP.LT.AND.EX P0, PT, R11, RZ, PT, P0 ;  /* 0x000000ff0b00720c */ /* 0x000fe20003f01300 */
[----:B------:R-:W-:Y:S01]  /*2ae0*/  IMAD R46, R3, 0x4, R8 ;  /* 0x00000004032e7824 */ /* 0x000fe200078e0208 */
[-C--:B------:R-:W-:Y:S01]  /*2af0*/  LOP3.LUT R45, R39, R43.reuse, RZ, 0x3c, !PT ;  /* 0x0000002b272d7212 */ /* 0x080fe200078e3cff */
[----:B------:R-:W-:Y:S01]  /*2b00*/  IMAD.WIDE.U32 R2, R42, -0x77777777, RZ ;  /* 0x888888892a027825 */ /* 0x000fe200078e00ff */
[----:B------:R-:W-:Y:S02]  /*2b10*/  SEL R57, R10, 0x1, P0 ;  /* 0x000000010a397807 */ /* 0x000fe40000000000 */
[----:B------:R-:W-:Y:S01]  /*2b20*/  SEL R4, R11, RZ, P0 ;  /* 0x000000ff0b047207 */ /* 0x000fe20000000000 */
[----:B------:R-:W-:Y:S01]  /*2b30*/  VIADD R58, R58, 0x1 ;  /* 0x000000013a3a7836 */ /* 0x000fe20000000000 */
[----:B------:R-:W-:Y:S01]  /*2b40*/  LOP3.LUT R47, R44, R43, RZ, 0x3c, !PT ;  /* 0x0000002b2c2f7212 */ /* 0x000fe200078e3cff */
[----:B------:R-:W-:Y:S01]  /*2b50*/  IMAD.X R54, RZ, RZ, RZ, P1 ;  /* 0x000000ffff367224 */ /* 0x000fe200008e06ff */
[----:B------:R-:W-:-:S02]  /*2b60*/  LEA.HI R2, R3, 0x1, RZ, 0x1c ;  /* 0x0000000103027811 */ /* 0x000fc400078fe0ff */
[C---:B------:R-:W-:Y:S02]  /*2b70*/  IADD3 R50, P0, R36.reuse, 0xf, RZ ;  /* 0x0000000f24327810 */ /* 0x040fe40007f1e0ff */
[----:B------:R-:W-:Y:S02]  /*2b80*/  IADD3 R66, P2, R36, 0x2d, RZ ;  /* 0x0000002d24427810 */ /* 0x000fe40007f5e0ff */
[----:B------:R-:W-:Y:S02]  /*2b90*/  SHF.L.U64.HI R55, R57, 0x6, R4 ;  /* 0x0000000639377819 */ /* 0x000fe40000010204 */
[-C--:B------:R-:W-:Y:S02]  /*2ba0*/  LEA R45, R45, R8.reuse, 0x2 ;  /* 0x000000082d2d7211 */ /* 0x080fe400078e10ff */
[----:B------:R-:W-:Y:S02]  /*2bb0*/  LEA R47, R47, R8, 0x2 ;  /* 0x000000082f2f7211 */ /* 0x000fe400078e10ff */
[----:B------:R-:W-:-:S02]  /*2bc0*/  LOP3.LUT R49, R0, 0x1f, RZ, 0xc0, !PT ;  /* 0x0000001f00317812 */ /* 0x000fc400078ec0ff */
[----:B------:R-:W-:Y:S02]  /*2bd0*/  LOP3.LUT R65, R0, 0xf, RZ, 0xc0, !PT ;  /* 0x0000000f00417812 */ /* 0x000fe400078ec0ff */
[----:B------:R-:W-:Y:S02]  /*2be0*/  IADD3.X R53, RZ, RZ, RZ, P0, !PT ;  /* 0x000000ffff357210 */ /* 0x000fe400007fe4ff */
[----:B------:R-:W-:Y:S02]  /*2bf0*/  IADD3.X R67, RZ, RZ, RZ, P2, !PT ;  /* 0x000000ffff437210 */ /* 0x000fe400017fe4ff */
[----:B------:R-:W-:Y:S02]  /*2c00*/  SHF.L.U32 R57, R57, 0x6, RZ ;  /* 0x0000000639397819 */ /* 0x000fe400000006ff */
[----:B------:R-:W-:Y:S02]  /*2c10*/  LOP3.LUT R56, R2, 0x3, RZ, 0xc0, !PT ;  /* 0x0000000302387812 */ /* 0x000fe400078ec0ff */
[----:B------:R-:W-:-:S07]  /*2c20*/  LOP3.LUT R58, R58, 0x3, RZ, 0xc0, !PT ;  /* 0x000000033a3a7812 */ /* 0x000fce00078ec0ff */
.L_x_135:
[----:B------:R-:W-:Y:S01]  /*2c30*/  ISETP.GT.U32.AND P0, PT, R57, R36, PT ;  /* 0x000000243900720c */ /* 0x000fe20003f04070 */
[----:B------:R-:W-:Y:S01]  /*2c40*/  BSSY B0, `(.L_x_119) ;  /* 0x00000a7000007945 */ /* 0x000fe20003800000 */
[----:B0-----:R-:W-:Y:S01]  /*2c50*/  HFMA2.MMA R60, -RZ, RZ, 0, 0 ;  /* 0x00000000ff3c7435 */ /* 0x001fe200000001ff */
[----:B------:R-:W-:Y:S01]  /*2c60*/  IMAD.MOV.U32 R59, RZ, RZ, RZ ;  /* 0x000000ffff3b7224 */ /* 0x000fe200078e00ff */
[----:B------:R-:W-:-:S13]  /*2c70*/  ISETP.GT.AND.EX P0, PT, R55, RZ, PT, P0 ;  /* 0x000000ff3700720c */ /* 0x000fda0003f04300 */
[----:B-1234-:R-:W-:Y:S05]  /*2c80*/  @!P0 BRA `(.L_x_120) ;  /* 0x0000000800888947 */ /* 0x01efea0003800000 */
[----:B------:R-:W-:Y:S01]  /*2c90*/  ISETP.NE.U32.AND P1, PT, R58, RZ, PT ;  /* 0x000000ff3a00720c */ /* 0x000fe20003f25070 */
[----:B------:R-:W-:Y:S01]  /*2ca0*/  BSSY B1, `(.L_x_121) ;  /* 0x0000023000017945 */ /* 0x000fe20003800000 */
[----:B------:R-:W-:Y:S01]  /*2cb0*/  ISETP.GE.U32.AND P0, PT, R37, 0x2d, PT ;  /* 0x0000002d2500780c */ /* 0x000fe20003f06070 */
[----:B------:R-:W-:Y:S01]  /*2cc0*/  IMAD.MOV.U32 R60, RZ, RZ, RZ ;  /* 0x000000ffff3c7224 */ /* 0x000fe200078e00ff */
[----:B------:R-:W-:Y:S01]  /*2cd0*/  ISETP.NE.AND.EX P1, PT, RZ, RZ, PT, P1 ;  /* 0x000000ffff00720c */ /* 0x000fe20003f25310 */
[----:B------:R-:W-:Y:S01]  /*2ce0*/  IMAD.MOV.U32 R62, RZ, RZ, RZ ;  /* 0x000000ffff3e7224 */ /* 0x000fe200078e00ff */
[----:B------:R-:W-:Y:S02]  /*2cf0*/  IADD3 R2, P2, R49, R48, RZ ;  /* 0x0000003031027210 */ /* 0x000fe40007f5e0ff */
[----:B------:R-:W-:Y:S02]  /*2d00*/  ISETP.GE.U32.AND.EX P0, PT, R38, RZ, PT, P0 ;  /* 0x000000ff2600720c */ /* 0x000fe40003f06100 */
[----:B------:R-:W-:-:S02]  /*2d10*/  MOV R64, R36 ;  /* 0x0000002400407202 */ /* 0x000fc40000000f00 */
[----:B------:R-:W-:Y:S02]  /*2d20*/  MOV R59, RZ ;  /* 0x000000ff003b7202 */ /* 0x000fe40000000f00 */
[----:B------:R-:W-:-:S03]  /*2d30*/  LEA.HI.X.SX32 R3, R48, RZ, 0x1, P2 ;  /* 0x000000ff30037211 */ /* 0x000fc600010f0eff */
[----:B------:R-:W-:Y:S05]  /*2d40*/  @!P1 BRA `(.L_x_122) ;  /* 0x0000000000609947 */ /* 0x000fea0003800000 */
        /* <DEDUP_REMOVED lines=16> */
[----:B------:R-:W-:Y:S01]  /*2e50*/  IMAD.MOV.U32 R64, RZ, RZ, R51 ;  /* 0x000000ffff407224 */ /* 0x000fe200078e0033 */
[----:B------:R-:W-:Y:S01]  /*2e60*/  MOV R62, R54 ;  /* 0x00000036003e7202 */ /* 0x000fe20000000f00 */
[----:B------:R-:W-:Y:S01]  /*2e70*/  @P1 IMAD.MOV.U32 R64, RZ, RZ, R66 ;  /* 0x000000ffff401224 */ /* 0x000fe200078e0042 */
[----:B------:R-:W-:Y:S01]  /*2e80*/  @P1 MOV R62, R67 ;  /* 0x00000043003e1202 */ /* 0x000fe20000000f00 */
[----:B--2---:R-:W-:Y:S01]  /*2e90*/  FADD.FTZ R59, R59, R6 ;  /* 0x000000063b3b7221 */ /* 0x004fe20000010000 */
[----:B------:R-:W-:-:S03]  /*2ea0*/  FADD.FTZ R60, R60, R7 ;  /* 0x000000073c3c7221 */ /* 0x000fc60000010000 */
[----:B---3--:R-:W-:Y:S01]  /*2eb0*/  @P1 FADD.FTZ R59, R59, R8 ;  /* 0x000000083b3b1221 */ /* 0x008fe20000010000 */
[----:B------:R-:W-:-:S07]  /*2ec0*/  @P1 FADD.FTZ R60, R60, R9 ;  /* 0x000000093c3c1221 */ /* 0x000fce0000010000 */
.L_x_122:
[----:B------:R-:W-:Y:S05]  /*2ed0*/  BSYNC B1 ;  /* 0x0000000000017941 */ /* 0x000fea0003800000 */
.L_x_121:
[----:B------:R-:W-:Y:S05]  /*2ee0*/  @!P0 BRA `(.L_x_120) ;  /* 0x0000000400f08947 */ /* 0x000fea0003800000 */
[C---:B------:R-:W-:Y:S01]  /*2ef0*/  SHF.L.U64.HI R5, R2.reuse, 0x1, R3 ;  /* 0x0000000102057819 */ /* 0x040fe20000010203 */
[----:B------:R-:W-:Y:S01]  /*2f00*/  IMAD.SHL.U32 R4, R2, 0x2, RZ ;  /* 0x0000000202047824 */ /* 0x000fe200078e00ff */
[----:B------:R-:W-:Y:S01]  /*2f10*/  IADD3 R2, P0, -R64, R57, RZ ;  /* 0x0000003940027210 */ /* 0x000fe20007f1e1ff */
[----:B------:R-:W-:Y:S01]  /*2f20*/  IMAD R3, R62, 0xf00, RZ ;  /* 0x00000f003e037824 */ /* 0x000fe200078e02ff */
[----:B------:R-:W-:Y:S01]  /*2f30*/  BSSY B1, `(.L_x_123) ;  /* 0x0000044000017945 */ /* 0x000fe20003800000 */
[----:B------:R-:W-:Y:S01]  /*2f40*/  IMAD.WIDE.U32 R4, R64, 0xf00, R4 ;  /* 0x00000f0040047825 */ /* 0x000fe200078e0004 */
[----:B------:R-:W-:Y:S02]  /*2f50*/  ISETP.GT.U32.AND P1, PT, R2, 0xb4, PT ;  /* 0x000000b40200780c */ /* 0x000fe40003f24070 */
[----:B------:R-:W-:Y:S01]  /*2f60*/  IADD3.X R6, ~R62, R55, RZ, P0, !PT ;  /* 0x000000373e067210 */ /* 0x000fe200007fe5ff */
[----:B------:R-:W-:Y:S01]  /*2f70*/  IMAD.IADD R3, R5, 0x1, R3 ;  /* 0x0000000105037824 */ /* 0x000fe200078e0203 */
[----:B------:R-:W-:-:S02]  /*2f80*/  LEA R2, P0, R4, UR4, 0x2 ;  /* 0x0000000404027c11 */ /* 0x000fc4000f8010ff */
[----:B------:R-:W-:Y:S02]  /*2f90*/  ISETP.GT.AND.EX P1, PT, R6, RZ, PT, P1 ;  /* 0x000000ff0600720c */ /* 0x000fe40003f24310 */
[----:B------:R-:W-:Y:S02]  /*2fa0*/  LEA.HI.X R3, R4, UR5, R3, 0x2, P0 ;  /* 0x0000000504037c11 */ /* 0x000fe400080f1403 */
[----:B------:R-:W-:-:S09]  /*2fb0*/  PLOP3.LUT P0, PT, PT, PT, PT, 0x80, 0x0 ;  /* 0x000000000000781c */ /* 0x000fd20003f0f070 */
[----:B------:R-:W-:Y:S05]  /*2fc0*/  @!P1 BRA `(.L_x_124) ;  /* 0x0000000000e89947 */ /* 0x000fea0003800000 */
[----:B------:R-:W-:Y:S02]  /*2fd0*/  IADD3 R63, P1, R57, -0xb4, RZ ;  /* 0xffffff4c393f7810 */ /* 0x000fe40007f3e0ff */
[----:B------:R-:W-:Y:S02]  /*2fe0*/  PLOP3.LUT P0, PT, PT, PT, PT, 0x8, 0x0 ;  /* 0x000000000000781c */ /* 0x000fe40003f0e170 */
[----:B------:R-:W-:-:S11]  /*2ff0*/  IADD3.X R61, R55, -0x1, RZ, P1, !PT ;  /* 0xffffffff373d7810 */ /* 0x000fd60000ffe4ff */
.L_x_125:
[----:B------:R-:W2:Y:S04]  /*3000*/  LDG.E.64 R4, desc[UR8][R2.64+-0x70800] ;  /* 0xf8f8000802047981 */ /* 0x000ea8000c1e1b00 */
[----:B------:R-:W3:Y:S04]  /*3010*/  LDG.E.64 R6, desc[UR8][R2.64+-0x38400] ;  /* 0xfc7c000802067981 */ /* 0x000ee8000c1e1b00 */
[----:B------:R-:W4:Y:S04]  /*3020*/  LDG.E.64 R8, desc[UR8][R2.64] ;  /* 0x0000000802087981 */ /* 0x000f28000c1e1b00 */
[----:B------:R-:W5:Y:S04]  /*3030*/  LDG.E.64 R10, desc[UR8][R2.64+0x38400] ;  /* 0x03840008020a7981 */ /* 0x000f68000c1e1b00 */
        /* <DEDUP_REMOVED lines=11> */
[----:B------:R0:W5:Y:S01]  /*30f0*/  LDG.E.64 R34, desc[UR8][R2.64+0x2db400] ;  /* 0x2db4000802227981 */ /* 0x000162000c1e1b00 */
[----:B------:R-:W-:-:S04]  /*3100*/  IADD3 R64, P1, R64, 0xf0, RZ ;  /* 0x000000f040407810 */ /* 0x000fc80007f3e0ff */
[----:B------:R-:W-:Y:S02]  /*3110*/  IADD3.X R62, RZ, R62, RZ, P1, !PT ;  /* 0x0000003eff3e7210 */ /* 0x000fe40000ffe4ff */
[----:B------:R-:W-:Y:S02]  /*3120*/  ISETP.GE.U32.AND P1, PT, R64, R63, PT ;  /* 0x0000003f4000720c */ /* 0x000fe40003f26070 */
[----:B0-----:R-:W-:Y:S02]  /*3130*/  IADD3 R2, P2, R2, 0x384000, RZ ;  /* 0x0038400002027810 */ /* 0x001fe40007f5e0ff */
[----:B------:R-:W-:-:S03]  /*3140*/  ISETP.GE.AND.EX P1, PT, R62, R61, PT, P1 ;  /* 0x0000003d3e00720c */ /* 0x000fc60003f26310 */
[----:B------:R-:W-:Y:S02]  /*3150*/  IMAD.X R3, RZ, RZ, R3, P2 ;  /* 0x000000ffff037224 */ /* 0x000fe400010e0603 */
[----:B--2---:R-:W-:Y:S01]  /*3160*/  FADD.FTZ R59, R4, R59 ;  /* 0x0000003b043b7221 */ /* 0x004fe20000010000 */
[----:B------:R-:W-:-:S03]  /*3170*/  FADD.FTZ R60, R5, R60 ;  /* 0x0000003c053c7221 */ /* 0x000fc60000010000 */
[----:B---3--:R-:W-:Y:S01]  /*3180*/  FADD.FTZ R59, R59, R6 ;  /* 0x000000063b3b7221 */ /* 0x008fe20000010000 */
[----:B------:R-:W-:-:S03]  /*3190*/  FADD.FTZ R60, R60, R7 ;  /* 0x000000073c3c7221 */ /* 0x000fc60000010000 */
[----:B----4-:R-:W-:Y:S01]  /*31a0*/  FADD.FTZ R59, R59, R8 ;  /* 0x000000083b3b7221 */ /* 0x010fe20000010000 */
[----:B------:R-:W-:-:S03]  /*31b0*/  FADD.FTZ R60, R60, R9 ;  /* 0x000000093c3c7221 */ /* 0x000fc60000010000 */
[----:B-----5:R-:W-:Y:S01]  /*31c0*/  FADD.FTZ R59, R59, R10 ;  /* 0x0000000a3b3b7221 */ /* 0x020fe20000010000 */
[----:B------:R-:W-:-:S03]  /*31d0*/  FADD.FTZ R60, R60, R11 ;  /* 0x0000000b3c3c7221 */ /* 0x000fc60000010000 */
[----:B------:R-:W-:Y:S01]  /*31e0*/  FADD.FTZ R59, R59, R12 ;  /* 0x0000000c3b3b7221 */ /* 0x000fe20000010000 */
        /* <DEDUP_REMOVED lines=22> */
[----:B------:R-:W-:Y:S01]  /*3350*/  FADD.FTZ R60, R60, R35 ;  /* 0x000000233c3c7221 */ /* 0x000fe20000010000 */
[----:B------:R-:W-:Y:S06]  /*3360*/  @!P1 BRA `(.L_x_125) ;  /* 0xfffffffc00249947 */ /* 0x000fec000383ffff */
.L_x_124:
[----:B------:R-:W-:Y:S05]  /*3370*/  BSYNC B1 ;  /* 0x0000000000017941 */ /* 0x000fea0003800000 */
.L_x_123:
        /* <DEDUP_REMOVED lines=10> */
[----:B------:R-:W5:Y:S04]  /*3420*/  LDG.E.64 R10, desc[UR8][R2.64+0x70800] ;  /* 0x07080008020a7981 */ /* 0x000f68000c1e1b00 */
[----:B------:R-:W5:Y:S04]  /*3430*/  LDG.E.64 R8, desc[UR8][R2.64+0xa8c00] ;  /* 0x0a8c000802087981 */ /* 0x000f68000c1e1b00 */
[----:B------:R-:W5:Y:S04]  /*3440*/  LDG.E.64 R6, desc[UR8][R2.64+0xe1000] ;  /* 0x0e10000802067981 */ /* 0x000f68000c1e1b00 */
[----:B------:R0:W5:Y:S01]  /*3450*/  LDG.E.64 R4, desc[UR8][R2.64+0x119400] ;  /* 0x1194000802047981 */ /* 0x000162000c1e1b00 */
[----:B------:R-:W-:-:S02]  /*3460*/  IADD3 R64, P2, R64, 0x78, RZ ;  /* 0x0000007840407810 */ /* 0x000fc40007f5e0ff */
[----:B------:R-:W-:Y:S02]  /*3470*/  PLOP3.LUT P0, PT, PT, PT, PT, 0x8, 0x0 ;  /* 0x000000000000781c */ /* 0x000fe40003f0e170 */
[----:B------:R-:W-:Y:S02]  /*3480*/  IADD3.X R62, RZ, R62, RZ, P2, !PT ;  /* 0x0000003eff3e7210 */ /* 0x000fe400017fe4ff */
[----:B0-----:R-:W-:-:S05]  /*3490*/  IADD3 R2, P1, R2, 0x1c2000, RZ ;  /* 0x001c200002027810 */ /* 0x001fca0007f3e0ff */
        /* <DEDUP_REMOVED lines=16> */
[----:B------:R-:W-:-:S07]  /*35a0*/  FADD.FTZ R60, R60, R5 ;  /* 0x000000053c3c7221 */ /* 0x000fce0000010000 */
.L_x_127:
[----:B------:R-:W-:Y:S05]  /*35b0*/  BSYNC B1 ;  /* 0x0000000000017941 */ /* 0x000fea0003800000 */
.L_x_126:
        /* <DEDUP_REMOVED lines=15> */
.L_x_120:
[----:B------:R-:W-:Y:S05]  /*36b0*/  BSYNC B0 ;  /* 0x0000000000007941 */ /* 0x000fea0003800000 */
.L_x_119:
[----:B------:R-:W-:Y:S01]  /*36c0*/  ISETP.GT.U32.AND P0, PT, R0, 0x1ff, PT ;  /* 0x000001ff0000780c */ /* 0x000fe20003f04070 */
[----:B------:R0:W-:Y:S04]  /*36d0*/  STS [R41], R59 ;  /* 0x0000003b29007388 */ /* 0x0001e80000000800 */
[----:B------:R0:W-:Y:S01]  /*36e0*/  STS [R41+0x780], R60 ;  /* 0x0007803c29007388 */ /* 0x0001e20000000800 */
[----:B------:R-:W-:Y:S07]  /*36f0*/  BAR.SYNC.DEFER_BLOCKING 0x0 ;  /* 0x0000000000007b1d */ /* 0x000fee0000010000 */
[----:B------:R-:W-:Y:S05]  /*3700*/  @P0 BRA `(.L_x_128) ;  /* 0x0000001000340947 */ /* 0x000fea0003800000 */
[----:B------:R-:W-:Y:S01]  /*3710*/  ISETP.NE.AND P0, PT, R56, RZ, PT ;  /* 0x000000ff3800720c */ /* 0x000fe20003f05270 */
[----:B------:R-:W-:Y:S01]  /*3720*/  BSSY B0, `(.L_x_129) ;  /* 0x0000073000007945 */ /* 0x000fe20003800000 */
[----:B------:R-:W-:-:S11]  /*3730*/  IMAD.MOV.U32 R11, RZ, RZ, R39 ;  /* 0x000000ffff0b7224 */ /* 0x000fd600078e0027 */
[----:B------:R-:W-:Y:S05]  /*3740*/  @!P0 BRA `(.L_x_130) ;  /* 0x0000000400c08947 */ /* 0x000fea0003800000 */
[----:B------:R-:W-:Y:S02]  /*3750*/  ISETP.NE.AND P0, PT, R65, 0xf, PT ;  /* 0x0000000f4100780c */ /* 0x000fe40003f05270 */
[----:B------:R-:W-:Y:S01]  /*3760*/  CS2R R2, SRZ ;  /* 0x0000000000027805 */ /* 0x000fe2000001ff00 */
[----:B------:R-:W-:-:S10]  /*3770*/  UMOV UR7, 0xffff ;  /* 0x0000ffff00077882 */ /* 0x000fd40000000000 */
[----:B------:R1:W2:Y:S04]  /*3780*/  @P0 LDS R2, [R45] ;  /* 0x000000002d020984 */ /* 0x0002a80000000800 */
[----:B------:R1:W3:Y:S01]  /*3790*/  @P0 LDS R3, [R45+0x780] ;  /* 0x000780002d030984 */ /* 0x0002e20000000800 */
[----:B------:R-:W-:Y:S05]  /*37a0*/  BRA.DIV UR7, `(.L_x_131) ;  /* 0x0000001207247947 */ /* 0x000fea000b800000 */
[----:B------:R-:W-:Y:S01]  /*37b0*/  MOV R7, 0xffff ;  /* 0x0000ffff00077802 */ /* 0x000fe20000000f00 */
[----:B------:R-:W-:Y:S01]  /*37c0*/  IMAD.MOV.U32 R6, RZ, RZ, 0xffff ;  /* 0x0000ffffff067424 */ /* 0x000fe200078e00ff */
[----:B------:R-:W-:Y:S01]  /*37d0*/  MOV R8, 0xffff ;  /* 0x0000ffff00087802 */ /* 0x000fe20000000f00 */
[----:B------:R-:W-:Y:S01]  /*37e0*/  IMAD.MOV.U32 R9, RZ, RZ, 0xffff ;  /* 0x0000ffffff097424 */ /* 0x000fe200078e00ff */
[----:B------:R-:W-:Y:S01]  /*37f0*/  MOV R15, 0xffff ;  /* 0x0000ffff000f7802 */ /* 0x000fe20000000f00 */
[----:B--2---:R-:W2:Y:S04]  /*3800*/  SHFL.BFLY PT, R5, R2, 0x8, 0x101f ;  /* 0x0d101f0002057f89 */ /* 0x004ea800000e0000 */
[----:B---3--:R-:W3:Y:S01]  /*3810*/  SHFL.BFLY PT, R4, R3, 0x8, 0x101f ;  /* 0x0d101f0003047f89 */ /* 0x008ee200000e0000 */
[----:B--2---:R-:W-:Y:S01]  /*3820*/  FADD.FTZ R5, R5, R2 ;  /* 0x0000000205057221 */ /* 0x004fe20000010000 */
[----:B------:R-:W-:-:S02]  /*3830*/  IMAD.MOV.U32 R2, RZ, RZ, 0xffff ;  /* 0x0000ffffff027424 */ /* 0x000fc400078e00ff */
[----:B---3--:R-:W-:Y:S02]  /*3840*/  FADD.FTZ R4, R4, R3 ;  /* 0x0000000304047221 */ /* 0x008fe40000010000 */
[----:B------:R-:W2:Y:S01]  /*3850*/  SHFL.BFLY PT, R12, R5, 0x4, 0x101f ;  /* 0x0c901f00050c7f89 */ /* 0x000ea200000e0000 */
[----:B------:R-:W-:-:S03]  /*3860*/  MOV R3, 0xffff ;  /* 0x0000ffff00037802 */ /* 0x000fc60000000f00 */
[----:B------:R-:W3:Y:S01]  /*3870*/  SHFL.BFLY PT, R11, R4, 0x4, 0x101f ;  /* 0x0c901f00040b7f89 */ /* 0x000ee200000e0000 */
[----:B--2---:R-:W-:Y:S01]  /*3880*/  FADD.FTZ R12, R5, R12 ;  /* 0x0000000c050c7221 */ /* 0x004fe20000010000 */
[----:B---3--:R-:W-:-:S04]  /*3890*/  FADD.FTZ R11, R4, R11 ;  /* 0x0000000b040b7221 */ /* 0x008fc80000010000 */
[----:B------:R-:W2:Y:S04]  /*38a0*/  SHFL.BFLY PT, R13, R12, 0x2, 0x101f ;  /* 0x0c501f000c0d7f89 */ /* 0x000ea800000e0000 */
[----:B------:R-:W3:Y:S01]  /*38b0*/  SHFL.BFLY PT, R2, R11, 0x2, 0x101f ;  /* 0x0c501f000b027f89 */ /* 0x000ee200000e0000 */
[----:B--2---:R-:W-:Y:S01]  /*38c0*/  FADD.FTZ R13, R12, R13 ;  /* 0x0000000d0c0d7221 */ /* 0x004fe20000010000 */
[----:B---3--:R-:W-:-:S04]  /*38d0*/  FADD.FTZ R14, R11, R2 ;  /* 0x000000020b0e7221 */ /* 0x008fc80000010000 */
[----:B------:R-:W2:Y:S04]  /*38e0*/  SHFL.BFLY PT, R16, R13, 0x1, 0x101f ;  /* 0x0c301f000d107f89 */ /* 0x000ea800000e0000 */
[----:B------:R3:W4:Y:S02]  /*38f0*/  SHFL.BFLY PT, R10, R14, 0x1, 0x101f ;  /* 0x0c301f000e0a7f89 */ /* 0x00072400000e0000 */
[----:B--23--:R-:W-:-:S07]  /*3900*/  FADD.FTZ R16, R13, R16 ;  /* 0x000000100d107221 */ /* 0x00cfce0000010000 */
.L_x_144:
[----:B------:R-:W2:Y:S01]  /*3910*/  LDC.64 R2, c[0x0][0x218] ;  /* 0x00008600ff027b82 */ /* 0x000ea20000000a00 */
[----:B------:R-:W-:Y:S01]  /*3920*/  ISETP.NE.AND P1, PT, R65, RZ, PT ;  /* 0x000000ff4100720c */ /* 0x000fe20003f25270 */
[----:B----4-:R-:W-:Y:S01]  /*3930*/  FADD.FTZ R8, R14, R10 ;  /* 0x0000000a0e087221 */ /* 0x010fe20000010000 */
[----:B------:R-:W-:Y:S01]  /*3940*/  IMAD.IADD R7, R39, 0x1, R48 ;  /* 0x0000000127077824 */ /* 0x000fe200078e0230 */
[----:B------:R-:W-:Y:S02]  /*3950*/  ISETP.NE.AND P2, PT, R56, 0x1, PT ;  /* 0x000000013800780c */ /* 0x000fe40003f45270 */
[----:B------:R-:W-:Y:S02]  /*3960*/  MOV R11, R40 ;  /* 0x00000028000b7202 */ /* 0x000fe40000000f00 */
[----:B------:R-:W3:Y:S06]  /*3970*/  LDC.64 R4, c[0x0][0x220] ;  /* 0x00008800ff047b82 */ /* 0x000eec0000000a00 */
[----:B------:R-:W-:-:S02]  /*3980*/  @!P1 F2FP.BF16.F32.PACK_AB R6, RZ, R16 ;  /* 0x00000010ff06923e */ /* 0x000fc400000010ff */
[----:B------:R-:W-:Y:S01]  /*3990*/  @!P1 F2FP.BF16.F32.PACK_AB R8, RZ, R8 ;  /* 0x00000008ff08923e */ /* 0x000fe200000010ff */
[----:B--2---:R-:W-:-:S05]  /*39a0*/  IMAD.WIDE R2, R7, 0x2, R2 ;  /* 0x0000000207027825 */ /* 0x004fca00078e0202 */
[----:B------:R2:W-:Y:S01]  /*39b0*/  @!P1 STG.E.U16 desc[UR8][R2.64], R6 ;  /* 0x0000000602009986 */ /* 0x0005e2000c101508 */
[----:B---3--:R-:W-:-:S05]  /*39c0*/  IMAD.WIDE R4, R7, 0x2, R4 ;  /* 0x0000000207047825 */ /* 0x008fca00078e0204 */
[----:B------:R2:W-:Y:S01]  /*39d0*/  @!P1 STG.E.U16 desc[UR8][R4.64], R8 ;  /* 0x0000000804009986 */ /* 0x0005e2000c101508 */
[----:B------:R-:W-:Y:S05]  /*39e0*/  @!P2 BRA `(.L_x_130) ;  /* 0x000000040018a947 */ /* 0x000fea0003800000 */
[----:B------:R-:W-:Y:S01]  /*39f0*/  HFMA2.MMA R12, -RZ, RZ, 0, 0 ;  /* 0x00000000ff0c7435 */ /* 0x000fe200000001ff */
[----:B------:R-:W-:Y:S01]  /*3a00*/  IMAD.MOV.U32 R11, RZ, RZ, RZ ;  /* 0x000000ffff0b7224 */ /* 0x000fe200078e00ff */
[----:B------:R-:W-:-:S05]  /*3a10*/  UMOV UR7, 0xffff ;  /* 0x0000ffff00077882 */ /* 0x000fca0000000000 */
[----:B------:R3:W4:Y:S04]  /*3a20*/  @P0 LDS R11, [R46] ;  /* 0x000000002e0b0984 */ /* 0x0007280000000800 */
[----:B------:R3:W0:Y:S01]  /*3a30*/  @P0 LDS R12, [R46+0x780] ;  /* 0x000780002e0c0984 */ /* 0x0006220000000800 */
[----:B------:R-:W-:Y:S05]  /*3a40*/  BRA.DIV UR7, `(.L_x_132) ;  /* 0x0000001207507947 */ /* 0x000fea000b800000 */
[----:B--2---:R-:W-:Y:S01]  /*3a50*/  IMAD.MOV.U32 R6, RZ, RZ, 0xffff ;  /* 0x0000ffffff067424 */ /* 0x004fe200078e00ff */
[----:B------:R-:W-:Y:S01]  /*3a60*/  MOV R7, 0xffff ;  /* 0x0000ffff00077802 */ /* 0x000fe20000000f00 */
[----:B------:R-:W-:Y:S01]  /*3a70*/  IMAD.MOV.U32 R9, RZ, RZ, 0xffff ;  /* 0x0000ffffff097424 */ /* 0x000fe200078e00ff */
[----:B------:R-:W-:Y:S01]  /*3a80*/  MOV R8, 0xffff ;  /* 0x0000ffff00087802 */ /* 0x000fe20000000f00 */
[----:B------:R-:W-:Y:S01]  /*3a90*/  IMAD.MOV.U32 R20, RZ, RZ, 0xffff ;  /* 0x0000ffffff147424 */ /* 0x000fe200078e00ff */
[----:B----4-:R-:W2:Y:S01]  /*3aa0*/  SHFL.BFLY PT, R14, R11, 0x8, 0x101f ;  /* 0x0d101f000b0e7f89 */ /* 0x010ea200000e0000 */
[----:B------:R-:W-:Y:S01]  /*3ab0*/  MOV R19, 0xffff ;  /* 0x0000ffff00137802 */ /* 0x000fe20000000f00 */
[----:B------:R-:W-:Y:S02]  /*3ac0*/  IMAD.MOV.U32 R10, RZ, RZ, 0xffff ;  /* 0x0000ffffff0a7424 */ /* 0x000fe400078e00ff */
[----:B0-----:R-:W0:Y:S01]  /*3ad0*/  SHFL.BFLY PT, R13, R12, 0x8, 0x101f ;  /* 0x0d101f000c0d7f89 */ /* 0x001e2200000e0000 */
[----:B--2---:R-:W-:Y:S01]  /*3ae0*/  FADD.FTZ R14, R14, R11 ;  /* 0x0000000b0e0e7221 */ /* 0x004fe20000010000 */
[----:B0-----:R-:W-:-:S04]  /*3af0*/  FADD.FTZ R13, R13, R12 ;  /* 0x0000000c0d0d7221 */ /* 0x001fc80000010000 */
[----:B------:R-:W0:Y:S04]  /*3b00*/  SHFL.BFLY PT, R15, R14, 0x4, 0x101f ;  /* 0x0c901f000e0f7f89 */ /* 0x000e2800000e0000 */
[----:B------:R-:W2:Y:S01]  /*3b10*/  SHFL.BFLY PT, R16, R13, 0x4, 0x101f ;  /* 0x0c901f000d107f89 */ /* 0x000ea200000e0000 */
[----:B0-----:R-:W-:Y:S01]  /*3b20*/  FADD.FTZ R15, R14, R15 ;  /* 0x0000000f0e0f7221 */ /* 0x001fe20000010000 */
[----:B--2---:R-:W-:-:S04]  /*3b30*/  FADD.FTZ R16, R13, R16 ;  /* 0x000000100d107221 */ /* 0x004fc80000010000 */
[----:B------:R-:W0:Y:S04]  /*3b40*/  SHFL.BFLY PT, R18, R15, 0x2, 0x101f ;  /* 0x0c501f000f127f89 */ /* 0x000e2800000e0000 */
[----:B------:R-:W2:Y:S01]  /*3b50*/  SHFL.BFLY PT, R11, R16, 0x2, 0x101f ;  /* 0x0c501f00100b7f89 */ /* 0x000ea200000e0000 */
[----:B0-----:R-:W-:Y:S01]  /*3b60*/  FADD.FTZ R18, R15, R18 ;  /* 0x000000120f127221 */ /* 0x001fe20000010000 */
[----:B--2---:R-:W-:-:S04]  /*3b70*/  FADD.FTZ R11, R16, R11 ;  /* 0x0000000b100b7221 */ /* 0x004fc80000010000 */
[----:B------:R-:W0:Y:S04]  /*3b80*/  SHFL.BFLY PT, R17, R18, 0x1, 0x101f ;  /* 0x0c301f0012117f89 */ /* 0x000e2800000e0000 */
[----:B------:R2:W4:Y:S02]  /*3b90*/  SHFL.BFLY PT, R10, R11, 0x1, 0x101f ;  /* 0x0c301f000b0a7f89 */ /* 0x00052400000e0000 */
[----:B0-2---:R-:W-:-:S07]  /*3ba0*/  FADD.FTZ R17, R18, R17 ;  /* 0x0000001112117221 */ /* 0x005fce0000010000 */
.L_x_154:
[----:B----4-:R-:W-:Y:S01]  /*3bb0*/  FADD.FTZ R7, R11, R10 ;  /* 0x0000000a0b077221 */ /* 0x010fe20000010000 */
[----:B------:R-:W-:Y:S02]  /*3bc0*/  @!P1 F2FP.BF16.F32.PACK_AB R6, RZ, R17 ;  /* 0x00000011ff06923e */ /* 0x000fe400000010ff */
[----:B------:R-:W-:Y:S02]  /*3bd0*/  ISETP.NE.AND P2, PT, R56, 0x2, PT ;  /* 0x000000023800780c */ /* 0x000fe40003f45270 */
[----:B------:R-:W-:Y:S01]  /*3be0*/  @!P1 F2FP.BF16.F32.PACK_AB R7, RZ, R7 ;  /* 0x00000007ff07923e */ /* 0x000fe200000010ff */
[----:B------:R4:W-:Y:S01]  /*3bf0*/  @!P1 STG.E.U16 desc[UR8][R2.64+0x3c], R6 ;  /* 0x00003c0602009986 */ /* 0x0009e2000c101508 */
[----:B------:R-:W-:-:S03]  /*3c00*/  MOV R11, R44 ;  /* 0x0000002c000b7202 */ /* 0x000fc60000000f00 */
[----:B------:R4:W-:Y:S06]  /*3c10*/  @!P1 STG.E.U16 desc[UR8][R4.64+0x3c], R7 ;  /* 0x00003c0704009986 */ /* 0x0009ec000c101508 */
[----:B------:R-:W-:Y:S05]  /*3c20*/  @!P2 BRA `(.L_x_130) ;  /* 0x000000000088a947 */ /* 0x000fea0003800000 */
[----:B------:R-:W-:Y:S01]  /*3c30*/  HFMA2.MMA R12, -RZ, RZ, 0, 0 ;  /* 0x00000000ff0c7435 */ /* 0x000fe200000001ff */
[----:B------:R-:W-:Y:S01]  /*3c40*/  IMAD.MOV.U32 R11, RZ, RZ, RZ ;  /* 0x000000ffff0b7224 */ /* 0x000fe200078e00ff */
[----:B------:R-:W-:-:S05]  /*3c50*/  UMOV UR7, 0xffff ;  /* 0x0000ffff00077882 */ /* 0x000fca0000000000 */
[----:B------:R0:W2:Y:S04]  /*3c60*/  @P0 LDS R11, [R47] ;  /* 0x000000002f0b0984 */ /* 0x0000a80000000800 */
[----:B------:R0:W0:Y:S01]  /*3c70*/  @P0 LDS R12, [R47+0x780] ;  /* 0x000780002f0c0984 */ /* 0x0000220000000800 */
[----:B------:R-:W-:Y:S05]  /*3c80*/  BRA.DIV UR7, `(.L_x_133) ;  /* 0x0000001207a87947 */ /* 0x000fea000b800000 */
[----:B----4-:R-:W-:Y:S01]  /*3c90*/  IMAD.MOV.U32 R6, RZ, RZ, 0xffff ;  /* 0x0000ffffff067424 */ /* 0x010fe200078e00ff */
[----:B------:R-:W-:Y:S01]  /*3ca0*/  MOV R7, 0xffff ;  /* 0x0000ffff00077802 */ /* 0x000fe20000000f00 */
[----:B------:R-:W-:Y:S01]  /*3cb0*/  IMAD.MOV.U32 R9, RZ, RZ, 0xffff ;  /* 0x0000ffffff097424 */ /* 0x000fe200078e00ff */
[----:B------:R-:W-:Y:S01]  /*3cc0*/  MOV R8, 0xffff ;  /* 0x0000ffff00087802 */ /* 0x000fe20000000f00 */
[----:B------:R-:W-:Y:S01]  /*3cd0*/  IMAD.MOV.U32 R20, RZ, RZ, 0xffff ;  /* 0x0000ffffff147424 */ /* 0x000fe200078e00ff */
[----:B--2---:R-:W2:Y:S01]  /*3ce0*/  SHFL.BFLY PT, R14, R11, 0x8, 0x101f ;  /* 0x0d101f000b0e7f89 */ /* 0x004ea200000e0000 */
        /* <DEDUP_REMOVED lines=16> */
.L_x_164:
[----:B----4-:R-:W-:Y:S01]  /*3df0*/  FADD.FTZ R7, R11, R10 ;  /* 0x0000000a0b077221 */ /* 0x010fe20000010000 */
[----:B------:R-:W-:Y:S02]  /*3e00*/  @!P1 F2FP.BF16.F32.PACK_AB R6, RZ, R17 ;  /* 0x00000011ff06923e */ /* 0x000fe400000010ff */
[----:B------:R-:W-:Y:S02]  /*3e10*/  MOV R11, R52 ;  /* 0x00000034000b7202 */ /* 0x000fe40000000f00 */
[----:B------:R-:W-:Y:S01]  /*3e20*/  @!P1 F2FP.BF16.F32.PACK_AB R7, RZ, R7 ;  /* 0x00000007ff07923e */ /* 0x000fe200000010ff */
[----:B------:R0:W-:Y:S04]  /*3e30*/  @!P1 STG.E.U16 desc[UR8][R2.64+0x78], R6 ;  /* 0x0000780602009986 */ /* 0x0001e8000c101508 */
[----:B------:R0:W-:Y:S02]  /*3e40*/  @!P1 STG.E.U16 desc[UR8][R4.64+0x78], R7 ;  /* 0x0000780704009986 */ /* 0x0001e4000c101508 */
.L_x_130:
[----:B------:R-:W-:Y:S05]  /*3e50*/  BSYNC B0 ;  /* 0x0000000000007941 */ /* 0x000fea0003800000 */
.L_x_129:
[----:B------:R-:W-:-:S13]  /*3e60*/  ISETP.GE.U32.AND P0, PT, R42, 0x5a, PT ;  /* 0x0000005a2a00780c */ /* 0x000fda0003f06070 */
[----:B------:R-:W-:Y:S05]  /*3e70*/  @!P0 BRA `(.L_x_128) ;  /* 0x0000000800588947 */ /* 0x000fea0003800000 */
[----:B------:R-:W-:Y:S01]  /*3e80*/  ISETP.NE.AND P0, PT, R65, 0xf, PT ;  /* 0x0000000f4100780c */ /* 0x000fe20003f05270 */
[----:B------:R-:W-:-:S12]  /*3e90*/  UMOV UR7, 0xffff ;  /* 0x0000ffff00077882 */ /* 0x000fd80000000000 */
[----:B0-2-4-:R-:W-:Y:S02]  /*3ea0*/  @P0 LOP3.LUT R3, R11, R43, RZ, 0x3c, !PT ;  /* 0x0000002b0b030212 */ /* 0x015fe400078e3cff */
[----:B------:R-:W-:-:S05]  /*3eb0*/  @P0 LEA R4, R65, UR6, 0x7 ;  /* 0x0000000641040c11 */ /* 0x000fca000f8e38ff */
[----:B------:R-:W-:Y:S01]  /*3ec0*/  @P0 IMAD R4, R3, 0x4, R4 ;  /* 0x0000000403040824 */ /* 0x000fe200078e0204 */
[----:B------:R-:W-:-:S06]  /*3ed0*/  CS2R R2, SRZ ;  /* 0x0000000000027805 */ /* 0x000fcc000001ff00 */
[----:B------:R0:W2:Y:S04]  /*3ee0*/  @P0 LDS R2, [R4] ;  /* 0x0000000004020984 */ /* 0x0000a80000000800 */
[----:B------:R0:W4:Y:S01]  /*3ef0*/  @P0 LDS R3, [R4+0x780] ;  /* 0x0007800004030984 */ /* 0x0001220000000800 */
[----:B------:R-:W-:Y:S05]  /*3f00*/  BRA.DIV UR7, `(.L_x_134) ;  /* 0x0000001207f07947 */ /* 0x000fea000b800000 */
[C---:B0-----:R-:W-:Y:S01]  /*3f10*/  @P0 VIADD R4, R11.reuse, 0x3c ;  /* 0x0000003c0b040836 */ /* 0x041fe20000000000 */
[----:B------:R-:W-:Y:S01]  /*3f20*/  @P0 IADD3 R12, R11, 0x1e, RZ ;  /* 0x0000001e0b0c0810 */ /* 0x000fe20007ffe0ff */
[----:B------:R-:W-:Y:S01]  /*3f30*/  HFMA2.MMA R20, -RZ, RZ, 0, 0 ;  /* 0x00000000ff147435 */ /* 0x000fe200000001ff */
[C---:B------:R-:W-:Y:S02]  /*3f40*/  @P0 LEA R5, R65.reuse, UR6, 0x7 ;  /* 0x0000000641050c11 */ /* 0x040fe4000f8e38ff */
[----:B------:R-:W-:Y:S02]  /*3f50*/  CS2R R16, SRZ ;  /* 0x0000000000107805 */ /* 0x000fe4000001ff00 */
[-C--:B------:R-:W-:Y:S01]  /*3f60*/  @P0 LOP3.LUT R4, R4, R43.reuse, RZ, 0x3c, !PT ;  /* 0x0000002b04040212 */ /* 0x080fe200078e3cff */
[----:B------:R-:W-:Y:S01]  /*3f70*/  IMAD.MOV.U32 R22, RZ, RZ, RZ ;  /* 0x000000ffff167224 */ /* 0x000fe200078e00ff */
[----:B------:R-:W-:Y:S01]  /*3f80*/  @P0 LEA R13, R65, UR6, 0x7 ;  /* 0x00000006410d0c11 */ /* 0x000fe2000f8e38ff */
[----:B------:R-:W-:Y:S01]  /*3f90*/  IMAD.MOV.U32 R6, RZ, RZ, 0xffff ;  /* 0x0000ffffff067424 */ /* 0x000fe200078e00ff */
[----:B------:R-:W-:Y:S01]  /*3fa0*/  @P0 LOP3.LUT R12, R12, R43, RZ, 0x3c, !PT ;  /* 0x0000002b0c0c0212 */ /* 0x000fe200078e3cff */
[----:B------:R-:W-:Y:S01]  /*3fb0*/  @P0 IMAD R4, R4, 0x4, R5 ;  /* 0x0000000404040824 */ /* 0x000fe200078e0205 */
[----:B------:R-:W-:-:S02]  /*3fc0*/  @P0 IADD3 R10, R11, 0x5a, RZ ;  /* 0x0000005a0b0a0810 */ /* 0x000fc40007ffe0ff */
[----:B------:R-:W-:Y:S02]  /*3fd0*/  CS2R R26, SRZ ;  /* 0x00000000001a7805 */ /* 0x000fe4000001ff00 */
[----:B------:R-:W-:Y:S01]  /*3fe0*/  @P0 LEA R12, R12, R13, 0x2 ;  /* 0x0000000d0c0c0211 */ /* 0x000fe200078e10ff */
[----:B------:R-:W0:Y:S01]  /*3ff0*/  @P0 LDS R5, [R4] ;  /* 0x0000000004050984 */ /* 0x000e220000000800 */
[----:B------:R-:W-:Y:S02]  /*4000*/  @P0 LEA R21, R65, UR6, 0x7 ;  /* 0x0000000641150c11 */ /* 0x000fe4000f8e38ff */
[----:B------:R-:W-:Y:S01]  /*4010*/  @P0 LOP3.LUT R10, R10, R43, RZ, 0x3c, !PT ;  /* 0x0000002b0a0a0212 */ /* 0x000fe200078e3cff */
[----:B------:R-:W5:Y:S01]  /*4020*/  @P0 LDS R14, [R12] ;  /* 0x000000000c0e0984 */ /* 0x000f620000000800 */
[----:B------:R-:W-:Y:S02]  /*4030*/  MOV R7, 0xffff ;  /* 0x0000ffff00077802 */ /* 0x000fe40000000f00 */
[----:B------:R-:W-:Y:S01]  /*4040*/  MOV R13, 0xffff ;  /* 0x0000ffff000d7802 */ /* 0x000fe20000000f00 */
[----:B------:R1:W3:Y:S01]  /*4050*/  @P0 LDS R15, [R12+0x780] ;  /* 0x000780000c0f0984 */ /* 0x0002e20000000800 */
[----:B------:R-:W-:Y:S01]  /*4060*/  @P0 IMAD R21, R10, 0x4, R21 ;  /* 0x000000040a150824 */ /* 0x000fe200078e0215 */
[----:B------:R-:W-:Y:S01]  /*4070*/  MOV R9, 0xffff ;  /* 0x0000ffff00097802 */ /* 0x000fe20000000f00 */
[----:B------:R-:W-:Y:S01]  /*4080*/  IMAD.MOV.U32 R10, RZ, RZ, 0xffff ;  /* 0x0000ffffff0a7424 */ /* 0x000fe200078e00ff */
[----:B------:R-:W-:Y:S01]  /*4090*/  @P0 LDS R23, [R4+0x780] ;  /* 0x0007800004170984 */ /* 0x000fe20000000800 */
[----:B------:R-:W-:-:S03]  /*40a0*/  MOV R8, 0xffff ;  /* 0x0000ffff00087802 */ /* 0x000fc60000000f00 */
[----:B------:R-:W-:Y:S01]  /*40b0*/  @P0 LDS R28, [R21] ;  /* 0x00000000151c0984 */ /* 0x000fe20000000800 */
[----:B-1----:R-:W-:-:S03]  /*40c0*/  IMAD.MOV.U32 R12, RZ, RZ, 0xffff ;  /* 0x0000ffffff0c7424 */ /* 0x002fc600078e00ff */
[----:B------:R-:W-:Y:S04]  /*40d0*/  @P0 LDS R29, [R21+0x780] ;  /* 0x00078000151d0984 */ /* 0x000fe80000000800 */
[----:B----4-:R-:W1:Y:S01]  /*40e0*/  SHFL.BFLY PT, R10, R3, 0x8, 0x101f ;  /* 0x0d101f00030a7f89 */ /* 0x010e6200000e0000 */
[----:B0-----:R-:W-:-:S03]  /*40f0*/  @P0 MOV R20, R5 ;  /* 0x0000000500140202 */ /* 0x001fc60000000f00 */
[----:B--2---:R-:W0:Y:S01]  /*4100*/  SHFL.BFLY PT, R5, R2, 0x8, 0x101f ;  /* 0x0d101f0002057f89 */ /* 0x004e2200000e0000 */
[----:B-----5:R-:W-:Y:S01]  /*4110*/  @P0 MOV R16, R14 ;  /* 0x0000000e00100202 */ /* 0x020fe20000000f00 */
[----:B------:R-:W-:Y:S02]  /*4120*/  IMAD.MOV.U32 R14, RZ, RZ, 0xffff ;  /* 0x0000ffffff0e7424 */ /* 0x000fe400078e00ff */
[----:B------:R-:W2:Y:S01]  /*4130*/  SHFL.BFLY PT, R21, R20, 0x8, 0x101f ;  /* 0x0d101f0014157f89 */ /* 0x000ea200000e0000 */
[----:B---3--:R-:W-:Y:S02]  /*4140*/  @P0 IMAD.MOV.U32 R17, RZ, RZ, R15 ;  /* 0x000000ffff110224 */ /* 0x008fe400078e000f */
[----:B-1----:R-:W-:Y:S01]  /*4150*/  FADD.FTZ R4, R10, R3 ;  /* 0x000000030a047221 */ /* 0x002fe20000010000 */
[----:B------:R-:W-:Y:S01]  /*4160*/  IMAD.MOV.U32 R15, RZ, RZ, 0xffff ;  /* 0x0000ffffff0f7424 */ /* 0x000fe200078e00ff */
[----:B------:R-:W1:Y:S01]  /*4170*/  SHFL.BFLY PT, R19, R16, 0x8, 0x101f ;  /* 0x0d101f0010137f89 */ /* 0x000e6200000e0000 */
[----:B------:R-:W-:-:S03]  /*4180*/  @P0 IMAD.MOV.U32 R22, RZ, RZ, R23 ;  /* 0x000000ffff160224 */ /* 0x000fc600078e0017 */
[----:B------:R-:W3:Y:S01]  /*4190*/  SHFL.BFLY PT, R18, R17, 0x8, 0x101f ;  /* 0x0d101f0011127f89 */ /* 0x000ee200000e0000 */
[----:B------:R-:W-:-:S03]  /*41a0*/  @P0 MOV R26, R28 ;  /* 0x0000001c001a0202 */ /* 0x000fc60000000f00 */
[----:B------:R-:W4:Y:S01]  /*41b0*/  SHFL.BFLY PT, R25, R22, 0x8, 0x101f ;  /* 0x0d101f0016197f89 */ /* 0x000f2200000e0000 */
[----:B------:R-:W-:Y:S01]  /*41c0*/  @P0 IMAD.MOV.U32 R27, RZ, RZ, R29 ;  /* 0x000000ffff1b0224 */ /* 0x000fe200078e001d */
[----:B------:R-:W-:Y:S02]  /*41d0*/  MOV R29, 0xffff ;  /* 0x0000ffff001d7802 */ /* 0x000fe40000000f00 */
[----:B------:R-:W5:Y:S01]  /*41e0*/  SHFL.BFLY PT, R10, R4, 0x4, 0x101f ;  /* 0x0c901f00040a7f89 */ /* 0x000f6200000e0000 */
[----:B------:R-:W-:Y:S01]  /*41f0*/  ISETP.NE.AND P0, PT, R65, RZ, PT ;  /* 0x000000ff4100720c */ /* 0x000fe20003f05270 */
[----:B0-----:R-:W-:Y:S02]  /*4200*/  FADD.FTZ R5, R5, R2 ;  /* 0x0000000205057221 */ /* 0x001fe40000010000 */
[----:B------:R-:W0:Y:S01]  /*4210*/  SHFL.BFLY PT, R31, R26, 0x8, 0x101f ;  /* 0x0d101f001a1f7f89 */ /* 0x000e2200000e0000 */
[----:B--2---:R-:W-:Y:S01]  /*4220*/  FADD.FTZ R23, R21, R20 ;  /* 0x0000001415177221 */ /* 0x004fe20000010000 */
[----:B------:R-:W-:-:S02]  /*4230*/  IMAD.MOV.U32 R20, RZ, RZ, 0xffff ;  /* 0x0000ffffff147424 */ /* 0x000fc400078e00ff */
[----:B------:R-:W2:Y:S01]  /*4240*/  SHFL.BFLY PT, R2, R5, 0x4, 0x101f ;  /* 0x0c901f0005027f89 */ /* 0x000ea200000e0000 */
[----:B------:R-:W-:Y:S02]  /*4250*/  IMAD.IADD R7, R11, 0x1, R48 ;  /* 0x000000010b077824 */ /* 0x000fe400078e0230 */
[----:B-1----:R-:W-:Y:S01]  /*4260*/  FADD.FTZ R19, R19, R16 ;  /* 0x0000001013137221 */ /* 0x002fe20000010000 */
[----:B------:R-:W-:Y:S01]  /*4270*/  MOV R16, 0xffff ;  /* 0x0000ffff00107802 */ /* 0x000fe20000000f00 */
[----:B------:R-:W1:Y:S01]  /*4280*/  SHFL.BFLY PT, R20, R23, 0x4, 0x101f ;  /* 0x0c901f0017147f89 */ /* 0x000e6200000e0000 */
[----:B---3--:R-:W-:-:S03]  /*4290*/  FADD.FTZ R18, R18, R17 ;  /* 0x0000001112127221 */ /* 0x008fc60000010000 */
[----:B------:R-:W3:Y:S01]  /*42a0*/  SHFL.BFLY PT, R28, R27, 0x8, 0x101f ;  /* 0x0d101f001b1c7f89 */ /* 0x000ee200000e0000 */
[----:B----4-:R-:W-:-:S03]  /*42b0*/  FADD.FTZ R25, R25, R22 ;  /* 0x0000001619197221 */ /* 0x010fc60000010000 */
[----:B------:R-:W4:Y:S01]  /*42c0*/  SHFL.BFLY PT, R16, R19, 0x4, 0x101f ;  /* 0x0c901f0013107f89 */ /* 0x000f2200000e0000 */
[----:B-----5:R-:W-:Y:S01]  /*42d0*/  FADD.FTZ R3, R4, R10 ;  /* 0x0000000a04037221 */ /* 0x020fe20000010000 */
[----:B------:R-:W-:Y:S02]  /*42e0*/  IMAD.MOV.U32 R10, RZ, RZ, 0xffff ;  /* 0x0000ffffff0a7424 */ /* 0x000fe400078e00ff */
[----:B------:R-:W5:Y:S01]  /*42f0*/  SHFL.BFLY PT, R24, R25, 0x4, 0x101f ;  /* 0x0c901f0019187f89 */ /* 0x000f6200000e0000 */
[----:B------:R-:W-:Y:S01]  /*4300*/  MOV R4, 0xffff ;  /* 0x0000ffff00047802 */ /* 0x000fe20000000f00 */
[----:B0-----:R-:W-:Y:S01]  /*4310*/  FADD.FTZ R31, R31, R26 ;  /* 0x0000001a1f1f7221 */ /* 0x001fe20000010000 */
[----:B------:R-:W-:Y:S01]  /*4320*/  IMAD.MOV.U32 R26, RZ, RZ, 0xffff ;  /* 0x0000ffffff1a7424 */ /* 0x000fe200078e00ff */
[----:B------:R-:W0:Y:S01]  /*4330*/  SHFL.BFLY PT, R21, R18, 0x4, 0x101f ;  /* 0x0c901f0012157f89 */ /* 0x000e2200000e0000 */
[----:B--2---:R-:W-:Y:S01]  /*4340*/  FADD.FTZ R2, R5, R2 ;  /* 0x0000000205027221 */ /* 0x004fe20000010000 */
[----:B------:R-:W-:-:S02]  /*4350*/  MOV R5, 0xffff ;  /* 0x0000ffff00057802 */ /* 0x000fc40000000f00 */
[----:B------:R-:W2:Y:S01]  /*4360*/  SHFL.BFLY PT, R10, R3, 0x2, 0x101f ;  /* 0x0c501f00030a7f89 */ /* 0x000ea200000e0000 */
[----:B-1----:R-:W-:Y:S01]  /*4370*/  FADD.FTZ R22, R23, R20 ;  /* 0x0000001417167221 */ /* 0x002fe20000010000 */
[----:B------:R-:W-:Y:S02]  /*4380*/  IMAD.MOV.U32 R23, RZ, RZ, 0xffff ;  /* 0x0000ffffff177424 */ /* 0x000fe400078e00ff */
[----:B------:R-:W1:Y:S01]  /*4390*/  SHFL.BFLY PT, R5, R2, 0x2, 0x101f ;  /* 0x0c501f0002057f89 */ /* 0x000e6200000e0000 */
[----:B---3--:R-:W-:Y:S01]  /*43a0*/  FADD.FTZ R28, R28, R27 ;  /* 0x0000001b1c1c7221 */ /* 0x008fe20000010000 */
[----:B------:R-:W-:Y:S02]  /*43b0*/  MOV R27, 0xffff ;  /* 0x0000ffff001b7802 */ /* 0x000fe40000000f00 */
[----:B------:R-:W3:Y:S01]  /*43c0*/  SHFL.BFLY PT, R26, R31, 0x4, 0x101f ;  /* 0x0c901f001f1a7f89 */ /* 0x000ee200000e0000 */
[----:B----4-:R-:W-:Y:S01]  /*43d0*/  FADD.FTZ R17, R19, R16 ;  /* 0x0000001013117221 */ /* 0x010fe20000010000 */
[----:B------:R-:W-:-:S02]  /*43e0*/  MOV R19, 0xffff ;  /* 0x0000ffff00137802 */ /* 0x000fc40000000f00 */
[----:B------:R-:W4:Y:S01]  /*43f0*/  SHFL.BFLY PT, R23, R22, 0x2, 0x101f ;  /* 0x0c501f0016177f89 */ /* 0x000f2200000e0000 */
[----:B-----5:R-:W-:Y:S01]  /*4400*/  FADD.FTZ R24, R25, R24 ;  /* 0x0000001819187221 */ /* 0x020fe20000010000 */
[----:B------:R-:W-:Y:S02]  /*4410*/  MOV R25, 0xffff ;  /* 0x0000ffff00197802 */ /* 0x000fe40000000f00 */
[----:B------:R-:W5:Y:S01]  /*4420*/  SHFL.BFLY PT, R16, R17, 0x2, 0x101f ;  /* 0x0c501f0011107f89 */ /* 0x000f6200000e0000 */
[----:B0-----:R-:W-:Y:S01]  /*4430*/  FADD.FTZ R21, R18, R21 ;  /* 0x0000001512157221 */ /* 0x001fe20000010000 */
[----:B------:R-:W-:Y:S02]  /*4440*/  IMAD.MOV.U32 R18, RZ, RZ, 0xffff ;  /* 0x0000ffffff127424 */ /* 0x000fe400078e00ff */
[----:B------:R-:W-:Y:S01]  /*4450*/  SHFL.BFLY PT, R27, R28, 0x4, 0x101f ;  /* 0x0c901f001c1b7f89 */ /* 0x000fe200000e0000 */
[----:B--2---:R-:W-:-:S03]  /*4460*/  FADD.FTZ R13, R3, R10 ;  /* 0x0000000a030d7221 */ /* 0x004fc60000010000 */
[----:B------:R-:W0:Y:S04]  /*4470*/  SHFL.BFLY PT, R4, R21, 0x2, 0x101f ;  /* 0x0c501f0015047f89 */ /* 0x000e2800000e0000 */
[----:B------:R-:W2:Y:S01]  /*4480*/  SHFL.BFLY PT, R25, R24, 0x2, 0x101f ;  /* 0x0c501f0018197f89 */ /* 0x000ea200000e0000 */
[----:B-1----:R-:W-:Y:S02]  /*4490*/  FADD.FTZ R12, R2, R5 ;  /* 0x00000005020c7221 */ /* 0x002fe40000010000 */
[----:B------:R-:W1:Y:S01]  /*44a0*/  LDC.64 R2, c[0x0][0x220] ;  /* 0x00008800ff027b82 */ /* 0x000e620000000a00 */
[----:B------:R-:W2:Y:S01]  /*44b0*/  SHFL.BFLY PT, R14, R13, 0x1, 0x101f ;  /* 0x0c301f000d0e7f89 */ /* 0x000ea200000e0000 */
[----:B---3--:R-:W-:Y:S01]  /*44c0*/  FADD.FTZ R26, R31, R26 ;  /* 0x0000001a1f1a7221 */ /* 0x008fe20000010000 */
[----:B----4-:R-:W-:-:S02]  /*44d0*/  FADD.FTZ R20, R22, R23 ;  /* 0x0000001716147221 */ /* 0x010fc40000010000 */
[----:B------:R-:W3:Y:S01]  /*44e0*/  SHFL.BFLY PT, R15, R12, 0x1, 0x101f ;  /* 0x0c301f000c0f7f89 */ /* 0x000ee200000e0000 */
[----:B------:R-:W-:Y:S01]  /*44f0*/  MOV R23, 0xffff ;  /* 0x0000ffff00177802 */ /* 0x000fe20000000f00 */
[----:B-----5:R-:W-:Y:S01]  /*4500*/  FADD.FTZ R16, R17, R16 ;  /* 0x0000001011107221 */ /* 0x020fe20000010000 */
[----:B------:R-:W-:Y:S01]  /*4510*/  MOV R22, 0xffff ;  /* 0x0000ffff00167802 */ /* 0x000fe20000000f00 */
[----:B------:R-:W4:Y:S04]  /*4520*/  SHFL.BFLY PT, R29, R26, 0x2, 0x101f ;  /* 0x0c501f001a1d7f89 */ /* 0x000f2800000e0000 */
[----:B------:R-:W5:Y:S01]  /*4530*/  SHFL.BFLY PT, R19, R16, 0x1, 0x101f ;  /* 0x0c301f0010137f89 */ /* 0x000f6200000e0000 */
[----:B0-----:R-:W-:Y:S01]  /*4540*/  FADD.FTZ R17, R21, R4 ;  /* 0x0000000415117221 */ /* 0x001fe20000010000 */
[----:B------:R-:W-:Y:S01]  /*4550*/  FADD.FTZ R21, R28, R27 ;  /* 0x0000001b1c157221 */ /* 0x000fe20000010000 */
[----:B------:R-:W0:Y:S01]  /*4560*/  LDC.64 R4, c[0x0][0x218] ;  /* 0x00008600ff047b82 */ /* 0x000e220000000a00 */
[----:B------:R-:W0:Y:S01]  /*4570*/  SHFL.BFLY PT, R23, R20, 0x1, 0x101f ;  /* 0x0c301f0014177f89 */ /* 0x000e2200000e0000 */
[----:B--2---:R-:W-:Y:S01]  /*4580*/  FADD.FTZ R24, R24, R25 ;  /* 0x0000001918187221 */ /* 0x004fe20000010000 */
[----:B------:R-:W-:-:S02]  /*4590*/  IMAD.MOV.U32 R25, RZ, RZ, 0xffff ;  /* 0x0000ffffff197424 */ /* 0x000fc400078e00ff */
[----:B------:R-:W2:Y:S01]  /*45a0*/  SHFL.BFLY PT, R18, R17, 0x1, 0x101f ;  /* 0x0c301f0011127f89 */ /* 0x000ea200000e0000 */
[----:B------:R-:W-:Y:S01]  /*45b0*/  FADD.FTZ R13, R13, R14 ;  /* 0x0000000e0d0d7221 */ /* 0x000fe20000010000 */
[----:B-1----:R-:W-:Y:S02]  /*45c0*/  IMAD.WIDE R2, R7, 0x2, R2 ;  /* 0x0000000207027825 */ /* 0x002fe400078e0202 */
[----:B------:R-:W1:Y:S02]  /*45d0*/  SHFL.BFLY PT, R25, R24, 0x1, 0x101f ;  /* 0x0c301f0018197f89 */ /* 0x000e6400000e0000 */
[----:B---3--:R-:W-:Y:S01]  /*45e0*/  FADD.FTZ R12, R12, R15 ;  /* 0x0000000f0c0c7221 */ /* 0x008fe20000010000 */
[----:B------:R-:W-:Y:S01]  /*45f0*/  @!P0 F2FP.BF16.F32.PACK_AB R11, RZ, R13 ;  /* 0x0000000dff0b823e */ /* 0x000fe200000010ff */
[----:B------:R-:W3:Y:S01]  /*4600*/  SHFL.BFLY PT, R22, R21, 0x2, 0x101f ;  /* 0x0c501f0015167f89 */ /* 0x000ee200000e0000 */
[----:B------:R-:W-:Y:S02]  /*4610*/  MOV R13, 0xffff ;  /* 0x0000ffff000d7802 */ /* 0x000fe40000000f00 */
[----:B------:R-:W-:Y:S01]  /*4620*/  @!P0 F2FP.BF16.F32.PACK_AB R10, RZ, R12 ;  /* 0x0000000cff0a823e */ /* 0x000fe200000010ff */
[----:B----4-:R-:W-:Y:S01]  /*4630*/  FADD.FTZ R26, R26, R29 ;  /* 0x0000001d1a1a7221 */ /* 0x010fe20000010000 */
[----:B------:R-:W-:Y:S01]  /*4640*/  PRMT R9, R11, 0x7610, R9 ;  /* 0x000076100b097816 */ /* 0x000fe20000000009 */
[----:B-----5:R-:W-:-:S03]  /*4650*/  FADD.FTZ R16, R16, R19 ;  /* 0x0000001310107221 */ /* 0x020fc60000010000 */
[----:B------:R-:W4:Y:S01]  /*4660*/  SHFL.BFLY PT, R13, R26, 0x1, 0x101f ;  /* 0x0c301f001a0d7f89 */ /* 0x000f2200000e0000 */
[----:B0-----:R-:W-:-:S04]  /*4670*/  IMAD.WIDE R4, R7, 0x2, R4 ;  /* 0x0000000207047825 */ /* 0x001fc800078e0204 */
[----:B------:R-:W-:Y:S01]  /*4680*/  FADD.FTZ R8, R20, R23 ;  /* 0x0000001714087221 */ /* 0x000fe20000010000 */
[----:B------:R-:W-:Y:S01]  /*4690*/  @!P0 F2FP.BF16.F32.PACK_AB R6, RZ, R16 ;  /* 0x00000010ff06823e */ /* 0x000fe200000010ff */
[----:B--2---:R-:W-:Y:S01]  /*46a0*/  FADD.FTZ R7, R17, R18 ;  /* 0x0000001211077221 */ /* 0x004fe20000010000 */
[----:B------:R0:W-:Y:S02]  /*46b0*/  @!P0 STG.E.U16 desc[UR8][R4.64], R10 ;  /* 0x0000000a04008986 */ /* 0x0001e4000c101508 */
[----:B------:R-:W-:Y:S01]  /*46c0*/  @!P0 F2FP.BF16.F32.PACK_AB R8, RZ, R8 ;  /* 0x00000008ff08823e */ /* 0x000fe200000010ff */
[----:B-1----:R-:W-:Y:S01]  /*46d0*/  FADD.FTZ R11, R24, R25 ;  /* 0x00000019180b7221 */ /* 0x002fe20000010000 */
[----:B------:R-:W-:Y:S01]  /*46e0*/  @!P0 F2FP.BF16.F32.PACK_AB R7, RZ, R7 ;  /* 0x00000007ff07823e */ /* 0x000fe200000010ff */
[----:B------:R1:W-:Y:S01]  /*46f0*/  @!P0 STG.E.U16 desc[UR8][R2.64], R9 ;  /* 0x0000000902008986 */ /* 0x0003e2000c101508 */
[----:B---3--:R-:W-:Y:S02]  /*4700*/  FADD.FTZ R21, R21, R22 ;  /* 0x0000001615157221 */ /* 0x008fe40000010000 */
[----:B------:R-:W-:Y:S01]  /*4710*/  @!P0 F2FP.BF16.F32.PACK_AB R11, RZ, R11 ;  /* 0x0000000bff0b823e */ /* 0x000fe200000010ff */
[----:B------:R1:W-:Y:S01]  /*4720*/  @!P0 STG.E.U16 desc[UR8][R4.64+0x3c], R6 ;  /* 0x00003c0604008986 */ /* 0x0003e2000c101508 */
[----:B0-----:R-:W-:-:S03]  /*4730*/  MOV R10, 0xffff ;  /* 0x0000ffff000a7802 */ /* 0x001fc60000000f00 */
[----:B------:R1:W-:Y:S01]  /*4740*/  @!P0 STG.E.U16 desc[UR8][R2.64+0x3c], R7 ;  /* 0x00003c0702008986 */ /* 0x0003e2000c101508 */
[----:B----4-:R-:W-:-:S03]  /*4750*/  FADD.FTZ R13, R26, R13 ;  /* 0x0000000d1a0d7221 */ /* 0x010fc60000010000 */
[----:B------:R1:W-:Y:S04]  /*4760*/  @!P0 STG.E.U16 desc[UR8][R4.64+0x78], R8 ;  /* 0x0000780804008986 */ /* 0x0003e8000c101508 */
[----:B------:R1:W0:Y:S04]  /*4770*/  SHFL.BFLY PT, R10, R21, 0x1, 0x101f ;  /* 0x0c301f00150a7f89 */ /* 0x00022800000e0000 */
[----:B------:R1:W-:Y:S02]  /*4780*/  @!P0 STG.E.U16 desc[UR8][R2.64+0x78], R11 ;  /* 0x0000780b02008986 */ /* 0x0003e4000c101508 */
.L_x_198:
[----:B01----:R-:W-:Y:S01]  /*4790*/  FADD.FTZ R7, R21, R10 ;  /* 0x0000000a15077221 */ /* 0x003fe20000010000 */
[----:B------:R-:W-:-:S04]  /*47a0*/  @!P0 F2FP.BF16.F32.PACK_AB R6, RZ, R13 ;  /* 0x0000000dff06823e */ /* 0x000fc800000010ff */
[----:B------:R-:W-:Y:S01]  /*47b0*/  @!P0 F2FP.BF16.F32.PACK_AB R7, RZ, R7 ;  /* 0x00000007ff07823e */ /* 0x000fe200000010ff */
[----:B------:R0:W-:Y:S04]  /*47c0*/  @!P0 STG.E.U16 desc[UR8][R4.64+0xb4], R6 ;  /* 0x0000b40604008986 */ /* 0x0001e8000c101508 */
[----:B------:R0:W-:Y:S02]  /*47d0*/  @!P0 STG.E.U16 desc[UR8][R2.64+0xb4], R7 ;  /* 0x0000b40702008986 */ /* 0x0001e4000c101508 */
.L_x_128:
[----:B------:R-:W-:Y:S05]  /*47e0*/  WARPSYNC.ALL ;  /* 0x0000000000007948 */ /* 0x000fea0003800000 */
[----:B------:R-:W-:Y:S01]  /*47f0*/  VIADD R48, R48, 0x800 ;  /* 0x0000080030307836 */ /* 0x000fe20000000000 */
[----:B------:R-:W-:Y:S04]  /*4800*/  BAR.SYNC.DEFER_BLOCKING 0x0 ;  /* 0x0000000000007b1d */ /* 0x000fe80000010000 */
[----:B------:R-:W-:-:S13]  /*4810*/  ISETP.GE.AND P0, PT, R48, UR10, PT ;  /* 0x0000000a30007c0c */ /* 0x000fda000bf06270 */
[----:B------:R-:W-:Y:S05]  /*4820*/  @!P0 BRA `(.L_x_135) ;  /* 0xffffffe400008947 */ /* 0x000fea000383ffff */
[----:B------:R-:W-:Y:S05]  /*4830*/  EXIT ;  /* 0x000000000000794d */ /* 0x000fea0003800000 */
.L_x_131:
[----:B------:R-:W-:Y:S01]  /*4840*/  HFMA2.MMA R8, -RZ, RZ, 0, 4.76837158203125e-07 ;  /* 0x00000008ff087435 */ /* 0x000fe200000001ff */
[----:B--2---:R-:W-:Y:S01]  /*4850*/  MOV R9, R2 ;  /* 0x0000000200097202 */ /* 0x004fe20000000f00 */
[----:B------:R-:W-:Y:S01]  /*4860*/  IMAD.MOV.U32 R7, RZ, RZ, 0x101f ;  /* 0x0000101fff077424 */ /* 0x000fe200078e00ff */
[----:B------:R-:W-:-:S08]  /*4870*/  MOV R6, 0xffff ;  /* 0x0000ffff00067802 */ /* 0x000fd00000000f00 */
[----:B01-3--:R-:W-:Y:S05]  /*4880*/  WARPSYNC.COLLECTIVE R6, `(.L_x_136) ;  /* 0x0000000006087348 */ /* 0x00bfea0003c00000 */
[----:B------:R2:W4:Y:S02]  /*4890*/  SHFL.BFLY P2, R10, R9, R8, R7 ;  /* 0x0c000008090a7389 */ /* 0x0005240000040007 */
[----:B01234-:R-:W-:Y:S01]  /*48a0*/  ENDCOLLECTIVE ;  /* 0x000000000000791b */ /* 0x01ffe20003800000 */
.L_x_136:
[----:B------:R-:W-:Y:S01]  /*48b0*/  IMAD.MOV.U32 R9, RZ, RZ, R3 ;  /* 0x000000ffff097224 */ /* 0x000fe200078e0003 */
[----:B------:R-:W-:-:S07]  /*48c0*/  MOV R5, R10 ;  /* 0x0000000a00057202 */ /* 0x000fce0000000f00 */
[----:B------:R-:W-:Y:S05]  /*48d0*/  WARPSYNC.COLLECTIVE R6, `(.L_x_137) ;  /* 0x0000000006087348 */ /* 0x000fea0003c00000 */
[----:B------:R0:W1:Y:S02]  /*48e0*/  SHFL.BFLY P2, R10, R9, R8, R7 ;  /* 0x0c000008090a7389 */ /* 0x0000640000040007 */
[----:B01----:R-:W-:Y:S01]  /*48f0*/  ENDCOLLECTIVE ;  /* 0x000000000000791b */ /* 0x003fe20003800000 */
.L_x_137:
[----:B------:R-:W-:-:S05]  /*4900*/  FADD.FTZ R5, R5, R2 ;  /* 0x0000000205057221 */ /* 0x000fca0000010000 */
[----:B------:R-:W-:Y:S01]  /*4910*/  MOV R9, R5 ;  /* 0x0000000500097202 */ /* 0x000fe20000000f00 */
[----:B------:R-:W-:Y:S01]  /*4920*/  IMAD.MOV.U32 R8, RZ, RZ, 0x4 ;  /* 0x00000004ff087424 */ /* 0x000fe200078e00ff */
[----:B------:R-:W-:-:S07]  /*4930*/  MOV R4, R10 ;  /* 0x0000000a00047202 */ /* 0x000fce0000000f00 */
[----:B------:R-:W-:Y:S05]  /*4940*/  WARPSYNC.COLLECTIVE R6, `(.L_x_138) ;  /* 0x0000000006087348 */ /* 0x000fea0003c00000 */
[----:B------:R0:W1:Y:S02]  /*4950*/  SHFL.BFLY P2, R10, R9, R8, R7 ;  /* 0x0c000008090a7389 */ /* 0x0000640000040007 */
[----:B01----:R-:W-:Y:S01]  /*4960*/  ENDCOLLECTIVE ;  /* 0x000000000000791b */ /* 0x003fe20003800000 */
.L_x_138:
[----:B------:R-:W-:-:S05]  /*4970*/  FADD.FTZ R4, R4, R3 ;  /* 0x0000000304047221 */ /* 0x000fca0000010000 */
[----:B------:R-:W-:Y:S02]  /*4980*/  MOV R9, R4 ;  /* 0x0000000400097202 */ /* 0x000fe40000000f00 */
[----:B------:R-:W-:-:S07]  /*4990*/  MOV R12, R10 ;  /* 0x0000000a000c7202 */ /* 0x000fce0000000f00 */
[----:B------:R-:W-:Y:S05]  /*49a0*/  WARPSYNC.COLLECTIVE R6, `(.L_x_139) ;  /* 0x0000000006087348 */ /* 0x000fea0003c00000 */
[----:B------:R0:W1:Y:S02]  /*49b0*/  SHFL.BFLY P2, R10, R9, R8, R7 ;  /* 0x0c000008090a7389 */ /* 0x0000640000040007 */
[----:B01----:R-:W-:Y:S01]  /*49c0*/  ENDCOLLECTIVE ;  /* 0x000000000000791b */ /* 0x003fe20003800000 */
.L_x_139:
[----:B------:R-:W-:Y:S01]  /*49d0*/  FADD.FTZ R12, R5, R12 ;  /* 0x0000000c050c7221 */ /* 0x000fe20000010000 */
[----:B------:R-:W-:-:S04]  /*49e0*/  HFMA2.MMA R8, -RZ, RZ, 0, 1.1920928955078125e-07 ;  /* 0x00000002ff087435 */ /* 0x000fc800000001ff */
[----:B------:R-:W-:Y:S01]  /*49f0*/  MOV R9, R12 ;  /* 0x0000000c00097202 */ /* 0x000fe20000000f00 */
[----:B------:R-:W-:-:S07]  /*4a00*/  IMAD.MOV.U32 R11, RZ, RZ, R10 ;  /* 0x000000ffff0b7224 */ /* 0x000fce00078e000a */
[----:B------:R-:W-:Y:S05]  /*4a10*/  WARPSYNC.COLLECTIVE R6, `(.L_x_140) ;  /* 0x0000000006087348 */ /* 0x000fea0003c00000 */
[----:B------:R0:W1:Y:S02]  /*4a20*/  SHFL.BFLY P2, R10, R9, R8, R7 ;  /* 0x0c000008090a7389 */ /* 0x0000640000040007 */
[----:B01----:R-:W-:Y:S01]  /*4a30*/  ENDCOLLECTIVE ;  /* 0x000000000000791b */ /* 0x003fe20003800000 */
.L_x_140:
[----:B------:R-:W-:-:S05]  /*4a40*/  FADD.FTZ R11, R4, R11 ;  /* 0x0000000b040b7221 */ /* 0x000fca0000010000 */
[----:B------:R-:W-:Y:S01]  /*4a50*/  MOV R9, R11 ;  /* 0x0000000b00097202 */ /* 0x000fe20000000f00 */
[----:B------:R-:W-:-:S07]  /*4a60*/  IMAD.MOV.U32 R13, RZ, RZ, R10 ;  /* 0x000000ffff0d7224 */ /* 0x000fce00078e000a */
[----:B------:R-:W-:Y:S05]  /*4a70*/  WARPSYNC.COLLECTIVE R6, `(.L_x_141) ;  /* 0x0000000006087348 */ /* 0x000fea0003c00000 */
[----:B------:R0:W1:Y:S02]  /*4a80*/  SHFL.BFLY P2, R10, R9, R8, R7 ;  /* 0x0c000008090a7389 */ /* 0x0000640000040007 */
[----:B01----:R-:W-:Y:S01]  /*4a90*/  ENDCOLLECTIVE ;  /* 0x000000000000791b */ /* 0x003fe20003800000 */
.L_x_141:
[----:B------:R-:W-:Y:S01]  /*4aa0*/  FADD.FTZ R13, R12, R13 ;  /* 0x0000000d0c0d7221 */ /* 0x000fe20000010000 */
[----:B------:R-:W-:-:S03]  /*4ab0*/  HFMA2.MMA R8, -RZ, RZ, 0, 5.9604644775390625e-08 ;  /* 0x00000001ff087435 */ /* 0x000fc600000001ff */
[----:B------:R-:W-:Y:S01]  /*4ac0*/  IMAD.MOV.U32 R9, RZ, RZ, R13 ;  /* 0x000000ffff097224 */ /* 0x000fe200078e000d */
[----:B------:R-:W-:-:S07]  /*4ad0*/  MOV R2, R10 ;  /* 0x0000000a00027202 */ /* 0x000fce0000000f00 */
[----:B------:R-:W-:Y:S05]  /*4ae0*/  WARPSYNC.COLLECTIVE R6, `(.L_x_142) ;  /* 0x0000000006087348 */ /* 0x000fea0003c00000 */
[----:B------:R0:W1:Y:S02]  /*4af0*/  SHFL.BFLY P2, R10, R9, R8, R7 ;  /* 0x0c000008090a7389 */ /* 0x0000640000040007 */
[----:B01----:R-:W-:Y:S01]  /*4b00*/  ENDCOLLECTIVE ;  /* 0x000000000000791b */ /* 0x003fe20003800000 */
.L_x_142:
[----:B------:R-:W-:-:S04]  /*4b10*/  FADD.FTZ R14, R11, R2 ;  /* 0x000000020b0e7221 */ /* 0x000fc80000010000 */
[----:B------:R-:W-:Y:S01]  /*4b20*/  IMAD.MOV.U32 R9, RZ, RZ, R14 ;  /* 0x000000ffff097224 */ /* 0x000fe200078e000e */
[----:B------:R-:W-:-:S07]  /*4b30*/  MOV R16, R10 ;  /* 0x0000000a00107202 */ /* 0x000fce0000000f00 */
[----:B------:R-:W-:Y:S05]  /*4b40*/  WARPSYNC.COLLECTIVE R6, `(.L_x_143) ;  /* 0x0000000006087348 */ /* 0x000fea0003c00000 */
[----:B------:R0:W1:Y:S02]  /*4b50*/  SHFL.BFLY P2, R10, R9, R8, R7 ;  /* 0x0c000008090a7389 */ /* 0x0000640000040007 */
[----:B01----:R-:W-:Y:S01]  /*4b60*/  ENDCOLLECTIVE ;  /* 0x000000000000791b */ /* 0x003fe20003800000 */
.L_x_143:
[----:B------:R-:W-:Y:S01]  /*4b70*/  FADD.FTZ R16, R13, R16 ;  /* 0x000000100d107221 */ /* 0x000fe20000010000 */
[----:B------:R-:W-:Y:S06]  /*4b80*/  BRA `(.L_x_144) ;  /* 0xffffffec00607947 */ /* 0x000fec000383ffff */
.L_x_132:
[----:B------:R-:W-:Y:S01]  /*4b90*/  BSSY B1, `(.L_x_145) ;  /* 0x0000008000017945 */ /* 0x000fe20003800000 */
[----:B----4-:R-:W-:Y:S01]  /*4ba0*/  MOV R9, R11 ;  /* 0x0000000b00097202 */ /* 0x010fe20000000f00 */
[----:B------:R-:W-:Y:S01]  /*4bb0*/  IMAD.MOV.U32 R7, RZ, RZ, 0x101f ;  /* 0x0000101fff077424 */ /* 0x000fe200078e00ff */
[----:B--2---:R-:W-:Y:S02]  /*4bc0*/  MOV R8, 0x8 ;  /* 0x0000000800087802 */ /* 0x004fe40000000f00 */
[----:B------:R-:W-:-:S07]  /*4bd0*/  MOV R6, 0xffff ;  /* 0x0000ffff00067802 */ /* 0x000fce0000000f00 */
[----:B01-3--:R-:W-:Y:S05]  /*4be0*/  WARPSYNC.COLLECTIVE R6, `(.L_x_146) ;  /* 0x0000000006087348 */ /* 0x00bfea0003c00000 */
[----:B------:R2:W4:Y:S02]  /*4bf0*/  SHFL.BFLY P2, R10, R9, R8, R7 ;  /* 0x0c000008090a7389 */ /* 0x0005240000040007 */
[----:B01234-:R-:W-:Y:S01]  /*4c00*/  ENDCOLLECTIVE ;  /* 0x000000000000791b */ /* 0x01ffe20003800000 */
.L_x_146:
[----:B------:R-:W-:Y:S05]  /*4c10*/  BSYNC B1 ;  /* 0x0000000000017941 */ /* 0x000fea0003800000 */
.L_x_145:
[----:B------:R-:W-:Y:S01]  /*4c20*/  HFMA2.MMA R8, -RZ, RZ, 0, 4.76837158203125e-07 ;  /* 0x00000008ff087435 */ /* 0x000fe200000001ff */
[----:B------:R-:W-:Y:S01]  /*4c30*/  IMAD.MOV.U32 R9, RZ, RZ, R12 ;  /* 0x000000ffff097224 */ /* 0x000fe200078e000c */
[----:B------:R-:W-:Y:S01]  /*4c40*/  MOV R7, 0x101f ;  /* 0x0000101f00077802 */ /* 0x000fe20000000f00 */
[----:B------:R-:W-:Y:S01]  /*4c50*/  IMAD.MOV.U32 R6, RZ, RZ, 0xffff ;  /* 0x0000ffffff067424 */ /* 0x000fe200078e00ff */
[----:B------:R-:W-:-:S07]  /*4c60*/  MOV R14, R10 ;  /* 0x0000000a000e7202 */ /* 0x000fce0000000f00 */
[----:B------:R-:W-:Y:S05]  /*4c70*/  WARPSYNC.COLLECTIVE R6, `(.L_x_147) ;  /* 0x0000000006087348 */ /* 0x000fea0003c00000 */
[----:B------:R0:W1:Y:S02]  /*4c80*/  SHFL.BFLY P2, R10, R9, R8, R7 ;  /* 0x0c000008090a7389 */ /* 0x0000640000040007 */
[----:B01----:R-:W-:Y:S01]  /*4c90*/  ENDCOLLECTIVE ;  /* 0x000000000000791b */ /* 0x003fe20003800000 */
.L_x_147:
[----:B------:R-:W-:-:S05]  /*4ca0*/  FADD.FTZ R14, R14, R11 ;  /* 0x0000000b0e0e7221 */ /* 0x000fca0000010000 */
[----:B------:R-:W-:Y:S01]  /*4cb0*/  MOV R9, R14 ;  /* 0x0000000e00097202 */ /* 0x000fe20000000f00 */
[----:B------:R-:W-:Y:S01]  /*4cc0*/  IMAD.MOV.U32 R8, RZ, RZ, 0x4 ;  /* 0x00000004ff087424 */ /* 0x000fe200078e00ff */
[----:B------:R-:W-:-:S07]  /*4cd0*/  MOV R13, R10 ;  /* 0x0000000a000d7202 */ /* 0x000fce0000000f00 */
[----:B------:R-:W-:Y:S05]  /*4ce0*/  WARPSYNC.COLLECTIVE R6, `(.L_x_148) ;  /* 0x0000000006087348 */ /* 0x000fea0003c00000 */
[----:B------:R0:W1:Y:S02]  /*4cf0*/  SHFL.BFLY P2, R10, R9, R8, R7 ;  /* 0x0c000008090a7389 */ /* 0x0000640000040007 */
[----:B01----:R-:W-:Y:S01]  /*4d00*/  ENDCOLLECTIVE ;  /* 0x000000000000791b */ /* 0x003fe20003800000 */
.L_x_148:
[----:B------:R-:W-:-:S05]  /*4d10*/  FADD.FTZ R13, R13, R12 ;  /* 0x0000000c0d0d7221 */ /* 0x000fca0000010000 */
[----:B------:R-:W-:Y:S02]  /*4d20*/  MOV R9, R13 ;  /* 0x0000000d00097202 */ /* 0x000fe40000000f00 */
[----:B------:R-:W-:-:S07]  /*4d30*/  MOV R15, R10 ;  /* 0x0000000a000f7202 */ /* 0x000fce0000000f00 */
[----:B------:R-:W-:Y:S05]  /*4d40*/  WARPSYNC.COLLECTIVE R6, `(.L_x_149) ;  /* 0x0000000006087348 */ /* 0x000fea0003c00000 */
[----:B------:R0:W1:Y:S02]  /*4d50*/  SHFL.BFLY P2, R10, R9, R8, R7 ;  /* 0x0c000008090a7389 */ /* 0x0000640000040007 */
[----:B01----:R-:W-:Y:S01]  /*4d60*/  ENDCOLLECTIVE ;  /* 0x000000000000791b */ /* 0x003fe20003800000 */
.L_x_149:
[----:B------:R-:W-:Y:S01]  /*4d70*/  FADD.FTZ R15, R14, R15 ;  /* 0x0000000f0e0f7221 */ /* 0x000fe20000010000 */
[----:B------:R-:W-:-:S04]  /*4d80*/  HFMA2.MMA R8, -RZ, RZ, 0, 1.1920928955078125e-07 ;  /* 0x00000002ff087435 */ /* 0x000fc800000001ff */
[----:B------:R-:W-:Y:S01]  /*4d90*/  MOV R9, R15 ;  /* 0x0000000f00097202 */ /* 0x000fe20000000f00 */
[----:B------:R-:W-:-:S07]  /*4da0*/  IMAD.MOV.U32 R16, RZ, RZ, R10 ;  /* 0x000000ffff107224 */ /* 0x000fce00078e000a */
[----:B------:R-:W-:Y:S05]  /*4db0*/  WARPSYNC.COLLECTIVE R6, `(.L_x_150) ;  /* 0x0000000006087348 */ /* 0x000fea0003c00000 */
[----:B------:R0:W1:Y:S02]  /*4dc0*/  SHFL.BFLY P2, R10, R9, R8, R7 ;  /* 0x0c000008090a7389 */ /* 0x0000640000040007 */
[----:B01----:R-:W-:Y:S01]  /*4dd0*/  ENDCOLLECTIVE ;  /* 0x000000000000791b */ /* 0x003fe20003800000 */
.L_x_150:
[----:B------:R-:W-:-:S05]  /*4de0*/  FADD.FTZ R16, R13, R16 ;  /* 0x000000100d107221 */ /* 0x000fca0000010000 */
[----:B------:R-:W-:Y:S01]  /*4df0*/  MOV R9, R16 ;  /* 0x0000001000097202 */ /* 0x000fe20000000f00 */
[----:B------:R-:W-:-:S07]  /*4e00*/  IMAD.MOV.U32 R18, RZ, RZ, R10 ;  /* 0x000000ffff127224 */ /* 0x000fce00078e000a */
[----:B------:R-:W-:Y:S05]  /*4e10*/  WARPSYNC.COLLECTIVE R6, `(.L_x_151) ;  /* 0x0000000006087348 */ /* 0x000fea0003c00000 */
[----:B------:R0:W1:Y:S02]  /*4e20*/  SHFL.BFLY P2, R10, R9, R8, R7 ;  /* 0x0c000008090a7389 */ /* 0x0000640000040007 */
[----:B01----:R-:W-:Y:S01]  /*4e30*/  ENDCOLLECTIVE ;  /* 0x000000000000791b */ /* 0x003fe20003800000 */
.L_x_151:
[----:B------:R-:W-:Y:S01]  /*4e40*/  FADD.FTZ R18, R15, R18 ;  /* 0x000000120f127221 */ /* 0x000fe20000010000 */
[----:B------:R-:W-:-:S03]  /*4e50*/  HFMA2.MMA R8, -RZ, RZ, 0, 5.9604644775390625e-08 ;  /* 0x00000001ff087435 */ /* 0x000fc600000001ff */
[----:B------:R-:W-:Y:S01]  /*4e60*/  IMAD.MOV.U32 R9, RZ, RZ, R18 ;  /* 0x000000ffff097224 */ /* 0x000fe200078e0012 */
[----:B------:R-:W-:-:S07]  /*4e70*/  MOV R11, R10 ;  /* 0x0000000a000b7202 */ /* 0x000fce0000000f00 */
[----:B------:R-:W-:Y:S05]  /*4e80*/  WARPSYNC.COLLECTIVE R6, `(.L_x_152) ;  /* 0x0000000006087348 */ /* 0x000fea0003c00000 */
[----:B------:R0:W1:Y:S02]  /*4e90*/  SHFL.BFLY P2, R10, R9, R8, R7 ;  /* 0x0c000008090a7389 */ /* 0x0000640000040007 */
[----:B01----:R-:W-:Y:S01]  /*4ea0*/  ENDCOLLECTIVE ;  /* 0x000000000000791b */ /* 0x003fe20003800000 */
.L_x_152:
[----:B------:R-:W-:-:S04]  /*4eb0*/  FADD.FTZ R11, R16, R11 ;  /* 0x0000000b100b7221 */ /* 0x000fc80000010000 */
[----:B------:R-:W-:Y:S01]  /*4ec0*/  IMAD.MOV.U32 R9, RZ, RZ, R11 ;  /* 0x000000ffff097224 */ /* 0x000fe200078e000b */
[----:B------:R-:W-:-:S07]  /*4ed0*/  MOV R17, R10 ;  /* 0x0000000a00117202 */ /* 0x000fce0000000f00 */
[----:B------:R-:W-:Y:S05]  /*4ee0*/  WARPSYNC.COLLECTIVE R6, `(.L_x_153) ;  /* 0x0000000006087348 */ /* 0x000fea0003c00000 */
[----:B------:R0:W1:Y:S02]  /*4ef0*/  SHFL.BFLY P2, R10, R9, R8, R7 ;  /* 0x0c000008090a7389 */ /* 0x0000640000040007 */
[----:B01----:R-:W-:Y:S01]  /*4f00*/  ENDCOLLECTIVE ;  /* 0x000000000000791b */ /* 0x003fe20003800000 */
.L_x_153:
[----:B------:R-:W-:Y:S01]  /*4f10*/  FADD.FTZ R17, R18, R17 ;  /* 0x0000001112117221 */ /* 0x000fe20000010000 */
[----:B------:R-:W-:Y:S06]  /*4f20*/  BRA `(.L_x_154) ;  /* 0xffffffec00207947 */ /* 0x000fec000383ffff */
.L_x_133:
[----:B------:R-:W-:Y:S01]  /*4f30*/  BSSY B1, `(.L_x_155) ;  /* 0x0000008000017945 */ /* 0x000fe20003800000 */
[----:B--2---:R-:W-:Y:S01]  /*4f40*/  MOV R9, R11 ;  /* 0x0000000b00097202 */ /* 0x004fe20000000f00 */
[----:B----4-:R-:W-:Y:S01]  /*4f50*/  IMAD.MOV.U32 R7, RZ, RZ, 0x101f ;  /* 0x0000101fff077424 */ /* 0x010fe200078e00ff */
[----:B------:R-:W-:Y:S02]  /*4f60*/  MOV R8, 0x8 ;  /* 0x0000000800087802 */ /* 0x000fe40000000f00 */
[----:B------:R-:W-:-:S07]  /*4f70*/  MOV R6, 0xffff ;  /* 0x0000ffff00067802 */ /* 0x000fce0000000f00 */
[----:B01-3--:R-:W-:Y:S05]  /*4f80*/  WARPSYNC.COLLECTIVE R6, `(.L_x_156) ;  /* 0x0000000006087348 */ /* 0x00bfea0003c00000 */
[----:B------:R2:W4:Y:S02]  /*4f90*/  SHFL.BFLY P2, R10, R9, R8, R7 ;  /* 0x0c000008090a7389 */ /* 0x0005240000040007 */
[----:B01234-:R-:W-:Y:S01]  /*4fa0*/  ENDCOLLECTIVE ;  /* 0x000000000000791b */ /* 0x01ffe20003800000 */
.L_x_156:
[----:B------:R-:W-:Y:S05]  /*4fb0*/  BSYNC B1 ;  /* 0x0000000000017941 */ /* 0x000fea0003800000 */
.L_x_155:
        /* <DEDUP_REMOVED lines=8> */
.L_x_157:
[----:B------:R-:W-:-:S05]  /*5040*/  FADD.FTZ R14, R14, R11 ;  /* 0x0000000b0e0e7221 */ /* 0x000fca0000010000 */
[----:B------:R-:W-:Y:S01]  /*5050*/  MOV R9, R14 ;  /* 0x0000000e00097202 */ /* 0x000fe20000000f00 */
[----:B------:R-:W-:Y:S01]  /*5060*/  IMAD.MOV.U32 R8, RZ, RZ, 0x4 ;  /* 0x00000004ff087424 */ /* 0x000fe200078e00ff */
[----:B------:R-:W-:-:S07]  /*5070*/  MOV R13, R10 ;  /* 0x0000000a000d7202 */ /* 0x000fce0000000f00 */
[----:B------:R-:W-:Y:S05]  /*5080*/  WARPSYNC.COLLECTIVE R6, `(.L_x_158) ;  /* 0x0000000006087348 */ /* 0x000fea0003c00000 */
[----:B------:R0:W1:Y:S02]  /*5090*/  SHFL.BFLY P2, R10, R9, R8, R7 ;  /* 0x0c000008090a7389 */ /* 0x0000640000040007 */
[----:B01----:R-:W-:Y:S01]  /*50a0*/  ENDCOLLECTIVE ;  /* 0x000000000000791b */ /* 0x003fe20003800000 */
.L_x_158:
[----:B------:R-:W-:-:S05]  /*50b0*/  FADD.FTZ R13, R13, R12 ;  /* 0x0000000c0d0d7221 */ /* 0x000fca0000010000 */
[----:B------:R-:W-:Y:S02]  /*50c0*/  MOV R9, R13 ;  /* 0x0000000d00097202 */ /* 0x000fe40000000f00 */
[----:B------:R-:W-:-:S07]  /*50d0*/  MOV R15, R10 ;  /* 0x0000000a000f7202 */ /* 0x000fce0000000f00 */
[----:B------:R-:W-:Y:S05]  /*50e0*/  WARPSYNC.COLLECTIVE R6, `(.L_x_159) ;  /* 0x0000000006087348 */ /* 0x000fea0003c00000 */
[----:B------:R0:W1:Y:S02]  /*50f0*/  SHFL.BFLY P2, R10, R9, R8, R7 ;  /* 0x0c000008090a7389 */ /* 0x0000640000040007 */
[----:B01----:R-:W-:Y:S01]  /*5100*/  ENDCOLLECTIVE ;  /* 0x000000000000791b */ /* 0x003fe20003800000 */
.L_x_159:
[----:B------:R-:W-:Y:S01]  /*5110*/  FADD.FTZ R15, R14, R15 ;  /* 0x0000000f0e0f7221 */ /* 0x000fe20000010000 */
[----:B------:R-:W-:-:S04]  /*5120*/  HFMA2.MMA R8, -RZ, RZ, 0, 1.1920928955078125e-07 ;  /* 0x00000002ff087435 */ /* 0x000fc800000001ff */
[----:B------:R-:W-:Y:S01]  /*5130*/  MOV R9, R15 ;  /* 0x0000000f00097202 */ /* 0x000fe20000000f00 */
[----:B------:R-:W-:-:S07]  /*5140*/  IMAD.MOV.U32 R16, RZ, RZ, R10 ;  /* 0x000000ffff107224 */ /* 0x000fce00078e000a */
[----:B------:R-:W-:Y:S05]  /*5150*/  WARPSYNC.COLLECTIVE R6, `(.L_x_160) ;  /* 0x0000000006087348 */ /* 0x000fea0003c00000 */
[----:B------:R0:W1:Y:S02]  /*5160*/  SHFL.BFLY P2, R10, R9, R8, R7 ;  /* 0x0c000008090a7389 */ /* 0x0000640000040007 */
[----:B01----:R-:W-:Y:S01]  /*5170*/  ENDCOLLECTIVE ;  /* 0x000000000000791b */ /* 0x003fe20003800000 */
.L_x_160:
[----:B------:R-:W-:-:S05]  /*5180*/  FADD.FTZ R16, R13, R16 ;  /* 0x000000100d107221 */ /* 0x000fca0000010000 */
[----:B------:R-:W-:Y:S01]  /*5190*/  MOV R9, R16 ;  /* 0x0000001000097202 */ /* 0x000fe20000000f00 */
[----:B------:R-:W-:-:S07]  /*51a0*/  IMAD.MOV.U32 R18, RZ, RZ, R10 ;  /* 0x000000ffff127224 */ /* 0x000fce00078e000a */
[----:B------:R-:W-:Y:S05]  /*51b0*/  WARPSYNC.COLLECTIVE R6, `(.L_x_161) ;  /* 0x0000000006087348 */ /* 0x000fea0003c00000 */
[----:B------:R0:W1:Y:S02]  /*51c0*/  SHFL.BFLY P2, R10, R9, R8, R7 ;  /* 0x0c000008090a7389 */ /* 0x0000640000040007 */
[----:B01----:R-:W-:Y:S01]  /*51d0*/  ENDCOLLECTIVE ;  /* 0x000000000000791b */ /* 0x003fe20003800000 */
.L_x_161:
[----:B------:R-:W-:Y:S01]  /*51e0*/  FADD.FTZ R18, R15, R18 ;  /* 0x000000120f127221 */ /* 0x000fe20000010000 */
[----:B------:R-:W-:-:S03]  /*51f0*/  HFMA2.MMA R8, -RZ, RZ, 0, 5.9604644775390625e-08 ;  /* 0x00000001ff087435 */ /* 0x000fc600000001ff */
[----:B------:R-:W-:Y:S01]  /*5200*/  IMAD.MOV.U32 R9, RZ, RZ, R18 ;  /* 0x000000ffff097224 */ /* 0x000fe200078e0012 */
[----:B------:R-:W-:-:S07]  /*5210*/  MOV R11, R10 ;  /* 0x0000000a000b7202 */ /* 0x000fce0000000f00 */
[----:B------:R-:W-:Y:S05]  /*5220*/  WARPSYNC.COLLECTIVE R6, `(.L_x_162) ;  /* 0x0000000006087348 */ /* 0x000fea0003c00000 */
[----:B------:R0:W1:Y:S02]  /*5230*/  SHFL.BFLY P2, R10, R9, R8, R7 ;  /* 0x0c000008090a7389 */ /* 0x0000640000040007 */
[----:B01----:R-:W-:Y:S01]  /*5240*/  ENDCOLLECTIVE ;  /* 0x000000000000791b */ /* 0x003fe20003800000 */
.L_x_162:
[----:B------:R-:W-:-:S04]  /*5250*/  FADD.FTZ R11, R16, R11 ;  /* 0x0000000b100b7221 */ /* 0x000fc80000010000 */
[----:B------:R-:W-:Y:S01]  /*5260*/  IMAD.MOV.U32 R9, RZ, RZ, R11 ;  /* 0x000000ffff097224 */ /* 0x000fe200078e000b */
[----:B------:R-:W-:-:S07]  /*5270*/  MOV R17, R10 ;  /* 0x0000000a00117202 */ /* 0x000fce0000000f00 */
[----:B------:R-:W-:Y:S05]  /*5280*/  WARPSYNC.COLLECTIVE R6, `(.L_x_163) ;  /* 0x0000000006087348 */ /* 0x000fea0003c00000 */
[----:B------:R0:W1:Y:S02]  /*5290*/  SHFL.BFLY P2, R10, R9, R8, R7 ;  /* 0x0c000008090a7389 */ /* 0x0000640000040007 */
[----:B01----:R-:W-:Y:S01]  /*52a0*/  ENDCOLLECTIVE ;  /* 0x000000000000791b */ /* 0x003fe20003800000 */
.L_x_163:
[----:B------:R-:W-:Y:S01]  /*52b0*/  FADD.FTZ R17, R18, R17 ;  /* 0x0000001112117221 */ /* 0x000fe20000010000 */
[----:B------:R-:W-:Y:S06]  /*52c0*/  BRA `(.L_x_164) ;  /* 0xffffffe800c87947 */ /* 0x000fec000383ffff */
.L_x_134:
[----:B------:R-:W-:Y:S01]  /*52d0*/  HFMA2.MMA R8, -RZ, RZ, 0, 4.76837158203125e-07 ;  /* 0x00000008ff087435 */ /* 0x000fe200000001ff */
[----:B------:R-:W-:Y:S01]  /*52e0*/  BSSY B0, `(.L_x_165) ;  /* 0x0000007000007945 */ /* 0x000fe20003800000 */
[----:B--2---:R-:W-:Y:S01]  /*52f0*/  MOV R9, R2 ;  /* 0x0000000200097202 */ /* 0x004fe20000000f00 */
[----:B------:R-:W-:Y:S01]  /*5300*/  IMAD.MOV.U32 R7, RZ, RZ, 0x101f ;  /* 0x0000101fff077424 */ /* 0x000fe200078e00ff */
[----:B------:R-:W-:-:S07]  /*5310*/  MOV R6, 0xffff ;  /* 0x0000ffff00067802 */ /* 0x000fce0000000f00 */
[----:B01-34-:R-:W-:Y:S05]  /*5320*/  WARPSYNC.COLLECTIVE R6, `(.L_x_166) ;  /* 0x0000000006087348 */ /* 0x01bfea0003c00000 */
[----:B------:R2:W0:Y:S02]  /*5330*/  SHFL.BFLY P2, R10, R9, R8, R7 ;  /* 0x0c000008090a7389 */ /* 0x0004240000040007 */
[----:B01234-:R-:W-:Y:S01]  /*5340*/  ENDCOLLECTIVE ;  /* 0x000000000000791b */ /* 0x01ffe20003800000 */
.L_x_166:
[----:B------:R-:W-:Y:S05]  /*5350*/  BSYNC B0 ;  /* 0x0000000000007941 */ /* 0x000fea0003800000 */
.L_x_165:
[----:B------:R-:W-:Y:S01]  /*5360*/  HFMA2.MMA R8, -RZ, RZ, 0, 4.76837158203125e-07 ;  /* 0x00000008ff087435 */ /* 0x000fe200000001ff */
[----:B------:R-:W-:Y:S01]  /*5370*/  IMAD.MOV.U32 R9, RZ, RZ, R3 ;  /* 0x000000ffff097224 */ /* 0x000fe200078e0003 */
[----:B------:R-:W-:Y:S01]  /*5380*/  MOV R7, 0x101f ;  /* 0x0000101f00077802 */ /* 0x000fe20000000f00 */
[----:B------:R-:W-:Y:S01]  /*5390*/  IMAD.MOV.U32 R6, RZ, RZ, 0xffff ;  /* 0x0000ffffff067424 */ /* 0x000fe200078e00ff */
[----:B------:R-:W-:Y:S02]  /*53a0*/  MOV R5, R10 ;  /* 0x0000000a00057202 */ /* 0x000fe40000000f00 */
[----:B------:R-:W-:Y:S02]  /*53b0*/  CS2R R16, SRZ ;  /* 0x0000000000107805 */ /* 0x000fe4000001ff00 */
[----:B------:R-:W-:Y:S01]  /*53c0*/  @P0 IADD3 R12, R11, 0x1e, RZ ;  /* 0x0000001e0b0c0810 */ /* 0x000fe20007ffe0ff */
[----:B------:R-:W-:-:S11]  /*53d0*/  HFMA2.MMA R20, -RZ, RZ, 0, 0 ;  /* 0x00000000ff147435 */ /* 0x000fd600000001ff */
[----:B------:R-:W-:Y:S05]  /*53e0*/  WARPSYNC.COLLECTIVE R6, `(.L_x_167) ;  /* 0x0000000006087348 */ /* 0x000fea0003c00000 */
[----:B------:R0:W1:Y:S02]  /*53f0*/  SHFL.BFLY P2, R10, R9, R8, R7 ;  /* 0x0c000008090a7389 */ /* 0x0000640000040007 */
[----:B01----:R-:W-:Y:S01]  /*5400*/  ENDCOLLECTIVE ;  /* 0x000000000000791b */ /* 0x003fe20003800000 */
.L_x_167:
[----:B------:R-:W-:Y:S01]  /*5410*/  FADD.FTZ R5, R5, R2 ;  /* 0x0000000205057221 */ /* 0x000fe20000010000 */
[----:B------:R-:W-:Y:S01]  /*5420*/  @P0 LEA R13, R65, UR6, 0x7 ;  /* 0x00000006410d0c11 */ /* 0x000fe2000f8e38ff */
[----:B------:R-:W-:Y:S01]  /*5430*/  IMAD.MOV.U32 R22, RZ, RZ, RZ ;  /* 0x000000ffff167224 */ /* 0x000fe200078e00ff */
[----:B------:R-:W-:Y:S02]  /*5440*/  @P0 LOP3.LUT R12, R12, R43, RZ, 0x3c, !PT ;  /* 0x0000002b0c0c0212 */ /* 0x000fe400078e3cff */
[----:B------:R-:W-:-:S03]  /*5450*/  CS2R R26, SRZ ;  /* 0x00000000001a7805 */ /* 0x000fc6000001ff00 */
[----:B------:R-:W-:Y:S01]  /*5460*/  @P0 IMAD R12, R12, 0x4, R13 ;  /* 0x000000040c0c0824 */ /* 0x000fe200078e020d */
[----:B------:R-:W-:Y:S01]  /*5470*/  HFMA2.MMA R8, -RZ, RZ, 0, 2.384185791015625e-07 ;  /* 0x00000004ff087435 */ /* 0x000fe200000001ff */
[----:B------:R-:W-:-:S03]  /*5480*/  MOV R9, R5 ;  /* 0x0000000500097202 */ /* 0x000fc60000000f00 */
[----:B------:R0:W1:Y:S04]  /*5490*/  @P0 LDS R15, [R12+0x780] ;  /* 0x000780000c0f0984 */ /* 0x0000680000000800 */
[----:B------:R0:W2:Y:S01]  /*54a0*/  @P0 LDS R14, [R12] ;  /* 0x000000000c0e0984 */ /* 0x0000a20000000800 */
[----:B------:R-:W-:-:S07]  /*54b0*/  FADD.FTZ R4, R10, R3 ;  /* 0x000000030a047221 */ /* 0x000fce0000010000 */
[----:B012---:R-:W-:Y:S05]  /*54c0*/  WARPSYNC.COLLECTIVE R6, `(.L_x_168) ;  /* 0x0000000006087348 */ /* 0x007fea0003c00000 */
[----:B------:R3:W4:Y:S02]  /*54d0*/  SHFL.BFLY P2, R10, R9, R8, R7 ;  /* 0x0c000008090a7389 */ /* 0x0007240000040007 */
[----:B01234-:R-:W-:Y:S01]  /*54e0*/  ENDCOLLECTIVE ;  /* 0x000000000000791b */ /* 0x01ffe20003800000 */
.L_x_168:
[----:B------:R-:W-:Y:S01]  /*54f0*/  MOV R9, R4 ;  /* 0x0000000400097202 */ /* 0x000fe20000000f00 */
[----:B------:R-:W-:-:S07]  /*5500*/  IMAD.MOV.U32 R2, RZ, RZ, R10 ;  /* 0x000000ffff027224 */ /* 0x000fce00078e000a */
[----:B------:R-:W-:Y:S05]  /*5510*/  WARPSYNC.COLLECTIVE R6, `(.L_x_169) ;  /* 0x0000000006087348 */ /* 0x000fea0003c00000 */
[----:B------:R0:W1:Y:S02]  /*5520*/  SHFL.BFLY P2, R10, R9, R8, R7 ;  /* 0x0c000008090a7389 */ /* 0x0000640000040007 */
[----:B01----:R-:W-:Y:S01]  /*5530*/  ENDCOLLECTIVE ;  /* 0x000000000000791b */ /* 0x003fe20003800000 */
.L_x_169:
[----:B------:R-:W-:Y:S01]  /*5540*/  FADD.FTZ R2, R5, R2 ;  /* 0x0000000205027221 */ /* 0x000fe20000010000 */
[----:B------:R-:W-:Y:S01]  /*5550*/  @P0 IMAD.MOV.U32 R17, RZ, RZ, R15 ;  /* 0x000000ffff110224 */ /* 0x000fe200078e000f */
[----:B------:R-:W-:Y:S01]  /*5560*/  @P0 MOV R16, R14 ;  /* 0x0000000e00100202 */ /* 0x000fe20000000f00 */
[----:B------:R-:W-:Y:S02]  /*5570*/  HFMA2.MMA R8, -RZ, RZ, 0, 1.1920928955078125e-07 ;  /* 0x00000002ff087435 */ /* 0x000fe400000001ff */
[----:B------:R-:W-:Y:S01]  /*5580*/  MOV R9, R2 ;  /* 0x0000000200097202 */ /* 0x000fe20000000f00 */
[----:B------:R-:W-:Y:S01]  /*5590*/  FADD.FTZ R3, R4, R10 ;  /* 0x0000000a04037221 */ /* 0x000fe20000010000 */
[----:B------:R-:W-:-:S07]  /*55a0*/  @P0 IADD3 R4, R11, 0x3c, RZ ;  /* 0x0000003c0b040810 */ /* 0x000fce0007ffe0ff */
[----:B------:R-:W-:Y:S05]  /*55b0*/  WARPSYNC.COLLECTIVE R6, `(.L_x_170) ;  /* 0x0000000006087348 */ /* 0x000fea0003c00000 */
[----:B------:R0:W1:Y:S02]  /*55c0*/  SHFL.BFLY P2, R10, R9, R8, R7 ;  /* 0x0c000008090a7389 */ /* 0x0000640000040007 */
[----:B01----:R-:W-:Y:S01]  /*55d0*/  ENDCOLLECTIVE ;  /* 0x000000000000791b */ /* 0x003fe20003800000 */
.L_x_170:
[----:B------:R-:W-:Y:S02]  /*55e0*/  @P0 LOP3.LUT R4, R4, R43, RZ, 0x3c, !PT ;  /* 0x0000002b04040212 */ /* 0x000fe400078e3cff */
[----:B------:R-:W-:Y:S01]  /*55f0*/  MOV R9, R3 ;  /* 0x0000000300097202 */ /* 0x000fe20000000f00 */
[----:B------:R-:W-:-:S07]  /*5600*/  IMAD.MOV.U32 R5, RZ, RZ, R10 ;  /* 0x000000ffff057224 */ /* 0x000fce00078e000a */
[----:B------:R-:W-:Y:S05]  /*5610*/  WARPSYNC.COLLECTIVE R6, `(.L_x_171) ;  /* 0x0000000006087348 */ /* 0x000fea0003c00000 */
[----:B------:R0:W1:Y:S02]  /*5620*/  SHFL.BFLY P2, R10, R9, R8, R7 ;  /* 0x0c000008090a7389 */ /* 0x0000640000040007 */
[----:B01----:R-:W-:Y:S01]  /*5630*/  ENDCOLLECTIVE ;  /* 0x000000000000791b */ /* 0x003fe20003800000 */
.L_x_171:
[----:B------:R-:W-:Y:S01]  /*5640*/  FADD.FTZ R12, R2, R5 ;  /* 0x00000005020c7221 */ /* 0x000fe20000010000 */
[----:B------:R-:W-:-:S04]  /*5650*/  @P0 LEA R5, R65, UR6, 0x7 ;  /* 0x0000000641050c11 */ /* 0x000fc8000f8e38ff */
[----:B------:R-:W-:-:S05]  /*5660*/  @P0 LEA R4, R4, R5, 0x2 ;  /* 0x0000000504040211 */ /* 0x000fca00078e10ff */
[----:B------:R0:W1:Y:S01]  /*5670*/  @P0 LDS R5, [R4] ;  /* 0x0000000004050984 */ /* 0x0000620000000800 */
[----:B------:R-:W-:Y:S01]  /*5680*/  HFMA2.MMA R8, -RZ, RZ, 0, 5.9604644775390625e-08 ;  /* 0x00000001ff087435 */ /* 0x000fe200000001ff */
[----:B------:R-:W-:Y:S02]  /*5690*/  MOV R9, R12 ;  /* 0x0000000c00097202 */ /* 0x000fe40000000f00 */
[----:B------:R0:W2:Y:S01]  /*56a0*/  @P0 LDS R23, [R4+0x780] ;  /* 0x0007800004170984 */ /* 0x0000a20000000800 */
[----:B------:R-:W-:-:S07]  /*56b0*/  FADD.FTZ R13, R3, R10 ;  /* 0x0000000a030d7221 */ /* 0x000fce0000010000 */
[----:B012---:R-:W-:Y:S05]  /*56c0*/  WARPSYNC.COLLECTIVE R6, `(.L_x_172) ;  /* 0x0000000006087348 */ /* 0x007fea0003c00000 */
[----:B------:R3:W4:Y:S02]  /*56d0*/  SHFL.BFLY P2, R10, R9, R8, R7 ;  /* 0x0c000008090a7389 */ /* 0x0007240000040007 */
[----:B01234-:R-:W-:Y:S01]  /*56e0*/  ENDCOLLECTIVE ;  /* 0x000000000000791b */ /* 0x01ffe20003800000 */
.L_x_172:
[----:B------:R-:W0:Y:S01]  /*56f0*/  LDC.64 R2, c[0x0][0x220] ;  /* 0x00008800ff027b82 */ /* 0x000e220000000a00 */
[----:B------:R-:W-:Y:S01]  /*5700*/  MOV R9, R13 ;  /* 0x0000000d00097202 */ /* 0x000fe20000000f00 */
[----:B------:R-:W-:-:S07]  /*5710*/  IMAD.MOV.U32 R15, RZ, RZ, R10 ;  /* 0x000000ffff0f7224 */ /* 0x000fce00078e000a */
[----:B0-----:R-:W-:Y:S05]  /*5720*/  WARPSYNC.COLLECTIVE R6, `(.L_x_173) ;  /* 0x0000000006087348 */ /* 0x001fea0003c00000 */
[----:B------:R1:W2:Y:S02]  /*5730*/  SHFL.BFLY P2, R10, R9, R8, R7 ;  /* 0x0c000008090a7389 */ /* 0x0002a40000040007 */
[----:B012---:R-:W-:Y:S01]  /*5740*/  ENDCOLLECTIVE ;  /* 0x000000000000791b */ /* 0x007fe20003800000 */
.L_x_173:
[----:B------:R-:W-:Y:S01]  /*5750*/  @P0 MOV R20, R5 ;  /* 0x0000000500140202 */ /* 0x000fe20000000f00 */
[----:B------:R-:W-:Y:S01]  /*5760*/  FADD.FTZ R12, R12, R15 ;  /* 0x0000000f0c0c7221 */ /* 0x000fe20000010000 */
[----:B------:R-:W-:Y:S01]  /*5770*/  IMAD.IADD R15, R11, 0x1, R48 ;  /* 0x000000010b0f7824 */ /* 0x000fe200078e0230 */
[----:B------:R-:W-:-:S03]  /*5780*/  @P0 MOV R22, R23 ;  /* 0x0000001700160202 */ /* 0x000fc60000000f00 */
[----:B------:R-:W-:Y:S01]  /*5790*/  IMAD.WIDE R2, R15, 0x2, R2 ;  /* 0x000000020f027825 */ /* 0x000fe200078e0202 */
[----:B------:R-:W-:-:S03]  /*57a0*/  HFMA2.MMA R8, -RZ, RZ, 0, 4.76837158203125e-07 ;  /* 0x00000008ff087435 */ /* 0x000fc600000001ff */
[----:B------:R-:W-:Y:S01]  /*57b0*/  IMAD.MOV.U32 R9, RZ, RZ, R16 ;  /* 0x000000ffff097224 */ /* 0x000fe200078e0010 */
[----:B------:R-:W-:-:S07]  /*57c0*/  MOV R14, R10 ;  /* 0x0000000a000e7202 */ /* 0x000fce0000000f00 */
[----:B------:R-:W-:Y:S05]  /*57d0*/  WARPSYNC.COLLECTIVE R6, `(.L_x_174) ;  /* 0x0000000006087348 */ /* 0x000fea0003c00000 */
[----:B------:R0:W1:Y:S02]  /*57e0*/  SHFL.BFLY P2, R10, R9, R8, R7 ;  /* 0x0c000008090a7389 */ /* 0x0000640000040007 */
[----:B01----:R-:W-:Y:S01]  /*57f0*/  ENDCOLLECTIVE ;  /* 0x000000000000791b */ /* 0x003fe20003800000 */
.L_x_174:
[----:B------:R-:W-:Y:S01]  /*5800*/  FADD.FTZ R13, R13, R14 ;  /* 0x0000000e0d0d7221 */ /* 0x000fe20000010000 */
[----:B------:R-:W-:Y:S01]  /*5810*/  IMAD.MOV.U32 R9, RZ, RZ, R17 ;  /* 0x000000ffff097224 */ /* 0x000fe200078e0011 */
[----:B------:R-:W-:-:S07]  /*5820*/  MOV R19, R10 ;  /* 0x0000000a00137202 */ /* 0x000fce0000000f00 */
[----:B------:R-:W-:Y:S05]  /*5830*/  WARPSYNC.COLLECTIVE R6, `(.L_x_175) ;  /* 0x0000000006087348 */ /* 0x000fea0003c00000 */
[----:B------:R0:W1:Y:S02]  /*5840*/  SHFL.BFLY P2, R10, R9, R8, R7 ;  /* 0x0c000008090a7389 */ /* 0x0000640000040007 */
[----:B01----:R-:W-:Y:S01]  /*5850*/  ENDCOLLECTIVE ;  /* 0x000000000000791b */ /* 0x003fe20003800000 */
.L_x_175:
[----:B------:R-:W-:-:S05]  /*5860*/  FADD.FTZ R19, R19, R16 ;  /* 0x0000001013137221 */ /* 0x000fca0000010000 */
[----:B------:R-:W-:Y:S01]  /*5870*/  MOV R9, R19 ;  /* 0x0000001300097202 */ /* 0x000fe20000000f00 */
[----:B------:R-:W-:Y:S01]  /*5880*/  IMAD.MOV.U32 R8, RZ, RZ, 0x4 ;  /* 0x00000004ff087424 */ /* 0x000fe200078e00ff */
[----:B------:R-:W-:-:S07]  /*5890*/  MOV R18, R10 ;  /* 0x0000000a00127202 */ /* 0x000fce0000000f00 */
[----:B------:R-:W-:Y:S05]  /*58a0*/  WARPSYNC.COLLECTIVE R6, `(.L_x_176) ;  /* 0x0000000006087348 */ /* 0x000fea0003c00000 */
[----:B------:R0:W1:Y:S02]  /*58b0*/  SHFL.BFLY P2, R10, R9, R8, R7 ;  /* 0x0c000008090a7389 */ /* 0x0000640000040007 */
[----:B01----:R-:W-:Y:S01]  /*58c0*/  ENDCOLLECTIVE ;  /* 0x000000000000791b */ /* 0x003fe20003800000 */
.L_x_176:
[----:B------:R-:W-:-:S05]  /*58d0*/  FADD.FTZ R18, R18, R17 ;  /* 0x0000001112127221 */ /* 0x000fca0000010000 */
[----:B------:R-:W-:Y:S02]  /*58e0*/  MOV R9, R18 ;  /* 0x0000001200097202 */ /* 0x000fe40000000f00 */
[----:B------:R-:W-:-:S07]  /*58f0*/  MOV R16, R10 ;  /* 0x0000000a00107202 */ /* 0x000fce0000000f00 */
[----:B------:R-:W-:Y:S05]  /*5900*/  WARPSYNC.COLLECTIVE R6, `(.L_x_177) ;  /* 0x0000000006087348 */ /* 0x000fea0003c00000 */
[----:B------:R0:W1:Y:S02]  /*5910*/  SHFL.BFLY P2, R10, R9, R8, R7 ;  /* 0x0c000008090a7389 */ /* 0x0000640000040007 */
[----:B01----:R-:W-:Y:S01]  /*5920*/  ENDCOLLECTIVE ;  /* 0x000000000000791b */ /* 0x003fe20003800000 */
.L_x_177:
[----:B------:R-:W-:Y:S01]  /*5930*/  FADD.FTZ R17, R19, R16 ;  /* 0x0000001013117221 */ /* 0x000fe20000010000 */
[----:B------:R-:W-:-:S03]  /*5940*/  HFMA2.MMA R8, -RZ, RZ, 0, 1.1920928955078125e-07 ;  /* 0x00000002ff087435 */ /* 0x000fc600000001ff */
[----:B------:R-:W-:Y:S02]  /*5950*/  IMAD.MOV.U32 R9, RZ, RZ, R17 ;  /* 0x000000ffff097224 */ /* 0x000fe400078e0011 */
[----:B------:R-:W-:-:S07]  /*5960*/  IMAD.MOV.U32 R21, RZ, RZ, R10 ;  /* 0x000000ffff157224 */ /* 0x000fce00078e000a */
[----:B------:R-:W-:Y:S05]  /*5970*/  WARPSYNC.COLLECTIVE R6, `(.L_x_178) ;  /* 0x0000000006087348 */ /* 0x000fea0003c00000 */
[----:B------:R0:W1:Y:S02]  /*5980*/  SHFL.BFLY P2, R10, R9, R8, R7 ;  /* 0x0c000008090a7389 */ /* 0x0000640000040007 */
[----:B01----:R-:W-:Y:S01]  /*5990*/  ENDCOLLECTIVE ;  /* 0x000000000000791b */ /* 0x003fe20003800000 */
.L_x_178:
[----:B------:R-:W-:-:S04]  /*59a0*/  FADD.FTZ R21, R18, R21 ;  /* 0x0000001512157221 */ /* 0x000fc80000010000 */
[----:B------:R-:W-:Y:S01]  /*59b0*/  IMAD.MOV.U32 R9, RZ, RZ, R21 ;  /* 0x000000ffff097224 */ /* 0x000fe200078e0015 */
[----:B------:R-:W-:-:S07]  /*59c0*/  MOV R16, R10 ;  /* 0x0000000a00107202 */ /* 0x000fce0000000f00 */
[----:B------:R-:W-:Y:S05]  /*59d0*/  WARPSYNC.COLLECTIVE R6, `(.L_x_179) ;  /* 0x0000000006087348 */ /* 0x000fea0003c00000 */
[----:B------:R0:W1:Y:S02]  /*59e0*/  SHFL.BFLY P2, R10, R9, R8, R7 ;  /* 0x0c000008090a7389 */ /* 0x0000640000040007 */
[----:B01----:R-:W-:Y:S01]  /*59f0*/  ENDCOLLECTIVE ;  /* 0x000000000000791b */ /* 0x003fe20003800000 */
.L_x_179:
[----:B------:R-:W-:Y:S01]  /*5a00*/  FADD.FTZ R16, R17, R16 ;  /* 0x0000001011107221 */ /* 0x000fe20000010000 */
[----:B------:R-:W-:-:S03]  /*5a10*/  HFMA2.MMA R8, -RZ, RZ, 0, 5.9604644775390625e-08 ;  /* 0x00000001ff087435 */ /* 0x000fc600000001ff */
[----:B------:R-:W-:Y:S01]  /*5a20*/  IMAD.MOV.U32 R9, RZ, RZ, R16 ;  /* 0x000000ffff097224 */ /* 0x000fe200078e0010 */
[----:B------:R-:W-:-:S07]  /*5a30*/  MOV R4, R10 ;  /* 0x0000000a00047202 */ /* 0x000fce0000000f00 */
[----:B------:R-:W-:Y:S05]  /*5a40*/  WARPSYNC.COLLECTIVE R6, `(.L_x_180) ;  /* 0x0000000006087348 */ /* 0x000fea0003c00000 */
[----:B------:R0:W1:Y:S02]  /*5a50*/  SHFL.BFLY P2, R10, R9, R8, R7 ;  /* 0x0c000008090a7389 */ /* 0x0000640000040007 */
[----:B01----:R-:W-:Y:S01]  /*5a60*/  ENDCOLLECTIVE ;  /* 0x000000000000791b */ /* 0x003fe20003800000 */
.L_x_180:
[----:B------:R-:W-:Y:S02]  /*5a70*/  FADD.FTZ R17, R21, R4 ;  /* 0x0000000415117221 */ /* 0x000fe40000010000 */
[----:B------:R-:W0:Y:S02]  /*5a80*/  LDC.64 R4, c[0x0][0x218] ;  /* 0x00008600ff047b82 */ /* 0x000e240000000a00 */
[----:B------:R-:W-:Y:S01]  /*5a90*/  IMAD.MOV.U32 R9, RZ, RZ, R17 ;  /* 0x000000ffff097224 */ /* 0x000fe200078e0011 */
[----:B------:R-:W-:-:S07]  /*5aa0*/  MOV R19, R10 ;  /* 0x0000000a00137202 */ /* 0x000fce0000000f00 */
[----:B0-----:R-:W-:Y:S05]  /*5ab0*/  WARPSYNC.COLLECTIVE R6, `(.L_x_181) ;  /* 0x0000000006087348 */ /* 0x001fea0003c00000 */
[----:B------:R1:W2:Y:S02]  /*5ac0*/  SHFL.BFLY P2, R10, R9, R8, R7 ;  /* 0x0c000008090a7389 */ /* 0x0002a40000040007 */
[----:B012---:R-:W-:Y:S01]  /*5ad0*/  ENDCOLLECTIVE ;  /* 0x000000000000791b */ /* 0x007fe20003800000 */
.L_x_181:
[----:B------:R-:W-:Y:S01]  /*5ae0*/  FADD.FTZ R16, R16, R19 ;  /* 0x0000001310107221 */ /* 0x000fe20000010000 */
[----:B------:R-:W-:Y:S01]  /*5af0*/  IMAD.WIDE R4, R15, 0x2, R4 ;  /* 0x000000020f047825 */ /* 0x000fe200078e0204 */
[----:B------:R-:W-:-:S03]  /*5b00*/  MOV R9, R20 ;  /* 0x0000001400097202 */ /* 0x000fc60000000f00 */
[----:B------:R-:W-:Y:S01]  /*5b10*/  IMAD.MOV.U32 R8, RZ, RZ, 0x8 ;  /* 0x00000008ff087424 */ /* 0x000fe200078e00ff */
[----:B------:R-:W-:-:S07]  /*5b20*/  MOV R18, R10 ;  /* 0x0000000a00127202 */ /* 0x000fce0000000f00 */
[----:B------:R-:W-:Y:S05]  /*5b30*/  WARPSYNC.COLLECTIVE R6, `(.L_x_182) ;  /* 0x0000000006087348 */ /* 0x000fea0003c00000 */
[----:B------:R0:W1:Y:S02]  /*5b40*/  SHFL.BFLY P2, R10, R9, R8, R7 ;  /* 0x0c000008090a7389 */ /* 0x0000640000040007 */
[----:B01----:R-:W-:Y:S01]  /*5b50*/  ENDCOLLECTIVE ;  /* 0x000000000000791b */ /* 0x003fe20003800000 */
.L_x_182:
[----:B------:R-:W-:Y:S01]  /*5b60*/  FADD.FTZ R17, R17, R18 ;  /* 0x0000001211117221 */ /* 0x000fe20000010000 */
[----:B------:R-:W-:Y:S02]  /*5b70*/  MOV R9, R22 ;  /* 0x0000001600097202 */ /* 0x000fe40000000f00 */
[----:B------:R-:W-:-:S07]  /*5b80*/  MOV R21, R10 ;  /* 0x0000000a00157202 */ /* 0x000fce0000000f00 */
[----:B------:R-:W-:Y:S05]  /*5b90*/  WARPSYNC.COLLECTIVE R6, `(.L_x_183) ;  /* 0x0000000006087348 */ /* 0x000fea0003c00000 */
[----:B------:R0:W1:Y:S02]  /*5ba0*/  SHFL.BFLY P2, R10, R9, R8, R7 ;  /* 0x0c000008090a7389 */ /* 0x0000640000040007 */
[----:B01----:R-:W-:Y:S01]  /*5bb0*/  ENDCOLLECTIVE ;  /* 0x000000000000791b */ /* 0x003fe20003800000 */
.L_x_183:
[----:B------:R-:W-:Y:S01]  /*5bc0*/  FADD.FTZ R23, R21, R20 ;  /* 0x0000001415177221 */ /* 0x000fe20000010000 */
[----:B------:R-:W-:Y:S01]  /*5bd0*/  @P0 LEA R21, R65, UR6, 0x7 ;  /* 0x0000000641150c11 */ /* 0x000fe2000f8e38ff */
[----:B------:R-:W-:-:S03]  /*5be0*/  HFMA2.MMA R8, -RZ, RZ, 0, 2.384185791015625e-07 ;  /* 0x00000004ff087435 */ /* 0x000fc600000001ff */
[----:B------:R-:W-:Y:S01]  /*5bf0*/  MOV R9, R23 ;  /* 0x0000001700097202 */ /* 0x000fe20000000f00 */
[----:B------:R-:W-:-:S07]  /*5c00*/  IMAD.MOV.U32 R25, RZ, RZ, R10 ;  /* 0x000000ffff197224 */ /* 0x000fce00078e000a */
[----:B------:R-:W-:Y:S05]  /*5c10*/  WARPSYNC.COLLECTIVE R6, `(.L_x_184) ;  /* 0x0000000006087348 */ /* 0x000fea0003c00000 */
[----:B------:R0:W1:Y:S02]  /*5c20*/  SHFL.BFLY P2, R10, R9, R8, R7 ;  /* 0x0c000008090a7389 */ /* 0x0000640000040007 */
[----:B01----:R-:W-:Y:S01]  /*5c30*/  ENDCOLLECTIVE ;  /* 0x000000000000791b */ /* 0x003fe20003800000 */
.L_x_184:
[----:B------:R-:W-:-:S05]  /*5c40*/  FADD.FTZ R25, R25, R22 ;  /* 0x0000001619197221 */ /* 0x000fca0000010000 */
[----:B------:R-:W-:Y:S01]  /*5c50*/  MOV R9, R25 ;  /* 0x0000001900097202 */ /* 0x000fe20000000f00 */
[----:B------:R-:W-:-:S07]  /*5c60*/  IMAD.MOV.U32 R20, RZ, RZ, R10 ;  /* 0x000000ffff147224 */ /* 0x000fce00078e000a */
[----:B------:R-:W-:Y:S05]  /*5c70*/  WARPSYNC.COLLECTIVE R6, `(.L_x_185) ;  /* 0x0000000006087348 */ /* 0x000fea0003c00000 */
[----:B------:R0:W1:Y:S02]  /*5c80*/  SHFL.BFLY P2, R10, R9, R8, R7 ;  /* 0x0c000008090a7389 */ /* 0x0000640000040007 */
[----:B01----:R-:W-:Y:S01]  /*5c90*/  ENDCOLLECTIVE ;  /* 0x000000000000791b */ /* 0x003fe20003800000 */
.L_x_185:
[----:B------:R-:W-:-:S05]  /*5ca0*/  FADD.FTZ R22, R23, R20 ;  /* 0x0000001417167221 */ /* 0x000fca0000010000 */
[----:B------:R-:W-:Y:S01]  /*5cb0*/  MOV R9, R22 ;  /* 0x0000001600097202 */ /* 0x000fe20000000f00 */
[----:B------:R-:W-:Y:S01]  /*5cc0*/  IMAD.MOV.U32 R8, RZ, RZ, 0x2 ;  /* 0x00000002ff087424 */ /* 0x000fe200078e00ff */
[----:B------:R-:W-:Y:S01]  /*5cd0*/  MOV R24, R10 ;  /* 0x0000000a00187202 */ /* 0x000fe20000000f00 */
[----:B------:R-:W-:-:S04]  /*5ce0*/  @P0 VIADD R10, R11, 0x5a ;  /* 0x0000005a0b0a0836 */ /* 0x000fc80000000000 */
[----:B------:R-:W-:Y:S01]  /*5cf0*/  FADD.FTZ R24, R25, R24 ;  /* 0x0000001819187221 */ /* 0x000fe20000010000 */
[----:B------:R-:W-:-:S04]  /*5d00*/  @P0 LOP3.LUT R10, R10, R43, RZ, 0x3c, !PT ;  /* 0x0000002b0a0a0212 */ /* 0x000fc800078e3cff */
[----:B------:R-:W-:-:S07]  /*5d10*/  @P0 LEA R21, R10, R21, 0x2 ;  /* 0x000000150a150211 */ /* 0x000fce00078e10ff */
[----:B------:R-:W-:Y:S05]  /*5d20*/  WARPSYNC.COLLECTIVE R6, `(.L_x_186) ;  /* 0x0000000006087348 */ /* 0x000fea0003c00000 */
[----:B------:R0:W1:Y:S02]  /*5d30*/  SHFL.BFLY P2, R10, R9, R8, R7 ;  /* 0x0c000008090a7389 */ /* 0x0000640000040007 */
[----:B01----:R-:W-:Y:S01]  /*5d40*/  ENDCOLLECTIVE ;  /* 0x000000000000791b */ /* 0x003fe20003800000 */
.L_x_186:
[----:B------:R0:W1:Y:S04]  /*5d50*/  @P0 LDS R28, [R21] ;  /* 0x00000000151c0984 */ /* 0x0000680000000800 */
[----:B------:R0:W2:Y:S01]  /*5d60*/  @P0 LDS R29, [R21+0x780] ;  /* 0x00078000151d0984 */ /* 0x0000a20000000800 */
[----:B------:R-:W-:Y:S02]  /*5d70*/  MOV R9, R24 ;  /* 0x0000001800097202 */ /* 0x000fe40000000f00 */
[----:B------:R-:W-:-:S07]  /*5d80*/  MOV R23, R10 ;  /* 0x0000000a00177202 */ /* 0x000fce0000000f00 */
[----:B012---:R-:W-:Y:S05]  /*5d90*/  WARPSYNC.COLLECTIVE R6, `(.L_x_187) ;  /* 0x0000000006087348 */ /* 0x007fea0003c00000 */
[----:B------:R3:W4:Y:S02]  /*5da0*/  SHFL.BFLY P2, R10, R9, R8, R7 ;  /* 0x0c000008090a7389 */ /* 0x0007240000040007 */
[----:B01234-:R-:W-:Y:S01]  /*5db0*/  ENDCOLLECTIVE ;  /* 0x000000000000791b */ /* 0x01ffe20003800000 */
.L_x_187:
[----:B------:R-:W-:-:S05]  /*5dc0*/  FADD.FTZ R20, R22, R23 ;  /* 0x0000001716147221 */ /* 0x000fca0000010000 */
[----:B------:R-:W-:Y:S01]  /*5dd0*/  MOV R9, R20 ;  /* 0x0000001400097202 */ /* 0x000fe20000000f00 */
[----:B------:R-:W-:Y:S01]  /*5de0*/  IMAD.MOV.U32 R8, RZ, RZ, 0x1 ;  /* 0x00000001ff087424 */ /* 0x000fe200078e00ff */
[----:B------:R-:W-:Y:S02]  /*5df0*/  @P0 MOV R26, R28 ;  /* 0x0000001c001a0202 */ /* 0x000fe40000000f00 */
[----:B------:R-:W-:Y:S01]  /*5e00*/  @P0 MOV R27, R29 ;  /* 0x0000001d001b0202 */ /* 0x000fe20000000f00 */
[----:B------:R-:W-:Y:S01]  /*5e10*/  IMAD.MOV.U32 R25, RZ, RZ, R10 ;  /* 0x000000ffff197224 */ /* 0x000fe200078e000a */
[----:B------:R-:W-:-:S13]  /*5e20*/  ISETP.NE.AND P0, PT, R65, RZ, PT ;  /* 0x000000ff4100720c */ /* 0x000fda0003f05270 */
[----:B------:R-:W-:Y:S05]  /*5e30*/  WARPSYNC.COLLECTIVE R6, `(.L_x_188) ;  /* 0x0000000006087348 */ /* 0x000fea0003c00000 */
[----:B------:R0:W1:Y:S02]  /*5e40*/  SHFL.BFLY P2, R10, R9, R8, R7 ;  /* 0x0c000008090a7389 */ /* 0x0000640000040007 */
[----:B01----:R-:W-:Y:S01]  /*5e50*/  ENDCOLLECTIVE ;  /* 0x000000000000791b */ /* 0x003fe20003800000 */
.L_x_188:
[----:B------:R-:W-:Y:S01]  /*5e60*/  FADD.FTZ R24, R24, R25 ;  /* 0x0000001918187221 */ /* 0x000fe20000010000 */
[----:B------:R-:W-:-:S04]  /*5e70*/  @!P0 F2FP.BF16.F32.PACK_AB R11, RZ, R13 ;  /* 0x0000000dff0b823e */ /* 0x000fc800000010ff */
[----:B------:R-:W-:Y:S02]  /*5e80*/  MOV R9, R24 ;  /* 0x0000001800097202 */ /* 0x000fe40000000f00 */
[----:B------:R-:W-:-:S07]  /*5e90*/  MOV R23, R10 ;  /* 0x0000000a00177202 */ /* 0x000fce0000000f00 */
[----:B------:R-:W-:Y:S05]  /*5ea0*/  WARPSYNC.COLLECTIVE R6, `(.L_x_189) ;  /* 0x0000000006087348 */ /* 0x000fea0003c00000 */
[----:B------:R0:W1:Y:S02]  /*5eb0*/  SHFL.BFLY P2, R10, R9, R8, R7 ;  /* 0x0c000008090a7389 */ /* 0x0000640000040007 */
[----:B01----:R-:W-:Y:S01]  /*5ec0*/  ENDCOLLECTIVE ;  /* 0x000000000000791b */ /* 0x003fe20003800000 */
.L_x_189:
[----:B------:R-:W-:Y:S01]  /*5ed0*/  HFMA2.MMA R8, -RZ, RZ, 0, 4.76837158203125e-07 ;  /* 0x00000008ff087435 */ /* 0x000fe200000001ff */
[----:B------:R-:W-:Y:S01]  /*5ee0*/  MOV R9, R26 ;  /* 0x0000001a00097202 */ /* 0x000fe20000000f00 */
[----:B------:R-:W-:-:S09]  /*5ef0*/  IMAD.MOV.U32 R25, RZ, RZ, R10 ;  /* 0x000000ffff197224 */ /* 0x000fd200078e000a */
[----:B------:R-:W-:Y:S05]  /*5f00*/  WARPSYNC.COLLECTIVE R6, `(.L_x_190) ;  /* 0x0000000006087348 */ /* 0x000fea0003c00000 */
[----:B------:R0:W1:Y:S02]  /*5f10*/  SHFL.BFLY P2, R10, R9, R8, R7 ;  /* 0x0c000008090a7389 */ /* 0x0000640000040007 */
[----:B01----:R-:W-:Y:S01]  /*5f20*/  ENDCOLLECTIVE ;  /* 0x000000000000791b */ /* 0x003fe20003800000 */
.L_x_190:
[----:B------:R-:W-:Y:S01]  /*5f30*/  MOV R9, R27 ;  /* 0x0000001b00097202 */ /* 0x000fe20000000f00 */
[----:B------:R-:W-:-:S07]  /*5f40*/  IMAD.MOV.U32 R31, RZ, RZ, R10 ;  /* 0x000000ffff1f7224 */ /* 0x000fce00078e000a */
[----:B------:R-:W-:Y:S05]  /*5f50*/  WARPSYNC.COLLECTIVE R6, `(.L_x_191) ;  /* 0x0000000006087348 */ /* 0x000fea0003c00000 */
[----:B------:R0:W1:Y:S02]  /*5f60*/  SHFL.BFLY P2, R10, R9, R8, R7 ;  /* 0x0c000008090a7389 */ /* 0x0000640000040007 */
[----:B01----:R-:W-:Y:S01]  /*5f70*/  ENDCOLLECTIVE ;  /* 0x000000000000791b */ /* 0x003fe20003800000 */
.L_x_191:
[----:B------:R-:W-:Y:S01]  /*5f80*/  FADD.FTZ R31, R31, R26 ;  /* 0x0000001a1f1f7221 */ /* 0x000fe20000010000 */
[----:B------:R-:W-:-:S04]  /*5f90*/  HFMA2.MMA R8, -RZ, RZ, 0, 2.384185791015625e-07 ;  /* 0x00000004ff087435 */ /* 0x000fc800000001ff */
[----:B------:R-:W-:Y:S01]  /*5fa0*/  MOV R9, R31 ;  /* 0x0000001f00097202 */ /* 0x000fe20000000f00 */
[----:B------:R-:W-:-:S07]  /*5fb0*/  IMAD.MOV.U32 R28, RZ, RZ, R10 ;  /* 0x000000ffff1c7224 */ /* 0x000fce00078e000a */
[----:B------:R-:W-:Y:S05]  /*5fc0*/  WARPSYNC.COLLECTIVE R6, `(.L_x_192) ;  /* 0x0000000006087348 */ /* 0x000fea0003c00000 */
[----:B------:R0:W1:Y:S02]  /*5fd0*/  SHFL.BFLY P2, R10, R9, R8, R7 ;  /* 0x0c000008090a7389 */ /* 0x0000640000040007 */
[----:B01----:R-:W-:Y:S01]  /*5fe0*/  ENDCOLLECTIVE ;  /* 0x000000000000791b */ /* 0x003fe20003800000 */
.L_x_192:
[----:B------:R-:W-:-:S05]  /*5ff0*/  FADD.FTZ R28, R28, R27 ;  /* 0x0000001b1c1c7221 */ /* 0x000fca0000010000 */
[----:B------:R-:W-:Y:S01]  /*6000*/  MOV R9, R28 ;  /* 0x0000001c00097202 */ /* 0x000fe20000000f00 */
[----:B------:R-:W-:-:S07]  /*6010*/  IMAD.MOV.U32 R26, RZ, RZ, R10 ;  /* 0x000000ffff1a7224 */ /* 0x000fce00078e000a */
[----:B------:R-:W-:Y:S05]  /*6020*/  WARPSYNC.COLLECTIVE R6, `(.L_x_193) ;  /* 0x0000000006087348 */ /* 0x000fea0003c00000 */
[----:B------:R0:W1:Y:S02]  /*6030*/  SHFL.BFLY P2, R10, R9, R8, R7 ;  /* 0x0c000008090a7389 */ /* 0x0000640000040007 */
[----:B01----:R-:W-:Y:S01]  /*6040*/  ENDCOLLECTIVE ;  /* 0x000000000000791b */ /* 0x003fe20003800000 */
.L_x_193:
[----:B------:R-:W-:Y:S01]  /*6050*/  FADD.FTZ R26, R31, R26 ;  /* 0x0000001a1f1a7221 */ /* 0x000fe20000010000 */
[----:B------:R-:W-:-:S03]  /*6060*/  HFMA2.MMA R8, -RZ, RZ, 0, 1.1920928955078125e-07 ;  /* 0x00000002ff087435 */ /* 0x000fc600000001ff */
[----:B------:R-:W-:Y:S01]  /*6070*/  IMAD.MOV.U32 R9, RZ, RZ, R26 ;  /* 0x000000ffff097224 */ /* 0x000fe200078e001a */
[----:B------:R-:W-:-:S07]  /*6080*/  MOV R27, R10 ;  /* 0x0000000a001b7202 */ /* 0x000fce0000000f00 */
[----:B------:R-:W-:Y:S05]  /*6090*/  WARPSYNC.COLLECTIVE R6, `(.L_x_194) ;  /* 0x0000000006087348 */ /* 0x000fea0003c00000 */
[----:B------:R0:W1:Y:S02]  /*60a0*/  SHFL.BFLY P2, R10, R9, R8, R7 ;  /* 0x0c000008090a7389 */ /* 0x0000640000040007 */
[----:B01----:R-:W-:Y:S01]  /*60b0*/  ENDCOLLECTIVE ;  /* 0x000000000000791b */ /* 0x003fe20003800000 */
.L_x_194:
[----:B------:R-:W-:-:S05]  /*60c0*/  FADD.FTZ R21, R28, R27 ;  /* 0x0000001b1c157221 */ /* 0x000fca0000010000 */
[----:B------:R-:W-:Y:S02]  /*60d0*/  MOV R9, R21 ;  /* 0x0000001500097202 */ /* 0x000fe40000000f00 */
[----:B------:R-:W-:-:S07]  /*60e0*/  MOV R29, R10 ;  /* 0x0000000a001d7202 */ /* 0x000fce0000000f00 */
[----:B------:R-:W-:Y:S05]  /*60f0*/  WARPSYNC.COLLECTIVE R6, `(.L_x_195) ;  /* 0x0000000006087348 */ /* 0x000fea0003c00000 */
[----:B------:R0:W1:Y:S02]  /*6100*/  SHFL.BFLY P2, R10, R9, R8, R7 ;  /* 0x0c000008090a7389 */ /* 0x0000640000040007 */
[----:B01----:R-:W-:Y:S01]  /*6110*/  ENDCOLLECTIVE ;  /* 0x000000000000791b */ /* 0x003fe20003800000 */
.L_x_195:
[----:B------:R-:W-:Y:S01]  /*6120*/  FADD.FTZ R26, R26, R29 ;  /* 0x0000001d1a1a7221 */ /* 0x000fe20000010000 */
[----:B------:R-:W-:Y:S01]  /*6130*/  FADD.FTZ R8, R20, R23 ;  /* 0x0000001714087221 */ /* 0x000fe20000010000 */
[----:B------:R-:W-:Y:S02]  /*6140*/  @!P0 F2FP.BF16.F32.PACK_AB R6, RZ, R16 ;  /* 0x00000010ff06823e */ /* 0x000fe400000010ff */
[----:B------:R-:W-:Y:S01]  /*6150*/  IMAD.MOV.U32 R9, RZ, RZ, R26 ;  /* 0x000000ffff097224 */ /* 0x000fe200078e001a */
[----:B------:R-:W-:Y:S02]  /*6160*/  @!P0 F2FP.BF16.F32.PACK_AB R7, RZ, R17 ;  /* 0x00000011ff07823e */ /* 0x000fe400000010ff */
[----:B------:R-:W-:Y:S02]  /*6170*/  @!P0 F2FP.BF16.F32.PACK_AB R8, RZ, R8 ;  /* 0x00000008ff08823e */ /* 0x000fe400000010ff */
[----:B------:R-:W-:Y:S01]  /*6180*/  PRMT R14, R6, 0x7610, R14 ;  /* 0x00007610060e7816 */ /* 0x000fe2000000000e */
[----:B------:R-:W-:Y:S01]  /*6190*/  IMAD.MOV.U32 R6, RZ, RZ, 0xffff ;  /* 0x0000ffffff067424 */ /* 0x000fe200078e00ff */
[----:B------:R-:W-:Y:S01]  /*61a0*/  PRMT R16, R8, 0x7610, R16 ;  /* 0x0000761008107816 */ /* 0x000fe20000000010 */
[----:B------:R-:W-:Y:S01]  /*61b0*/  HFMA2.MMA R8, -RZ, RZ, 0, 5.9604644775390625e-08 ;  /* 0x00000001ff087435 */ /* 0x000fe200000001ff */
[----:B------:R-:W-:-:S02]  /*61c0*/  MOV R22, R10 ;  /* 0x0000000a00167202 */ /* 0x000fc40000000f00 */
[----:B------:R-:W-:Y:S02]  /*61d0*/  @!P0 F2FP.BF16.F32.PACK_AB R10, RZ, R12 ;  /* 0x0000000cff0a823e */ /* 0x000fe400000010ff */
[----:B------:R-:W-:Y:S01]  /*61e0*/  PRMT R15, R7, 0x7610, R15 ;  /* 0x00007610070f7816 */ /* 0x000fe2000000000f */
[----:B------:R-:W-:Y:S01]  /*61f0*/  FADD.FTZ R21, R21, R22 ;  /* 0x0000001615157221 */ /* 0x000fe20000010000 */
[----:B------:R-:W-:Y:S01]  /*6200*/  MOV R7, 0x101f ;  /* 0x0000101f00077802 */ /* 0x000fe20000000f00 */
[----:B------:R0:W-:Y:S01]  /*6210*/  @!P0 STG.E.U16 desc[UR8][R4.64], R10 ;  /* 0x0000000a04008986 */ /* 0x0001e2000c101508 */
[----:B------:R-:W-:Y:S01]  /*6220*/  PRMT R12, R11, 0x7610, R12 ;  /* 0x000076100b0c7816 */ /* 0x000fe2000000000c */
[----:B------:R-:W-:-:S07]  /*6230*/  FADD.FTZ R11, R24, R25 ;  /* 0x00000019180b7221 */ /* 0x000fce0000010000 */
[----:B0-----:R-:W-:Y:S05]  /*6240*/  WARPSYNC.COLLECTIVE R6, `(.L_x_196) ;  /* 0x0000000006087348 */ /* 0x001fea0003c00000 */
[----:B0-----:R0:W1:Y:S02]  /*6250*/  SHFL.BFLY P2, R10, R9, R8, R7 ;  /* 0x0c000008090a7389 */ /* 0x0010640000040007 */
[----:B01----:R-:W-:Y:S01]  /*6260*/  ENDCOLLECTIVE ;  /* 0x000000000000791b */ /* 0x003fe20003800000 */
.L_x_196:
[----:B------:R-:W-:Y:S01]  /*6270*/  @!P0 F2FP.BF16.F32.PACK_AB R11, RZ, R11 ;  /* 0x0000000bff0b823e */ /* 0x000fe200000010ff */
[----:B------:R0:W-:Y:S04]  /*6280*/  @!P0 STG.E.U16 desc[UR8][R2.64], R12 ;  /* 0x0000000c02008986 */ /* 0x0001e8000c101508 */
[----:B------:R0:W-:Y:S04]  /*6290*/  @!P0 STG.E.U16 desc[UR8][R4.64+0x3c], R14 ;  /* 0x00003c0e04008986 */ /* 0x0001e8000c101508 */
[----:B------:R0:W-:Y:S01]  /*62a0*/  @!P0 STG.E.U16 desc[UR8][R2.64+0x3c], R15 ;  /* 0x00003c0f02008986 */ /* 0x0001e2000c101508 */
[----:B------:R-:W-:-:S03]  /*62b0*/  MOV R9, R21 ;  /* 0x0000001500097202 */ /* 0x000fc60000000f00 */
[----:B------:R0:W-:Y:S04]  /*62c0*/  @!P0 STG.E.U16 desc[UR8][R4.64+0x78], R16 ;  /* 0x0000781004008986 */ /* 0x0001e8000c101508 */
[----:B------:R0:W-:Y:S01]  /*62d0*/  @!P0 STG.E.U16 desc[UR8][R2.64+0x78], R11 ;  /* 0x0000780b02008986 */ /* 0x0001e2000c101508 */
[----:B------:R-:W-:-:S07]  /*62e0*/  MOV R13, R10 ;  /* 0x0000000a000d7202 */ /* 0x000fce0000000f00 */
[----:B0-----:R-:W-:Y:S05]  /*62f0*/  WARPSYNC.COLLECTIVE R6, `(.L_x_197) ;  /* 0x0000000006087348 */ /* 0x001fea0003c00000 */
[----:B------:R1:W2:Y:S02]  /*6300*/  SHFL.BFLY P2, R10, R9, R8, R7 ;  /* 0x0c000008090a7389 */ /* 0x0002a40000040007 */
[----:B012---:R-:W-:Y:S01]  /*6310*/  ENDCOLLECTIVE ;  /* 0x000000000000791b */ /* 0x007fe20003800000 */
.L_x_197:
[----:B------:R-:W-:Y:S01]  /*6320*/  FADD.FTZ R13, R26, R13 ;  /* 0x0000000d1a0d7221 */ /* 0x000fe20000010000 */
[----:B------:R-:W-:Y:S06]  /*6330*/  BRA `(.L_x_198) ;  /* 0xffffffe400147947 */ /* 0x000fec000383ffff */
.L_x_199:
        /* <DEDUP_REMOVED lines=12> */
.L_x_3905:


//--------------------- .text._ZN13group_norm_v218gn_bwd_cuda_kernelI13__nv_bfloat16Li480ELi3ELi32ELi60ELi256ELb0ELb1ELi4ELi960ELi960ELi4ELb1ELi4ELb0ELb0ELNS_15WgradSyncMethodE3ENS_16CompileConditionILi900EEEEEvPT_S6_S6_PKS5_S8_S8_S8_PKfflPfPj --------------------------
	.section	.text._ZN13group_norm_v218gn_bwd_cuda_kernelI13__nv_bfloat16Li480ELi3ELi32ELi60ELi256ELb0ELb1ELi4ELi960ELi960ELi4ELb1ELi4ELb0ELb0ELNS_15WgradSyncMethodE3ENS_16CompileConditionILi900EEEEEvPT_S6_S6_PKS5_S8_S8_S8_PKfflPfPj,"ax",@progbits
	.align	128
        .global         _ZN13group_norm_v218gn_bwd_cuda_kernelI13__nv_bfloat16Li480ELi3ELi32ELi60ELi256ELb0ELb1ELi4ELi960ELi960ELi4ELb1ELi4ELb0ELb0ELNS_15WgradSyncMethodE3ENS_16CompileConditionILi900EEEEEvPT_S6_S6_PKS5_S8_S8_S8_PKfflPfPj
        .type           _ZN13group_norm_v218gn_bwd_cuda_kernelI13__nv_bfloat16Li480ELi3ELi32ELi60ELi256ELb0ELb1ELi4ELi960ELi960ELi4ELb1ELi4ELb0ELb0ELNS_15WgradSyncMethodE3ENS_16CompileConditionILi900EEEEEvPT_S6_S6_PKS5_S8_S8_S8_PKfflPfPj,@function
        .size           _ZN13group_norm_v218gn_bwd_cuda_kernelI13__nv_bfloat16Li480ELi3ELi32ELi60ELi256ELb0ELb1ELi4ELi960ELi960ELi4ELb1ELi4ELb0ELb0ELNS_15WgradSyncMethodE3ENS_16CompileConditionILi900EEEEEvPT_S6_S6_PKS5_S8_S8_S8_PKfflPfPj,(.L_x_3906 - _ZN13group_norm_v218gn_bwd_cuda_kernelI13__nv_bfloat16Li480ELi3ELi32ELi60ELi256ELb0ELb1ELi4ELi960ELi960ELi4ELb1ELi4ELb0ELb0ELNS_15WgradSyncMethodE3ENS_16CompileConditionILi900EEEEEvPT_S6_S6_PKS5_S8_S8_S8_PKfflPfPj)
        .other          _ZN13group_norm_v218gn_bwd_cuda_kernelI13__nv_bfloat16Li480ELi3ELi32ELi60ELi256ELb0ELb1ELi4ELi960ELi960ELi4ELb1ELi4ELb0ELb0ELNS_15WgradSyncMethodE3ENS_16CompileConditionILi900EEEEEvPT_S6_S6_PKS5_S8_S8_S8_PKfflPfPj,@"STO_CUDA_ENTRY STV_DEFAULT"
_ZN13group_norm_v218gn_bwd_cuda_kernelI13__nv_bfloat16Li480ELi3ELi32ELi60ELi256ELb0ELb1ELi4ELi960ELi960ELi4ELb1ELi4ELb0ELb0ELNS_15WgradSyncMethodE3ENS_16CompileConditionILi900EEEEEvPT_S6_S6_PKS5_S8_S8_S8_PKfflPfPj:
.text._ZN13group_norm_v218gn_bwd_cuda_kernelI13__nv_bfloat16Li480ELi3ELi32ELi60ELi256ELb0ELb1ELi4ELi960ELi960ELi4ELb1ELi4ELb0ELb0ELNS_15WgradSyncMethodE3ENS_16CompileConditionILi900EEEEEvPT_S6_S6_PKS5_S8_S8_S8_PKfflPfPj:
        /* <DEDUP_REMOVED lines=32> */
.L_x_202:
[----:B------:R-:W2:Y:S04]  /*0200*/  LD.E.STRONG.GPU R0, desc[UR12][R2.64] ;  /* 0x0000000c02007980 */ /* 0x000ea8000c10f900 */
[----:B--2---:R-:W-:Y:S01]  /*0210*/  CCTL.IVALL ;  /* 0x00000000ff00798f */ /* 0x004fe20002000000 */
[----:B------:R-:W-:Y:S05]  /*0220*/  YIELD ;  /* 0x0000000000007946 */ /* 0x000fea0003800000 */
[----:B-----5:R-:W-:-:S04]  /*0230*/  LOP3.LUT R0, R0, R5, RZ, 0x3c, !PT ;  /* 0x0000000500007212 */ /* 0x020fc800078e3cff */
[----:B------:R-:W-:-:S13]  /*0240*/  ISETP.GT.AND P0, PT, R0, -0x1, PT ;  /* 0xffffffff0000780c */ /* 0x000fda0003f04270 */
[----:B------:R-:W-:Y:S05]  /*0250*/  @P0 BRA `(.L_x_202) ;  /* 0xfffffffc00e80947 */ /* 0x000fea000383ffff */
.L_x_201:
[----:B------:R-:W-:Y:S05]  /*0260*/  WARPSYNC.ALL ;  /* 0x0000000000007948 */ /* 0x000fea0003800000 */
[----:B------:R-:W-:Y:S06]  /*0270*/  BAR.SYNC.DEFER_BLOCKING 0x0 ;  /* 0x0000000000007b1d */ /* 0x000fec0000010000 */
[----:B------:R-:W-:Y:S05]  /*0280*/  BRA `(.L_x_203) ;  /* 0x0000002800507947 */ /* 0x000fea0003800000 */
.L_x_200:
        /* <DEDUP_REMOVED lines=42> */
.L_x_219:
[----:B-12---:R-:W0:Y:S01]  /*0530*/  S2R R0, SR_TID.X ;  /* 0x0000000000007919 */ /* 0x006e220000002100 */
[----:B------:R-:W-:Y:S01]  /*0540*/  ULOP3.LUT UR10, UR9, 0x1, URZ, 0xc0, !UPT ;  /* 0x00000001090a7892 */ /* 0x000fe2000f8ec03f */
[----:B------:R-:W1:Y:S01]  /*0550*/  LDC.64 R14, c[0x0][0x238] ;  /* 0x00008e00ff0e7b82 */ /* 0x000e620000000a00 */
[----:B------:R-:W-:Y:S02]  /*0560*/  USHF.R.U64 UR11, UR9, 0x1, UR5 ;  /* 0x00000001090b7899 */ /* 0x000fe40008001205 */
[----:B------:R-:W-:Y:S02]  /*0570*/  UIMAD UR15, UR10, 0x3c0, URZ ;  /* 0x000003c00a0f78a4 */ /* 0x000fe4000f8e023f */
[----:B------:R-:W-:Y:S02]  /*0580*/  USHF.L.U32 UR10, UR17, 0x2, URZ ;  /* 0x00000002110a7899 */ /* 0x000fe4000800063f */
[----:B------:R-:W-:Y:S01]  /*0590*/  USHF.R.U32.HI UR14, URZ, 0x1, UR5 ;  /* 0x000000013f0e7899 */ /* 0x000fe20008011605 */
[----:B------:R-:W-:Y:S01]  /*05a0*/  IMAD.U32 R9, RZ, RZ, UR11 ;  /* 0x0000000bff097e24 */ /* 0x000fe2000f8e00ff */
[----:B------:R-:W-:Y:S01]  /*05b0*/  ULOP3.LUT UR10, UR10, 0xfc, URZ, 0xc0, !UPT ;  /* 0x000000fc0a0a7892 */ /* 0x000fe2000f8ec03f */
[----:B------:R-:W-:-:S03]  /*05c0*/  ULDC.64 UR18, c[0x0][0x248] ;  /* 0x0000920000127ab9 */ /* 0x000fc60000000a00 */
[----:B------:R-:W-:Y:S02]  /*05d0*/  IMAD.U32 R8, RZ, RZ, UR14 ;  /* 0x0000000eff087e24 */ /* 0x000fe4000f8e00ff */
[----:B0-----:R-:W-:-:S05]  /*05e0*/  IMAD.WIDE.U32 R26, R0, -0x77777777, RZ ;  /* 0x88888889001a7825 */ /* 0x001fca00078e00ff */
[----:B------:R-:W-:-:S05]  /*05f0*/  SHF.R.U32.HI R26, RZ, 0x7, R27 ;  /* 0x00000007ff1a7819 */ /* 0x000fca000001161b */
[C---:B------:R-:W-:Y:S01]  /*0600*/  IMAD R29, R26.reuse, -0xf0, R0 ;  /* 0xffffff101a1d7824 */ /* 0x040fe200078e0200 */
[----:B------:R-:W-:Y:S01]  /*0610*/  IADD3 R0, R26, UR10, RZ ;  /* 0x0000000a1a007c10 */ /* 0x000fe2000fffe0ff */
[----:B------:R-:W-:-:S03]  /*0620*/  UIMAD UR10, UR14, 0x78000, URZ ;  /* 0x000780000e0a78a4 */ /* 0x000fc6000f8e023f */
[----:B------:R-:W-:-:S04]  /*0630*/  LEA R4, R29, UR15, 0x2 ;  /* 0x0000000f1d047c11 */ /* 0x000fc8000f8e10ff */
[----:B------:R-:W-:Y:S01]  /*0640*/  SHF.R.S32.HI R5, RZ, 0x1f, R4 ;  /* 0x0000001fff057819 */ /* 0x000fe20000011404 */
[----:B------:R-:W-:-:S05]  /*0650*/  IMAD.WIDE.U32 R2, R4, -0x77777777, RZ ;  /* 0x8888888904027825 */ /* 0x000fca00078e00ff */
[----:B------:R-:W-:Y:S01]  /*0660*/  SHF.R.U32.HI R6, RZ, 0x5, R3 ;  /* 0x00000005ff067819 */ /* 0x000fe20000011603 */
[----:B------:R-:W-:-:S03]  /*0670*/  IMAD.WIDE.U32 R2, R9, 0x78000, R4 ;  /* 0x0007800009027825 */ /* 0x000fc600078e0004 */
[----:B------:R-:W-:Y:S01]  /*0680*/  LEA R7, P0, R9, R6, 0x5 ;  /* 0x0000000609077211 */ /* 0x000fe200078028ff */
[----:B------:R-:W-:Y:S01]  /*0690*/  IMAD R5, R0, 0x780, RZ ;  /* 0x0000078000057824 */ /* 0x000fe200078e02ff */
[----:B------:R-:W-:Y:S01]  /*06a0*/  IADD3 R0, R3, UR10, RZ ;  /* 0x0000000a03007c10 */ /* 0x000fe2000fffe0ff */
[----:B------:R0:W-:Y:S01]  /*06b0*/  STL [R1+0x18], R6 ;  /* 0x0000180601007387 */ /* 0x0001e20000100800 */
[----:B------:R-:W-:Y:S01]  /*06c0*/  LEA.HI.X R8, R9, RZ, R8, 0x5, P0 ;  /* 0x000000ff09087211 */ /* 0x000fe200000f2c08 */
[----:B------:R-:W-:Y:S01]  /*06d0*/  ULDC.64 UR10, c[0x0][0x230] ;  /* 0x00008c00000a7ab9 */ /* 0x000fe20000000a00 */
[----:B------:R-:W-:Y:S02]  /*06e0*/  LEA R16, P0, R7, UR18, 0x3 ;  /* 0x0000001207107c11 */ /* 0x000fe4000f8018ff */
[----:B------:R-:W-:Y:S02]  /*06f0*/  IADD3 R3, P1, R5, R2, RZ ;  /* 0x0000000205037210 */ /* 0x000fe40007f3e0ff */
[----:B------:R-:W-:Y:S01]  /*0700*/  LEA.HI.X R17, R7, UR19, R8, 0x3, P0 ;  /* 0x0000001307117c11 */ /* 0x000fe200080f1c08 */
[----:B------:R-:W-:Y:S01]  /*0710*/  ULDC.64 UR18, c[0x0][0x228] ;  /* 0x00008a0000127ab9 */ /* 0x000fe20000000a00 */
[----:B------:R-:W-:Y:S01]  /*0720*/  SHF.L.U32 R10, R3, 0x1, RZ ;  /* 0x00000001030a7819 */ /* 0x000fe200000006ff */
[----:B0-----:R-:W-:-:S03]  /*0730*/  IMAD.X R6, RZ, RZ, R0, P1 ;  /* 0x000000ffff067224 */ /* 0x001fc600008e0600 */
[----:B------:R-:W2:Y:S02]  /*0740*/  LDG.E.64.CONSTANT R16, desc[UR12][R16.64] ;  /* 0x0000000c10107981 */ /* 0x000ea4000c1e9b00 */
[----:B------:R-:W-:Y:S02]  /*0750*/  SHF.L.U64.HI R28, R3, 0x1, R6 ;  /* 0x00000001031c7819 */ /* 0x000fe40000010206 */
[----:B------:R-:W-:-:S03]  /*0760*/  IADD3 R12, P0, R10, UR10, RZ ;  /* 0x0000000a0a0c7c10 */ /* 0x000fc6000ff1e0ff */
[----:B------:R-:W-:Y:S01]  /*0770*/  STL [R1+0x14], R28 ;  /* 0x0000141c01007387 */ /* 0x000fe20000100800 */
[----:B------:R-:W-:-:S03]  /*0780*/  IADD3.X R13, R28, UR11, RZ, P0, !PT ;  /* 0x0000000b1c0d7c10 */ /* 0x000fc600087fe4ff */
[----:B------:R0:W-:Y:S01]  /*0790*/  STL [R1+0x10], R10 ;  /* 0x0000100a01007387 */ /* 0x0001e20000100800 */
[----:B-1----:R-:W-:-:S03]  /*07a0*/  IMAD.WIDE R14, R4, 0x2, R14 ;  /* 0x00000002040e7825 */ /* 0x002fc600078e020e */
[----:B------:R-:W3:Y:S01]  /*07b0*/  LDG.E.64.CONSTANT R12, desc[UR12][R12.64] ;  /* 0x0000000c0c0c7981 */ /* 0x000ee2000c1e9b00 */
[----:B------:R-:W-:-:S03]  /*07c0*/  VIADD R5, R5, 0xf00 ;  /* 0x00000f0005057836 */ /* 0x000fc60000000000 */
[----:B------:R-:W4:Y:S01]  /*07d0*/  LDG.E.64.CONSTANT R14, desc[UR12][R14.64] ;  /* 0x0000000c0e0e7981 */ /* 0x000f22000c1e9b00 */
[----:B0-----:R-:W-:-:S04]  /*07e0*/  IADD3 R10, P1, R10, UR18, RZ ;  /* 0x000000120a0a7c10 */ /* 0x001fc8000ff3e0ff */
[----:B------:R-:W-:-:S06]  /*07f0*/  IADD3.X R11, R28, UR19, RZ, P1, !PT ;  /* 0x000000131c0b7c10 */ /* 0x000fcc0008ffe4ff */
[----:B------:R-:W4:Y:S01]  /*0800*/  LDG.E.64.CONSTANT R10, desc[UR12][R10.64] ;  /* 0x0000000c0a0a7981 */ /* 0x000f22000c1e9b00 */
[----:B------:R-:W-:-:S04]  /*0810*/  IADD3 R5, P0, R5, R2, RZ ;  /* 0x0000000205057210 */ /* 0x000fc80007f1e0ff */
[----:B------:R-:W-:Y:S01]  /*0820*/  IADD3.X R0, RZ, R0, RZ, P0, !PT ;  /* 0x00000000ff007210 */ /* 0x000fe200007fe4ff */
[----:B------:R-:W-:-:S03]  /*0830*/  IMAD.SHL.U32 R6, R5, 0x2, RZ ;  /* 0x0000000205067824 */ /* 0x000fc600078e00ff */
[----:B------:R-:W-:Y:S02]  /*0840*/  SHF.L.U64.HI R28, R5, 0x1, R0 ;  /* 0x00000001051c7819 */ /* 0x000fe40000010200 */
[----:B------:R-:W-:Y:S01]  /*0850*/  IADD3 R8, P0, R6, UR10, RZ ;  /* 0x0000000a06087c10 */ /* 0x000fe2000ff1e0ff */
[----:B------:R0:W-:Y:S01]  /*0860*/  STL [R1+0x8], R6 ;  /* 0x0000080601007387 */ /* 0x0001e20000100800 */
[----:B------:R-:W-:Y:S02]  /*0870*/  ULDC UR10, c[0x0][0x250] ;  /* 0x00009400000a7ab9 */ /* 0x000fe40000000800 */
[----:B------:R-:W-:-:S06]  /*0880*/  IADD3.X R9, R28, UR11, RZ, P0, !PT ;  /* 0x0000000b1c097c10 */ /* 0x000fcc00087fe4ff */
[----:B------:R-:W4:Y:S01]  /*0890*/  LDG.E.64.CONSTANT R8, desc[UR12][R8.64] ;  /* 0x0000000c08087981 */ /* 0x000f22000c1e9b00 */
[----:B0-----:R-:W-:-:S04]  /*08a0*/  IADD3 R6, P1, R6, UR18, RZ ;  /* 0x0000001206067c10 */ /* 0x001fc8000ff3e0ff */
[----:B------:R-:W-:-:S06]  /*08b0*/  IADD3.X R7, R28, UR19, RZ, P1, !PT ;  /* 0x000000131c077c10 */ /* 0x000fcc0008ffe4ff */
[----:B------:R-:W4:Y:S01]  /*08c0*/  LDG.E.64.CONSTANT R6, desc[UR12][R6.64] ;  /* 0x0000000c06067981 */ /* 0x000f22000c1e9b00 */
[----:B------:R-:W-:-:S03]  /*08d0*/  HFMA2.MMA R30, -RZ, RZ, 0, 1.430511474609375e-06 ;  /* 0x00000018ff1e7435 */ /* 0x000fc600000001ff */
[----:B------:R0:W-:Y:S07]  /*08e0*/  STL [R1+0xc], R28 ;  /* 0x00000c1c01007387 */ /* 0x0001ee0000100800 */
[----:B------:R-:W-:-:S04]  /*08f0*/  IMAD R29, R29, R30, UR8 ;  /* 0x000000081d1d7e24 */ /* 0x000fc8000f8e021e */
[----:B------:R-:W-:Y:S02]  /*0900*/  IMAD R26, R26, 0x8, R29 ;  /* 0x000000081a1a7824 */ /* 0x000fe400078e021d */
[----:B--2---:R-:W-:-:S06]  /*0910*/  FADD.FTZ R2, R17, UR10 ;  /* 0x0000000a11027e21 */ /* 0x004fcc0008010000 */
[----:B------:R-:W1:Y:S01]  /*0920*/  MUFU.RSQ R2, R2 ;  /* 0x0000000200027308 */ /* 0x000e620000001400 */
[C---:B---3--:R-:W-:Y:S02]  /*0930*/  PRMT R27, R12.reuse, 0x7632, R27 ;  /* 0x000076320c1b7816 */ /* 0x048fe4000000001b */
[----:B------:R-:W-:Y:S02]  /*0940*/  SHF.L.U32 R5, R12, 0x10, RZ ;  /* 0x000000100c057819 */ /* 0x000fe400000006ff */
[C---:B----4-:R-:W-:Y:S01]  /*0950*/  PRMT R17, R14.reuse, 0x7632, R17 ;  /* 0x000076320e117816 */ /* 0x050fe20000000011 */
[----:B------:R-:W-:Y:S01]  /*0960*/  IMAD.U32 R3, R14, 0x10000, RZ ;  /* 0x000100000e037824 */ /* 0x000fe200078e00ff */
[----:B------:R-:W-:Y:S01]  /*0970*/  SHF.L.U32 R27, R27, 0x10, RZ ;  /* 0x000000101b1b7819 */ /* 0x000fe200000006ff */
[----:B------:R-:W-:Y:S01]  /*0980*/  FADD.FTZ R5, -R16, R5 ;  /* 0x0000000510057221 */ /* 0x000fe20000010100 */
[----:B------:R-:W-:Y:S01]  /*0990*/  STL [R1+0x30], R14 ;  /* 0x0000300e01007387 */ /* 0x000fe20000100800 */
[----:B------:R-:W-:-:S02]  /*09a0*/  IMAD.U32 R17, R17, 0x10000, RZ ;  /* 0x0001000011117824 */ /* 0x000fc400078e00ff */
[----:B------:R-:W-:Y:S01]  /*09b0*/  FADD.FTZ R27, -R16, R27 ;  /* 0x0000001b101b7221 */ /* 0x000fe20000010100 */
[----:B------:R1:W-:Y:S01]  /*09c0*/  STL [R1+0x34], R12 ;  /* 0x0000340c01007387 */ /* 0x0003e20000100800 */
[C---:B------:R-:W-:Y:S01]  /*09d0*/  PRMT R4, R10.reuse, 0x7632, R4 ;  /* 0x000076320a047816 */ /* 0x040fe20000000004 */
[----:B------:R-:W-:-:S03]  /*09e0*/  IMAD.U32 R0, R10, 0x10000, RZ ;  /* 0x000100000a007824 */ /* 0x000fc600078e00ff */
[----:B------:R-:W-:Y:S01]  /*09f0*/  SHF.L.U32 R4, R4, 0x10, RZ ;  /* 0x0000001004047819 */ /* 0x000fe200000006ff */
[----:B0-----:R-:W-:Y:S01]  /*0a00*/  FMUL.FTZ R28, R0, R3 ;  /* 0x00000003001c7220 */ /* 0x001fe20000410000 */
[C---:B-1----:R-:W-:Y:S01]  /*0a10*/  FMUL.FTZ R12, R2.reuse, R5 ;  /* 0x00000005020c7220 */ /* 0x042fe20000410000 */
[----:B------:R-:W-:Y:S02]  /*0a20*/  FMUL.FTZ R27, R2, R27 ;  /* 0x0000001b021b7220 */ /* 0x000fe40000410000 */
[----:B------:R-:W-:Y:S01]  /*0a30*/  FMUL.FTZ R5, R4, R17 ;  /* 0x0000001104057220 */ /* 0x000fe20000410000 */
[----:B------:R-:W-:Y:S01]  /*0a40*/  FFMA.FTZ R28, R12, R28, RZ ;  /* 0x0000001c0c1c7223 */ /* 0x000fe200000100ff */
[----:B------:R-:W-:Y:S01]  /*0a50*/  PRMT R30, R13, 0x7632, R30 ;  /* 0x000076320d1e7816 */ /* 0x000fe2000000001e */
[----:B------:R-:W-:Y:S02]  /*0a60*/  FFMA.FTZ R33, R0, R3, RZ ;  /* 0x0000000300217223 */ /* 0x000fe400000100ff */
[----:B------:R-:W-:Y:S01]  /*0a70*/  FFMA.FTZ R5, R27, R5, R28 ;  /* 0x000000051b057223 */ /* 0x000fe2000001001c */
[----:B------:R-:W-:Y:S01]  /*0a80*/  SHF.L.U32 R28, R13, 0x10, RZ ;  /* 0x000000100d1c7819 */ /* 0x000fe200000006ff */
[C---:B------:R-:W-:Y:S01]  /*0a90*/  FFMA.FTZ R33, R4.reuse, R17, R33 ;  /* 0x0000001104217223 */ /* 0x040fe20000010021 */
[----:B------:R-:W-:Y:S01]  /*0aa0*/  PRMT R31, R11, 0x7632, R31 ;  /* 0x000076320b1f7816 */ /* 0x000fe2000000001f */
[----:B------:R-:W-:Y:S01]  /*0ab0*/  FADD.FTZ R23, R4, R23 ;  /* 0x0000001704177221 */ /* 0x000fe20000010000 */
[----:B------:R-:W-:Y:S01]  /*0ac0*/  FFMA.FTZ R22, R27, R4, R22 ;  /* 0x000000041b167223 */ /* 0x000fe20000010016 */
[----:B------:R-:W-:Y:S01]  /*0ad0*/  SHF.L.U32 R32, R11, 0x10, RZ ;  /* 0x000000100b207819 */ /* 0x000fe200000006ff */
[----:B------:R-:W-:Y:S01]  /*0ae0*/  IMAD.U32 R30, R30, 0x10000, RZ ;  /* 0x000100001e1e7824 */ /* 0x000fe200078e00ff */
[C---:B------:R-:W-:Y:S01]  /*0af0*/  PRMT R29, R15.reuse, 0x7632, R29 ;  /* 0x000076320f1d7816 */ /* 0x040fe2000000001d */
[----:B------:R-:W-:-:S02]  /*0b00*/  IMAD.U32 R4, R15, 0x10000, RZ ;  /* 0x000100000f047824 */ /* 0x000fc400078e00ff */
[C---:B------:R-:W-:Y:S01]  /*0b10*/  FADD.FTZ R28, -R16.reuse, R28 ;  /* 0x0000001c101c7221 */ /* 0x040fe20000010100 */
[----:B------:R-:W-:Y:S01]  /*0b20*/  SHF.L.U32 R31, R31, 0x10, RZ ;  /* 0x000000101f1f7819 */ /* 0x000fe200000006ff */
[----:B------:R-:W-:Y:S01]  /*0b30*/  FADD.FTZ R30, -R16, R30 ;  /* 0x0000001e101e7221 */ /* 0x000fe20000010100 */
[----:B------:R-:W-:Y:S01]  /*0b40*/  FMUL.FTZ R27, R32, R4 ;  /* 0x00000004201b7220 */ /* 0x000fe20000410000 */
[C---:B------:R-:W-:Y:S01]  /*0b50*/  FMUL.FTZ R14, R2.reuse, R28 ;  /* 0x0000001c020e7220 */ /* 0x040fe20000410000 */
[----:B------:R-:W-:Y:S02]  /*0b60*/  IMAD.U32 R29, R29, 0x10000, RZ ;  /* 0x000100001d1d7824 */ /* 0x000fe400078e00ff */
[----:B------:R-:W-:Y:S01]  /*0b70*/  FMUL.FTZ R30, R2, R30 ;  /* 0x0000001e021e7220 */ /* 0x000fe20000410000 */
[C---:B------:R-:W-:Y:S01]  /*0b80*/  FADD.FTZ R28, R31.reuse, R19 ;  /* 0x000000131f1c7221 */ /* 0x040fe20000010000 */
[----:B------:R-:W-:Y:S01]  /*0b90*/  FFMA.FTZ R5, R14, R27, R5 ;  /* 0x0000001b0e057223 */ /* 0x000fe20000010005 */
[----:B------:R-:W-:Y:S01]  /*0ba0*/  FFMA.FTZ R33, R32, R4, R33 ;  /* 0x0000000420217223 */ /* 0x000fe20000010021 */
[C---:B------:R-:W-:Y:S01]  /*0bb0*/  FMUL.FTZ R19, R31.reuse, R29 ;  /* 0x0000001d1f137220 */ /* 0x040fe20000410000 */
[----:B------:R-:W-:Y:S01]  /*0bc0*/  SHF.L.U32 R36, R8, 0x10, RZ ;  /* 0x0000001008247819 */ /* 0x000fe200000006ff */
[C---:B------:R-:W-:Y:S01]  /*0bd0*/  FFMA.FTZ R27, R30.reuse, R31, R18 ;  /* 0x0000001f1e1b7223 */ /* 0x040fe20000010012 */
[----:B------:R-:W-:Y:S01]  /*0be0*/  FFMA.FTZ R18, R31, R29, R33 ;  /* 0x0000001d1f127223 */ /* 0x000fe20000010021 */
[----:B------:R-:W-:Y:S01]  /*0bf0*/  FFMA.FTZ R19, R30, R19, R5 ;  /* 0x000000131e137223 */ /* 0x000fe20000010005 */
[C---:B------:R-:W-:Y:S01]  /*0c00*/  IMAD.U32 R5, R6.reuse, 0x10000, RZ ;  /* 0x0001000006057824 */ /* 0x040fe200078e00ff */
[----:B------:R-:W-:Y:S01]  /*0c10*/  PRMT R33, R6, 0x7632, R33 ;  /* 0x0000763206217816 */ /* 0x000fe20000000021 */
[----:B------:R-:W-:Y:S01]  /*0c20*/  FADD.FTZ R36, -R16, R36 ;  /* 0x0000002410247221 */ /* 0x000fe20000010100 */
[----:B------:R-:W-:Y:S01]  /*0c30*/  PRMT R31, R8, 0x7632, R31 ;  /* 0x00007632081f7816 */ /* 0x000fe2000000001f */
[CC--:B------:R-:W-:Y:S01]  /*0c40*/  FMUL.FTZ R30, R3.reuse, R5.reuse ;  /* 0x00000005031e7220 */ /* 0x0c0fe20000410000 */
[----:B------:R-:W-:Y:S01]  /*0c50*/  FFMA.FTZ R18, R3, R5, R18 ;  /* 0x0000000503127223 */ /* 0x000fe20000010012 */
[----:B------:R-:W-:Y:S01]  /*0c60*/  FMUL.FTZ R36, R2, R36 ;  /* 0x0000002402247220 */ /* 0x000fe20000410000 */
[----:B------:R-:W-:Y:S01]  /*0c70*/  IMAD.U32 R33, R33, 0x10000, RZ ;  /* 0x0001000021217824 */ /* 0x000fe200078e00ff */
[----:B------:R-:W-:-:S02]  /*0c80*/  SHF.L.U32 R31, R31, 0x10, RZ ;  /* 0x000000101f1f7819 */ /* 0x000fc400000006ff */
[----:B------:R-:W-:Y:S01]  /*0c90*/  FFMA.FTZ R19, R36, R30, R19 ;  /* 0x0000001e24137223 */ /* 0x000fe20000010013 */
[CC--:B------:R-:W-:Y:S01]  /*0ca0*/  FFMA.FTZ R18, R17.reuse, R33.reuse, R18 ;  /* 0x0000002111127223 */ /* 0x0c0fe20000010012 */
[----:B------:R-:W-:Y:S01]  /*0cb0*/  FMUL.FTZ R30, R17, R33 ;  /* 0x00000021111e7220 */ /* 0x000fe20000410000 */
[----:B------:R-:W-:Y:S01]  /*0cc0*/  SHF.L.U32 R17, R9, 0x10, RZ ;  /* 0x0000001009117819 */ /* 0x000fe200000006ff */
[----:B------:R-:W-:-:S04]  /*0cd0*/  FADD.FTZ R31, -R16, R31 ;  /* 0x0000001f101f7221 */ /* 0x000fc80000010100 */
[----:B------:R-:W-:Y:S01]  /*0ce0*/  FMUL.FTZ R31, R2, R31 ;  /* 0x0000001f021f7220 */ /* 0x000fe20000410000 */
[----:B------:R-:W-:Y:S01]  /*0cf0*/  FADD.FTZ R35, -R16, R17 ;  /* 0x0000001110237221 */ /* 0x000fe20000010100 */
[----:B------:R-:W-:Y:S02]  /*0d00*/  IMAD.U32 R17, R7, 0x10000, RZ ;  /* 0x0001000007117824 */ /* 0x000fe400078e00ff */
[----:B------:R-:W-:Y:S01]  /*0d10*/  FFMA.FTZ R19, R31, R30, R19 ;  /* 0x0000001e1f137223 */ /* 0x000fe20000010013 */
[----:B------:R-:W-:Y:S01]  /*0d20*/  FMUL.FTZ R35, R2, R35 ;  /* 0x0000002302237220 */ /* 0x000fe20000410000 */
[----:B------:R-:W-:Y:S01]  /*0d30*/  FMUL.FTZ R30, R4, R17 ;  /* 0x00000011041e7220 */ /* 0x000fe20000410000 */
[----:B------:R-:W-:-:S03]  /*0d40*/  PRMT R34, R9, 0x7632, R34 ;  /* 0x0000763209227816 */ /* 0x000fc60000000022 */
[----:B------:R-:W-:Y:S01]  /*0d50*/  FFMA.FTZ R19, R35, R30, R19 ;  /* 0x0000001e23137223 */ /* 0x000fe20000010013 */
[----:B------:R-:W-:Y:S02]  /*0d60*/  PRMT R30, R7, 0x7632, R30 ;  /* 0x00007632071e7816 */ /* 0x000fe4000000001e */
[----:B------:R-:W-:Y:S01]  /*0d70*/  SHF.L.U32 R34, R34, 0x10, RZ ;  /* 0x0000001022227819 */ /* 0x000fe200000006ff */
[----:B------:R-:W-:Y:S02]  /*0d80*/  FFMA.FTZ R18, R4, R17, R18 ;  /* 0x0000001104127223 */ /* 0x000fe40000010012 */
[----:B------:R-:W-:Y:S02]  /*0d90*/  IMAD.U32 R30, R30, 0x10000, RZ ;  /* 0x000100001e1e7824 */ /* 0x000fe400078e00ff */
[----:B------:R-:W-:Y:S01]  /*0da0*/  FADD.FTZ R34, -R16, R34 ;  /* 0x0000002210227221 */ /* 0x000fe20000010100 */
[----:B------:R0:W-:Y:S01]  /*0db0*/  STL [R1+0x4], R12 ;  /* 0x0000040c01007387 */ /* 0x0001e20000100800 */
[CC--:B------:R-:W-:Y:S01]  /*0dc0*/  FFMA.FTZ R18, R29.reuse, R30.reuse, R18 ;  /* 0x0000001e1d127223 */ /* 0x0c0fe20000010012 */
[----:B------:R-:W-:Y:S01]  /*0dd0*/  FMUL.FTZ R37, R29, R30 ;  /* 0x0000001e1d257220 */ /* 0x000fe20000410000 */
[----:B------:R-:W-:Y:S01]  /*0de0*/  FMUL.FTZ R29, R2, R34 ;  /* 0x00000022021d7220 */ /* 0x000fe20000410000 */
[----:B------:R1:W-:Y:S01]  /*0df0*/  STL [R1], R14 ;  /* 0x0000000e01007387 */ /* 0x0003e20000100800 */
[----:B------:R-:W-:Y:S01]  /*0e00*/  MOV R34, R12 ;  /* 0x0000000c00227202 */ /* 0x000fe20000000f00 */
[----:B------:R-:W-:-:S02]  /*0e10*/  FFMA.FTZ R20, R14, R32, R20 ;  /* 0x000000200e147223 */ /* 0x000fc40000010014 */
[----:B0-----:R0:W5:Y:S04]  /*0e20*/  LDL.LU R12, [R1+0x34] ;  /* 0x00003400010c7983 */ /* 0x0011680000300800 */
[----:B-1----:R0:W5:Y:S01]  /*0e30*/  LDL.LU R14, [R1+0x30] ;  /* 0x00003000010e7983 */ /* 0x0021620000300800 */
[----:B------:R-:W-:Y:S01]  /*0e40*/  FFMA.FTZ R19, R29, R37, R19 ;  /* 0x000000251d137223 */ /* 0x000fe20000010013 */
[----:B------:R-:W-:Y:S01]  /*0e50*/  UIADD3 UR11, UP0, UR9, 0x4, URZ ;  /* 0x00000004090b7890 */ /* 0x000fe2000ff1e03f */
[----:B------:R-:W1:Y:S03]  /*0e60*/  S2R R37, SR_TID.X ;  /* 0x0000000000257919 */ /* 0x000e660000002100 */
[----:B------:R-:W-:-:S02]  /*0e70*/  UIADD3.X UR14, URZ, UR5, URZ, UP0, !UPT ;  /* 0x000000053f0e7290 */ /* 0x000fc400087fe43f */
[----:B------:R-:W-:-:S04]  /*0e80*/  UISETP.GE.U32.AND UP0, UPT, UR11, UR16, UPT ;  /* 0x000000100b00728c */ /* 0x000fc8000bf06070 */
[----:B------:R-:W-:-:S06]  /*0e90*/  UISETP.GE.AND.EX UP0, UPT, UR14, UR7, UPT, UP0 ;  /* 0x000000070e00728c */ /* 0x000fcc000bf06300 */
[----:B------:R-:W-:Y:S01]  /*0ea0*/  PLOP3.LUT P0, PT, PT, PT, UP0, 0x80, 0x0 ;  /* 0x000000000000781c */ /* 0x000fe20003f0f008 */
[----:B------:R2:W-:Y:S01]  /*0eb0*/  STS.64 [R26], R18 ;  /* 0x000000121a007388 */ /* 0x0005e20000000a00 */
[----:B------:R-:W-:Y:S01]  /*0ec0*/  FADD.FTZ R25, R0, R25 ;  /* 0x0000001900197221 */ /* 0x000fe20000010000 */
[----:B------:R-:W-:Y:S01]  /*0ed0*/  FFMA.FTZ R24, R34, R0, R24 ;  /* 0x0000000022187223 */ /* 0x000fe20000010018 */
[----:B------:R-:W-:Y:S01]  /*0ee0*/  FADD.FTZ R21, R32, R21 ;  /* 0x0000001520157221 */ /* 0x000fe20000010000 */
[----:B------:R-:W-:Y:S01]  /*0ef0*/  FADD.FTZ R23, R23, R33 ;  /* 0x0000002117177221 */ /* 0x000fe20000010000 */
[----:B------:R-:W-:Y:S01]  /*0f00*/  FFMA.FTZ R22, R31, R33, R22 ;  /* 0x000000211f167223 */ /* 0x000fe20000010016 */
[----:B------:R-:W-:Y:S01]  /*0f10*/  FADD.FTZ R25, R25, R5 ;  /* 0x0000000519197221 */ /* 0x000fe20000010000 */
[----:B------:R-:W-:Y:S01]  /*0f20*/  FADD.FTZ R21, R21, R17 ;  /* 0x0000001115157221 */ /* 0x000fe20000010000 */
[----:B------:R-:W-:Y:S01]  /*0f30*/  FFMA.FTZ R24, R36, R5, R24 ;  /* 0x0000000524187223 */ /* 0x000fe20000010018 */
[----:B------:R-:W-:Y:S01]  /*0f40*/  FFMA.FTZ R20, R35, R17, R20 ;  /* 0x0000001123147223 */ /* 0x000fe20000010014 */
[----:B--2---:R-:W-:Y:S01]  /*0f50*/  FADD.FTZ R19, R28, R30 ;  /* 0x0000001e1c137221 */ /* 0x004fe20000010000 */
[----:B------:R-:W-:Y:S01]  /*0f60*/  FFMA.FTZ R18, R29, R30, R27 ;  /* 0x0000001e1d127223 */ /* 0x000fe2000001001b */
[----:B------:R-:W-:Y:S01]  /*0f70*/  BAR.SYNC.DEFER_BLOCKING 0x0 ;  /* 0x0000000000007b1d */ /* 0x000fe20000010000 */
[----:B-1----:R-:W-:-:S05]  /*0f80*/  ISETP.GT.U32.AND P1, PT, R37, 0x1f, PT ;  /* 0x0000001f2500780c */ /* 0x002fca0003f24070 */
[----:B0-----:R-:W-:Y:S08]  /*0f90*/  @!P0 BRA `(.L_x_204) ;  /* 0x0000000000e88947 */ /* 0x001ff00003800000 */
[----:B------:R-:W2:Y:S04]  /*0fa0*/  LDL R33, [R1+0x2c] ;  /* 0x00002c0001217983 */ /* 0x000ea80000100800 */
[----:B------:R-:W3:Y:S01]  /*0fb0*/  LDL R34, [R1+0x28] ;  /* 0x0000280001227983 */ /* 0x000ee20000100800 */
[----:B------:R-:W0:Y:S01]  /*0fc0*/  S2UR UR10, SR_CgaCtaId ;  /* 0x00000000000a79c3 */ /* 0x000e220000008800 */
[----:B------:R-:W-:Y:S01]  /*0fd0*/  UMOV UR5, 0x400 ;  /* 0x0000040000057882 */ /* 0x000fe20000000000 */
[----:B------:R-:W-:Y:S01]  /*0fe0*/  IMAD.SHL.U32 R26, R37, 0x2, RZ ;  /* 0x00000002251a7824 */ /* 0x000fe200078e00ff */
[----:B------:R-:W1:Y:S04]  /*0ff0*/  S2R R30, SR_TID.X ;  /* 0x00000000001e7919 */ /* 0x000e680000002100 */
[----:B------:R-:W-:-:S04]  /*1000*/  LOP3.LUT R26, R26, 0x18, RZ, 0xc0, !PT ;  /* 0x000000181a1a7812 */ /* 0x000fc800078ec0ff */
[----:B------:R-:W-:Y:S01]  /*1010*/  LOP3.LUT R29, R26, 0x8, RZ, 0x3c, !PT ;  /* 0x000000081a1d7812 */ /* 0x000fe200078e3cff */
[----:B0-----:R-:W-:-:S06]  /*1020*/  ULEA UR5, UR10, UR5, 0x18 ;  /* 0x000000050a057291 */ /* 0x001fcc000f8ec03f */
[----:B------:R-:W-:-:S04]  /*1030*/  LEA R27, R37, UR5, 0x5 ;  /* 0x00000005251b7c11 */ /* 0x000fc8000f8e28ff */
[C---:B------:R-:W-:Y:S01]  /*1040*/  IADD3 R28, R27.reuse, R26, RZ ;  /* 0x0000001a1b1c7210 */ /* 0x040fe20007ffe0ff */
[----:B------:R-:W-:Y:S01]  /*1050*/  IMAD.IADD R29, R27, 0x1, R29 ;  /* 0x000000011b1d7824 */ /* 0x000fe200078e021d */
[----:B-1----:R-:W-:-:S03]  /*1060*/  SHF.R.S32.HI R31, RZ, 0x1f, R30 ;  /* 0x0000001fff1f7819 */ /* 0x002fc6000001141e */
[----:B------:R0:W-:Y:S01]  /*1070*/  STS.64 [R28], R24 ;  /* 0x000000181c007388 */ /* 0x0001e20000000a00 */
[----:B------:R-:W-:-:S03]  /*1080*/  LEA.HI R31, R31, R30, RZ, 0x2 ;  /* 0x0000001e1f1f7211 */ /* 0x000fc600078f10ff */
[----:B------:R-:W-:Y:S01]  /*1090*/  STS.64 [R29], R22 ;  /* 0x000000161d007388 */ /* 0x000fe20000000a00 */
[----:B------:R-:W-:Y:S02]  /*10a0*/  SHF.R.S32.HI R31, RZ, 0x2, R31 ;  /* 0x00000002ff1f7819 */ /* 0x000fe4000001141f */
[C---:B0-----:R-:W-:Y:S02]  /*10b0*/  LOP3.LUT R28, R26.reuse, 0x10, RZ, 0x3c, !PT ;  /* 0x000000101a1c7812 */ /* 0x041fe400078e3cff */
[----:B------:R-:W-:Y:S02]  /*10c0*/  LOP3.LUT R26, R26, 0x18, RZ, 0x3c, !PT ;  /* 0x000000181a1a7812 */ /* 0x000fe400078e3cff */
[----:B------:R-:W-:-:S03]  /*10d0*/  IADD3 R28, R27, R28, RZ ;  /* 0x0000001c1b1c7210 */ /* 0x000fc60007ffe0ff */
[----:B------:R-:W-:Y:S02]  /*10e0*/  IMAD.IADD R26, R27, 0x1, R26 ;  /* 0x000000011b1a7824 */ /* 0x000fe400078e021a */
[----:B------:R0:W-:Y:S04]  /*10f0*/  STS.64 [R28], R20 ;  /* 0x000000141c007388 */ /* 0x0001e80000000a00 */
[----:B------:R2:W-:Y:S01]  /*1100*/  STS.64 [R26], R18 ;  /* 0x000000121a007388 */ /* 0x0005e20000000a00 */
[----:B0-----:R-:W-:-:S03]  /*1110*/  LEA R28, R31, UR5, 0x5 ;  /* 0x000000051f1c7c11 */ /* 0x001fc6000f8e28ff */
[----:B------:R-:W4:Y:S01]  /*1120*/  LDL R31, [R1+0x20] ;  /* 0x00002000011f7983 */ /* 0x000f220000100800 */
[----:B------:R-:W-:Y:S01]  /*1130*/  USHF.R.U32.HI UR10, URZ, 0x1, UR6 ;  /* 0x000000013f0a7899 */ /* 0x000fe20008011606 */
[----:B------:R-:W-:Y:S01]  /*1140*/  BAR.SYNC.DEFER_BLOCKING 0x0 ;  /* 0x0000000000007b1d */ /* 0x000fe20000010000 */
[----:B--2---:R-:W-:-:S05]  /*1150*/  LEA R26, R33, R28, 0x3 ;  /* 0x0000001c211a7211 */ /* 0x004fca00078e18ff */
[----:B------:R-:W2:Y:S01]  /*1160*/  LDL R33, [R1+0x24] ;  /* 0x0000240001217983 */ /* 0x000ea20000100800 */
[----:B---3--:R-:W-:-:S03]  /*1170*/  IMAD R28, R34, 0x8, R28 ;  /* 0x00000008221c7824 */ /* 0x008fc600078e021c */
[----:B------:R-:W3:Y:S04]  /*1180*/  LDL R34, [R1+0x1c] ;  /* 0x00001c0001227983 */ /* 0x000ee80000100800 */
[----:B------:R-:W0:Y:S04]  /*1190*/  LDS.64 R26, [R26] ;  /* 0x000000001a1a7984 */ /* 0x000e280000000a00 */
[----:B------:R-:W1:Y:S01]  /*11a0*/  LDS.64 R28, [R28+0x1e00] ;  /* 0x001e00001c1c7984 */ /* 0x000e620000000a00 */
[----:B------:R-:W-:-:S04]  /*11b0*/  USHF.L.U32 UR10, UR10, 0x6, URZ ;  /* 0x000000060a0a7899 */ /* 0x000fc8000800063f */
[----:B------:R-:W-:-:S04]  /*11c0*/  ULOP3.LUT UR10, UR10, 0xffffffc0, UR17, 0xe2, !UPT ;  /* 0xffffffc00a0a7892 */ /* 0x000fc8000f8ee211 */
[----:B------:R-:W-:-:S06]  /*11d0*/  UIMAD UR10, UR10, 0x780, UR15 ;  /* 0x000007800a0a78a4 */ /* 0x000fcc000f8e020f */
[----:B------:R-:W-:Y:S01]  /*11e0*/  IADD3 R30, R37, UR10, RZ ;  /* 0x0000000a251e7c10 */ /* 0x000fe2000fffe0ff */
[----:B0-----:R-:W-:Y:S01]  /*11f0*/  FADD.FTZ R27, RZ, R27 ;  /* 0x0000001bff1b7221 */ /* 0x001fe20000010000 */
[----:B------:R-:W-:-:S03]  /*1200*/  FADD.FTZ R26, RZ, R26 ;  /* 0x0000001aff1a7221 */ /* 0x000fc60000010000 */
[----:B-1----:R-:W-:Y:S01]  /*1210*/  FADD.FTZ R29, R27, R29 ;  /* 0x0000001d1b1d7221 */ /* 0x002fe20000010000 */
[----:B------:R-:W-:Y:S02]  /*1220*/  FADD.FTZ R28, R26, R28 ;  /* 0x0000001c1a1c7221 */ /* 0x000fe40000010000 */
[----:B------:R-:W0:Y:S01]  /*1230*/  LDC.64 R26, c[0x0][0x260] ;  /* 0x00009800ff1a7b82 */ /* 0x000e220000000a00 */
[----:B------:R-:W-:-:S04]  /*1240*/  IMAD.SHL.U32 R30, R30, 0x2, RZ ;  /* 0x000000021e1e7824 */ /* 0x000fc800078e00ff */
[----:B0-----:R-:W-:-:S05]  /*1250*/  IMAD.WIDE.U32 R26, R30, 0x4, R26 ;  /* 0x000000041e1a7825 */ /* 0x001fca00078e001a */
[----:B------:R0:W-:Y:S02]  /*1260*/  STG.E.64 desc[UR12][R26.64+0x10000], R28 ;  /* 0x0100001c1a007986 */ /* 0x0001e4000c101b0c */
[----:B0-----:R-:W0:Y:S01]  /*1270*/  LDC.64 R28, c[0x0][0x260] ;  /* 0x00009800ff1c7b82 */ /* 0x001e220000000a00 */
[----:B------:R-:W-:-:S05]  /*1280*/  IADD3 R26, R30, 0x3c0, RZ ;  /* 0x000003c01e1a7810 */ /* 0x000fca0007ffe0ff */
[----:B0-----:R-:W-:Y:S01]  /*1290*/  IMAD.WIDE.U32 R26, R26, 0x4, R28 ;  /* 0x000000041a1a7825 */ /* 0x001fe200078e001c */
[----:B---3--:R-:W-:-:S05]  /*12a0*/  LEA R30, R34, UR5, 0x5 ;  /* 0x00000005221e7c11 */ /* 0x008fca000f8e28ff */
[----:B--2---:R-:W-:Y:S01]  /*12b0*/  IMAD R28, R33, 0x8, R30 ;  /* 0x00000008211c7824 */ /* 0x004fe200078e021e */
[----:B----4-:R-:W-:-:S05]  /*12c0*/  LEA R30, R31, R30, 0x3 ;  /* 0x0000001e1f1e7211 */ /* 0x010fca00078e18ff */
[----:B------:R-:W0:Y:S04]  /*12d0*/  LDS.64 R28, [R28] ;  /* 0x000000001c1c7984 */ /* 0x000e280000000a00 */
[----:B------:R-:W1:Y:S01]  /*12e0*/  LDS.64 R30, [R30+0x1e00] ;  /* 0x001e00001e1e7984 */ /* 0x000e620000000a00 */
[----:B0-----:R-:W-:Y:S01]  /*12f0*/  FADD.FTZ R29, RZ, R29 ;  /* 0x0000001dff1d7221 */ /* 0x001fe20000010000 */
[----:B------:R-:W-:-:S03]  /*1300*/  FADD.FTZ R28, RZ, R28 ;  /* 0x0000001cff1c7221 */ /* 0x000fc60000010000 */
[----:B-1----:R-:W-:Y:S01]  /*1310*/  FADD.FTZ R31, R29, R31 ;  /* 0x0000001f1d1f7221 */ /* 0x002fe20000010000 */
[----:B------:R-:W-:-:S05]  /*1320*/  FADD.FTZ R30, R28, R30 ;  /* 0x0000001e1c1e7221 */ /* 0x000fca0000010000 */
[----:B------:R0:W-:Y:S02]  /*1330*/  STG.E.64 desc[UR12][R26.64+0x10000], R30 ;  /* 0x0100001e1a007986 */ /* 0x0001e4000c101b0c */
.L_x_204:
[----:B------:R-:W-:Y:S01]  /*1340*/  BSSY B0, `(.L_x_205) ;  /* 0x000009f000007945 */ /* 0x000fe20003800000 */
[----:B0-----:R-:W-:-:S03]  /*1350*/  CS2R R26, SRZ ;  /* 0x00000000001a7805 */ /* 0x001fc6000001ff00 */
[----:B------:R-:W-:Y:S05]  /*1360*/  @P1 BRA `(.L_x_206) ;  /* 0x0000000800701947 */ /* 0x000fea0003800000 */
[----:B------:R-:W-:Y:S01]  /*1370*/  USHF.L.U32 UR5, UR9, 0x4, URZ ;  /* 0x0000000409057899 */ /* 0x000fe2000800063f */
[----:B------:R-:W-:Y:S01]  /*1380*/  IMAD.MOV.U32 R26, RZ, RZ, 0x3c ;  /* 0x0000003cff1a7424 */ /* 0x000fe200078e00ff */
[----:B------:R-:W-:Y:S01]  /*1390*/  HFMA2.MMA R27, -RZ, RZ, 0, 1.430511474609375e-06 ;  /* 0x00000018ff1b7435 */ /* 0x000fe200000001ff */
[----:B------:R-:W-:Y:S01]  /*13a0*/  IMAD.SHL.U32 R31, R37, 0x8, RZ ;  /* 0x00000008251f7824 */ /* 0x000fe200078e00ff */
[----:B------:R-:W-:-:S04]  /*13b0*/  ULOP3.LUT UR5, UR5, 0x10, URZ, 0xc0, !UPT ;  /* 0x0000001005057892 */ /* 0x000fc8000f8ec03f */
[----:B------:R-:W-:Y:S02]  /*13c0*/  LOP3.LUT R31, R31, 0x8, RZ, 0xc0, !PT ;  /* 0x000000081f1f7812 */ /* 0x000fe400078ec0ff */
[----:B------:R-:W-:-:S05]  /*13d0*/  LEA.HI R30, R37, UR5, RZ, 0x1f ;  /* 0x00000005251e7c11 */ /* 0x000fca000f8ff8ff */
[----:B------:R-:W-:-:S05]  /*13e0*/  IMAD R30, R30, R26, -UR15 ;  /* 0x8000000f1e1e7e24 */ /* 0x000fca000f8e021a */
[----:B------:R-:W-:-:S04]  /*13f0*/  SHF.R.S32.HI R26, RZ, 0x1f, R30 ;  /* 0x0000001fff1a7819 */ /* 0x000fc8000001141e */
[----:B------:R-:W-:-:S04]  /*1400*/  LEA.HI R26, R26, R30, RZ, 0x2 ;  /* 0x0000001e1a1a7211 */ /* 0x000fc800078f10ff */
[----:B------:R-:W-:-:S05]  /*1410*/  SHF.R.S32.HI R26, RZ, 0x2, R26 ;  /* 0x00000002ff1a7819 */ /* 0x000fca000001141a */
[----:B------:R-:W-:Y:S02]  /*1420*/  IMAD R26, R26, R27, UR8 ;  /* 0x000000081a1a7e24 */ /* 0x000fe4000f8e021b */
[----:B------:R-:W-:-:S03]  /*1430*/  VIADD R27, R30, 0x4 ;  /* 0x000000041e1b7836 */ /* 0x000fc60000000000 */
[----:B------:R-:W-:Y:S02]  /*1440*/  IADD3 R26, R26, R31, RZ ;  /* 0x0000001f1a1a7210 */ /* 0x000fe40007ffe0ff */
[----:B------:R-:W-:-:S04]  /*1450*/  SHF.R.S32.HI R28, RZ, 0x1f, R27 ;  /* 0x0000001fff1c7819 */ /* 0x000fc8000001141b */
[----:B------:R-:W-:Y:S02]  /*1460*/  LEA.HI R28, R28, R27, RZ, 0x2 ;  /* 0x0000001b1c1c7211 */ /* 0x000fe400078f10ff */
[----:B------:R-:W-:Y:S02]  /*1470*/  MOV R27, 0x18 ;  /* 0x00000018001b7802 */ /* 0x000fe40000000f00 */
[----:B------:R-:W-:-:S05]  /*1480*/  SHF.R.S32.HI R28, RZ, 0x2, R28 ;  /* 0x00000002ff1c7819 */ /* 0x000fca000001141c */
[----:B------:R-:W-:Y:S02]  /*1490*/  IMAD R28, R28, R27, UR8 ;  /* 0x000000081c1c7e24 */ /* 0x000fe4000f8e021b */
[----:B------:R-:W0:Y:S02]  /*14a0*/  LDS.64 R26, [R26] ;  /* 0x000000001a1a7984 */ /* 0x000e240000000a00 */
[----:B------:R-:W-:-:S06]  /*14b0*/  IMAD.IADD R28, R31, 0x1, R28 ;  /* 0x000000011f1c7824 */ /* 0x000fcc00078e021c */
[----:B------:R-:W1:Y:S01]  /*14c0*/  LDS.64 R28, [R28] ;  /* 0x000000001c1c7984 */ /* 0x000e620000000a00 */
[----:B0-----:R-:W-:Y:S01]  /*14d0*/  FADD.FTZ R26, RZ, R26 ;  /* 0x0000001aff1a7221 */ /* 0x001fe20000010000 */
[----:B------:R-:W-:-:S03]  /*14e0*/  FADD.FTZ R27, RZ, R27 ;  /* 0x0000001bff1b7221 */ /* 0x000fc60000010000 */
[----:B-1----:R-:W-:Y:S01]  /*14f0*/  FADD.FTZ R28, R26, R28 ;  /* 0x0000001c1a1c7221 */ /* 0x002fe20000010000 */
[----:B------:R-:W-:Y:S01]  /*1500*/  IADD3 R26, R30, 0x8, RZ ;  /* 0x000000081e1a7810 */ /* 0x000fe20007ffe0ff */
[----:B------:R-:W-:-:S03]  /*1510*/  FADD.FTZ R29, R27, R29 ;  /* 0x0000001d1b1d7221 */ /* 0x000fc60000010000 */
[----:B------:R-:W-:-:S04]  /*1520*/  SHF.R.S32.HI R27, RZ, 0x1f, R26 ;  /* 0x0000001fff1b7819 */ /* 0x000fc8000001141a */
[----:B------:R-:W-:Y:S01]  /*1530*/  LEA.HI R27, R27, R26, RZ, 0x2 ;  /* 0x0000001a1b1b7211 */ /* 0x000fe200078f10ff */
[----:B------:R-:W-:-:S03]  /*1540*/  IMAD.MOV.U32 R26, RZ, RZ, 0x18 ;  /* 0x00000018ff1a7424 */ /* 0x000fc600078e00ff */
[----:B------:R-:W-:-:S05]  /*1550*/  SHF.R.S32.HI R27, RZ, 0x2, R27 ;  /* 0x00000002ff1b7819 */ /* 0x000fca000001141b */
[----:B------:R-:W-:-:S05]  /*1560*/  IMAD R27, R27, R26, UR8 ;  /* 0x000000081b1b7e24 */ /* 0x000fca000f8e021a */
[----:B------:R-:W-:-:S06]  /*1570*/  IADD3 R27, R31, R27, RZ ;  /* 0x0000001b1f1b7210 */ /* 0x000fcc0007ffe0ff */
        /* <DEDUP_REMOVED lines=9> */
[----:B------:R-:W-:-:S06]  /*1610*/  IMAD.IADD R27, R31, 0x1, R27 ;  /* 0x000000011f1b7824 */ /* 0x000fcc00078e021b */
        /* <DEDUP_REMOVED lines=92> */
[C---:B------:R-:W-:Y:S02]  /*1be0*/  VIADD R26, R30.reuse, 0x34 ;  /* 0x000000341e1a7836 */ /* 0x040fe40000000000 */
[----:B------:R-:W-:Y:S01]  /*1bf0*/  FADD.FTZ R29, R29, R27 ;  /* 0x0000001b1d1d7221 */ /* 0x000fe20000010000 */
[----:B------:R-:W-:Y:S02]  /*1c00*/  IADD3 R30, R30, 0x38, RZ ;  /* 0x000000381e1e7810 */ /* 0x000fe40007ffe0ff */
        /* <DEDUP_REMOVED lines=8> */
[----:B------:R-:W-:Y:S01]  /*1c90*/  SHF.R.S32.HI R26, RZ, 0x1f, R30 ;  /* 0x0000001fff1a7819 */ /* 0x000fe2000001141e */
[----:B------:R-:W-:Y:S01]  /*1ca0*/  FADD.FTZ R29, R29, R27 ;  /* 0x0000001b1d1d7221 */ /* 0x000fe20000010000 */
[----:B------:R-:W-:Y:S02]  /*1cb0*/  IMAD.MOV.U32 R27, RZ, RZ, 0x18 ;  /* 0x00000018ff1b7424 */ /* 0x000fe400078e00ff */
[----:B------:R-:W-:-:S04]  /*1cc0*/  LEA.HI R26, R26, R30, RZ, 0x2 ;  /* 0x0000001e1a1a7211 */ /* 0x000fc800078f10ff */
[----:B------:R-:W-:-:S05]  /*1cd0*/  SHF.R.S32.HI R26, RZ, 0x2, R26 ;  /* 0x00000002ff1a7819 */ /* 0x000fca000001141a */
[----:B------:R-:W-:-:S05]  /*1ce0*/  IMAD R26, R26, R27, UR8 ;  /* 0x000000081a1a7e24 */ /* 0x000fca000f8e021b */
[----:B------:R-:W-:-:S06]  /*1cf0*/  IADD3 R26, R31, R26, RZ ;  /* 0x0000001a1f1a7210 */ /* 0x000fcc0007ffe0ff */
[----:B------:R-:W0:Y:S02]  /*1d00*/  LDS.64 R26, [R26] ;  /* 0x000000001a1a7984 */ /* 0x000e240000000a00 */
[----:B0-----:R-:W-:Y:S01]  /*1d10*/  FADD.FTZ R26, R28, R26 ;  /* 0x0000001a1c1a7221 */ /* 0x001fe20000010000 */
[----:B------:R-:W-:-:S07]  /*1d20*/  FADD.FTZ R27, R29, R27 ;  /* 0x0000001b1d1b7221 */ /* 0x000fce0000010000 */
.L_x_206:
[----:B------:R-:W-:Y:S05]  /*1d30*/  BSYNC B0 ;  /* 0x0000000000007941 */ /* 0x000fea0003800000 */
.L_x_205:
[----:B------:R-:W0:Y:S01]  /*1d40*/  SHFL.BFLY PT, R29, R26, 0x1, 0x1f ;  /* 0x0c201f001a1d7f89 */ /* 0x000e2200000e0000 */
[----:B------:R-:W-:Y:S01]  /*1d50*/  LOP3.LUT P1, RZ, R37, 0xffffffe1, RZ, 0xc0, !PT ;  /* 0xffffffe125ff7812 */ /* 0x000fe2000782c0ff */
[----:B------:R-:W-:Y:S02]  /*1d60*/  BSSY B0, `(.L_x_207) ;  /* 0x0000011000007945 */ /* 0x000fe40003800000 */
[----:B------:R-:W1:Y:S01]  /*1d70*/  SHFL.BFLY PT, R28, R27, 0x1, 0x1f ;  /* 0x0c201f001b1c7f89 */ /* 0x000e6200000e0000 */
[----:B0-----:R-:W-:Y:S01]  /*1d80*/  FADD.FTZ R26, R29, R26 ;  /* 0x0000001a1d1a7221 */ /* 0x001fe20000010000 */
[----:B-1----:R-:W-:-:S08]  /*1d90*/  FADD.FTZ R27, R28, R27 ;  /* 0x0000001b1c1b7221 */ /* 0x002fd00000010000 */
[----:B------:R-:W-:Y:S05]  /*1da0*/  @P1 BRA `(.L_x_208) ;  /* 0x0000000000301947 */ /* 0x000fea0003800000 */
[----:B------:R-:W-:Y:S01]  /*1db0*/  SHF.R.U32.HI R29, RZ, 0x1, R37 ;  /* 0x00000001ff1d7819 */ /* 0x000fe20000011625 */
[----:B------:R-:W0:Y:S01]  /*1dc0*/  LDC.64 R30, c[0x0][0x260] ;  /* 0x00009800ff1e7b82 */ /* 0x000e220000000a00 */
[----:B------:R-:W-:Y:S01]  /*1dd0*/  ULDC UR5, c[0x0][0x10] ;  /* 0x0000040000057ab9 */ /* 0x000fe20000000800 */
[----:B------:R-:W-:Y:S01]  /*1de0*/  MOV R28, UR17 ;  /* 0x00000011001c7c02 */ /* 0x000fe20008000f00 */
[----:B------:R-:W-:Y:S01]  /*1df0*/  UIMAD UR5, UR5, UR4, UR6 ;  /* 0x00000004050572a4 */ /* 0x000fe2000f8e0206 */
[----:B------:R-:W-:-:S05]  /*1e00*/  IMAD.SHL.U32 R29, R29, 0x40, RZ ;  /* 0x000000401d1d7824 */ /* 0x000fca00078e00ff */
[----:B------:R-:W-:Y:S01]  /*1e10*/  LOP3.LUT R28, R29, 0xffffffc0, R28, 0xe2, !PT ;  /* 0xffffffc01d1c7812 */ /* 0x000fe200078ee21c */
[----:B------:R-:W-:-:S05]  /*1e20*/  IMAD.U32 R29, RZ, RZ, UR5 ;  /* 0x00000005ff1d7e24 */ /* 0x000fca000f8e00ff */
[----:B------:R-:W-:-:S05]  /*1e30*/  LEA R28, R29, R28, 0xa ;  /* 0x0000001c1d1c7211 */ /* 0x000fca00078e50ff */
[----:B------:R-:W-:-:S04]  /*1e40*/  IMAD.SHL.U32 R28, R28, 0x2, RZ ;  /* 0x000000021c1c7824 */ /* 0x000fc800078e00ff */
[----:B0-----:R-:W-:-:S05]  /*1e50*/  IMAD.WIDE.U32 R28, R28, 0x4, R30 ;  /* 0x000000041c1c7825 */ /* 0x001fca00078e001e */
[----:B------:R0:W-:Y:S02]  /*1e60*/  STG.E.64 desc[UR12][R28.64], R26 ;  /* 0x0000001a1c007986 */ /* 0x0001e4000c101b0c */
.L_x_208:
[----:B------:R-:W-:Y:S05]  /*1e70*/  BSYNC B0 ;  /* 0x0000000000007941 */ /* 0x000fea0003800000 */
.L_x_207:
[----:B------:R-:W-:Y:S01]  /*1e80*/  UISETP.GE.U32.AND UP0, UPT, UR11, UR16, UPT ;  /* 0x000000100b00728c */ /* 0x000fe2000bf06070 */
[----:B-----5:R-:W-:Y:S02]  /*1e90*/  PRMT R34, R14, 0x7632, R34 ;  /* 0x000076320e227816 */ /* 0x020fe40000000022 */
[----:B------:R-:W-:Y:S01]  /*1ea0*/  PRMT R33, R15, 0x7632, R33 ;  /* 0x000076320f217816 */ /* 0x000fe20000000021 */
[----:B------:R-:W-:Y:S01]  /*1eb0*/  UISETP.GE.AND.EX UP0, UPT, UR14, UR7, UPT, UP0 ;  /* 0x000000070e00728c */ /* 0x000fe2000bf06300 */
[----:B------:R-:W-:Y:S02]  /*1ec0*/  PRMT R31, R12, 0x7632, R31 ;  /* 0x000076320c1f7816 */ /* 0x000fe4000000001f */
[----:B------:R-:W-:Y:S02]  /*1ed0*/  PRMT R30, R13, 0x7632, R30 ;  /* 0x000076320d1e7816 */ /* 0x000fe4000000001e */
[----:B0-----:R-:W-:Y:S02]  /*1ee0*/  PRMT R29, R10, 0x7632, R29 ;  /* 0x000076320a1d7816 */ /* 0x001fe4000000001d */
[----:B------:R-:W-:-:S02]  /*1ef0*/  PLOP3.LUT P1, PT, PT, PT, UP0, 0x80, 0x0 ;  /* 0x000000000000781c */ /* 0x000fc40003f2f008 */
[----:B------:R-:W-:Y:S02]  /*1f00*/  PRMT R28, R11, 0x7632, R28 ;  /* 0x000076320b1c7816 */ /* 0x000fe4000000001c */
[----:B------:R-:W-:Y:S02]  /*1f10*/  PRMT R27, R8, 0x7632, R27 ;  /* 0x00007632081b7816 */ /* 0x000fe4000000001b */
[----:B------:R-:W-:Y:S02]  /*1f20*/  PRMT R26, R9, 0x7632, R26 ;  /* 0x00007632091a7816 */ /* 0x000fe4000000001a */
[----:B------:R-:W-:Y:S02]  /*1f30*/  PRMT R6, R6, 0x7632, R6 ;  /* 0x0000763206067816 */ /* 0x000fe40000000006 */
[----:B------:R-:W-:-:S03]  /*1f40*/  PRMT R7, R7, 0x7632, R7 ;  /* 0x0000763207077816 */ /* 0x000fc60000000007 */
[----:B------:R-:W-:Y:S05]  /*1f50*/  @P1 BRA `(.L_x_209) ;  /* 0x0000000000581947 */ /* 0x000fea0003800000 */
[----:B------:R-:W-:Y:S01]  /*1f60*/  BAR.SYNC.DEFER_BLOCKING 0x0 ;  /* 0x0000000000007b1d */ /* 0x000fe20000010000 */
[----:B------:R-:W-:-:S13]  /*1f70*/  ISETP.NE.AND P1, PT, R37, RZ, PT ;  /* 0x000000ff2500720c */ /* 0x000fda0003f25270 */
[----:B------:R-:W-:Y:S05]  /*1f80*/  @P1 BRA `(.L_x_210) ;  /* 0x0000000000401947 */ /* 0x000fea0003800000 */
[----:B------:R-:W0:Y:S01]  /*1f90*/  LDC.64 R10, c[0x0][0x268] ;  /* 0x00009a00ff0a7b82 */ /* 0x000e220000000a00 */
[----:B------:R-:W-:Y:S02]  /*1fa0*/  MOV R8, UR6 ;  /* 0x0000000600087c02 */ /* 0x000fe40008000f00 */
[----:B------:R-:W-:-:S03]  /*1fb0*/  ISETP.NE.AND P1, PT, RZ, UR17, PT ;  /* 0x00000011ff007c0c */ /* 0x000fc6000bf25270 */
[----:B0-----:R-:W-:-:S04]  /*1fc0*/  IMAD.WIDE.U32 R8, R8, 0x4, R10 ;  /* 0x0000000408087825 */ /* 0x001fc800078e000a */
[----:B------:R-:W-:-:S05]  /*1fd0*/  IMAD.MOV.U32 R10, RZ, RZ, 0x7fffffc1 ;  /* 0x7fffffc1ff0a7424 */ /* 0x000fca00078e00ff */
[----:B------:R-:W-:Y:S01]  /*1fe0*/  SEL R10, R10, 0x1, !P1 ;  /* 0x000000010a0a7807 */ /* 0x000fe20004800000 */
[----:B------:R-:W-:Y:S06]  /*1ff0*/  MEMBAR.ALL.GPU ;  /* 0x0000000000007992 */ /* 0x000fec000000a000 */
[----:B------:R-:W-:-:S00]  /*2000*/  ERRBAR ;  /* 0x00000000000079ab */ /* 0x000fc00000000000 */
[----:B------:R-:W-:Y:S06]  /*2010*/  CGAERRBAR ;  /* 0x00000000000075ab */ /* 0x000fec0000000000 */
[----:B------:R0:W5:Y:S02]  /*2020*/  ATOM.E.ADD.STRONG.GPU PT, R10, desc[UR12][R8.64], R10 ;  /* 0x0000000a080a798a */ /* 0x00016400081ee1cc */
.L_x_211:
[----:B------:R-:W2:Y:S04]  /*2030*/  LD.E.STRONG.GPU R11, desc[UR12][R8.64] ;  /* 0x0000000c080b7980 */ /* 0x000ea8000c10f900 */
[----:B--2---:R-:W-:Y:S01]  /*2040*/  CCTL.IVALL ;  /* 0x00000000ff00798f */ /* 0x004fe20002000000 */
[----:B------:R-:W-:Y:S05]  /*2050*/  YIELD ;  /* 0x0000000000007946 */ /* 0x000fea0003800000 */
[----:B-----5:R-:W-:-:S04]  /*2060*/  LOP3.LUT R11, R11, R10, RZ, 0x3c, !PT ;  /* 0x0000000a0b0b7212 */ /* 0x020fc800078e3cff */
[----:B------:R-:W-:-:S13]  /*2070*/  ISETP.GT.AND P1, PT, R11, -0x1, PT ;  /* 0xffffffff0b00780c */ /* 0x000fda0003f24270 */
[----:B------:R-:W-:Y:S05]  /*2080*/  @P1 BRA `(.L_x_211) ;  /* 0xfffffffc00e81947 */ /* 0x000fea000383ffff */
.L_x_210:
[----:B------:R-:W-:Y:S05]  /*2090*/  WARPSYNC.ALL ;  /* 0x0000000000007948 */ /* 0x000fea0003800000 */
[----:B------:R-:W-:Y:S06]  /*20a0*/  BAR.SYNC.DEFER_BLOCKING 0x0 ;  /* 0x0000000000007b1d */ /* 0x000fec0000010000 */
[----:B------:R-:W-:Y:S05]  /*20b0*/  BRA `(.L_x_212) ;  /* 0x0000000000687947 */ /* 0x000fea0003800000 */
.L_x_209:
[----:B------:R-:W0:Y:S01]  /*20c0*/  S2R R8, SR_TID.X ;  /* 0x0000000000087919 */ /* 0x000e220000002100 */
[----:B------:R-:W-:Y:S01]  /*20d0*/  BAR.SYNC.DEFER_BLOCKING 0x0 ;  /* 0x0000000000007b1d */ /* 0x000fe20000010000 */
[----:B0-----:R-:W-:-:S13]  /*20e0*/  ISETP.NE.AND P1, PT, R8, RZ, PT ;  /* 0x000000ff0800720c */ /* 0x001fda0003f25270 */
[----:B------:R-:W-:Y:S05]  /*20f0*/  @P1 BRA `(.L_x_213) ;  /* 0x0000000000501947 */ /* 0x000fea0003800000 */
[----:B------:R-:W0:Y:S01]  /*2100*/  LDC.64 R10, c[0x0][0x268] ;  /* 0x00009a00ff0a7b82 */ /* 0x000e220000000a00 */
[----:B------:R-:W-:-:S06]  /*2110*/  USHF.R.U32.HI UR5, URZ, 0x1, UR6 ;  /* 0x000000013f057899 */ /* 0x000fcc0008011606 */
[----:B------:R-:W-:Y:S01]  /*2120*/  IADD3 R8, RZ, -UR5, RZ ;  /* 0x80000005ff087c10 */ /* 0x000fe2000fffe0ff */
[----:B------:R-:W-:-:S03]  /*2130*/  ULOP3.LUT UR5, UR6, 0x1, URZ, 0xc0, !UPT ;  /* 0x0000000106057892 */ /* 0x000fc6000f8ec03f */
[----:B------:R-:W-:Y:S01]  /*2140*/  ISETP.NE.AND P1, PT, R8, UR17, PT ;  /* 0x0000001108007c0c */ /* 0x000fe2000bf25270 */
[----:B------:R-:W-:-:S06]  /*2150*/  ULOP3.LUT UR5, UR5, 0x4, URZ, 0xfc, !UPT ;  /* 0x0000000405057892 */ /* 0x000fcc000f8efc3f */
[----:B------:R-:W-:-:S04]  /*2160*/  IMAD.U32 R8, RZ, RZ, UR5 ;  /* 0x00000005ff087e24 */ /* 0x000fc8000f8e00ff */
[----:B0-----:R-:W-:Y:S01]  /*2170*/  IMAD.WIDE.U32 R8, R8, 0x4, R10 ;  /* 0x0000000408087825 */ /* 0x001fe200078e000a */
[----:B------:R-:W-:-:S04]  /*2180*/  MOV R10, 0x7fffff81 ;  /* 0x7fffff81000a7802 */ /* 0x000fc80000000f00 */
[----:B------:R-:W-:Y:S01]  /*2190*/  SEL R10, R10, 0x1, !P1 ;  /* 0x000000010a0a7807 */ /* 0x000fe20004800000 */
[----:B------:R-:W-:Y:S06]  /*21a0*/  MEMBAR.ALL.GPU ;  /* 0x0000000000007992 */ /* 0x000fec000000a000 */
[----:B------:R-:W-:-:S00]  /*21b0*/  ERRBAR ;  /* 0x00000000000079ab */ /* 0x000fc00000000000 */
[----:B------:R-:W-:Y:S06]  /*21c0*/  CGAERRBAR ;  /* 0x00000000000075ab */ /* 0x000fec0000000000 */
[----:B------:R0:W5:Y:S02]  /*21d0*/  ATOM.E.ADD.STRONG.GPU PT, R10, desc[UR12][R8.64], R10 ;  /* 0x0000000a080a798a */ /* 0x00016400081ee1cc */
.L_x_214:
[----:B------:R-:W2:Y:S04]  /*21e0*/  LD.E.STRONG.GPU R11, desc[UR12][R8.64] ;  /* 0x0000000c080b7980 */ /* 0x000ea8000c10f900 */
[----:B--2---:R-:W-:Y:S01]  /*21f0*/  CCTL.IVALL ;  /* 0x00000000ff00798f */ /* 0x004fe20002000000 */
[----:B------:R-:W-:Y:S05]  /*2200*/  YIELD ;  /* 0x0000000000007946 */ /* 0x000fea0003800000 */
[----:B-----5:R-:W-:-:S04]  /*2210*/  LOP3.LUT R11, R11, R10, RZ, 0x3c, !PT ;  /* 0x0000000a0b0b7212 */ /* 0x020fc800078e3cff */
[----:B------:R-:W-:-:S13]  /*2220*/  ISETP.GT.AND P1, PT, R11, -0x1, PT ;  /* 0xffffffff0b00780c */ /* 0x000fda0003f24270 */
[----:B------:R-:W-:Y:S05]  /*2230*/  @P1 BRA `(.L_x_214) ;  /* 0xfffffffc00e81947 */ /* 0x000fea000383ffff */
.L_x_213:
[----:B------:R-:W-:Y:S05]  /*2240*/  WARPSYNC.ALL ;  /* 0x0000000000007948 */ /* 0x000fea0003800000 */
[----:B------:R-:W-:Y:S06]  /*2250*/  BAR.SYNC.DEFER_BLOCKING 0x0 ;  /* 0x0000000000007b1d */ /* 0x000fec0000010000 */
.L_x_212:
[----:B------:R-:W1:Y:S01]  /*2260*/  S2R R37, SR_TID.X ;  /* 0x0000000000257919 */ /* 0x000e620000002100 */
[----:B------:R-:W-:Y:S01]  /*2270*/  BSSY B0, `(.L_x_215) ;  /* 0x0000023000007945 */ /* 0x000fe20003800000 */
[----:B0-----:R-:W-:Y:S02]  /*2280*/  CS2R R8, SRZ ;  /* 0x0000000000087805 */ /* 0x001fe4000001ff00 */
[----:B-1----:R-:W-:-:S13]  /*2290*/  ISETP.GT.U32.AND P1, PT, R37, 0xff, PT ;  /* 0x000000ff2500780c */ /* 0x002fda0003f24070 */
[----:B------:R-:W-:Y:S05]  /*22a0*/  @P1 BRA `(.L_x_216) ;  /* 0x00000000007c1947 */ /* 0x000fea0003800000 */
[----:B------:R-:W-:Y:S01]  /*22b0*/  ULDC UR5, c[0x0][0x10] ;  /* 0x0000040000057ab9 */ /* 0x000fe20000000800 */
[----:B------:R-:W-:Y:S01]  /*22c0*/  IMAD.SHL.U32 R9, R37, 0x4, RZ ;  /* 0x0000000425097824 */ /* 0x000fe200078e00ff */
[----:B------:R-:W-:Y:S01]  /*22d0*/  UIMAD UR5, UR5, UR4, UR6 ;  /* 0x00000004050572a4 */ /* 0x000fe2000f8e0206 */
[----:B------:R0:W-:Y:S03]  /*22e0*/  STL.64 [R1+0x30], R2 ;  /* 0x0000300201007387 */ /* 0x0001e60000100a00 */
[----:B------:R-:W-:Y:S02]  /*22f0*/  LOP3.LUT R9, R9, 0x7fffffc0, RZ, 0xc0, !PT ;  /* 0x7fffffc009097812 */ /* 0x000fe400078ec0ff */
[----:B------:R-:W-:-:S05]  /*2300*/  MOV R8, UR5 ;  /* 0x0000000500087c02 */ /* 0x000fca0008000f00 */
[----:B------:R-:W-:Y:S01]  /*2310*/  IMAD R8, R8, 0x400, R9 ;  /* 0x0000040008087824 */ /* 0x000fe200078e0209 */
[----:B------:R-:W-:Y:S01]  /*2320*/  LOP3.LUT R9, R37, 0xf, RZ, 0xc0, !PT ;  /* 0x0000000f25097812 */ /* 0x000fe200078ec0ff */
[----:B0-----:R-:W0:Y:S03]  /*2330*/  LDC.64 R2, c[0x0][0x260] ;  /* 0x00009800ff027b82 */ /* 0x001e260000000a00 */
[----:B------:R-:W-:-:S05]  /*2340*/  IADD3 R8, R8, R9, RZ ;  /* 0x0000000908087210 */ /* 0x000fca0007ffe0ff */
[----:B------:R-:W-:-:S05]  /*2350*/  IMAD.SHL.U32 R12, R8, 0x2, RZ ;  /* 0x00000002080c7824 */ /* 0x000fca00078e00ff */
[C---:B------:R-:W-:Y:S01]  /*2360*/  IADD3 R8, R12.reuse, 0x20, RZ ;  /* 0x000000200c087810 */ /* 0x040fe20007ffe0ff */
[C---:B------:R-:W-:Y:S02]  /*2370*/  VIADD R14, R12.reuse, 0x40 ;  /* 0x000000400c0e7836 */ /* 0x040fe40000000000 */
[C---:B0-----:R-:W-:Y:S01]  /*2380*/  IMAD.WIDE.U32 R10, R12.reuse, 0x4, R2 ;  /* 0x000000040c0a7825 */ /* 0x041fe200078e0002 */
[----:B------:R-:W-:-:S03]  /*2390*/  IADD3 R12, R12, 0x60, RZ ;  /* 0x000000600c0c7810 */ /* 0x000fc60007ffe0ff */
[--C-:B------:R-:W-:Y:S02]  /*23a0*/  IMAD.WIDE.U32 R8, R8, 0x4, R2.reuse ;  /* 0x0000000408087825 */ /* 0x100fe400078e0002 */
[----:B------:R-:W2:Y:S02]  /*23b0*/  LDG.E.64 R10, desc[UR12][R10.64] ;  /* 0x0000000c0a0a7981 */ /* 0x000ea4000c1e1b00 */
[--C-:B------:R-:W-:Y:S02]  /*23c0*/  IMAD.WIDE.U32 R14, R14, 0x4, R2.reuse ;  /* 0x000000040e0e7825 */ /* 0x100fe400078e0002 */
[----:B------:R-:W3:Y:S02]  /*23d0*/  LDG.E.64 R8, desc[UR12][R8.64] ;  /* 0x0000000c08087981 */ /* 0x000ee4000c1e1b00 */
[----:B------:R-:W-:Y:S02]  /*23e0*/  IMAD.WIDE.U32 R12, R12, 0x4, R2 ;  /* 0x000000040c0c7825 */ /* 0x000fe400078e0002 */
[----:B------:R-:W4:Y:S04]  /*23f0*/  LDG.E.64 R14, desc[UR12][R14.64] ;  /* 0x0000000c0e0e7981 */ /* 0x000f28000c1e1b00 */
[----:B------:R-:W4:Y:S04]  /*2400*/  LDG.E.64 R12, desc[UR12][R12.64] ;  /* 0x0000000c0c0c7981 */ /* 0x000f28000c1e1b00 */
[----:B------:R0:W5:Y:S01]  /*2410*/  LDL.LU.64 R2, [R1+0x30] ;  /* 0x0000300001027983 */ /* 0x0001620000300a00 */
[----:B--2---:R-:W-:Y:S01]  /*2420*/  FADD.FTZ R10, RZ, R10 ;  /* 0x0000000aff0a7221 */ /* 0x004fe20000010000 */
[----:B------:R-:W-:-:S03]  /*2430*/  FADD.FTZ R11, RZ, R11 ;  /* 0x0000000bff0b7221 */ /* 0x000fc60000010000 */
[----:B---3--:R-:W-:Y:S01]  /*2440*/  FADD.FTZ R8, R8, R10 ;  /* 0x0000000a08087221 */ /* 0x008fe20000010000 */
[----:B------:R-:W-:-:S03]  /*2450*/  FADD.FTZ R9, R9, R11 ;  /* 0x0000000b09097221 */ /* 0x000fc60000010000 */
[----:B----4-:R-:W-:Y:S01]  /*2460*/  FADD.FTZ R8, R14, R8 ;  /* 0x000000080e087221 */ /* 0x010fe20000010000 */
[----:B------:R-:W-:-:S03]  /*2470*/  FADD.FTZ R9, R15, R9 ;  /* 0x000000090f097221 */ /* 0x000fc60000010000 */
[----:B------:R-:W-:Y:S01]  /*2480*/  FADD.FTZ R8, R12, R8 ;  /* 0x000000080c087221 */ /* 0x000fe20000010000 */
[----:B0-----:R-:W-:-:S07]  /*2490*/  FADD.FTZ R9, R13, R9 ;  /* 0x000000090d097221 */ /* 0x001fce0000010000 */
.L_x_216:
[----:B------:R-:W-:Y:S05]  /*24a0*/  BSYNC B0 ;  /* 0x0000000000007941 */ /* 0x000fea0003800000 */
.L_x_215:
[----:B------:R-:W0:Y:S01]  /*24b0*/  SHFL.BFLY PT, R10, R8, 0x8, 0x1f ;  /* 0x0d001f00080a7f89 */ /* 0x000e2200000e0000 */
[----:B------:R-:W-:Y:S01]  /*24c0*/  LOP3.LUT P1, RZ, R37, 0xffffff0f, RZ, 0xc0, !PT ;  /* 0xffffff0f25ff7812 */ /* 0x000fe2000782c0ff */
[----:B------:R-:W-:Y:S01]  /*24d0*/  BSSY B0, `(.L_x_217) ;  /* 0x000001a000007945 */ /* 0x000fe20003800000 */
[----:B0-----:R-:W-:Y:S02]  /*24e0*/  FADD.FTZ R8, R10, R8 ;  /* 0x000000080a087221 */ /* 0x001fe40000010000 */
[----:B------:R-:W0:Y:S02]  /*24f0*/  SHFL.BFLY PT, R10, R9, 0x8, 0x1f ;  /* 0x0d001f00090a7f89 */ /* 0x000e2400000e0000 */
[----:B0-----:R-:W-:Y:S02]  /*2500*/  FADD.FTZ R9, R10, R9 ;  /* 0x000000090a097221 */ /* 0x001fe40000010000 */
[----:B------:R-:W0:Y:S02]  /*2510*/  SHFL.BFLY PT, R10, R8, 0x4, 0x1f ;  /* 0x0c801f00080a7f89 */ /* 0x000e2400000e0000 */
[----:B0-----:R-:W-:-:S02]  /*2520*/  FADD.FTZ R8, R8, R10 ;  /* 0x0000000a08087221 */ /* 0x001fc40000010000 */
[----:B------:R-:W0:Y:S02]  /*2530*/  SHFL.BFLY PT, R10, R9, 0x4, 0x1f ;  /* 0x0c801f00090a7f89 */ /* 0x000e2400000e0000 */
        /* <DEDUP_REMOVED lines=8> */
[----:B0-----:R-:W-:Y:S01]  /*25c0*/  FADD.FTZ R9, R9, R10 ;  /* 0x0000000a09097221 */ /* 0x001fe20000010000 */
        /* <DEDUP_REMOVED lines=10> */
.L_x_218:
[----:B------:R-:W-:Y:S05]  /*2670*/  BSYNC B0 ;  /* 0x0000000000007941 */ /* 0x000fea0003800000 */
.L_x_217:
[----:B0-----:R-:W2:Y:S01]  /*2680*/  LDL.LU R8, [R1+0x18] ;  /* 0x0000180001087983 */ /* 0x001ea20000300800 */
[----:B------:R-:W0:Y:S01]  /*2690*/  S2UR UR10, SR_CgaCtaId ;  /* 0x00000000000a79c3 */ /* 0x000e220000008800 */
[----:B------:R-:W-:Y:S02]  /*26a0*/  USHF.L.U32 UR5, UR9, 0x4, URZ ;  /* 0x0000000409057899 */ /* 0x000fe4000800063f */
[----:B------:R-:W3:Y:S01]  /*26b0*/  LDL.LU R11, [R1+0x4] ;  /* 0x00000400010b7983 */ /* 0x000ee20000300800 */
[----:B------:R-:W-:Y:S01]  /*26c0*/  UMOV UR9, 0x400 ;  /* 0x0000040000097882 */ /* 0x000fe20000000000 */
[----:B------:R-:W-:Y:S02]  /*26d0*/  ULOP3.LUT UR5, UR5, 0x10, URZ, 0xc0, !UPT ;  /* 0x0000001005057892 */ /* 0x000fe4000f8ec03f */
[----:B------:R-:W4:Y:S01]  /*26e0*/  LDL.LU R10, [R1] ;  /* 0x00000000010a7983 */ /* 0x000f220000300800 */
[----:B------:R-:W-:Y:S01]  /*26f0*/  UIADD3 UR9, UR9, 0x5280, URZ ;  /* 0x0000528009097890 */ /* 0x000fe2000fffe03f */
[----:B------:R-:W-:Y:S01]  /*2700*/  SHF.L.U32 R31, R31, 0x10, RZ ;  /* 0x000000101f1f7819 */ /* 0x000fe200000006ff */
[----:B------:R-:W-:Y:S01]  /*2710*/  IMAD.U32 R30, R30, 0x10000, RZ ;  /* 0x000100001e1e7824 */ /* 0x000fe200078e00ff */
[----:B------:R-:W4:Y:S01]  /*2720*/  LDL.LU R15, [R1+0x10] ;  /* 0x00001000010f7983 */ /* 0x000f220000300800 */
[----:B------:R-:W-:Y:S01]  /*2730*/  SHF.L.U32 R34, R34, 0x10, RZ ;  /* 0x0000001022227819 */ /* 0x000fe200000006ff */
[----:B------:R-:W-:Y:S01]  /*2740*/  IMAD.U32 R29, R29, 0x10000, RZ ;  /* 0x000100001d1d7824 */ /* 0x000fe200078e00ff */
[----:B------:R-:W-:Y:S01]  /*2750*/  SHF.L.U32 R33, R33, 0x10, RZ ;  /* 0x0000001021217819 */ /* 0x000fe200000006ff */
[----:B------:R-:W4:Y:S01]  /*2760*/  LDL.LU R14, [R1+0x14] ;  /* 0x00001400010e7983 */ /* 0x000f220000300800 */
[----:B------:R-:W-:Y:S01]  /*2770*/  IMAD.U32 R28, R28, 0x10000, RZ ;  /* 0x000100001c1c7824 */ /* 0x000fe200078e00ff */
[----:B------:R-:W-:Y:S01]  /*2780*/  SHF.L.U32 R27, R27, 0x10, RZ ;  /* 0x000000101b1b7819 */ /* 0x000fe200000006ff */
[----:B------:R-:W-:Y:S01]  /*2790*/  IMAD.U32 R26, R26, 0x10000, RZ ;  /* 0x000100001a1a7824 */ /* 0x000fe200078e00ff */
[----:B------:R-:W4:Y:S01]  /*27a0*/  LDL.LU R13, [R1+0x8] ;  /* 0x00000800010d7983 */ /* 0x000f220000300800 */
[----:B------:R-:W-:Y:S01]  /*27b0*/  SHF.L.U32 R6, R6, 0x10, RZ ;  /* 0x0000001006067819 */ /* 0x000fe200000006ff */
[----:B------:R-:W-:Y:S01]  /*27c0*/  IMAD.U32 R7, R7, 0x10000, RZ ;  /* 0x0001000007077824 */ /* 0x000fe200078e00ff */
[----:B------:R-:W-:Y:S01]  /*27d0*/  ULDC.64 UR18, c[0x0][0x210] ;  /* 0x0000840000127ab9 */ /* 0x000fe20000000a00 */
[----:B------:R-:W4:Y:S01]  /*27e0*/  LDL.LU R12, [R1+0xc] ;  /* 0x00000c00010c7983 */ /* 0x000f220000300800 */
[----:B0-----:R-:W-:Y:S01]  /*27f0*/  ULEA UR9, UR10, UR9, 0x18 ;  /* 0x000000090a097291 */ /* 0x001fe2000f8ec03f */
[C---:B------:R-:W-:Y:S01]  /*2800*/  FADD.FTZ R31, -R16.reuse, R31 ;  /* 0x0000001f101f7221 */ /* 0x040fe20000010100 */
[C---:B------:R-:W-:Y:S01]  /*2810*/  FADD.FTZ R30, -R16.reuse, R30 ;  /* 0x0000001e101e7221 */ /* 0x040fe20000010100 */
[----:B------:R-:W-:-:S02]  /*2820*/  FADD.FTZ R27, -R16, R27 ;  /* 0x0000001b101b7221 */ /* 0x000fc40000010100 */
[C---:B-----5:R-:W-:Y:S01]  /*2830*/  FMUL.FTZ R31, R2.reuse, R31 ;  /* 0x0000001f021f7220 */ /* 0x060fe20000410000 */
[----:B------:R-:W-:Y:S01]  /*2840*/  FMUL.FTZ R30, R2, R30 ;  /* 0x0000001e021e7220 */ /* 0x000fe20000410000 */
[----:B------:R-:W-:Y:S01]  /*2850*/  FADD.FTZ R26, -R16, R26 ;  /* 0x0000001a101a7221 */ /* 0x000fe20000010100 */
[----:B------:R-:W-:Y:S01]  /*2860*/  FMUL.FTZ R27, R2, R27 ;  /* 0x0000001b021b7220 */ /* 0x000fe20000410000 */
[----:B------:R-:W-:Y:S01]  /*2870*/  ULOP3.LUT UR4, UR4, 0x1, URZ, 0x3c, !UPT ;  /* 0x0000000104047892 */ /* 0x000fe2000f8e3c3f */
[----:B------:R-:W-:Y:S01]  /*2880*/  BAR.SYNC.DEFER_BLOCKING 0x0 ;  /* 0x0000000000007b1d */ /* 0x000fe20000010000 */
[----:B--2---:R-:W-:-:S05]  /*2890*/  VIADD R8, R8, -UR5 ;  /* 0x8000000508087c36 */ /* 0x004fca0008000000 */
[----:B------:R-:W-:-:S06]  /*28a0*/  LEA R8, R8, UR9, 0x3 ;  /* 0x0000000908087c11 */ /* 0x000fcc000f8e18ff */
[----:B------:R-:W0:Y:S02]  /*28b0*/  LDS.64 R8, [R8] ;  /* 0x0000000008087984 */ /* 0x000e240000000a00 */
[--C-:B0-----:R-:W-:Y:S01]  /*28c0*/  FFMA.FTZ R0, R0, R3, -R8.reuse ;  /* 0x0000000300007223 */ /* 0x101fe20000010808 */
[--C-:B------:R-:W-:Y:S01]  /*28d0*/  FFMA.FTZ R29, R29, R34, -R8.reuse ;  /* 0x000000221d1d7223 */ /* 0x100fe20000010808 */
[--C-:B------:R-:W-:Y:S01]  /*28e0*/  FFMA.FTZ R32, R32, R4, -R8.reuse ;  /* 0x0000000420207223 */ /* 0x100fe20000010808 */
[--C-:B------:R-:W-:Y:S01]  /*28f0*/  FFMA.FTZ R28, R28, R33, -R8.reuse ;  /* 0x000000211c1c7223 */ /* 0x100fe20000010808 */
[--C-:B------:R-:W-:Y:S01]  /*2900*/  FFMA.FTZ R3, R3, R5, -R8.reuse ;  /* 0x0000000503037223 */ /* 0x100fe20000010808 */
[--C-:B------:R-:W-:Y:S01]  /*2910*/  FFMA.FTZ R6, R34, R6, -R8.reuse ;  /* 0x0000000622067223 */ /* 0x100fe20000010808 */
[--C-:B------:R-:W-:Y:S01]  /*2920*/  FFMA.FTZ R17, R4, R17, -R8.reuse ;  /* 0x0000001104117223 */ /* 0x100fe20000010808 */
[----:B------:R-:W-:Y:S01]  /*2930*/  FFMA.FTZ R8, R33, R7, -R8 ;  /* 0x0000000721087223 */ /* 0x000fe20000010808 */
[----:B---3--:R-:W-:Y:S01]  /*2940*/  FFMA.FTZ R0, R11, -R9, R0 ;  /* 0x800000090b007223 */ /* 0x008fe20000010000 */
[C---:B------:R-:W-:Y:S01]  /*2950*/  FFMA.FTZ R29, -R9.reuse, R31, R29 ;  /* 0x0000001f091d7223 */ /* 0x040fe2000001011d */
[----:B----4-:R-:W-:Y:S01]  /*2960*/  FFMA.FTZ R5, R10, -R9, R32 ;  /* 0x800000090a057223 */ /* 0x010fe20000010020 */
[C---:B------:R-:W-:Y:S01]  /*2970*/  FFMA.FTZ R7, -R9.reuse, R30, R28 ;  /* 0x0000001e09077223 */ /* 0x040fe2000001011c */
[C---:B------:R-:W-:Y:S01]  /*2980*/  FMUL.FTZ R11, R2.reuse, R26 ;  /* 0x0000001a020b7220 */ /* 0x040fe20000410000 */
[C---:B------:R-:W-:Y:S01]  /*2990*/  FMUL.FTZ R0, R2.reuse, R0 ;  /* 0x0000000002007220 */ /* 0x040fe20000410000 */
[C---:B------:R-:W-:Y:S01]  /*29a0*/  FMUL.FTZ R29, R2.reuse, R29 ;  /* 0x0000001d021d7220 */ /* 0x040fe20000410000 */
[C---:B------:R-:W-:Y:S01]  /*29b0*/  FMUL.FTZ R5, R2.reuse, R5 ;  /* 0x0000000502057220 */ /* 0x040fe20000410000 */
[----:B------:R-:W-:Y:S01]  /*29c0*/  FMUL.FTZ R10, R2, R7 ;  /* 0x00000007020a7220 */ /* 0x000fe20000410000 */
[----:B------:R-:W-:Y:S01]  /*29d0*/  FFMA.FTZ R3, R36, -R9, R3 ;  /* 0x8000000924037223 */ /* 0x000fe20000010003 */
[----:B------:R-:W-:Y:S01]  /*29e0*/  FFMA.FTZ R27, -R9, R27, R6 ;  /* 0x0000001b091b7223 */ /* 0x000fe20000010106 */
[----:B------:R-:W-:Y:S01]  /*29f0*/  FFMA.FTZ R17, R35, -R9, R17 ;  /* 0x8000000923117223 */ /* 0x000fe20000010011 */
[----:B------:R-:W-:Y:S01]  /*2a00*/  FFMA.FTZ R11, -R9, R11, R8 ;  /* 0x0000000b090b7223 */ /* 0x000fe20000010108 */
[----:B------:R-:W-:Y:S01]  /*2a10*/  F2FP.BF16.F32.PACK_AB R0, R29, R0 ;  /* 0x000000001d00723e */ /* 0x000fe200000010ff */
[C---:B------:R-:W-:Y:S01]  /*2a20*/  FMUL.FTZ R3, R2.reuse, R3 ;  /* 0x0000000302037220 */ /* 0x040fe20000410000 */
[----:B------:R-:W-:Y:S01]  /*2a30*/  IADD3 R4, P1, R15, UR18, RZ ;  /* 0x000000120f047c10 */ /* 0x000fe2000ff3e0ff */
[----:B------:R-:W-:Y:S01]  /*2a40*/  FMUL.FTZ R8, R2, R27 ;  /* 0x0000001b02087220 */ /* 0x000fe20000410000 */
[----:B------:R-:W-:Y:S01]  /*2a50*/  F2FP.BF16.F32.PACK_AB R6, R10, R5 ;  /* 0x000000050a06723e */ /* 0x000fe200000010ff */
[C---:B------:R-:W-:Y:S01]  /*2a60*/  FMUL.FTZ R17, R2.reuse, R17 ;  /* 0x0000001102117220 */ /* 0x040fe20000410000 */
[----:B------:R-:W-:Y:S01]  /*2a70*/  FMUL.FTZ R10, R2, R11 ;  /* 0x0000000b020a7220 */ /* 0x000fe20000410000 */
[----:B------:R-:W-:-:S02]  /*2a80*/  IADD3.X R5, R14, UR19, RZ, P1, !PT ;  /* 0x000000130e057c10 */ /* 0x000fc40008ffe4ff */
[C---:B------:R-:W-:Y:S02]  /*2a90*/  PRMT R7, R0.reuse, 0x7610, R7 ;  /* 0x0000761000077816 */ /* 0x040fe40000000007 */
[----:B------:R-:W-:Y:S02]  /*2aa0*/  PRMT R9, R0, 0x7632, R9 ;  /* 0x0000763200097816 */ /* 0x000fe40000000009 */
[----:B------:R-:W-:Y:S02]  /*2ab0*/  PRMT R11, R6, 0x7632, R11 ;  /* 0x00007632060b7816 */ /* 0x000fe4000000000b */
[----:B------:R-:W-:Y:S02]  /*2ac0*/  IADD3 R2, P1, R13, UR18, RZ ;  /* 0x000000120d027c10 */ /* 0x000fe4000ff3e0ff */
[----:B------:R-:W-:Y:S02]  /*2ad0*/  F2FP.BF16.F32.PACK_AB R0, R8, R3 ;  /* 0x000000030800723e */ /* 0x000fe400000010ff */
[----:B------:R-:W-:Y:S01]  /*2ae0*/  F2FP.BF16.F32.PACK_AB R17, R10, R17 ;  /* 0x000000110a11723e */ /* 0x000fe200000010ff */
[----:B------:R0:W-:Y:S01]  /*2af0*/  STG.E.U16 desc[UR12][R4.64], R7 ;  /* 0x0000000704007986 */ /* 0x0001e2000c10150c */
[----:B------:R-:W-:-:S03]  /*2b00*/  IADD3.X R3, R12, UR19, RZ, P1, !PT ;  /* 0x000000130c037c10 */ /* 0x000fc60008ffe4ff */
[----:B------:R-:W-:Y:S04]  /*2b10*/  STG.E.U16 desc[UR12][R4.64+0x2], R9 ;  /* 0x0000020904007986 */ /* 0x000fe8000c10150c */
[----:B------:R-:W-:Y:S04]  /*2b20*/  STG.E.U16 desc[UR12][R4.64+0x4], R6 ;  /* 0x0000040604007986 */ /* 0x000fe8000c10150c */
[----:B------:R1:W-:Y:S01]  /*2b30*/  STG.E.U16 desc[UR12][R4.64+0x6], R11 ;  /* 0x0000060b04007986 */ /* 0x0003e2000c10150c */
[----:B0-----:R-:W-:-:S03]  /*2b40*/  PRMT R7, R17, 0x7632, R7 ;  /* 0x0000763211077816 */ /* 0x001fc60000000007 */
[----:B------:R2:W-:Y:S01]  /*2b50*/  STG.E.U16 desc[UR12][R2.64], R0 ;  /* 0x0000000002007986 */ /* 0x0005e2000c10150c */
[----:B-1----:R-:W-:-:S03]  /*2b60*/  PRMT R5, R0, 0x7632, R5 ;  /* 0x0000763200057816 */ /* 0x002fc60000000005 */
[----:B------:R2:W-:Y:S04]  /*2b70*/  STG.E.U16 desc[UR12][R2.64+0x4], R17 ;  /* 0x0000041102007986 */ /* 0x0005e8000c10150c */
[----:B------:R2:W-:Y:S04]  /*2b80*/  STG.E.U16 desc[UR12][R2.64+0x2], R5 ;  /* 0x0000020502007986 */ /* 0x0005e8000c10150c */
[----:B------:R2:W-:Y:S01]  /*2b90*/  STG.E.U16 desc[UR12][R2.64+0x6], R7 ;  /* 0x0000060702007986 */ /* 0x0005e2000c10150c */
[----:B------:R-:W-:Y:S01]  /*2ba0*/  UMOV UR5, UR14 ;  /* 0x0000000e00057c82 */ /* 0x000fe20008000000 */
[----:B------:R-:W-:Y:S01]  /*2bb0*/  UMOV UR9, UR11 ;  /* 0x0000000b00097c82 */ /* 0x000fe20008000000 */
[----:B------:R-:W-:Y:S05]  /*2bc0*/  @!P0 BRA `(.L_x_219) ;  /* 0xffffffd800588947 */ /* 0x000fea000383ffff */
.L_x_203:
        /* <DEDUP_REMOVED lines=12> */
[----:B0-----:R-:W-:Y:S01]  /*2c90*/  HFMA2.MMA R3, -RZ, RZ, 0, 1.78813934326171875e-06 ;  /* 0x0000001eff037435 */ /* 0x001fe200000001ff */
[----:B-1----:R-:W-:Y:S02]  /*2ca0*/  LOP3.LUT R13, RZ, R4, RZ, 0x33, !PT ;  /* 0x00000004ff0d7212 */ /* 0x002fe400078e33ff */
[----:B------:R-:W-:Y:S02]  /*2cb0*/  LOP3.LUT R0, RZ, R5, RZ, 0x33, !PT ;  /* 0x00000005ff007212 */ /* 0x000fe400078e33ff */
[----:B------:R-:W-:-:S04]  /*2cc0*/  ISETP.GT.U32.AND P0, PT, R13, -0x3, PT ;  /* 0xfffffffd0d00780c */ /* 0x000fc80003f04070 */
[C---:B------:R-:W-:Y:S02]  /*2cd0*/  ISETP.GT.AND.EX P0, PT, R0.reuse, -0x1, PT, P0 ;  /* 0xffffffff0000780c */ /* 0x040fe40003f04300 */
[----:B--2---:R-:W-:Y:S02]  /*2ce0*/  SHF.R.U32.HI R36, RZ, 0x5, R37 ;  /* 0x00000005ff247819 */ /* 0x004fe40000011625 */
[----:B------:R-:W-:Y:S02]  /*2cf0*/  SEL R13, R13, 0xfffffffd, P0 ;  /* 0xfffffffd0d0d7807 */ /* 0x000fe40000000000 */
[----:B------:R-:W-:Y:S02]  /*2d00*/  SEL R0, R0, 0xffffffff, P0 ;  /* 0xffffffff00007807 */ /* 0x000fe40000000000 */
[C---:B------:R-:W-:Y:S02]  /*2d10*/  SHF.L.U32 R26, R13.reuse, 0x6, RZ ;  /* 0x000000060d1a7819 */ /* 0x040fe400000006ff */
[----:B------:R-:W-:Y:S01]  /*2d20*/  SHF.L.U64.HI R13, R13, 0x6, R0 ;  /* 0x000000060d0d7819 */ /* 0x000fe20000010200 */
[----:B------:R-:W-:Y:S01]  /*2d30*/  IMAD.MOV.U32 R0, RZ, RZ, -0x1 ;  /* 0xffffffffff007424 */ /* 0x000fe200078e00ff */
[----:B------:R-:W-:-:S02]  /*2d40*/  IADD3 R11, P0, P1, -R26, -0x41, -R36 ;  /* 0xffffffbf1a0b7810 */ /* 0x000fc4000791e924 */
[----:B------:R-:W-:Y:S02]  /*2d50*/  SHF.R.U32.HI R2, RZ, 0x4, R37 ;  /* 0x00000004ff027819 */ /* 0x000fe40000011625 */
[----:B------:R-:W-:Y:S02]  /*2d60*/  IADD3.X R15, ~R13, -0x1, R0, P0, P1 ;  /* 0xffffffff0d0f7810 */ /* 0x000fe400007e2500 */
[----:B------:R-:W-:Y:S02]  /*2d70*/  VIADDMNMX.U32 R3, R2, R3, 0x20, !PT ;  /* 0x0000002002037446 */ /* 0x000fe40007800003 */
[----:B------:R-:W-:Y:S01]  /*2d80*/  LOP3.LUT R0, RZ, R2, RZ, 0x33, !PT ;  /* 0x00000002ff007212 */ /* 0x000fe200078e33ff */
[----:B------:R-:W-:Y:S01]  /*2d90*/  IMAD.WIDE.U32 R6, R15, -0x77777777, RZ ;  /* 0x888888890f067825 */ /* 0x000fe200078e00ff */
[----:B------:R-:W-:Y:S02]  /*2da0*/  IADD3 R35, P2, R36, 0x2d, RZ ;  /* 0x0000002d24237810 */ /* 0x000fe40007f5e0ff */
[----:B------:R-:W-:Y:S01]  /*2db0*/  IADD3 R3, R3, R0, RZ ;  /* 0x0000000003037210 */ /* 0x000fe20007ffe0ff */
[----:B------:R-:W-:-:S04]  /*2dc0*/  IMAD.WIDE.U32 R8, P0, R11, -0x77777778, R6 ;  /* 0x888888880b087825 */ /* 0x000fc80007800006 */
[----:B------:R-:W-:-:S04]  /*2dd0*/  IMAD.WIDE.U32 R6, R11, -0x77777777, RZ ;  /* 0x888888890b067825 */ /* 0x000fc800078e00ff */
[----:B------:R-:W-:Y:S01]  /*2de0*/  IMAD.X R11, RZ, RZ, RZ, P0 ;  /* 0x000000ffff0b7224 */ /* 0x000fe200000e06ff */
[----:B------:R-:W-:Y:S01]  /*2df0*/  IADD3 RZ, P1, R7, R8, RZ ;  /* 0x0000000807ff7210 */ /* 0x000fe20007f3e0ff */
[----:B------:R-:W-:Y:S01]  /*2e00*/  IMAD.MOV.U32 R10, RZ, RZ, R9 ;  /* 0x000000ffff0a7224 */ /* 0x000fe200078e0009 */
[----:B------:R-:W-:Y:S01]  /*2e10*/  ISETP.LT.U32.AND P0, PT, R4, 0x2, PT ;  /* 0x000000020400780c */ /* 0x000fe20003f01070 */
[----:B------:R-:W-:-:S03]  /*2e20*/  IMAD.WIDE.U32 R6, R3, -0x77777777, RZ ;  /* 0x8888888903067825 */ /* 0x000fc600078e00ff */
[----:B------:R-:W-:Y:S01]  /*2e30*/  ISETP.LT.AND.EX P0, PT, R5, RZ, PT, P0 ;  /* 0x000000ff0500720c */ /* 0x000fe20003f01300 */
[----:B------:R-:W-:Y:S01]  /*2e40*/  IMAD.WIDE.U32.X R8, R15, -0x77777778, R10, P1 ;  /* 0x888888880f087825 */ /* 0x000fe200008e040a */
[----:B------:R-:W-:Y:S02]  /*2e50*/  LEA.HI R0, R7, 0x1, RZ, 0x1c ;  /* 0x0000000107007811 */ /* 0x000fe400078fe0ff */
[----:B------:R-:W-:Y:S01]  /*2e60*/  SEL R10, R4, 0x2, P0 ;  /* 0x00000002040a7807 */ /* 0x000fe20000000000 */
[----:B------:R-:W-:Y:S01]  /*2e70*/  IMAD.X R31, RZ, RZ, RZ, P2 ;  /* 0x000000ffff1f7224 */ /* 0x000fe200010e06ff */
[----:B------:R-:W-:Y:S02]  /*2e80*/  SHF.R.U64 R9, R8, 0x3, R9 ;  /* 0x0000000308097819 */ /* 0x000fe40000001209 */
[----:B------:R-:W-:Y:S02]  /*2e90*/  SEL R7, R5, RZ, P0 ;  /* 0x000000ff05077207 */ /* 0x000fe40000000000 */
[----:B------:R-:W-:-:S02]  /*2ea0*/  IADD3 R28, P0, R36, 0xf, RZ ;  /* 0x0000000f241c7810 */ /* 0x000fc40007f1e0ff */
[----:B------:R-:W-:Y:S02]  /*2eb0*/  IADD3 R30, P1, R36, 0x1e, RZ ;  /* 0x0000001e241e7810 */ /* 0x000fe40007f3e0ff */
[----:B------:R-:W-:Y:S01]  /*2ec0*/  IADD3 R9, R9, 0x1, RZ ;  /* 0x0000000109097810 */ /* 0x000fe20007ffe0ff */
[----:B------:R-:W-:Y:S01]  /*2ed0*/  IMAD.X R27, RZ, RZ, RZ, P0 ;  /* 0x000000ffff1b7224 */ /* 0x000fe200000e06ff */
[C---:B------:R-:W-:Y:S01]  /*2ee0*/  SHF.L.U64.HI R6, R10.reuse, 0x6, R7 ;  /* 0x000000060a067819 */ /* 0x040fe20000010207 */
[----:B------:R-:W-:Y:S01]  /*2ef0*/  IMAD.SHL.U32 R7, R10, 0x40, RZ ;  /* 0x000000400a077824 */ /* 0x000fe200078e00ff */
[----:B------:R-:W-:Y:S02]  /*2f00*/  MOV R4, UR10 ;  /* 0x0000000a00047c02 */ /* 0x000fe40008000f00 */
[----:B------:R-:W-:Y:S02]  /*2f10*/  LOP3.LUT R5, R37, 0xf, RZ, 0xc0, !PT ;  /* 0x0000000f25057812 */ /* 0x000fe400078ec0ff */
[----:B------:R-:W-:-:S02]  /*2f20*/  IADD3.X R29, RZ, RZ, RZ, P1, !PT ;  /* 0x000000ffff1d7210 */ /* 0x000fc40000ffe4ff */
[----:B------:R-:W-:Y:S02]  /*2f30*/  LOP3.LUT R8, R0, 0x3, RZ, 0xc0, !PT ;  /* 0x0000000300087812 */ /* 0x000fe400078ec0ff */
[----:B------:R-:W-:-:S07]  /*2f40*/  LOP3.LUT R9, R9, 0x3, RZ, 0xc0, !PT ;  /* 0x0000000309097812 */ /* 0x000fce00078ec0ff */
.L_x_236:
[----:B------:R-:W-:Y:S01]  /*2f50*/  ISETP.GT.U32.AND P0, PT, R7, R36, PT ;  /* 0x000000240700720c */ /* 0x000fe20003f04070 */
[----:B------:R-:W-:Y:S01]  /*2f60*/  BSSY B0, `(.L_x_220) ;  /* 0x00000ac000007945 */ /* 0x000fe20003800000 */
[----:B0-----:R-:W-:Y:S02]  /*2f70*/  CS2R R24, SRZ ;  /* 0x0000000000187805 */ /* 0x001fe4000001ff00 */
[----:B------:R-:W-:-:S13]  /*2f80*/  ISETP.GT.AND.EX P0, PT, R6, RZ, PT, P0 ;  /* 0x000000ff0600720c */ /* 0x000fda0003f04300 */
[----:B-1234-:R-:W-:Y:S05]  /*2f90*/  @!P0 BRA `(.L_x_221) ;  /* 0x0000000800a08947 */ /* 0x01efea0003800000 */
[----:B------:R-:W-:Y:S01]  /*2fa0*/  ISETP.NE.U32.AND P1, PT, R9, RZ, PT ;  /* 0x000000ff0900720c */ /* 0x000fe20003f25070 */
[----:B------:R-:W-:Y:S01]  /*2fb0*/  BSSY B1, `(.L_x_222) ;  /* 0x0000026000017945 */ /* 0x000fe20003800000 */
[----:B------:R-:W-:Y:S01]  /*2fc0*/  IADD3 R10, P2, P3, -R26, -0x41, -R36 ;  /* 0xffffffbf1a0a7810 */ /* 0x000fe20007b5e924 */
[----:B------:R-:W-:Y:S01]  /*2fd0*/  HFMA2.MMA R12, -RZ, RZ, 0, 0 ;  /* 0x00000000ff0c7435 */ /* 0x000fe200000001ff */
[----:B------:R-:W-:Y:S02]  /*2fe0*/  ISETP.NE.AND.EX P1, PT, RZ, RZ, PT, P1 ;  /* 0x000000ffff00720c */ /* 0x000fe40003f25310 */
[----:B------:R-:W-:Y:S02]  /*2ff0*/  CS2R R24, SRZ ;  /* 0x0000000000187805 */ /* 0x000fe4000001ff00 */
[----:B------:R-:W-:Y:S02]  /*3000*/  MOV R0, 0xffffffff ;  /* 0xffffffff00007802 */ /* 0x000fe40000000f00 */
[----:B------:R-:W-:-:S02]  /*3010*/  LOP3.LUT R11, R37, 0x1f, RZ, 0xc0, !PT ;  /* 0x0000001f250b7812 */ /* 0x000fc400078ec0ff */
[----:B------:R-:W-:Y:S02]  /*3020*/  ISETP.GE.U32.AND P0, PT, R10, 0x2d, PT ;  /* 0x0000002d0a00780c */ /* 0x000fe40003f06070 */
[----:B------:R-:W-:Y:S02]  /*3030*/  IADD3.X R0, ~R13, -0x1, R0, P2, P3 ;  /* 0xffffffff0d007810 */ /* 0x000fe400017e6500 */
[----:B------:R-:W-:Y:S02]  /*3040*/  IADD3 R10, P2, R11, R4, RZ ;  /* 0x000000040b0a7210 */ /* 0x000fe40007f5e0ff */
[----:B------:R-:W-:Y:S01]  /*3050*/  ISETP.GE.U32.AND.EX P0, PT, R0, RZ, PT, P0 ;  /* 0x000000ff0000720c */ /* 0x000fe20003f06100 */
[----:B------:R-:W-:Y:S01]  /*3060*/  IMAD.MOV.U32 R0, RZ, RZ, R36 ;  /* 0x000000ffff007224 */ /* 0x000fe200078e0024 */
[----:B------:R-:W-:Y:S01]  /*3070*/  LEA.HI.X.SX32 R11, R4, RZ, 0x1, P2 ;  /* 0x000000ff040b7211 */ /* 0x000fe200010f0eff */
[----:B------:R-:W-:Y:S10]  /*3080*/  @!P1 BRA `(.L_x_223) ;  /* 0x0000000000609947 */ /* 0x000ff40003800000 */
        /* <DEDUP_REMOVED lines=24> */
.L_x_223:
[----:B------:R-:W-:Y:S05]  /*3210*/  BSYNC B1 ;  /* 0x0000000000017941 */ /* 0x000fea0003800000 */
.L_x_222:
[----:B------:R-:W-:Y:S05]  /*3220*/  @!P0 BRA `(.L_x_221) ;  /* 0x0000000400fc8947 */ /* 0x000fea0003800000 */
[----:B------:R-:W-:Y:S01]  /*3230*/  IADD3 R14, P2, -R0, R7, RZ ;  /* 0x00000007000e7210 */ /* 0x000fe20007f5e1ff */
[----:B------:R-:W-:Y:S01]  /*3240*/  IMAD R15, R12, 0xf00, RZ ;  /* 0x00000f000c0f7824 */ /* 0x000fe200078e02ff */
[C---:B------:R-:W-:Y:S01]  /*3250*/  SHF.L.U64.HI R11, R10.reuse, 0x1, R11 ;  /* 0x000000010a0b7819 */ /* 0x040fe2000001020b */
[----:B------:R-:W-:Y:S01]  /*3260*/  IMAD.SHL.U32 R10, R10, 0x2, RZ ;  /* 0x000000020a0a7824 */ /* 0x000fe200078e00ff */
[----:B------:R-:W-:Y:S01]  /*3270*/  ISETP.GT.U32.AND P1, PT, R14, 0xb4, PT ;  /* 0x000000b40e00780c */ /* 0x000fe20003f24070 */
[----:B------:R-:W-:Y:S01]  /*3280*/  IMAD.X R14, R6, 0x1, ~R12, P2 ;  /* 0x00000001060e7824 */ /* 0x000fe200010e0e0c */
[----:B------:R-:W-:Y:S01]  /*3290*/  ULDC.64 UR4, c[0x0][0x260] ;  /* 0x0000980000047ab9 */ /* 0x000fe20000000a00 */
[----:B------:R-:W-:Y:S01]  /*32a0*/  IMAD.WIDE.U32 R10, R0, 0xf00, R10 ;  /* 0x00000f00000a7825 */ /* 0x000fe200078e000a */
[----:B------:R-:W-:Y:S02]  /*32b0*/  BSSY B1, `(.L_x_224) ;  /* 0x0000043000017945 */ /* 0x000fe40003800000 */
[----:B------:R-:W-:-:S02]  /*32c0*/  ISETP.GT.AND.EX P1, PT, R14, RZ, PT, P1 ;  /* 0x000000ff0e00720c */ /* 0x000fc40003f24310 */
[----:B------:R-:W-:Y:S02]  /*32d0*/  IADD3 R11, R11, R15, RZ ;  /* 0x0000000f0b0b7210 */ /* 0x000fe40007ffe0ff */
[----:B------:R-:W-:-:S04]  /*32e0*/  LEA R18, P0, R10, UR4, 0x2 ;  /* 0x000000040a127c11 */ /* 0x000fc8000f8010ff */
[----:B------:R-:W-:Y:S02]  /*32f0*/  LEA.HI.X R10, R10, UR5, R11, 0x2, P0 ;  /* 0x000000050a0a7c11 */ /* 0x000fe400080f140b */
[----:B------:R-:W-:-:S04]  /*3300*/  IADD3 R18, P0, R18, 0x80800, RZ ;  /* 0x0008080012127810 */ /* 0x000fc80007f1e0ff */
[----:B------:R-:W-:Y:S02]  /*3310*/  IADD3.X R19, RZ, R10, RZ, P0, !PT ;  /* 0x0000000aff137210 */ /* 0x000fe400007fe4ff */
[----:B------:R-:W-:Y:S01]  /*3320*/  PLOP3.LUT P0, PT, PT, PT, PT, 0x80, 0x0 ;  /* 0x000000000000781c */ /* 0x000fe20003f0f070 */
[----:B------:R-:W-:-:S12]  /*3330*/  @!P1 BRA `(.L_x_225) ;  /* 0x0000000000e89947 */ /* 0x000fd80003800000 */
[----:B------:R-:W-:Y:S02]  /*3340*/  IADD3 R11, P1, R7, -0xb4, RZ ;  /* 0xffffff4c070b7810 */ /* 0x000fe40007f3e0ff */
[----:B------:R-:W-:Y:S02]  /*3350*/  PLOP3.LUT P0, PT, PT, PT, PT, 0x8, 0x0 ;  /* 0x000000000000781c */ /* 0x000fe40003f0e170 */
[----:B------:R-:W-:-:S11]  /*3360*/  IADD3.X R10, R6, -0x1, RZ, P1, !PT ;  /* 0xffffffff060a7810 */ /* 0x000fd60000ffe4ff */
.L_x_226:
        /* <DEDUP_REMOVED lines=39> */
[----:B------:R-:W-:Y:S01]  /*35e0*/  IMAD.X R12, RZ, RZ, R12, P1 ;  /* 0x000000ffff0c7224 */ /* 0x000fe200008e060c */
[----:B------:R-:W-:Y:S01]  /*35f0*/  ISETP.GE.U32.AND P1, PT, R0, R11, PT ;  /* 0x0000000b0000720c */ /* 0x000fe20003f26070 */
[----:B----4-:R-:W-:Y:S01]  /*3600*/  FADD.FTZ R33, R33, R20 ;  /* 0x0000001421217221 */ /* 0x010fe20000010000 */
[----:B------:R-:W-:Y:S02]  /*3610*/  FADD.FTZ R32, R32, R21 ;  /* 0x0000001520207221 */ /* 0x000fe40000010000 */
[----:B------:R-:W-:Y:S01]  /*3620*/  ISETP.GE.AND.EX P1, PT, R12, R10, PT, P1 ;  /* 0x0000000a0c00720c */ /* 0x000fe20003f26310 */
[----:B-----5:R-:W-:Y:S01]  /*3630*/  FADD.FTZ R33, R33, R16 ;  /* 0x0000001021217221 */ /* 0x020fe20000010000 */
[----:B------:R-:W-:Y:S01]  /*3640*/  FADD.FTZ R32, R32, R17 ;  /* 0x0000001120207221 */ /* 0x000fe20000010000 */
[----:B0-----:R-:W-:-:S04]  /*3650*/  IADD3 R18, P2, R18, 0x384000, RZ ;  /* 0x0038400012127810 */ /* 0x001fc80007f5e0ff */
[----:B------:R-:W-:Y:S01]  /*3660*/  IADD3.X R19, RZ, R19, RZ, P2, !PT ;  /* 0x00000013ff137210 */ /* 0x000fe200017fe4ff */
[----:B---3--:R-:W-:Y:S01]  /*3670*/  FADD.FTZ R33, R33, R14 ;  /* 0x0000000e21217221 */ /* 0x008fe20000010000 */
[----:B------:R-:W-:-:S03]  /*3680*/  FADD.FTZ R32, R32, R15 ;  /* 0x0000000f20207221 */ /* 0x000fc60000010000 */
[----:B------:R-:W-:Y:S01]  /*3690*/  FADD.FTZ R33, R33, R22 ;  /* 0x0000001621217221 */ /* 0x000fe20000010000 */
[----:B------:R-:W-:-:S03]  /*36a0*/  FADD.FTZ R32, R32, R23 ;  /* 0x0000001720207221 */ /* 0x000fc60000010000 */
[----:B--2---:R-:W-:Y:S01]  /*36b0*/  FADD.FTZ R24, R33, R24 ;  /* 0x0000001821187221 */ /* 0x004fe20000010000 */
[----:B------:R-:W-:Y:S01]  /*36c0*/  FADD.FTZ R25, R32, R25 ;  /* 0x0000001920197221 */ /* 0x000fe20000010000 */
[----:B------:R-:W-:Y:S06]  /*36d0*/  @!P1 BRA `(.L_x_226) ;  /* 0xfffffffc00249947 */ /* 0x000fec000383ffff */
.L_x_225:
[----:B------:R-:W-:Y:S05]  /*36e0*/  BSYNC B1 ;  /* 0x0000000000017941 */ /* 0x000fea0003800000 */
.L_x_224:
[----:B------:R-:W-:Y:S01]  /*36f0*/  IADD3 R10, P2, -R0, R7, RZ ;  /* 0x00000007000a7210 */ /* 0x000fe20007f5e1ff */
[----:B------:R-:W-:Y:S03]  /*3700*/  BSSY B1, `(.L_x_227) ;  /* 0x0000022000017945 */ /* 0x000fe60003800000 */
[----:B------:R-:W-:Y:S01]  /*3710*/  ISETP.GT.U32.AND P1, PT, R10, 0x3c, PT ;  /* 0x0000003c0a00780c */ /* 0x000fe20003f24070 */
[----:B------:R-:W-:-:S05]  /*3720*/  IMAD.X R10, R6, 0x1, ~R12, P2 ;  /* 0x00000001060a7824 */ /* 0x000fca00010e0e0c */
        /* <DEDUP_REMOVED lines=22> */
[----:B------:R-:W-:Y:S01]  /*3890*/  PLOP3.LUT P0, PT, PT, PT, PT, 0x8, 0x0 ;  /* 0x000000000000781c */ /* 0x000fe20003f0e170 */
[----:B------:R-:W-:Y:S01]  /*38a0*/  IMAD.X R12, RZ, RZ, R12, P2 ;  /* 0x000000ffff0c7224 */ /* 0x000fe200010e060c */
[----:B------:R-:W-:Y:S01]  /*38b0*/  IADD3.X R19, RZ, R19, RZ, P1, !PT ;  /* 0x00000013ff137210 */ /* 0x000fe20000ffe4ff */
[----:B--2---:R-:W-:Y:S01]  /*38c0*/  FADD.FTZ R33, R33, R14 ;  /* 0x0000000e21217221 */ /* 0x004fe20000010000 */
[----:B------:R-:W-:-:S03]  /*38d0*/  FADD.FTZ R24, R24, R15 ;  /* 0x0000000f18187221 */ /* 0x000fc60000010000 */
[----:B---3--:R-:W-:Y:S01]  /*38e0*/  FADD.FTZ R33, R33, R10 ;  /* 0x0000000a21217221 */ /* 0x008fe20000010000 */
[----:B------:R-:W-:-:S03]  /*38f0*/  FADD.FTZ R10, R24, R11 ;  /* 0x0000000b180a7221 */ /* 0x000fc60000010000 */
[----:B----4-:R-:W-:Y:S01]  /*3900*/  FADD.FTZ R24, R33, R22 ;  /* 0x0000001621187221 */ /* 0x010fe20000010000 */
[----:B------:R-:W-:-:S07]  /*3910*/  FADD.FTZ R25, R10, R23 ;  /* 0x000000170a197221 */ /* 0x000fce0000010000 */
.L_x_228:
[----:B------:R-:W-:Y:S05]  /*3920*/  BSYNC B1 ;  /* 0x0000000000017941 */ /* 0x000fea0003800000 */
.L_x_227:
        /* <DEDUP_REMOVED lines=15> */
.L_x_221:
[----:B------:R-:W-:Y:S05]  /*3a20*/  BSYNC B0 ;  /* 0x0000000000007941 */ /* 0x000fea0003800000 */
.L_x_220:
[----:B------:R-:W0:Y:S01]  /*3a30*/  S2UR UR5, SR_CgaCtaId ;  /* 0x00000000000579c3 */ /* 0x000e220000008800 */
[----:B------:R-:W-:Y:S01]  /*3a40*/  UMOV UR4, 0x400 ;  /* 0x0000040000047882 */ /* 0x000fe20000000000 */
[----:B------:R-:W-:Y:S02]  /*3a50*/  SHF.L.U32 R0, R36, 0x1, RZ ;  /* 0x0000000124007819 */ /* 0x000fe400000006ff */
[----:B------:R-:W-:Y:S02]  /*3a60*/  ISETP.GT.U32.AND P0, PT, R37, 0x1ff, PT ;  /* 0x000001ff2500780c */ /* 0x000fe40003f04070 */
[----:B------:R-:W-:Y:S01]  /*3a70*/  LOP3.LUT R0, R0, 0x1f, R37, 0x78, !PT ;  /* 0x0000001f00007812 */ /* 0x000fe200078e7825 */
[----:B0-----:R-:W-:-:S06]  /*3a80*/  ULEA UR4, UR5, UR4, 0x18 ;  /* 0x0000000405047291 */ /* 0x001fcc000f8ec03f */
[----:B------:R-:W-:-:S05]  /*3a90*/  LEA R11, R36, UR4, 0x7 ;  /* 0x00000004240b7c11 */ /* 0x000fca000f8e38ff */
[----:B------:R-:W-:-:S05]  /*3aa0*/  IMAD R0, R0, 0x4, R11 ;  /* 0x0000000400007824 */ /* 0x000fca00078e020b */
[----:B------:R0:W-:Y:S04]  /*3ab0*/  STS [R0], R24 ;  /* 0x0000001800007388 */ /* 0x0001e80000000800 */
[----:B------:R0:W-:Y:S01]  /*3ac0*/  STS [R0+0x780], R25 ;  /* 0x0007801900007388 */ /* 0x0001e20000000800 */
[----:B------:R-:W-:Y:S06]  /*3ad0*/  BAR.SYNC.DEFER_BLOCKING 0x0 ;  /* 0x0000000000007b1d */ /* 0x000fec0000010000 */
[----:B------:R-:W-:Y:S05]  /*3ae0*/  @P0 BRA `(.L_x_229) ;  /* 0x0000001000c80947 */ /* 0x000fea0003800000 */
[----:B------:R-:W-:Y:S01]  /*3af0*/  ISETP.NE.AND P0, PT, R8, RZ, PT ;  /* 0x000000ff0800720c */ /* 0x000fe20003f05270 */
[----:B------:R-:W-:Y:S01]  /*3b00*/  BSSY B0, `(.L_x_230) ;  /* 0x0000084000007945 */ /* 0x000fe20003800000 */
[----:B------:R-:W-:-:S11]  /*3b10*/  MOV R12, R2 ;  /* 0x00000002000c7202 */ /* 0x000fd60000000f00 */
[----:B------:R-:W-:Y:S05]  /*3b20*/  @!P0 BRA `(.L_x_231) ;  /* 0x0000000800048947 */ /* 0x000fea0003800000 */
[----:B------:R-:W-:Y:S01]  /*3b30*/  ISETP.NE.AND P0, PT, R5, 0xf, PT ;  /* 0x0000000f0500780c */ /* 0x000fe20003f05270 */
[----:B0-----:R-:W-:Y:S01]  /*3b40*/  HFMA2.MMA R0, -RZ, RZ, 0, 0 ;  /* 0x00000000ff007435 */ /* 0x001fe200000001ff */
[----:B------:R-:W-:-:S11]  /*3b50*/  UMOV UR5, 0xffff ;  /* 0x0000ffff00057882 */ /* 0x000fd60000000000 */
[C---:B------:R-:W-:Y:S01]  /*3b60*/  @P0 IMAD.SHL.U32 R11, R5.reuse, 0x2, RZ ;  /* 0x00000002050b0824 */ /* 0x040fe200078e00ff */
[----:B------:R-:W-:Y:S02]  /*3b70*/  @P0 SHF.R.U32.HI R2, RZ, 0x4, R37 ;  /* 0x00000004ff020819 */ /* 0x000fe40000011625 */
[----:B------:R-:W-:Y:S02]  /*3b80*/  @P0 LEA R10, R5, UR4, 0x7 ;  /* 0x00000004050a0c11 */ /* 0x000fe4000f8e38ff */
[----:B------:R-:W-:-:S05]  /*3b90*/  @P0 LOP3.LUT R11, R2, R11, RZ, 0x3c, !PT ;  /* 0x0000000b020b0212 */ /* 0x000fca00078e3cff */
[----:B------:R-:W-:Y:S01]  /*3ba0*/  @P0 IMAD R11, R11, 0x4, R10 ;  /* 0x000000040b0b0824 */ /* 0x000fe200078e020a */
[----:B------:R-:W-:-:S04]  /*3bb0*/  MOV R10, RZ ;  /* 0x000000ff000a7202 */ /* 0x000fc80000000f00 */
[----:B------:R0:W1:Y:S04]  /*3bc0*/  @P0 LDS R0, [R11] ;  /* 0x000000000b000984 */ /* 0x0000680000000800 */
[----:B------:R0:W2:Y:S01]  /*3bd0*/  @P0 LDS R10, [R11+0x780] ;  /* 0x000780000b0a0984 */ /* 0x0000a20000000800 */
[----:B------:R-:W-:Y:S05]  /*3be0*/  BRA.DIV UR5, `(.L_x_232) ;  /* 0x0000001205a87947 */ /* 0x000fea000b800000 */
[----:B------:R-:W-:Y:S01]  /*3bf0*/  IMAD.MOV.U32 R17, RZ, RZ, 0xffff ;  /* 0x0000ffffff117424 */ /* 0x000fe200078e00ff */
[----:B------:R-:W-:Y:S01]  /*3c00*/  MOV R19, 0xffff ;  /* 0x0000ffff00137802 */ /* 0x000fe20000000f00 */
[----:B------:R-:W-:Y:S01]  /*3c10*/  IMAD.MOV.U32 R16, RZ, RZ, 0xffff ;  /* 0x0000ffffff107424 */ /* 0x000fe200078e00ff */
[----:B------:R-:W-:Y:S01]  /*3c20*/  MOV R18, 0xffff ;  /* 0x0000ffff00127802 */ /* 0x000fe20000000f00 */
[----:B------:R-:W-:Y:S01]  /*3c30*/  IMAD.MOV.U32 R21, RZ, RZ, 0xffff ;  /* 0x0000ffffff157424 */ /* 0x000fe200078e00ff */
[----:B01----:R-:W0:Y:S01]  /*3c40*/  SHFL.BFLY PT, R11, R0, 0x8, 0x101f ;  /* 0x0d101f00000b7f89 */ /* 0x003e2200000e0000 */
[----:B------:R-:W-:-:S03]  /*3c50*/  MOV R33, 0xffff ;  /* 0x0000ffff00217802 */ /* 0x000fc60000000f00 */
[----:B--2---:R-:W1:Y:S01]  /*3c60*/  SHFL.BFLY PT, R15, R10, 0x8, 0x101f ;  /* 0x0d101f000a0f7f89 */ /* 0x004e6200000e0000 */
[----:B0-----:R-:W-:Y:S01]  /*3c70*/  FADD.FTZ R11, R11, R0 ;  /* 0x000000000b0b7221 */ /* 0x001fe20000010000 */
[----:B-1----:R-:W-:-:S04]  /*3c80*/  FADD.FTZ R15, R15, R10 ;  /* 0x0000000a0f0f7221 */ /* 0x002fc80000010000 */
[----:B------:R-:W0:Y:S01]  /*3c90*/  SHFL.BFLY PT, R12, R11, 0x4, 0x101f ;  /* 0x0c901f000b0c7f89 */ /* 0x000e2200000e0000 */
[----:B------:R-:W-:-:S03]  /*3ca0*/  IMAD.MOV.U32 R10, RZ, RZ, 0xffff ;  /* 0x0000ffffff0a7424 */ /* 0x000fc600078e00ff */
        /* <DEDUP_REMOVED lines=10> */
.L_x_245:
        /* <DEDUP_REMOVED lines=15> */
[C---:B------:R-:W-:Y:S01]  /*3e40*/  @P0 SHF.L.U32 R17, R5.reuse, 0x1, RZ ;  /* 0x0000000105110819 */ /* 0x040fe200000006ff */
[----:B------:R-:W-:Y:S01]  /*3e50*/  UMOV UR5, 0xffff ;  /* 0x0000ffff00057882 */ /* 0x000fe20000000000 */
[----:B------:R-:W-:Y:S02]  /*3e60*/  @P0 LEA R19, R5, UR4, 0x7 ;  /* 0x0000000405130c11 */ /* 0x000fe4000f8e38ff */
[----:B--2---:R-:W-:Y:S01]  /*3e70*/  @P0 LOP3.LUT R0, R12, R17, RZ, 0x3c, !PT ;  /* 0x000000110c000212 */ /* 0x004fe200078e3cff */
        /* <DEDUP_REMOVED lines=28> */
.L_x_255:
        /* <DEDUP_REMOVED lines=9> */
[C---:B------:R-:W-:Y:S01]  /*40d0*/  @P0 IMAD.SHL.U32 R17, R5.reuse, 0x2, RZ ;  /* 0x0000000205110824 */ /* 0x040fe200078e00ff */
[----:B------:R-:W-:Y:S01]  /*40e0*/  @P0 LEA R19, R5, UR4, 0x7 ;  /* 0x0000000405130c11 */ /* 0x000fe2000f8e38ff */
[----:B------:R-:W-:-:S03]  /*40f0*/  UMOV UR5, 0xffff ;  /* 0x0000ffff00057882 */ /* 0x000fc60000000000 */
[----:B-1----:R-:W-:Y:S01]  /*4100*/  @P0 LOP3.LUT R0, R12, R17, RZ, 0x3c, !PT ;  /* 0x000000110c000212 */ /* 0x002fe200078e3cff */
        /* <DEDUP_REMOVED lines=28> */
.L_x_265:
[----:B--2---:R-:W-:Y:S01]  /*42d0*/  FADD.FTZ R12, R12, R23 ;  /* 0x000000170c0c7221 */ /* 0x004fe20000010000 */
[----:B------:R-:W-:-:S04]  /*42e0*/  @!P1 F2FP.BF16.F32.PACK_AB R0, RZ, R24 ;  /* 0x00000018ff00923e */ /* 0x000fc800000010ff */
[----:B------:R-:W-:Y:S01]  /*42f0*/  @!P1 F2FP.BF16.F32.PACK_AB R12, RZ, R12 ;  /* 0x0000000cff0c923e */ /* 0x000fe200000010ff */
[----:B------:R3:W-:Y:S03]  /*4300*/  @!P1 STG.E.U16 desc[UR12][R10.64+0x78], R0 ;  /* 0x000078000a009986 */ /* 0x0007e6000c10150c */
[----:B------:R-:W-:Y:S02]  /*4310*/  PRMT R16, R12, 0x7610, R16 ;  /* 0x000076100c107816 */ /* 0x000fe40000000010 */
[----:B------:R-:W-:-:S03]  /*4320*/  LEA.HI R12, R37, 0x5a, RZ, 0x1c ;  /* 0x0000005a250c7811 */ /* 0x000fc600078fe0ff */
[----:B------:R3:W-:Y:S04]  /*4330*/  @!P1 STG.E.U16 desc[UR12][R14.64+0x78], R16 ;  /* 0x000078100e009986 */ /* 0x0007e8000c10150c */
.L_x_231:
[----:B------:R-:W-:Y:S05]  /*4340*/  BSYNC B0 ;  /* 0x0000000000007941 */ /* 0x000fea0003800000 */
.L_x_230:
[----:B------:R-:W-:-:S13]  /*4350*/  ISETP.GE.U32.AND P0, PT, R3, 0x5a, PT ;  /* 0x0000005a0300780c */ /* 0x000fda0003f06070 */
[----:B------:R-:W-:Y:S05]  /*4360*/  @!P0 BRA `(.L_x_229) ;  /* 0x0000000800a88947 */ /* 0x000fea0003800000 */
[----:B------:R-:W-:Y:S01]  /*4370*/  ISETP.NE.AND P0, PT, R5, 0xf, PT ;  /* 0x0000000f0500780c */ /* 0x000fe20003f05270 */
[----:B------:R-:W-:-:S12]  /*4380*/  UMOV UR5, 0xffff ;  /* 0x0000ffff00057882 */ /* 0x000fd80000000000 */
[C---:B-123--:R-:W-:Y:S02]  /*4390*/  @P0 SHF.L.U32 R11, R5.reuse, 0x1, RZ ;  /* 0x00000001050b0819 */ /* 0x04efe400000006ff */
[----:B------:R-:W-:Y:S02]  /*43a0*/  @P0 LEA R15, R5, UR4, 0x7 ;  /* 0x00000004050f0c11 */ /* 0x000fe4000f8e38ff */
[----:B0-----:R-:W-:Y:S01]  /*43b0*/  @P0 LOP3.LUT R0, R12, R11, RZ, 0x3c, !PT ;  /* 0x0000000b0c000212 */ /* 0x001fe200078e3cff */
        /* <DEDUP_REMOVED lines=8> */
[----:B------:R-:W-:Y:S01]  /*4440*/  @P0 IADD3 R14, R12, 0x1e, RZ ;  /* 0x0000001e0c0e0810 */ /* 0x000fe20007ffe0ff */
[C---:B------:R-:W-:Y:S01]  /*4450*/  @P0 IMAD.SHL.U32 R17, R5.reuse, 0x2, RZ ;  /* 0x0000000205110824 */ /* 0x040fe200078e00ff */
[----:B------:R-:W-:Y:S01]  /*4460*/  MOV R25, 0xffff ;  /* 0x0000ffff00197802 */ /* 0x000fe20000000f00 */
[----:B01----:R-:W0:Y:S01]  /*4470*/  SHFL.BFLY PT, R10, R11, 0x8, 0x101f ;  /* 0x0d101f000b0a7f89 */ /* 0x003e2200000e0000 */
[----:B------:R-:W-:Y:S01]  /*4480*/  MOV R19, 0xffff ;  /* 0x0000ffff00137802 */ /* 0x000fe20000000f00 */
[C---:B------:R-:W-:Y:S01]  /*4490*/  @P0 IMAD.SHL.U32 R22, R5.reuse, 0x2, RZ ;  /* 0x0000000205160824 */ /* 0x040fe200078e00ff */
[----:B------:R-:W-:Y:S01]  /*44a0*/  @P0 LOP3.LUT R14, R14, R17, RZ, 0x3c, !PT ;  /* 0x000000110e0e0212 */ /* 0x000fe200078e3cff */
[----:B--2---:R-:W1:Y:S01]  /*44b0*/  SHFL.BFLY PT, R15, R0, 0x8, 0x101f ;  /* 0x0d101f00000f7f89 */ /* 0x004e6200000e0000 */
[C---:B------:R-:W-:Y:S01]  /*44c0*/  @P0 LEA R17, R5.reuse, UR4, 0x7 ;  /* 0x0000000405110c11 */ /* 0x040fe2000f8e38ff */
[----:B------:R-:W-:Y:S01]  /*44d0*/  IMAD.MOV.U32 R33, RZ, RZ, 0xffff ;  /* 0x0000ffffff217424 */ /* 0x000fe200078e00ff */
[----:B------:R-:W-:Y:S01]  /*44e0*/  ISETP.NE.AND P1, PT, R5, RZ, PT ;  /* 0x000000ff0500720c */ /* 0x000fe20003f25270 */
[----:B------:R-:W-:-:S02]  /*44f0*/  IMAD.MOV.U32 R18, RZ, RZ, 0xffff ;  /* 0x0000ffffff127424 */ /* 0x000fc400078e00ff */
[----:B------:R-:W-:Y:S02]  /*4500*/  @P0 IMAD R20, R14, 0x4, R17 ;  /* 0x000000040e140824 */ /* 0x000fe400078e0211 */
[----:B------:R-:W-:-:S03]  /*4510*/  IMAD.MOV.U32 R34, RZ, RZ, 0xffff ;  /* 0x0000ffffff227424 */ /* 0x000fc600078e00ff */
[----:B------:R-:W-:Y:S01]  /*4520*/  @P0 LDS R14, [R20] ;  /* 0x00000000140e0984 */ /* 0x000fe20000000800 */
[----:B0-----:R-:W-:Y:S01]  /*4530*/  FADD.FTZ R10, R10, R11 ;  /* 0x0000000b0a0a7221 */ /* 0x001fe20000010000 */
[----:B-1----:R-:W-:-:S04]  /*4540*/  FADD.FTZ R24, R15, R0 ;  /* 0x000000000f187221 */ /* 0x002fc80000010000 */
[----:B------:R-:W0:Y:S01]  /*4550*/  SHFL.BFLY PT, R25, R10, 0x4, 0x101f ;  /* 0x0c901f000a197f89 */ /* 0x000e2200000e0000 */
[----:B------:R-:W-:-:S03]  /*4560*/  @P0 IADD3 R15, R12, 0x3c, RZ ;  /* 0x0000003c0c0f0810 */ /* 0x000fc60007ffe0ff */
[----:B------:R-:W1:Y:S01]  /*4570*/  SHFL.BFLY PT, R17, R24, 0x4, 0x101f ;  /* 0x0c901f0018117f89 */ /* 0x000e6200000e0000 */
[----:B------:R-:W-:Y:S02]  /*4580*/  @P0 LOP3.LUT R15, R15, R22, RZ, 0x3c, !PT ;  /* 0x000000160f0f0212 */ /* 0x000fe400078e3cff */
[----:B------:R-:W-:-:S05]  /*4590*/  @P0 LEA R22, R5, UR4, 0x7 ;  /* 0x0000000405160c11 */ /* 0x000fca000f8e38ff */
[----:B------:R-:W-:-:S05]  /*45a0*/  @P0 IMAD R15, R15, 0x4, R22 ;  /* 0x000000040f0f0824 */ /* 0x000fca00078e0216 */
[----:B------:R-:W-:Y:S01]  /*45b0*/  @P0 LDS R22, [R15] ;  /* 0x000000000f160984 */ /* 0x000fe20000000800 */
[----:B0-----:R-:W-:Y:S01]  /*45c0*/  FADD.FTZ R11, R10, R25 ;  /* 0x000000190a0b7221 */ /* 0x001fe20000010000 */
[----:B------:R-:W-:Y:S02]  /*45d0*/  @P0 IADD3 R10, R12, 0x5a, RZ ;  /* 0x0000005a0c0a0810 */ /* 0x000fe40007ffe0ff */
[----:B------:R0:W-:Y:S01]  /*45e0*/  @P0 LDS R25, [R20+0x780] ;  /* 0x0007800014190984 */ /* 0x0001e20000000800 */
[----:B-1----:R-:W-:Y:S01]  /*45f0*/  FADD.FTZ R0, R24, R17 ;  /* 0x0000001118007221 */ /* 0x002fe20000010000 */
[----:B------:R-:W-:Y:S02]  /*4600*/  HFMA2.MMA R24, -RZ, RZ, 0, 0 ;  /* 0x00000000ff187435 */ /* 0x000fe400000001ff */
[----:B------:R-:W1:Y:S04]  /*4610*/  SHFL.BFLY PT, R32, R11, 0x2, 0x101f ;  /* 0x0c501f000b207f89 */ /* 0x000e6800000e0000 */
[----:B------:R-:W-:Y:S01]  /*4620*/  @P0 LDS R17, [R15+0x780] ;  /* 0x000780000f110984 */ /* 0x000fe20000000800 */
[----:B------:R-:W-:Y:S01]  /*4630*/  @P0 MOV R24, R14 ;  /* 0x0000000e00180202 */ /* 0x000fe20000000f00 */
[----:B0-----:R-:W-:-:S02]  /*4640*/  IMAD.MOV.U32 R20, RZ, RZ, RZ ;  /* 0x000000ffff147224 */ /* 0x001fc400078e00ff */
[----:B------:R-:W0:Y:S04]  /*4650*/  SHFL.BFLY PT, R14, R0, 0x2, 0x101f ;  /* 0x0c501f00000e7f89 */ /* 0x000e2800000e0000 */
[----:B------:R-:W2:Y:S01]  /*4660*/  SHFL.BFLY PT, R33, R24, 0x8, 0x101f ;  /* 0x0d101f0018217f89 */ /* 0x000ea200000e0000 */
[----:B-1----:R-:W-:Y:S01]  /*4670*/  FADD.FTZ R32, R11, R32 ;  /* 0x000000200b207221 */ /* 0x002fe20000010000 */
[----:B------:R-:W-:-:S04]  /*4680*/  @P0 IMAD.SHL.U32 R11, R5, 0x2, RZ ;  /* 0x00000002050b0824 */ /* 0x000fc800078e00ff */
[----:B------:R-:W1:Y:S01]  /*4690*/  SHFL.BFLY PT, R23, R32, 0x1, 0x101f ;  /* 0x0c301f0020177f89 */ /* 0x000e6200000e0000 */
[----:B------:R-:W-:Y:S02]  /*46a0*/  @P0 LOP3.LUT R10, R10, R11, RZ, 0x3c, !PT ;  /* 0x0000000b0a0a0212 */ /* 0x000fe400078e3cff */
[----:B------:R-:W-:Y:S01]  /*46b0*/  @P0 LEA R11, R5, UR4, 0x7 ;  /* 0x00000004050b0c11 */ /* 0x000fe2000f8e38ff */
[----:B0-----:R-:W-:Y:S01]  /*46c0*/  FADD.FTZ R21, R0, R14 ;  /* 0x0000000e00157221 */ /* 0x001fe20000010000 */
[----:B------:R-:W-:Y:S02]  /*46d0*/  CS2R R14, SRZ ;  /* 0x00000000000e7805 */ /* 0x000fe4000001ff00 */
[----:B------:R-:W-:Y:S01]  /*46e0*/  IADD3 R0, R12, R4, RZ ;  /* 0x000000040c007210 */ /* 0x000fe20007ffe0ff */
[----:B--2---:R-:W-:Y:S01]  /*46f0*/  FADD.FTZ R24, R33, R24 ;  /* 0x0000001821187221 */ /* 0x004fe20000010000 */
[----:B------:R-:W-:Y:S01]  /*4700*/  @P0 MOV R20, R25 ;  /* 0x0000001900140202 */ /* 0x000fe20000000f00 */
[----:B------:R-:W-:Y:S01]  /*4710*/  @P0 IMAD.MOV.U32 R14, RZ, RZ, R22 ;  /* 0x000000ffff0e0224 */ /* 0x000fe200078e0016 */
[----:B------:R-:W-:-:S02]  /*4720*/  MOV R25, 0xffff ;  /* 0x0000ffff00197802 */ /* 0x000fc40000000f00 */
[----:B------:R-:W-:Y:S02]  /*4730*/  @P0 LEA R16, R10, R11, 0x2 ;  /* 0x0000000b0a100211 */ /* 0x000fe400078e10ff */
[----:B------:R-:W-:Y:S01]  /*4740*/  MOV R33, 0xffff ;  /* 0x0000ffff00217802 */ /* 0x000fe20000000f00 */
[----:B------:R-:W0:Y:S01]  /*4750*/  @!P1 LDC.64 R10, c[0x0][0x218] ;  /* 0x00008600ff0a9b82 */ /* 0x000e220000000a00 */
[----:B------:R-:W2:Y:S01]  /*4760*/  SHFL.BFLY PT, R25, R24, 0x4, 0x101f ;  /* 0x0c901f0018197f89 */ /* 0x000ea200000e0000 */
[----:B------:R-:W-:Y:S02]  /*4770*/  @P0 MOV R15, R17 ;  /* 0x00000011000f0202 */ /* 0x000fe40000000f00 */
[----:B------:R-:W-:Y:S01]  /*4780*/  MOV R17, 0xffff ;  /* 0x0000ffff00117802 */ /* 0x000fe20000000f00 */
[----:B------:R-:W-:Y:S01]  /*4790*/  @P0 LDS R18, [R16+0x780] ;  /* 0x0007800010120984 */ /* 0x000fe20000000800 */
[----:B------:R-:W-:-:S03]  /*47a0*/  MOV R12, 0xffff ;  /* 0x0000ffff000c7802 */ /* 0x000fc60000000f00 */
[----:B------:R-:W-:Y:S01]  /*47b0*/  @P0 LDS R19, [R16] ;  /* 0x0000000010130984 */ /* 0x000fe20000000800 */
[----:B-1----:R-:W-:Y:S01]  /*47c0*/  FADD.FTZ R23, R32, R23 ;  /* 0x0000001720177221 */ /* 0x002fe20000010000 */
[----:B------:R-:W-:Y:S02]  /*47d0*/  IMAD.MOV.U32 R32, RZ, RZ, 0xffff ;  /* 0x0000ffffff207424 */ /* 0x000fe400078e00ff */
[----:B------:R-:W1:Y:S02]  /*47e0*/  SHFL.BFLY PT, R22, R20, 0x8, 0x101f ;  /* 0x0d101f0014167f89 */ /* 0x000e6400000e0000 */
[----:B------:R-:W-:Y:S02]  /*47f0*/  @!P1 F2FP.BF16.F32.PACK_AB R23, RZ, R23 ;  /* 0x00000017ff17923e */ /* 0x000fe400000010ff */
[----:B------:R-:W3:Y:S04]  /*4800*/  SHFL.BFLY PT, R16, R14, 0x8, 0x101f ;  /* 0x0d101f000e107f89 */ /* 0x000ee800000e0000 */
[----:B------:R-:W4:Y:S01]  /*4810*/  SHFL.BFLY PT, R17, R15, 0x8, 0x101f ;  /* 0x0d101f000f117f89 */ /* 0x000f2200000e0000 */
[----:B0-----:R-:W-:-:S03]  /*4820*/  @!P1 IMAD.WIDE R10, R0, 0x2, R10 ;  /* 0x00000002000a9825 */ /* 0x001fc600078e020a */
[----:B------:R-:W0:Y:S01]  /*4830*/  SHFL.BFLY PT, R32, R21, 0x1, 0x101f ;  /* 0x0c301f0015207f89 */ /* 0x000e2200000e0000 */
[----:B--2---:R-:W-:Y:S01]  /*4840*/  FADD.FTZ R24, R24, R25 ;  /* 0x0000001918187221 */ /* 0x004fe20000010000 */
[----:B------:R-:W-:Y:S02]  /*4850*/  IMAD.MOV.U32 R25, RZ, RZ, 0xffff ;  /* 0x0000ffffff197424 */ /* 0x000fe400078e00ff */
[----:B------:R2:W-:Y:S01]  /*4860*/  @!P1 STG.E.U16 desc[UR12][R10.64], R23 ;  /* 0x000000170a009986 */ /* 0x0005e2000c10150c */
[----:B-1----:R-:W-:Y:S01]  /*4870*/  FADD.FTZ R20, R22, R20 ;  /* 0x0000001416147221 */ /* 0x002fe20000010000 */
[----:B---3--:R-:W-:-:S04]  /*4880*/  FADD.FTZ R22, R16, R14 ;  /* 0x0000000e10167221 */ /* 0x008fc80000010000 */
[----:B------:R-:W1:Y:S01]  /*4890*/  SHFL.BFLY PT, R25, R20, 0x4, 0x101f ;  /* 0x0c901f0014197f89 */ /* 0x000e6200000e0000 */
[----:B--2---:R-:W-:Y:S01]  /*48a0*/  MOV R23, 0xffff ;  /* 0x0000ffff00177802 */ /* 0x004fe20000000f00 */
[----:B------:R-:W2:Y:S01]  /*48b0*/  @!P1 LDC.64 R10, c[0x0][0x220] ;  /* 0x00008800ff0a9b82 */ /* 0x000ea20000000a00 */
[----:B----4-:R-:W-:Y:S01]  /*48c0*/  FADD.FTZ R17, R17, R15 ;  /* 0x0000000f11117221 */ /* 0x010fe20000010000 */
[----:B------:R-:W-:Y:S02]  /*48d0*/  CS2R R14, SRZ ;  /* 0x00000000000e7805 */ /* 0x000fe4000001ff00 */
[----:B------:R-:W-:Y:S01]  /*48e0*/  @P0 IMAD.MOV.U32 R15, RZ, RZ, R18 ;  /* 0x000000ffff0f0224 */ /* 0x000fe200078e0012 */
[----:B------:R-:W-:Y:S01]  /*48f0*/  @P0 MOV R14, R19 ;  /* 0x00000013000e0202 */ /* 0x000fe20000000f00 */
[----:B0-----:R-:W-:Y:S01]  /*4900*/  FADD.FTZ R21, R21, R32 ;  /* 0x0000002015157221 */ /* 0x001fe20000010000 */
[----:B------:R-:W-:Y:S01]  /*4910*/  MOV R18, 0xffff ;  /* 0x0000ffff00127802 */ /* 0x000fe20000000f00 */
[----:B------:R-:W-:Y:S01]  /*4920*/  IMAD.MOV.U32 R32, RZ, RZ, 0xffff ;  /* 0x0000ffffff207424 */ /* 0x000fe200078e00ff */
[----:B------:R-:W-:Y:S01]  /*4930*/  MOV R19, 0xffff ;  /* 0x0000ffff00137802 */ /* 0x000fe20000000f00 */
[----:B------:R-:W0:Y:S01]  /*4940*/  SHFL.BFLY PT, R16, R22, 0x4, 0x101f ;  /* 0x0c901f0016107f89 */ /* 0x000e2200000e0000 */
[----:B------:R-:W-:-:S03]  /*4950*/  @!P1 F2FP.BF16.F32.PACK_AB R21, RZ, R21 ;  /* 0x00000015ff15923e */ /* 0x000fc600000010ff */
[----:B------:R-:W3:Y:S04]  /*4960*/  SHFL.BFLY PT, R33, R17, 0x4, 0x101f ;  /* 0x0c901f0011217f89 */ /* 0x000ee800000e0000 */
[----:B------:R-:W4:Y:S04]  /*4970*/  SHFL.BFLY PT, R18, R15, 0x8, 0x101f ;  /* 0x0d101f000f127f89 */ /* 0x000f2800000e0000 */
[----:B------:R-:W5:Y:S01]  /*4980*/  SHFL.BFLY PT, R19, R24, 0x2, 0x101f ;  /* 0x0c501f0018137f89 */ /* 0x000f6200000e0000 */
[----:B-1----:R-:W-:Y:S01]  /*4990*/  FADD.FTZ R25, R20, R25 ;  /* 0x0000001914197221 */ /* 0x002fe20000010000 */
[----:B------:R-:W-:Y:S01]  /*49a0*/  MOV R20, 0xffff ;  /* 0x0000ffff00147802 */ /* 0x000fe20000000f00 */
[----:B--2---:R-:W-:Y:S01]  /*49b0*/  @!P1 IMAD.WIDE R10, R0, 0x2, R10 ;  /* 0x00000002000a9825 */ /* 0x004fe200078e020a */
[----:B------:R-:W1:Y:S04]  /*49c0*/  SHFL.BFLY PT, R32, R14, 0x8, 0x101f ;  /* 0x0d101f000e207f89 */ /* 0x000e6800000e0000 */
[----:B------:R-:W2:Y:S01]  /*49d0*/  SHFL.BFLY PT, R20, R25, 0x2, 0x101f ;  /* 0x0c501f0019147f89 */ /* 0x000ea200000e0000 */
[----:B0-----:R-:W-:-:S03]  /*49e0*/  FADD.FTZ R34, R22, R16 ;  /* 0x0000001016227221 */ /* 0x001fc60000010000 */
[----:B------:R0:W-:Y:S01]  /*49f0*/  @!P1 STG.E.U16 desc[UR12][R10.64], R21 ;  /* 0x000000150a009986 */ /* 0x0001e2000c10150c */
[----:B------:R-:W-:Y:S01]  /*4a00*/  MOV R16, 0xffff ;  /* 0x0000ffff00107802 */ /* 0x000fe20000000f00 */
[----:B---3--:R-:W-:Y:S01]  /*4a10*/  FADD.FTZ R22, R17, R33 ;  /* 0x0000002111167221 */ /* 0x008fe20000010000 */
[----:B------:R-:W-:Y:S02]  /*4a20*/  IMAD.MOV.U32 R33, RZ, RZ, 0xffff ;  /* 0x0000ffffff217424 */ /* 0x000fe400078e00ff */
[----:B----4-:R-:W-:Y:S01]  /*4a30*/  FADD.FTZ R17, R18, R15 ;  /* 0x0000000f12117221 */ /* 0x010fe20000010000 */
[----:B------:R-:W-:Y:S01]  /*4a40*/  MOV R15, 0xffff ;  /* 0x0000ffff000f7802 */ /* 0x000fe20000000f00 */
[----:B-----5:R-:W-:Y:S01]  /*4a50*/  FADD.FTZ R24, R24, R19 ;  /* 0x0000001318187221 */ /* 0x020fe20000010000 */
[----:B0-----:R-:W-:Y:S01]  /*4a60*/  IMAD.MOV.U32 R21, RZ, RZ, 0xffff ;  /* 0x0000ffffff157424 */ /* 0x001fe200078e00ff */
[----:B------:R-:W-:-:S03]  /*4a70*/  MOV R19, 0xffff ;  /* 0x0000ffff00137802 */ /* 0x000fc60000000f00 */
[----:B------:R-:W0:Y:S01]  /*4a80*/  SHFL.BFLY PT, R15, R22, 0x2, 0x101f ;  /* 0x0c501f00160f7f89 */ /* 0x000e2200000e0000 */
[----:B-1----:R-:W-:Y:S01]  /*4a90*/  FADD.FTZ R32, R32, R14 ;  /* 0x0000000e20207221 */ /* 0x002fe20000010000 */
[----:B------:R-:W1:Y:S02]  /*4aa0*/  @!P1 LDC.64 R10, c[0x0][0x218] ;  /* 0x00008600ff0a9b82 */ /* 0x000e640000000a00 */
[----:B------:R-:W3:Y:S01]  /*4ab0*/  SHFL.BFLY PT, R21, R24, 0x1, 0x101f ;  /* 0x0c301f0018157f89 */ /* 0x000ee200000e0000 */
[----:B--2---:R-:W-:-:S03]  /*4ac0*/  FADD.FTZ R14, R25, R20 ;  /* 0x00000014190e7221 */ /* 0x004fc60000010000 */
[----:B------:R-:W2:Y:S04]  /*4ad0*/  SHFL.BFLY PT, R19, R34, 0x2, 0x101f ;  /* 0x0c501f0022137f89 */ /* 0x000ea800000e0000 */
[----:B------:R-:W4:Y:S04]  /*4ae0*/  SHFL.BFLY PT, R33, R32, 0x4, 0x101f ;  /* 0x0c901f0020217f89 */ /* 0x000f2800000e0000 */
[----:B------:R-:W5:Y:S04]  /*4af0*/  SHFL.BFLY PT, R16, R17, 0x4, 0x101f ;  /* 0x0c901f0011107f89 */ /* 0x000f6800000e0000 */
[----:B------:R-:W5:Y:S01]  /*4b00*/  SHFL.BFLY PT, R23, R14, 0x1, 0x101f ;  /* 0x0c301f000e177f89 */ /* 0x000f6200000e0000 */
[----:B0-----:R-:W-:Y:S01]  /*4b10*/  FADD.FTZ R12, R22, R15 ;  /* 0x0000000f160c7221 */ /* 0x001fe20000010000 */
[----:B------:R-:W-:Y:S01]  /*4b20*/  MOV R22, 0xffff ;  /* 0x0000ffff00167802 */ /* 0x000fe20000000f00 */
[----:B-1----:R-:W-:-:S04]  /*4b30*/  @!P1 IMAD.WIDE R10, R0, 0x2, R10 ;  /* 0x00000002000a9825 */ /* 0x002fc800078e020a */
[----:B---3--:R-:W-:Y:S01]  /*4b40*/  FADD.FTZ R18, R24, R21 ;  /* 0x0000001518127221 */ /* 0x008fe20000010000 */
[----:B------:R-:W-:Y:S01]  /*4b50*/  IMAD.MOV.U32 R21, RZ, RZ, 0xffff ;  /* 0x0000ffffff157424 */ /* 0x000fe200078e00ff */
[----:B------:R-:W-:Y:S01]  /*4b60*/  SHFL.BFLY PT, R22, R12, 0x1, 0x101f ;  /* 0x0c301f000c167f89 */ /* 0x000fe200000e0000 */
[----:B--2---:R-:W-:Y:S01]  /*4b70*/  FADD.FTZ R20, R34, R19 ;  /* 0x0000001322147221 */ /* 0x004fe20000010000 */
        /* <DEDUP_REMOVED lines=32> */
.L_x_299:
        /* <DEDUP_REMOVED lines=9> */
.L_x_229:
        /* <DEDUP_REMOVED lines=8> */
.L_x_232:
[----:B-1----:R-:W-:Y:S01]  /*4e90*/  IMAD.MOV.U32 R21, RZ, RZ, R0 ;  /* 0x000000ffff157224 */ /* 0x002fe200078e0000 */
[----:B------:R-:W-:Y:S01]  /*4ea0*/  MOV R18, 0x8 ;  /* 0x0000000800127802 */ /* 0x000fe20000000f00 */
[----:B------:R-:W-:Y:S01]  /*4eb0*/  IMAD.MOV.U32 R16, RZ, RZ, 0xffff ;  /* 0x0000ffffff107424 */ /* 0x000fe200078e00ff */
[----:B------:R-:W-:-:S07]  /*4ec0*/  MOV R19, 0x101f ;  /* 0x0000101f00137802 */ /* 0x000fce0000000f00 */
[----:B0-2---:R-:W-:Y:S05]  /*4ed0*/  WARPSYNC.COLLECTIVE R16, `(.L_x_237) ;  /* 0x0000000010087348 */ /* 0x005fea0003c00000 */
[----:B------:R1:W3:Y:S02]  /*4ee0*/  SHFL.BFLY P2, R23, R21, R18, R19 ;  /* 0x0c00001215177389 */ /* 0x0002e40000040013 */
[----:B0123--:R-:W-:Y:S01]  /*4ef0*/  ENDCOLLECTIVE ;  /* 0x000000000000791b */ /* 0x00ffe20003800000 */
.L_x_237:
[----:B------:R-:W-:Y:S02]  /*4f00*/  MOV R21, R10 ;  /* 0x0000000a00157202 */ /* 0x000fe40000000f00 */
[----:B------:R-:W-:-:S07]  /*4f10*/  MOV R11, R23 ;  /* 0x00000017000b7202 */ /* 0x000fce0000000f00 */
[----:B------:R-:W-:Y:S05]  /*4f20*/  WARPSYNC.COLLECTIVE R16, `(.L_x_238) ;  /* 0x0000000010087348 */ /* 0x000fea0003c00000 */
[----:B------:R0:W1:Y:S02]  /*4f30*/  SHFL.BFLY P2, R23, R21, R18, R19 ;  /* 0x0c00001215177389 */ /* 0x0000640000040013 */
[----:B01----:R-:W-:Y:S01]  /*4f40*/  ENDCOLLECTIVE ;  /* 0x000000000000791b */ /* 0x003fe20003800000 */
.L_x_238:
[----:B------:R-:W-:-:S05]  /*4f50*/  FADD.FTZ R11, R11, R0 ;  /* 0x000000000b0b7221 */ /* 0x000fca0000010000 */
[----:B------:R-:W-:Y:S02]  /*4f60*/  MOV R21, R11 ;  /* 0x0000000b00157202 */ /* 0x000fe40000000f00 */
[----:B------:R-:W-:Y:S01]  /*4f70*/  MOV R18, 0x4 ;  /* 0x0000000400127802 */ /* 0x000fe20000000f00 */
[----:B------:R-:W-:-:S07]  /*4f80*/  IMAD.MOV.U32 R15, RZ, RZ, R23 ;  /* 0x000000ffff0f7224 */ /* 0x000fce00078e0017 */
[----:B------:R-:W-:Y:S05]  /*4f90*/  WARPSYNC.COLLECTIVE R16, `(.L_x_239) ;  /* 0x0000000010087348 */ /* 0x000fea0003c00000 */
[----:B------:R0:W1:Y:S02]  /*4fa0*/  SHFL.BFLY P2, R23, R21, R18, R19 ;  /* 0x0c00001215177389 */ /* 0x0000640000040013 */
[----:B01----:R-:W-:Y:S01]  /*4fb0*/  ENDCOLLECTIVE ;  /* 0x000000000000791b */ /* 0x003fe20003800000 */
.L_x_239:
[----:B------:R-:W-:-:S05]  /*4fc0*/  FADD.FTZ R15, R15, R10 ;  /* 0x0000000a0f0f7221 */ /* 0x000fca0000010000 */
[----:B------:R-:W-:Y:S01]  /*4fd0*/  MOV R21, R15 ;  /* 0x0000000f00157202 */ /* 0x000fe20000000f00 */
[----:B------:R-:W-:-:S07]  /*4fe0*/  IMAD.MOV.U32 R12, RZ, RZ, R23 ;  /* 0x000000ffff0c7224 */ /* 0x000fce00078e0017 */
[----:B------:R-:W-:Y:S05]  /*4ff0*/  WARPSYNC.COLLECTIVE R16, `(.L_x_240) ;  /* 0x0000000010087348 */ /* 0x000fea0003c00000 */
[----:B------:R0:W1:Y:S02]  /*5000*/  SHFL.BFLY P2, R23, R21, R18, R19 ;  /* 0x0c00001215177389 */ /* 0x0000640000040013 */
[----:B01----:R-:W-:Y:S01]  /*5010*/  ENDCOLLECTIVE ;  /* 0x000000000000791b */ /* 0x003fe20003800000 */
.L_x_240:
[----:B------:R-:W-:-:S04]  /*5020*/  FADD.FTZ R12, R11, R12 ;  /* 0x0000000c0b0c7221 */ /* 0x000fc80000010000 */
[----:B------:R-:W-:Y:S01]  /*5030*/  IMAD.MOV.U32 R21, RZ, RZ, R12 ;  /* 0x000000ffff157224 */ /* 0x000fe200078e000c */
[----:B------:R-:W-:Y:S02]  /*5040*/  MOV R18, 0x2 ;  /* 0x0000000200127802 */ /* 0x000fe40000000f00 */
[----:B------:R-:W-:-:S07]  /*5050*/  MOV R14, R23 ;  /* 0x00000017000e7202 */ /* 0x000fce0000000f00 */
[----:B------:R-:W-:Y:S05]  /*5060*/  WARPSYNC.COLLECTIVE R16, `(.L_x_241) ;  /* 0x0000000010087348 */ /* 0x000fea0003c00000 */
[----:B------:R0:W1:Y:S02]  /*5070*/  SHFL.BFLY P2, R23, R21, R18, R19 ;  /* 0x0c00001215177389 */ /* 0x0000640000040013 */
[----:B01----:R-:W-:Y:S01]  /*5080*/  ENDCOLLECTIVE ;  /* 0x000000000000791b */ /* 0x003fe20003800000 */
.L_x_241:
[----:B------:R-:W-:-:S04]  /*5090*/  FADD.FTZ R14, R15, R14 ;  /* 0x0000000e0f0e7221 */ /* 0x000fc80000010000 */
[----:B------:R-:W-:Y:S01]  /*50a0*/  IMAD.MOV.U32 R21, RZ, RZ, R14 ;  /* 0x000000ffff157224 */ /* 0x000fe200078e000e */
[----:B------:R-:W-:-:S07]  /*50b0*/  MOV R17, R23 ;  /* 0x0000001700117202 */ /* 0x000fce0000000f00 */
[----:B------:R-:W-:Y:S05]  /*50c0*/  WARPSYNC.COLLECTIVE R16, `(.L_x_242) ;  /* 0x0000000010087348 */ /* 0x000fea0003c00000 */
[----:B------:R0:W1:Y:S02]  /*50d0*/  SHFL.BFLY P2, R23, R21, R18, R19 ;  /* 0x0c00001215177389 */ /* 0x0000640000040013 */
[----:B01----:R-:W-:Y:S01]  /*50e0*/  ENDCOLLECTIVE ;  /* 0x000000000000791b */ /* 0x003fe20003800000 */
.L_x_242:
[----:B------:R-:W-:-:S05]  /*50f0*/  FADD.FTZ R17, R12, R17 ;  /* 0x000000110c117221 */ /* 0x000fca0000010000 */
[----:B------:R-:W-:Y:S01]  /*5100*/  MOV R21, R17 ;  /* 0x0000001100157202 */ /* 0x000fe20000000f00 */
[----:B------:R-:W-:Y:S01]  /*5110*/  IMAD.MOV.U32 R18, RZ, RZ, 0x1 ;  /* 0x00000001ff127424 */ /* 0x000fe200078e00ff */
[----:B------:R-:W-:-:S07]  /*5120*/  MOV R25, R23 ;  /* 0x0000001700197202 */ /* 0x000fce0000000f00 */
[----:B------:R-:W-:Y:S05]  /*5130*/  WARPSYNC.COLLECTIVE R16, `(.L_x_243) ;  /* 0x0000000010087348 */ /* 0x000fea0003c00000 */
[----:B------:R0:W1:Y:S02]  /*5140*/  SHFL.BFLY P2, R23, R21, R18, R19 ;  /* 0x0c00001215177389 */ /* 0x0000640000040013 */
[----:B01----:R-:W-:Y:S01]  /*5150*/  ENDCOLLECTIVE ;  /* 0x000000000000791b */ /* 0x003fe20003800000 */
.L_x_243:
[----:B------:R-:W-:-:S05]  /*5160*/  FADD.FTZ R25, R14, R25 ;  /* 0x000000190e197221 */ /* 0x000fca0000010000 */
[----:B------:R-:W-:Y:S02]  /*5170*/  MOV R21, R25 ;  /* 0x0000001900157202 */ /* 0x000fe40000000f00 */
[----:B------:R-:W-:-:S07]  /*5180*/  MOV R0, R23 ;  /* 0x0000001700007202 */ /* 0x000fce0000000f00 */
[----:B------:R-:W-:Y:S05]  /*5190*/  WARPSYNC.COLLECTIVE R16, `(.L_x_244) ;  /* 0x0000000010087348 */ /* 0x000fea0003c00000 */
[----:B------:R0:W1:Y:S02]  /*51a0*/  SHFL.BFLY P2, R23, R21, R18, R19 ;  /* 0x0c00001215177389 */ /* 0x0000640000040013 */
[----:B01----:R-:W-:Y:S01]  /*51b0*/  ENDCOLLECTIVE ;  /* 0x000000000000791b */ /* 0x003fe20003800000 */
.L_x_244:
[----:B------:R-:W-:Y:S01]  /*51c0*/  FADD.FTZ R0, R17, R0 ;  /* 0x0000000011007221 */ /* 0x000fe20000010000 */
[----:B------:R-:W-:Y:S06]  /*51d0*/  BRA `(.L_x_245) ;  /* 0xffffffe800dc7947 */ /* 0x000fec000383ffff */
.L_x_233:
        /* <DEDUP_REMOVED lines=8> */
.L_x_247:
[----:B------:R-:W-:Y:S05]  /*5260*/  BSYNC B1 ;  /* 0x0000000000017941 */ /* 0x000fea0003800000 */
.L_x_246:
        /* <DEDUP_REMOVED lines=8> */
.L_x_248:
[----:B------:R-:W-:Y:S01]  /*52f0*/  FADD.FTZ R17, R17, R12 ;  /* 0x0000000c11117221 */ /* 0x000fe20000010000 */
[----:B------:R-:W-:-:S03]  /*5300*/  HFMA2.MMA R18, -RZ, RZ, 0, 2.384185791015625e-07 ;  /* 0x00000004ff127435 */ /* 0x000fc600000001ff */
[----:B------:R-:W-:Y:S02]  /*5310*/  IMAD.MOV.U32 R21, RZ, RZ, R17 ;  /* 0x000000ffff157224 */ /* 0x000fe400078e0011 */
[----:B------:R-:W-:-:S07]  /*5320*/  FADD.FTZ R20, R23, R0 ;  /* 0x0000000017147221 */ /* 0x000fce0000010000 */
[----:B------:R-:W-:Y:S05]  /*5330*/  WARPSYNC.COLLECTIVE R16, `(.L_x_249) ;  /* 0x0000000010087348 */ /* 0x000fea0003c00000 */
[----:B------:R0:W1:Y:S02]  /*5340*/  SHFL.BFLY P2, R23, R21, R18, R19 ;  /* 0x0c00001215177389 */ /* 0x0000640000040013 */
[----:B01----:R-:W-:Y:S01]  /*5350*/  ENDCOLLECTIVE ;  /* 0x000000000000791b */ /* 0x003fe20003800000 */
.L_x_249:
[----:B------:R-:W-:Y:S01]  /*5360*/  IMAD.MOV.U32 R21, RZ, RZ, R20 ;  /* 0x000000ffff157224 */ /* 0x000fe200078e0014 */
[----:B------:R-:W-:-:S07]  /*5370*/  MOV R22, R23 ;  /* 0x0000001700167202 */ /* 0x000fce0000000f00 */
[----:B------:R-:W-:Y:S05]  /*5380*/  WARPSYNC.COLLECTIVE R16, `(.L_x_250) ;  /* 0x0000000010087348 */ /* 0x000fea0003c00000 */
[----:B------:R0:W1:Y:S02]  /*5390*/  SHFL.BFLY P2, R23, R21, R18, R19 ;  /* 0x0c00001215177389 */ /* 0x0000640000040013 */
[----:B01----:R-:W-:Y:S01]  /*53a0*/  ENDCOLLECTIVE ;  /* 0x000000000000791b */ /* 0x003fe20003800000 */
.L_x_250:
[----:B------:R-:W-:Y:S01]  /*53b0*/  FADD.FTZ R22, R17, R22 ;  /* 0x0000001611167221 */ /* 0x000fe20000010000 */
[----:B------:R-:W-:-:S04]  /*53c0*/  HFMA2.MMA R18, -RZ, RZ, 0, 1.1920928955078125e-07 ;  /* 0x00000002ff127435 */ /* 0x000fc800000001ff */
[----:B------:R-:W-:Y:S01]  /*53d0*/  MOV R21, R22 ;  /* 0x0000001600157202 */ /* 0x000fe20000000f00 */
[----:B------:R-:W-:-:S07]  /*53e0*/  FADD.FTZ R0, R20, R23 ;  /* 0x0000001714007221 */ /* 0x000fce0000010000 */
[----:B------:R-:W-:Y:S05]  /*53f0*/  WARPSYNC.COLLECTIVE R16, `(.L_x_251) ;  /* 0x0000000010087348 */ /* 0x000fea0003c00000 */
[----:B------:R0:W1:Y:S02]  /*5400*/  SHFL.BFLY P2, R23, R21, R18, R19 ;  /* 0x0c00001215177389 */ /* 0x0000640000040013 */
[----:B01----:R-:W-:Y:S01]  /*5410*/  ENDCOLLECTIVE ;  /* 0x000000000000791b */ /* 0x003fe20003800000 */
.L_x_251:
[----:B------:R-:W-:Y:S01]  /*5420*/  MOV R21, R0 ;  /* 0x0000000000157202 */ /* 0x000fe20000000f00 */
[----:B------:R-:W-:-:S07]  /*5430*/  IMAD.MOV.U32 R25, RZ, RZ, R23 ;  /* 0x000000ffff197224 */ /* 0x000fce00078e0017 */
[----:B------:R-:W-:Y:S05]  /*5440*/  WARPSYNC.COLLECTIVE R16, `(.L_x_252) ;  /* 0x0000000010087348 */ /* 0x000fea0003c00000 */
[----:B------:R0:W1:Y:S02]  /*5450*/  SHFL.BFLY P2, R23, R21, R18, R19 ;  /* 0x0c00001215177389 */ /* 0x0000640000040013 */
[----:B01----:R-:W-:Y:S01]  /*5460*/  ENDCOLLECTIVE ;  /* 0x000000000000791b */ /* 0x003fe20003800000 */
.L_x_252:
[----:B------:R-:W-:-:S05]  /*5470*/  FADD.FTZ R25, R22, R25 ;  /* 0x0000001916197221 */ /* 0x000fca0000010000 */
[----:B------:R-:W-:Y:S01]  /*5480*/  MOV R21, R25 ;  /* 0x0000001900157202 */ /* 0x000fe20000000f00 */
[----:B------:R-:W-:Y:S02]  /*5490*/  IMAD.MOV.U32 R18, RZ, RZ, 0x1 ;  /* 0x00000001ff127424 */ /* 0x000fe400078e00ff */
[----:B------:R-:W-:-:S07]  /*54a0*/  FADD.FTZ R12, R0, R23 ;  /* 0x00000017000c7221 */ /* 0x000fce0000010000 */
[----:B------:R-:W-:Y:S05]  /*54b0*/  WARPSYNC.COLLECTIVE R16, `(.L_x_253) ;  /* 0x0000000010087348 */ /* 0x000fea0003c00000 */
[----:B------:R0:W1:Y:S02]  /*54c0*/  SHFL.BFLY P2, R23, R21, R18, R19 ;  /* 0x0c00001215177389 */ /* 0x0000640000040013 */
[----:B01----:R-:W-:Y:S01]  /*54d0*/  ENDCOLLECTIVE ;  /* 0x000000000000791b */ /* 0x003fe20003800000 */
.L_x_253:
[----:B------:R-:W-:Y:S02]  /*54e0*/  MOV R21, R12 ;  /* 0x0000000c00157202 */ /* 0x000fe40000000f00 */
[----:B------:R-:W-:-:S07]  /*54f0*/  MOV R24, R23 ;  /* 0x0000001700187202 */ /* 0x000fce0000000f00 */
[----:B------:R-:W-:Y:S05]  /*5500*/  WARPSYNC.COLLECTIVE R16, `(.L_x_254) ;  /* 0x0000000010087348 */ /* 0x000fea0003c00000 */
[----:B------:R0:W1:Y:S02]  /*5510*/  SHFL.BFLY P2, R23, R21, R18, R19 ;  /* 0x0c00001215177389 */ /* 0x0000640000040013 */
[----:B01----:R-:W-:Y:S01]  /*5520*/  ENDCOLLECTIVE ;  /* 0x000000000000791b */ /* 0x003fe20003800000 */
.L_x_254:
[----:B------:R-:W-:Y:S01]  /*5530*/  FADD.FTZ R24, R25, R24 ;  /* 0x0000001819187221 */ /* 0x000fe20000010000 */
[----:B------:R-:W-:Y:S06]  /*5540*/  BRA `(.L_x_255) ;  /* 0xffffffe800bc7947 */ /* 0x000fec000383ffff */
.L_x_234:
        /* <DEDUP_REMOVED lines=8> */
.L_x_257:
[----:B------:R-:W-:Y:S05]  /*55d0*/  BSYNC B1 ;  /* 0x0000000000017941 */ /* 0x000fea0003800000 */
.L_x_256:
        /* <DEDUP_REMOVED lines=8> */
.L_x_258:
[----:B------:R-:W-:Y:S01]  /*5660*/  FADD.FTZ R17, R17, R12 ;  /* 0x0000000c11117221 */ /* 0x000fe20000010000 */
[----:B------:R-:W-:-:S03]  /*5670*/  HFMA2.MMA R18, -RZ, RZ, 0, 2.384185791015625e-07 ;  /* 0x00000004ff127435 */ /* 0x000fc600000001ff */
[----:B------:R-:W-:Y:S02]  /*5680*/  IMAD.MOV.U32 R21, RZ, RZ, R17 ;  /* 0x000000ffff157224 */ /* 0x000fe400078e0011 */
[----:B------:R-:W-:-:S07]  /*5690*/  FADD.FTZ R20, R23, R0 ;  /* 0x0000000017147221 */ /* 0x000fce0000010000 */
[----:B------:R-:W-:Y:S05]  /*56a0*/  WARPSYNC.COLLECTIVE R16, `(.L_x_259) ;  /* 0x0000000010087348 */ /* 0x000fea0003c00000 */
[----:B------:R0:W1:Y:S02]  /*56b0*/  SHFL.BFLY P2, R23, R21, R18, R19 ;  /* 0x0c00001215177389 */ /* 0x0000640000040013 */
[----:B01----:R-:W-:Y:S01]  /*56c0*/  ENDCOLLECTIVE ;  /* 0x000000000000791b */ /* 0x003fe20003800000 */
.L_x_259:
[----:B------:R-:W-:Y:S01]  /*56d0*/  IMAD.MOV.U32 R21, RZ, RZ, R20 ;  /* 0x000000ffff157224 */ /* 0x000fe200078e0014 */
[----:B------:R-:W-:-:S07]  /*56e0*/  MOV R22, R23 ;  /* 0x0000001700167202 */ /* 0x000fce0000000f00 */
[----:B------:R-:W-:Y:S05]  /*56f0*/  WARPSYNC.COLLECTIVE R16, `(.L_x_260) ;  /* 0x0000000010087348 */ /* 0x000fea0003c00000 */
[----:B------:R0:W1:Y:S02]  /*5700*/  SHFL.BFLY P2, R23, R21, R18, R19 ;  /* 0x0c00001215177389 */ /* 0x0000640000040013 */
[----:B01----:R-:W-:Y:S01]  /*5710*/  ENDCOLLECTIVE ;  /* 0x000000000000791b */ /* 0x003fe20003800000 */
.L_x_260:
[----:B------:R-:W-:Y:S01]  /*5720*/  FADD.FTZ R22, R17, R22 ;  /* 0x0000001611167221 */ /* 0x000fe20000010000 */
[----:B------:R-:W-:-:S04]  /*5730*/  HFMA2.MMA R18, -RZ, RZ, 0, 1.1920928955078125e-07 ;  /* 0x00000002ff127435 */ /* 0x000fc800000001ff */
[----:B------:R-:W-:Y:S01]  /*5740*/  MOV R21, R22 ;  /* 0x0000001600157202 */ /* 0x000fe20000000f00 */
[----:B------:R-:W-:-:S07]  /*5750*/  FADD.FTZ R0, R20, R23 ;  /* 0x0000001714007221 */ /* 0x000fce0000010000 */
[----:B------:R-:W-:Y:S05]  /*5760*/  WARPSYNC.COLLECTIVE R16, `(.L_x_261) ;  /* 0x0000000010087348 */ /* 0x000fea0003c00000 */
[----:B------:R0:W1:Y:S02]  /*5770*/  SHFL.BFLY P2, R23, R21, R18, R19 ;  /* 0x0c00001215177389 */ /* 0x0000640000040013 */
[----:B01----:R-:W-:Y:S01]  /*5780*/  ENDCOLLECTIVE ;  /* 0x000000000000791b */ /* 0x003fe20003800000 */
.L_x_261:
[----:B------:R-:W-:Y:S01]  /*5790*/  MOV R21, R0 ;  /* 0x0000000000157202 */ /* 0x000fe20000000f00 */
[----:B------:R-:W-:-:S07]  /*57a0*/  IMAD.MOV.U32 R25, RZ, RZ, R23 ;  /* 0x000000ffff197224 */ /* 0x000fce00078e0017 */
[----:B------:R-:W-:Y:S05]  /*57b0*/  WARPSYNC.COLLECTIVE R16, `(.L_x_262) ;  /* 0x0000000010087348 */ /* 0x000fea0003c00000 */
[----:B------:R0:W1:Y:S02]  /*57c0*/  SHFL.BFLY P2, R23, R21, R18, R19 ;  /* 0x0c00001215177389 */ /* 0x0000640000040013 */
[----:B01----:R-:W-:Y:S01]  /*57d0*/  ENDCOLLECTIVE ;  /* 0x000000000000791b */ /* 0x003fe20003800000 */
.L_x_262:
[----:B------:R-:W-:-:S05]  /*57e0*/  FADD.FTZ R25, R22, R25 ;  /* 0x0000001916197221 */ /* 0x000fca0000010000 */
[----:B------:R-:W-:Y:S01]  /*57f0*/  MOV R21, R25 ;  /* 0x0000001900157202 */ /* 0x000fe20000000f00 */
[----:B------:R-:W-:Y:S02]  /*5800*/  IMAD.MOV.U32 R18, RZ, RZ, 0x1 ;  /* 0x00000001ff127424 */ /* 0x000fe400078e00ff */
[----:B------:R-:W-:-:S07]  /*5810*/  FADD.FTZ R12, R0, R23 ;  /* 0x00000017000c7221 */ /* 0x000fce0000010000 */
[----:B------:R-:W-:Y:S05]  /*5820*/  WARPSYNC.COLLECTIVE R16, `(.L_x_263) ;  /* 0x0000000010087348 */ /* 0x000fea0003c00000 */
[----:B------:R0:W1:Y:S02]  /*5830*/  SHFL.BFLY P2, R23, R21, R18, R19 ;  /* 0x0c00001215177389 */ /* 0x0000640000040013 */
[----:B01----:R-:W-:Y:S01]  /*5840*/  ENDCOLLECTIVE ;  /* 0x000000000000791b */ /* 0x003fe20003800000 */
.L_x_263:
[----:B------:R-:W-:Y:S02]  /*5850*/  MOV R21, R12 ;  /* 0x0000000c00157202 */ /* 0x000fe40000000f00 */
[----:B------:R-:W-:-:S07]  /*5860*/  MOV R24, R23 ;  /* 0x0000001700187202 */ /* 0x000fce0000000f00 */
[----:B------:R-:W-:Y:S05]  /*5870*/  WARPSYNC.COLLECTIVE R16, `(.L_x_264) ;  /* 0x0000000010087348 */ /* 0x000fea0003c00000 */
[----:B------:R0:W1:Y:S02]  /*5880*/  SHFL.BFLY P2, R23, R21, R18, R19 ;  /* 0x0c00001215177389 */ /* 0x0000640000040013 */
[----:B01----:R-:W-:Y:S01]  /*5890*/  ENDCOLLECTIVE ;  /* 0x000000000000791b */ /* 0x003fe20003800000 */
.L_x_264:
[----:B------:R-:W-:Y:S01]  /*58a0*/  FADD.FTZ R24, R25, R24 ;  /* 0x0000001819187221 */ /* 0x000fe20000010000 */
[----:B------:R-:W-:Y:S06]  /*58b0*/  BRA `(.L_x_265) ;  /* 0xffffffe800847947 */ /* 0x000fec000383ffff */
.L_x_235:
[----:B------:R-:W-:Y:S01]  /*58c0*/  HFMA2.MMA R18, -RZ, RZ, 0, 4.76837158203125e-07 ;  /* 0x00000008ff127435 */ /* 0x000fe200000001ff */
[----:B------:R-:W-:Y:S01]  /*58d0*/  BSSY B0, `(.L_x_266) ;  /* 0x0000007000007945 */ /* 0x000fe20003800000 */
[----:B-1----:R-:W-:Y:S01]  /*58e0*/  IMAD.MOV.U32 R21, RZ, RZ, R11 ;  /* 0x000000ffff157224 */ /* 0x002fe200078e000b */
[----:B------:R-:W-:Y:S01]  /*58f0*/  MOV R19, 0x101f ;  /* 0x0000101f00137802 */ /* 0x000fe20000000f00 */
[----:B------:R-:W-:-:S07]  /*5900*/  IMAD.MOV.U32 R16, RZ, RZ, 0xffff ;  /* 0x0000ffffff107424 */ /* 0x000fce00078e00ff */
[----:B0-2---:R-:W-:Y:S05]  /*5910*/  WARPSYNC.COLLECTIVE R16, `(.L_x_267) ;  /* 0x0000000010087348 */ /* 0x005fea0003c00000 */
[----:B------:R1:W3:Y:S02]  /*5920*/  SHFL.BFLY P2, R23, R21, R18, R19 ;  /* 0x0c00001215177389 */ /* 0x0002e40000040013 */
[----:B0123--:R-:W-:Y:S01]  /*5930*/  ENDCOLLECTIVE ;  /* 0x000000000000791b */ /* 0x00ffe20003800000 */
.L_x_267:
[----:B------:R-:W-:Y:S05]  /*5940*/  BSYNC B0 ;  /* 0x0000000000007941 */ /* 0x000fea0003800000 */
.L_x_266:
        /* <DEDUP_REMOVED lines=9> */
.L_x_268:
[----:B------:R-:W-:Y:S01]  /*59e0*/  FADD.FTZ R10, R10, R11 ;  /* 0x0000000b0a0a7221 */ /* 0x000fe20000010000 */
[----:B------:R-:W-:-:S04]  /*59f0*/  HFMA2.MMA R18, -RZ, RZ, 0, 2.384185791015625e-07 ;  /* 0x00000004ff127435 */ /* 0x000fc800000001ff */
[----:B------:R-:W-:Y:S01]  /*5a00*/  MOV R21, R10 ;  /* 0x0000000a00157202 */ /* 0x000fe20000000f00 */
[----:B------:R-:W-:-:S07]  /*5a10*/  IMAD.MOV.U32 R15, RZ, RZ, R23 ;  /* 0x000000ffff0f7224 */ /* 0x000fce00078e0017 */
[----:B------:R-:W-:Y:S05]  /*5a20*/  WARPSYNC.COLLECTIVE R16, `(.L_x_269) ;  /* 0x0000000010087348 */ /* 0x000fea0003c00000 */
[----:B------:R0:W1:Y:S02]  /*5a30*/  SHFL.BFLY P2, R23, R21, R18, R19 ;  /* 0x0c00001215177389 */ /* 0x0000640000040013 */
[----:B01----:R-:W-:Y:S01]  /*5a40*/  ENDCOLLECTIVE ;  /* 0x000000000000791b */ /* 0x003fe20003800000 */
.L_x_269:
[----:B------:R-:W-:-:S05]  /*5a50*/  FADD.FTZ R24, R15, R0 ;  /* 0x000000000f187221 */ /* 0x000fca0000010000 */
[----:B------:R-:W-:Y:S01]  /*5a60*/  MOV R21, R24 ;  /* 0x0000001800157202 */ /* 0x000fe20000000f00 */
[----:B------:R-:W-:-:S07]  /*5a70*/  IMAD.MOV.U32 R25, RZ, RZ, R23 ;  /* 0x000000ffff197224 */ /* 0x000fce00078e0017 */
[----:B------:R-:W-:Y:S05]  /*5a80*/  WARPSYNC.COLLECTIVE R16, `(.L_x_270) ;  /* 0x0000000010087348 */ /* 0x000fea0003c00000 */
[----:B------:R0:W1:Y:S02]  /*5a90*/  SHFL.BFLY P2, R23, R21, R18, R19 ;  /* 0x0c00001215177389 */ /* 0x0000640000040013 */
[----:B01----:R-:W-:Y:S01]  /*5aa0*/  ENDCOLLECTIVE ;  /* 0x000000000000791b */ /* 0x003fe20003800000 */
.L_x_270:
[----:B------:R-:W-:Y:S01]  /*5ab0*/  FADD.FTZ R11, R10, R25 ;  /* 0x000000190a0b7221 */ /* 0x000fe20000010000 */
[----:B------:R-:W-:-:S03]  /*5ac0*/  HFMA2.MMA R18, -RZ, RZ, 0, 1.1920928955078125e-07 ;  /* 0x00000002ff127435 */ /* 0x000fc600000001ff */
[----:B------:R-:W-:Y:S01]  /*5ad0*/  IMAD.MOV.U32 R21, RZ, RZ, R11 ;  /* 0x000000ffff157224 */ /* 0x000fe200078e000b */
[----:B------:R-:W-:-:S07]  /*5ae0*/  MOV R17, R23 ;  /* 0x0000001700117202 */ /* 0x000fce0000000f00 */
[----:B------:R-:W-:Y:S05]  /*5af0*/  WARPSYNC.COLLECTIVE R16, `(.L_x_271) ;  /* 0x0000000010087348 */ /* 0x000fea0003c00000 */
[----:B------:R0:W1:Y:S02]  /*5b00*/  SHFL.BFLY P2, R23, R21, R18, R19 ;  /* 0x0c00001215177389 */ /* 0x0000640000040013 */
[----:B01----:R-:W-:Y:S01]  /*5b10*/  ENDCOLLECTIVE ;  /* 0x000000000000791b */ /* 0x003fe20003800000 */
.L_x_271:
        /* <DEDUP_REMOVED lines=8> */
.L_x_272:
        /* <DEDUP_REMOVED lines=8> */
.L_x_273:
        /* <DEDUP_REMOVED lines=14> */
.L_x_274:
        /* <DEDUP_REMOVED lines=14> */
.L_x_275:
        /* <DEDUP_REMOVED lines=9> */
.L_x_276:
        /* <DEDUP_REMOVED lines=8> */
.L_x_277:
        /* <DEDUP_REMOVED lines=13> */
.L_x_278:
[----:B------:R-:W-:-:S05]  /*5fc0*/  FADD.FTZ R24, R24, R25 ;  /* 0x0000001918187221 */ /* 0x000fca0000010000 */
[----:B------:R-:W-:Y:S01]  /*5fd0*/  MOV R21, R24 ;  /* 0x0000001800157202 */ /* 0x000fe20000000f00 */
[----:B------:R-:W-:Y:S01]  /*5fe0*/  IMAD.MOV.U32 R18, RZ, RZ, 0x2 ;  /* 0x00000002ff127424 */ /* 0x000fe200078e00ff */
[----:B------:R-:W-:-:S07]  /*5ff0*/  MOV R25, R23 ;  /* 0x0000001700197202 */ /* 0x000fce0000000f00 */
[----:B------:R-:W-:Y:S05]  /*6000*/  WARPSYNC.COLLECTIVE R16, `(.L_x_279) ;  /* 0x0000000010087348 */ /* 0x000fea0003c00000 */
[----:B------:R0:W1:Y:S02]  /*6010*/  SHFL.BFLY P2, R23, R21, R18, R19 ;  /* 0x0c00001215177389 */ /* 0x0000640000040013 */
[----:B01----:R-:W-:Y:S01]  /*6020*/  ENDCOLLECTIVE ;  /* 0x000000000000791b */ /* 0x003fe20003800000 */
.L_x_279:
        /* <DEDUP_REMOVED lines=8> */
.L_x_280:
[----:B------:R-:W-:Y:S01]  /*60b0*/  MOV R21, R24 ;  /* 0x0000001800157202 */ /* 0x000fe20000000f00 */
[----:B------:R-:W-:Y:S01]  /*60c0*/  IMAD.MOV.U32 R18, RZ, RZ, 0x1 ;  /* 0x00000001ff127424 */ /* 0x000fe200078e00ff */
[----:B------:R-:W-:-:S07]  /*60d0*/  MOV R20, R23 ;  /* 0x0000001700147202 */ /* 0x000fce0000000f00 */
[----:B------:R-:W-:Y:S05]  /*60e0*/  WARPSYNC.COLLECTIVE R16, `(.L_x_281) ;  /* 0x0000000010087348 */ /* 0x000fea0003c00000 */
[----:B------:R0:W1:Y:S02]  /*60f0*/  SHFL.BFLY P2, R23, R21, R18, R19 ;  /* 0x0c00001215177389 */ /* 0x0000640000040013 */
[----:B01----:R-:W-:Y:S01]  /*6100*/  ENDCOLLECTIVE ;  /* 0x000000000000791b */ /* 0x003fe20003800000 */
.L_x_281:
        /* <DEDUP_REMOVED lines=10> */
.L_x_282:
        /* <DEDUP_REMOVED lines=11> */
.L_x_283:
        /* <DEDUP_REMOVED lines=10> */
.L_x_284:
        /* <DEDUP_REMOVED lines=10> */
.L_x_285:
        /* <DEDUP_REMOVED lines=9> */
.L_x_286:
[----:B------:R-:W-:Y:S01]  /*6430*/  HFMA2.MMA R18, -RZ, RZ, 0, 1.1920928955078125e-07 ;  /* 0x00000002ff127435 */ /* 0x000fe200000001ff */
[----:B------:R-:W-:Y:S01]  /*6440*/  IMAD.MOV.U32 R21, RZ, RZ, R34 ;  /* 0x000000ffff157224 */ /* 0x000fe200078e0022 */
[----:B------:R-:W-:-:S09]  /*6450*/  MOV R33, R23 ;  /* 0x0000001700217202 */ /* 0x000fd20000000f00 */
[----:B------:R-:W-:Y:S05]  /*6460*/  WARPSYNC.COLLECTIVE R16, `(.L_x_287) ;  /* 0x0000000010087348 */ /* 0x000fea0003c00000 */
[----:B------:R0:W1:Y:S02]  /*6470*/  SHFL.BFLY P2, R23, R21, R18, R19 ;  /* 0x0c00001215177389 */ /* 0x0000640000040013 */
[----:B01----:R-:W-:Y:S01]  /*6480*/  ENDCOLLECTIVE ;  /* 0x000000000000791b */ /* 0x003fe20003800000 */
.L_x_287:
        /* <DEDUP_REMOVED lines=8> */
.L_x_288:
[----:B------:R-:W-:Y:S01]  /*6510*/  HFMA2.MMA R18, -RZ, RZ, 0, 5.9604644775390625e-08 ;  /* 0x00000001ff127435 */ /* 0x000fe200000001ff */
[----:B------:R-:W-:Y:S01]  /*6520*/  IMAD.MOV.U32 R21, RZ, RZ, R20 ;  /* 0x000000ffff157224 */ /* 0x000fe200078e0014 */
[----:B------:R-:W-:-:S09]  /*6530*/  MOV R15, R23 ;  /* 0x00000017000f7202 */ /* 0x000fd20000000f00 */
[----:B------:R-:W-:Y:S05]  /*6540*/  WARPSYNC.COLLECTIVE R16, `(.L_x_289) ;  /* 0x0000000010087348 */ /* 0x000fea0003c00000 */
[----:B------:R0:W1:Y:S02]  /*6550*/  SHFL.BFLY P2, R23, R21, R18, R19 ;  /* 0x0c00001215177389 */ /* 0x0000640000040013 */
[----:B01----:R-:W-:Y:S01]  /*6560*/  ENDCOLLECTIVE ;  /* 0x000000000000791b */ /* 0x003fe20003800000 */
.L_x_289:
        /* <DEDUP_REMOVED lines=20> */
.L_x_290:
[----:B------:R-:W-:Y:S01]  /*66b0*/  HFMA2.MMA R18, -RZ, RZ, 0, 4.76837158203125e-07 ;  /* 0x00000008ff127435 */ /* 0x000fe200000001ff */
[----:B------:R-:W-:Y:S01]  /*66c0*/  IMAD.MOV.U32 R21, RZ, RZ, R14 ;  /* 0x000000ffff157224 */ /* 0x000fe200078e000e */
[----:B------:R-:W-:-:S09]  /*66d0*/  MOV R22, R23 ;  /* 0x0000001700167202 */ /* 0x000fd20000000f00 */
[----:B------:R-:W-:Y:S05]  /*66e0*/  WARPSYNC.COLLECTIVE R16, `(.L_x_291) ;  /* 0x0000000010087348 */ /* 0x000fea0003c00000 */
[----:B------:R0:W1:Y:S02]  /*66f0*/  SHFL.BFLY P2, R23, R21, R18, R19 ;  /* 0x0c00001215177389 */ /* 0x0000640000040013 */
[----:B01----:R-:W-:Y:S01]  /*6700*/  ENDCOLLECTIVE ;  /* 0x000000000000791b */ /* 0x003fe20003800000 */
.L_x_291:
[----:B------:R-:W-:Y:S01]  /*6710*/  FADD.FTZ R12, R12, R22 ;  /* 0x000000160c0c7221 */ /* 0x000fe20000010000 */
[----:B------:R-:W-:Y:S01]  /*6720*/  IMAD.MOV.U32 R21, RZ, RZ, R15 ;  /* 0x000000ffff157224 */ /* 0x000fe200078e000f */
[----:B------:R-:W-:-:S07]  /*6730*/  MOV R32, R23 ;  /* 0x0000001700207202 */ /* 0x000fce0000000f00 */
[----:B------:R-:W-:Y:S05]  /*6740*/  WARPSYNC.COLLECTIVE R16, `(.L_x_292) ;  /* 0x0000000010087348 */ /* 0x000fea0003c00000 */
[----:B------:R0:W1:Y:S02]  /*6750*/  SHFL.BFLY P2, R23, R21, R18, R19 ;  /* 0x0c00001215177389 */ /* 0x0000640000040013 */
[----:B01----:R-:W-:Y:S01]  /*6760*/  ENDCOLLECTIVE ;  /* 0x000000000000791b */ /* 0x003fe20003800000 */
.L_x_292:
        /* <DEDUP_REMOVED lines=9> */
.L_x_293:
[----:B------:R-:W-:Y:S01]  /*6800*/  MOV R21, R17 ;  /* 0x0000001100157202 */ /* 0x000fe20000000f00 */
[----:B------:R-:W-:Y:S01]  /*6810*/  @!P1 IMAD.WIDE R14, R0, 0x2, R14 ;  /* 0x00000002000e9825 */ /* 0x000fe200078e020e */
[----:B------:R-:W-:-:S07]  /*6820*/  MOV R33, R23 ;  /* 0x0000001700217202 */ /* 0x000fce0000000f00 */
[----:B------:R-:W-:Y:S05]  /*6830*/  WARPSYNC.COLLECTIVE R16, `(.L_x_294) ;  /* 0x0000000010087348 */ /* 0x000fea0003c00000 */
[----:B------:R0:W1:Y:S02]  /*6840*/  SHFL.BFLY P2, R23, R21, R18, R19 ;  /* 0x0c00001215177389 */ /* 0x0000640000040013 */
[----:B01----:R-:W-:Y:S01]  /*6850*/  ENDCOLLECTIVE ;  /* 0x000000000000791b */ /* 0x003fe20003800000 */
.L_x_294:
        /* <DEDUP_REMOVED lines=9> */
.L_x_295:
[----:B------:R-:W-:Y:S02]  /*68f0*/  MOV R21, R24 ;  /* 0x0000001800157202 */ /* 0x000fe40000000f00 */
[----:B------:R-:W-:-:S07]  /*6900*/  MOV R32, R23 ;  /* 0x0000001700207202 */ /* 0x000fce0000000f00 */
[----:B------:R-:W-:Y:S05]  /*6910*/  WARPSYNC.COLLECTIVE R16, `(.L_x_296) ;  /* 0x0000000010087348 */ /* 0x000fea0003c00000 */
[----:B------:R0:W1:Y:S02]  /*6920*/  SHFL.BFLY P2, R23, R21, R18, R19 ;  /* 0x0c00001215177389 */ /* 0x0000640000040013 */
[----:B01----:R-:W-:Y:S01]  /*6930*/  ENDCOLLECTIVE ;  /* 0x000000000000791b */ /* 0x003fe20003800000 */
.L_x_296:
        /* <DEDUP_REMOVED lines=12> */
.L_x_297:
[----:B------:R-:W-:Y:S02]  /*6a00*/  MOV R21, R12 ;  /* 0x0000000c00157202 */ /* 0x000fe40000000f00 */
[----:B------:R-:W-:-:S07]  /*6a10*/  MOV R22, R23 ;  /* 0x0000001700167202 */ /* 0x000fce0000000f00 */
[----:B------:R-:W-:Y:S05]  /*6a20*/  WARPSYNC.COLLECTIVE R16, `(.L_x_298) ;  /* 0x0000000010087348 */ /* 0x000fea0003c00000 */
[----:B------:R0:W1:Y:S02]  /*6a30*/  SHFL.BFLY P2, R23, R21, R18, R19 ;  /* 0x0c00001215177389 */ /* 0x0000640000040013 */
[----:B01----:R-:W-:Y:S01]  /*6a40*/  ENDCOLLECTIVE ;  /* 0x000000000000791b */ /* 0x003fe20003800000 */
.L_x_298:
[----:B------:R-:W-:Y:S01]  /*6a50*/  FADD.FTZ R22, R25, R22 ;  /* 0x0000001619167221 */ /* 0x000fe20000010000 */
[----:B------:R-:W-:Y:S06]  /*6a60*/  BRA `(.L_x_299) ;  /* 0xffffffe000c47947 */ /* 0x000fec000383ffff */
.L_x_300:
        /* <DEDUP_REMOVED lines=9> */
.L_x_3906:


//--------------------- .text._ZN13group_norm_v218gn_bwd_cuda_kernelI13__nv_bfloat16Li480ELi1ELi32ELi60ELi256ELb0ELb1ELi8ELi960ELi960ELi4ELb1ELi4ELb0ELb0ELNS_15WgradSyncMethodE3ENS_16CompileConditionILi900EEEEEvPT_S6_S6_PKS5_S8_S8_S8_PKfflPfPj --------------------------
	.section	.text._ZN13group_norm_v218gn_bwd_cuda_kernelI13__nv_bfloat16Li480ELi1ELi32ELi60ELi256ELb0ELb1ELi8ELi960ELi960ELi4ELb1ELi4ELb0ELb0ELNS_15WgradSyncMethodE3ENS_16CompileConditionILi900EEEEEvPT_S6_S6_PKS5_S8_S8_S8_PKfflPfPj,"ax",@progbits
	.align	128
        .global         _ZN13group_norm_v218gn_bwd_cuda_kernelI13__nv_bfloat16Li480ELi1ELi32ELi60ELi256ELb0ELb1ELi8ELi960ELi960ELi4ELb1ELi4ELb0ELb0ELNS_15WgradSyncMethodE3ENS_16CompileConditionILi900EEEEEvPT_S6_S6_PKS5_S8_S8_S8_PKfflPfPj
        .type           _ZN13group_norm_v218gn_bwd_cuda_kernelI13__nv_bfloat16Li480ELi1ELi32ELi60ELi256ELb0ELb1ELi8ELi960ELi960ELi4ELb1ELi4ELb0ELb0ELNS_15WgradSyncMethodE3ENS_16CompileConditionILi900EEEEEvPT_S6_S6_PKS5_S8_S8_S8_PKfflPfPj,@function
        .size           _ZN13group_norm_v218gn_bwd_cuda_kernelI13__nv_bfloat16Li480ELi1ELi32ELi60ELi256ELb0ELb1ELi8ELi960ELi960ELi4ELb1ELi4ELb0ELb0ELNS_15WgradSyncMethodE3ENS_16CompileConditionILi900EEEEEvPT_S6_S6_PKS5_S8_S8_S8_PKfflPfPj,(.L_x_3907 - _ZN13group_norm_v218gn_bwd_cuda_kernelI13__nv_bfloat16Li480ELi1ELi32ELi60ELi256ELb0ELb1ELi8ELi960ELi960ELi4ELb1ELi4ELb0ELb0ELNS_15WgradSyncMethodE3ENS_16CompileConditionILi900EEEEEvPT_S6_S6_PKS5_S8_S8_S8_PKfflPfPj)
        .other          _ZN13group_norm_v218gn_bwd_cuda_kernelI13__nv_bfloat16Li480ELi1ELi32ELi60ELi256ELb0ELb1ELi8ELi960ELi960ELi4ELb1ELi4ELb0ELb0ELNS_15WgradSyncMethodE3ENS_16CompileConditionILi900EEEEEvPT_S6_S6_PKS5_S8_S8_S8_PKfflPfPj,@"STO_CUDA_ENTRY STV_DEFAULT"
_ZN13group_norm_v218gn_bwd_cuda_kernelI13__nv_bfloat16Li480ELi1ELi32ELi60ELi256ELb0ELb1ELi8ELi960ELi960ELi4ELb1ELi4ELb0ELb0ELNS_15WgradSyncMethodE3ENS_16CompileConditionILi900EEEEEvPT_S6_S6_PKS5_S8_S8_S8_PKfflPfPj:
.text._ZN13group_norm_v218gn_bwd_cuda_kernelI13__nv_bfloat16Li480ELi1ELi32ELi60ELi256ELb0ELb1ELi8ELi960ELi960ELi4ELb1ELi4ELb0ELb0ELNS_15WgradSyncMethodE3ENS_16CompileConditionILi900EEEEEvPT_S6_S6_PKS5_S8_S8_S8_PKfflPfPj:
        /* <DEDUP_REMOVED lines=9> */
[----:B0-----:R-:W-:Y:S02]  /*0090*/  ISETP.LT.U32.AND P0, PT, R0, UR10, PT ;  /* 0x0000000a00007c0c */ /* 0x001fe4000bf01070 */
[----:B------:R-:W-:Y:S02]  /*00a0*/  MOV R73, R0 ;  /* 0x0000000000497202 */ /* 0x000fe40000000f00 */
[----:B------:R-:W-:-:S13]  /*00b0*/  ISETP.GT.AND.EX P0, PT, R2, RZ, PT, P0 ;  /* 0x000000ff0200720c */ /* 0x000fda0003f04300 */
[----:B-1----:R-:W-:Y:S05]  /*00c0*/  @P0 BRA `(.L_x_301) ;  /* 0x0000000000680947 */ /* 0x002fea0003800000 */
[----:B------:R-:W0:Y:S01]  /*00d0*/  S2R R2, SR_TID.X ;  /* 0x0000000000027919 */ /* 0x000e220000002100 */
[----:B------:R-:W-:Y:S01]  /*00e0*/  BAR.SYNC.DEFER_BLOCKING 0x0 ;  /* 0x0000000000007b1d */ /* 0x000fe20000010000 */
[----:B0-----:R-:W-:-:S13]  /*00f0*/  ISETP.NE.AND P0, PT, R2, RZ, PT ;  /* 0x000000ff0200720c */ /* 0x001fda0003f05270 */
[----:B------:R-:W-:Y:S05]  /*0100*/  @P0 BRA `(.L_x_302) ;  /* 0x00000000004c0947 */ /* 0x000fea0003800000 */
[----:B------:R-:W0:Y:S01]  /*0110*/  LDC.64 R2, c[0x0][0x268] ;  /* 0x00009a00ff027b82 */ /* 0x000e220000000a00 */
[----:B------:R-:W-:Y:S02]  /*0120*/  SHF.R.U32.HI R6, RZ, 0x1, R73 ;  /* 0x00000001ff067819 */ /* 0x000fe40000011649 */
[----:B------:R-:W-:-:S03]  /*0130*/  LOP3.LUT R5, R0, 0x1, RZ, 0xc0, !PT ;  /* 0x0000000100057812 */ /* 0x000fc600078ec0ff */
[----:B------:R-:W-:Y:S01]  /*0140*/  IMAD.MOV R7, RZ, RZ, -R6 ;  /* 0x000000ffff077224 */ /* 0x000fe200078e0a06 */
[----:B------:R-:W-:Y:S02]  /*0150*/  LOP3.LUT R5, R5, 0x4, RZ, 0xfc, !PT ;  /* 0x0000000405057812 */ /* 0x000fe400078efcff */
[----:B------:R-:W-:Y:S02]  /*0160*/  MOV R6, 0x7fffffc1 ;  /* 0x7fffffc100067802 */ /* 0x000fe40000000f00 */
[----:B------:R-:W-:Y:S01]  /*0170*/  ISETP.NE.AND P0, PT, R4, R7, PT ;  /* 0x000000070400720c */ /* 0x000fe20003f05270 */
[----:B0-----:R-:W-:-:S03]  /*0180*/  IMAD.WIDE.U32 R2, R5, 0x4, R2 ;  /* 0x0000000405027825 */ /* 0x001fc600078e0002 */
[----:B------:R-:W-:Y:S01]  /*0190*/  SEL R5, R6, 0x1, !P0 ;  /* 0x0000000106057807 */ /* 0x000fe20004000000 */
[----:B------:R-:W-:Y:S06]  /*01a0*/  MEMBAR.ALL.GPU ;  /* 0x0000000000007992 */ /* 0x000fec000000a000 */
[----:B------:R-:W-:-:S00]  /*01b0*/  ERRBAR ;  /* 0x00000000000079ab */ /* 0x000fc00000000000 */
[----:B------:R-:W-:Y:S06]  /*01c0*/  CGAERRBAR ;  /* 0x00000000000075ab */ /* 0x000fec0000000000 */
[----:B------:R0:W5:Y:S02]  /*01d0*/  ATOM.E.ADD.STRONG.GPU PT, R5, desc[UR8][R2.64], R5 ;  /* 0x000000050205798a */ /* 0x00016400081ee1c8 */
.L_x_303:
[----:B------:R-:W2:Y:S04]  /*01e0*/  LD.E.STRONG.GPU R6, desc[UR8][R2.64] ;  /* 0x0000000802067980 */ /* 0x000ea8000c10f900 */
[----:B--2---:R-:W-:Y:S01]  /*01f0*/  CCTL.IVALL ;  /* 0x00000000ff00798f */ /* 0x004fe20002000000 */
[----:B------:R-:W-:Y:S05]  /*0200*/  YIELD ;  /* 0x0000000000007946 */ /* 0x000fea0003800000 */
[----:B-----5:R-:W-:-:S04]  /*0210*/  LOP3.LUT R6, R6, R5, RZ, 0x3c, !PT ;  /* 0x0000000506067212 */ /* 0x020fc800078e3cff */
[----:B------:R-:W-:-:S13]  /*0220*/  ISETP.GT.AND P0, PT, R6, -0x1, PT ;  /* 0xffffffff0600780c */ /* 0x000fda0003f04270 */
[----:B------:R-:W-:Y:S05]  /*0230*/  @P0 BRA `(.L_x_303) ;  /* 0xfffffffc00e80947 */ /* 0x000fea000383ffff */
.L_x_302:
[----:B------:R-:W-:Y:S05]  /*0240*/  WARPSYNC.ALL ;  /* 0x0000000000007948 */ /* 0x000fea0003800000 */
[----:B------:R-:W-:Y:S06]  /*0250*/  BAR.SYNC.DEFER_BLOCKING 0x0 ;  /* 0x0000000000007b1d */ /* 0x000fec0000010000 */
[----:B------:R-:W-:Y:S05]  /*0260*/  BRA `(.L_x_304) ;  /* 0x0000002c00987947 */ /* 0x000fea0003800000 */
.L_x_301:
[----:B------:R-:W0:Y:S01]  /*0270*/  S2R R55, SR_TID.X ;  /* 0x0000000000377919 */ /* 0x000e220000002100 */
[----:B------:R-:W-:Y:S02]  /*0280*/  MOV R2, 0x400 ;  /* 0x0000040000027802 */ /* 0x000fe40000000f00 */
[----:B------:R-:W-:Y:S02]  /*0290*/  CS2R R30, SRZ ;  /* 0x00000000001e7805 */ /* 0x000fe4000001ff00 */
[----:B------:R-:W-:Y:S01]  /*02a0*/  CS2R R28, SRZ ;  /* 0x00000000001c7805 */ /* 0x000fe2000001ff00 */
[----:B------:R-:W1:Y:S01]  /*02b0*/  S2R R7, SR_CgaCtaId ;  /* 0x0000000000077919 */ /* 0x000e620000008800 */
[----:B------:R-:W-:Y:S01]  /*02c0*/  CS2R R26, SRZ ;  /* 0x00000000001a7805 */ /* 0x000fe2000001ff00 */
[----:B------:R-:W-:Y:S01]  /*02d0*/  VIADD R56, R2, 0x3c00 ;  /* 0x00003c0002387836 */ /* 0x000fe20000000000 */
[----:B------:R-:W-:Y:S01]  /*02e0*/  CS2R R24, SRZ ;  /* 0x0000000000187805 */ /* 0x000fe2000001ff00 */
[----:B------:R-:W-:Y:S01]  /*02f0*/  UMOV UR4, URZ ;  /* 0x0000003f00047c82 */ /* 0x000fe20008000000 */
[C---:B0-----:R-:W-:Y:S01]  /*0300*/  IADD3 R5, R55.reuse, 0x1e0, RZ ;  /* 0x000001e037057810 */ /* 0x041fe20007ffe0ff */
[----:B------:R-:W-:Y:S01]  /*0310*/  IMAD.WIDE.U32 R2, R55, -0x77777777, RZ ;  /* 0x8888888937027825 */ /* 0x000fe200078e00ff */
[----:B------:R-:W-:-:S02]  /*0320*/  SHF.R.S32.HI R6, RZ, 0x1f, R55 ;  /* 0x0000001fff067819 */ /* 0x000fc40000011437 */
[----:B------:R-:W-:Y:S01]  /*0330*/  SHF.R.S32.HI R8, RZ, 0x1f, R5 ;  /* 0x0000001fff087819 */ /* 0x000fe20000011405 */
[----:B------:R-:W-:Y:S01]  /*0340*/  IMAD.SHL.U32 R2, R4, 0x8, RZ ;  /* 0x0000000804027824 */ /* 0x000fe200078e00ff */
[----:B------:R-:W-:Y:S02]  /*0350*/  SHF.R.U32.HI R12, RZ, 0x7, R3 ;  /* 0x00000007ff0c7819 */ /* 0x000fe40000011603 */
[----:B------:R-:W-:Y:S02]  /*0360*/  LEA.HI R3, R6, R55, RZ, 0x2 ;  /* 0x0000003706037211 */ /* 0x000fe400078f10ff */
[-C--:B------:R-:W-:Y:S01]  /*0370*/  LEA.HI R58, R8, R5.reuse, RZ, 0x2 ;  /* 0x00000005083a7211 */ /* 0x080fe200078f10ff */
[----:B------:R-:W-:Y:S01]  /*0380*/  IMAD R57, R12, -0xf0, R55 ;  /* 0xffffff100c397824 */ /* 0x000fe200078e0237 */
[----:B------:R-:W-:Y:S02]  /*0390*/  SHF.R.S32.HI R93, RZ, 0x2, R3 ;  /* 0x00000002ff5d7819 */ /* 0x000fe40000011403 */
[----:B------:R-:W-:-:S02]  /*03a0*/  LEA.HI R9, R8, R5, RZ, 0x4 ;  /* 0x0000000508097211 */ /* 0x000fc400078f20ff */
[----:B------:R-:W-:Y:S02]  /*03b0*/  LOP3.LUT R8, R58, 0xfffffffc, RZ, 0xc0, !PT ;  /* 0xfffffffc3a087812 */ /* 0x000fe400078ec0ff */
[----:B------:R-:W-:Y:S02]  /*03c0*/  SHF.R.S32.HI R58, RZ, 0x2, R58 ;  /* 0x00000002ff3a7819 */ /* 0x000fe4000001143a */
[----:B-1----:R-:W-:Y:S01]  /*03d0*/  LEA R56, R7, R56, 0x18 ;  /* 0x0000003807387211 */ /* 0x002fe200078ec0ff */
[----:B------:R-:W-:Y:S01]  /*03e0*/  VIADD R7, R93, 0xf0 ;  /* 0x000000f05d077836 */ /* 0x000fe20000000000 */
[----:B------:R-:W-:Y:S02]  /*03f0*/  IADD3 R10, R58, 0xf0, RZ ;  /* 0x000000f03a0a7810 */ /* 0x000fe40007ffe0ff */
[----:B------:R-:W-:Y:S01]  /*0400*/  IADD3 R63, R5, -R8, RZ ;  /* 0x80000008053f7210 */ /* 0x000fe20007ffe0ff */
[----:B------:R-:W-:Y:S01]  /*0410*/  IMAD R59, R57, 0x18, R56 ;  /* 0x00000018393b7824 */ /* 0x000fe200078e0238 */
[----:B------:R-:W-:-:S02]  /*0420*/  SHF.R.S32.HI R8, RZ, 0x1f, R7 ;  /* 0x0000001fff087819 */ /* 0x000fc40000011407 */
[----:B------:R-:W-:Y:S02]  /*0430*/  SHF.R.S32.HI R11, RZ, 0x1f, R10 ;  /* 0x0000001fff0b7819 */ /* 0x000fe4000001140a */
[----:B------:R-:W-:Y:S02]  /*0440*/  LEA.HI R5, R6, R55, RZ, 0x4 ;  /* 0x0000003706057211 */ /* 0x000fe400078f20ff */
[----:B------:R-:W-:Y:S02]  /*0450*/  LOP3.LUT R6, R3, 0xfffffffc, RZ, 0xc0, !PT ;  /* 0xfffffffc03067812 */ /* 0x000fe400078ec0ff */
[----:B------:R-:W-:Y:S02]  /*0460*/  LOP3.LUT R2, R2, 0xf8, RZ, 0xc0, !PT ;  /* 0x000000f802027812 */ /* 0x000fe400078ec0ff */
[----:B------:R-:W-:Y:S01]  /*0470*/  LEA.HI R8, R8, R7, RZ, 0x2 ;  /* 0x0000000708087211 */ /* 0x000fe200078f10ff */
[----:B------:R-:W-:Y:S01]  /*0480*/  IMAD.IADD R6, R55, 0x1, -R6 ;  /* 0x0000000137067824 */ /* 0x000fe200078e0a06 */
[----:B------:R-:W-:Y:S01]  /*0490*/  LEA.HI R11, R11, R10, RZ, 0x2 ;  /* 0x0000000a0b0b7211 */ /* 0x000fe200078f10ff */
[----:B------:R-:W-:Y:S01]  /*04a0*/  IMAD.IADD R2, R2, 0x1, R12 ;  /* 0x0000000102027824 */ /* 0x000fe200078e020c */
[----:B------:R-:W-:-:S02]  /*04b0*/  SHF.R.U32.HI R61, RZ, 0x2, R8 ;  /* 0x00000002ff3d7819 */ /* 0x000fc40000011608 */
[----:B------:R-:W-:Y:S01]  /*04c0*/  SHF.R.U32.HI R62, RZ, 0x4, R9 ;  /* 0x00000004ff3e7819 */ /* 0x000fe20000011609 */
[----:B------:R-:W-:Y:S01]  /*04d0*/  IMAD R54, R2, 0x780, RZ ;  /* 0x0000078002367824 */ /* 0x000fe200078e02ff */
[----:B------:R-:W-:Y:S02]  /*04e0*/  SHF.R.U32.HI R5, RZ, 0x4, R5 ;  /* 0x00000004ff057819 */ /* 0x000fe40000011605 */
[----:B------:R-:W-:Y:S02]  /*04f0*/  SHF.R.U32.HI R8, RZ, 0x2, R11 ;  /* 0x00000002ff087819 */ /* 0x000fe4000001160b */
[----:B------:R-:W-:Y:S02]  /*0500*/  LOP3.LUT R62, R63, 0x3, R62, 0x78, !PT ;  /* 0x000000033f3e7812 */ /* 0x000fe400078e783e */
[----:B------:R-:W-:Y:S02]  /*0510*/  LEA R59, R12, R59, 0x3 ;  /* 0x0000003b0c3b7211 */ /* 0x000fe400078e18ff */
[----:B------:R-:W-:-:S02]  /*0520*/  LOP3.LUT R60, R6, 0x3, R5, 0x78, !PT ;  /* 0x00000003063c7812 */ /* 0x000fc400078e7805 */
[----:B------:R-:W-:Y:S02]  /*0530*/  LOP3.LUT R61, R6, 0x3, R61, 0x78, !PT ;  /* 0x00000003063d7812 */ /* 0x000fe400078e783d */
[----:B------:R-:W-:-:S07]  /*0540*/  LOP3.LUT R63, R63, 0x3, R8, 0x78, !PT ;  /* 0x000000033f3f7812 */ /* 0x000fce00078e7808 */
.L_x_316:
[C---:B------:R-:W-:Y:S01]  /*0550*/  LOP3.LUT R42, R73.reuse, 0x1, RZ, 0xc0, !PT ;  /* 0x00000001492a7812 */ /* 0x040fe200078ec0ff */
[----:B------:R-:W0:Y:S01]  /*0560*/  LDC.64 R8, c[0x0][0x238] ;  /* 0x00008e00ff087b82 */ /* 0x000e220000000a00 */
[--C-:B------:R-:W-:Y:S01]  /*0570*/  SHF.R.U32.HI R10, RZ, 0x1, R75.reuse ;  /* 0x00000001ff0a7819 */ /* 0x100fe2000001164b */
[----:B------:R-:W-:Y:S01]  /*0580*/  ULDC.64 UR12, c[0x0][0x248] ;  /* 0x00009200000c7ab9 */ /* 0x000fe20000000a00 */
[----:B-1----:R-:W-:Y:S01]  /*0590*/  SHF.R.U64 R5, R73, 0x1, R75 ;  /* 0x0000000149057819 */ /* 0x002fe2000000124b */
[----:B------:R-:W-:Y:S01]  /*05a0*/  IMAD R42, R42, 0x3c0, RZ ;  /* 0x000003c02a2a7824 */ /* 0x000fe200078e02ff */
[----:B------:R-:W-:Y:S01]  /*05b0*/  ULDC.64 UR14, c[0x0][0x228] ;  /* 0x00008a00000e7ab9 */ /* 0x000fe20000000a00 */
[----:B------:R-:W-:Y:S01]  /*05c0*/  IMAD R11, R10, 0x78000, RZ ;  /* 0x000780000a0b7824 */ /* 0x000fe200078e02ff */
[----:B------:R-:W-:Y:S02]  /*05d0*/  ULDC UR5, c[0x0][0x250] ;  /* 0x0000940000057ab9 */ /* 0x000fe40000000800 */
[----:B------:R-:W-:-:S04]  /*05e0*/  LEA R22, R57, R42, 0x2 ;  /* 0x0000002a39167211 */ /* 0x000fc800078e10ff */
[----:B------:R-:W-:Y:S01]  /*05f0*/  SHF.R.S32.HI R23, RZ, 0x1f, R22 ;  /* 0x0000001fff177819 */ /* 0x000fe20000011416 */
[----:B------:R-:W-:-:S04]  /*0600*/  IMAD.WIDE.U32 R2, R22, -0x77777777, RZ ;  /* 0x8888888916027825 */ /* 0x000fc800078e00ff */
[----:B------:R-:W-:Y:S01]  /*0610*/  IMAD.WIDE.U32 R6, R5, 0x78000, R22 ;  /* 0x0007800005067825 */ /* 0x000fe200078e0016 */
[----:B------:R-:W-:-:S03]  /*0620*/  SHF.R.U32.HI R72, RZ, 0x5, R3 ;  /* 0x00000005ff487819 */ /* 0x000fc60000011603 */
[----:B------:R-:W-:Y:S01]  /*0630*/  IMAD.IADD R7, R7, 0x1, R11 ;  /* 0x0000000107077824 */ /* 0x000fe200078e020b */
[C---:B------:R-:W-:Y:S02]  /*0640*/  LEA R3, P0, R5.reuse, R72, 0x5 ;  /* 0x0000004805037211 */ /* 0x040fe400078028ff */
        /* <DEDUP_REMOVED lines=15> */
[----:B------:R-:W4:Y:S01]  /*0740*/  LDG.E.64.CONSTANT R20, desc[UR8][R20.64] ;  /* 0x0000000814147981 */ /* 0x000f22000c1e9b00 */
[----:B------:R-:W-:-:S03]  /*0750*/  IADD3 R5, R54, 0xf00, RZ ;  /* 0x00000f0036057810 */ /* 0x000fc60007ffe0ff */
[----:B------:R-:W5:Y:S01]  /*0760*/  LDG.E.64.CONSTANT R18, desc[UR8][R18.64] ;  /* 0x0000000812127981 */ /* 0x000f62000c1e9b00 */
[----:B------:R-:W-:-:S04]  /*0770*/  IADD3 R5, P0, R5, R6, RZ ;  /* 0x0000000605057210 */ /* 0x000fc80007f1e0ff */
[----:B------:R-:W-:Y:S01]  /*0780*/  SHF.L.U32 R71, R5, 0x1, RZ ;  /* 0x0000000105477819 */ /* 0x000fe200000006ff */
[----:B------:R-:W-:-:S03]  /*0790*/  IMAD.X R66, RZ, RZ, R7, P0 ;  /* 0x000000ffff427224 */ /* 0x000fc600000e0607 */
[----:B------:R-:W-:Y:S02]  /*07a0*/  IADD3 R16, P0, R71, UR12, RZ ;  /* 0x0000000c47107c10 */ /* 0x000fe4000ff1e0ff */
[----:B------:R-:W-:Y:S02]  /*07b0*/  SHF.L.U64.HI R66, R5, 0x1, R66 ;  /* 0x0000000105427819 */ /* 0x000fe40000010242 */
[----:B------:R-:W-:Y:S02]  /*07c0*/  IADD3 R14, P1, R71, UR14, RZ ;  /* 0x0000000e470e7c10 */ /* 0x000fe4000ff3e0ff */
[----:B------:R-:W-:Y:S01]  /*07d0*/  IADD3.X R17, R66, UR13, RZ, P0, !PT ;  /* 0x0000000d42117c10 */ /* 0x000fe200087fe4ff */
[----:B------:R-:W-:Y:S01]  /*07e0*/  VIADD R5, R54, 0x1e00 ;  /* 0x00001e0036057836 */ /* 0x000fe20000000000 */
[----:B------:R-:W-:-:S04]  /*07f0*/  IADD3.X R15, R66, UR15, RZ, P1, !PT ;  /* 0x0000000f420f7c10 */ /* 0x000fc80008ffe4ff */
[----:B------:R-:W5:Y:S01]  /*0800*/  LDG.E.64.CONSTANT R16, desc[UR8][R16.64] ;  /* 0x0000000810107981 */ /* 0x000f62000c1e9b00 */
[----:B------:R-:W-:-:S03]  /*0810*/  IADD3 R5, P0, R5, R6, RZ ;  /* 0x0000000605057210 */ /* 0x000fc60007f1e0ff */
[----:B------:R-:W5:Y:S01]  /*0820*/  LDG.E.64.CONSTANT R14, desc[UR8][R14.64] ;  /* 0x000000080e0e7981 */ /* 0x000f62000c1e9b00 */
[----:B------:R-:W-:Y:S01]  /*0830*/  IADD3.X R64, RZ, R7, RZ, P0, !PT ;  /* 0x00000007ff407210 */ /* 0x000fe200007fe4ff */
[----:B------:R-:W-:-:S03]  /*0840*/  IMAD.SHL.U32 R70, R5, 0x2, RZ ;  /* 0x0000000205467824 */ /* 0x000fc600078e00ff */
[----:B------:R-:W-:Y:S02]  /*0850*/  SHF.L.U64.HI R64, R5, 0x1, R64 ;  /* 0x0000000105407819 */ /* 0x000fe40000010240 */
[C---:B------:R-:W-:Y:S02]  /*0860*/  IADD3 R12, P0, R70.reuse, UR12, RZ ;  /* 0x0000000c460c7c10 */ /* 0x040fe4000ff1e0ff */
[----:B------:R-:W-:Y:S02]  /*0870*/  IADD3 R10, P1, R70, UR14, RZ ;  /* 0x0000000e460a7c10 */ /* 0x000fe4000ff3e0ff */
[C---:B------:R-:W-:Y:S02]  /*0880*/  IADD3.X R13, R64.reuse, UR13, RZ, P0, !PT ;  /* 0x0000000d400d7c10 */ /* 0x040fe400087fe4ff */
[----:B------:R-:W-:-:S04]  /*0890*/  IADD3.X R11, R64, UR15, RZ, P1, !PT ;  /* 0x0000000f400b7c10 */ /* 0x000fc80008ffe4ff */
[----:B------:R-:W5:Y:S04]  /*08a0*/  LDG.E.64.CONSTANT R12, desc[UR8][R12.64] ;  /* 0x000000080c0c7981 */ /* 0x000f68000c1e9b00 */
[----:B------:R-:W5:Y:S01]  /*08b0*/  LDG.E.64.CONSTANT R10, desc[UR8][R10.64] ;  /* 0x000000080a0a7981 */ /* 0x000f62000c1e9b00 */
[----:B------:R-:W-:-:S04]  /*08c0*/  IADD3 R5, R54, 0x2d00, RZ ;  /* 0x00002d0036057810 */ /* 0x000fc80007ffe0ff */
[----:B------:R-:W-:-:S04]  /*08d0*/  IADD3 R5, P0, R5, R6, RZ ;  /* 0x0000000605057210 */ /* 0x000fc80007f1e0ff */
[----:B------:R-:W-:Y:S01]  /*08e0*/  SHF.L.U32 R69, R5, 0x1, RZ ;  /* 0x0000000105457819 */ /* 0x000fe200000006ff */
[----:B------:R-:W-:-:S03]  /*08f0*/  IMAD.X R6, RZ, RZ, R7, P0 ;  /* 0x000000ffff067224 */ /* 0x000fc600000e0607 */
[----:B------:R-:W-:Y:S02]  /*0900*/  IADD3 R8, P0, R69, UR12, RZ ;  /* 0x0000000c45087c10 */ /* 0x000fe4000ff1e0ff */
[----:B------:R-:W-:Y:S02]  /*0910*/  SHF.L.U64.HI R67, R5, 0x1, R6 ;  /* 0x0000000105437819 */ /* 0x000fe40000010206 */
[----:B------:R-:W-:Y:S02]  /*0920*/  IADD3 R6, P1, R69, UR14, RZ ;  /* 0x0000000e45067c10 */ /* 0x000fe4000ff3e0ff */
[C---:B------:R-:W-:Y:S02]  /*0930*/  IADD3.X R9, R67.reuse, UR13, RZ, P0, !PT ;  /* 0x0000000d43097c10 */ /* 0x040fe400087fe4ff */
[----:B------:R-:W-:-:S04]  /*0940*/  IADD3.X R7, R67, UR15, RZ, P1, !PT ;  /* 0x0000000f43077c10 */ /* 0x000fc80008ffe4ff */
[----:B------:R-:W5:Y:S04]  /*0950*/  LDG.E.64.CONSTANT R8, desc[UR8][R8.64] ;  /* 0x0000000808087981 */ /* 0x000f68000c1e9b00 */
[----:B------:R-:W5:Y:S01]  /*0960*/  LDG.E.64.CONSTANT R6, desc[UR8][R6.64] ;  /* 0x0000000806067981 */ /* 0x000f62000c1e9b00 */
[----:B------:R-:W-:-:S05]  /*0970*/  IADD3 R74, P0, R73, 0x4, RZ ;  /* 0x00000004494a7810 */ /* 0x000fca0007f1e0ff */
[----:B------:R-:W-:Y:S01]  /*0980*/  IMAD.X R75, RZ, RZ, R75, P0 ;  /* 0x000000ffff4b7224 */ /* 0x000fe200000e064b */
[----:B------:R-:W-:-:S04]  /*0990*/  ISETP.GE.U32.AND P0, PT, R74, UR10, PT ;  /* 0x0000000a4a007c0c */ /* 0x000fc8000bf06070 */
[----:B------:R-:W-:Y:S02]  /*09a0*/  ISETP.GE.AND.EX P0, PT, R75, UR6, PT, P0 ;  /* 0x000000064b007c0c */ /* 0x000fe4000bf06300 */
[----:B------:R-:W-:Y:S01]  /*09b0*/  ISETP.GT.U32.AND P1, PT, R55, 0x1f, PT ;  /* 0x0000001f3700780c */ /* 0x000fe20003f24070 */
[----:B--2---:R-:W-:-:S06]  /*09c0*/  FADD.FTZ R76, R3, UR5 ;  /* 0x00000005034c7e21 */ /* 0x004fcc0008010000 */
[----:B------:R-:W0:Y:S01]  /*09d0*/  MUFU.RSQ R76, R76 ;  /* 0x0000004c004c7308 */ /* 0x000e220000001400 */
        /* <DEDUP_REMOVED lines=12> */
[C---:B0-----:R-:W-:Y:S01]  /*0aa0*/  FMUL.FTZ R5, R76.reuse, R5 ;  /* 0x000000054c057220 */ /* 0x041fe20000410000 */
[----:B------:R-:W-:Y:S02]  /*0ab0*/  FMUL.FTZ R36, R33, R32 ;  /* 0x0000002021247220 */ /* 0x000fe40000410000 */
[----:B------:R-:W-:Y:S01]  /*0ac0*/  FMUL.FTZ R35, R76, R35 ;  /* 0x000000234c237220 */ /* 0x000fe20000410000 */
[----:B------:R-:W-:Y:S01]  /*0ad0*/  FFMA.FTZ R34, R5, R34, RZ ;  /* 0x0000002205227223 */ /* 0x000fe200000100ff */
[----:B------:R-:W-:Y:S01]  /*0ae0*/  IMAD.U32 R37, R21, 0x10000, RZ ;  /* 0x0001000015257824 */ /* 0x000fe200078e00ff */
[----:B------:R-:W-:Y:S02]  /*0af0*/  SHF.L.U32 R90, R23, 0x10, RZ ;  /* 0x00000010175a7819 */ /* 0x000fe400000006ff */
[----:B------:R-:W-:Y:S01]  /*0b00*/  FFMA.FTZ R38, R35, R36, R34 ;  /* 0x0000002423267223 */ /* 0x000fe20000010022 */
[----:B------:R-:W-:Y:S01]  /*0b10*/  PRMT R36, R21, 0x7632, R36 ;  /* 0x0000763215247816 */ /* 0x000fe20000000024 */
[----:B------:R-:W-:-:S02]  /*0b20*/  IMAD.U32 R77, R19, 0x10000, RZ ;  /* 0x00010000134d7824 */ /* 0x000fc400078e00ff */
[--C-:B------:R-:W-:Y:S01]  /*0b30*/  FADD.FTZ R91, -R2, R37.reuse ;  /* 0x00000025025b7221 */ /* 0x100fe20000010100 */
[----:B------:R-:W-:Y:S01]  /*0b40*/  PRMT R34, R23, 0x7632, R34 ;  /* 0x0000763217227816 */ /* 0x000fe20000000022 */
[----:B------:R-:W-:Y:S01]  /*0b50*/  IMAD.U32 R39, R36, 0x10000, RZ ;  /* 0x0001000024277824 */ /* 0x000fe200078e00ff */
[----:B------:R-:W-:Y:S01]  /*0b60*/  PRMT R37, R19, 0x7632, R37 ;  /* 0x0000763213257816 */ /* 0x000fe20000000025 */
[----:B------:R-:W-:Y:S01]  /*0b70*/  FMUL.FTZ R36, R77, R90 ;  /* 0x0000005a4d247220 */ /* 0x000fe20000410000 */
[----:B------:R-:W-:Y:S01]  /*0b80*/  FMUL.FTZ R91, R76, R91 ;  /* 0x0000005b4c5b7220 */ /* 0x000fe20000410000 */
[----:B------:R-:W-:Y:S01]  /*0b90*/  SHF.L.U32 R34, R34, 0x10, RZ ;  /* 0x0000001022227819 */ /* 0x000fe200000006ff */
[----:B------:R-:W-:Y:S01]  /*0ba0*/  IMAD.U32 R41, R16, 0x10000, RZ ;  /* 0x0001000010297824 */ /* 0x000fe200078e00ff */
[----:B------:R-:W-:Y:S01]  /*0bb0*/  SHF.L.U32 R37, R37, 0x10, RZ ;  /* 0x0000001025257819 */ /* 0x000fe200000006ff */
[----:B------:R-:W-:Y:S01]  /*0bc0*/  FFMA.FTZ R38, R91, R36, R38 ;  /* 0x000000245b267223 */ /* 0x000fe20000010026 */
[----:B------:R-:W-:Y:S01]  /*0bd0*/  FADD.FTZ R39, -R2, R39 ;  /* 0x0000002702277221 */ /* 0x000fe20000010100 */
[----:B------:R-:W-:Y:S01]  /*0be0*/  PRMT R36, R16, 0x7632, R36 ;  /* 0x0000763210247816 */ /* 0x000fe20000000024 */
[--C-:B------:R-:W-:Y:S01]  /*0bf0*/  FADD.FTZ R45, -R2, R41.reuse ;  /* 0x00000029022d7221 */ /* 0x100fe20000010100 */
[----:B------:R-:W-:Y:S01]  /*0c00*/  SHF.L.U32 R79, R14, 0x10, RZ ;  /* 0x000000100e4f7819 */ /* 0x000fe200000006ff */
[----:B------:R-:W-:Y:S01]  /*0c10*/  FMUL.FTZ R40, R37, R34 ;  /* 0x0000002225287220 */ /* 0x000fe20000410000 */
[----:B------:R-:W-:Y:S01]  /*0c20*/  FMUL.FTZ R39, R76, R39 ;  /* 0x000000274c277220 */ /* 0x000fe20000410000 */
[----:B------:R-:W-:Y:S01]  /*0c30*/  PRMT R41, R14, 0x7632, R41 ;  /* 0x000076320e297816 */ /* 0x000fe20000000029 */
[----:B------:R-:W-:-:S02]  /*0c40*/  IMAD.U32 R47, R36, 0x10000, RZ ;  /* 0x00010000242f7824 */ /* 0x000fc400078e00ff */
[----:B------:R-:W-:Y:S01]  /*0c50*/  FMUL.FTZ R36, R92, R79 ;  /* 0x0000004f5c247220 */ /* 0x000fe20000410000 */
[--C-:B------:R-:W-:Y:S01]  /*0c60*/  FFMA.FTZ R43, R39, R40, R38.reuse ;  /* 0x00000028272b7223 */ /* 0x100fe20000010026 */
[----:B------:R-:W-:Y:S01]  /*0c70*/  FMUL.FTZ R88, R76, R45 ;  /* 0x0000002d4c587220 */ /* 0x000fe20000410000 */
[----:B------:R-:W-:Y:S01]  /*0c80*/  SHF.L.U32 R41, R41, 0x10, RZ ;  /* 0x0000001029297819 */ /* 0x000fe200000006ff */
[----:B------:R-:W-:Y:S02]  /*0c90*/  FADD.FTZ R47, -R2, R47 ;  /* 0x0000002f022f7221 */ /* 0x000fe40000010100 */
[----:B------:R-:W-:Y:S01]  /*0ca0*/  FFMA.FTZ R43, R88, R36, R43 ;  /* 0x00000024582b7223 */ /* 0x000fe2000001002b */
[C---:B------:R-:W-:Y:S02]  /*0cb0*/  IMAD.U32 R49, R17.reuse, 0x10000, RZ ;  /* 0x0001000011317824 */ /* 0x040fe400078e00ff */
[----:B------:R-:W-:Y:S01]  /*0cc0*/  FMUL.FTZ R40, R32, R41 ;  /* 0x0000002920287220 */ /* 0x000fe20000410000 */
[----:B------:R-:W-:Y:S01]  /*0cd0*/  FMUL.FTZ R36, R76, R47 ;  /* 0x0000002f4c247220 */ /* 0x000fe20000410000 */
[----:B------:R-:W-:Y:S01]  /*0ce0*/  PRMT R38, R17, 0x7632, R38 ;  /* 0x0000763211267816 */ /* 0x000fe20000000026 */
[----:B------:R-:W-:Y:S01]  /*0cf0*/  FADD.FTZ R49, -R2, R49 ;  /* 0x0000003102317221 */ /* 0x000fe20000010100 */
[C---:B------:R-:W-:Y:S01]  /*0d00*/  SHF.L.U32 R87, R15.reuse, 0x10, RZ ;  /* 0x000000100f577819 */ /* 0x040fe200000006ff */
[--C-:B------:R-:W-:Y:S01]  /*0d10*/  FFMA.FTZ R45, R36, R40, R43.reuse ;  /* 0x00000028242d7223 */ /* 0x100fe2000001002b */
[----:B------:R-:W-:Y:S01]  /*0d20*/  PRMT R43, R15, 0x7632, R43 ;  /* 0x000076320f2b7816 */ /* 0x000fe2000000002b */
[----:B------:R-:W-:-:S02]  /*0d30*/  IMAD.U32 R47, R38, 0x10000, RZ ;  /* 0x00010000262f7824 */ /* 0x000fc400078e00ff */
[----:B------:R-:W-:Y:S01]  /*0d40*/  FMUL.FTZ R86, R76, R49 ;  /* 0x000000314c567220 */ /* 0x000fe20000410000 */
[----:B------:R-:W-:Y:S01]  /*0d50*/  FMUL.FTZ R38, R90, R87 ;  /* 0x000000575a267220 */ /* 0x000fe20000410000 */
[----:B------:R-:W-:Y:S01]  /*0d60*/  SHF.L.U32 R43, R43, 0x10, RZ ;  /* 0x000000102b2b7819 */ /* 0x000fe200000006ff */
[----:B------:R-:W-:Y:S01]  /*0d70*/  FADD.FTZ R49, -R2, R47 ;  /* 0x0000002f02317221 */ /* 0x000fe20000010100 */
[C---:B------:R-:W-:Y:S01]  /*0d80*/  IMAD.U32 R51, R12.reuse, 0x10000, RZ ;  /* 0x000100000c337824 */ /* 0x040fe200078e00ff */
[----:B------:R-:W-:Y:S01]  /*0d90*/  PRMT R40, R12, 0x7632, R40 ;  /* 0x000076320c287816 */ /* 0x000fe20000000028 */
[--C-:B------:R-:W-:Y:S01]  /*0da0*/  FFMA.FTZ R47, R86, R38, R45.reuse ;  /* 0x00000026562f7223 */ /* 0x100fe2000001002d */
[----:B------:R-:W-:Y:S01]  /*0db0*/  SHF.L.U32 R83, R10, 0x10, RZ ;  /* 0x000000100a537819 */ /* 0x000fe200000006ff */
[----:B------:R-:W-:Y:S01]  /*0dc0*/  FMUL.FTZ R44, R34, R43 ;  /* 0x0000002b222c7220 */ /* 0x000fe20000410000 */
[----:B------:R-:W-:Y:S01]  /*0dd0*/  FMUL.FTZ R38, R76, R49 ;  /* 0x000000314c267220 */ /* 0x000fe20000410000 */
[----:B------:R-:W-:Y:S01]  /*0de0*/  PRMT R45, R10, 0x7632, R45 ;  /* 0x000076320a2d7816 */ /* 0x000fe2000000002d */
[----:B------:R-:W-:Y:S01]  /*0df0*/  FADD.FTZ R51, -R2, R51 ;  /* 0x0000003302337221 */ /* 0x000fe20000010100 */
[----:B------:R-:W-:-:S02]  /*0e00*/  IMAD.U32 R49, R40, 0x10000, RZ ;  /* 0x0001000028317824 */ /* 0x000fc400078e00ff */
[----:B------:R-:W-:Y:S01]  /*0e10*/  FFMA.FTZ R47, R38, R44, R47 ;  /* 0x0000002c262f7223 */ /* 0x000fe2000001002f */
[----:B------:R-:W-:Y:S01]  /*0e20*/  SHF.L.U32 R45, R45, 0x10, RZ ;  /* 0x000000102d2d7819 */ /* 0x000fe200000006ff */
[----:B------:R-:W-:Y:S01]  /*0e30*/  FMUL.FTZ R40, R92, R83 ;  /* 0x000000535c287220 */ /* 0x000fe20000410000 */
[----:B------:R-:W-:Y:S01]  /*0e40*/  FMUL.FTZ R84, R76, R51 ;  /* 0x000000334c547220 */ /* 0x000fe20000410000 */
[----:B------:R-:W-:Y:S02]  /*0e50*/  FADD.FTZ R49, -R2, R49 ;  /* 0x0000003102317221 */ /* 0x000fe40000010100 */
[----:B------:R-:W-:Y:S01]  /*0e60*/  FMUL.FTZ R44, R32, R45 ;  /* 0x0000002d202c7220 */ /* 0x000fe20000410000 */
[----:B------:R-:W-:Y:S01]  /*0e70*/  FFMA.FTZ R47, R84, R40, R47 ;  /* 0x00000028542f7223 */ /* 0x000fe2000001002f */
[----:B------:R-:W-:Y:S01]  /*0e80*/  FMUL.FTZ R40, R76, R49 ;  /* 0x000000314c287220 */ /* 0x000fe20000410000 */
[----:B------:R-:W-:-:S03]  /*0e90*/  IMAD.U32 R51, R13, 0x10000, RZ ;  /* 0x000100000d337824 */ /* 0x000fc600078e00ff */
[----:B------:R-:W-:Y:S01]  /*0ea0*/  FFMA.FTZ R49, R40, R44, R47 ;  /* 0x0000002c28317223 */ /* 0x000fe2000001002f */
[----:B------:R-:W-:Y:S01]  /*0eb0*/  PRMT R44, R13, 0x7632, R44 ;  /* 0x000076320d2c7816 */ /* 0x000fe2000000002c */
[----:B------:R-:W-:Y:S01]  /*0ec0*/  FFMA.FTZ R46, R3, R92, RZ ;  /* 0x0000005c032e7223 */ /* 0x000fe200000100ff */
[C---:B------:R-:W-:Y:S01]  /*0ed0*/  SHF.L.U32 R85, R11.reuse, 0x10, RZ ;  /* 0x000000100b557819 */ /* 0x040fe200000006ff */
[----:B------:R-:W-:Y:S01]  /*0ee0*/  FADD.FTZ R51, -R2, R51 ;  /* 0x0000003302337221 */ /* 0x000fe20000010100 */
[----:B------:R-:W-:Y:S01]  /*0ef0*/  PRMT R47, R11, 0x7632, R47 ;  /* 0x000076320b2f7816 */ /* 0x000fe2000000002f */
[----:B------:R-:W-:Y:S02]  /*0f00*/  IMAD.U32 R53, R44, 0x10000, RZ ;  /* 0x000100002c357824 */ /* 0x000fe400078e00ff */
[----:B------:R-:W-:Y:S01]  /*0f10*/  FFMA.FTZ R46, R33, R32, R46 ;  /* 0x00000020212e7223 */ /* 0x000fe2000001002e */
[----:B------:R-:W-:Y:S01]  /*0f20*/  FMUL.FTZ R44, R90, R85 ;  /* 0x000000555a2c7220 */ /* 0x000fe20000410000 */
[----:B------:R-:W-:Y:S01]  /*0f30*/  SHF.L.U32 R47, R47, 0x10, RZ ;  /* 0x000000102f2f7819 */ /* 0x000fe200000006ff */
[----:B------:R-:W-:Y:S01]  /*0f40*/  FMUL.FTZ R82, R76, R51 ;  /* 0x000000334c527220 */ /* 0x000fe20000410000 */
[----:B------:R-:W-:Y:S01]  /*0f50*/  FADD.FTZ R53, -R2, R53 ;  /* 0x0000003502357221 */ /* 0x000fe20000010100 */
[----:B------:R-:W-:-:S02]  /*0f60*/  FFMA.FTZ R46, R77, R90, R46 ;  /* 0x0000005a4d2e7223 */ /* 0x000fc4000001002e */
[----:B------:R-:W-:Y:S01]  /*0f70*/  FFMA.FTZ R51, R82, R44, R49 ;  /* 0x0000002c52337223 */ /* 0x000fe20000010031 */
[----:B------:R-:W-:Y:S01]  /*0f80*/  FMUL.FTZ R48, R34, R47 ;  /* 0x0000002f22307220 */ /* 0x000fe20000410000 */
[----:B------:R-:W-:Y:S01]  /*0f90*/  FMUL.FTZ R44, R76, R53 ;  /* 0x000000354c2c7220 */ /* 0x000fe20000410000 */
[----:B------:R-:W-:-:S03]  /*0fa0*/  FFMA.FTZ R49, R37, R34, R46 ;  /* 0x0000002225317223 */ /* 0x000fc6000001002e */
[----:B------:R-:W-:Y:S01]  /*0fb0*/  FFMA.FTZ R53, R44, R48, R51 ;  /* 0x000000302c357223 */ /* 0x000fe20000010033 */
[----:B------:R-:W-:-:S04]  /*0fc0*/  FFMA.FTZ R51, R92, R79, R49 ;  /* 0x0000004f5c337223 */ /* 0x000fc80000010031 */
[----:B------:R-:W-:-:S04]  /*0fd0*/  FFMA.FTZ R51, R32, R41, R51 ;  /* 0x0000002920337223 */ /* 0x000fc80000010033 */
[----:B------:R-:W-:-:S04]  /*0fe0*/  FFMA.FTZ R51, R90, R87, R51 ;  /* 0x000000575a337223 */ /* 0x000fc80000010033 */
[----:B------:R-:W-:Y:S01]  /*0ff0*/  FFMA.FTZ R51, R34, R43, R51 ;  /* 0x0000002b22337223 */ /* 0x000fe20000010033 */
[C---:B------:R-:W-:Y:S01]  /*1000*/  PRMT R46, R8.reuse, 0x7632, R46 ;  /* 0x00007632082e7816 */ /* 0x040fe2000000002e */
[----:B------:R-:W-:Y:S02]  /*1010*/  IMAD.U32 R89, R8, 0x10000, RZ ;  /* 0x0001000008597824 */ /* 0x000fe400078e00ff */
[----:B------:R-:W-:Y:S01]  /*1020*/  FFMA.FTZ R51, R92, R83, R51 ;  /* 0x000000535c337223 */ /* 0x000fe20000010033 */
[----:B------:R-:W-:Y:S01]  /*1030*/  SHF.L.U32 R81, R6, 0x10, RZ ;  /* 0x0000001006517819 */ /* 0x000fe200000006ff */
[----:B------:R-:W-:Y:S01]  /*1040*/  FADD.FTZ R89, -R2, R89 ;  /* 0x0000005902597221 */ /* 0x000fe20000010100 */
[----:B------:R-:W-:Y:S01]  /*1050*/  PRMT R49, R6, 0x7632, R49 ;  /* 0x0000763206317816 */ /* 0x000fe20000000031 */
[----:B------:R-:W-:Y:S01]  /*1060*/  FFMA.FTZ R51, R32, R45, R51 ;  /* 0x0000002d20337223 */ /* 0x000fe20000010033 */
[----:B------:R-:W-:Y:S02]  /*1070*/  IMAD.U32 R95, R46, 0x10000, RZ ;  /* 0x000100002e5f7824 */ /* 0x000fe400078e00ff */
[----:B------:R-:W-:Y:S01]  /*1080*/  FADD.FTZ R46, R33, R29 ;  /* 0x0000001d212e7221 */ /* 0x000fe20000010000 */
[----:B------:R-:W-:Y:S01]  /*1090*/  FFMA.FTZ R33, R35, R33, R28 ;  /* 0x0000002123217223 */ /* 0x000fe2000001001c */
[----:B------:R-:W-:Y:S01]  /*10a0*/  FFMA.FTZ R51, R90, R85, R51 ;  /* 0x000000555a337223 */ /* 0x000fe20000010033 */
[----:B------:R-:W-:Y:S01]  /*10b0*/  SHF.L.U32 R49, R49, 0x10, RZ ;  /* 0x0000001031317819 */ /* 0x000fe200000006ff */
[----:B------:R-:W-:Y:S01]  /*10c0*/  FADD.FTZ R28, R37, R25 ;  /* 0x00000019251c7221 */ /* 0x000fe20000010000 */
[----:B------:R-:W-:Y:S01]  /*10d0*/  FMUL.FTZ R48, R92, R81 ;  /* 0x000000515c307220 */ /* 0x000fe20000410000 */
[----:B------:R-:W-:Y:S01]  /*10e0*/  FMUL.FTZ R80, R76, R89 ;  /* 0x000000594c507220 */ /* 0x000fe20000410000 */
[----:B------:R-:W-:Y:S01]  /*10f0*/  FADD.FTZ R95, -R2, R95 ;  /* 0x0000005f025f7221 */ /* 0x000fe20000010100 */
[--C-:B------:R-:W-:Y:S01]  /*1100*/  FFMA.FTZ R37, R39, R37, R24.reuse ;  /* 0x0000002527257223 */ /* 0x100fe20000010018 */
[C---:B------:R-:W-:Y:S01]  /*1110*/  PRMT R24, R9.reuse, 0x7632, R24 ;  /* 0x0000763209187816 */ /* 0x040fe20000000018 */
[----:B------:R-:W-:-:S02]  /*1120*/  IMAD.U32 R35, R9, 0x10000, RZ ;  /* 0x0001000009237824 */ /* 0x000fc400078e00ff */
[----:B------:R-:W-:Y:S01]  /*1130*/  FFMA.FTZ R51, R34, R47, R51 ;  /* 0x0000002f22337223 */ /* 0x000fe20000010033 */
[----:B------:R-:W-:Y:S01]  /*1140*/  FFMA.FTZ R48, R80, R48, R53 ;  /* 0x0000003050307223 */ /* 0x000fe20000010035 */
[----:B------:R-:W-:Y:S01]  /*1150*/  FMUL.FTZ R29, R32, R49 ;  /* 0x00000031201d7220 */ /* 0x000fe20000410000 */
[----:B------:R-:W-:Y:S01]  /*1160*/  FMUL.FTZ R95, R76, R95 ;  /* 0x0000005f4c5f7220 */ /* 0x000fe20000410000 */
[C---:B------:R-:W-:Y:S01]  /*1170*/  SHF.L.U32 R89, R7.reuse, 0x10, RZ ;  /* 0x0000001007597819 */ /* 0x040fe200000006ff */
[----:B------:R-:W-:Y:S01]  /*1180*/  IMAD.U32 R39, R24, 0x10000, RZ ;  /* 0x0001000018277824 */ /* 0x000fe200078e00ff */
[----:B------:R-:W-:Y:S01]  /*1190*/  PRMT R25, R7, 0x7632, R25 ;  /* 0x0000763207197816 */ /* 0x000fe20000000019 */
[----:B------:R-:W-:Y:S01]  /*11a0*/  FADD.FTZ R35, -R2, R35 ;  /* 0x0000002302237221 */ /* 0x000fe20000010100 */
[----:B------:R-:W-:Y:S01]  /*11b0*/  FFMA.FTZ R51, R92, R81, R51 ;  /* 0x000000515c337223 */ /* 0x000fe20000010033 */
[----:B------:R-:W-:Y:S01]  /*11c0*/  FFMA.FTZ R29, R95, R29, R48 ;  /* 0x0000001d5f1d7223 */ /* 0x000fe20000010030 */
[----:B------:R-:W-:Y:S01]  /*11d0*/  SHF.L.U32 R48, R25, 0x10, RZ ;  /* 0x0000001019307819 */ /* 0x000fe200000006ff */
[----:B------:R-:W-:Y:S01]  /*11e0*/  FMUL.FTZ R24, R90, R89 ;  /* 0x000000595a187220 */ /* 0x000fe20000410000 */
[----:B------:R-:W-:Y:S01]  /*11f0*/  FMUL.FTZ R78, R76, R35 ;  /* 0x000000234c4e7220 */ /* 0x000fe20000410000 */
[----:B------:R-:W-:Y:S01]  /*1200*/  FFMA.FTZ R51, R32, R49, R51 ;  /* 0x0000003120337223 */ /* 0x000fe20000010033 */
[----:B------:R-:W-:Y:S01]  /*1210*/  FADD.FTZ R39, -R2, R39 ;  /* 0x0000002702277221 */ /* 0x000fe20000010100 */
[----:B------:R-:W-:Y:S01]  /*1220*/  FADD.FTZ R32, R3, R31 ;  /* 0x0000001f03207221 */ /* 0x000fe20000010000 */
[----:B------:R-:W-:Y:S01]  /*1230*/  FFMA.FTZ R24, R78, R24, R29 ;  /* 0x000000184e187223 */ /* 0x000fe2000001001d */
[-C--:B------:R-:W-:Y:S01]  /*1240*/  FMUL.FTZ R35, R34, R48.reuse ;  /* 0x0000003022237220 */ /* 0x080fe20000410000 */
[----:B------:R-:W-:Y:S01]  /*1250*/  FFMA.FTZ R51, R90, R89, R51 ;  /* 0x000000595a337223 */ /* 0x000fe20000010033 */
[----:B------:R-:W-:Y:S01]  /*1260*/  FMUL.FTZ R39, R76, R39 ;  /* 0x000000274c277220 */ /* 0x000fe20000410000 */
[----:B------:R-:W-:Y:S01]  /*1270*/  FFMA.FTZ R31, R5, R3, R30 ;  /* 0x00000003051f7223 */ /* 0x000fe2000001001e */
[----:B------:R-:W-:Y:S01]  /*1280*/  FADD.FTZ R30, R77, R27 ;  /* 0x0000001b4d1e7221 */ /* 0x000fe20000010000 */
[----:B------:R-:W-:Y:S01]  /*1290*/  FFMA.FTZ R27, R91, R77, R26 ;  /* 0x0000004d5b1b7223 */ /* 0x000fe2000001001a */
[-C--:B------:R-:W-:Y:S01]  /*12a0*/  FFMA.FTZ R34, R34, R48.reuse, R51 ;  /* 0x0000003022227223 */ /* 0x080fe20000010033 */
[----:B------:R-:W-:Y:S01]  /*12b0*/  FFMA.FTZ R35, R39, R35, R24 ;  /* 0x0000002327237223 */ /* 0x000fe20000010018 */
[----:B------:R-:W-:Y:S01]  /*12c0*/  FADD.FTZ R46, R46, R41 ;  /* 0x000000292e2e7221 */ /* 0x000fe20000010000 */
[----:B------:R-:W-:Y:S01]  /*12d0*/  FFMA.FTZ R33, R36, R41, R33 ;  /* 0x0000002924217223 */ /* 0x000fe20000010021 */
[----:B------:R-:W-:Y:S01]  /*12e0*/  FADD.FTZ R30, R30, R87 ;  /* 0x000000571e1e7221 */ /* 0x000fe20000010000 */
[----:B------:R-:W-:Y:S01]  /*12f0*/  FADD.FTZ R28, R28, R43 ;  /* 0x0000002b1c1c7221 */ /* 0x000fe20000010000 */
[----:B------:R-:W-:Y:S01]  /*1300*/  FFMA.FTZ R37, R38, R43, R37 ;  /* 0x0000002b26257223 */ /* 0x000fe20000010025 */
[----:B------:R-:W-:Y:S01]  /*1310*/  FADD.FTZ R32, R32, R79 ;  /* 0x0000004f20207221 */ /* 0x000fe20000010000 */
[----:B------:R-:W-:Y:S01]  /*1320*/  FFMA.FTZ R31, R88, R79, R31 ;  /* 0x0000004f581f7223 */ /* 0x000fe2000001001f */
[----:B------:R-:W-:Y:S01]  /*1330*/  FFMA.FTZ R27, R86, R87, R27 ;  /* 0x00000057561b7223 */ /* 0x000fe2000001001b */
[----:B------:R-:W-:Y:S01]  /*1340*/  FADD.FTZ R46, R46, R45 ;  /* 0x0000002d2e2e7221 */ /* 0x000fe20000010000 */
[----:B------:R-:W-:Y:S01]  /*1350*/  FFMA.FTZ R40, R40, R45, R33 ;  /* 0x0000002d28287223 */ /* 0x000fe20000010021 */
[----:B------:R0:W-:Y:S01]  /*1360*/  STS.64 [R59], R34 ;  /* 0x000000223b007388 */ /* 0x0001e20000000a00 */
[----:B------:R-:W-:Y:S01]  /*1370*/  FADD.FTZ R30, R30, R85 ;  /* 0x000000551e1e7221 */ /* 0x000fe20000010000 */
[----:B------:R-:W-:Y:S01]  /*1380*/  FADD.FTZ R25, R28, R47 ;  /* 0x0000002f1c197221 */ /* 0x000fe20000010000 */
[----:B------:R-:W-:Y:S01]  /*1390*/  FFMA.FTZ R37, R44, R47, R37 ;  /* 0x0000002f2c257223 */ /* 0x000fe20000010025 */
[----:B------:R-:W-:Y:S01]  /*13a0*/  FADD.FTZ R32, R32, R83 ;  /* 0x0000005320207221 */ /* 0x000fe20000010000 */
[----:B------:R-:W-:Y:S01]  /*13b0*/  FFMA.FTZ R33, R84, R83, R31 ;  /* 0x0000005354217223 */ /* 0x000fe2000001001f */
[----:B------:R-:W-:Y:S01]  /*13c0*/  FADD.FTZ R29, R46, R49 ;  /* 0x000000312e1d7221 */ /* 0x000fe20000010000 */
[----:B------:R-:W-:Y:S01]  /*13d0*/  FFMA.FTZ R28, R95, R49, R40 ;  /* 0x000000315f1c7223 */ /* 0x000fe20000010028 */
[----:B------:R-:W-:Y:S01]  /*13e0*/  FADD.FTZ R25, R25, R48 ;  /* 0x0000003019197221 */ /* 0x000fe20000010000 */
[----:B0-----:R-:W-:Y:S01]  /*13f0*/  FFMA.FTZ R35, R82, R85, R27 ;  /* 0x0000005552237223 */ /* 0x001fe2000001001b */
[----:B------:R-:W-:Y:S01]  /*1400*/  FADD.FTZ R27, R30, R89 ;  /* 0x000000591e1b7221 */ /* 0x000fe20000010000 */
[----:B------:R-:W-:Y:S01]  /*1410*/  FFMA.FTZ R24, R39, R48, R37 ;  /* 0x0000003027187223 */ /* 0x000fe20000010025 */
[----:B------:R-:W-:Y:S01]  /*1420*/  CS2R R46, SRZ ;  /* 0x00000000002e7805 */ /* 0x000fe2000001ff00 */
[----:B------:R-:W-:Y:S01]  /*1430*/  FADD.FTZ R31, R32, R81 ;  /* 0x00000051201f7221 */ /* 0x000fe20000010000 */
[----:B------:R-:W-:Y:S01]  /*1440*/  FFMA.FTZ R30, R80, R81, R33 ;  /* 0x00000051501e7223 */ /* 0x000fe20000010021 */
[----:B------:R-:W-:Y:S01]  /*1450*/  FFMA.FTZ R26, R78, R89, R35 ;  /* 0x000000594e1a7223 */ /* 0x000fe20000010023 */
[----:B------:R-:W-:Y:S06]  /*1460*/  BAR.SYNC.DEFER_BLOCKING 0x0 ;  /* 0x0000000000007b1d */ /* 0x000fec0000010000 */
[----:B------:R-:W-:Y:S05]  /*1470*/  @!P0 BRA `(.L_x_305) ;  /* 0x0000000000c08947 */ /* 0x000fea0003800000 */
[----:B------:R-:W0:Y:S01]  /*1480*/  S2UR UR7, SR_CgaCtaId ;  /* 0x00000000000779c3 */ /* 0x000e220000008800 */
[----:B------:R-:W-:Y:S01]  /*1490*/  UMOV UR5, 0x400 ;  /* 0x0000040000057882 */ /* 0x000fe20000000000 */
[----:B------:R-:W-:-:S04]  /*14a0*/  SHF.L.U32 R32, R55, 0x1, RZ ;  /* 0x0000000137207819 */ /* 0x000fc800000006ff */
        /* <DEDUP_REMOVED lines=20> */
[----:B------:R-:W-:Y:S01]  /*15f0*/  BAR.SYNC.DEFER_BLOCKING 0x0 ;  /* 0x0000000000007b1d */ /* 0x000fe20000010000 */
[----:B0-----:R-:W-:-:S05]  /*1600*/  SHF.R.U32.HI R34, RZ, 0x1, R0 ;  /* 0x00000001ff227819 */ /* 0x001fca0000011600 */
[----:B------:R-:W-:Y:S02]  /*1610*/  IMAD.SHL.U32 R45, R34, 0x20, RZ ;  /* 0x00000020222d7824 */ /* 0x000fe400078e00ff */
[----:B------:R-:W0:Y:S03]  /*1620*/  LDC.64 R34, c[0x0][0x260] ;  /* 0x00009800ff227b82 */ /* 0x000e260000000a00 */
[----:B-1----:R-:W-:-:S05]  /*1630*/  LOP3.LUT R43, R45, 0xffffffe0, R4, 0xe2, !PT ;  /* 0xffffffe02d2b7812 */ /* 0x002fca00078ee204 */
[----:B------:R-:W-:Y:S01]  /*1640*/  IMAD R44, R43, 0x780, R42 ;  /* 0x000007802b2c7824 */ /* 0x000fe200078e022a */
[----:B------:R-:W1:Y:S04]  /*1650*/  LDS.64 R38, [R38] ;  /* 0x0000000026267984 */ /* 0x000e680000000a00 */
[----:B------:R-:W-:Y:S01]  /*1660*/  IADD3 R43, R44, R55, RZ ;  /* 0x000000372c2b7210 */ /* 0x000fe20007ffe0ff */
[----:B------:R-:W2:Y:S04]  /*1670*/  LDS.64 R40, [R40+0x1e00] ;  /* 0x001e000028287984 */ /* 0x000ea80000000a00 */
[----:B------:R-:W-:Y:S01]  /*1680*/  IMAD.SHL.U32 R45, R43, 0x2, RZ ;  /* 0x000000022b2d7824 */ /* 0x000fe200078e00ff */
[----:B------:R-:W3:Y:S04]  /*1690*/  LDS.64 R36, [R36] ;  /* 0x0000000024247984 */ /* 0x000ee80000000a00 */
[----:B------:R-:W-:Y:S01]  /*16a0*/  IADD3 R49, R45, 0x3c0, RZ ;  /* 0x000003c02d317810 */ /* 0x000fe20007ffe0ff */
[----:B------:R-:W4:Y:S01]  /*16b0*/  LDS.64 R32, [R32+0x1e00] ;  /* 0x001e000020207984 */ /* 0x000f220000000a00 */
[----:B-1----:R-:W-:Y:S01]  /*16c0*/  FADD.FTZ R44, RZ, R39 ;  /* 0x00000027ff2c7221 */ /* 0x002fe20000010000 */
[----:B------:R-:W-:-:S03]  /*16d0*/  FADD.FTZ R43, RZ, R38 ;  /* 0x00000026ff2b7221 */ /* 0x000fc60000010000 */
[----:B--2---:R-:W-:Y:S01]  /*16e0*/  FADD.FTZ R39, R44, R41 ;  /* 0x000000292c277221 */ /* 0x004fe20000010000 */
[----:B------:R-:W-:Y:S01]  /*16f0*/  FADD.FTZ R38, R43, R40 ;  /* 0x000000282b267221 */ /* 0x000fe20000010000 */
[----:B---3--:R-:W-:Y:S01]  /*1700*/  FADD.FTZ R40, RZ, R37 ;  /* 0x00000025ff287221 */ /* 0x008fe20000010000 */
[----:B------:R-:W-:Y:S01]  /*1710*/  FADD.FTZ R41, RZ, R36 ;  /* 0x00000024ff297221 */ /* 0x000fe20000010000 */
[----:B0-----:R-:W-:-:S04]  /*1720*/  IMAD.WIDE.U32 R36, R45, 0x4, R34 ;  /* 0x000000042d247825 */ /* 0x001fc800078e0022 */
[----:B----4-:R-:W-:Y:S01]  /*1730*/  FADD.FTZ R33, R40, R33 ;  /* 0x0000002128217221 */ /* 0x010fe20000010000 */
[----:B------:R-:W-:Y:S01]  /*1740*/  FADD.FTZ R32, R41, R32 ;  /* 0x0000002029207221 */ /* 0x000fe20000010000 */
[----:B------:R-:W-:Y:S01]  /*1750*/  IMAD.WIDE.U32 R34, R49, 0x4, R34 ;  /* 0x0000000431227825 */ /* 0x000fe200078e0022 */
[----:B------:R0:W-:Y:S04]  /*1760*/  STG.E.64 desc[UR8][R36.64+0x8000], R38 ;  /* 0x0080002624007986 */ /* 0x0001e8000c101b08 */
[----:B------:R0:W-:Y:S02]  /*1770*/  STG.E.64 desc[UR8][R34.64+0x8000], R32 ;  /* 0x0080002022007986 */ /* 0x0001e4000c101b08 */
.L_x_305:
[----:B------:R-:W-:Y:S04]  /*1780*/  BSSY B0, `(.L_x_306) ;  /* 0x000008e000007945 */ /* 0x000fe80003800000 */
[----:B------:R-:W-:Y:S05]  /*1790*/  @P1 BRA `(.L_x_307) ;  /* 0x0000000800301947 */ /* 0x000fea0003800000 */
[----:B0-----:R-:W-:Y:S02]  /*17a0*/  IMAD.SHL.U32 R32, R73, 0x10, RZ ;  /* 0x0000001049207824 */ /* 0x001fe400078e00ff */
[----:B------:R-:W-:-:S03]  /*17b0*/  IMAD.SHL.U32 R94, R55, 0x8, RZ ;  /* 0x00000008375e7824 */ /* 0x000fc600078e00ff */
[----:B------:R-:W-:Y:S02]  /*17c0*/  LOP3.LUT R32, R32, 0x10, RZ, 0xc0, !PT ;  /* 0x0000001020207812 */ /* 0x000fe400078ec0ff */
[----:B------:R-:W-:Y:S02]  /*17d0*/  LOP3.LUT R94, R94, 0x8, RZ, 0xc0, !PT ;  /* 0x000000085e5e7812 */ /* 0x000fe400078ec0ff */
[----:B------:R-:W-:-:S05]  /*17e0*/  LEA.HI R33, R55, R32, RZ, 0x1f ;  /* 0x0000002037217211 */ /* 0x000fca00078ff8ff */
[----:B------:R-:W-:-:S04]  /*17f0*/  IMAD R42, R33, 0x3c, -R42 ;  /* 0x0000003c212a7824 */ /* 0x000fc800078e0a2a */
[C---:B------:R-:W-:Y:S01]  /*1800*/  VIADD R38, R42.reuse, 0x14 ;  /* 0x000000142a267836 */ /* 0x040fe20000000000 */
[----:B------:R-:W-:Y:S01]  /*1810*/  SHF.R.S32.HI R33, RZ, 0x1f, R42 ;  /* 0x0000001fff217819 */ /* 0x000fe2000001142a */
[C---:B------:R-:W-:Y:S01]  /*1820*/  VIADD R40, R42.reuse, 0x1c ;  /* 0x0000001c2a287836 */ /* 0x040fe20000000000 */
[C---:B------:R-:W-:Y:S01]  /*1830*/  IADD3 R32, R42.reuse, 0x4, RZ ;  /* 0x000000042a207810 */ /* 0x040fe20007ffe0ff */
[C---:B------:R-:W-:Y:S01]  /*1840*/  VIADD R44, R42.reuse, 0x2c ;  /* 0x0000002c2a2c7836 */ /* 0x040fe20000000000 */
[----:B------:R-:W-:Y:S01]  /*1850*/  LEA.HI R33, R33, R42, RZ, 0x2 ;  /* 0x0000002a21217211 */ /* 0x000fe200078f10ff */
[----:B------:R-:W-:Y:S01]  /*1860*/  VIADD R52, R42, 0x34 ;  /* 0x000000342a347836 */ /* 0x000fe20000000000 */
[----:B------:R-:W-:Y:S02]  /*1870*/  SHF.R.S32.HI R35, RZ, 0x1f, R32 ;  /* 0x0000001fff237819 */ /* 0x000fe40000011420 */
[----:B------:R-:W-:Y:S02]  /*1880*/  SHF.R.S32.HI R33, RZ, 0x2, R33 ;  /* 0x00000002ff217819 */ /* 0x000fe40000011421 */
[----:B------:R-:W-:-:S02]  /*1890*/  LEA.HI R35, R35, R32, RZ, 0x2 ;  /* 0x0000002023237211 */ /* 0x000fc400078f10ff */
[C---:B------:R-:W-:Y:S01]  /*18a0*/  IADD3 R32, R42.reuse, 0x8, RZ ;  /* 0x000000082a207810 */ /* 0x040fe20007ffe0ff */
[----:B------:R-:W-:Y:S01]  /*18b0*/  IMAD R33, R33, 0x18, R56 ;  /* 0x0000001821217824 */ /* 0x000fe200078e0238 */
[----:B------:R-:W-:Y:S02]  /*18c0*/  SHF.R.S32.HI R35, RZ, 0x2, R35 ;  /* 0x00000002ff237819 */ /* 0x000fe40000011423 */
[----:B------:R-:W-:Y:S01]  /*18d0*/  SHF.R.S32.HI R37, RZ, 0x1f, R32 ;  /* 0x0000001fff257819 */ /* 0x000fe20000011420 */
[----:B------:R-:W-:Y:S01]  /*18e0*/  IMAD.IADD R33, R33, 0x1, R94 ;  /* 0x0000000121217824 */ /* 0x000fe200078e025e */
[C---:B------:R-:W-:Y:S01]  /*18f0*/  IADD3 R34, R42.reuse, 0xc, RZ ;  /* 0x0000000c2a227810 */ /* 0x040fe20007ffe0ff */
[----:B------:R-:W-:Y:S01]  /*1900*/  IMAD R35, R35, 0x18, R56 ;  /* 0x0000001823237824 */ /* 0x000fe200078e0238 */
[----:B------:R-:W-:Y:S02]  /*1910*/  LEA.HI R37, R37, R32, RZ, 0x2 ;  /* 0x0000002025257211 */ /* 0x000fe400078f10ff */
[----:B------:R-:W-:Y:S01]  /*1920*/  IADD3 R36, R42, 0x10, RZ ;  /* 0x000000102a247810 */ /* 0x000fe20007ffe0ff */
[----:B------:R-:W-:Y:S01]  /*1930*/  IMAD.IADD R35, R94, 0x1, R35 ;  /* 0x000000015e237824 */ /* 0x000fe200078e0223 */
[----:B------:R-:W0:Y:S01]  /*1940*/  LDS.64 R32, [R33] ;  /* 0x0000000021207984 */ /* 0x000e220000000a00 */
[----:B------:R-:W-:-:S02]  /*1950*/  SHF.R.S32.HI R43, RZ, 0x1f, R38 ;  /* 0x0000001fff2b7819 */ /* 0x000fc40000011426 */
[----:B------:R-:W-:Y:S01]  /*1960*/  SHF.R.S32.HI R39, RZ, 0x1f, R34 ;  /* 0x0000001fff277819 */ /* 0x000fe20000011422 */
[----:B------:R1:W2:Y:S01]  /*1970*/  LDS.64 R48, [R35] ;  /* 0x0000000023307984 */ /* 0x0002a20000000a00 */
[----:B------:R-:W-:Y:S02]  /*1980*/  SHF.R.S32.HI R41, RZ, 0x1f, R36 ;  /* 0x0000001fff297819 */ /* 0x000fe40000011424 */
[----:B------:R-:W-:Y:S01]  /*1990*/  LEA.HI R43, R43, R38, RZ, 0x2 ;  /* 0x000000262b2b7211 */ /* 0x000fe200078f10ff */
[C---:B------:R-:W-:Y:S01]  /*19a0*/  VIADD R38, R42.reuse, 0x24 ;  /* 0x000000242a267836 */ /* 0x040fe20000000000 */
[----:B------:R-:W-:Y:S02]  /*19b0*/  LEA.HI R39, R39, R34, RZ, 0x2 ;  /* 0x0000002227277211 */ /* 0x000fe400078f10ff */
[----:B------:R-:W-:Y:S02]  /*19c0*/  IADD3 R34, R42, 0x18, RZ ;  /* 0x000000182a227810 */ /* 0x000fe40007ffe0ff */
[----:B------:R-:W-:-:S02]  /*19d0*/  LEA.HI R41, R41, R36, RZ, 0x2 ;  /* 0x0000002429297211 */ /* 0x000fc400078f10ff */
[----:B------:R-:W-:Y:S02]  /*19e0*/  SHF.R.S32.HI R47, RZ, 0x1f, R40 ;  /* 0x0000001fff2f7819 */ /* 0x000fe40000011428 */
[----:B------:R-:W-:Y:S02]  /*19f0*/  IADD3 R36, R42, 0x20, RZ ;  /* 0x000000202a247810 */ /* 0x000fe40007ffe0ff */
[----:B------:R-:W-:Y:S02]  /*1a00*/  SHF.R.S32.HI R45, RZ, 0x1f, R34 ;  /* 0x0000001fff2d7819 */ /* 0x000fe40000011422 */
[----:B-1----:R-:W-:Y:S02]  /*1a10*/  LEA.HI R35, R47, R40, RZ, 0x2 ;  /* 0x000000282f237211 */ /* 0x002fe400078f10ff */
[----:B------:R-:W-:Y:S02]  /*1a20*/  SHF.R.S32.HI R51, RZ, 0x1f, R38 ;  /* 0x0000001fff337819 */ /* 0x000fe40000011426 */
[----:B------:R-:W-:-:S02]  /*1a30*/  SHF.R.S32.HI R47, RZ, 0x1f, R36 ;  /* 0x0000001fff2f7819 */ /* 0x000fc40000011424 */
[----:B------:R-:W-:Y:S02]  /*1a40*/  SHF.R.S32.HI R37, RZ, 0x2, R37 ;  /* 0x00000002ff257819 */ /* 0x000fe40000011425 */
[----:B------:R-:W-:Y:S02]  /*1a50*/  IADD3 R40, R42, 0x28, RZ ;  /* 0x000000282a287810 */ /* 0x000fe40007ffe0ff */
[----:B------:R-:W-:Y:S01]  /*1a60*/  LEA.HI R45, R45, R34, RZ, 0x2 ;  /* 0x000000222d2d7211 */ /* 0x000fe200078f10ff */
[----:B------:R-:W-:Y:S01]  /*1a70*/  IMAD R37, R37, 0x18, R56 ;  /* 0x0000001825257824 */ /* 0x000fe200078e0238 */
[----:B------:R-:W-:Y:S02]  /*1a80*/  LEA.HI R50, R51, R38, RZ, 0x2 ;  /* 0x0000002633327211 */ /* 0x000fe400078f10ff */
[----:B------:R-:W-:Y:S01]  /*1a90*/  LEA.HI R34, R47, R36, RZ, 0x2 ;  /* 0x000000242f227211 */ /* 0x000fe200078f10ff */
[----:B------:R-:W-:Y:S01]  /*1aa0*/  IMAD.IADD R37, R94, 0x1, R37 ;  /* 0x000000015e257824 */ /* 0x000fe200078e0225 */
[----:B------:R-:W-:-:S02]  /*1ab0*/  SHF.R.S32.HI R51, RZ, 0x1f, R44 ;  /* 0x0000001fff337819 */ /* 0x000fc4000001142c */
[----:B------:R-:W-:Y:S02]  /*1ac0*/  SHF.R.S32.HI R47, RZ, 0x1f, R40 ;  /* 0x0000001fff2f7819 */ /* 0x000fe40000011428 */
[----:B------:R-:W-:Y:S02]  /*1ad0*/  IADD3 R46, R42, 0x30, RZ ;  /* 0x000000302a2e7810 */ /* 0x000fe40007ffe0ff */
[----:B------:R-:W-:Y:S02]  /*1ae0*/  SHF.R.S32.HI R39, RZ, 0x2, R39 ;  /* 0x00000002ff277819 */ /* 0x000fe40000011427 */
[----:B------:R-:W-:Y:S02]  /*1af0*/  LEA.HI R38, R51, R44, RZ, 0x2 ;  /* 0x0000002c33267211 */ /* 0x000fe400078f10ff */
[----:B------:R-:W-:Y:S01]  /*1b00*/  LEA.HI R36, R47, R40, RZ, 0x2 ;  /* 0x000000282f247211 */ /* 0x000fe200078f10ff */
[----:B------:R-:W-:Y:S01]  /*1b10*/  IMAD R39, R39, 0x18, R56 ;  /* 0x0000001827277824 */ /* 0x000fe200078e0238 */
[----:B------:R-:W-:-:S02]  /*1b20*/  SHF.R.S32.HI R51, RZ, 0x1f, R52 ;  /* 0x0000001fff337819 */ /* 0x000fc40000011434 */
[----:B------:R-:W-:Y:S02]  /*1b30*/  SHF.R.S32.HI R47, RZ, 0x1f, R46 ;  /* 0x0000001fff2f7819 */ /* 0x000fe4000001142e */
[----:B------:R-:W-:Y:S02]  /*1b40*/  SHF.R.S32.HI R41, RZ, 0x2, R41 ;  /* 0x00000002ff297819 */ /* 0x000fe40000011429 */
[----:B------:R-:W-:Y:S02]  /*1b50*/  IADD3 R44, R42, 0x38, RZ ;  /* 0x000000382a2c7810 */ /* 0x000fe40007ffe0ff */
[----:B------:R-:W-:Y:S01]  /*1b60*/  LEA.HI R42, R51, R52, RZ, 0x2 ;  /* 0x00000034332a7211 */ /* 0x000fe200078f10ff */
[----:B------:R-:W-:Y:S01]  /*1b70*/  IMAD R41, R41, 0x18, R56 ;  /* 0x0000001829297824 */ /* 0x000fe200078e0238 */
[----:B------:R-:W-:Y:S01]  /*1b80*/  SHF.R.S32.HI R43, RZ, 0x2, R43 ;  /* 0x00000002ff2b7819 */ /* 0x000fe2000001142b */
[----:B------:R1:W3:Y:S01]  /*1b90*/  LDS.64 R52, [R37] ;  /* 0x0000000025347984 */ /* 0x0002e20000000a00 */
[----:B------:R-:W-:Y:S01]  /*1ba0*/  LEA.HI R40, R47, R46, RZ, 0x2 ;  /* 0x0000002e2f287211 */ /* 0x000fe200078f10ff */
[----:B0-----:R-:W-:Y:S01]  /*1bb0*/  FADD.FTZ R51, RZ, R32 ;  /* 0x00000020ff337221 */ /* 0x001fe20000010000 */
[----:B------:R-:W-:Y:S01]  /*1bc0*/  SHF.R.S32.HI R47, RZ, 0x1f, R44 ;  /* 0x0000001fff2f7819 */ /* 0x000fe2000001142c */
[----:B------:R-:W-:Y:S01]  /*1bd0*/  IMAD R43, R43, 0x18, R56 ;  /* 0x000000182b2b7824 */ /* 0x000fe200078e0238 */
[C---:B------:R-:W-:Y:S01]  /*1be0*/  IADD3 R39, R94.reuse, R39, RZ ;  /* 0x000000275e277210 */ /* 0x040fe20007ffe0ff */
[C---:B------:R-:W-:Y:S01]  /*1bf0*/  IMAD.IADD R32, R94.reuse, 0x1, R41 ;  /* 0x000000015e207824 */ /* 0x040fe200078e0229 */
[----:B------:R-:W-:Y:S01]  /*1c00*/  SHF.R.S32.HI R45, RZ, 0x2, R45 ;  /* 0x00000002ff2d7819 */ /* 0x000fe2000001142d */
[----:B--2---:R-:W-:Y:S01]  /*1c10*/  FADD.FTZ R51, R51, R48 ;  /* 0x0000003033337221 */ /* 0x004fe20000010000 */
[----:B------:R-:W-:Y:S01]  /*1c20*/  LEA.HI R44, R47, R44, RZ, 0x2 ;  /* 0x0000002c2f2c7211 */ /* 0x000fe200078f10ff */
[----:B------:R-:W-:Y:S01]  /*1c30*/  FADD.FTZ R48, RZ, R33 ;  /* 0x00000021ff307221 */ /* 0x000fe20000010000 */
[----:B------:R0:W2:Y:S01]  /*1c40*/  LDS.64 R46, [R39] ;  /* 0x00000000272e7984 */ /* 0x0000a20000000a00 */
[----:B------:R-:W-:Y:S01]  /*1c50*/  SHF.R.S32.HI R41, RZ, 0x2, R35 ;  /* 0x00000002ff297819 */ /* 0x000fe20000011423 */
[----:B------:R-:W-:Y:S01]  /*1c60*/  IMAD R45, R45, 0x18, R56 ;  /* 0x000000182d2d7824 */ /* 0x000fe200078e0238 */
[C---:B------:R-:W-:Y:S01]  /*1c70*/  IADD3 R35, R94.reuse, R43, RZ ;  /* 0x0000002b5e237210 */ /* 0x040fe20007ffe0ff */
[----:B------:R-:W4:Y:S01]  /*1c80*/  LDS.64 R32, [R32] ;  /* 0x0000000020207984 */ /* 0x000f220000000a00 */
[----:B------:R-:W-:Y:S01]  /*1c90*/  SHF.R.S32.HI R43, RZ, 0x2, R34 ;  /* 0x00000002ff2b7819 */ /* 0x000fe20000011422 */
[----:B------:R-:W-:Y:S01]  /*1ca0*/  IMAD R41, R41, 0x18, R56 ;  /* 0x0000001829297824 */ /* 0x000fe200078e0238 */
[----:B------:R-:W-:Y:S01]  /*1cb0*/  SHF.R.S32.HI R95, RZ, 0x2, R50 ;  /* 0x00000002ff5f7819 */ /* 0x000fe20000011432 */
[C---:B-1----:R-:W-:Y:S01]  /*1cc0*/  IMAD.IADD R37, R94.reuse, 0x1, R45 ;  /* 0x000000015e257824 */ /* 0x042fe200078e022d */
[----:B------:R-:W1:Y:S01]  /*1cd0*/  LDS.64 R34, [R35] ;  /* 0x0000000023227984 */ /* 0x000e620000000a00 */
[--C-:B------:R-:W-:Y:S01]  /*1ce0*/  IMAD R43, R43, 0x18, R56.reuse ;  /* 0x000000182b2b7824 */ /* 0x100fe200078e0238 */
[C---:B0-----:R-:W-:Y:S01]  /*1cf0*/  IADD3 R39, R94.reuse, R41, RZ ;  /* 0x000000295e277210 */ /* 0x041fe20007ffe0ff */
[----:B------:R-:W-:Y:S01]  /*1d00*/  IMAD R95, R95, 0x18, R56 ;  /* 0x000000185f5f7824 */ /* 0x000fe200078e0238 */
[----:B------:R-:W-:Y:S01]  /*1d10*/  SHF.R.S32.HI R45, RZ, 0x2, R36 ;  /* 0x00000002ff2d7819 */ /* 0x000fe20000011424 */
[----:B------:R-:W-:Y:S01]  /*1d20*/  IMAD.IADD R41, R94, 0x1, R43 ;  /* 0x000000015e297824 */ /* 0x000fe200078e022b */
[----:B------:R-:W0:Y:S01]  /*1d30*/  LDS.64 R36, [R37] ;  /* 0x0000000025247984 */ /* 0x000e220000000a00 */
[----:B------:R-:W-:Y:S01]  /*1d40*/  SHF.R.S32.HI R97, RZ, 0x2, R38 ;  /* 0x00000002ff617819 */ /* 0x000fe20000011426 */
[----:B------:R-:W-:Y:S01]  /*1d50*/  FADD.FTZ R96, R48, R49 ;  /* 0x0000003130607221 */ /* 0x000fe20000010000 */
[--C-:B------:R-:W-:Y:S01]  /*1d60*/  IMAD R45, R45, 0x18, R56.reuse ;  /* 0x000000182d2d7824 */ /* 0x100fe200078e0238 */
[----:B------:R-:W5:Y:S01]  /*1d70*/  LDS.64 R38, [R39] ;  /* 0x0000000027267984 */ /* 0x000f620000000a00 */
[C---:B------:R-:W-:Y:S01]  /*1d80*/  IADD3 R43, R94.reuse, R95, RZ ;  /* 0x0000005f5e2b7210 */ /* 0x040fe20007ffe0ff */
[----:B------:R-:W-:Y:S01]  /*1d90*/  IMAD R97, R97, 0x18, R56 ;  /* 0x0000001861617824 */ /* 0x000fe200078e0238 */
[----:B------:R-:W-:Y:S01]  /*1da0*/  SHF.R.S32.HI R99, RZ, 0x2, R40 ;  /* 0x00000002ff637819 */ /* 0x000fe20000011428 */
[----:B------:R-:W-:Y:S01]  /*1db0*/  IMAD.IADD R45, R94, 0x1, R45 ;  /* 0x000000015e2d7824 */ /* 0x000fe200078e022d */
[----:B------:R-:W5:Y:S01]  /*1dc0*/  LDS.64 R40, [R41] ;  /* 0x0000000029287984 */ /* 0x000f620000000a00 */
[----:B------:R-:W-:-:S02]  /*1dd0*/  SHF.R.S32.HI R95, RZ, 0x2, R42 ;  /* 0x00000002ff5f7819 */ /* 0x000fc4000001142a */
[----:B------:R-:W-:Y:S01]  /*1de0*/  IMAD R99, R99, 0x18, R56 ;  /* 0x0000001863637824 */ /* 0x000fe200078e0238 */
[----:B------:R-:W5:Y:S01]  /*1df0*/  LDS.64 R42, [R43] ;  /* 0x000000002b2a7984 */ /* 0x000f620000000a00 */
[----:B------:R-:W-:Y:S01]  /*1e00*/  SHF.R.S32.HI R103, RZ, 0x2, R44 ;  /* 0x00000002ff677819 */ /* 0x000fe2000001142c */
[----:B------:R-:W-:Y:S01]  /*1e10*/  IMAD R101, R95, 0x18, R56 ;  /* 0x000000185f657824 */ /* 0x000fe200078e0238 */
[C---:B------:R-:W-:Y:S01]  /*1e20*/  IADD3 R97, R94.reuse, R97, RZ ;  /* 0x000000615e617210 */ /* 0x040fe20007ffe0ff */
[----:B------:R-:W5:Y:S01]  /*1e30*/  LDS.64 R44, [R45] ;  /* 0x000000002d2c7984 */ /* 0x000f620000000a00 */
[C---:B------:R-:W-:Y:S02]  /*1e40*/  IMAD.IADD R50, R94.reuse, 0x1, R99 ;  /* 0x000000015e327824 */ /* 0x040fe400078e0263 */
[----:B---3--:R-:W-:Y:S01]  /*1e50*/  FADD.FTZ R95, R51, R52 ;  /* 0x00000034335f7221 */ /* 0x008fe20000010000 */
[----:B------:R-:W-:Y:S01]  /*1e60*/  IADD3 R52, R94, R101, RZ ;  /* 0x000000655e347210 */ /* 0x000fe20007ffe0ff */
[----:B------:R-:W3:Y:S01]  /*1e70*/  LDS.64 R48, [R97] ;  /* 0x0000000061307984 */ /* 0x000ee20000000a00 */
[----:B------:R-:W-:-:S02]  /*1e80*/  IMAD R103, R103, 0x18, R56 ;  /* 0x0000001867677824 */ /* 0x000fc400078e0238 */
[----:B------:R-:W-:Y:S01]  /*1e90*/  FADD.FTZ R96, R96, R53 ;  /* 0x0000003560607221 */ /* 0x000fe20000010000 */
[----:B------:R-:W3:Y:S01]  /*1ea0*/  LDS.64 R50, [R50] ;  /* 0x0000000032327984 */ /* 0x000ee20000000a00 */
[----:B------:R-:W-:Y:S02]  /*1eb0*/  IMAD.IADD R103, R94, 0x1, R103 ;  /* 0x000000015e677824 */ /* 0x000fe400078e0267 */
[----:B--2---:R-:W-:Y:S01]  /*1ec0*/  FADD.FTZ R95, R95, R46 ;  /* 0x0000002e5f5f7221 */ /* 0x004fe20000010000 */
[----:B------:R-:W-:Y:S01]  /*1ed0*/  FADD.FTZ R96, R96, R47 ;  /* 0x0000002f60607221 */ /* 0x000fe20000010000 */
[----:B------:R-:W2:Y:S02]  /*1ee0*/  LDS.64 R52, [R52] ;  /* 0x0000000034347984 */ /* 0x000ea40000000a00 */
[----:B----4-:R-:W-:Y:S01]  /*1ef0*/  FADD.FTZ R95, R95, R32 ;  /* 0x000000205f5f7221 */ /* 0x010fe20000010000 */
[----:B------:R-:W-:Y:S01]  /*1f00*/  FADD.FTZ R96, R96, R33 ;  /* 0x0000002160607221 */ /* 0x000fe20000010000 */
[----:B------:R-:W4:Y:S02]  /*1f10*/  LDS.64 R46, [R103] ;  /* 0x00000000672e7984 */ /* 0x000f240000000a00 */
[----:B-1----:R-:W-:Y:S01]  /*1f20*/  FADD.FTZ R95, R95, R34 ;  /* 0x000000225f5f7221 */ /* 0x002fe20000010000 */
[----:B------:R-:W-:-:S03]  /*1f30*/  FADD.FTZ R96, R96, R35 ;  /* 0x0000002360607221 */ /* 0x000fc60000010000 */
[----:B0-----:R-:W-:Y:S01]  /*1f40*/  FADD.FTZ R95, R95, R36 ;  /* 0x000000245f5f7221 */ /* 0x001fe20000010000 */
        /* <DEDUP_REMOVED lines=9> */
[----:B---3--:R-:W-:Y:S01]  /*1fe0*/  FADD.FTZ R95, R95, R48 ;  /* 0x000000305f5f7221 */ /* 0x008fe20000010000 */
[----:B------:R-:W-:-:S03]  /*1ff0*/  FADD.FTZ R96, R96, R49 ;  /* 0x0000003160607221 */ /* 0x000fc60000010000 */
[----:B------:R-:W-:Y:S01]  /*2000*/  FADD.FTZ R95, R95, R50 ;  /* 0x000000325f5f7221 */ /* 0x000fe20000010000 */
[----:B------:R-:W-:-:S03]  /*2010*/  FADD.FTZ R96, R96, R51 ;  /* 0x0000003360607221 */ /* 0x000fc60000010000 */
[----:B--2---:R-:W-:Y:S01]  /*2020*/  FADD.FTZ R95, R95, R52 ;  /* 0x000000345f5f7221 */ /* 0x004fe20000010000 */
[----:B------:R-:W-:-:S03]  /*2030*/  FADD.FTZ R96, R96, R53 ;  /* 0x0000003560607221 */ /* 0x000fc60000010000 */
[----:B----4-:R-:W-:Y:S01]  /*2040*/  FADD.FTZ R46, R95, R46 ;  /* 0x0000002e5f2e7221 */ /* 0x010fe20000010000 */
[----:B------:R-:W-:-:S07]  /*2050*/  FADD.FTZ R47, R96, R47 ;  /* 0x0000002f602f7221 */ /* 0x000fce0000010000 */
.L_x_307:
[----:B------:R-:W-:Y:S05]  /*2060*/  BSYNC B0 ;  /* 0x0000000000007941 */ /* 0x000fea0003800000 */
.L_x_306:
[----:B0-----:R-:W0:Y:S01]  /*2070*/  SHFL.BFLY PT, R33, R46, 0x1, 0x1f ;  /* 0x0c201f002e217f89 */ /* 0x001e2200000e0000 */
[----:B------:R-:W-:Y:S01]  /*2080*/  LOP3.LUT P1, RZ, R55, 0xffffffe1, RZ, 0xc0, !PT ;  /* 0xffffffe137ff7812 */ /* 0x000fe2000782c0ff */
[----:B------:R-:W-:Y:S01]  /*2090*/  BSSY B0, `(.L_x_308) ;  /* 0x0000011000007945 */ /* 0x000fe20003800000 */
[----:B------:R-:W-:Y:S01]  /*20a0*/  PRMT R35, R22, 0x7632, R35 ;  /* 0x0000763216237816 */ /* 0x000fe20000000023 */
[----:B------:R-:W1:Y:S01]  /*20b0*/  SHFL.BFLY PT, R32, R47, 0x1, 0x1f ;  /* 0x0c201f002f207f89 */ /* 0x000e6200000e0000 */
[----:B------:R-:W-:Y:S01]  /*20c0*/  PRMT R34, R23, 0x7632, R34 ;  /* 0x0000763217227816 */ /* 0x000fe20000000022 */
[----:B0-----:R-:W-:Y:S01]  /*20d0*/  FADD.FTZ R22, R33, R46 ;  /* 0x0000002e21167221 */ /* 0x001fe20000010000 */
[----:B-1----:R-:W-:-:S07]  /*20e0*/  FADD.FTZ R23, R32, R47 ;  /* 0x0000002f20177221 */ /* 0x002fce0000010000 */
[----:B------:R-:W-:Y:S05]  /*20f0*/  @P1 BRA `(.L_x_309) ;  /* 0x0000000000281947 */ /* 0x000fea0003800000 */
[----:B------:R-:W0:Y:S01]  /*2100*/  LDC R37, c[0x0][0x10] ;  /* 0x00000400ff257b82 */ /* 0x000e220000000800 */
[----:B------:R-:W-:-:S04]  /*2110*/  SHF.R.U32.HI R36, RZ, 0x1, R55 ;  /* 0x00000001ff247819 */ /* 0x000fc80000011637 */
[----:B------:R-:W-:-:S03]  /*2120*/  SHF.L.U32 R39, R36, 0x5, RZ ;  /* 0x0000000524277819 */ /* 0x000fc600000006ff */
[----:B------:R-:W1:Y:S01]  /*2130*/  LDC.64 R32, c[0x0][0x260] ;  /* 0x00009800ff207b82 */ /* 0x000e620000000a00 */
[----:B0-----:R-:W-:Y:S01]  /*2140*/  IMAD R36, R37, UR4, R0 ;  /* 0x0000000425247c24 */ /* 0x001fe2000f8e0200 */
[----:B------:R-:W-:-:S05]  /*2150*/  LOP3.LUT R37, R39, 0xffffffe0, R4, 0xe2, !PT ;  /* 0xffffffe027257812 */ /* 0x000fca00078ee204 */
[----:B------:R-:W-:-:S05]  /*2160*/  IMAD R36, R36, 0x200, R37 ;  /* 0x0000020024247824 */ /* 0x000fca00078e0225 */
[----:B------:R-:W-:-:S05]  /*2170*/  SHF.L.U32 R37, R36, 0x1, RZ ;  /* 0x0000000124257819 */ /* 0x000fca00000006ff */
[----:B-1----:R-:W-:-:S05]  /*2180*/  IMAD.WIDE.U32 R32, R37, 0x4, R32 ;  /* 0x0000000425207825 */ /* 0x002fca00078e0020 */
[----:B------:R0:W-:Y:S02]  /*2190*/  STG.E.64 desc[UR8][R32.64], R22 ;  /* 0x0000001620007986 */ /* 0x0001e4000c101b08 */
.L_x_309:
[----:B------:R-:W-:Y:S05]  /*21a0*/  BSYNC B0 ;  /* 0x0000000000007941 */ /* 0x000fea0003800000 */
.L_x_308:
[----:B------:R-:W-:Y:S02]  /*21b0*/  ISETP.GE.U32.AND P1, PT, R74, UR10, PT ;  /* 0x0000000a4a007c0c */ /* 0x000fe4000bf26070 */
[----:B0-----:R-:W-:Y:S02]  /*21c0*/  PRMT R32, R16, 0x7632, R32 ;  /* 0x0000763210207816 */ /* 0x001fe40000000020 */
[----:B------:R-:W-:Y:S02]  /*21d0*/  ISETP.GE.AND.EX P1, PT, R75, UR6, PT, P1 ;  /* 0x000000064b007c0c */ /* 0x000fe4000bf26310 */
[----:B------:R-:W-:Y:S02]  /*21e0*/  PRMT R33, R14, 0x7632, R33 ;  /* 0x000076320e217816 */ /* 0x000fe40000000021 */
[----:B------:R-:W-:Y:S02]  /*21f0*/  PRMT R23, R15, 0x7632, R23 ;  /* 0x000076320f177816 */ /* 0x000fe40000000017 */
[----:B------:R-:W-:-:S02]  /*2200*/  PRMT R22, R10, 0x7632, R22 ;  /* 0x000076320a167816 */ /* 0x000fc40000000016 */
[----:B------:R-:W-:Y:S02]  /*2210*/  PRMT R16, R11, 0x7632, R16 ;  /* 0x000076320b107816 */ /* 0x000fe40000000010 */
[----:B------:R-:W-:Y:S02]  /*2220*/  PRMT R20, R20, 0x7632, R20 ;  /* 0x0000763214147816 */ /* 0x000fe40000000014 */
[----:B------:R-:W-:Y:S02]  /*2230*/  PRMT R21, R21, 0x7632, R21 ;  /* 0x0000763215157816 */ /* 0x000fe40000000015 */
        /* <DEDUP_REMOVED lines=8> */
[----:B------:R-:W-:Y:S01]  /*22c0*/  PRMT R14, R7, 0x7632, R14 ;  /* 0x00007632070e7816 */ /* 0x000fe2000000000e */
[----:B------:R-:W-:Y:S06]  /*22d0*/  @P1 BRA `(.L_x_310) ;  /* 0x0000000000541947 */ /* 0x000fec0003800000 */
[----:B------:R-:W-:Y:S01]  /*22e0*/  BAR.SYNC.DEFER_BLOCKING 0x0 ;  /* 0x0000000000007b1d */ /* 0x000fe20000010000 */
[----:B------:R-:W-:-:S13]  /*22f0*/  ISETP.NE.AND P1, PT, R55, RZ, PT ;  /* 0x000000ff3700720c */ /* 0x000fda0003f25270 */
[----:B------:R-:W-:Y:S05]  /*2300*/  @P1 BRA `(.L_x_311) ;  /* 0x00000000003c1947 */ /* 0x000fea0003800000 */
[----:B------:R-:W0:Y:S01]  /*2310*/  LDC.64 R6, c[0x0][0x268] ;  /* 0x00009a00ff067b82 */ /* 0x000e220000000a00 */
[----:B------:R-:W-:Y:S01]  /*2320*/  IMAD.MOV.U32 R9, RZ, RZ, 0x7fffffe1 ;  /* 0x7fffffe1ff097424 */ /* 0x000fe200078e00ff */
[----:B------:R-:W-:-:S04]  /*2330*/  ISETP.NE.AND P1, PT, R4, RZ, PT ;  /* 0x000000ff0400720c */ /* 0x000fc80003f25270 */
[----:B------:R-:W-:Y:S01]  /*2340*/  SEL R9, R9, 0x1, !P1 ;  /* 0x0000000109097807 */ /* 0x000fe20004800000 */
[----:B0-----:R-:W-:Y:S01]  /*2350*/  IMAD.WIDE.U32 R6, R0, 0x4, R6 ;  /* 0x0000000400067825 */ /* 0x001fe200078e0006 */
[----:B------:R-:W-:Y:S06]  /*2360*/  MEMBAR.ALL.GPU ;  /* 0x0000000000007992 */ /* 0x000fec000000a000 */
[----:B------:R-:W-:-:S00]  /*2370*/  ERRBAR ;  /* 0x00000000000079ab */ /* 0x000fc00000000000 */
[----:B------:R-:W-:Y:S06]  /*2380*/  CGAERRBAR ;  /* 0x00000000000075ab */ /* 0x000fec0000000000 */
[----:B------:R0:W5:Y:S02]  /*2390*/  ATOM.E.ADD.STRONG.GPU PT, R9, desc[UR8][R6.64], R9 ;  /* 0x000000090609798a */ /* 0x00016400081ee1c8 */
.L_x_312:
[----:B------:R-:W2:Y:S04]  /*23a0*/  LD.E.STRONG.GPU R8, desc[UR8][R6.64] ;  /* 0x0000000806087980 */ /* 0x000ea8000c10f900 */
[----:B--2---:R-:W-:Y:S01]  /*23b0*/  CCTL.IVALL ;  /* 0x00000000ff00798f */ /* 0x004fe20002000000 */
[----:B------:R-:W-:Y:S05]  /*23c0*/  YIELD ;  /* 0x0000000000007946 */ /* 0x000fea0003800000 */
[----:B-----5:R-:W-:-:S04]  /*23d0*/  LOP3.LUT R8, R8, R9, RZ, 0x3c, !PT ;  /* 0x0000000908087212 */ /* 0x020fc800078e3cff */
[----:B------:R-:W-:-:S13]  /*23e0*/  ISETP.GT.AND P1, PT, R8, -0x1, PT ;  /* 0xffffffff0800780c */ /* 0x000fda0003f24270 */
[----:B------:R-:W-:Y:S05]  /*23f0*/  @P1 BRA `(.L_x_312) ;  /* 0xfffffffc00e81947 */ /* 0x000fea000383ffff */
.L_x_311:
[----:B------:R-:W-:Y:S05]  /*2400*/  WARPSYNC.ALL ;  /* 0x0000000000007948 */ /* 0x000fea0003800000 */
[----:B------:R-:W-:Y:S06]  /*2410*/  BAR.SYNC.DEFER_BLOCKING 0x0 ;  /* 0x0000000000007b1d */ /* 0x000fec0000010000 */
[----:B------:R-:W-:Y:S05]  /*2420*/  BRA `(.L_x_313) ;  /* 0x0000000000607947 */ /* 0x000fea0003800000 */
.L_x_310:
[----:B------:R-:W-:Y:S01]  /*2430*/  BAR.SYNC.DEFER_BLOCKING 0x0 ;  /* 0x0000000000007b1d */ /* 0x000fe20000010000 */
[----:B------:R-:W-:-:S13]  /*2440*/  ISETP.NE.AND P1, PT, R55, RZ, PT ;  /* 0x000000ff3700720c */ /* 0x000fda0003f25270 */
[----:B------:R-:W-:Y:S05]  /*2450*/  @P1 BRA `(.L_x_314) ;  /* 0x00000000004c1947 */ /* 0x000fea0003800000 */
[----:B------:R-:W0:Y:S01]  /*2460*/  LDC.64 R6, c[0x0][0x268] ;  /* 0x00009a00ff067b82 */ /* 0x000e220000000a00 */
[----:B------:R-:W-:Y:S02]  /*2470*/  SHF.R.U32.HI R9, RZ, 0x1, R0 ;  /* 0x00000001ff097819 */ /* 0x000fe40000011600 */
[----:B------:R-:W-:Y:S02]  /*2480*/  LOP3.LUT R8, R0, 0x1, RZ, 0xc0, !PT ;  /* 0x0000000100087812 */ /* 0x000fe400078ec0ff */
[----:B------:R-:W-:Y:S02]  /*2490*/  IADD3 R9, -R9, RZ, RZ ;  /* 0x000000ff09097210 */ /* 0x000fe40007ffe1ff */
[----:B------:R-:W-:Y:S02]  /*24a0*/  LOP3.LUT R37, R8, 0x4, RZ, 0xfc, !PT ;  /* 0x0000000408257812 */ /* 0x000fe400078efcff */
[----:B------:R-:W-:Y:S01]  /*24b0*/  ISETP.NE.AND P1, PT, R4, R9, PT ;  /* 0x000000090400720c */ /* 0x000fe20003f25270 */
[----:B------:R-:W-:-:S05]  /*24c0*/  IMAD.MOV.U32 R9, RZ, RZ, 0x7fffffc1 ;  /* 0x7fffffc1ff097424 */ /* 0x000fca00078e00ff */
[----:B------:R-:W-:Y:S01]  /*24d0*/  SEL R9, R9, 0x1, !P1 ;  /* 0x0000000109097807 */ /* 0x000fe20004800000 */
[----:B0-----:R-:W-:Y:S01]  /*24e0*/  IMAD.WIDE.U32 R6, R37, 0x4, R6 ;  /* 0x0000000425067825 */ /* 0x001fe200078e0006 */
[----:B------:R-:W-:Y:S06]  /*24f0*/  MEMBAR.ALL.GPU ;  /* 0x0000000000007992 */ /* 0x000fec000000a000 */
[----:B------:R-:W-:-:S00]  /*2500*/  ERRBAR ;  /* 0x00000000000079ab */ /* 0x000fc00000000000 */
[----:B------:R-:W-:Y:S06]  /*2510*/  CGAERRBAR ;  /* 0x00000000000075ab */ /* 0x000fec0000000000 */
[----:B------:R0:W5:Y:S02]  /*2520*/  ATOM.E.ADD.STRONG.GPU PT, R9, desc[UR8][R6.64], R9 ;  /* 0x000000090609798a */ /* 0x00016400081ee1c8 */
.L_x_315:
[----:B------:R-:W2:Y:S04]  /*2530*/  LD.E.STRONG.GPU R8, desc[UR8][R6.64] ;  /* 0x0000000806087980 */ /* 0x000ea8000c10f900 */
[----:B--2---:R-:W-:Y:S01]  /*2540*/  CCTL.IVALL ;  /* 0x00000000ff00798f */ /* 0x004fe20002000000 */
[----:B------:R-:W-:Y:S05]  /*2550*/  YIELD ;  /* 0x0000000000007946 */ /* 0x000fea0003800000 */
[----:B-----5:R-:W-:-:S04]  /*2560*/  LOP3.LUT R8, R8, R9, RZ, 0x3c, !PT ;  /* 0x0000000908087212 */ /* 0x020fc800078e3cff */
[----:B------:R-:W-:-:S13]  /*2570*/  ISETP.GT.AND P1, PT, R8, -0x1, PT ;  /* 0xffffffff0800780c */ /* 0x000fda0003f24270 */
[----:B------:R-:W-:Y:S05]  /*2580*/  @P1 BRA `(.L_x_315) ;  /* 0xfffffffc00e81947 */ /* 0x000fea000383ffff */
.L_x_314:
[----:B------:R-:W-:Y:S05]  /*2590*/  WARPSYNC.ALL ;  /* 0x0000000000007948 */ /* 0x000fea0003800000 */
[----:B------:R-:W-:Y:S06]  /*25a0*/  BAR.SYNC.DEFER_BLOCKING 0x0 ;  /* 0x0000000000007b1d */ /* 0x000fec0000010000 */
.L_x_313:
[----:B------:R-:W-:Y:S01]  /*25b0*/  ISETP.GT.U32.AND P1, PT, R55, 0xff, PT ;  /* 0x000000ff3700780c */ /* 0x000fe20003f24070 */
[----:B------:R-:W1:Y:S01]  /*25c0*/  S2UR UR7, SR_CgaCtaId ;  /* 0x00000000000779c3 */ /* 0x000e620000008800 */
[----:B------:R-:W-:Y:S01]  /*25d0*/  UMOV UR5, 0x400 ;  /* 0x0000040000057882 */ /* 0x000fe20000000000 */
[----:B------:R-:W-:Y:S01]  /*25e0*/  SHF.L.U32 R11, R11, 0x10, RZ ;  /* 0x000000100b0b7819 */ /* 0x000fe200000006ff */
[----:B------:R-:W-:Y:S01]  /*25f0*/  IMAD.U32 R41, R12, 0x10000, RZ ;  /* 0x000100000c297824 */ /* 0x000fe200078e00ff */
[----:B------:R-:W-:Y:S01]  /*2600*/  SHF.L.U32 R21, R21, 0x10, RZ ;  /* 0x0000001015157819 */ /* 0x000fe200000006ff */
[----:B------:R-:W-:Y:S01]  /*2610*/  IMAD.U32 R43, R10, 0x10000, RZ ;  /* 0x000100000a2b7824 */ /* 0x000fe200078e00ff */
[----:B------:R-:W-:Y:S02]  /*2620*/  SHF.L.U32 R17, R17, 0x10, RZ ;  /* 0x0000001011117819 */ /* 0x000fe400000006ff */
[----:B------:R-:W-:Y:S02]  /*2630*/  SHF.L.U32 R13, R13, 0x10, RZ ;  /* 0x000000100d0d7819 */ /* 0x000fe400000006ff */
[----:B------:R-:W-:Y:S01]  /*2640*/  SHF.L.U32 R35, R35, 0x10, RZ ;  /* 0x0000001023237819 */ /* 0x000fe200000006ff */
[----:B------:R-:W-:Y:S01]  /*2650*/  IMAD.U32 R33, R33, 0x10000, RZ ;  /* 0x0001000021217824 */ /* 0x000fe200078e00ff */
[----:B0-----:R-:W0:Y:S01]  /*2660*/  @!P1 LDC R7, c[0x0][0x10] ;  /* 0x00000400ff079b82 */ /* 0x001e220000000800 */
[----:B------:R-:W-:Y:S01]  /*2670*/  @!P1 SHF.L.U32 R36, R55, 0x1, RZ ;  /* 0x0000000137249819 */ /* 0x000fe200000006ff */
[----:B------:R-:W-:Y:S01]  /*2680*/  IMAD.U32 R15, R15, 0x10000, RZ ;  /* 0x000100000f0f7824 */ /* 0x000fe200078e00ff */
[----:B------:R-:W-:Y:S01]  /*2690*/  @!P1 LOP3.LUT R37, R55, 0xf, RZ, 0xc0, !PT ;  /* 0x0000000f37259812 */ /* 0x000fe200078ec0ff */
[----:B------:R-:W-:-:S04]  /*26a0*/  ULDC.64 UR12, c[0x0][0x210] ;  /* 0x00008400000c7ab9 */ /* 0x000fc80000000a00 */
[----:B------:R-:W2:Y:S01]  /*26b0*/  @!P1 LDC.64 R8, c[0x0][0x260] ;  /* 0x00009800ff089b82 */ /* 0x000ea20000000a00 */
[----:B0-----:R-:W-:Y:S01]  /*26c0*/  @!P1 IMAD R6, R7, UR4, R0 ;  /* 0x0000000407069c24 */ /* 0x001fe2000f8e0200 */
[----:B------:R-:W-:-:S05]  /*26d0*/  @!P1 LOP3.LUT R7, R36, 0x7fffffe0, RZ, 0xc0, !PT ;  /* 0x7fffffe024079812 */ /* 0x000fca00078ec0ff */
[----:B------:R-:W-:-:S05]  /*26e0*/  @!P1 IMAD R6, R6, 0x200, R7 ;  /* 0x0000020006069824 */ /* 0x000fca00078e0207 */
[----:B------:R-:W-:-:S05]  /*26f0*/  @!P1 IADD3 R6, R6, R37, RZ ;  /* 0x0000002506069210 */ /* 0x000fca0007ffe0ff */
[----:B------:R-:W-:-:S05]  /*2700*/  @!P1 IMAD.SHL.U32 R7, R6, 0x2, RZ ;  /* 0x0000000206079824 */ /* 0x000fca00078e00ff */
[C---:B------:R-:W-:Y:S01]  /*2710*/  @!P1 IADD3 R37, R7.reuse, 0x20, RZ ;  /* 0x0000002007259810 */ /* 0x040fe20007ffe0ff */
[----:B--2---:R-:W-:-:S04]  /*2720*/  @!P1 IMAD.WIDE.U32 R6, R7, 0x4, R8 ;  /* 0x0000000407069825 */ /* 0x004fc800078e0008 */
[----:B------:R-:W-:Y:S02]  /*2730*/  @!P1 IMAD.WIDE.U32 R8, R37, 0x4, R8 ;  /* 0x0000000425089825 */ /* 0x000fe400078e0008 */
[----:B------:R-:W2:Y:S04]  /*2740*/  @!P1 LDG.E.64 R6, desc[UR8][R6.64] ;  /* 0x0000000806069981 */ /* 0x000ea8000c1e1b00 */
[----:B------:R-:W3:Y:S01]  /*2750*/  @!P1 LDG.E.64 R8, desc[UR8][R8.64] ;  /* 0x0000000808089981 */ /* 0x000ee2000c1e1b00 */
[----:B------:R-:W-:Y:S01]  /*2760*/  CS2R R36, SRZ ;  /* 0x0000000000247805 */ /* 0x000fe2000001ff00 */
[----:B------:R-:W-:Y:S01]  /*2770*/  UIADD3 UR5, UR5, 0x5280, URZ ;  /* 0x0000528005057890 */ /* 0x000fe2000fffe03f */
[----:B------:R-:W-:Y:S01]  /*2780*/  FADD.FTZ R45, -R2, R11 ;  /* 0x0000000b022d7221 */ /* 0x000fe20000010100 */
[----:B------:R-:W-:Y:S01]  /*2790*/  SHF.L.U32 R11, R22, 0x10, RZ ;  /* 0x00000010160b7819 */ /* 0x000fe200000006ff */
[C---:B------:R-:W-:Y:S01]  /*27a0*/  FADD.FTZ R21, -R2.reuse, R21 ;  /* 0x0000001502157221 */ /* 0x040fe20000010100 */
[----:B-1----:R-:W-:Y:S01]  /*27b0*/  ULEA UR5, UR7, UR5, 0x18 ;  /* 0x0000000507057291 */ /* 0x002fe2000f8ec03f */
[C---:B------:R-:W-:Y:S01]  /*27c0*/  FADD.FTZ R17, -R2.reuse, R17 ;  /* 0x0000001102117221 */ /* 0x040fe20000010100 */
[C---:B------:R-:W-:Y:S01]  /*27d0*/  FADD.FTZ R41, -R2.reuse, R41 ;  /* 0x0000002902297221 */ /* 0x040fe20000010100 */
[C---:B------:R-:W-:Y:S01]  /*27e0*/  FADD.FTZ R13, -R2.reuse, R13 ;  /* 0x0000000d020d7221 */ /* 0x040fe20000010100 */
[----:B------:R-:W-:Y:S01]  /*27f0*/  FADD.FTZ R43, -R2, R43 ;  /* 0x0000002b022b7221 */ /* 0x000fe20000010100 */
[----:B------:R-:W-:Y:S01]  /*2800*/  SHF.L.U32 R19, R19, 0x10, RZ ;  /* 0x0000001013137819 */ /* 0x000fe200000006ff */
[----:B------:R-:W-:Y:S01]  /*2810*/  ULOP3.LUT UR4, UR4, 0x1, URZ, 0x3c, !UPT ;  /* 0x0000000104047892 */ /* 0x000fe2000f8e3c3f */
[----:B------:R-:W-:Y:S01]  /*2820*/  SHF.L.U32 R23, R23, 0x10, RZ ;  /* 0x0000001017177819 */ /* 0x000fe200000006ff */
[----:B--2---:R-:W-:Y:S01]  /*2830*/  @!P1 FADD.FTZ R39, RZ, R6 ;  /* 0x00000006ff279221 */ /* 0x004fe20000010000 */
[----:B------:R-:W-:-:S03]  /*2840*/  @!P1 FADD.FTZ R38, RZ, R7 ;  /* 0x00000007ff269221 */ /* 0x000fc60000010000 */
[----:B---3--:R-:W-:Y:S01]  /*2850*/  @!P1 FADD.FTZ R37, R8, R39 ;  /* 0x0000002708259221 */ /* 0x008fe20000010000 */
[----:B------:R-:W-:Y:S01]  /*2860*/  @!P1 FADD.FTZ R36, R9, R38 ;  /* 0x0000002609249221 */ /* 0x000fe20000010000 */
[----:B------:R-:W-:-:S03]  /*2870*/  LOP3.LUT P1, RZ, R55, 0xffffff0f, RZ, 0xc0, !PT ;  /* 0xffffff0f37ff7812 */ /* 0x000fc6000782c0ff */
[----:B------:R-:W0:Y:S04]  /*2880*/  SHFL.BFLY PT, R38, R37, 0x8, 0x1f ;  /* 0x0d001f0025267f89 */ /* 0x000e2800000e0000 */
[----:B------:R-:W1:Y:S01]  /*2890*/  SHFL.BFLY PT, R39, R36, 0x8, 0x1f ;  /* 0x0d001f0024277f89 */ /* 0x000e6200000e0000 */
[----:B0-----:R-:W-:Y:S01]  /*28a0*/  FADD.FTZ R38, R38, R37 ;  /* 0x0000002526267221 */ /* 0x001fe20000010000 */
[----:B-1----:R-:W-:-:S04]  /*28b0*/  FADD.FTZ R39, R39, R36 ;  /* 0x0000002427277221 */ /* 0x002fc80000010000 */
[----:B------:R-:W0:Y:S04]  /*28c0*/  SHFL.BFLY PT, R7, R38, 0x4, 0x1f ;  /* 0x0c801f0026077f89 */ /* 0x000e2800000e0000 */
[----:B------:R-:W1:Y:S01]  /*28d0*/  SHFL.BFLY PT, R6, R39, 0x4, 0x1f ;  /* 0x0c801f0027067f89 */ /* 0x000e6200000e0000 */
[----:B0-----:R-:W-:Y:S01]  /*28e0*/  FADD.FTZ R7, R38, R7 ;  /* 0x0000000726077221 */ /* 0x001fe20000010000 */
[----:B------:R-:W-:Y:S01]  /*28f0*/  IMAD.SHL.U32 R38, R73, 0x10, RZ ;  /* 0x0000001049267824 */ /* 0x000fe200078e00ff */
[----:B------:R-:W-:Y:S01]  /*2900*/  MOV R73, R74 ;  /* 0x0000004a00497202 */ /* 0x000fe20000000f00 */
[----:B-1----:R-:W-:Y:S02]  /*2910*/  FADD.FTZ R6, R39, R6 ;  /* 0x0000000627067221 */ /* 0x002fe40000010000 */
[----:B------:R-:W0:Y:S01]  /*2920*/  SHFL.BFLY PT, R8, R7, 0x2, 0x1f ;  /* 0x0c401f0007087f89 */ /* 0x000e2200000e0000 */
[----:B------:R-:W-:-:S03]  /*2930*/  LOP3.LUT R39, R38, 0x10, RZ, 0xc0, !PT ;  /* 0x0000001026277812 */ /* 0x000fc600078ec0ff */
[----:B------:R-:W1:Y:S01]  /*2940*/  SHFL.BFLY PT, R9, R6, 0x2, 0x1f ;  /* 0x0c401f0006097f89 */ /* 0x000e6200000e0000 */
[----:B------:R-:W-:Y:S01]  /*2950*/  IADD3 R72, -R39, R72, RZ ;  /* 0x0000004827487210 */ /* 0x000fe20007ffe1ff */
[----:B------:R-:W-:-:S04]  /*2960*/  IMAD.U32 R39, R32, 0x10000, RZ ;  /* 0x0001000020277824 */ /* 0x000fc800078e00ff */
[----:B------:R-:W-:Y:S01]  /*2970*/  FADD.FTZ R39, -R2, R39 ;  /* 0x0000002702277221 */ /* 0x000fe20000010100 */
[----:B0-----:R-:W-:Y:S01]  /*2980*/  FADD.FTZ R8, R7, R8 ;  /* 0x0000000807087221 */ /* 0x001fe20000010000 */
[----:B-1----:R-:W-:-:S04]  /*2990*/  FADD.FTZ R9, R6, R9 ;  /* 0x0000000906097221 */ /* 0x002fc80000010000 */
[----:B------:R-:W0:Y:S01]  /*29a0*/  SHFL.BFLY PT, R37, R8, 0x1, 0x1f ;  /* 0x0c201f0008257f89 */ /* 0x000e2200000e0000 */
[----:B------:R-:W-:-:S03]  /*29b0*/  @!P1 SHF.R.U32.HI R6, RZ, 0x1, R55 ;  /* 0x00000001ff069819 */ /* 0x000fc60000011637 */
[----:B------:R-:W1:Y:S01]  /*29c0*/  SHFL.BFLY PT, R36, R9, 0x1, 0x1f ;  /* 0x0c201f0009247f89 */ /* 0x000e6200000e0000 */
[----:B0-----:R-:W-:Y:S01]  /*29d0*/  FADD.FTZ R37, R8, R37 ;  /* 0x0000002508257221 */ /* 0x001fe20000010000 */
[----:B------:R-:W-:Y:S01]  /*29e0*/  LEA R8, R72, UR5, 0x3 ;  /* 0x0000000548087c11 */ /* 0x000fe2000f8e18ff */
[----:B-1----:R-:W-:Y:S01]  /*29f0*/  FADD.FTZ R7, R9, R36 ;  /* 0x0000002409077221 */ /* 0x002fe20000010000 */
[----:B------:R-:W-:Y:S01]  /*2a00*/  @!P1 LOP3.LUT R36, R6, 0x7ffffff8, RZ, 0xc0, !PT ;  /* 0x7ffffff806249812 */ /* 0x000fe200078ec0ff */
[----:B------:R-:W-:Y:S01]  /*2a10*/  @!P1 FMUL.FTZ R6, R37, 6.5104170062113553286e-05 ;  /* 0x3888888925069820 */ /* 0x000fe20000410000 */
[----:B------:R-:W-:Y:S02]  /*2a20*/  IMAD.U32 R37, R20, 0x10000, RZ ;  /* 0x0001000014257824 */ /* 0x000fe400078e00ff */
[----:B------:R-:W-:Y:S02]  /*2a30*/  @!P1 FMUL.FTZ R7, R7, 6.5104170062113553286e-05 ;  /* 0x3888888907079820 */ /* 0x000fe40000410000 */
[----:B------:R-:W-:-:S03]  /*2a40*/  FADD.FTZ R37, -R2, R37 ;  /* 0x0000002502257221 */ /* 0x000fc60000010100 */
[----:B------:R0:W-:Y:S01]  /*2a50*/  @!P1 STS.64 [R36+UR5], R6 ;  /* 0x0000000624009988 */ /* 0x0001e20008000a05 */
[----:B------:R-:W-:Y:S01]  /*2a60*/  BAR.SYNC.DEFER_BLOCKING 0x0 ;  /* 0x0000000000007b1d */ /* 0x000fe20000010000 */
[----:B0-----:R-:W-:Y:S02]  /*2a70*/  IMAD.U32 R7, R18, 0x10000, RZ ;  /* 0x0001000012077824 */ /* 0x001fe400078e00ff */
[----:B------:R-:W-:-:S03]  /*2a80*/  FMUL.FTZ R6, R76, R37 ;  /* 0x000000254c067220 */ /* 0x000fc60000410000 */
[----:B------:R-:W0:Y:S02]  /*2a90*/  LDS.64 R8, [R8] ;  /* 0x0000000008087984 */ /* 0x000e240000000a00 */
[--C-:B0-----:R-:W-:Y:S01]  /*2aa0*/  FFMA.FTZ R10, R7, R35, -R8.reuse ;  /* 0x00000023070a7223 */ /* 0x101fe20000010808 */
[--C-:B------:R-:W-:Y:S01]  /*2ab0*/  FFMA.FTZ R2, R3, R92, -R8.reuse ;  /* 0x0000005c03027223 */ /* 0x100fe20000010808 */
[C-C-:B------:R-:W-:Y:S01]  /*2ac0*/  FFMA.FTZ R33, R35.reuse, R33, -R8.reuse ;  /* 0x0000002123217223 */ /* 0x140fe20000010808 */
[C-C-:B------:R-:W-:Y:S01]  /*2ad0*/  FFMA.FTZ R11, R35.reuse, R11, -R8.reuse ;  /* 0x0000000b230b7223 */ /* 0x140fe20000010808 */
[----:B------:R-:W-:Y:S01]  /*2ae0*/  FFMA.FTZ R15, R35, R15, -R8 ;  /* 0x0000000f230f7223 */ /* 0x000fe20000010808 */
[----:B------:R-:W-:Y:S01]  /*2af0*/  SHF.L.U32 R7, R16, 0x10, RZ ;  /* 0x0000001010077819 */ /* 0x000fe200000006ff */
[----:B------:R-:W-:Y:S02]  /*2b00*/  IMAD.U32 R3, R34, 0x10000, RZ ;  /* 0x0001000022037824 */ /* 0x000fe400078e00ff */
[----:B------:R-:W-:Y:S01]  /*2b10*/  FFMA.FTZ R5, R5, -R9, R2 ;  /* 0x8000000905057223 */ /* 0x000fe20000010002 */
[----:B------:R-:W-:-:S02]  /*2b20*/  IMAD.U32 R35, R14, 0x10000, RZ ;  /* 0x000100000e237824 */ /* 0x000fc400078e00ff */
[C---:B------:R-:W-:Y:S01]  /*2b30*/  FMUL.FTZ R2, R76.reuse, R21 ;  /* 0x000000154c027220 */ /* 0x040fe20000410000 */
[--C-:B------:R-:W-:Y:S01]  /*2b40*/  FFMA.FTZ R19, R19, R3, -R8.reuse ;  /* 0x0000000313137223 */ /* 0x100fe20000010808 */
[C-C-:B------:R-:W-:Y:S01]  /*2b50*/  FFMA.FTZ R23, R3.reuse, R23, -R8.reuse ;  /* 0x0000001703177223 */ /* 0x140fe20000010808 */
[C-C-:B------:R-:W-:Y:S01]  /*2b60*/  FFMA.FTZ R7, R3.reuse, R7, -R8.reuse ;  /* 0x0000000703077223 */ /* 0x140fe20000010808 */
[----:B------:R-:W-:Y:S01]  /*2b70*/  FFMA.FTZ R14, R3, R35, -R8 ;  /* 0x00000023030e7223 */ /* 0x000fe20000010808 */
[----:B------:R-:W-:Y:S01]  /*2b80*/  FFMA.FTZ R3, -R9, R6, R10 ;  /* 0x0000000609037223 */ /* 0x000fe2000001010a */
[C---:B------:R-:W-:Y:S01]  /*2b90*/  FMUL.FTZ R6, R76.reuse, R39 ;  /* 0x000000274c067220 */ /* 0x040fe20000410000 */
[----:B------:R-:W-:Y:S01]  /*2ba0*/  FFMA.FTZ R12, R77, R90, -R8 ;  /* 0x0000005a4d0c7223 */ /* 0x000fe20000010808 */
[C---:B------:R-:W-:Y:S01]  /*2bb0*/  FFMA.FTZ R19, -R9.reuse, R2, R19 ;  /* 0x0000000209137223 */ /* 0x040fe20000010113 */
[C---:B------:R-:W-:Y:S01]  /*2bc0*/  FMUL.FTZ R2, R76.reuse, R17 ;  /* 0x000000114c027220 */ /* 0x040fe20000410000 */
[----:B------:R-:W-:Y:S01]  /*2bd0*/  FFMA.FTZ R33, -R9, R6, R33 ;  /* 0x0000000609217223 */ /* 0x000fe20000010121 */
[----:B------:R-:W-:Y:S01]  /*2be0*/  FMUL.FTZ R6, R76, R41 ;  /* 0x000000294c067220 */ /* 0x000fe20000410000 */
[----:B------:R-:W-:Y:S01]  /*2bf0*/  FFMA.FTZ R91, R91, -R9, R12 ;  /* 0x800000095b5b7223 */ /* 0x000fe2000001000c */
[--C-:B------:R-:W-:Y:S01]  /*2c00*/  FFMA.FTZ R79, R92, R79, -R8.reuse ;  /* 0x0000004f5c4f7223 */ /* 0x100fe20000010808 */
[C---:B------:R-:W-:Y:S01]  /*2c10*/  FFMA.FTZ R23, -R9.reuse, R2, R23 ;  /* 0x0000000209177223 */ /* 0x040fe20000010117 */
[C---:B------:R-:W-:Y:S01]  /*2c20*/  FFMA.FTZ R11, -R9.reuse, R6, R11 ;  /* 0x00000006090b7223 */ /* 0x040fe2000001010b */
[----:B------:R-:W-:Y:S01]  /*2c30*/  FMUL.FTZ R6, R76, R43 ;  /* 0x0000002b4c067220 */ /* 0x000fe20000410000 */
[C-C-:B------:R-:W-:Y:S01]  /*2c40*/  FFMA.FTZ R83, R92.reuse, R83, -R8.reuse ;  /* 0x000000535c537223 */ /* 0x140fe20000010808 */
[--C-:B------:R-:W-:Y:S01]  /*2c50*/  FFMA.FTZ R81, R92, R81, -R8.reuse ;  /* 0x000000515c517223 */ /* 0x100fe20000010808 */
[C-C-:B------:R-:W-:Y:S01]  /*2c60*/  FFMA.FTZ R87, R90.reuse, R87, -R8.reuse ;  /* 0x000000575a577223 */ /* 0x140fe20000010808 */
[C---:B------:R-:W-:Y:S01]  /*2c70*/  FFMA.FTZ R15, -R9.reuse, R6, R15 ;  /* 0x00000006090f7223 */ /* 0x040fe2000001010f */
[C-C-:B------:R-:W-:Y:S01]  /*2c80*/  FFMA.FTZ R85, R90.reuse, R85, -R8.reuse ;  /* 0x000000555a557223 */ /* 0x140fe20000010808 */
[----:B------:R-:W-:Y:S01]  /*2c90*/  FFMA.FTZ R89, R90, R89, -R8 ;  /* 0x000000595a597223 */ /* 0x000fe20000010808 */
[C---:B------:R-:W-:Y:S01]  /*2ca0*/  FMUL.FTZ R2, R76.reuse, R13 ;  /* 0x0000000d4c027220 */ /* 0x040fe20000410000 */
[C---:B------:R-:W-:Y:S01]  /*2cb0*/  FMUL.FTZ R5, R76.reuse, R5 ;  /* 0x000000054c057220 */ /* 0x040fe20000410000 */
[C---:B------:R-:W-:Y:S01]  /*2cc0*/  FMUL.FTZ R6, R76.reuse, R3 ;  /* 0x000000034c067220 */ /* 0x040fe20000410000 */
[C---:B------:R-:W-:Y:S01]  /*2cd0*/  FMUL.FTZ R91, R76.reuse, R91 ;  /* 0x0000005b4c5b7220 */ /* 0x040fe20000410000 */
[----:B------:R-:W-:Y:S01]  /*2ce0*/  FMUL.FTZ R8, R76, R19 ;  /* 0x000000134c087220 */ /* 0x000fe20000410000 */
[----:B------:R-:W-:Y:S01]  /*2cf0*/  FFMA.FTZ R79, R88, -R9, R79 ;  /* 0x80000009584f7223 */ /* 0x000fe2000001004f */
[----:B------:R-:W-:Y:S01]  /*2d00*/  FMUL.FTZ R10, R76, R45 ;  /* 0x0000002d4c0a7220 */ /* 0x000fe20000410000 */
[----:B------:R-:W-:Y:S01]  /*2d10*/  FFMA.FTZ R7, -R9, R2, R7 ;  /* 0x0000000209077223 */ /* 0x000fe20000010107 */
[----:B------:R-:W-:Y:S01]  /*2d20*/  IADD3 R2, P1, R65, UR12, RZ ;  /* 0x0000000c41027c10 */ /* 0x000fe2000ff3e0ff */
[----:B------:R-:W-:Y:S01]  /*2d30*/  FFMA.FTZ R87, R86, -R9, R87 ;  /* 0x8000000956577223 */ /* 0x000fe20000010057 */
[----:B------:R-:W-:Y:S01]  /*2d40*/  F2FP.BF16.F32.PACK_AB R5, R6, R5 ;  /* 0x000000050605723e */ /* 0x000fe200000010ff */
[-C--:B------:R-:W-:Y:S01]  /*2d50*/  FFMA.FTZ R83, R84, -R9.reuse, R83 ;  /* 0x8000000954537223 */ /* 0x080fe20000010053 */
[-C--:B------:R-:W-:Y:S01]  /*2d60*/  FFMA.FTZ R85, R82, -R9.reuse, R85 ;  /* 0x8000000952557223 */ /* 0x080fe20000010055 */
[-C--:B------:R-:W-:Y:S01]  /*2d70*/  FFMA.FTZ R81, R80, -R9.reuse, R81 ;  /* 0x8000000950517223 */ /* 0x080fe20000010051 */
[----:B------:R-:W-:Y:S01]  /*2d80*/  FFMA.FTZ R89, R78, -R9, R89 ;  /* 0x800000094e597223 */ /* 0x000fe20000010059 */
[----:B------:R-:W-:Y:S01]  /*2d90*/  F2FP.BF16.F32.PACK_AB R91, R8, R91 ;  /* 0x0000005b085b723e */ /* 0x000fe200000010ff */
[----:B------:R-:W-:Y:S01]  /*2da0*/  FFMA.FTZ R9, -R9, R10, R14 ;  /* 0x0000000a09097223 */ /* 0x000fe2000001010e */
[C---:B------:R-:W-:Y:S01]  /*2db0*/  FMUL.FTZ R79, R76.reuse, R79 ;  /* 0x0000004f4c4f7220 */ /* 0x040fe20000410000 */
[C---:B------:R-:W-:Y:S01]  /*2dc0*/  FMUL.FTZ R8, R76.reuse, R33 ;  /* 0x000000214c087220 */ /* 0x040fe20000410000 */
[----:B------:R-:W-:Y:S01]  /*2dd0*/  FMUL.FTZ R14, R76, R7 ;  /* 0x000000074c0e7220 */ /* 0x000fe20000410000 */
[----:B------:R-:W-:Y:S01]  /*2de0*/  IADD3.X R3, R68, UR13, RZ, P1, !PT ;  /* 0x0000000d44037c10 */ /* 0x000fe20008ffe4ff */
[C---:B------:R-:W-:Y:S01]  /*2df0*/  FMUL.FTZ R87, R76.reuse, R87 ;  /* 0x000000574c577220 */ /* 0x040fe20000410000 */
[----:B------:R-:W-:Y:S01]  /*2e00*/  PRMT R7, R5, 0x7632, R7 ;  /* 0x0000763205077816 */ /* 0x000fe20000000007 */
[C---:B------:R-:W-:Y:S01]  /*2e10*/  FMUL.FTZ R10, R76.reuse, R23 ;  /* 0x000000174c0a7220 */ /* 0x040fe20000410000 */
[----:B------:R-:W-:Y:S01]  /*2e20*/  IADD3 R6, P1, R71, UR12, RZ ;  /* 0x0000000c47067c10 */ /* 0x000fe2000ff3e0ff */
[----:B------:R-:W-:Y:S01]  /*2e30*/  FMUL.FTZ R83, R76, R83 ;  /* 0x000000534c537220 */ /* 0x000fe20000410000 */
[----:B------:R-:W-:Y:S01]  /*2e40*/  F2FP.BF16.F32.PACK_AB R79, R8, R79 ;  /* 0x0000004f084f723e */ /* 0x000fe200000010ff */
[----:B------:R0:W-:Y:S01]  /*2e50*/  STG.E.U16 desc[UR8][R2.64+0x2], R7 ;  /* 0x0000020702007986 */ /* 0x0001e2000c101508 */
[----:B------:R-:W-:Y:S01]  /*2e60*/  PRMT R8, R91, 0x7632, R8 ;  /* 0x000076325b087816 */ /* 0x000fe20000000008 */
[C---:B------:R-:W-:Y:S01]  /*2e70*/  FMUL.FTZ R12, R76.reuse, R11 ;  /* 0x0000000b4c0c7220 */ /* 0x040fe20000410000 */
[C---:B------:R-:W-:Y:S01]  /*2e80*/  FMUL.FTZ R85, R76.reuse, R85 ;  /* 0x000000554c557220 */ /* 0x040fe20000410000 */
[C---:B------:R-:W-:Y:S01]  /*2e90*/  FMUL.FTZ R81, R76.reuse, R81 ;  /* 0x000000514c517220 */ /* 0x040fe20000410000 */
[C---:B------:R-:W-:Y:S01]  /*2ea0*/  FMUL.FTZ R16, R76.reuse, R15 ;  /* 0x0000000f4c107220 */ /* 0x040fe20000410000 */
[----:B------:R-:W-:Y:S01]  /*2eb0*/  FMUL.FTZ R89, R76, R89 ;  /* 0x000000594c597220 */ /* 0x000fe20000410000 */
[----:B------:R-:W-:Y:S01]  /*2ec0*/  F2FP.BF16.F32.PACK_AB R87, R10, R87 ;  /* 0x000000570a57723e */ /* 0x000fe200000010ff */
[----:B------:R-:W-:Y:S01]  /*2ed0*/  FMUL.FTZ R76, R76, R9 ;  /* 0x000000094c4c7220 */ /* 0x000fe20000410000 */
[----:B------:R1:W-:Y:S01]  /*2ee0*/  STG.E.U16 desc[UR8][R2.64], R5 ;  /* 0x0000000502007986 */ /* 0x0003e2000c101508 */
[----:B------:R-:W-:-:S02]  /*2ef0*/  PRMT R9, R79, 0x7632, R9 ;  /* 0x000076324f097816 */ /* 0x000fc40000000009 */
[----:B0-----:R-:W-:Y:S01]  /*2f00*/  IADD3.X R7, R66, UR13, RZ, P1, !PT ;  /* 0x0000000d42077c10 */ /* 0x001fe20008ffe4ff */
[----:B------:R-:W-:Y:S01]  /*2f10*/  STG.E.U16 desc[UR8][R2.64+0x4], R91 ;  /* 0x0000045b02007986 */ /* 0x000fe2000c101508 */
[----:B------:R-:W-:Y:S02]  /*2f20*/  IADD3 R70, P1, R70, UR12, RZ ;  /* 0x0000000c46467c10 */ /* 0x000fe4000ff3e0ff */
[----:B------:R-:W-:Y:S01]  /*2f30*/  F2FP.BF16.F32.PACK_AB R83, R12, R83 ;  /* 0x000000530c53723e */ /* 0x000fe200000010ff */
[----:B------:R0:W-:Y:S01]  /*2f40*/  STG.E.U16 desc[UR8][R2.64+0x6], R8 ;  /* 0x0000060802007986 */ /* 0x0001e2000c101508 */
[----:B------:R-:W-:Y:S02]  /*2f50*/  F2FP.BF16.F32.PACK_AB R85, R14, R85 ;  /* 0x000000550e55723e */ /* 0x000fe400000010ff */
[----:B------:R-:W-:Y:S01]  /*2f60*/  IADD3.X R71, R64, UR13, RZ, P1, !PT ;  /* 0x0000000d40477c10 */ /* 0x000fe20008ffe4ff */
[----:B------:R-:W-:Y:S01]  /*2f70*/  STG.E.U16 desc[UR8][R6.64], R79 ;  /* 0x0000004f06007986 */ /* 0x000fe2000c101508 */
[----:B------:R-:W-:-:S02]  /*2f80*/  F2FP.BF16.F32.PACK_AB R81, R16, R81 ;  /* 0x000000511051723e */ /* 0x000fc400000010ff */
[----:B------:R-:W-:Y:S01]  /*2f90*/  F2FP.BF16.F32.PACK_AB R89, R76, R89 ;  /* 0x000000594c59723e */ /* 0x000fe200000010ff */
[----:B------:R-:W-:Y:S01]  /*2fa0*/  STG.E.U16 desc[UR8][R6.64+0x2], R9 ;  /* 0x0000020906007986 */ /* 0x000fe2000c101508 */
[----:B------:R-:W-:Y:S02]  /*2fb0*/  PRMT R35, R83, 0x7632, R35 ;  /* 0x0000763253237816 */ /* 0x000fe40000000023 */
[----:B-1----:R-:W-:Y:S01]  /*2fc0*/  PRMT R5, R85, 0x7632, R5 ;  /* 0x0000763255057816 */ /* 0x002fe20000000005 */
[----:B------:R-:W-:Y:S01]  /*2fd0*/  STG.E.U16 desc[UR8][R6.64+0x4], R87 ;  /* 0x0000045706007986 */ /* 0x000fe2000c101508 */
[----:B0-----:R-:W-:Y:S02]  /*2fe0*/  PRMT R3, R87, 0x7632, R3 ;  /* 0x0000763257037816 */ /* 0x001fe40000000003 */
[----:B------:R-:W-:-:S03]  /*2ff0*/  IADD3 R2, P1, R69, UR12, RZ ;  /* 0x0000000c45027c10 */ /* 0x000fc6000ff3e0ff */
[----:B------:R0:W-:Y:S04]  /*3000*/  STG.E.U16 desc[UR8][R6.64+0x6], R3 ;  /* 0x0000060306007986 */ /* 0x0001e8000c101508 */
[----:B------:R1:W-:Y:S04]  /*3010*/  STG.E.U16 desc[UR8][R70.64], R83 ;  /* 0x0000005346007986 */ /* 0x0003e8000c101508 */
[----:B------:R1:W-:Y:S01]  /*3020*/  STG.E.U16 desc[UR8][R70.64+0x2], R35 ;  /* 0x0000022346007986 */ /* 0x0003e2000c101508 */
[----:B0-----:R-:W-:-:S03]  /*3030*/  IADD3.X R3, R67, UR13, RZ, P1, !PT ;  /* 0x0000000d43037c10 */ /* 0x001fc60008ffe4ff */
[----:B------:R1:W-:Y:S01]  /*3040*/  STG.E.U16 desc[UR8][R70.64+0x4], R85 ;  /* 0x0000045546007986 */ /* 0x0003e2000c101508 */
[----:B------:R-:W-:Y:S02]  /*3050*/  PRMT R6, R81, 0x7632, R6 ;  /* 0x0000763251067816 */ /* 0x000fe40000000006 */
[----:B------:R-:W-:Y:S01]  /*3060*/  PRMT R7, R89, 0x7632, R7 ;  /* 0x0000763259077816 */ /* 0x000fe20000000007 */
[----:B------:R1:W-:Y:S04]  /*3070*/  STG.E.U16 desc[UR8][R70.64+0x6], R5 ;  /* 0x0000060546007986 */ /* 0x0003e8000c101508 */
[----:B------:R1:W-:Y:S04]  /*3080*/  STG.E.U16 desc[UR8][R2.64], R81 ;  /* 0x0000005102007986 */ /* 0x0003e8000c101508 */
[----:B------:R1:W-:Y:S04]  /*3090*/  STG.E.U16 desc[UR8][R2.64+0x2], R6 ;  /* 0x0000020602007986 */ /* 0x0003e8000c101508 */
[----:B------:R1:W-:Y:S04]  /*30a0*/  STG.E.U16 desc[UR8][R2.64+0x4], R89 ;  /* 0x0000045902007986 */ /* 0x0003e8000c101508 */
[----:B------:R1:W-:Y:S01]  /*30b0*/  STG.E.U16 desc[UR8][R2.64+0x6], R7 ;  /* 0x0000060702007986 */ /* 0x0003e2000c101508 */
[----:B------:R-:W-:Y:S05]  /*30c0*/  @!P0 BRA `(.L_x_316) ;  /* 0xffffffd400208947 */ /* 0x000fea000383ffff */
.L_x_304:
[C---:B01----:R-:W-:Y:S02]  /*30d0*/  SHF.L.U32 R2, R0.reuse, 0x4, RZ ;  /* 0x0000000400027819 */ /* 0x043fe400000006ff */
[----:B------:R-:W-:Y:S02]  /*30e0*/  LOP3.LUT R0, R0, 0x1, RZ, 0xc0, !PT ;  /* 0x0000000100007812 */ /* 0x000fe400078ec0ff */
[----:B------:R-:W-:-:S03]  /*30f0*/  LOP3.LUT R3, R2, 0x7ffffe0, RZ, 0xc0, !PT ;  /* 0x07ffffe002037812 */ /* 0x000fc600078ec0ff */
[----:B------:R-:W-:Y:S02]  /*3100*/  IMAD R2, R0, 0x3c0, RZ ;  /* 0x000003c000027824 */ /* 0x000fe400078e02ff */
[----:B------:R-:W-:-:S03]  /*3110*/  IMAD.IADD R3, R3, 0x1, R4 ;  /* 0x0000000103037824 */ /* 0x000fc600078e0204 */
[----:B------:R-:W-:Y:S02]  /*3120*/  IADD3 R0, R2, 0x3c0, RZ ;  /* 0x000003c002007810 */ /* 0x000fe40007ffe0ff */
[----:B------:R-:W-:-:S04]  /*3130*/  LEA R21, R3, R2, 0x5 ;  /* 0x0000000203157211 */ /* 0x000fc800078e28ff */
[----:B------:R-:W-:-:S13]  /*3140*/  ISETP.GE.AND P0, PT, R21, R0, PT ;  /* 0x000000001500720c */ /* 0x000fda0003f06270 */
[----:B------:R-:W-:Y:S05]  /*3150*/  @P0 EXIT ;  /* 0x000000000000094d */ /* 0x000fea0003800000 */
[----:B------:R-:W0:Y:S01]  /*3160*/  LDC.64 R24, c[0x0][0x258] ;  /* 0x00009600ff187b82 */ /* 0x000e220000000a00 */
[----:B------:R-:W1:Y:S01]  /*3170*/  S2R R2, SR_TID.X ;  /* 0x0000000000027919 */ /* 0x000e620000002100 */
[----:B------:R-:W-:-:S06]  /*3180*/  UMOV UR4, 0x400 ;  /* 0x0000040000047882 */ /* 0x000fcc0000000000 */
[----:B------:R-:W2:Y:S01]  /*3190*/  S2UR UR5, SR_CgaCtaId ;  /* 0x00000000000579c3 */ /* 0x000ea20000008800 */
[----:B0-----:R-:W-:Y:S02]  /*31a0*/  LOP3.LUT R5, RZ, R24, RZ, 0x33, !PT ;  /* 0x00000018ff057212 */ /* 0x001fe400078e33ff */
[----:B------:R-:W-:Y:S02]  /*31b0*/  LOP3.LUT R6, RZ, R25, RZ, 0x33, !PT ;  /* 0x00000019ff067212 */ /* 0x000fe400078e33ff */
[----:B------:R-:W-:-:S04]  /*31c0*/  ISETP.GT.U32.AND P0, PT, R5, -0x3, PT ;  /* 0xfffffffd0500780c */ /* 0x000fc80003f04070 */
[C---:B------:R-:W-:Y:S01]  /*31d0*/  ISETP.GT.AND.EX P0, PT, R6.reuse, -0x1, PT, P0 ;  /* 0xffffffff0600780c */ /* 0x040fe20003f04300 */
[----:B--2---:R-:W-:Y:S01]  /*31e0*/  ULEA UR4, UR5, UR4, 0x18 ;  /* 0x0000000405047291 */ /* 0x004fe2000f8ec03f */
[----:B-1----:R-:W-:Y:S02]  /*31f0*/  SHF.R.U32.HI R3, RZ, 0x5, R2 ;  /* 0x00000005ff037819 */ /* 0x002fe40000011602 */
[----:B------:R-:W-:Y:S02]  /*3200*/  SEL R5, R5, 0xfffffffd, P0 ;  /* 0xfffffffd05057807 */ /* 0x000fe40000000000 */
[----:B------:R-:W-:Y:S02]  /*3210*/  SEL R6, R6, 0xffffffff, P0 ;  /* 0xffffffff06067807 */ /* 0x000fe40000000000 */
[----:B------:R-:W-:Y:S01]  /*3220*/  LEA R16, R3, UR4, 0x7 ;  /* 0x0000000403107c11 */ /* 0x000fe2000f8e38ff */
[C---:B------:R-:W-:Y:S01]  /*3230*/  IMAD.SHL.U32 R4, R5.reuse, 0x20, RZ ;  /* 0x0000002005047824 */ /* 0x040fe200078e00ff */
[----:B------:R-:W-:-:S02]  /*3240*/  SHF.L.U64.HI R5, R5, 0x5, R6 ;  /* 0x0000000505057819 */ /* 0x000fc40000010206 */
[----:B------:R-:W-:Y:S02]  /*3250*/  MOV R6, 0xffffffff ;  /* 0xffffffff00067802 */ /* 0x000fe40000000f00 */
[----:B------:R-:W-:Y:S02]  /*3260*/  IADD3 R4, P0, P1, -R4, -0x21, -R3 ;  /* 0xffffffdf04047810 */ /* 0x000fe4000791e903 */
[----:B------:R-:W-:Y:S02]  /*3270*/  IADD3 R48, P2, R3, 0x2d, RZ ;  /* 0x0000002d03307810 */ /* 0x000fe40007f5e0ff */
[----:B------:R-:W-:Y:S02]  /*3280*/  IADD3.X R5, ~R5, -0x1, R6, P0, P1 ;  /* 0xffffffff05057810 */ /* 0x000fe400007e2506 */
[----:B------:R-:W-:Y:S01]  /*3290*/  SHF.R.U32.HI R6, RZ, 0x4, R2 ;  /* 0x00000004ff067819 */ /* 0x000fe20000011602 */
[----:B------:R-:W-:Y:S01]  /*32a0*/  IMAD.X R47, RZ, RZ, RZ, P2 ;  /* 0x000000ffff2f7224 */ /* 0x000fe200010e06ff */
[----:B------:R-:W-:Y:S01]  /*32b0*/  LOP3.LUT R19, R2, 0x1f, RZ, 0xc0, !PT ;  /* 0x0000001f02137812 */ /* 0x000fe200078ec0ff */
[----:B------:R-:W-:Y:S01]  /*32c0*/  IMAD.WIDE.U32 R8, R5, -0x77777777, RZ ;  /* 0x8888888905087825 */ /* 0x000fe200078e00ff */
[----:B------:R-:W-:-:S02]  /*32d0*/  IADD3 R12, R6, 0x1e, RZ ;  /* 0x0000001e060c7810 */ /* 0x000fc40007ffe0ff */
[----:B------:R-:W-:Y:S02]  /*32e0*/  LOP3.LUT R14, RZ, R6, RZ, 0x33, !PT ;  /* 0x00000006ff0e7212 */ /* 0x000fe400078e33ff */
[----:B------:R-:W-:Y:S01]  /*32f0*/  VIMNMX.U32 R7, R12, 0x20, !PT ;  /* 0x000000200c077848 */ /* 0x000fe20007fe0000 */
[----:B------:R-:W-:Y:S01]  /*3300*/  IMAD.WIDE.U32 R10, P0, R4, -0x77777778, R8 ;  /* 0x88888888040a7825 */ /* 0x000fe20007800008 */
[----:B------:R-:W-:Y:S02]  /*3310*/  LOP3.LUT R49, R2, 0xf, RZ, 0xc0, !PT ;  /* 0x0000000f02317812 */ /* 0x000fe400078ec0ff */
[----:B------:R-:W-:Y:S01]  /*3320*/  IADD3 R7, R7, R14, RZ ;  /* 0x0000000e07077210 */ /* 0x000fe20007ffe0ff */
[----:B------:R-:W-:Y:S01]  /*3330*/  IMAD.WIDE.U32 R8, R4, -0x77777777, RZ ;  /* 0x8888888904087825 */ /* 0x000fe200078e00ff */
[----:B------:R-:W-:Y:S02]  /*3340*/  MOV R14, R11 ;  /* 0x0000000b000e7202 */ /* 0x000fe40000000f00 */
[C---:B------:R-:W-:Y:S01]  /*3350*/  SHF.L.U32 R8, R2.reuse, 0x7, RZ ;  /* 0x0000000702087819 */ /* 0x040fe200000006ff */
[----:B------:R-:W-:Y:S01]  /*3360*/  IMAD.SHL.U32 R11, R2, 0x2, RZ ;  /* 0x00000002020b7824 */ /* 0x000fe200078e00ff */
[----:B------:R-:W-:Y:S01]  /*3370*/  IADD3 RZ, P1, R9, R10, RZ ;  /* 0x0000000a09ff7210 */ /* 0x000fe20007f3e0ff */
[----:B------:R-:W-:Y:S01]  /*3380*/  IMAD.X R15, RZ, RZ, RZ, P0 ;  /* 0x000000ffff0f7224 */ /* 0x000fe200000e06ff */
[----:B------:R-:W-:Y:S01]  /*3390*/  LOP3.LUT R8, R8, 0x780, RZ, 0xc0, !PT ;  /* 0x0000078008087812 */ /* 0x000fe200078ec0ff */
[----:B------:R-:W-:Y:S01]  /*33a0*/  IMAD.SHL.U32 R9, R3, 0x2, RZ ;  /* 0x0000000203097824 */ /* 0x000fe200078e00ff */
[----:B------:R-:W-:Y:S01]  /*33b0*/  LOP3.LUT R11, R11, 0x1e, RZ, 0xc0, !PT ;  /* 0x0000001e0b0b7812 */ /* 0x000fe200078ec0ff */
[----:B------:R-:W-:Y:S01]  /*33c0*/  IMAD.WIDE.U32.X R14, R5, -0x77777778, R14, P1 ;  /* 0x88888888050e7825 */ /* 0x000fe200008e040e */
[----:B------:R-:W-:-:S02]  /*33d0*/  IADD3 R10, R6, 0x3c, RZ ;  /* 0x0000003c060a7810 */ /* 0x000fc40007ffe0ff */
[-C--:B------:R-:W-:Y:S02]  /*33e0*/  LOP3.LUT R12, R12, R11.reuse, RZ, 0x3c, !PT ;  /* 0x0000000b0c0c7212 */ /* 0x080fe400078e3cff */
[----:B------:R-:W-:Y:S02]  /*33f0*/  IADD3 R17, R8, UR4, RZ ;  /* 0x0000000408117c10 */ /* 0x000fe4000fffe0ff */
[----:B------:R-:W-:Y:S02]  /*3400*/  ISETP.LT.U32.AND P0, PT, R24, 0x2, PT ;  /* 0x000000021800780c */ /* 0x000fe40003f01070 */
[----:B------:R-:W-:Y:S02]  /*3410*/  LOP3.LUT R18, R10, R11, RZ, 0x3c, !PT ;  /* 0x0000000b0a127212 */ /* 0x000fe400078e3cff */
[----:B------:R-:W-:Y:S01]  /*3420*/  LEA R8, R12, R17, 0x2 ;  /* 0x000000110c087211 */ /* 0x000fe200078e10ff */
[----:B------:R-:W-:Y:S01]  /*3430*/  IMAD.WIDE.U32 R12, R7, -0x77777777, RZ ;  /* 0x88888889070c7825 */ /* 0x000fe200078e00ff */
[----:B------:R-:W-:-:S02]  /*3440*/  LOP3.LUT R10, R6, R11, RZ, 0x3c, !PT ;  /* 0x0000000b060a7212 */ /* 0x000fc400078e3cff */
[----:B------:R-:W-:Y:S02]  /*3450*/  ISETP.LT.AND.EX P0, PT, R25, RZ, PT, P0 ;  /* 0x000000ff1900720c */ /* 0x000fe40003f01300 */
[----:B------:R-:W-:Y:S02]  /*3460*/  SHF.R.U64 R20, R14, 0x3, R15 ;  /* 0x000000030e147819 */ /* 0x000fe4000000120f */
[----:B------:R-:W-:Y:S01]  /*3470*/  LOP3.LUT R11, R9, 0x1f, R2, 0x78, !PT ;  /* 0x0000001f090b7812 */ /* 0x000fe200078e7802 */
[----:B------:R-:W-:Y:S01]  /*3480*/  IMAD R9, R10, 0x4, R17 ;  /* 0x000000040a097824 */ /* 0x000fe200078e0211 */
[----:B------:R-:W-:Y:S02]  /*3490*/  LEA.HI R22, R13, 0x1, RZ, 0x1c ;  /* 0x000000010d167811 */ /* 0x000fe400078fe0ff */
[----:B------:R-:W-:Y:S02]  /*34a0*/  LEA R10, R18, R17, 0x2 ;  /* 0x00000011120a7211 */ /* 0x000fe400078e10ff */
[----:B------:R-:W-:-:S02]  /*34b0*/  SEL R12, R24, 0x2, P0 ;  /* 0x00000002180c7807 */ /* 0x000fc40000000000 */
[----:B------:R-:W-:Y:S02]  /*34c0*/  SEL R13, R25, RZ, P0 ;  /* 0x000000ff190d7207 */ /* 0x000fe40000000000 */
[C---:B------:R-:W-:Y:S02]  /*34d0*/  IADD3 R18, P0, R3.reuse, 0xf, RZ ;  /* 0x0000000f03127810 */ /* 0x040fe40007f1e0ff */
[----:B------:R-:W-:Y:S02]  /*34e0*/  IADD3 R17, P1, R3, 0x1e, RZ ;  /* 0x0000001e03117810 */ /* 0x000fe40007f3e0ff */
[----:B------:R-:W-:Y:S02]  /*34f0*/  IADD3 R20, R20, 0x1, RZ ;  /* 0x0000000114147810 */ /* 0x000fe40007ffe0ff */
[----:B------:R-:W-:Y:S01]  /*3500*/  LEA R11, R11, R16, 0x2 ;  /* 0x000000100b0b7211 */ /* 0x000fe200078e10ff */
[----:B------:R-:W-:Y:S01]  /*3510*/  VIADD R16, R6, 0x5a ;  /* 0x0000005a06107836 */ /* 0x000fe20000000000 */
[----:B------:R-:W-:-:S02]  /*3520*/  SHF.L.U64.HI R13, R12, 0x5, R13 ;  /* 0x000000050c0d7819 */ /* 0x000fc4000001020d */
[----:B------:R-:W-:Y:S02]  /*3530*/  IADD3.X R15, RZ, RZ, RZ, P0, !PT ;  /* 0x000000ffff0f7210 */ /* 0x000fe400007fe4ff */
[----:B------:R-:W-:Y:S02]  /*3540*/  IADD3.X R14, RZ, RZ, RZ, P1, !PT ;  /* 0x000000ffff0e7210 */ /* 0x000fe40000ffe4ff */
[----:B------:R-:W-:Y:S02]  /*3550*/  SHF.L.U32 R12, R12, 0x5, RZ ;  /* 0x000000050c0c7819 */ /* 0x000fe400000006ff */
[----:B------:R-:W-:Y:S02]  /*3560*/  LOP3.LUT R22, R22, 0x3, RZ, 0xc0, !PT ;  /* 0x0000000316167812 */ /* 0x000fe400078ec0ff */
[----:B------:R-:W-:-:S07]  /*3570*/  LOP3.LUT R20, R20, 0x3, RZ, 0xc0, !PT ;  /* 0x0000000314147812 */ /* 0x000fce00078ec0ff */
.L_x_333:
        /* <DEDUP_REMOVED lines=9> */
[----:B------:R-:W-:Y:S01]  /*3610*/  IMAD.MOV.U32 R23, RZ, RZ, R3 ;  /* 0x000000ffff177224 */ /* 0x000fe200078e0003 */
[----:B------:R-:W-:Y:S02]  /*3620*/  ISETP.NE.AND.EX P1, PT, RZ, RZ, PT, P1 ;  /* 0x000000ffff00720c */ /* 0x000fe40003f25310 */
[----:B------:R-:W-:Y:S02]  /*3630*/  CS2R R42, SRZ ;  /* 0x00000000002a7805 */ /* 0x000fe4000001ff00 */
[----:B------:R-:W-:Y:S02]  /*3640*/  IADD3 R24, P2, R19, R21, RZ ;  /* 0x0000001513187210 */ /* 0x000fe40007f5e0ff */
[----:B------:R-:W-:-:S02]  /*3650*/  ISETP.GE.U32.AND.EX P0, PT, R5, RZ, PT, P0 ;  /* 0x000000ff0500720c */ /* 0x000fc40003f06100 */
[----:B------:R-:W-:Y:S02]  /*3660*/  MOV R46, RZ ;  /* 0x000000ff002e7202 */ /* 0x000fe40000000f00 */
[----:B------:R-:W-:-:S03]  /*3670*/  LEA.HI.X.SX32 R25, R21, RZ, 0x1, P2 ;  /* 0x000000ff15197211 */ /* 0x000fc600010f0eff */
[----:B------:R-:W-:Y:S06]  /*3680*/  @!P1 BRA `(.L_x_320) ;  /* 0x0000000000609947 */ /* 0x000fec0003800000 */
[----:B------:R-:W-:Y:S01]  /*3690*/  IMAD.WIDE.U32 R28, R3, 0x780, R24 ;  /* 0x00000780031c7825 */ /* 0x000fe200078e0018 */
[----:B------:R-:W-:Y:S02]  /*36a0*/  ULDC.64 UR6, c[0x0][0x260] ;  /* 0x0000980000067ab9 */ /* 0x000fe40000000a00 */
[----:B------:R-:W-:-:S04]  /*36b0*/  LEA R26, P1, R28, UR6, 0x3 ;  /* 0x000000061c1a7c11 */ /* 0x000fc8000f8218ff */
[----:B------:R-:W-:-:S05]  /*36c0*/  LEA.HI.X R27, R28, UR7, R29, 0x3, P1 ;  /* 0x000000071c1b7c11 */ /* 0x000fca00088f1c1d */
[----:B------:R-:W2:Y:S01]  /*36d0*/  LDG.E.64 R28, desc[UR8][R26.64+0x8000] ;  /* 0x008000081a1c7981 */ /* 0x000ea2000c1e1b00 */
[----:B------:R-:W-:Y:S02]  /*36e0*/  ISETP.NE.U32.AND P1, PT, R20, 0x1, PT ;  /* 0x000000011400780c */ /* 0x000fe40003f25070 */
[----:B------:R-:W-:Y:S02]  /*36f0*/  MOV R23, R18 ;  /* 0x0000001200177202 */ /* 0x000fe40000000f00 */
[----:B------:R-:W-:Y:S02]  /*3700*/  ISETP.NE.AND.EX P1, PT, RZ, RZ, PT, P1 ;  /* 0x000000ffff00720c */ /* 0x000fe40003f25310 */
[----:B------:R-:W-:Y:S01]  /*3710*/  MOV R42, R15 ;  /* 0x0000000f002a7202 */ /* 0x000fe20000000f00 */
[----:B--2---:R-:W-:Y:S01]  /*3720*/  FADD.FTZ R43, RZ, R28 ;  /* 0x0000001cff2b7221 */ /* 0x004fe20000010000 */
[----:B------:R-:W-:-:S09]  /*3730*/  FADD.FTZ R46, RZ, R29 ;  /* 0x0000001dff2e7221 */ /* 0x000fd20000010000 */
        /* <DEDUP_REMOVED lines=13> */
.L_x_320:
[----:B------:R-:W-:Y:S05]  /*3810*/  BSYNC B1 ;  /* 0x0000000000017941 */ /* 0x000fea0003800000 */
.L_x_319:
[----:B------:R-:W-:Y:S05]  /*3820*/  @!P0 BRA `(.L_x_318) ;  /* 0x0000000400fc8947 */ /* 0x000fea0003800000 */
[----:B------:R-:W-:Y:S01]  /*3830*/  SHF.L.U64.HI R25, R24, 0x1, R25 ;  /* 0x0000000118197819 */ /* 0x000fe20000010219 */
[----:B------:R-:W-:Y:S01]  /*3840*/  IMAD R27, R42, 0xf00, RZ ;  /* 0x00000f002a1b7824 */ /* 0x000fe200078e02ff */
[----:B------:R-:W-:Y:S01]  /*3850*/  SHF.L.U32 R24, R24, 0x1, RZ ;  /* 0x0000000118187819 */ /* 0x000fe200000006ff */
[----:B------:R-:W-:Y:S01]  /*3860*/  ULDC.64 UR6, c[0x0][0x260] ;  /* 0x0000980000067ab9 */ /* 0x000fe20000000a00 */
[C---:B------:R-:W-:Y:S01]  /*3870*/  IADD3 R26, P2, -R23.reuse, R12, RZ ;  /* 0x0000000c171a7210 */ /* 0x040fe20007f5e1ff */
[----:B------:R-:W-:Y:S02]  /*3880*/  BSSY B1, `(.L_x_321) ;  /* 0x0000046000017945 */ /* 0x000fe40003800000 */
[----:B------:R-:W-:Y:S01]  /*3890*/  IMAD.WIDE.U32 R24, R23, 0xf00, R24 ;  /* 0x00000f0017187825 */ /* 0x000fe200078e0018 */
[----:B------:R-:W-:-:S03]  /*38a0*/  ISETP.GT.U32.AND P0, PT, R26, 0xb4, PT ;  /* 0x000000b41a00780c */ /* 0x000fc60003f04070 */
[----:B------:R-:W-:Y:S01]  /*38b0*/  IMAD.X R28, R13, 0x1, ~R42, P2 ;  /* 0x000000010d1c7824 */ /* 0x000fe200010e0e2a */
[----:B------:R-:W-:Y:S02]  /*38c0*/  IADD3 R27, R25, R27, RZ ;  /* 0x0000001b191b7210 */ /* 0x000fe40007ffe0ff */
[----:B------:R-:W-:-:S04]  /*38d0*/  LEA R25, P1, R24, UR6, 0x2 ;  /* 0x0000000618197c11 */ /* 0x000fc8000f8210ff */
[----:B------:R-:W-:Y:S02]  /*38e0*/  LEA.HI.X R26, R24, UR7, R27, 0x2, P1 ;  /* 0x00000007181a7c11 */ /* 0x000fe400088f141b */
[----:B------:R-:W-:Y:S02]  /*38f0*/  ISETP.GT.AND.EX P1, PT, R28, RZ, PT, P0 ;  /* 0x000000ff1c00720c */ /* 0x000fe40003f24300 */
[----:B------:R-:W-:Y:S02]  /*3900*/  IADD3 R24, P2, R25, 0x78800, RZ ;  /* 0x0007880019187810 */ /* 0x000fe40007f5e0ff */
[----:B------:R-:W-:Y:S02]  /*3910*/  PLOP3.LUT P0, PT, PT, PT, PT, 0x80, 0x0 ;  /* 0x000000000000781c */ /* 0x000fe40003f0f070 */
[----:B------:R-:W-:-:S07]  /*3920*/  IADD3.X R25, RZ, R26, RZ, P2, !PT ;  /* 0x0000001aff197210 */ /* 0x000fce00017fe4ff */
[----:B------:R-:W-:Y:S05]  /*3930*/  @!P1 BRA `(.L_x_322) ;  /* 0x0000000000e89947 */ /* 0x000fea0003800000 */
[----:B------:R-:W-:Y:S02]  /*3940*/  IADD3 R64, P1, R12, -0xb4, RZ ;  /* 0xffffff4c0c407810 */ /* 0x000fe40007f3e0ff */
[----:B------:R-:W-:Y:S02]  /*3950*/  PLOP3.LUT P0, PT, PT, PT, PT, 0x8, 0x0 ;  /* 0x000000000000781c */ /* 0x000fe40003f0e170 */
[----:B------:R-:W-:-:S11]  /*3960*/  IADD3.X R65, R13, -0x1, RZ, P1, !PT ;  /* 0xffffffff0d417810 */ /* 0x000fd60000ffe4ff */
.L_x_323:
        /* <DEDUP_REMOVED lines=55> */
.L_x_322:
[----:B------:R-:W-:Y:S05]  /*3ce0*/  BSYNC B1 ;  /* 0x0000000000017941 */ /* 0x000fea0003800000 */
.L_x_321:
        /* <DEDUP_REMOVED lines=15> */
[----:B------:R-:W-:-:S03]  /*3de0*/  PLOP3.LUT P0, PT, PT, PT, PT, 0x8, 0x0 ;  /* 0x000000000000781c */ /* 0x000fc60003f0e170 */
[----:B------:R-:W-:Y:S01]  /*3df0*/  IMAD.X R42, RZ, RZ, R42, P2 ;  /* 0x000000ffff2a7224 */ /* 0x000fe200010e062a */
[----:B0-----:R-:W-:-:S04]  /*3e00*/  IADD3 R24, P1, R24, 0x1c2000, RZ ;  /* 0x001c200018187810 */ /* 0x001fc80007f3e0ff */
[----:B------:R-:W-:Y:S01]  /*3e10*/  IADD3.X R25, RZ, R25, RZ, P1, !PT ;  /* 0x00000019ff197210 */ /* 0x000fe20000ffe4ff */
        /* <DEDUP_REMOVED lines=16> */
.L_x_325:
[----:B------:R-:W-:Y:S05]  /*3f20*/  BSYNC B1 ;  /* 0x0000000000017941 */ /* 0x000fea0003800000 */
.L_x_324:
        /* <DEDUP_REMOVED lines=15> */
.L_x_318:
[----:B------:R-:W-:Y:S05]  /*4020*/  BSYNC B0 ;  /* 0x0000000000007941 */ /* 0x000fea0003800000 */
.L_x_317:
[----:B------:R-:W-:Y:S01]  /*4030*/  ISETP.GT.U32.AND P0, PT, R2, 0x1ff, PT ;  /* 0x000001ff0200780c */ /* 0x000fe20003f04070 */
[----:B------:R0:W-:Y:S04]  /*4040*/  STS [R11], R43 ;  /* 0x0000002b0b007388 */ /* 0x0001e80000000800 */
[----:B------:R0:W-:Y:S01]  /*4050*/  STS [R11+0x780], R46 ;  /* 0x0007802e0b007388 */ /* 0x0001e20000000800 */
[----:B------:R-:W-:Y:S07]  /*4060*/  BAR.SYNC.DEFER_BLOCKING 0x0 ;  /* 0x0000000000007b1d */ /* 0x000fee0000010000 */
[----:B------:R-:W-:Y:S05]  /*4070*/  @P0 BRA `(.L_x_326) ;  /* 0x00000010003c0947 */ /* 0x000fea0003800000 */
[----:B------:R-:W-:Y:S01]  /*4080*/  ISETP.NE.AND P0, PT, R22, RZ, PT ;  /* 0x000000ff1600720c */ /* 0x000fe20003f05270 */
[----:B------:R-:W-:Y:S01]  /*4090*/  BSSY B0, `(.L_x_327) ;  /* 0x0000070000007945 */ /* 0x000fe20003800000 */
[----:B------:R-:W-:-:S11]  /*40a0*/  MOV R34, R6 ;  /* 0x0000000600227202 */ /* 0x000fd60000000f00 */
        /* <DEDUP_REMOVED lines=15> */
[----:B------:R-:W-:Y:S01]  /*41a0*/  MOV R24, 0xffff ;  /* 0x0000ffff00187802 */ /* 0x000fe20000000f00 */
[----:B---3--:R-:W-:-:S03]  /*41b0*/  FADD.FTZ R26, R26, R25 ;  /* 0x000000191a1a7221 */ /* 0x008fc60000010000 */
[----:B------:R-:W2:Y:S04]  /*41c0*/  SHFL.BFLY PT, R34, R27, 0x4, 0x101f ;  /* 0x0c901f001b227f89 */ /* 0x000ea800000e0000 */
        /* <DEDUP_REMOVED lines=10> */
.L_x_342:
[----:B------:R-:W2:Y:S01]  /*4270*/  LDC.64 R24, c[0x0][0x218] ;  /* 0x00008600ff187b82 */ /* 0x000ea20000000a00 */
[----:B------:R-:W-:Y:S01]  /*4280*/  ISETP.NE.AND P1, PT, R49, RZ, PT ;  /* 0x000000ff3100720c */ /* 0x000fe20003f25270 */
[----:B----4-:R-:W-:Y:S01]  /*4290*/  FADD.FTZ R29, R35, R30 ;  /* 0x0000001e231d7221 */ /* 0x010fe20000010000 */
[----:B------:R-:W-:Y:S02]  /*42a0*/  LEA.HI R23, R2, R21, RZ, 0x1c ;  /* 0x0000001502177211 */ /* 0x000fe400078fe0ff */
[----:B------:R-:W-:Y:S02]  /*42b0*/  ISETP.NE.AND P2, PT, R22, 0x1, PT ;  /* 0x000000011600780c */ /* 0x000fe40003f45270 */
[----:B------:R-:W-:Y:S01]  /*42c0*/  LEA.HI R34, R2, 0x1e, RZ, 0x1c ;  /* 0x0000001e02227811 */ /* 0x000fe200078fe0ff */
        /* <DEDUP_REMOVED lines=11> */
[----:B------:R3:W4:Y:S04]  /*4380*/  @P0 LDS R33, [R8+0x780] ;  /* 0x0007800008210984 */ /* 0x0007280000000800 */
[----:B------:R3:W0:Y:S01]  /*4390*/  @P0 LDS R31, [R8] ;  /* 0x00000000081f0984 */ /* 0x0006220000000800 */
[----:B------:R-:W-:Y:S05]  /*43a0*/  BRA.DIV UR5, `(.L_x_330) ;  /* 0x00000012055c7947 */ /* 0x000fea000b800000 */
[----:B--2---:R-:W-:Y:S01]  /*43b0*/  MOV R28, 0xffff ;  /* 0x0000ffff001c7802 */ /* 0x004fe20000000f00 */
[----:B------:R-:W-:Y:S01]  /*43c0*/  IMAD.MOV.U32 R23, RZ, RZ, 0xffff ;  /* 0x0000ffffff177424 */ /* 0x000fe200078e00ff */
[----:B------:R-:W-:Y:S02]  /*43d0*/  MOV R30, 0xffff ;  /* 0x0000ffff001e7802 */ /* 0x000fe40000000f00 */
[----:B------:R-:W-:Y:S01]  /*43e0*/  MOV R29, 0xffff ;  /* 0x0000ffff001d7802 */ /* 0x000fe20000000f00 */
[----:B0-----:R-:W0:Y:S01]  /*43f0*/  SHFL.BFLY PT, R34, R31, 0x8, 0x101f ;  /* 0x0d101f001f227f89 */ /* 0x001e2200000e0000 */
[----:B------:R-:W-:-:S03]  /*4400*/  MOV R32, 0xffff ;  /* 0x0000ffff00207802 */ /* 0x000fc60000000f00 */
[----:B----4-:R-:W2:Y:S01]  /*4410*/  SHFL.BFLY PT, R36, R33, 0x8, 0x101f ;  /* 0x0d101f0021247f89 */ /* 0x010ea200000e0000 */
[----:B0-----:R-:W-:Y:S01]  /*4420*/  FADD.FTZ R34, R34, R31 ;  /* 0x0000001f22227221 */ /* 0x001fe20000010000 */
[----:B--2---:R-:W-:-:S04]  /*4430*/  FADD.FTZ R36, R36, R33 ;  /* 0x0000002124247221 */ /* 0x004fc80000010000 */
[----:B------:R-:W0:Y:S01]  /*4440*/  SHFL.BFLY PT, R35, R34, 0x4, 0x101f ;  /* 0x0c901f0022237f89 */ /* 0x000e2200000e0000 */
[----:B------:R-:W-:-:S03]  /*4450*/  IMAD.MOV.U32 R33, RZ, RZ, 0xffff ;  /* 0x0000ffffff217424 */ /* 0x000fc600078e00ff */
        /* <DEDUP_REMOVED lines=10> */
.L_x_352:
[----:B----4-:R-:W-:Y:S01]  /*4500*/  FADD.FTZ R28, R40, R30 ;  /* 0x0000001e281c7221 */ /* 0x010fe20000010000 */
[----:B------:R-:W-:Y:S02]  /*4510*/  @!P1 F2FP.BF16.F32.PACK_AB R23, RZ, R31 ;  /* 0x0000001fff17923e */ /* 0x000fe400000010ff */
[----:B------:R-:W-:Y:S02]  /*4520*/  ISETP.NE.AND P2, PT, R22, 0x2, PT ;  /* 0x000000021600780c */ /* 0x000fe40003f45270 */
[----:B------:R-:W-:Y:S01]  /*4530*/  @!P1 F2FP.BF16.F32.PACK_AB R28, RZ, R28 ;  /* 0x0000001cff1c923e */ /* 0x000fe200000010ff */
[----:B------:R4:W-:Y:S01]  /*4540*/  @!P1 STG.E.U16 desc[UR8][R24.64+0x3c], R23 ;  /* 0x00003c1718009986 */ /* 0x0009e2000c101508 */
[----:B------:R-:W-:-:S03]  /*4550*/  LEA.HI R34, R2, 0x3c, RZ, 0x1c ;  /* 0x0000003c02227811 */ /* 0x000fc600078fe0ff */
[----:B------:R4:W-:Y:S06]  /*4560*/  @!P1 STG.E.U16 desc[UR8][R26.64+0x3c], R28 ;  /* 0x00003c1c1a009986 */ /* 0x0009ec000c101508 */
[----:B------:R-:W-:Y:S05]  /*4570*/  @!P2 BRA `(.L_x_328) ;  /* 0x000000000084a947 */ /* 0x000fea0003800000 */
[----:B------:R-:W-:Y:S01]  /*4580*/  HFMA2.MMA R31, -RZ, RZ, 0, 0 ;  /* 0x00000000ff1f7435 */ /* 0x000fe200000001ff */
[----:B------:R-:W-:Y:S01]  /*4590*/  MOV R33, RZ ;  /* 0x000000ff00217202 */ /* 0x000fe20000000f00 */
[----:B------:R-:W-:-:S05]  /*45a0*/  UMOV UR5, 0xffff ;  /* 0x0000ffff00057882 */ /* 0x000fca0000000000 */
[----:B------:R0:W2:Y:S04]  /*45b0*/  @P0 LDS R33, [R10+0x780] ;  /* 0x000780000a210984 */ /* 0x0000a80000000800 */
[----:B------:R0:W0:Y:S01]  /*45c0*/  @P0 LDS R31, [R10] ;  /* 0x000000000a1f0984 */ /* 0x0000220000000800 */
[----:B------:R-:W-:Y:S05]  /*45d0*/  BRA.DIV UR5, `(.L_x_331) ;  /* 0x0000001205b87947 */ /* 0x000fea000b800000 */
[----:B----4-:R-:W-:Y:S01]  /*45e0*/  IMAD.MOV.U32 R28, RZ, RZ, 0xffff ;  /* 0x0000ffffff1c7424 */ /* 0x010fe200078e00ff */
[----:B------:R-:W-:Y:S01]  /*45f0*/  MOV R30, 0xffff ;  /* 0x0000ffff001e7802 */ /* 0x000fe20000000f00 */
[----:B------:R-:W-:Y:S01]  /*4600*/  IMAD.MOV.U32 R29, RZ, RZ, 0xffff ;  /* 0x0000ffffff1d7424 */ /* 0x000fe200078e00ff */
[----:B------:R-:W-:Y:S01]  /*4610*/  MOV R23, 0xffff ;  /* 0x0000ffff00177802 */ /* 0x000fe20000000f00 */
[----:B0-----:R-:W0:Y:S01]  /*4620*/  SHFL.BFLY PT, R34, R31, 0x8, 0x101f ;  /* 0x0d101f001f227f89 */ /* 0x001e2200000e0000 */
[----:B------:R-:W-:-:S03]  /*4630*/  MOV R32, 0xffff ;  /* 0x0000ffff00207802 */ /* 0x000fc60000000f00 */
[----:B--2---:R-:W2:Y:S01]  /*4640*/  SHFL.BFLY PT, R36, R33, 0x8, 0x101f ;  /* 0x0d101f0021247f89 */ /* 0x004ea200000e0000 */
[----:B0-----:R-:W-:Y:S01]  /*4650*/  FADD.FTZ R34, R34, R31 ;  /* 0x0000001f22227221 */ /* 0x001fe20000010000 */
[----:B--2---:R-:W-:-:S04]  /*4660*/  FADD.FTZ R36, R36, R33 ;  /* 0x0000002124247221 */ /* 0x004fc80000010000 */
[----:B------:R-:W0:Y:S01]  /*4670*/  SHFL.BFLY PT, R35, R34, 0x4, 0x101f ;  /* 0x0c901f0022237f89 */ /* 0x000e2200000e0000 */
[----:B------:R-:W-:-:S03]  /*4680*/  MOV R33, 0xffff ;  /* 0x0000ffff00217802 */ /* 0x000fc60000000f00 */
        /* <DEDUP_REMOVED lines=10> */
.L_x_362:
[----:B----4-:R-:W-:Y:S01]  /*4730*/  FADD.FTZ R28, R40, R30 ;  /* 0x0000001e281c7221 */ /* 0x010fe20000010000 */
[----:B------:R-:W-:Y:S01]  /*4740*/  @!P1 F2FP.BF16.F32.PACK_AB R23, RZ, R31 ;  /* 0x0000001fff17923e */ /* 0x000fe200000010ff */
[----:B------:R-:W-:-:S03]  /*4750*/  IMAD.MOV.U32 R34, RZ, RZ, R16 ;  /* 0x000000ffff227224 */ /* 0x000fc600078e0010 */
[----:B------:R-:W-:Y:S01]  /*4760*/  @!P1 F2FP.BF16.F32.PACK_AB R28, RZ, R28 ;  /* 0x0000001cff1c923e */ /* 0x000fe200000010ff */
[----:B------:R0:W-:Y:S04]  /*4770*/  @!P1 STG.E.U16 desc[UR8][R24.64+0x78], R23 ;  /* 0x0000781718009986 */ /* 0x0001e8000c101508 */
[----:B------:R0:W-:Y:S02]  /*4780*/  @!P1 STG.E.U16 desc[UR8][R26.64+0x78], R28 ;  /* 0x0000781c1a009986 */ /* 0x0001e4000c101508 */
.L_x_328:
[----:B------:R-:W-:Y:S05]  /*4790*/  BSYNC B0 ;  /* 0x0000000000007941 */ /* 0x000fea0003800000 */
.L_x_327:
[----:B------:R-:W-:-:S13]  /*47a0*/  ISETP.GE.U32.AND P0, PT, R7, 0x5a, PT ;  /* 0x0000005a0700780c */ /* 0x000fda0003f06070 */
[----:B------:R-:W-:Y:S05]  /*47b0*/  @!P0 BRA `(.L_x_326) ;  /* 0x00000008006c8947 */ /* 0x000fea0003800000 */
[----:B------:R-:W-:Y:S02]  /*47c0*/  ISETP.NE.AND P0, PT, R49, 0xf, PT ;  /* 0x0000000f3100780c */ /* 0x000fe40003f05270 */
[----:B0-2-4-:R-:W-:Y:S01]  /*47d0*/  CS2R R24, SRZ ;  /* 0x0000000000187805 */ /* 0x015fe2000001ff00 */
[----:B------:R-:W-:-:S10]  /*47e0*/  UMOV UR5, 0xffff ;  /* 0x0000ffff00057882 */ /* 0x000fd40000000000 */
[C---:B------:R-:W-:Y:S02]  /*47f0*/  @P0 SHF.L.U32 R23, R49.reuse, 0x1, RZ ;  /* 0x0000000131170819 */ /* 0x040fe400000006ff */
[----:B------:R-:W-:Y:S02]  /*4800*/  @P0 LEA R26, R49, UR4, 0x7 ;  /* 0x00000004311a0c11 */ /* 0x000fe4000f8e38ff */
[----:B------:R-:W-:-:S04]  /*4810*/  @P0 LOP3.LUT R23, R34, R23, RZ, 0x3c, !PT ;  /* 0x0000001722170212 */ /* 0x000fc800078e3cff */
[----:B------:R-:W-:-:S05]  /*4820*/  @P0 LEA R23, R23, R26, 0x2 ;  /* 0x0000001a17170211 */ /* 0x000fca00078e10ff */
[----:B------:R0:W2:Y:S04]  /*4830*/  @P0 LDS R24, [R23] ;  /* 0x0000000017180984 */ /* 0x0000a80000000800 */
[----:B------:R0:W4:Y:S01]  /*4840*/  @P0 LDS R25, [R23+0x780] ;  /* 0x0007800017190984 */ /* 0x0001220000000800 */
[----:B------:R-:W-:Y:S05]  /*4850*/  BRA.DIV UR5, `(.L_x_332) ;  /* 0x0000001605007947 */ /* 0x000fea000b800000 */
[C---:B------:R-:W-:Y:S01]  /*4860*/  @P0 IMAD.SHL.U32 R36, R49.reuse, 0x2, RZ ;  /* 0x0000000231240824 */ /* 0x040fe200078e00ff */
[C---:B------:R-:W-:Y:S01]  /*4870*/  @P0 IADD3 R31, R34.reuse, 0x1e, RZ ;  /* 0x0000001e221f0810 */ /* 0x040fe20007ffe0ff */
[----:B------:R-:W-:Y:S01]  /*4880*/  @P0 VIADD R26, R34, 0x3c ;  /* 0x0000003c221a0836 */ /* 0x000fe20000000000 */
[----:B------:R-:W-:Y:S01]  /*4890*/  @P0 SHF.L.U32 R27, R49, 0x1, RZ ;  /* 0x00000001311b0819 */ /* 0x000fe200000006ff */
[----:B------:R-:W-:Y:S01]  /*48a0*/  IMAD.MOV.U32 R30, RZ, RZ, 0xffff ;  /* 0x0000ffffff1e7424 */ /* 0x000fe200078e00ff */
[----:B------:R-:W-:Y:S01]  /*48b0*/  @P0 LOP3.LUT R31, R31, R36, RZ, 0x3c, !PT ;  /* 0x000000241f1f0212 */ /* 0x000fe200078e3cff */
[----:B------:R-:W-:Y:S01]  /*48c0*/  IMAD.MOV.U32 R35, RZ, RZ, RZ ;  /* 0x000000ffff237224 */ /* 0x000fe200078e00ff */
[C---:B------:R-:W-:Y:S01]  /*48d0*/  @P0 LEA R38, R49.reuse, UR4, 0x7 ;  /* 0x0000000431260c11 */ /* 0x040fe2000f8e38ff */
[----:B------:R-:W-:Y:S01]  /*48e0*/  IMAD.MOV.U32 R43, RZ, RZ, RZ ;  /* 0x000000ffff2b7224 */ /* 0x000fe200078e00ff */
[----:B------:R-:W-:Y:S01]  /*48f0*/  @P0 LOP3.LUT R26, R26, R27, RZ, 0x3c, !PT ;  /* 0x0000001b1a1a0212 */ /* 0x000fe200078e3cff */
[----:B----4-:R-:W4:Y:S01]  /*4900*/  SHFL.BFLY PT, R30, R25, 0x8, 0x101f ;  /* 0x0d101f00191e7f89 */ /* 0x010f2200000e0000 */
[----:B------:R-:W-:Y:S01]  /*4910*/  @P0 LEA R39, R49, UR4, 0x7 ;  /* 0x0000000431270c11 */ /* 0x000fe2000f8e38ff */
[----:B------:R-:W-:Y:S01]  /*4920*/  IMAD.MOV.U32 R29, RZ, RZ, 0xffff ;  /* 0x0000ffffff1d7424 */ /* 0x000fe200078e00ff */
[----:B------:R-:W-:Y:S01]  /*4930*/  @P0 LEA R31, R31, R38, 0x2 ;  /* 0x000000261f1f0211 */ /* 0x000fe200078e10ff */
[----:B------:R-:W-:Y:S01]  /*4940*/  IMAD.MOV.U32 R50, RZ, RZ, RZ ;  /* 0x000000ffff327224 */ /* 0x000fe200078e00ff */
[----:B------:R-:W-:Y:S01]  /*4950*/  @P0 LEA R27, R26, R39, 0x2 ;  /* 0x000000271a1b0211 */ /* 0x000fe200078e10ff */
[----:B------:R-:W-:Y:S01]  /*4960*/  @P0 VIADD R26, R34, 0x5a ;  /* 0x0000005a221a0836 */ /* 0x000fe20000000000 */
[C---:B------:R-:W-:Y:S01]  /*4970*/  @P0 SHF.L.U32 R37, R49.reuse, 0x1, RZ ;  /* 0x0000000131250819 */ /* 0x040fe200000006ff */
[----:B------:R-:W5:Y:S01]  /*4980*/  @P0 LDS R38, [R31+0x780] ;  /* 0x000780001f260984 */ /* 0x000f620000000800 */
[----:B------:R-:W-:Y:S01]  /*4990*/  @P0 LEA R51, R49, UR4, 0x7 ;  /* 0x0000000431330c11 */ /* 0x000fe2000f8e38ff */
[----:B------:R-:W-:Y:S01]  /*49a0*/  IMAD.MOV.U32 R39, RZ, RZ, 0xffff ;  /* 0x0000ffffff277424 */ /* 0x000fe200078e00ff */
[----:B------:R-:W-:Y:S01]  /*49b0*/  @P0 LOP3.LUT R26, R26, R37, RZ, 0x3c, !PT ;  /* 0x000000251a1a0212 */ /* 0x000fe200078e3cff */
[----:B------:R1:W3:Y:S01]  /*49c0*/  @P0 LDS R36, [R31] ;  /* 0x000000001f240984 */ /* 0x0002e20000000800 */
[----:B0-----:R-:W-:Y:S01]  /*49d0*/  MOV R23, 0xffff ;  /* 0x0000ffff00177802 */ /* 0x001fe20000000f00 */
[----:B------:R-:W-:Y:S01]  /*49e0*/  HFMA2.MMA R37, -RZ, RZ, 0, 0 ;  /* 0x00000000ff257435 */ /* 0x000fe200000001ff */
[----:B------:R-:W-:Y:S01]  /*49f0*/  @P0 LEA R26, R26, R51, 0x2 ;  /* 0x000000331a1a0211 */ /* 0x000fe200078e10ff */
[----:B------:R-:W-:Y:S01]  /*4a00*/  @P0 LDS R45, [R27+0x780] ;  /* 0x000780001b2d0984 */ /* 0x000fe20000000800 */
[----:B------:R-:W-:-:S02]  /*4a10*/  MOV R28, 0xffff ;  /* 0x0000ffff001c7802 */ /* 0x000fc40000000f00 */
[----:B------:R-:W-:Y:S01]  /*4a20*/  MOV R32, 0xffff ;  /* 0x0000ffff00207802 */ /* 0x000fe20000000f00 */
[----:B------:R-:W-:Y:S01]  /*4a30*/  @P0 LDS R44, [R27] ;  /* 0x000000001b2c0984 */ /* 0x000fe20000000800 */
[----:B------:R-:W-:Y:S02]  /*4a40*/  MOV R41, RZ ;  /* 0x000000ff00297202 */ /* 0x000fe40000000f00 */
[----:B-1----:R-:W-:Y:S01]  /*4a50*/  MOV R31, 0xffff ;  /* 0x0000ffff001f7802 */ /* 0x002fe20000000f00 */
[----:B------:R-:W-:Y:S01]  /*4a60*/  @P0 LDS R51, [R26] ;  /* 0x000000001a330984 */ /* 0x000fe20000000800 */
[----:B------:R-:W-:Y:S02]  /*4a70*/  MOV R33, 0xffff ;  /* 0x0000ffff00217802 */ /* 0x000fe40000000f00 */
[----:B------:R-:W-:Y:S01]  /*4a80*/  MOV R53, 0xffff ;  /* 0x0000ffff00357802 */ /* 0x000fe20000000f00 */
[----:B------:R4:W-:Y:S04]  /*4a90*/  @P0 LDS R52, [R26+0x780] ;  /* 0x000780001a340984 */ /* 0x0009e80000000800 */
[----:B--2---:R-:W0:Y:S01]  /*4aa0*/  SHFL.BFLY PT, R27, R24, 0x8, 0x101f ;  /* 0x0d101f00181b7f89 */ /* 0x004e2200000e0000 */
[----:B----4-:R-:W-:-:S05]  /*4ab0*/  FADD.FTZ R26, R30, R25 ;  /* 0x000000191e1a7221 */ /* 0x010fca0000010000 */
[----:B------:R-:W1:Y:S01]  /*4ac0*/  SHFL.BFLY PT, R30, R26, 0x4, 0x101f ;  /* 0x0c901f001a1e7f89 */ /* 0x000e6200000e0000 */
[----:B-----5:R-:W-:Y:S02]  /*4ad0*/  @P0 MOV R37, R38 ;  /* 0x0000002600250202 */ /* 0x020fe40000000f00 */
[----:B------:R-:W-:Y:S02]  /*4ae0*/  MOV R38, 0xffff ;  /* 0x0000ffff00267802 */ /* 0x000fe40000000f00 */
[----:B---3--:R-:W-:Y:S01]  /*4af0*/  @P0 MOV R35, R36 ;  /* 0x0000002400230202 */ /* 0x008fe20000000f00 */
[----:B------:R-:W-:Y:S01]  /*4b00*/  IMAD.MOV.U32 R36, RZ, RZ, 0xffff ;  /* 0x0000ffffff247424 */ /* 0x000fe200078e00ff */
[----:B------:R-:W2:Y:S01]  /*4b10*/  SHFL.BFLY PT, R42, R37, 0x8, 0x101f ;  /* 0x0d101f00252a7f89 */ /* 0x000ea200000e0000 */
[----:B------:R-:W-:Y:S01]  /*4b20*/  IADD3 R23, R34, R21, RZ ;  /* 0x0000001522177210 */ /* 0x000fe20007ffe0ff */
[----:B0-----:R-:W-:Y:S01]  /*4b30*/  FADD.FTZ R27, R27, R24 ;  /* 0x000000181b1b7221 */ /* 0x001fe20000010000 */
[----:B------:R-:W-:Y:S01]  /*4b40*/  @P0 MOV R43, R45 ;  /* 0x0000002d002b0202 */ /* 0x000fe20000000f00 */
[----:B------:R-:W0:Y:S01]  /*4b50*/  SHFL.BFLY PT, R40, R35, 0x8, 0x101f ;  /* 0x0d101f0023287f89 */ /* 0x000e2200000e0000 */
[----:B------:R-:W-:Y:S01]  /*4b60*/  HFMA2.MMA R45, -RZ, RZ, 0, 0 ;  /* 0x00000000ff2d7435 */ /* 0x000fe200000001ff */
[----:B------:R-:W-:-:S02]  /*4b70*/  @P0 IMAD.MOV.U32 R41, RZ, RZ, R44 ;  /* 0x000000ffff290224 */ /* 0x000fc400078e002c */
[----:B------:R-:W3:Y:S01]  /*4b80*/  SHFL.BFLY PT, R46, R43, 0x8, 0x101f ;  /* 0x0d101f002b2e7f89 */ /* 0x000ee200000e0000 */
[----:B------:R-:W-:Y:S02]  /*4b90*/  IMAD.MOV.U32 R34, RZ, RZ, 0xffff ;  /* 0x0000ffffff227424 */ /* 0x000fe400078e00ff */
[----:B------:R-:W-:Y:S01]  /*4ba0*/  @P0 MOV R45, R51 ;  /* 0x00000033002d0202 */ /* 0x000fe20000000f00 */
[----:B------:R-:W4:Y:S01]  /*4bb0*/  SHFL.BFLY PT, R44, R41, 0x8, 0x101f ;  /* 0x0d101f00292c7f89 */ /* 0x000f2200000e0000 */
[----:B-1----:R-:W-:Y:S01]  /*4bc0*/  FADD.FTZ R25, R26, R30 ;  /* 0x0000001e1a197221 */ /* 0x002fe20000010000 */
[----:B------:R-:W-:Y:S01]  /*4bd0*/  @P0 MOV R50, R52 ;  /* 0x0000003400320202 */ /* 0x000fe20000000f00 */
[----:B------:R-:W-:Y:S01]  /*4be0*/  IMAD.MOV.U32 R30, RZ, RZ, 0xffff ;  /* 0x0000ffffff1e7424 */ /* 0x000fe200078e00ff */
[----:B------:R-:W1:Y:S01]  /*4bf0*/  SHFL.BFLY PT, R24, R27, 0x4, 0x101f ;  /* 0x0c901f001b187f89 */ /* 0x000e6200000e0000 */
[----:B------:R-:W-:Y:S01]  /*4c00*/  MOV R26, 0xffff ;  /* 0x0000ffff001a7802 */ /* 0x000fe20000000f00 */
[----:B------:R-:W-:Y:S01]  /*4c10*/  IMAD.MOV.U32 R52, RZ, RZ, 0xffff ;  /* 0x0000ffffff347424 */ /* 0x000fe200078e00ff */
[----:B------:R-:W-:Y:S01]  /*4c20*/  ISETP.NE.AND P0, PT, R49, RZ, PT ;  /* 0x000000ff3100720c */ /* 0x000fe20003f05270 */
[----:B------:R-:W5:Y:S01]  /*4c30*/  SHFL.BFLY PT, R54, R45, 0x8, 0x101f ;  /* 0x0d101f002d367f89 */ /* 0x000f6200000e0000 */
[----:B--2---:R-:W-:-:S03]  /*4c40*/  FADD.FTZ R42, R42, R37 ;  /* 0x000000252a2a7221 */ /* 0x004fc60000010000 */
[----:B------:R-:W2:Y:S01]  /*4c50*/  SHFL.BFLY PT, R51, R50, 0x8, 0x101f ;  /* 0x0d101f0032337f89 */ /* 0x000ea200000e0000 */
[----:B0-----:R-:W-:-:S03]  /*4c60*/  FADD.FTZ R40, R40, R35 ;  /* 0x0000002328287221 */ /* 0x001fc60000010000 */
[----:B------:R-:W0:Y:S01]  /*4c70*/  SHFL.BFLY PT, R37, R42, 0x4, 0x101f ;  /* 0x0c901f002a257f89 */ /* 0x000e2200000e0000 */
[----:B---3--:R-:W-:-:S03]  /*4c80*/  FADD.FTZ R46, R46, R43 ;  /* 0x0000002b2e2e7221 */ /* 0x008fc60000010000 */
[----:B------:R-:W3:Y:S01]  /*4c90*/  SHFL.BFLY PT, R35, R40, 0x4, 0x101f ;  /* 0x0c901f0028237f89 */ /* 0x000ee200000e0000 */
[----:B----4-:R-:W-:-:S03]  /*4ca0*/  FADD.FTZ R44, R44, R41 ;  /* 0x000000292c2c7221 */ /* 0x010fc60000010000 */
[----:B------:R-:W4:Y:S01]  /*4cb0*/  SHFL.BFLY PT, R43, R46, 0x4, 0x101f ;  /* 0x0c901f002e2b7f89 */ /* 0x000f2200000e0000 */
[----:B-1----:R-:W-:-:S03]  /*4cc0*/  FADD.FTZ R24, R27, R24 ;  /* 0x000000181b187221 */ /* 0x002fc60000010000 */
[----:B------:R-:W1:Y:S01]  /*4cd0*/  SHFL.BFLY PT, R41, R44, 0x4, 0x101f ;  /* 0x0c901f002c297f89 */ /* 0x000e6200000e0000 */
[----:B------:R-:W-:Y:S01]  /*4ce0*/  MOV R27, 0xffff ;  /* 0x0000ffff001b7802 */ /* 0x000fe20000000f00 */
[----:B-----5:R-:W-:Y:S02]  /*4cf0*/  FADD.FTZ R54, R54, R45 ;  /* 0x0000002d36367221 */ /* 0x020fe40000010000 */
[----:B------:R-:W5:Y:S01]  /*4d00*/  SHFL.BFLY PT, R30, R25, 0x2, 0x101f ;  /* 0x0c501f00191e7f89 */ /* 0x000f6200000e0000 */
[----:B------:R-:W-:-:S03]  /*4d10*/  IMAD.MOV.U32 R45, RZ, RZ, 0xffff ;  /* 0x0000ffffff2d7424 */ /* 0x000fc600078e00ff */
[----:B------:R-:W5:Y:S01]  /*4d20*/  SHFL.BFLY PT, R27, R24, 0x2, 0x101f ;  /* 0x0c501f00181b7f89 */ /* 0x000f6200000e0000 */
[----:B--2---:R-:W-:Y:S01]  /*4d30*/  FADD.FTZ R51, R51, R50 ;  /* 0x0000003233337221 */ /* 0x004fe20000010000 */
[----:B------:R-:W-:Y:S01]  /*4d40*/  MOV R50, 0xffff ;  /* 0x0000ffff00327802 */ /* 0x000fe20000000f00 */
[----:B0-----:R-:W-:Y:S01]  /*4d50*/  FADD.FTZ R37, R42, R37 ;  /* 0x000000252a257221 */ /* 0x001fe20000010000 */
[----:B------:R-:W0:Y:S01]  /*4d60*/  SHFL.BFLY PT, R45, R54, 0x4, 0x101f ;  /* 0x0c901f00362d7f89 */ /* 0x000e2200000e0000 */
[----:B------:R-:W-:Y:S01]  /*4d70*/  MOV R42, 0xffff ;  /* 0x0000ffff002a7802 */ /* 0x000fe20000000f00 */
[----:B---3--:R-:W-:Y:S02]  /*4d80*/  FADD.FTZ R35, R40, R35 ;  /* 0x0000002328237221 */ /* 0x008fe40000010000 */
[----:B------:R-:W2:Y:S01]  /*4d90*/  SHFL.BFLY PT, R50, R51, 0x4, 0x101f ;  /* 0x0c901f0033327f89 */ /* 0x000ea200000e0000 */
[----:B----4-:R-:W-:Y:S01]  /*4da0*/  FADD.FTZ R43, R46, R43 ;  /* 0x0000002b2e2b7221 */ /* 0x010fe20000010000 */
[----:B------:R-:W-:-:S02]  /*4db0*/  MOV R46, 0xffff ;  /* 0x0000ffff002e7802 */ /* 0x000fc40000000f00 */
[----:B------:R-:W3:Y:S01]  /*4dc0*/  SHFL.BFLY PT, R26, R35, 0x2, 0x101f ;  /* 0x0c501f00231a7f89 */ /* 0x000ee200000e0000 */
[----:B-1----:R-:W-:-:S03]  /*4dd0*/  FADD.FTZ R41, R44, R41 ;  /* 0x000000292c297221 */ /* 0x002fc60000010000 */
[----:B------:R-:W1:Y:S01]  /*4de0*/  SHFL.BFLY PT, R40, R37, 0x2, 0x101f ;  /* 0x0c501f0025287f89 */ /* 0x000e6200000e0000 */
[----:B-----5:R-:W-:-:S03]  /*4df0*/  FADD.FTZ R33, R25, R30 ;  /* 0x0000001e19217221 */ /* 0x020fc60000010000 */
[----:B------:R-:W4:Y:S01]  /*4e00*/  SHFL.BFLY PT, R46, R43, 0x2, 0x101f ;  /* 0x0c501f002b2e7f89 */ /* 0x000f2200000e0000 */
[----:B------:R-:W-:-:S03]  /*4e10*/  FADD.FTZ R31, R24, R27 ;  /* 0x0000001b181f7221 */ /* 0x000fc60000010000 */
[----:B------:R-:W5:Y:S01]  /*4e20*/  SHFL.BFLY PT, R44, R41, 0x2, 0x101f ;  /* 0x0c501f00292c7f89 */ /* 0x000f6200000e0000 */
[----:B------:R-:W5:Y:S01]  /*4e30*/  LDC.64 R24, c[0x0][0x218] ;  /* 0x00008600ff187b82 */ /* 0x000f620000000a00 */
[----:B0-----:R-:W-:Y:S02]  /*4e40*/  FADD.FTZ R45, R54, R45 ;  /* 0x0000002d362d7221 */ /* 0x001fe40000010000 */
[----:B------:R-:W0:Y:S01]  /*4e50*/  SHFL.BFLY PT, R36, R31, 0x1, 0x101f ;  /* 0x0c301f001f247f89 */ /* 0x000e2200000e0000 */
[----:B--2---:R-:W-:-:S03]  /*4e60*/  FADD.FTZ R50, R51, R50 ;  /* 0x0000003233327221 */ /* 0x004fc60000010000 */
[----:B------:R-:W2:Y:S01]  /*4e70*/  SHFL.BFLY PT, R38, R33, 0x1, 0x101f ;  /* 0x0c301f0021267f89 */ /* 0x000ea200000e0000 */
[----:B---3--:R-:W-:Y:S01]  /*4e80*/  FADD.FTZ R39, R35, R26 ;  /* 0x0000001a23277221 */ /* 0x008fe20000010000 */
[----:B------:R-:W-:Y:S01]  /*4e90*/  IMAD.MOV.U32 R35, RZ, RZ, 0xffff ;  /* 0x0000ffffff237424 */ /* 0x000fe200078e00ff */
[----:B------:R-:W3:Y:S01]  /*4ea0*/  LDC.64 R26, c[0x0][0x220] ;  /* 0x00008800ff1a7b82 */ /* 0x000ee20000000a00 */
[----:B------:R-:W3:Y:S01]  /*4eb0*/  SHFL.BFLY PT, R52, R45, 0x2, 0x101f ;  /* 0x0c501f002d347f89 */ /* 0x000ee200000e0000 */
[----:B-1----:R-:W-:Y:S01]  /*4ec0*/  FADD.FTZ R40, R37, R40 ;  /* 0x0000002825287221 */ /* 0x002fe20000010000 */
[----:B------:R-:W-:Y:S02]  /*4ed0*/  MOV R37, 0xffff ;  /* 0x0000ffff00257802 */ /* 0x000fe40000000f00 */
[----:B------:R-:W1:Y:S01]  /*4ee0*/  SHFL.BFLY PT, R42, R39, 0x1, 0x101f ;  /* 0x0c301f00272a7f89 */ /* 0x000e6200000e0000 */
[----:B----4-:R-:W-:Y:S01]  /*4ef0*/  FADD.FTZ R43, R43, R46 ;  /* 0x0000002e2b2b7221 */ /* 0x010fe20000010000 */
[----:B------:R-:W-:-:S02]  /*4f00*/  MOV R46, 0xffff ;  /* 0x0000ffff002e7802 */ /* 0x000fc40000000f00 */
[----:B------:R-:W4:Y:S01]  /*4f10*/  SHFL.BFLY PT, R35, R40, 0x1, 0x101f ;  /* 0x0c301f0028237f89 */ /* 0x000f2200000e0000 */
[----:B-----5:R-:W-:Y:S01]  /*4f20*/  FADD.FTZ R44, R41, R44 ;  /* 0x0000002c292c7221 */ /* 0x020fe20000010000 */
[----:B------:R-:W-:Y:S01]  /*4f30*/  MOV R41, 0xffff ;  /* 0x0000ffff00297802 */ /* 0x000fe20000000f00 */
[----:B------:R-:W-:Y:S01]  /*4f40*/  IMAD.WIDE R24, R23, 0x2, R24 ;  /* 0x0000000217187825 */ /* 0x000fe200078e0218 */
[----:B------:R-:W5:Y:S03]  /*4f50*/  SHFL.BFLY PT, R46, R43, 0x1, 0x101f ;  /* 0x0c301f002b2e7f89 */ /* 0x000f6600000e0000 */
[----:B0-----:R-:W-:Y:S01]  /*4f60*/  FADD.FTZ R31, R31, R36 ;  /* 0x000000241f1f7221 */ /* 0x001fe20000010000 */
[----:B------:R-:W0:Y:S01]  /*4f70*/  SHFL.BFLY PT, R37, R44, 0x1, 0x101f ;  /* 0x0c301f002c257f89 */ /* 0x000e2200000e0000 */
[----:B--2---:R-:W-:-:S03]  /*4f80*/  FADD.FTZ R33, R33, R38 ;  /* 0x0000002621217221 */ /* 0x004fc60000010000 */
[----:B------:R-:W-:Y:S01]  /*4f90*/  @!P0 F2FP.BF16.F32.PACK_AB R30, RZ, R31 ;  /* 0x0000001fff1e823e */ /* 0x000fe200000010ff */
[----:B------:R-:W2:Y:S01]  /*4fa0*/  SHFL.BFLY PT, R41, R50, 0x2, 0x101f ;  /* 0x0c501f0032297f89 */ /* 0x000ea200000e0000 */
[----:B------:R-:W-:Y:S01]  /*4fb0*/  @!P0 F2FP.BF16.F32.PACK_AB R31, RZ, R33 ;  /* 0x00000021ff1f823e */ /* 0x000fe200000010ff */
[----:B---3--:R-:W-:-:S04]  /*4fc0*/  IMAD.WIDE R26, R23, 0x2, R26 ;  /* 0x00000002171a7825 */ /* 0x008fc800078e021a */
[----:B------:R-:W-:Y:S01]  /*4fd0*/  FADD.FTZ R45, R45, R52 ;  /* 0x000000342d2d7221 */ /* 0x000fe20000010000 */
[----:B------:R3:W-:Y:S01]  /*4fe0*/  @!P0 STG.E.U16 desc[UR8][R24.64], R30 ;  /* 0x0000001e18008986 */ /* 0x0007e2000c101508 */
[----:B------:R-:W-:Y:S01]  /*4ff0*/  PRMT R32, R31, 0x7610, R32 ;  /* 0x000076101f207816 */ /* 0x000fe20000000020 */
[----:B-1----:R-:W-:Y:S02]  /*5000*/  FADD.FTZ R39, R39, R42 ;  /* 0x0000002a27277221 */ /* 0x002fe40000010000 */
[----:B------:R-:W1:Y:S01]  /*5010*/  SHFL.BFLY PT, R34, R45, 0x1, 0x101f ;  /* 0x0c301f002d227f89 */ /* 0x000e6200000e0000 */
[----:B----4-:R-:W-:Y:S02]  /*5020*/  FADD.FTZ R28, R40, R35 ;  /* 0x00000023281c7221 */ /* 0x010fe40000010000 */
[----:B------:R-:W-:Y:S01]  /*5030*/  @!P0 F2FP.BF16.F32.PACK_AB R23, RZ, R39 ;  /* 0x00000027ff17823e */ /* 0x000fe200000010ff */
[----:B------:R4:W-:Y:S01]  /*5040*/  @!P0 STG.E.U16 desc[UR8][R26.64], R32 ;  /* 0x000000201a008986 */ /* 0x0009e2000c101508 */
[----:B-----5:R-:W-:Y:S01]  /*5050*/  FADD.FTZ R31, R43, R46 ;  /* 0x0000002e2b1f7221 */ /* 0x020fe20000010000 */
[----:B------:R-:W-:-:S02]  /*5060*/  @!P0 F2FP.BF16.F32.PACK_AB R28, RZ, R28 ;  /* 0x0000001cff1c823e */ /* 0x000fc400000010ff */
[----:B------:R4:W-:Y:S01]  /*5070*/  @!P0 STG.E.U16 desc[UR8][R24.64+0x3c], R23 ;  /* 0x00003c1718008986 */ /* 0x0009e2000c101508 */
[----:B---3--:R-:W-:Y:S01]  /*5080*/  MOV R30, 0xffff ;  /* 0x0000ffff001e7802 */ /* 0x008fe20000000f00 */
[----:B0-----:R-:W-:Y:S01]  /*5090*/  FADD.FTZ R29, R44, R37 ;  /* 0x000000252c1d7221 */ /* 0x001fe20000010000 */
[----:B------:R-:W-:Y:S01]  /*50a0*/  @!P0 F2FP.BF16.F32.PACK_AB R31, RZ, R31 ;  /* 0x0000001fff1f823e */ /* 0x000fe200000010ff */
[----:B------:R4:W-:Y:S01]  /*50b0*/  @!P0 STG.E.U16 desc[UR8][R26.64+0x3c], R28 ;  /* 0x00003c1c1a008986 */ /* 0x0009e2000c101508 */
[----:B--2---:R-:W-:Y:S02]  /*50c0*/  FADD.FTZ R41, R50, R41 ;  /* 0x0000002932297221 */ /* 0x004fe40000010000 */
[----:B------:R-:W-:-:S03]  /*50d0*/  @!P0 F2FP.BF16.F32.PACK_AB R29, RZ, R29 ;  /* 0x0000001dff1d823e */ /* 0x000fc600000010ff */
[----:B------:R4:W0:Y:S04]  /*50e0*/  SHFL.BFLY PT, R30, R41, 0x1, 0x101f ;  /* 0x0c301f00291e7f89 */ /* 0x00082800000e0000 */
[----:B------:R4:W-:Y:S01]  /*50f0*/  @!P0 STG.E.U16 desc[UR8][R24.64+0x78], R29 ;  /* 0x0000781d18008986 */ /* 0x0009e2000c101508 */
[----:B-1----:R-:W-:-:S03]  /*5100*/  FADD.FTZ R34, R45, R34 ;  /* 0x000000222d227221 */ /* 0x002fc60000010000 */
[----:B------:R4:W-:Y:S04]  /*5110*/  @!P0 STG.E.U16 desc[UR8][R26.64+0x78], R31 ;  /* 0x0000781f1a008986 */ /* 0x0009e8000c101508 */
.L_x_396:
[----:B0---4-:R-:W-:Y:S01]  /*5120*/  FADD.FTZ R28, R41, R30 ;  /* 0x0000001e291c7221 */ /* 0x011fe20000010000 */
[----:B------:R-:W-:-:S04]  /*5130*/  @!P0 F2FP.BF16.F32.PACK_AB R23, RZ, R34 ;  /* 0x00000022ff17823e */ /* 0x000fc800000010ff */
[----:B------:R-:W-:Y:S01]  /*5140*/  @!P0 F2FP.BF16.F32.PACK_AB R28, RZ, R28 ;  /* 0x0000001cff1c823e */ /* 0x000fe200000010ff */
[----:B------:R0:W-:Y:S04]  /*5150*/  @!P0 STG.E.U16 desc[UR8][R24.64+0xb4], R23 ;  /* 0x0000b41718008986 */ /* 0x0001e8000c101508 */
[----:B------:R0:W-:Y:S02]  /*5160*/  @!P0 STG.E.U16 desc[UR8][R26.64+0xb4], R28 ;  /* 0x0000b41c1a008986 */ /* 0x0001e4000c101508 */
.L_x_326:
[----:B------:R-:W-:Y:S05]  /*5170*/  WARPSYNC.ALL ;  /* 0x0000000000007948 */ /* 0x000fea0003800000 */
[----:B------:R-:W-:Y:S01]  /*5180*/  IADD3 R21, R21, 0x800, RZ ;  /* 0x0000080015157810 */ /* 0x000fe20007ffe0ff */
[----:B------:R-:W-:Y:S03]  /*5190*/  BAR.SYNC.DEFER_BLOCKING 0x0 ;  /* 0x0000000000007b1d */ /* 0x000fe60000010000 */
[----:B------:R-:W-:-:S13]  /*51a0*/  ISETP.GE.AND P0, PT, R21, R0, PT ;  /* 0x000000001500720c */ /* 0x000fda0003f06270 */
[----:B------:R-:W-:Y:S05]  /*51b0*/  @!P0 BRA `(.L_x_333) ;  /* 0xffffffe000f08947 */ /* 0x000fea000383ffff */
[----:B------:R-:W-:Y:S05]  /*51c0*/  EXIT ;  /* 0x000000000000794d */ /* 0x000fea0003800000 */
.L_x_329:
[----:B------:R-:W-:Y:S01]  /*51d0*/  HFMA2.MMA R29, -RZ, RZ, 0, 4.76837158203125e-07 ;  /* 0x00000008ff1d7435 */ /* 0x000fe200000001ff */
[----:B--2---:R-:W-:Y:S01]  /*51e0*/  IMAD.MOV.U32 R32, RZ, RZ, R24 ;  /* 0x000000ffff207224 */ /* 0x004fe200078e0018 */
[----:B------:R-:W-:Y:S01]  /*51f0*/  MOV R28, 0x101f ;  /* 0x0000101f001c7802 */ /* 0x000fe20000000f00 */
[----:B------:R-:W-:-:S08]  /*5200*/  IMAD.MOV.U32 R23, RZ, RZ, 0xffff ;  /* 0x0000ffffff177424 */ /* 0x000fd000078e00ff */
[----:B01-3--:R-:W-:Y:S05]  /*5210*/  WARPSYNC.COLLECTIVE R23, `(.L_x_334) ;  /* 0x0000000017087348 */ /* 0x00bfea0003c00000 */
[----:B------:R2:W4:Y:S02]  /*5220*/  SHFL.BFLY P2, R30, R32, R29, R28 ;  /* 0x0c00001d201e7389 */ /* 0x000524000004001c */
[----:B01234-:R-:W-:Y:S01]  /*5230*/  ENDCOLLECTIVE ;  /* 0x000000000000791b */ /* 0x01ffe20003800000 */
.L_x_334:
[----:B------:R-:W-:Y:S02]  /*5240*/  MOV R32, R25 ;  /* 0x0000001900207202 */ /* 0x000fe40000000f00 */
[----:B------:R-:W-:-:S07]  /*5250*/  MOV R27, R30 ;  /* 0x0000001e001b7202 */ /* 0x000fce0000000f00 */
[----:B------:R-:W-:Y:S05]  /*5260*/  WARPSYNC.COLLECTIVE R23, `(.L_x_335) ;  /* 0x0000000017087348 */ /* 0x000fea0003c00000 */
[----:B------:R0:W1:Y:S02]  /*5270*/  SHFL.BFLY P2, R30, R32, R29, R28 ;  /* 0x0c00001d201e7389 */ /* 0x000064000004001c */
[----:B01----:R-:W-:Y:S01]  /*5280*/  ENDCOLLECTIVE ;  /* 0x000000000000791b */ /* 0x003fe20003800000 */
.L_x_335:
[----:B------:R-:W-:Y:S01]  /*5290*/  FADD.FTZ R27, R27, R24 ;  /* 0x000000181b1b7221 */ /* 0x000fe20000010000 */
[----:B------:R-:W-:-:S04]  /*52a0*/  HFMA2.MMA R29, -RZ, RZ, 0, 2.384185791015625e-07 ;  /* 0x00000004ff1d7435 */ /* 0x000fc800000001ff */
[----:B------:R-:W-:Y:S01]  /*52b0*/  MOV R32, R27 ;  /* 0x0000001b00207202 */ /* 0x000fe20000000f00 */
[----:B------:R-:W-:-:S07]  /*52c0*/  IMAD.MOV.U32 R26, RZ, RZ, R30 ;  /* 0x000000ffff1a7224 */ /* 0x000fce00078e001e */
[----:B------:R-:W-:Y:S05]  /*52d0*/  WARPSYNC.COLLECTIVE R23, `(.L_x_336) ;  /* 0x0000000017087348 */ /* 0x000fea0003c00000 */
[----:B------:R0:W1:Y:S02]  /*52e0*/  SHFL.BFLY P2, R30, R32, R29, R28 ;  /* 0x0c00001d201e7389 */ /* 0x000064000004001c */
[----:B01----:R-:W-:Y:S01]  /*52f0*/  ENDCOLLECTIVE ;  /* 0x000000000000791b */ /* 0x003fe20003800000 */
.L_x_336:
[----:B------:R-:W-:-:S05]  /*5300*/  FADD.FTZ R26, R26, R25 ;  /* 0x000000191a1a7221 */ /* 0x000fca0000010000 */
[----:B------:R-:W-:Y:S01]  /*5310*/  MOV R32, R26 ;  /* 0x0000001a00207202 */ /* 0x000fe20000000f00 */
[----:B------:R-:W-:-:S07]  /*5320*/  IMAD.MOV.U32 R34, RZ, RZ, R30 ;  /* 0x000000ffff227224 */ /* 0x000fce00078e001e */
[----:B------:R-:W-:Y:S05]  /*5330*/  WARPSYNC.COLLECTIVE R23, `(.L_x_337) ;  /* 0x0000000017087348 */ /* 0x000fea0003c00000 */
[----:B------:R0:W1:Y:S02]  /*5340*/  SHFL.BFLY P2, R30, R32, R29, R28 ;  /* 0x0c00001d201e7389 */ /* 0x000064000004001c */
[----:B01----:R-:W-:Y:S01]  /*5350*/  ENDCOLLECTIVE ;  /* 0x000000000000791b */ /* 0x003fe20003800000 */
.L_x_337:
[----:B------:R-:W-:Y:S01]  /*5360*/  FADD.FTZ R34, R27, R34 ;  /* 0x000000221b227221 */ /* 0x000fe20000010000 */
[----:B------:R-:W-:-:S03]  /*5370*/  HFMA2.MMA R29, -RZ, RZ, 0, 1.1920928955078125e-07 ;  /* 0x00000002ff1d7435 */ /* 0x000fc600000001ff */
[----:B------:R-:W-:Y:S01]  /*5380*/  IMAD.MOV.U32 R32, RZ, RZ, R34 ;  /* 0x000000ffff207224 */ /* 0x000fe200078e0022 */
[----:B------:R-:W-:-:S07]  /*5390*/  MOV R31, R30 ;  /* 0x0000001e001f7202 */ /* 0x000fce0000000f00 */
[----:B------:R-:W-:Y:S05]  /*53a0*/  WARPSYNC.COLLECTIVE R23, `(.L_x_338) ;  /* 0x0000000017087348 */ /* 0x000fea0003c00000 */
[----:B------:R0:W1:Y:S02]  /*53b0*/  SHFL.BFLY P2, R30, R32, R29, R28 ;  /* 0x0c00001d201e7389 */ /* 0x000064000004001c */
[----:B01----:R-:W-:Y:S01]  /*53c0*/  ENDCOLLECTIVE ;  /* 0x000000000000791b */ /* 0x003fe20003800000 */
.L_x_338:
[----:B------:R-:W-:-:S04]  /*53d0*/  FADD.FTZ R31, R26, R31 ;  /* 0x0000001f1a1f7221 */ /* 0x000fc80000010000 */
[----:B------:R-:W-:Y:S01]  /*53e0*/  IMAD.MOV.U32 R32, RZ, RZ, R31 ;  /* 0x000000ffff207224 */ /* 0x000fe200078e001f */
[----:B------:R-:W-:-:S07]  /*53f0*/  MOV R33, R30 ;  /* 0x0000001e00217202 */ /* 0x000fce0000000f00 */
[----:B------:R-:W-:Y:S05]  /*5400*/  WARPSYNC.COLLECTIVE R23, `(.L_x_339) ;  /* 0x0000000017087348 */ /* 0x000fea0003c00000 */
[----:B------:R0:W1:Y:S02]  /*5410*/  SHFL.BFLY P2, R30, R32, R29, R28 ;  /* 0x0c00001d201e7389 */ /* 0x000064000004001c */
[----:B01----:R-:W-:Y:S01]  /*5420*/  ENDCOLLECTIVE ;  /* 0x000000000000791b */ /* 0x003fe20003800000 */
.L_x_339:
[----:B------:R-:W-:-:S05]  /*5430*/  FADD.FTZ R33, R34, R33 ;  /* 0x0000002122217221 */ /* 0x000fca0000010000 */
[----:B------:R-:W-:Y:S01]  /*5440*/  MOV R32, R33 ;  /* 0x0000002100207202 */ /* 0x000fe20000000f00 */
[----:B------:R-:W-:Y:S01]  /*5450*/  IMAD.MOV.U32 R29, RZ, RZ, 0x1 ;  /* 0x00000001ff1d7424 */ /* 0x000fe200078e00ff */
[----:B------:R-:W-:-:S07]  /*5460*/  MOV R24, R30 ;  /* 0x0000001e00187202 */ /* 0x000fce0000000f00 */
[----:B------:R-:W-:Y:S05]  /*5470*/  WARPSYNC.COLLECTIVE R23, `(.L_x_340) ;  /* 0x0000000017087348 */ /* 0x000fea0003c00000 */
[----:B------:R0:W1:Y:S02]  /*5480*/  SHFL.BFLY P2, R30, R32, R29, R28 ;  /* 0x0c00001d201e7389 */ /* 0x000064000004001c */
[----:B01----:R-:W-:Y:S01]  /*5490*/  ENDCOLLECTIVE ;  /* 0x000000000000791b */ /* 0x003fe20003800000 */
.L_x_340:
[----:B------:R-:W-:-:S05]  /*54a0*/  FADD.FTZ R35, R31, R24 ;  /* 0x000000181f237221 */ /* 0x000fca0000010000 */
[----:B------:R-:W-:Y:S02]  /*54b0*/  MOV R32, R35 ;  /* 0x0000002300207202 */ /* 0x000fe40000000f00 */
[----:B------:R-:W-:-:S07]  /*54c0*/  MOV R36, R30 ;  /* 0x0000001e00247202 */ /* 0x000fce0000000f00 */
[----:B------:R-:W-:Y:S05]  /*54d0*/  WARPSYNC.COLLECTIVE R23, `(.L_x_341) ;  /* 0x0000000017087348 */ /* 0x000fea0003c00000 */
[----:B------:R0:W1:Y:S02]  /*54e0*/  SHFL.BFLY P2, R30, R32, R29, R28 ;  /* 0x0c00001d201e7389 */ /* 0x000064000004001c */
[----:B01----:R-:W-:Y:S01]  /*54f0*/  ENDCOLLECTIVE ;  /* 0x000000000000791b */ /* 0x003fe20003800000 */
.L_x_341:
[----:B------:R-:W-:Y:S01]  /*5500*/  FADD.FTZ R36, R33, R36 ;  /* 0x0000002421247221 */ /* 0x000fe20000010000 */
[----:B------:R-:W-:Y:S06]  /*5510*/  BRA `(.L_x_342) ;  /* 0xffffffec00547947 */ /* 0x000fec000383ffff */
.L_x_330:
[----:B------:R-:W-:Y:S01]  /*5520*/  BSSY B1, `(.L_x_343) ;  /* 0x0000008000017945 */ /* 0x000fe20003800000 */
[----:B0-----:R-:W-:Y:S01]  /*5530*/  IMAD.MOV.U32 R32, RZ, RZ, R31 ;  /* 0x000000ffff207224 */ /* 0x001fe200078e001f */
[----:B--2---:R-:W-:Y:S01]  /*5540*/  MOV R29, 0x8 ;  /* 0x00000008001d7802 */ /* 0x004fe20000000f00 */
[----:B------:R-:W-:Y:S01]  /*5550*/  IMAD.MOV.U32 R23, RZ, RZ, 0xffff ;  /* 0x0000ffffff177424 */ /* 0x000fe200078e00ff */
[----:B------:R-:W-:-:S07]  /*5560*/  MOV R28, 0x101f ;  /* 0x0000101f001c7802 */ /* 0x000fce0000000f00 */
[----:B-1-34-:R-:W-:Y:S05]  /*5570*/  WARPSYNC.COLLECTIVE R23, `(.L_x_344) ;  /* 0x0000000017087348 */ /* 0x01afea0003c00000 */
[----:B------:R0:W2:Y:S02]  /*5580*/  SHFL.BFLY P2, R30, R32, R29, R28 ;  /* 0x0c00001d201e7389 */ /* 0x0000a4000004001c */
[----:B01234-:R-:W-:Y:S01]  /*5590*/  ENDCOLLECTIVE ;  /* 0x000000000000791b */ /* 0x01ffe20003800000 */
.L_x_344:
[----:B------:R-:W-:Y:S05]  /*55a0*/  BSYNC B1 ;  /* 0x0000000000017941 */ /* 0x000fea0003800000 */
.L_x_343:
        /* <DEDUP_REMOVED lines=8> */
.L_x_345:
[----:B------:R-:W-:Y:S01]  /*5630*/  FADD.FTZ R34, R34, R31 ;  /* 0x0000001f22227221 */ /* 0x000fe20000010000 */
[----:B------:R-:W-:-:S04]  /*5640*/  HFMA2.MMA R29, -RZ, RZ, 0, 2.384185791015625e-07 ;  /* 0x00000004ff1d7435 */ /* 0x000fc800000001ff */
[----:B------:R-:W-:Y:S01]  /*5650*/  MOV R32, R34 ;  /* 0x0000002200207202 */ /* 0x000fe20000000f00 */
[----:B------:R-:W-:-:S07]  /*5660*/  IMAD.MOV.U32 R36, RZ, RZ, R30 ;  /* 0x000000ffff247224 */ /* 0x000fce00078e001e */
[----:B------:R-:W-:Y:S05]  /*5670*/  WARPSYNC.COLLECTIVE R23, `(.L_x_346) ;  /* 0x0000000017087348 */ /* 0x000fea0003c00000 */
[----:B------:R0:W1:Y:S02]  /*5680*/  SHFL.BFLY P2, R30, R32, R29, R28 ;  /* 0x0c00001d201e7389 */ /* 0x000064000004001c */
[----:B01----:R-:W-:Y:S01]  /*5690*/  ENDCOLLECTIVE ;  /* 0x000000000000791b */ /* 0x003fe20003800000 */
.L_x_346:
[----:B------:R-:W-:-:S05]  /*56a0*/  FADD.FTZ R36, R36, R33 ;  /* 0x0000002124247221 */ /* 0x000fca0000010000 */
[----:B------:R-:W-:Y:S01]  /*56b0*/  MOV R32, R36 ;  /* 0x0000002400207202 */ /* 0x000fe20000000f00 */
[----:B------:R-:W-:-:S07]  /*56c0*/  IMAD.MOV.U32 R35, RZ, RZ, R30 ;  /* 0x000000ffff237224 */ /* 0x000fce00078e001e */
[----:B------:R-:W-:Y:S05]  /*56d0*/  WARPSYNC.COLLECTIVE R23, `(.L_x_347) ;  /* 0x0000000017087348 */ /* 0x000fea0003c00000 */
[----:B------:R0:W1:Y:S02]  /*56e0*/  SHFL.BFLY P2, R30, R32, R29, R28 ;  /* 0x0c00001d201e7389 */ /* 0x000064000004001c */
[----:B01----:R-:W-:Y:S01]  /*56f0*/  ENDCOLLECTIVE ;  /* 0x000000000000791b */ /* 0x003fe20003800000 */
.L_x_347:
[----:B------:R-:W-:Y:S01]  /*5700*/  FADD.FTZ R35, R34, R35 ;  /* 0x0000002322237221 */ /* 0x000fe20000010000 */
[----:B------:R-:W-:-:S03]  /*5710*/  HFMA2.MMA R29, -RZ, RZ, 0, 1.1920928955078125e-07 ;  /* 0x00000002ff1d7435 */ /* 0x000fc600000001ff */
[----:B------:R-:W-:Y:S01]  /*5720*/  IMAD.MOV.U32 R32, RZ, RZ, R35 ;  /* 0x000000ffff207224 */ /* 0x000fe200078e0023 */
[----:B------:R-:W-:-:S07]  /*5730*/  MOV R37, R30 ;  /* 0x0000001e00257202 */ /* 0x000fce0000000f00 */
[----:B------:R-:W-:Y:S05]  /*5740*/  WARPSYNC.COLLECTIVE R23, `(.L_x_348) ;  /* 0x0000000017087348 */ /* 0x000fea0003c00000 */
[----:B------:R0:W1:Y:S02]  /*5750*/  SHFL.BFLY P2, R30, R32, R29, R28 ;  /* 0x0c00001d201e7389 */ /* 0x000064000004001c */
[----:B01----:R-:W-:Y:S01]  /*5760*/  ENDCOLLECTIVE ;  /* 0x000000000000791b */ /* 0x003fe20003800000 */
.L_x_348:
[----:B------:R-:W-:-:S04]  /*5770*/  FADD.FTZ R37, R36, R37 ;  /* 0x0000002524257221 */ /* 0x000fc80000010000 */
[----:B------:R-:W-:Y:S01]  /*5780*/  IMAD.MOV.U32 R32, RZ, RZ, R37 ;  /* 0x000000ffff207224 */ /* 0x000fe200078e0025 */
[----:B------:R-:W-:-:S07]  /*5790*/  MOV R38, R30 ;  /* 0x0000001e00267202 */ /* 0x000fce0000000f00 */
[----:B------:R-:W-:Y:S05]  /*57a0*/  WARPSYNC.COLLECTIVE R23, `(.L_x_349) ;  /* 0x0000000017087348 */ /* 0x000fea0003c00000 */
[----:B------:R0:W1:Y:S02]  /*57b0*/  SHFL.BFLY P2, R30, R32, R29, R28 ;  /* 0x0c00001d201e7389 */ /* 0x000064000004001c */
[----:B01----:R-:W-:Y:S01]  /*57c0*/  ENDCOLLECTIVE ;  /* 0x000000000000791b */ /* 0x003fe20003800000 */
.L_x_349:
[----:B------:R-:W-:-:S05]  /*57d0*/  FADD.FTZ R38, R35, R38 ;  /* 0x0000002623267221 */ /* 0x000fca0000010000 */
[----:B------:R-:W-:Y:S01]  /*57e0*/  MOV R32, R38 ;  /* 0x0000002600207202 */ /* 0x000fe20000000f00 */
[----:B------:R-:W-:Y:S01]  /*57f0*/  IMAD.MOV.U32 R29, RZ, RZ, 0x1 ;  /* 0x00000001ff1d7424 */ /* 0x000fe200078e00ff */
[----:B------:R-:W-:-:S07]  /*5800*/  MOV R40, R30 ;  /* 0x0000001e00287202 */ /* 0x000fce0000000f00 */
[----:B------:R-:W-:Y:S05]  /*5810*/  WARPSYNC.COLLECTIVE R23, `(.L_x_350) ;  /* 0x0000000017087348 */ /* 0x000fea0003c00000 */
[----:B------:R0:W1:Y:S02]  /*5820*/  SHFL.BFLY P2, R30, R32, R29, R28 ;  /* 0x0c00001d201e7389 */ /* 0x000064000004001c */
[----:B01----:R-:W-:Y:S01]  /*5830*/  ENDCOLLECTIVE ;  /* 0x000000000000791b */ /* 0x003fe20003800000 */
.L_x_350:
[----:B------:R-:W-:-:S05]  /*5840*/  FADD.FTZ R40, R37, R40 ;  /* 0x0000002825287221 */ /* 0x000fca0000010000 */
[----:B------:R-:W-:Y:S02]  /*5850*/  MOV R32, R40 ;  /* 0x0000002800207202 */ /* 0x000fe40000000f00 */
[----:B------:R-:W-:-:S07]  /*5860*/  MOV R31, R30 ;  /* 0x0000001e001f7202 */ /* 0x000fce0000000f00 */
[----:B------:R-:W-:Y:S05]  /*5870*/  WARPSYNC.COLLECTIVE R23, `(.L_x_351) ;  /* 0x0000000017087348 */ /* 0x000fea0003c00000 */
[----:B------:R0:W1:Y:S02]  /*5880*/  SHFL.BFLY P2, R30, R32, R29, R28 ;  /* 0x0c00001d201e7389 */ /* 0x000064000004001c */
[----:B01----:R-:W-:Y:S01]  /*5890*/  ENDCOLLECTIVE ;  /* 0x000000000000791b */ /* 0x003fe20003800000 */
.L_x_351:
[----:B------:R-:W-:Y:S01]  /*58a0*/  FADD.FTZ R31, R38, R31 ;  /* 0x0000001f261f7221 */ /* 0x000fe20000010000 */
[----:B------:R-:W-:Y:S06]  /*58b0*/  BRA `(.L_x_352) ;  /* 0xffffffec00107947 */ /* 0x000fec000383ffff */
.L_x_331:
[----:B------:R-:W-:Y:S01]  /*58c0*/  BSSY B1, `(.L_x_353) ;  /* 0x0000008000017945 */ /* 0x000fe20003800000 */
[----:B0-----:R-:W-:Y:S01]  /*58d0*/  IMAD.MOV.U32 R32, RZ, RZ, R31 ;  /* 0x000000ffff207224 */ /* 0x001fe200078e001f */
[----:B------:R-:W-:Y:S01]  /*58e0*/  MOV R29, 0x8 ;  /* 0x00000008001d7802 */ /* 0x000fe20000000f00 */
[----:B----4-:R-:W-:Y:S01]  /*58f0*/  IMAD.MOV.U32 R23, RZ, RZ, 0xffff ;  /* 0x0000ffffff177424 */ /* 0x010fe200078e00ff */
[----:B------:R-:W-:-:S07]  /*5900*/  MOV R28, 0x101f ;  /* 0x0000101f001c7802 */ /* 0x000fce0000000f00 */
[----:B-123--:R-:W-:Y:S05]  /*5910*/  WARPSYNC.COLLECTIVE R23, `(.L_x_354) ;  /* 0x0000000017087348 */ /* 0x00efea0003c00000 */
[----:B------:R0:W4:Y:S02]  /*5920*/  SHFL.BFLY P2, R30, R32, R29, R28 ;  /* 0x0c00001d201e7389 */ /* 0x000124000004001c */
[----:B01234-:R-:W-:Y:S01]  /*5930*/  ENDCOLLECTIVE ;  /* 0x000000000000791b */ /* 0x01ffe20003800000 */
.L_x_354:
[----:B------:R-:W-:Y:S05]  /*5940*/  BSYNC B1 ;  /* 0x0000000000017941 */ /* 0x000fea0003800000 */
.L_x_353:
        /* <DEDUP_REMOVED lines=8> */
.L_x_355:
[----:B------:R-:W-:Y:S01]  /*59d0*/  FADD.FTZ R34, R34, R31 ;  /* 0x0000001f22227221 */ /* 0x000fe20000010000 */
[----:B------:R-:W-:-:S04]  /*59e0*/  HFMA2.MMA R29, -RZ, RZ, 0, 2.384185791015625e-07 ;  /* 0x00000004ff1d7435 */ /* 0x000fc800000001ff */
[----:B------:R-:W-:Y:S01]  /*59f0*/  MOV R32, R34 ;  /* 0x0000002200207202 */ /* 0x000fe20000000f00 */
[----:B------:R-:W-:-:S07]  /*5a00*/  IMAD.MOV.U32 R36, RZ, RZ, R30 ;  /* 0x000000ffff247224 */ /* 0x000fce00078e001e */
[----:B------:R-:W-:Y:S05]  /*5a10*/  WARPSYNC.COLLECTIVE R23, `(.L_x_356) ;  /* 0x0000000017087348 */ /* 0x000fea0003c00000 */
[----:B------:R0:W1:Y:S02]  /*5a20*/  SHFL.BFLY P2, R30, R32, R29, R28 ;  /* 0x0c00001d201e7389 */ /* 0x000064000004001c */
[----:B01----:R-:W-:Y:S01]  /*5a30*/  ENDCOLLECTIVE ;  /* 0x000000000000791b */ /* 0x003fe20003800000 */
.L_x_356:
[----:B------:R-:W-:-:S05]  /*5a40*/  FADD.FTZ R36, R36, R33 ;  /* 0x0000002124247221 */ /* 0x000fca0000010000 */
[----:B------:R-:W-:Y:S01]  /*5a50*/  MOV R32, R36 ;  /* 0x0000002400207202 */ /* 0x000fe20000000f00 */
[----:B------:R-:W-:-:S07]  /*5a60*/  IMAD.MOV.U32 R35, RZ, RZ, R30 ;  /* 0x000000ffff237224 */ /* 0x000fce00078e001e */
[----:B------:R-:W-:Y:S05]  /*5a70*/  WARPSYNC.COLLECTIVE R23, `(.L_x_357) ;  /* 0x0000000017087348 */ /* 0x000fea0003c00000 */
[----:B------:R0:W1:Y:S02]  /*5a80*/  SHFL.BFLY P2, R30, R32, R29, R28 ;  /* 0x0c00001d201e7389 */ /* 0x000064000004001c */
[----:B01----:R-:W-:Y:S01]  /*5a90*/  ENDCOLLECTIVE ;  /* 0x000000000000791b */ /* 0x003fe20003800000 */
.L_x_357:
[----:B------:R-:W-:Y:S01]  /*5aa0*/  FADD.FTZ R35, R34, R35 ;  /* 0x0000002322237221 */ /* 0x000fe20000010000 */
[----:B------:R-:W-:-:S03]  /*5ab0*/  HFMA2.MMA R29, -RZ, RZ, 0, 1.1920928955078125e-07 ;  /* 0x00000002ff1d7435 */ /* 0x000fc600000001ff */
[----:B------:R-:W-:Y:S01]  /*5ac0*/  IMAD.MOV.U32 R32, RZ, RZ, R35 ;  /* 0x000000ffff207224 */ /* 0x000fe200078e0023 */
[----:B------:R-:W-:-:S07]  /*5ad0*/  MOV R37, R30 ;  /* 0x0000001e00257202 */ /* 0x000fce0000000f00 */
[----:B------:R-:W-:Y:S05]  /*5ae0*/  WARPSYNC.COLLECTIVE R23, `(.L_x_358) ;  /* 0x0000000017087348 */ /* 0x000fea0003c00000 */
[----:B------:R0:W1:Y:S02]  /*5af0*/  SHFL.BFLY P2, R30, R32, R29, R28 ;  /* 0x0c00001d201e7389 */ /* 0x000064000004001c */
[----:B01----:R-:W-:Y:S01]  /*5b00*/  ENDCOLLECTIVE ;  /* 0x000000000000791b */ /* 0x003fe20003800000 */
.L_x_358:
[----:B------:R-:W-:-:S04]  /*5b10*/  FADD.FTZ R37, R36, R37 ;  /* 0x0000002524257221 */ /* 0x000fc80000010000 */
[----:B------:R-:W-:Y:S01]  /*5b20*/  IMAD.MOV.U32 R32, RZ, RZ, R37 ;  /* 0x000000ffff207224 */ /* 0x000fe200078e0025 */
[----:B------:R-:W-:-:S07]  /*5b30*/  MOV R38, R30 ;  /* 0x0000001e00267202 */ /* 0x000fce0000000f00 */
[----:B------:R-:W-:Y:S05]  /*5b40*/  WARPSYNC.COLLECTIVE R23, `(.L_x_359) ;  /* 0x0000000017087348 */ /* 0x000fea0003c00000 */
[----:B------:R0:W1:Y:S02]  /*5b50*/  SHFL.BFLY P2, R30, R32, R29, R28 ;  /* 0x0c00001d201e7389 */ /* 0x000064000004001c */
[----:B01----:R-:W-:Y:S01]  /*5b60*/  ENDCOLLECTIVE ;  /* 0x000000000000791b */ /* 0x003fe20003800000 */
.L_x_359:
[----:B------:R-:W-:-:S05]  /*5b70*/  FADD.FTZ R38, R35, R38 ;  /* 0x0000002623267221 */ /* 0x000fca0000010000 */
[----:B------:R-:W-:Y:S01]  /*5b80*/  MOV R32, R38 ;  /* 0x0000002600207202 */ /* 0x000fe20000000f00 */
[----:B------:R-:W-:Y:S01]  /*5b90*/  IMAD.MOV.U32 R29, RZ, RZ, 0x1 ;  /* 0x00000001ff1d7424 */ /* 0x000fe200078e00ff */
[----:B------:R-:W-:-:S07]  /*5ba0*/  MOV R40, R30 ;  /* 0x0000001e00287202 */ /* 0x000fce0000000f00 */
[----:B------:R-:W-:Y:S05]  /*5bb0*/  WARPSYNC.COLLECTIVE R23, `(.L_x_360) ;  /* 0x0000000017087348 */ /* 0x000fea0003c00000 */
[----:B------:R0:W1:Y:S02]  /*5bc0*/  SHFL.BFLY P2, R30, R32, R29, R28 ;  /* 0x0c00001d201e7389 */ /* 0x000064000004001c */
[----:B01----:R-:W-:Y:S01]  /*5bd0*/  ENDCOLLECTIVE ;  /* 0x000000000000791b */ /* 0x003fe20003800000 */
.L_x_360:
[----:B------:R-:W-:-:S05]  /*5be0*/  FADD.FTZ R40, R37, R40 ;  /* 0x0000002825287221 */ /* 0x000fca0000010000 */
[----:B------:R-:W-:Y:S02]  /*5bf0*/  MOV R32, R40 ;  /* 0x0000002800207202 */ /* 0x000fe40000000f00 */
[----:B------:R-:W-:-:S07]  /*5c00*/  MOV R31, R30 ;  /* 0x0000001e001f7202 */ /* 0x000fce0000000f00 */
[----:B------:R-:W-:Y:S05]  /*5c10*/  WARPSYNC.COLLECTIVE R23, `(.L_x_361) ;  /* 0x0000000017087348 */ /* 0x000fea0003c00000 */
[----:B------:R0:W1:Y:S02]  /*5c20*/  SHFL.BFLY P2, R30, R32, R29, R28 ;  /* 0x0c00001d201e7389 */ /* 0x000064000004001c */
[----:B01----:R-:W-:Y:S01]  /*5c30*/  ENDCOLLECTIVE ;  /* 0x000000000000791b */ /* 0x003fe20003800000 */
.L_x_361:
[----:B------:R-:W-:Y:S01]  /*5c40*/  FADD.FTZ R31, R38, R31 ;  /* 0x0000001f261f7221 */ /* 0x000fe20000010000 */
[----:B------:R-:W-:Y:S06]  /*5c50*/  BRA `(.L_x_362) ;  /* 0xffffffe800b47947 */ /* 0x000fec000383ffff */
.L_x_332:
[----:B------:R-:W-:Y:S01]  /*5c60*/  HFMA2.MMA R29, -RZ, RZ, 0, 4.76837158203125e-07 ;  /* 0x00000008ff1d7435 */ /* 0x000fe200000001ff */
[----:B------:R-:W-:Y:S01]  /*5c70*/  BSSY B0, `(.L_x_363) ;  /* 0x0000007000007945 */ /* 0x000fe20003800000 */
[----:B--2---:R-:W-:Y:S01]  /*5c80*/  IMAD.MOV.U32 R32, RZ, RZ, R24 ;  /* 0x000000ffff207224 */ /* 0x004fe200078e0018 */
[----:B------:R-:W-:Y:S01]  /*5c90*/  MOV R28, 0x101f ;  /* 0x0000101f001c7802 */ /* 0x000fe20000000f00 */
[----:B0-----:R-:W-:-:S07]  /*5ca0*/  IMAD.MOV.U32 R23, RZ, RZ, 0xffff ;  /* 0x0000ffffff177424 */ /* 0x001fce00078e00ff */
[----:B-1-34-:R-:W-:Y:S05]  /*5cb0*/  WARPSYNC.COLLECTIVE R23, `(.L_x_364) ;  /* 0x0000000017087348 */ /* 0x01afea0003c00000 */
[----:B------:R0:W2:Y:S02]  /*5cc0*/  SHFL.BFLY P2, R30, R32, R29, R28 ;  /* 0x0c00001d201e7389 */ /* 0x0000a4000004001c */
[----:B01234-:R-:W-:Y:S01]  /*5cd0*/  ENDCOLLECTIVE ;  /* 0x000000000000791b */ /* 0x01ffe20003800000 */
.L_x_364:
[----:B------:R-:W-:Y:S05]  /*5ce0*/  BSYNC B0 ;  /* 0x0000000000007941 */ /* 0x000fea0003800000 */
.L_x_363:
[----:B------:R-:W-:Y:S01]  /*5cf0*/  HFMA2.MMA R28, -RZ, RZ, 0, 0.000503063201904296875 ;  /* 0x0000101fff1c7435 */ /* 0x000fe200000001ff */
[----:B------:R-:W-:Y:S01]  /*5d00*/  MOV R32, R25 ;  /* 0x0000001900207202 */ /* 0x000fe20000000f00 */
[----:B------:R-:W-:Y:S01]  /*5d10*/  IMAD.MOV.U32 R29, RZ, RZ, 0x8 ;  /* 0x00000008ff1d7424 */ /* 0x000fe200078e00ff */
[----:B------:R-:W-:Y:S01]  /*5d20*/  MOV R23, 0xffff ;  /* 0x0000ffff00177802 */ /* 0x000fe20000000f00 */
[----:B------:R-:W-:Y:S01]  /*5d30*/  @P0 IMAD.SHL.U32 R36, R49, 0x2, RZ ;  /* 0x0000000231240824 */ /* 0x000fe200078e00ff */
[----:B------:R-:W-:Y:S01]  /*5d40*/  MOV R27, R30 ;  /* 0x0000001e001b7202 */ /* 0x000fe20000000f00 */
[----:B------:R-:W-:Y:S01]  /*5d50*/  HFMA2.MMA R35, -RZ, RZ, 0, 0 ;  /* 0x00000000ff237435 */ /* 0x000fe200000001ff */
[----:B------:R-:W-:-:S10]  /*5d60*/  @P0 IADD3 R31, R34, 0x1e, RZ ;  /* 0x0000001e221f0810 */ /* 0x000fd40007ffe0ff */
[----:B------:R-:W-:Y:S05]  /*5d70*/  WARPSYNC.COLLECTIVE R23, `(.L_x_365) ;  /* 0x0000000017087348 */ /* 0x000fea0003c00000 */
[----:B------:R0:W1:Y:S02]  /*5d80*/  SHFL.BFLY P2, R30, R32, R29, R28 ;  /* 0x0c00001d201e7389 */ /* 0x000064000004001c */
[----:B01----:R-:W-:Y:S01]  /*5d90*/  ENDCOLLECTIVE ;  /* 0x000000000000791b */ /* 0x003fe20003800000 */
.L_x_365:
[----:B------:R-:W-:Y:S01]  /*5da0*/  @P0 LEA R38, R49, UR4, 0x7 ;  /* 0x0000000431260c11 */ /* 0x000fe2000f8e38ff */
[----:B------:R-:W-:Y:S01]  /*5db0*/  FADD.FTZ R27, R27, R24 ;  /* 0x000000181b1b7221 */ /* 0x000fe20000010000 */
[----:B------:R-:W-:Y:S01]  /*5dc0*/  @P0 LOP3.LUT R31, R31, R36, RZ, 0x3c, !PT ;  /* 0x000000241f1f0212 */ /* 0x000fe200078e3cff */
[----:B------:R-:W-:Y:S01]  /*5dd0*/  IMAD.MOV.U32 R37, RZ, RZ, RZ ;  /* 0x000000ffff257224 */ /* 0x000fe200078e00ff */
[C---:B------:R-:W-:Y:S01]  /*5de0*/  @P0 LEA R39, R49.reuse, UR4, 0x7 ;  /* 0x0000000431270c11 */ /* 0x040fe2000f8e38ff */
[----:B------:R-:W-:Y:S01]  /*5df0*/  HFMA2.MMA R41, -RZ, RZ, 0, 0 ;  /* 0x00000000ff297435 */ /* 0x000fe200000001ff */
[----:B------:R-:W-:Y:S01]  /*5e00*/  IMAD.MOV.U32 R43, RZ, RZ, RZ ;  /* 0x000000ffff2b7224 */ /* 0x000fe200078e00ff */
[----:B------:R-:W-:Y:S01]  /*5e10*/  @P0 LEA R51, R49, UR4, 0x7 ;  /* 0x0000000431330c11 */ /* 0x000fe2000f8e38ff */
[----:B------:R-:W-:Y:S02]  /*5e20*/  @P0 IMAD R31, R31, 0x4, R38 ;  /* 0x000000041f1f0824 */ /* 0x000fe400078e0226 */
[----:B------:R-:W-:Y:S01]  /*5e30*/  IMAD.MOV.U32 R50, RZ, RZ, RZ ;  /* 0x000000ffff327224 */ /* 0x000fe200078e00ff */
[----:B------:R-:W-:Y:S01]  /*5e40*/  HFMA2.MMA R29, -RZ, RZ, 0, 2.384185791015625e-07 ;  /* 0x00000004ff1d7435 */ /* 0x000fe200000001ff */
[----:B------:R-:W-:Y:S01]  /*5e50*/  MOV R32, R27 ;  /* 0x0000001b00207202 */ /* 0x000fe20000000f00 */
[----:B------:R0:W1:Y:S04]  /*5e60*/  @P0 LDS R36, [R31] ;  /* 0x000000001f240984 */ /* 0x0000680000000800 */
[----:B------:R0:W2:Y:S01]  /*5e70*/  @P0 LDS R38, [R31+0x780] ;  /* 0x000780001f260984 */ /* 0x0000a20000000800 */
[----:B------:R-:W-:-:S07]  /*5e80*/  FADD.FTZ R26, R30, R25 ;  /* 0x000000191e1a7221 */ /* 0x000fce0000010000 */
[----:B012---:R-:W-:Y:S05]  /*5e90*/  WARPSYNC.COLLECTIVE R23, `(.L_x_366) ;  /* 0x0000000017087348 */ /* 0x007fea0003c00000 */
[----:B------:R3:W4:Y:S02]  /*5ea0*/  SHFL.BFLY P2, R30, R32, R29, R28 ;  /* 0x0c00001d201e7389 */ /* 0x000724000004001c */
[----:B01234-:R-:W-:Y:S01]  /*5eb0*/  ENDCOLLECTIVE ;  /* 0x000000000000791b */ /* 0x01ffe20003800000 */
.L_x_366:
[----:B------:R-:W-:Y:S01]  /*5ec0*/  MOV R32, R26 ;  /* 0x0000001a00207202 */ /* 0x000fe20000000f00 */
[----:B------:R-:W-:-:S07]  /*5ed0*/  IMAD.MOV.U32 R24, RZ, RZ, R30 ;  /* 0x000000ffff187224 */ /* 0x000fce00078e001e */
[----:B------:R-:W-:Y:S05]  /*5ee0*/  WARPSYNC.COLLECTIVE R23, `(.L_x_367) ;  /* 0x0000000017087348 */ /* 0x000fea0003c00000 */
[----:B------:R0:W1:Y:S02]  /*5ef0*/  SHFL.BFLY P2, R30, R32, R29, R28 ;  /* 0x0c00001d201e7389 */ /* 0x000064000004001c */
[----:B01----:R-:W-:Y:S01]  /*5f00*/  ENDCOLLECTIVE ;  /* 0x000000000000791b */ /* 0x003fe20003800000 */
.L_x_367:
[----:B------:R-:W-:Y:S01]  /*5f10*/  FADD.FTZ R24, R27, R24 ;  /* 0x000000181b187221 */ /* 0x000fe20000010000 */
[----:B------:R-:W-:Y:S02]  /*5f20*/  @P0 MOV R35, R36 ;  /* 0x0000002400230202 */ /* 0x000fe40000000f00 */
[----:B------:R-:W-:Y:S01]  /*5f30*/  @P0 MOV R37, R38 ;  /* 0x0000002600250202 */ /* 0x000fe20000000f00 */
[----:B------:R-:W-:Y:S01]  /*5f40*/  HFMA2.MMA R29, -RZ, RZ, 0, 1.1920928955078125e-07 ;  /* 0x00000002ff1d7435 */ /* 0x000fe200000001ff */
[----:B------:R-:W-:Y:S01]  /*5f50*/  MOV R32, R24 ;  /* 0x0000001800207202 */ /* 0x000fe20000000f00 */
[----:B------:R-:W-:Y:S01]  /*5f60*/  FADD.FTZ R25, R26, R30 ;  /* 0x0000001e1a197221 */ /* 0x000fe20000010000 */
[----:B------:R-:W-:-:S08]  /*5f70*/  @P0 IADD3 R26, R34, 0x3c, RZ ;  /* 0x0000003c221a0810 */ /* 0x000fd00007ffe0ff */
[----:B------:R-:W-:Y:S05]  /*5f80*/  WARPSYNC.COLLECTIVE R23, `(.L_x_368) ;  /* 0x0000000017087348 */ /* 0x000fea0003c00000 */
[----:B------:R0:W1:Y:S02]  /*5f90*/  SHFL.BFLY P2, R30, R32, R29, R28 ;  /* 0x0c00001d201e7389 */ /* 0x000064000004001c */
[----:B01----:R-:W-:Y:S01]  /*5fa0*/  ENDCOLLECTIVE ;  /* 0x000000000000791b */ /* 0x003fe20003800000 */
.L_x_368:
[----:B------:R-:W-:Y:S01]  /*5fb0*/  MOV R32, R25 ;  /* 0x0000001900207202 */ /* 0x000fe20000000f00 */
[----:B------:R-:W-:-:S07]  /*5fc0*/  IMAD.MOV.U32 R27, RZ, RZ, R30 ;  /* 0x000000ffff1b7224 */ /* 0x000fce00078e001e */
[----:B------:R-:W-:Y:S05]  /*5fd0*/  WARPSYNC.COLLECTIVE R23, `(.L_x_369) ;  /* 0x0000000017087348 */ /* 0x000fea0003c00000 */
[----:B------:R0:W1:Y:S02]  /*5fe0*/  SHFL.BFLY P2, R30, R32, R29, R28 ;  /* 0x0c00001d201e7389 */ /* 0x000064000004001c */
[----:B01----:R-:W-:Y:S01]  /*5ff0*/  ENDCOLLECTIVE ;  /* 0x000000000000791b */ /* 0x003fe20003800000 */
.L_x_369:
[----:B------:R-:W-:Y:S01]  /*6000*/  FADD.FTZ R31, R24, R27 ;  /* 0x0000001b181f7221 */ /* 0x000fe20000010000 */
[----:B------:R-:W-:-:S04]  /*6010*/  @P0 SHF.L.U32 R27, R49, 0x1, RZ ;  /* 0x00000001311b0819 */ /* 0x000fc800000006ff */
[----:B------:R-:W-:-:S04]  /*6020*/  @P0 LOP3.LUT R26, R26, R27, RZ, 0x3c, !PT ;  /* 0x0000001b1a1a0212 */ /* 0x000fc800078e3cff */
[----:B------:R-:W-:Y:S01]  /*6030*/  @P0 LEA R27, R26, R39, 0x2 ;  /* 0x000000271a1b0211 */ /* 0x000fe200078e10ff */
[----:B------:R-:W-:Y:S01]  /*6040*/  HFMA2.MMA R29, -RZ, RZ, 0, 5.9604644775390625e-08 ;  /* 0x00000001ff1d7435 */ /* 0x000fe200000001ff */
[----:B------:R-:W-:-:S03]  /*6050*/  IMAD.MOV.U32 R32, RZ, RZ, R31 ;  /* 0x000000ffff207224 */ /* 0x000fc600078e001f */
[----:B------:R0:W1:Y:S04]  /*6060*/  @P0 LDS R44, [R27] ;  /* 0x000000001b2c0984 */ /* 0x0000680000000800 */
[----:B------:R0:W2:Y:S01]  /*6070*/  @P0 LDS R45, [R27+0x780] ;  /* 0x000780001b2d0984 */ /* 0x0000a20000000800 */
[----:B------:R-:W-:-:S07]  /*6080*/  FADD.FTZ R33, R25, R30 ;  /* 0x0000001e19217221 */ /* 0x000fce0000010000 */
[----:B012---:R-:W-:Y:S05]  /*6090*/  WARPSYNC.COLLECTIVE R23, `(.L_x_370) ;  /* 0x0000000017087348 */ /* 0x007fea0003c00000 */
[----:B------:R3:W4:Y:S02]  /*60a0*/  SHFL.BFLY P2, R30, R32, R29, R28 ;  /* 0x0c00001d201e7389 */ /* 0x000724000004001c */
[----:B01234-:R-:W-:Y:S01]  /*60b0*/  ENDCOLLECTIVE ;  /* 0x000000000000791b */ /* 0x01ffe20003800000 */
.L_x_370:
[----:B------:R-:W0:Y:S01]  /*60c0*/  LDC.64 R24, c[0x0][0x218] ;  /* 0x00008600ff187b82 */ /* 0x000e220000000a00 */
[----:B------:R-:W-:Y:S01]  /*60d0*/  IMAD.MOV.U32 R32, RZ, RZ, R33 ;  /* 0x000000ffff207224 */ /* 0x000fe200078e0021 */
[----:B------:R-:W-:-:S07]  /*60e0*/  MOV R36, R30 ;  /* 0x0000001e00247202 */ /* 0x000fce0000000f00 */
[----:B0-----:R-:W-:Y:S05]  /*60f0*/  WARPSYNC.COLLECTIVE R23, `(.L_x_371) ;  /* 0x0000000017087348 */ /* 0x001fea0003c00000 */
[----:B------:R1:W2:Y:S02]  /*6100*/  SHFL.BFLY P2, R30, R32, R29, R28 ;  /* 0x0c00001d201e7389 */ /* 0x0002a4000004001c */
[----:B012---:R-:W-:Y:S01]  /*6110*/  ENDCOLLECTIVE ;  /* 0x000000000000791b */ /* 0x007fe20003800000 */
.L_x_371:
[----:B------:R-:W-:Y:S01]  /*6120*/  FADD.FTZ R31, R31, R36 ;  /* 0x000000241f1f7221 */ /* 0x000fe20000010000 */
[----:B------:R-:W-:Y:S02]  /*6130*/  @P0 MOV R41, R44 ;  /* 0x0000002c00290202 */ /* 0x000fe40000000f00 */
[----:B------:R-:W-:Y:S01]  /*6140*/  @P0 MOV R43, R45 ;  /* 0x0000002d002b0202 */ /* 0x000fe20000000f00 */
[----:B------:R-:W-:Y:S01]  /*6150*/  HFMA2.MMA R45, -RZ, RZ, 0, 0 ;  /* 0x00000000ff2d7435 */ /* 0x000fe200000001ff */
[----:B------:R-:W-:Y:S01]  /*6160*/  MOV R32, R35 ;  /* 0x0000002300207202 */ /* 0x000fe20000000f00 */
[----:B------:R-:W-:Y:S01]  /*6170*/  IMAD.MOV.U32 R29, RZ, RZ, 0x8 ;  /* 0x00000008ff1d7424 */ /* 0x000fe200078e00ff */
[----:B------:R-:W-:-:S08]  /*6180*/  MOV R38, R30 ;  /* 0x0000001e00267202 */ /* 0x000fd00000000f00 */
[----:B------:R-:W-:Y:S05]  /*6190*/  WARPSYNC.COLLECTIVE R23, `(.L_x_372) ;  /* 0x0000000017087348 */ /* 0x000fea0003c00000 */
[----:B------:R0:W1:Y:S02]  /*61a0*/  SHFL.BFLY P2, R30, R32, R29, R28 ;  /* 0x0c00001d201e7389 */ /* 0x000064000004001c */
[----:B01----:R-:W-:Y:S01]  /*61b0*/  ENDCOLLECTIVE ;  /* 0x000000000000791b */ /* 0x003fe20003800000 */
.L_x_372:
[----:B------:R-:W-:Y:S01]  /*61c0*/  FADD.FTZ R33, R33, R38 ;  /* 0x0000002621217221 */ /* 0x000fe20000010000 */
[----:B------:R-:W-:Y:S02]  /*61d0*/  MOV R32, R37 ;  /* 0x0000002500207202 */ /* 0x000fe40000000f00 */
[----:B------:R-:W-:-:S07]  /*61e0*/  MOV R40, R30 ;  /* 0x0000001e00287202 */ /* 0x000fce0000000f00 */
[----:B------:R-:W-:Y:S05]  /*61f0*/  WARPSYNC.COLLECTIVE R23, `(.L_x_373) ;  /* 0x0000000017087348 */ /* 0x000fea0003c00000 */
[----:B------:R0:W1:Y:S02]  /*6200*/  SHFL.BFLY P2, R30, R32, R29, R28 ;  /* 0x0c00001d201e7389 */ /* 0x000064000004001c */
[----:B01----:R-:W-:Y:S01]  /*6210*/  ENDCOLLECTIVE ;  /* 0x000000000000791b */ /* 0x003fe20003800000 */
.L_x_373:
[----:B------:R-:W-:-:S05]  /*6220*/  FADD.FTZ R40, R40, R35 ;  /* 0x0000002328287221 */ /* 0x000fca0000010000 */
[----:B------:R-:W-:Y:S01]  /*6230*/  MOV R32, R40 ;  /* 0x0000002800207202 */ /* 0x000fe20000000f00 */
[----:B------:R-:W-:Y:S02]  /*6240*/  IMAD.MOV.U32 R29, RZ, RZ, 0x4 ;  /* 0x00000004ff1d7424 */ /* 0x000fe400078e00ff */
[----:B------:R-:W-:-:S07]  /*6250*/  IMAD.MOV.U32 R42, RZ, RZ, R30 ;  /* 0x000000ffff2a7224 */ /* 0x000fce00078e001e */
[----:B------:R-:W-:Y:S05]  /*6260*/  WARPSYNC.COLLECTIVE R23, `(.L_x_374) ;  /* 0x0000000017087348 */ /* 0x000fea0003c00000 */
[----:B------:R0:W1:Y:S02]  /*6270*/  SHFL.BFLY P2, R30, R32, R29, R28 ;  /* 0x0c00001d201e7389 */ /* 0x000064000004001c */
[----:B01----:R-:W-:Y:S01]  /*6280*/  ENDCOLLECTIVE ;  /* 0x000000000000791b */ /* 0x003fe20003800000 */
.L_x_374:
[----:B------:R-:W-:-:S05]  /*6290*/  FADD.FTZ R42, R42, R37 ;  /* 0x000000252a2a7221 */ /* 0x000fca0000010000 */
[----:B------:R-:W-:Y:S02]  /*62a0*/  MOV R32, R42 ;  /* 0x0000002a00207202 */ /* 0x000fe40000000f00 */
[----:B------:R-:W-:-:S07]  /*62b0*/  MOV R35, R30 ;  /* 0x0000001e00237202 */ /* 0x000fce0000000f00 */
[----:B------:R-:W-:Y:S05]  /*62c0*/  WARPSYNC.COLLECTIVE R23, `(.L_x_375) ;  /* 0x0000000017087348 */ /* 0x000fea0003c00000 */
[----:B------:R0:W1:Y:S02]  /*62d0*/  SHFL.BFLY P2, R30, R32, R29, R28 ;  /* 0x0c00001d201e7389 */ /* 0x000064000004001c */
[----:B01----:R-:W-:Y:S01]  /*62e0*/  ENDCOLLECTIVE ;  /* 0x000000000000791b */ /* 0x003fe20003800000 */
.L_x_375:
[----:B------:R-:W-:Y:S01]  /*62f0*/  FADD.FTZ R35, R40, R35 ;  /* 0x0000002328237221 */ /* 0x000fe20000010000 */
[----:B------:R-:W-:-:S03]  /*6300*/  HFMA2.MMA R29, -RZ, RZ, 0, 1.1920928955078125e-07 ;  /* 0x00000002ff1d7435 */ /* 0x000fc600000001ff */
[----:B------:R-:W-:Y:S02]  /*6310*/  IMAD.MOV.U32 R32, RZ, RZ, R35 ;  /* 0x000000ffff207224 */ /* 0x000fe400078e0023 */
[----:B------:R-:W-:-:S07]  /*6320*/  IMAD.MOV.U32 R37, RZ, RZ, R30 ;  /* 0x000000ffff257224 */ /* 0x000fce00078e001e */
[----:B------:R-:W-:Y:S05]  /*6330*/  WARPSYNC.COLLECTIVE R23, `(.L_x_376) ;  /* 0x0000000017087348 */ /* 0x000fea0003c00000 */
[----:B------:R0:W1:Y:S02]  /*6340*/  SHFL.BFLY P2, R30, R32, R29, R28 ;  /* 0x0c00001d201e7389 */ /* 0x000064000004001c */
[----:B01----:R-:W-:Y:S01]  /*6350*/  ENDCOLLECTIVE ;  /* 0x000000000000791b */ /* 0x003fe20003800000 */
.L_x_376:
[----:B------:R-:W-:-:S04]  /*6360*/  FADD.FTZ R37, R42, R37 ;  /* 0x000000252a257221 */ /* 0x000fc80000010000 */
[----:B------:R-:W-:Y:S01]  /*6370*/  IMAD.MOV.U32 R32, RZ, RZ, R37 ;  /* 0x000000ffff207224 */ /* 0x000fe200078e0025 */
[----:B------:R-:W-:-:S07]  /*6380*/  MOV R26, R30 ;  /* 0x0000001e001a7202 */ /* 0x000fce0000000f00 */
[----:B------:R-:W-:Y:S05]  /*6390*/  WARPSYNC.COLLECTIVE R23, `(.L_x_377) ;  /* 0x0000000017087348 */ /* 0x000fea0003c00000 */
[----:B------:R0:W1:Y:S02]  /*63a0*/  SHFL.BFLY P2, R30, R32, R29, R28 ;  /* 0x0c00001d201e7389 */ /* 0x000064000004001c */
[----:B01----:R-:W-:Y:S01]  /*63b0*/  ENDCOLLECTIVE ;  /* 0x000000000000791b */ /* 0x003fe20003800000 */
.L_x_377:
[----:B------:R-:W-:Y:S01]  /*63c0*/  FADD.FTZ R39, R35, R26 ;  /* 0x0000001a23277221 */ /* 0x000fe20000010000 */
[----:B------:R-:W-:Y:S01]  /*63d0*/  @P0 VIADD R26, R34, 0x5a ;  /* 0x0000005a221a0836 */ /* 0x000fe20000000000 */
[----:B------:R-:W-:Y:S02]  /*63e0*/  HFMA2.MMA R29, -RZ, RZ, 0, 5.9604644775390625e-08 ;  /* 0x00000001ff1d7435 */ /* 0x000fe400000001ff */
[----:B------:R-:W-:Y:S01]  /*63f0*/  IMAD.MOV.U32 R32, RZ, RZ, R39 ;  /* 0x000000ffff207224 */ /* 0x000fe200078e0027 */
[----:B------:R-:W-:-:S08]  /*6400*/  MOV R40, R30 ;  /* 0x0000001e00287202 */ /* 0x000fd00000000f00 */
[----:B------:R-:W-:Y:S05]  /*6410*/  WARPSYNC.COLLECTIVE R23, `(.L_x_378) ;  /* 0x0000000017087348 */ /* 0x000fea0003c00000 */
[----:B------:R0:W1:Y:S02]  /*6420*/  SHFL.BFLY P2, R30, R32, R29, R28 ;  /* 0x0c00001d201e7389 */ /* 0x000064000004001c */
[----:B01----:R-:W-:Y:S01]  /*6430*/  ENDCOLLECTIVE ;  /* 0x000000000000791b */ /* 0x003fe20003800000 */
.L_x_378:
[----:B------:R-:W-:Y:S01]  /*6440*/  FADD.FTZ R40, R37, R40 ;  /* 0x0000002825287221 */ /* 0x000fe20000010000 */
[----:B------:R-:W-:-:S04]  /*6450*/  @P0 SHF.L.U32 R37, R49, 0x1, RZ ;  /* 0x0000000131250819 */ /* 0x000fc800000006ff */
[----:B------:R-:W-:-:S04]  /*6460*/  @P0 LOP3.LUT R26, R26, R37, RZ, 0x3c, !PT ;  /* 0x000000251a1a0212 */ /* 0x000fc800078e3cff */
[----:B------:R-:W-:Y:S01]  /*6470*/  @P0 LEA R26, R26, R51, 0x2 ;  /* 0x000000331a1a0211 */ /* 0x000fe200078e10ff */
[----:B------:R-:W-:-:S04]  /*6480*/  IMAD.MOV.U32 R32, RZ, RZ, R40 ;  /* 0x000000ffff207224 */ /* 0x000fc800078e0028 */
[----:B------:R0:W1:Y:S04]  /*6490*/  @P0 LDS R51, [R26] ;  /* 0x000000001a330984 */ /* 0x0000680000000800 */
[----:B------:R0:W2:Y:S01]  /*64a0*/  @P0 LDS R52, [R26+0x780] ;  /* 0x000780001a340984 */ /* 0x0000a20000000800 */
[----:B------:R-:W-:-:S07]  /*64b0*/  MOV R42, R30 ;  /* 0x0000001e002a7202 */ /* 0x000fce0000000f00 */
[----:B012---:R-:W-:Y:S05]  /*64c0*/  WARPSYNC.COLLECTIVE R23, `(.L_x_379) ;  /* 0x0000000017087348 */ /* 0x007fea0003c00000 */
[----:B------:R3:W4:Y:S02]  /*64d0*/  SHFL.BFLY P2, R30, R32, R29, R28 ;  /* 0x0c00001d201e7389 */ /* 0x000724000004001c */
[----:B01234-:R-:W-:Y:S01]  /*64e0*/  ENDCOLLECTIVE ;  /* 0x000000000000791b */ /* 0x01ffe20003800000 */
.L_x_379:
[----:B------:R-:W-:Y:S01]  /*64f0*/  FADD.FTZ R39, R39, R42 ;  /* 0x0000002a27277221 */ /* 0x000fe20000010000 */
[----:B------:R-:W0:Y:S01]  /*6500*/  LDC.64 R26, c[0x0][0x220] ;  /* 0x00008800ff1a7b82 */ /* 0x000e220000000a00 */
[----:B------:R-:W-:Y:S01]  /*6510*/  MOV R32, R41 ;  /* 0x0000002900207202 */ /* 0x000fe20000000f00 */
[----:B------:R-:W-:Y:S01]  /*6520*/  IMAD.MOV.U32 R29, RZ, RZ, 0x8 ;  /* 0x00000008ff1d7424 */ /* 0x000fe200078e00ff */
[----:B------:R-:W-:-:S07]  /*6530*/  MOV R35, R30 ;  /* 0x0000001e00237202 */ /* 0x000fce0000000f00 */
[----:B0-----:R-:W-:Y:S05]  /*6540*/  WARPSYNC.COLLECTIVE R23, `(.L_x_380) ;  /* 0x0000000017087348 */ /* 0x001fea0003c00000 */
[----:B------:R1:W2:Y:S02]  /*6550*/  SHFL.BFLY P2, R30, R32, R29, R28 ;  /* 0x0c00001d201e7389 */ /* 0x0002a4000004001c */
[----:B012---:R-:W-:Y:S01]  /*6560*/  ENDCOLLECTIVE ;  /* 0x000000000000791b */ /* 0x007fe20003800000 */
.L_x_380:
[----:B------:R-:W-:Y:S01]  /*6570*/  FADD.FTZ R35, R40, R35 ;  /* 0x0000002328237221 */ /* 0x000fe20000010000 */
[----:B------:R-:W-:Y:S01]  /*6580*/  @P0 IMAD.MOV.U32 R45, RZ, RZ, R51 ;  /* 0x000000ffff2d0224 */ /* 0x000fe200078e0033 */
[----:B------:R-:W-:Y:S02]  /*6590*/  @P0 MOV R50, R52 ;  /* 0x0000003400320202 */ /* 0x000fe40000000f00 */
[----:B------:R-:W-:Y:S02]  /*65a0*/  ISETP.NE.AND P0, PT, R49, RZ, PT ;  /* 0x000000ff3100720c */ /* 0x000fe40003f05270 */
[----:B------:R-:W-:Y:S02]  /*65b0*/  MOV R32, R43 ;  /* 0x0000002b00207202 */ /* 0x000fe40000000f00 */
[----:B------:R-:W-:-:S09]  /*65c0*/  MOV R44, R30 ;  /* 0x0000001e002c7202 */ /* 0x000fd20000000f00 */
[----:B------:R-:W-:Y:S05]  /*65d0*/  WARPSYNC.COLLECTIVE R23, `(.L_x_381) ;  /* 0x0000000017087348 */ /* 0x000fea0003c00000 */
[----:B------:R0:W1:Y:S02]  /*65e0*/  SHFL.BFLY P2, R30, R32, R29, R28 ;  /* 0x0c00001d201e7389 */ /* 0x000064000004001c */
[----:B01----:R-:W-:Y:S01]  /*65f0*/  ENDCOLLECTIVE ;  /* 0x000000000000791b */ /* 0x003fe20003800000 */
.L_x_381:
[----:B------:R-:W-:Y:S01]  /*6600*/  FADD.FTZ R44, R44, R41 ;  /* 0x000000292c2c7221 */ /* 0x000fe20000010000 */
[----:B------:R-:W-:-:S04]  /*6610*/  HFMA2.MMA R29, -RZ, RZ, 0, 2.384185791015625e-07 ;  /* 0x00000004ff1d7435 */ /* 0x000fc800000001ff */
[----:B------:R-:W-:Y:S01]  /*6620*/  MOV R32, R44 ;  /* 0x0000002c00207202 */ /* 0x000fe20000000f00 */
[----:B------:R-:W-:-:S07]  /*6630*/  IMAD.MOV.U32 R46, RZ, RZ, R30 ;  /* 0x000000ffff2e7224 */ /* 0x000fce00078e001e */
[----:B------:R-:W-:Y:S05]  /*6640*/  WARPSYNC.COLLECTIVE R23, `(.L_x_382) ;  /* 0x0000000017087348 */ /* 0x000fea0003c00000 */
[----:B------:R0:W1:Y:S02]  /*6650*/  SHFL.BFLY P2, R30, R32, R29, R28 ;  /* 0x0c00001d201e7389 */ /* 0x000064000004001c */
[----:B01----:R-:W-:Y:S01]  /*6660*/  ENDCOLLECTIVE ;  /* 0x000000000000791b */ /* 0x003fe20003800000 */
.L_x_382:
[----:B------:R-:W-:-:S05]  /*6670*/  FADD.FTZ R46, R46, R43 ;  /* 0x0000002b2e2e7221 */ /* 0x000fca0000010000 */
[----:B------:R-:W-:Y:S01]  /*6680*/  MOV R32, R46 ;  /* 0x0000002e00207202 */ /* 0x000fe20000000f00 */
[----:B------:R-:W-:-:S07]  /*6690*/  IMAD.MOV.U32 R41, RZ, RZ, R30 ;  /* 0x000000ffff297224 */ /* 0x000fce00078e001e */
[----:B------:R-:W-:Y:S05]  /*66a0*/  WARPSYNC.COLLECTIVE R23, `(.L_x_383) ;  /* 0x0000000017087348 */ /* 0x000fea0003c00000 */
[----:B------:R0:W1:Y:S02]  /*66b0*/  SHFL.BFLY P2, R30, R32, R29, R28 ;  /* 0x0c00001d201e7389 */ /* 0x000064000004001c */
[----:B01----:R-:W-:Y:S01]  /*66c0*/  ENDCOLLECTIVE ;  /* 0x000000000000791b */ /* 0x003fe20003800000 */
.L_x_383:
[----:B------:R-:W-:Y:S01]  /*66d0*/  FADD.FTZ R41, R44, R41 ;  /* 0x000000292c297221 */ /* 0x000fe20000010000 */
[----:B------:R-:W-:-:S03]  /*66e0*/  HFMA2.MMA R29, -RZ, RZ, 0, 1.1920928955078125e-07 ;  /* 0x00000002ff1d7435 */ /* 0x000fc600000001ff */
[----:B------:R-:W-:Y:S01]  /*66f0*/  IMAD.MOV.U32 R32, RZ, RZ, R41 ;  /* 0x000000ffff207224 */ /* 0x000fe200078e0029 */
[----:B------:R-:W-:-:S07]  /*6700*/  MOV R43, R30 ;  /* 0x0000001e002b7202 */ /* 0x000fce0000000f00 */
[----:B------:R-:W-:Y:S05]  /*6710*/  WARPSYNC.COLLECTIVE R23, `(.L_x_384) ;  /* 0x0000000017087348 */ /* 0x000fea0003c00000 */
[----:B------:R0:W1:Y:S02]  /*6720*/  SHFL.BFLY P2, R30, R32, R29, R28 ;  /* 0x0c00001d201e7389 */ /* 0x000064000004001c */
[----:B01----:R-:W-:Y:S01]  /*6730*/  ENDCOLLECTIVE ;  /* 0x000000000000791b */ /* 0x003fe20003800000 */
.L_x_384:
[----:B------:R-:W-:-:S04]  /*6740*/  FADD.FTZ R43, R46, R43 ;  /* 0x0000002b2e2b7221 */ /* 0x000fc80000010000 */
[----:B------:R-:W-:Y:S01]  /*6750*/  IMAD.MOV.U32 R32, RZ, RZ, R43 ;  /* 0x000000ffff207224 */ /* 0x000fe200078e002b */
[----:B------:R-:W-:-:S07]  /*6760*/  MOV R44, R30 ;  /* 0x0000001e002c7202 */ /* 0x000fce0000000f00 */
[----:B------:R-:W-:Y:S05]  /*6770*/  WARPSYNC.COLLECTIVE R23, `(.L_x_385) ;  /* 0x0000000017087348 */ /* 0x000fea0003c00000 */
[----:B------:R0:W1:Y:S02]  /*6780*/  SHFL.BFLY P2, R30, R32, R29, R28 ;  /* 0x0c00001d201e7389 */ /* 0x000064000004001c */
[----:B01----:R-:W-:Y:S01]  /*6790*/  ENDCOLLECTIVE ;  /* 0x000000000000791b */ /* 0x003fe20003800000 */
.L_x_385:
[----:B------:R-:W-:Y:S01]  /*67a0*/  FADD.FTZ R44, R41, R44 ;  /* 0x0000002c292c7221 */ /* 0x000fe20000010000 */
[----:B------:R-:W-:-:S04]  /*67b0*/  HFMA2.MMA R29, -RZ, RZ, 0, 5.9604644775390625e-08 ;  /* 0x00000001ff1d7435 */ /* 0x000fc800000001ff */
[----:B------:R-:W-:Y:S02]  /*67c0*/  MOV R32, R44 ;  /* 0x0000002c00207202 */ /* 0x000fe40000000f00 */
[----:B------:R-:W-:-:S07]  /*67d0*/  MOV R46, R30 ;  /* 0x0000001e002e7202 */ /* 0x000fce0000000f00 */
[----:B------:R-:W-:Y:S05]  /*67e0*/  WARPSYNC.COLLECTIVE R23, `(.L_x_386) ;  /* 0x0000000017087348 */ /* 0x000fea0003c00000 */
[----:B------:R0:W1:Y:S02]  /*67f0*/  SHFL.BFLY P2, R30, R32, R29, R28 ;  /* 0x0c00001d201e7389 */ /* 0x000064000004001c */
[----:B01----:R-:W-:Y:S01]  /*6800*/  ENDCOLLECTIVE ;  /* 0x000000000000791b */ /* 0x003fe20003800000 */
.L_x_386:
[----:B------:R-:W-:-:S05]  /*6810*/  FADD.FTZ R43, R43, R46 ;  /* 0x0000002e2b2b7221 */ /* 0x000fca0000010000 */
[----:B------:R-:W-:Y:S01]  /*6820*/  MOV R32, R43 ;  /* 0x0000002b00207202 */ /* 0x000fe20000000f00 */
[----:B------:R-:W-:-:S07]  /*6830*/  IMAD.MOV.U32 R37, RZ, RZ, R30 ;  /* 0x000000ffff257224 */ /* 0x000fce00078e001e */
[----:B------:R-:W-:Y:S05]  /*6840*/  WARPSYNC.COLLECTIVE R23, `(.L_x_387) ;  /* 0x0000000017087348 */ /* 0x000fea0003c00000 */
[----:B------:R0:W1:Y:S02]  /*6850*/  SHFL.BFLY P2, R30, R32, R29, R28 ;  /* 0x0c00001d201e7389 */ /* 0x000064000004001c */
[----:B01----:R-:W-:Y:S01]  /*6860*/  ENDCOLLECTIVE ;  /* 0x000000000000791b */ /* 0x003fe20003800000 */
.L_x_387:
[----:B------:R-:W-:Y:S01]  /*6870*/  HFMA2.MMA R29, -RZ, RZ, 0, 4.76837158203125e-07 ;  /* 0x00000008ff1d7435 */ /* 0x000fe200000001ff */
[----:B------:R-:W-:Y:S01]  /*6880*/  IMAD.MOV.U32 R32, RZ, RZ, R45 ;  /* 0x000000ffff207224 */ /* 0x000fe200078e002d */
[----:B------:R-:W-:-:S09]  /*6890*/  MOV R46, R30 ;  /* 0x0000001e002e7202 */ /* 0x000fd20000000f00 */
[----:B------:R-:W-:Y:S05]  /*68a0*/  WARPSYNC.COLLECTIVE R23, `(.L_x_388) ;  /* 0x0000000017087348 */ /* 0x000fea0003c00000 */
[----:B------:R0:W1:Y:S02]  /*68b0*/  SHFL.BFLY P2, R30, R32, R29, R28 ;  /* 0x0c00001d201e7389 */ /* 0x000064000004001c */
[----:B01----:R-:W-:Y:S01]  /*68c0*/  ENDCOLLECTIVE ;  /* 0x000000000000791b */ /* 0x003fe20003800000 */
.L_x_388:
[----:B------:R-:W-:Y:S02]  /*68d0*/  MOV R32, R50 ;  /* 0x0000003200207202 */ /* 0x000fe40000000f00 */
[----:B------:R-:W-:-:S07]  /*68e0*/  MOV R54, R30 ;  /* 0x0000001e00367202 */ /* 0x000fce0000000f00 */
[----:B------:R-:W-:Y:S05]  /*68f0*/  WARPSYNC.COLLECTIVE R23, `(.L_x_389) ;  /* 0x0000000017087348 */ /* 0x000fea0003c00000 */
[----:B------:R0:W1:Y:S02]  /*6900*/  SHFL.BFLY P2, R30, R32, R29, R28 ;  /* 0x0c00001d201e7389 */ /* 0x000064000004001c */
[----:B01----:R-:W-:Y:S01]  /*6910*/  ENDCOLLECTIVE ;  /* 0x000000000000791b */ /* 0x003fe20003800000 */
.L_x_389:
[----:B------:R-:W-:Y:S01]  /*6920*/  FADD.FTZ R54, R54, R45 ;  /* 0x0000002d36367221 */ /* 0x000fe20000010000 */
[----:B------:R-:W-:-:S04]  /*6930*/  HFMA2.MMA R29, -RZ, RZ, 0, 2.384185791015625e-07 ;  /* 0x00000004ff1d7435 */ /* 0x000fc800000001ff */
[----:B------:R-:W-:Y:S01]  /*6940*/  MOV R32, R54 ;  /* 0x0000003600207202 */ /* 0x000fe20000000f00 */
[----:B------:R-:W-:-:S07]  /*6950*/  IMAD.MOV.U32 R51, RZ, RZ, R30 ;  /* 0x000000ffff337224 */ /* 0x000fce00078e001e */
[----:B------:R-:W-:Y:S05]  /*6960*/  WARPSYNC.COLLECTIVE R23, `(.L_x_390) ;  /* 0x0000000017087348 */ /* 0x000fea0003c00000 */
[----:B------:R0:W1:Y:S02]  /*6970*/  SHFL.BFLY P2, R30, R32, R29, R28 ;  /* 0x0c00001d201e7389 */ /* 0x000064000004001c */
[----:B01----:R-:W-:Y:S01]  /*6980*/  ENDCOLLECTIVE ;  /* 0x000000000000791b */ /* 0x003fe20003800000 */
.L_x_390:
[----:B------:R-:W-:-:S05]  /*6990*/  FADD.FTZ R51, R51, R50 ;  /* 0x0000003233337221 */ /* 0x000fca0000010000 */
[----:B------:R-:W-:Y:S01]  /*69a0*/  MOV R32, R51 ;  /* 0x0000003300207202 */ /* 0x000fe20000000f00 */
[----:B------:R-:W-:-:S07]  /*69b0*/  IMAD.MOV.U32 R45, RZ, RZ, R30 ;  /* 0x000000ffff2d7224 */ /* 0x000fce00078e001e */
[----:B------:R-:W-:Y:S05]  /*69c0*/  WARPSYNC.COLLECTIVE R23, `(.L_x_391) ;  /* 0x0000000017087348 */ /* 0x000fea0003c00000 */
[----:B------:R0:W1:Y:S02]  /*69d0*/  SHFL.BFLY P2, R30, R32, R29, R28 ;  /* 0x0c00001d201e7389 */ /* 0x000064000004001c */
[----:B01----:R-:W-:Y:S01]  /*69e0*/  ENDCOLLECTIVE ;  /* 0x000000000000791b */ /* 0x003fe20003800000 */
.L_x_391:
[----:B------:R-:W-:Y:S01]  /*69f0*/  FADD.FTZ R45, R54, R45 ;  /* 0x0000002d362d7221 */ /* 0x000fe20000010000 */
[----:B------:R-:W-:-:S03]  /*6a00*/  HFMA2.MMA R29, -RZ, RZ, 0, 1.1920928955078125e-07 ;  /* 0x00000002ff1d7435 */ /* 0x000fc600000001ff */
[----:B------:R-:W-:Y:S01]  /*6a10*/  IMAD.MOV.U32 R32, RZ, RZ, R45 ;  /* 0x000000ffff207224 */ /* 0x000fe200078e002d */
[----:B------:R-:W-:-:S07]  /*6a20*/  MOV R50, R30 ;  /* 0x0000001e00327202 */ /* 0x000fce0000000f00 */
[----:B------:R-:W-:Y:S05]  /*6a30*/  WARPSYNC.COLLECTIVE R23, `(.L_x_392) ;  /* 0x0000000017087348 */ /* 0x000fea0003c00000 */
[----:B------:R0:W1:Y:S02]  /*6a40*/  SHFL.BFLY P2, R30, R32, R29, R28 ;  /* 0x0c00001d201e7389 */ /* 0x000064000004001c */
[----:B01----:R-:W-:Y:S01]  /*6a50*/  ENDCOLLECTIVE ;  /* 0x000000000000791b */ /* 0x003fe20003800000 */
.L_x_392:
[----:B------:R-:W-:Y:S01]  /*6a60*/  FADD.FTZ R50, R51, R50 ;  /* 0x0000003233327221 */ /* 0x000fe20000010000 */
[----:B------:R-:W-:-:S04]  /*6a70*/  IMAD.IADD R51, R34, 0x1, R21 ;  /* 0x0000000122337824 */ /* 0x000fc800078e0215 */
[----:B------:R-:W-:-:S04]  /*6a80*/  IMAD.WIDE R24, R51, 0x2, R24 ;  /* 0x0000000233187825 */ /* 0x000fc800078e0218 */
[----:B------:R-:W-:Y:S01]  /*6a90*/  IMAD.WIDE R26, R51, 0x2, R26 ;  /* 0x00000002331a7825 */ /* 0x000fe200078e021a */
[----:B------:R-:W-:Y:S02]  /*6aa0*/  MOV R32, R50 ;  /* 0x0000003200207202 */ /* 0x000fe40000000f00 */
[----:B------:R-:W-:-:S07]  /*6ab0*/  MOV R52, R30 ;  /* 0x0000001e00347202 */ /* 0x000fce0000000f00 */
[----:B------:R-:W-:Y:S05]  /*6ac0*/  WARPSYNC.COLLECTIVE R23, `(.L_x_393) ;  /* 0x0000000017087348 */ /* 0x000fea0003c00000 */
[----:B------:R0:W1:Y:S02]  /*6ad0*/  SHFL.BFLY P2, R30, R32, R29, R28 ;  /* 0x0c00001d201e7389 */ /* 0x000064000004001c */
[----:B01----:R-:W-:Y:S01]  /*6ae0*/  ENDCOLLECTIVE ;  /* 0x000000000000791b */ /* 0x003fe20003800000 */
.L_x_393:
        /* <DEDUP_REMOVED lines=16> */
[----:B------:R-:W-:-:S07]  /*6bf0*/  @!P0 F2FP.BF16.F32.PACK_AB R31, RZ, R33 ;  /* 0x00000021ff1f823e */ /* 0x000fce00000010ff */
[----:B0-----:R-:W-:Y:S05]  /*6c00*/  WARPSYNC.COLLECTIVE R23, `(.L_x_394) ;  /* 0x0000000017087348 */ /* 0x001fea0003c00000 */
[----:B0-----:R0:W1:Y:S02]  /*6c10*/  SHFL.BFLY P2, R30, R32, R29, R28 ;  /* 0x0c00001d201e7389 */ /* 0x001064000004001c */
[----:B01----:R-:W-:Y:S01]  /*6c20*/  ENDCOLLECTIVE ;  /* 0x000000000000791b */ /* 0x003fe20003800000 */
.L_x_394:
[----:B------:R-:W-:Y:S01]  /*6c30*/  PRMT R33, R31, 0x7610, R33 ;  /* 0x000076101f217816 */ /* 0x000fe20000000021 */
[----:B------:R-:W-:-:S04]  /*6c40*/  FADD.FTZ R31, R43, R46 ;  /* 0x0000002e2b1f7221 */ /* 0x000fc80000010000 */
[----:B------:R0:W-:Y:S01]  /*6c50*/  @!P0 STG.E.U16 desc[UR8][R26.64], R33 ;  /* 0x000000211a008986 */ /* 0x0001e2000c101508 */
[----:B------:R-:W-:-:S03]  /*6c60*/  @!P0 F2FP.BF16.F32.PACK_AB R31, RZ, R31 ;  /* 0x0000001fff1f823e */ /* 0x000fc600000010ff */
[----:B------:R0:W-:Y:S01]  /*6c70*/  @!P0 STG.E.U16 desc[UR8][R24.64+0x3c], R35 ;  /* 0x00003c2318008986 */ /* 0x0001e2000c101508 */
[----:B------:R-:W-:-:S03]  /*6c80*/  MOV R32, R41 ;  /* 0x0000002900207202 */ /* 0x000fc60000000f00 */
[----:B------:R0:W-:Y:S04]  /*6c90*/  @!P0 STG.E.U16 desc[UR8][R26.64+0x3c], R36 ;  /* 0x00003c241a008986 */ /* 0x0001e8000c101508 */
[----:B------:R0:W-:Y:S04]  /*6ca0*/  @!P0 STG.E.U16 desc[UR8][R24.64+0x78], R37 ;  /* 0x0000782518008986 */ /* 0x0001e8000c101508 */
[----:B------:R0:W-:Y:S01]  /*6cb0*/  @!P0 STG.E.U16 desc[UR8][R26.64+0x78], R31 ;  /* 0x0000781f1a008986 */ /* 0x0001e2000c101508 */
[----:B------:R-:W-:-:S07]  /*6cc0*/  MOV R34, R30 ;  /* 0x0000001e00227202 */ /* 0x000fce0000000f00 */
[----:B0-----:R-:W-:Y:S05]  /*6cd0*/  WARPSYNC.COLLECTIVE R23, `(.L_x_395) ;  /* 0x0000000017087348 */ /* 0x001fea0003c00000 */
[----:B------:R1:W2:Y:S02]  /*6ce0*/  SHFL.BFLY P2, R30, R32, R29, R28 ;  /* 0x0c00001d201e7389 */ /* 0x0002a4000004001c */
[----:B012---:R-:W-:Y:S01]  /*6cf0*/  ENDCOLLECTIVE ;  /* 0x000000000000791b */ /* 0x007fe20003800000 */
.L_x_395:
[----:B------:R-:W-:Y:S01]  /*6d00*/  FADD.FTZ R34, R45, R34 ;  /* 0x000000222d227221 */ /* 0x000fe20000010000 */
[----:B------:R-:W-:Y:S06]  /*6d10*/  BRA `(.L_x_396) ;  /* 0xffffffe400007947 */ /* 0x000fec000383ffff */
.L_x_397:
        /* <DEDUP_REMOVED lines=14> */
.L_x_3907:


//--------------------- .text._ZN13group_norm_v218gn_bwd_cuda_kernelI13__nv_bfloat16Li480ELi3ELi32ELi60ELi256ELb0ELb1ELi8ELi960ELi960ELi4ELb1ELi10ELb0ELb0ELNS_15WgradSyncMethodE3ENS_16CompileConditionILi900EEEEEvPT_S6_S6_PKS5_S8_S8_S8_PKfflPfPj --------------------------
	.section	.text._ZN13group_norm_v218gn_bwd_cuda_kernelI13__nv_bfloat16Li480ELi3ELi32ELi60ELi256ELb0ELb1ELi8ELi960ELi960ELi4ELb1ELi10ELb0ELb0ELNS_15WgradSyncMethodE3ENS_16CompileConditionILi900EEEEEvPT_S6_S6_PKS5_S8_S8_S8_PKfflPfPj,"ax",@progbits
	.align	128
        .global         _ZN13group_norm_v218gn_bwd_cuda_kernelI13__nv_bfloat16Li480ELi3ELi32ELi60ELi256ELb0ELb1ELi8ELi960ELi960ELi4ELb1ELi10ELb0ELb0ELNS_15WgradSyncMethodE3ENS_16CompileConditionILi900EEEEEvPT_S6_S6_PKS5_S8_S8_S8_PKfflPfPj
        .type           _ZN13group_norm_v218gn_bwd_cuda_kernelI13__nv_bfloat16Li480ELi3ELi32ELi60ELi256ELb0ELb1ELi8ELi960ELi960ELi4ELb1ELi10ELb0ELb0ELNS_15WgradSyncMethodE3ENS_16CompileConditionILi900EEEEEvPT_S6_S6_PKS5_S8_S8_S8_PKfflPfPj,@function
        .size           _ZN13group_norm_v218gn_bwd_cuda_kernelI13__nv_bfloat16Li480ELi3ELi32ELi60ELi256ELb0ELb1ELi8ELi960ELi960ELi4ELb1ELi10ELb0ELb0ELNS_15WgradSyncMethodE3ENS_16CompileConditionILi900EEEEEvPT_S6_S6_PKS5_S8_S8_S8_PKfflPfPj,(.L_x_3908 - _ZN13group_norm_v218gn_bwd_cuda_kernelI13__nv_bfloat16Li480ELi3ELi32ELi60ELi256ELb0ELb1ELi8ELi960ELi960ELi4ELb1ELi10ELb0ELb0ELNS_15WgradSyncMethodE3ENS_16CompileConditionILi900EEEEEvPT_S6_S6_PKS5_S8_S8_S8_PKfflPfPj)
        .other          _ZN13group_norm_v218gn_bwd_cuda_kernelI13__nv_bfloat16Li480ELi3ELi32ELi60ELi256ELb0ELb1ELi8ELi960ELi960ELi4ELb1ELi10ELb0ELb0ELNS_15WgradSyncMethodE3ENS_16CompileConditionILi900EEEEEvPT_S6_S6_PKS5_S8_S8_S8_PKfflPfPj,@"STO_CUDA_ENTRY STV_DEFAULT"
_ZN13group_norm_v218gn_bwd_cuda_kernelI13__nv_bfloat16Li480ELi3ELi32ELi60ELi256ELb0ELb1ELi8ELi960ELi960ELi4ELb1ELi10ELb0ELb0ELNS_15WgradSyncMethodE3ENS_16CompileConditionILi900EEEEEvPT_S6_S6_PKS5_S8_S8_S8_PKfflPfPj:
.text._ZN13group_norm_v218gn_bwd_cuda_kernelI13__nv_bfloat16Li480ELi3ELi32ELi60ELi256ELb0ELb1ELi8ELi960ELi960ELi4ELb1ELi10ELb0ELb0ELNS_15WgradSyncMethodE3ENS_16CompileConditionILi900EEEEEvPT_S6_S6_PKS5_S8_S8_S8_PKfflPfPj:
        /* <DEDUP_REMOVED lines=32> */
.L_x_400:
[----:B------:R-:W2:Y:S04]  /*0200*/  LD.E.STRONG.GPU R0, desc[UR12][R2.64] ;  /* 0x0000000c02007980 */ /* 0x000ea8000c10f900 */
[----:B--2---:R-:W-:Y:S01]  /*0210*/  CCTL.IVALL ;  /* 0x00000000ff00798f */ /* 0x004fe20002000000 */
[----:B------:R-:W-:Y:S05]  /*0220*/  YIELD ;  /* 0x0000000000007946 */ /* 0x000fea0003800000 */
[----:B-----5:R-:W-:-:S04]  /*0230*/  LOP3.LUT R0, R0, R5, RZ, 0x3c, !PT ;  /* 0x0000000500007212 */ /* 0x020fc800078e3cff */
[----:B------:R-:W-:-:S13]  /*0240*/  ISETP.GT.AND P0, PT, R0, -0x1, PT ;  /* 0xffffffff0000780c */ /* 0x000fda0003f04270 */
[----:B------:R-:W-:Y:S05]  /*0250*/  @P0 BRA `(.L_x_400) ;  /* 0xfffffffc00e80947 */ /* 0x000fea000383ffff */
.L_x_399:
[----:B------:R-:W-:Y:S05]  /*0260*/  WARPSYNC.ALL ;  /* 0x0000000000007948 */ /* 0x000fea0003800000 */
[----:B------:R-:W-:Y:S06]  /*0270*/  BAR.SYNC.DEFER_BLOCKING 0x0 ;  /* 0x0000000000007b1d */ /* 0x000fec0000010000 */
[----:B------:R-:W-:Y:S05]  /*0280*/  BRA `(.L_x_401) ;  /* 0x0000003400e87947 */ /* 0x000fea0003800000 */
.L_x_398:
[----:B------:R-:W0:Y:S01]  /*0290*/  S2R R9, SR_TID.X ;  /* 0x0000000000097919 */ /* 0x000e220000002100 */
[----:B------:R-:W1:Y:S01]  /*02a0*/  S2UR UR8, SR_CgaCtaId ;  /* 0x00000000000879c3 */ /* 0x000e620000008800 */
[----:B------:R-:W-:Y:S01]  /*02b0*/  UMOV UR4, 0x400 ;  /* 0x0000040000047882 */ /* 0x000fe20000000000 */
[----:B------:R-:W-:Y:S01]  /*02c0*/  CS2R R26, SRZ ;  /* 0x00000000001a7805 */ /* 0x000fe2000001ff00 */
[----:B------:R-:W-:Y:S01]  /*02d0*/  UIADD3 UR4, UR4, 0x3c00, URZ ;  /* 0x00003c0004047890 */ /* 0x000fe2000fffe03f */
[----:B------:R-:W-:-:S03]  /*02e0*/  CS2R R24, SRZ ;  /* 0x0000000000187805 */ /* 0x000fc6000001ff00 */
        /* <DEDUP_REMOVED lines=33> */
[----:B------:R1:W-:Y:S04]  /*0500*/  STL [R1+0x70], R0 ;  /* 0x0000700001007387 */ /* 0x0003e80000100800 */
[----:B------:R1:W-:Y:S04]  /*0510*/  STL [R1+0x1c], RZ ;  /* 0x00001cff01007387 */ /* 0x0003e80000100800 */
[----:B------:R1:W-:Y:S04]  /*0520*/  STL [R1+0x24], RZ ;  /* 0x000024ff01007387 */ /* 0x0003e80000100800 */
[----:B------:R1:W-:Y:S04]  /*0530*/  STL [R1+0x18], RZ ;  /* 0x000018ff01007387 */ /* 0x0003e80000100800 */
[----:B------:R1:W-:Y:S02]  /*0540*/  STL [R1+0x20], RZ ;  /* 0x000020ff01007387 */ /* 0x0003e40000100800 */
.L_x_413:
[----:B-1----:R-:W0:Y:S01]  /*0550*/  S2R R0, SR_TID.X ;  /* 0x0000000000007919 */ /* 0x002e220000002100 */
[----:B------:R-:W-:Y:S01]  /*0560*/  ULOP3.LUT UR9, UR14, 0x1, URZ, 0xc0, !UPT ;  /* 0x000000010e097892 */ /* 0x000fe2000f8ec03f */
[----:B------:R-:W1:Y:S01]  /*0570*/  LDC.64 R20, c[0x0][0x238] ;  /* 0x00008e00ff147b82 */ /* 0x000e620000000a00 */
[----:B------:R-:W-:Y:S02]  /*0580*/  USHF.R.U64 UR10, UR14, 0x1, UR5 ;  /* 0x000000010e0a7899 */ /* 0x000fe40008001205 */
[----:B------:R-:W-:Y:S02]  /*0590*/  UIMAD UR15, UR9, 0x3c0, URZ ;  /* 0x000003c0090f78a4 */ /* 0x000fe4000f8e023f */
[----:B------:R-:W-:Y:S02]  /*05a0*/  USHF.L.U32 UR9, UR17, 0x3, URZ ;  /* 0x0000000311097899 */ /* 0x000fe4000800063f */
[----:B------:R-:W-:Y:S01]  /*05b0*/  USHF.R.U32.HI UR11, URZ, 0x1, UR5 ;  /* 0x000000013f0b7899 */ /* 0x000fe20008011605 */
[----:B--2---:R-:W-:Y:S01]  /*05c0*/  IMAD.U32 R9, RZ, RZ, UR10 ;  /* 0x0000000aff097e24 */ /* 0x004fe2000f8e00ff */
        /* <DEDUP_REMOVED lines=8> */
[----:B------:R-:W-:Y:S01]  /*0650*/  LEA R4, R28, UR15, 0x2 ;  /* 0x0000000f1c047c11 */ /* 0x000fe2000f8e10ff */
[----:B------:R-:W-:Y:S01]  /*0660*/  ULDC.64 UR10, c[0x0][0x248] ;  /* 0x00009200000a7ab9 */ /* 0x000fe20000000a00 */
[----:B------:R-:W-:Y:S02]  /*0670*/  IMAD R0, R0, 0x780, RZ ;  /* 0x0000078000007824 */ /* 0x000fe400078e02ff */
[----:B------:R-:W-:Y:S01]  /*0680*/  SHF.R.S32.HI R5, RZ, 0x1f, R4 ;  /* 0x0000001fff057819 */ /* 0x000fe20000011404 */
[----:B------:R-:W-:-:S05]  /*0690*/  IMAD.WIDE.U32 R2, R4, -0x77777777, RZ ;  /* 0x8888888904027825 */ /* 0x000fca00078e00ff */
[----:B------:R-:W-:Y:S01]  /*06a0*/  SHF.R.U32.HI R6, RZ, 0x5, R3 ;  /* 0x00000005ff067819 */ /* 0x000fe20000011603 */
[----:B------:R-:W-:-:S03]  /*06b0*/  IMAD.WIDE.U32 R2, R9, 0x78000, R4 ;  /* 0x0007800009027825 */ /* 0x000fc600078e0004 */
[----:B------:R-:W-:Y:S01]  /*06c0*/  LEA R7, P0, R9, R6, 0x5 ;  /* 0x0000000609077211 */ /* 0x000fe200078028ff */
[----:B------:R0:W-:Y:S01]  /*06d0*/  STL [R1+0x68], R6 ;  /* 0x0000680601007387 */ /* 0x0001e20000100800 */
[----:B------:R-:W-:Y:S01]  /*06e0*/  IADD3 R3, R3, UR9, RZ ;  /* 0x0000000903037c10 */ /* 0x000fe2000fffe0ff */
[----:B-1----:R-:W-:Y:S01]  /*06f0*/  IMAD.WIDE R20, R4, 0x2, R20 ;  /* 0x0000000204147825 */ /* 0x002fe200078e0214 */
[----:B------:R-:W-:Y:S01]  /*0700*/  LEA.HI.X R8, R9, RZ, R8, 0x5, P0 ;  /* 0x000000ff09087211 */ /* 0x000fe200000f2c08 */
[----:B------:R-:W-:Y:S01]  /*0710*/  ULDC UR9, c[0x0][0x250] ;  /* 0x0000940000097ab9 */ /* 0x000fe20000000800 */
[C---:B------:R-:W-:Y:S02]  /*0720*/  LEA R22, P0, R7.reuse, UR10, 0x3 ;  /* 0x0000000a07167c11 */ /* 0x040fe4000f8018ff */
[----:B------:R-:W-:Y:S01]  /*0730*/  IADD3 R5, P1, R0, R2, RZ ;  /* 0x0000000200057210 */ /* 0x000fe20007f3e0ff */
[----:B------:R-:W2:Y:S01]  /*0740*/  LDG.E.64.CONSTANT R20, desc[UR12][R20.64] ;  /* 0x0000000c14147981 */ /* 0x000ea2000c1e9b00 */
[----:B------:R-:W-:Y:S01]  /*0750*/  LEA.HI.X R23, R7, UR11, R8, 0x3, P0 ;  /* 0x0000000b07177c11 */ /* 0x000fe200080f1c08 */
[----:B------:R-:W-:Y:S01]  /*0760*/  ULDC.64 UR10, c[0x0][0x230] ;  /* 0x00008c00000a7ab9 */ /* 0x000fe20000000a00 */
[----:B------:R-:W-:Y:S01]  /*0770*/  SHF.L.U32 R11, R5, 0x1, RZ ;  /* 0x00000001050b7819 */ /* 0x000fe200000006ff */
[----:B0-----:R-:W-:-:S03]  /*0780*/  IMAD.X R6, RZ, RZ, R3, P1 ;  /* 0x000000ffff067224 */ /* 0x001fc600008e0603 */
[----:B------:R-:W3:Y:S01]  /*0790*/  LDG.E.64.CONSTANT R22, desc[UR12][R22.64] ;  /* 0x0000000c16167981 */ /* 0x000ee2000c1e9b00 */
[----:B------:R-:W-:Y:S02]  /*07a0*/  IADD3 R18, P0, R11, UR10, RZ ;  /* 0x0000000a0b127c10 */ /* 0x000fe4000ff1e0ff */
[----:B------:R-:W-:Y:S02]  /*07b0*/  SHF.L.U64.HI R10, R5, 0x1, R6 ;  /* 0x00000001050a7819 */ /* 0x000fe40000010206 */
[----:B------:R-:W-:Y:S02]  /*07c0*/  IADD3 R16, P1, R11, UR18, RZ ;  /* 0x000000120b107c10 */ /* 0x000fe4000ff3e0ff */
[C---:B------:R-:W-:Y:S02]  /*07d0*/  IADD3.X R19, R10.reuse, UR11, RZ, P0, !PT ;  /* 0x0000000b0a137c10 */ /* 0x040fe400087fe4ff */
[----:B------:R-:W-:-:S04]  /*07e0*/  IADD3.X R17, R10, UR19, RZ, P1, !PT ;  /* 0x000000130a117c10 */ /* 0x000fc80008ffe4ff */
[----:B------:R-:W4:Y:S04]  /*07f0*/  LDG.E.64.CONSTANT R18, desc[UR12][R18.64] ;  /* 0x0000000c12127981 */ /* 0x000f28000c1e9b00 */
[----:B------:R-:W4:Y:S01]  /*0800*/  LDG.E.64.CONSTANT R16, desc[UR12][R16.64] ;  /* 0x0000000c10107981 */ /* 0x000f22000c1e9b00 */
[----:B------:R-:W-:-:S05]  /*0810*/  VIADD R5, R0, 0xf00 ;  /* 0x00000f0000057836 */ /* 0x000fca0000000000 */
[----:B------:R-:W-:-:S04]  /*0820*/  IADD3 R5, P0, R5, R2, RZ ;  /* 0x0000000205057210 */ /* 0x000fc80007f1e0ff */
[----:B------:R-:W-:Y:S01]  /*0830*/  IADD3.X R4, RZ, R3, RZ, P0, !PT ;  /* 0x00000003ff047210 */ /* 0x000fe200007fe4ff */
[----:B------:R-:W-:-:S03]  /*0840*/  IMAD.SHL.U32 R7, R5, 0x2, RZ ;  /* 0x0000000205077824 */ /* 0x000fc600078e00ff */
[----:B------:R-:W-:Y:S02]  /*0850*/  SHF.L.U64.HI R6, R5, 0x1, R4 ;  /* 0x0000000105067819 */ /* 0x000fe40000010204 */
[C---:B------:R-:W-:Y:S02]  /*0860*/  IADD3 R14, P0, R7.reuse, UR10, RZ ;  /* 0x0000000a070e7c10 */ /* 0x040fe4000ff1e0ff */
[----:B------:R-:W-:Y:S02]  /*0870*/  IADD3 R12, P1, R7, UR18, RZ ;  /* 0x00000012070c7c10 */ /* 0x000fe4000ff3e0ff */
[C---:B------:R-:W-:Y:S02]  /*0880*/  IADD3.X R15, R6.reuse, UR11, RZ, P0, !PT ;  /* 0x0000000b060f7c10 */ /* 0x040fe400087fe4ff */
[----:B------:R-:W-:-:S04]  /*0890*/  IADD3.X R13, R6, UR19, RZ, P1, !PT ;  /* 0x00000013060d7c10 */ /* 0x000fc80008ffe4ff */
[----:B------:R-:W4:Y:S04]  /*08a0*/  LDG.E.64.CONSTANT R14, desc[UR12][R14.64] ;  /* 0x0000000c0e0e7981 */ /* 0x000f28000c1e9b00 */
[----:B------:R-:W4:Y:S01]  /*08b0*/  LDG.E.64.CONSTANT R12, desc[UR12][R12.64] ;  /* 0x0000000c0c0c7981 */ /* 0x000f22000c1e9b00 */
[----:B------:R-:W-:-:S04]  /*08c0*/  IADD3 R4, R0, 0x1e00, RZ ;  /* 0x00001e0000047810 */ /* 0x000fc80007ffe0ff */
[----:B------:R-:W-:Y:S01]  /*08d0*/  IADD3 R4, P0, R4, R2, RZ ;  /* 0x0000000204047210 */ /* 0x000fe20007f1e0ff */
[----:B------:R-:W-:Y:S04]  /*08e0*/  STL [R1+0x64], R10 ;  /* 0x0000640a01007387 */ /* 0x000fe80000100800 */
[----:B------:R-:W-:Y:S01]  /*08f0*/  STL [R1+0x54], R11 ;  /* 0x0000540b01007387 */ /* 0x000fe20000100800 */
[----:B------:R-:W-:-:S03]  /*0900*/  IMAD.X R5, RZ, RZ, R3, P0 ;  /* 0x000000ffff057224 */ /* 0x000fc600000e0603 */
[----:B------:R0:W-:Y:S01]  /*0910*/  STL [R1+0x5c], R7 ;  /* 0x00005c0701007387 */ /* 0x0001e20000100800 */
[----:B------:R-:W-:-:S03]  /*0920*/  VIADD R0, R0, 0x2d00 ;  /* 0x00002d0000007836 */ /* 0x000fc60000000000 */
[----:B------:R1:W-:Y:S01]  /*0930*/  STL [R1+0x60], R6 ;  /* 0x0000600601007387 */ /* 0x0003e20000100800 */
[C---:B0-----:R-:W-:Y:S02]  /*0940*/  SHF.L.U32 R7, R4.reuse, 0x1, RZ ;  /* 0x0000000104077819 */ /* 0x041fe400000006ff */
[----:B-1----:R-:W-:Y:S02]  /*0950*/  SHF.L.U64.HI R6, R4, 0x1, R5 ;  /* 0x0000000104067819 */ /* 0x002fe40000010205 */
[----:B------:R-:W-:-:S04]  /*0960*/  IADD3 R10, P0, R7, UR10, RZ ;  /* 0x0000000a070a7c10 */ /* 0x000fc8000ff1e0ff */
[----:B------:R-:W-:Y:S02]  /*0970*/  IADD3.X R11, R6, UR11, RZ, P0, !PT ;  /* 0x0000000b060b7c10 */ /* 0x000fe400087fe4ff */
[----:B------:R-:W-:-:S04]  /*0980*/  IADD3 R0, P0, R0, R2, RZ ;  /* 0x0000000200007210 */ /* 0x000fc80007f1e0ff */
[----:B------:R-:W-:Y:S01]  /*0990*/  IADD3.X R3, RZ, R3, RZ, P0, !PT ;  /* 0x00000003ff037210 */ /* 0x000fe200007fe4ff */
[C---:B------:R-:W-:Y:S01]  /*09a0*/  IMAD.SHL.U32 R4, R0.reuse, 0x2, RZ ;  /* 0x0000000200047824 */ /* 0x040fe200078e00ff */
[----:B------:R-:W-:Y:S01]  /*09b0*/  IADD3 R8, P1, R7, UR18, RZ ;  /* 0x0000001207087c10 */ /* 0x000fe2000ff3e0ff */
[----:B------:R-:W-:Y:S01]  /*09c0*/  STL [R1+0x50], R7 ;  /* 0x0000500701007387 */ /* 0x000fe20000100800 */
[----:B------:R-:W-:Y:S02]  /*09d0*/  SHF.L.U64.HI R29, R0, 0x1, R3 ;  /* 0x00000001001d7819 */ /* 0x000fe40000010203 */
[----:B------:R-:W-:Y:S01]  /*09e0*/  IADD3.X R9, R6, UR19, RZ, P1, !PT ;  /* 0x0000001306097c10 */ /* 0x000fe20008ffe4ff */
[----:B------:R0:W-:Y:S04]  /*09f0*/  STL [R1+0x58], R6 ;  /* 0x0000580601007387 */ /* 0x0001e80000100800 */
[----:B------:R1:W-:Y:S01]  /*0a00*/  STL [R1+0x48], R4 ;  /* 0x0000480401007387 */ /* 0x0003e20000100800 */
[----:B------:R-:W-:-:S03]  /*0a10*/  HFMA2.MMA R37, -RZ, RZ, 0, 1.430511474609375e-06 ;  /* 0x00000018ff257435 */ /* 0x000fc600000001ff */
[----:B------:R-:W4:Y:S01]  /*0a20*/  LDG.E.64.CONSTANT R10, desc[UR12][R10.64] ;  /* 0x0000000c0a0a7981 */ /* 0x000f22000c1e9b00 */
[----:B0-----:R-:W-:-:S03]  /*0a30*/  IADD3 R6, P0, R4, UR10, RZ ;  /* 0x0000000a04067c10 */ /* 0x001fc6000ff1e0ff */
[----:B------:R-:W4:Y:S01]  /*0a40*/  LDG.E.64.CONSTANT R8, desc[UR12][R8.64] ;  /* 0x0000000c08087981 */ /* 0x000f22000c1e9b00 */
[----:B-1----:R-:W-:-:S03]  /*0a50*/  IADD3 R4, P1, R4, UR18, RZ ;  /* 0x0000001204047c10 */ /* 0x002fc6000ff3e0ff */
[----:B------:R0:W-:Y:S01]  /*0a60*/  STL [R1+0x4c], R29 ;  /* 0x00004c1d01007387 */ /* 0x0001e20000100800 */
[C---:B------:R-:W-:Y:S02]  /*0a70*/  IADD3.X R7, R29.reuse, UR11, RZ, P0, !PT ;  /* 0x0000000b1d077c10 */ /* 0x040fe400087fe4ff */
[----:B------:R-:W-:Y:S01]  /*0a80*/  IADD3.X R5, R29, UR19, RZ, P1, !PT ;  /* 0x000000131d057c10 */ /* 0x000fe20008ffe4ff */
[----:B------:R-:W-:-:S03]  /*0a90*/  IMAD R28, R28, R37, UR8 ;  /* 0x000000081c1c7e24 */ /* 0x000fc6000f8e0225 */
[----:B------:R-:W4:Y:S04]  /*0aa0*/  LDG.E.64.CONSTANT R6, desc[UR12][R6.64] ;  /* 0x0000000c06067981 */ /* 0x000f28000c1e9b00 */
[----:B------:R-:W4:Y:S01]  /*0ab0*/  LDG.E.64.CONSTANT R4, desc[UR12][R4.64] ;  /* 0x0000000c04047981 */ /* 0x000f22000c1e9b00 */
[----:B---3--:R-:W-:-:S06]  /*0ac0*/  FADD.FTZ R0, R23, UR9 ;  /* 0x0000000917007e21 */ /* 0x008fcc0008010000 */
[----:B------:R-:W1:Y:S01]  /*0ad0*/  MUFU.RSQ R0, R0 ;  /* 0x0000000000007308 */ /* 0x000e620000001400 */
[----:B--2---:R-:W-:Y:S01]  /*0ae0*/  STL [R1+0x80], R20 ;  /* 0x0000801401007387 */ /* 0x004fe20000100800 */
[----:B------:R-:W-:Y:S02]  /*0af0*/  PRMT R23, R20, 0x7632, R23 ;  /* 0x0000763214177816 */ /* 0x000fe40000000017 */
[C---:B----4-:R-:W-:Y:S01]  /*0b00*/  PRMT R34, R18.reuse, 0x7632, R34 ;  /* 0x0000763212227816 */ /* 0x050fe20000000022 */
[----:B0-----:R-:W-:Y:S01]  /*0b10*/  IMAD.U32 R29, R18, 0x10000, RZ ;  /* 0x00010000121d7824 */ /* 0x001fe200078e00ff */
[----:B------:R-:W-:Y:S01]  /*0b20*/  SHF.L.U32 R3, R16, 0x10, RZ ;  /* 0x0000001010037819 */ /* 0x000fe200000006ff */
[----:B------:R-:W-:Y:S01]  /*0b30*/  STL [R1+0x84], R18 ;  /* 0x0000841201007387 */ /* 0x000fe20000100800 */
[----:B------:R-:W-:Y:S01]  /*0b40*/  SHF.L.U32 R2, R20, 0x10, RZ ;  /* 0x0000001014027819 */ /* 0x000fe200000006ff */
[----:B------:R-:W-:Y:S01]  /*0b50*/  FADD.FTZ R29, -R22, R29 ;  /* 0x0000001d161d7221 */ /* 0x000fe20000010100 */
[----:B------:R-:W-:Y:S01]  /*0b60*/  PRMT R31, R16, 0x7632, R31 ;  /* 0x00007632101f7816 */ /* 0x000fe2000000001f */
[----:B------:R0:W-:Y:S01]  /*0b70*/  STL [R1+0x88], R16 ;  /* 0x0000881001007387 */ /* 0x0001e20000100800 */
[----:B------:R-:W-:Y:S01]  /*0b80*/  SHF.L.U32 R34, R34, 0x10, RZ ;  /* 0x0000001022227819 */ /* 0x000fe200000006ff */
[----:B------:R-:W-:Y:S01]  /*0b90*/  IMAD.U32 R23, R23, 0x10000, RZ ;  /* 0x0001000017177824 */ /* 0x000fe200078e00ff */
[----:B------:R-:W-:Y:S01]  /*0ba0*/  SHF.L.U32 R31, R31, 0x10, RZ ;  /* 0x000000101f1f7819 */ /* 0x000fe200000006ff */
[----:B------:R2:W-:Y:S02]  /*0bb0*/  STL [R1+0xc], R3 ;  /* 0x00000c0301007387 */ /* 0x0005e40000100800 */
[----:B------:R-:W-:Y:S01]  /*0bc0*/  FADD.FTZ R34, -R22, R34 ;  /* 0x0000002216227221 */ /* 0x000fe20000010100 */
[----:B0-----:R-:W-:-:S02]  /*0bd0*/  IMAD.MOV.U32 R16, RZ, RZ, R3 ;  /* 0x000000ffff107224 */ /* 0x001fc400078e0003 */
[----:B-1----:R-:W-:Y:S02]  /*0be0*/  FMUL.FTZ R18, R0, R29 ;  /* 0x0000001d00127220 */ /* 0x002fe40000410000 */
[----:B--2---:R-:W-:Y:S01]  /*0bf0*/  FMUL.FTZ R3, R16, R2 ;  /* 0x0000000210037220 */ /* 0x004fe20000410000 */
[----:B------:R-:W-:Y:S01]  /*0c00*/  FMUL.FTZ R32, R31, R23 ;  /* 0x000000171f207220 */ /* 0x000fe20000410000 */
[----:B------:R-:W-:Y:S02]  /*0c10*/  FMUL.FTZ R34, R0, R34 ;  /* 0x0000002200227220 */ /* 0x000fe40000410000 */
[----:B------:R-:W-:Y:S01]  /*0c20*/  FFMA.FTZ R3, R18, R3, RZ ;  /* 0x0000000312037223 */ /* 0x000fe200000100ff */
[----:B------:R-:W-:Y:S01]  /*0c30*/  IMAD.MOV.U32 R20, RZ, RZ, R33 ;  /* 0x000000ffff147224 */ /* 0x000fe200078e0021 */
[----:B------:R0:W-:Y:S01]  /*0c40*/  STL [R1+0x44], R18 ;  /* 0x0000441201007387 */ /* 0x0001e20000100800 */
[----:B------:R-:W-:Y:S02]  /*0c50*/  IMAD.U32 R33, R19, 0x10000, RZ ;  /* 0x0001000013217824 */ /* 0x000fe400078e00ff */
[----:B------:R-:W-:Y:S01]  /*0c60*/  FFMA.FTZ R32, R34, R32, R3 ;  /* 0x0000002022207223 */ /* 0x000fe20000010003 */
[----:B------:R-:W-:Y:S01]  /*0c70*/  SHF.L.U32 R3, R21, 0x10, RZ ;  /* 0x0000001015037819 */ /* 0x000fe200000006ff */
[----:B------:R-:W-:Y:S01]  /*0c80*/  STL [R1+0x8c], R21 ;  /* 0x00008c1501007387 */ /* 0x000fe20000100800 */
[----:B------:R-:W-:Y:S01]  /*0c90*/  PRMT R36, R19, 0x7632, R36 ;  /* 0x0000763213247816 */ /* 0x000fe20000000024 */
[----:B------:R-:W-:Y:S01]  /*0ca0*/  FADD.FTZ R33, -R22, R33 ;  /* 0x0000002116217221 */ /* 0x000fe20000010100 */
[----:B0-----:R-:W-:Y:S01]  /*0cb0*/  SHF.L.U32 R18, R17, 0x10, RZ ;  /* 0x0000001011127819 */ /* 0x001fe200000006ff */
[----:B------:R-:W-:Y:S01]  /*0cc0*/  STL [R1+0x90], R19 ;  /* 0x0000901301007387 */ /* 0x000fe20000100800 */
[----:B------:R-:W-:-:S02]  /*0cd0*/  PRMT R29, R21, 0x7632, R29 ;  /* 0x00007632151d7816 */ /* 0x000fc4000000001d */
[----:B------:R-:W-:Y:S01]  /*0ce0*/  PRMT R30, R17, 0x7632, R30 ;  /* 0x00007632111e7816 */ /* 0x000fe2000000001e */
[----:B------:R-:W-:Y:S01]  /*0cf0*/  STL [R1+0x94], R17 ;  /* 0x0000941101007387 */ /* 0x000fe20000100800 */
[----:B------:R-:W-:Y:S01]  /*0d00*/  SHF.L.U32 R36, R36, 0x10, RZ ;  /* 0x0000001024247819 */ /* 0x000fe200000006ff */
[----:B------:R-:W-:Y:S02]  /*0d10*/  FMUL.FTZ R35, R18, R3 ;  /* 0x0000000312237220 */ /* 0x000fe40000410000 */
[----:B------:R0:W-:Y:S01]  /*0d20*/  STL [R1+0x10], R18 ;  /* 0x0000101201007387 */ /* 0x0001e20000100800 */
[----:B------:R-:W-:Y:S02]  /*0d30*/  IMAD.U32 R29, R29, 0x10000, RZ ;  /* 0x000100001d1d7824 */ /* 0x000fe400078e00ff */
[----:B------:R-:W-:Y:S02]  /*0d40*/  IMAD.U32 R30, R30, 0x10000, RZ ;  /* 0x000100001e1e7824 */ /* 0x000fe400078e00ff */
[----:B0-----:R-:W-:Y:S01]  /*0d50*/  FMUL.FTZ R18, R0, R33 ;  /* 0x0000002100127220 */ /* 0x001fe20000410000 */
[----:B------:R-:W-:-:S03]  /*0d60*/  FADD.FTZ R33, -R22, R36 ;  /* 0x0000002416217221 */ /* 0x000fc60000010100 */
[----:B------:R-:W-:Y:S01]  /*0d70*/  FFMA.FTZ R32, R18, R35, R32 ;  /* 0x0000002312207223 */ /* 0x000fe20000010020 */
[----:B------:R-:W-:Y:S02]  /*0d80*/  IMAD.U32 R35, R14, 0x10000, RZ ;  /* 0x000100000e237824 */ /* 0x000fe400078e00ff */
[----:B------:R-:W-:Y:S01]  /*0d90*/  FMUL.FTZ R36, R30, R29 ;  /* 0x0000001d1e247220 */ /* 0x000fe20000410000 */
[----:B------:R-:W-:Y:S01]  /*0da0*/  FMUL.FTZ R33, R0, R33 ;  /* 0x0000002100217220 */ /* 0x000fe20000410000 */
[----:B------:R0:W-:Y:S01]  /*0db0*/  STL [R1+0x40], R18 ;  /* 0x0000401201007387 */ /* 0x0001e20000100800 */
[----:B------:R-:W-:Y:S01]  /*0dc0*/  FADD.FTZ R35, -R22, R35 ;  /* 0x0000002316237221 */ /* 0x000fe20000010100 */
[----:B------:R-:W-:Y:S01]  /*0dd0*/  PRMT R17, R12, 0x7632, R17 ;  /* 0x000076320c117816 */ /* 0x000fe20000000011 */
[----:B------:R-:W-:Y:S01]  /*0de0*/  FFMA.FTZ R32, R33, R36, R32 ;  /* 0x0000002421207223 */ /* 0x000fe20000010020 */
[----:B------:R1:W-:Y:S01]  /*0df0*/  STL [R1+0x98], R14 ;  /* 0x0000980e01007387 */ /* 0x0003e20000100800 */
[----:B------:R-:W-:-:S03]  /*0e00*/  PRMT R36, R14, 0x7632, R36 ;  /* 0x000076320e247816 */ /* 0x000fc60000000024 */
[----:B------:R2:W-:Y:S01]  /*0e10*/  STL [R1+0x9c], R12 ;  /* 0x00009c0c01007387 */ /* 0x0005e20000100800 */
[----:B0-----:R-:W-:Y:S01]  /*0e20*/  SHF.L.U32 R18, R12, 0x10, RZ ;  /* 0x000000100c127819 */ /* 0x001fe200000006ff */
[----:B-1----:R-:W-:-:S04]  /*0e30*/  IMAD R14, R20, 0x8, R28 ;  /* 0x00000008140e7824 */ /* 0x002fc800078e021c */
[----:B------:R-:W-:Y:S01]  /*0e40*/  FMUL.FTZ R37, R2, R18 ;  /* 0x0000001202257220 */ /* 0x000fe20000410000 */
[----:B--2---:R-:W-:Y:S01]  /*0e50*/  FMUL.FTZ R12, R0, R35 ;  /* 0x00000023000c7220 */ /* 0x004fe20000410000 */
[----:B------:R-:W-:Y:S04]  /*0e60*/  STL [R1+0x8], R18 ;  /* 0x0000081201007387 */ /* 0x000fe80000100800 */
[----:B------:R-:W-:Y:S01]  /*0e70*/  STL [R1+0x3c], R12 ;  /* 0x00003c0c01007387 */ /* 0x000fe20000100800 */
[----:B------:R-:W-:-:S03]  /*0e80*/  FFMA.FTZ R32, R12, R37, R32 ;  /* 0x000000250c207223 */ /* 0x000fc60000010020 */
[----:B------:R-:W-:Y:S04]  /*0e90*/  STL [R1+0x14], R14 ;  /* 0x0000140e01007387 */ /* 0x000fe80000100800 */
[----:B------:R0:W-:Y:S04]  /*0ea0*/  STL [R1+0xac], R12 ;  /* 0x0000ac0c01007387 */ /* 0x0001e80000100800 */
[----:B0-----:R-:W2:Y:S01]  /*0eb0*/  LDL R12, [R1+0x10] ;  /* 0x00001000010c7983 */ /* 0x001ea20000100800 */
[----:B------:R-:W-:Y:S01]  /*0ec0*/  IMAD.U32 R36, R36, 0x10000, RZ ;  /* 0x0001000024247824 */ /* 0x000fe200078e00ff */
[----:B------:R-:W-:Y:S01]  /*0ed0*/  SHF.L.U32 R35, R17, 0x10, RZ ;  /* 0x0000001011237819 */ /* 0x000fe200000006ff */
[----:B------:R-:W-:-:S02]  /*0ee0*/  FFMA.FTZ R16, R16, R2, RZ ;  /* 0x0000000210107223 */ /* 0x000fc400000100ff */
[----:B------:R-:W-:Y:S02]  /*0ef0*/  FADD.FTZ R36, -R22, R36 ;  /* 0x0000002416247221 */ /* 0x000fe40000010100 */
[----:B------:R-:W-:Y:S02]  /*0f00*/  FMUL.FTZ R37, R23, R35 ;  /* 0x0000002317257220 */ /* 0x000fe40000410000 */
[----:B------:R-:W-:Y:S01]  /*0f10*/  FMUL.FTZ R36, R0, R36 ;  /* 0x0000002400247220 */ /* 0x000fe20000410000 */
[C---:B------:R-:W-:Y:S01]  /*0f20*/  FFMA.FTZ R28, R31.reuse, R23, R16 ;  /* 0x000000171f1c7223 */ /* 0x040fe20000010010 */
[----:B------:R-:W-:Y:S01]  /*0f30*/  FADD.FTZ R16, R31, R27 ;  /* 0x0000001b1f107221 */ /* 0x000fe20000010000 */
[----:B------:R-:W-:Y:S01]  /*0f40*/  FFMA.FTZ R26, R34, R31, R26 ;  /* 0x0000001f221a7223 */ /* 0x000fe2000001001a */
[----:B------:R-:W-:Y:S01]  /*0f50*/  FFMA.FTZ R31, R36, R37, R32 ;  /* 0x00000025241f7223 */ /* 0x000fe20000010020 */
[--C-:B------:R-:W-:Y:S01]  /*0f60*/  FADD.FTZ R18, R30, R25.reuse ;  /* 0x000000191e127221 */ /* 0x100fe20000010000 */
[C---:B------:R-:W-:Y:S01]  /*0f70*/  SHF.L.U32 R32, R15.reuse, 0x10, RZ ;  /* 0x000000100f207819 */ /* 0x040fe200000006ff */
[----:B------:R0:W-:Y:S01]  /*0f80*/  STL [R1+0xa0], R15 ;  /* 0x0000a00f01007387 */ /* 0x0001e20000100800 */
[----:B------:R-:W-:-:S03]  /*0f90*/  PRMT R25, R15, 0x7632, R25 ;  /* 0x000076320f197816 */ /* 0x000fc60000000019 */
[----:B0-----:R-:W3:Y:S01]  /*0fa0*/  LDL R15, [R1+0x8] ;  /* 0x00000800010f7983 */ /* 0x001ee20000100800 */
[----:B------:R-:W-:Y:S02]  /*0fb0*/  IMAD.U32 R14, R13, 0x10000, RZ ;  /* 0x000100000d0e7824 */ /* 0x000fe400078e00ff */
[----:B------:R-:W-:Y:S01]  /*0fc0*/  FADD.FTZ R32, -R22, R32 ;  /* 0x0000002016207221 */ /* 0x000fe20000010100 */
[----:B------:R-:W-:-:S03]  /*0fd0*/  FFMA.FTZ R24, R33, R30, R24 ;  /* 0x0000001e21187223 */ /* 0x000fc60000010018 */
[----:B------:R-:W-:Y:S01]  /*0fe0*/  FMUL.FTZ R17, R0, R32 ;  /* 0x0000002000117220 */ /* 0x000fe20000410000 */
[----:B------:R-:W-:Y:S01]  /*0ff0*/  STL [R1+0xa4], R13 ;  /* 0x0000a40d01007387 */ /* 0x000fe20000100800 */
[----:B------:R-:W-:-:S03]  /*1000*/  IMAD.U32 R19, R8, 0x10000, RZ ;  /* 0x0001000008137824 */ /* 0x000fc600078e00ff */
[----:B------:R-:W-:Y:S01]  /*1010*/  STL [R1+0x4], R14 ;  /* 0x0000040e01007387 */ /* 0x000fe20000100800 */
[--C-:B------:R-:W-:Y:S01]  /*1020*/  FFMA.FTZ R36, R36, R35, R26.reuse ;  /* 0x0000002324247223 */ /* 0x100fe2000001001a */
[----:B------:R-:W-:Y:S02]  /*1030*/  PRMT R26, R10, 0x7632, R26 ;  /* 0x000076320a1a7816 */ /* 0x000fe4000000001a */
[----:B------:R-:W-:Y:S02]  /*1040*/  PRMT R27, R13, 0x7632, R27 ;  /* 0x000076320d1b7816 */ /* 0x000fe4000000001b */
[----:B------:R-:W-:-:S03]  /*1050*/  SHF.L.U32 R25, R25, 0x10, RZ ;  /* 0x0000001019197819 */ /* 0x000fc600000006ff */
[----:B------:R-:W-:Y:S02]  /*1060*/  IMAD.U32 R27, R27, 0x10000, RZ ;  /* 0x000100001b1b7824 */ /* 0x000fe400078e00ff */
[----:B------:R-:W-:Y:S02]  /*1070*/  FADD.FTZ R25, -R22, R25 ;  /* 0x0000001916197221 */ /* 0x000fe40000010100 */
[----:B------:R-:W-:Y:S01]  /*1080*/  FMUL.FTZ R32, R29, R27 ;  /* 0x0000001b1d207220 */ /* 0x000fe20000410000 */
[----:B--2---:R-:W-:Y:S01]  /*1090*/  FFMA.FTZ R33, R12, R3, R28 ;  /* 0x000000030c217223 */ /* 0x004fe2000001001c */
[----:B------:R-:W-:-:S04]  /*10a0*/  FMUL.FTZ R28, R3, R14 ;  /* 0x0000000e031c7220 */ /* 0x000fc80000410000 */
[----:B------:R-:W-:Y:S01]  /*10b0*/  FFMA.FTZ R31, R17, R28, R31 ;  /* 0x0000001c111f7223 */ /* 0x000fe2000001001f */
[----:B------:R-:W-:Y:S01]  /*10c0*/  SHF.L.U32 R28, R10, 0x10, RZ ;  /* 0x000000100a1c7819 */ /* 0x000fe200000006ff */
[----:B------:R-:W-:Y:S04]  /*10d0*/  STL [R1+0xb0], R12 ;  /* 0x0000b00c01007387 */ /* 0x000fe80000100800 */
[----:B------:R-:W-:Y:S01]  /*10e0*/  FADD.FTZ R28, -R22, R28 ;  /* 0x0000001c161c7221 */ /* 0x000fe20000010100 */
[----:B------:R-:W-:Y:S03]  /*10f0*/  STL [R1+0x38], R17 ;  /* 0x0000381101007387 */ /* 0x000fe60000100800 */
[C---:B------:R-:W-:Y:S01]  /*1100*/  FMUL.FTZ R21, R0.reuse, R28 ;  /* 0x0000001c00157220 */ /* 0x040fe20000410000 */
[----:B------:R-:W-:Y:S04]  /*1110*/  STL [R1+0xa8], R17 ;  /* 0x0000a81101007387 */ /* 0x000fe80000100800 */
[----:B------:R0:W-:Y:S04]  /*1120*/  STL [R1+0xb4], R10 ;  /* 0x0000b40a01007387 */ /* 0x0001e80000100800 */
[----:B------:R1:W-:Y:S04]  /*1130*/  STL [R1+0xb8], R8 ;  /* 0x0000b80801007387 */ /* 0x0003e80000100800 */
[----:B------:R-:W-:Y:S04]  /*1140*/  STL [R1], R19 ;  /* 0x0000001301007387 */ /* 0x000fe80000100800 */
[----:B------:R-:W-:Y:S04]  /*1150*/  STL [R1+0x34], R21 ;  /* 0x0000341501007387 */ /* 0x000fe80000100800 */
[----:B0-----:R-:W2:Y:S01]  /*1160*/  LDL.LU R10, [R1+0x14] ;  /* 0x00001400010a7983 */ /* 0x001ea20000300800 */
[----:B------:R-:W-:Y:S01]  /*1170*/  FMUL.FTZ R25, R0, R25 ;  /* 0x0000001900197220 */ /* 0x000fe20000410000 */
[----:B------:R-:W-:Y:S01]  /*1180*/  FFMA.FTZ R30, R30, R29, R33 ;  /* 0x0000001d1e1e7223 */ /* 0x000fe20000010021 */
[----:B------:R-:W-:Y:S01]  /*1190*/  FMUL.FTZ R34, R2, R19 ;  /* 0x0000001302227220 */ /* 0x000fe20000410000 */
[----:B------:R-:W-:-:S02]  /*11a0*/  IMAD.U32 R37, R9, 0x10000, RZ ;  /* 0x0001000009257824 */ /* 0x000fc400078e00ff */
[----:B------:R-:W-:Y:S01]  /*11b0*/  FFMA.FTZ R31, R25, R32, R31 ;  /* 0x00000020191f7223 */ /* 0x000fe2000001001f */
[----:B---3--:R-:W-:Y:S01]  /*11c0*/  FFMA.FTZ R30, R2, R15, R30 ;  /* 0x0000000f021e7223 */ /* 0x008fe2000001001e */
[----:B------:R-:W-:Y:S01]  /*11d0*/  PRMT R32, R8, 0x7632, R32 ;  /* 0x0000763208207816 */ /* 0x000fe20000000020 */
[----:B------:R-:W3:Y:S01]  /*11e0*/  LDL.LU R12, [R1+0x18] ;  /* 0x00001800010c7983 */ /* 0x000ee20000300800 */
[----:B------:R-:W-:Y:S01]  /*11f0*/  SHF.L.U32 R33, R26, 0x10, RZ ;  /* 0x000000101a217819 */ /* 0x000fe200000006ff */
[----:B------:R-:W-:Y:S01]  /*1200*/  FFMA.FTZ R31, R21, R34, R31 ;  /* 0x00000022151f7223 */ /* 0x000fe2000001001f */
[----:B------:R-:W-:Y:S01]  /*1210*/  FFMA.FTZ R34, R23, R35, R30 ;  /* 0x0000002317227223 */ /* 0x000fe2000001001e */
[----:B------:R-:W-:Y:S01]  /*1220*/  SHF.L.U32 R30, R11, 0x10, RZ ;  /* 0x000000100b1e7819 */ /* 0x000fe200000006ff */
[----:B------:R-:W-:Y:S02]  /*1230*/  IMAD.U32 R26, R32, 0x10000, RZ ;  /* 0x00010000201a7824 */ /* 0x000fe400078e00ff */
[----:B------:R-:W-:Y:S01]  /*1240*/  FADD.FTZ R28, -R22, R33 ;  /* 0x00000021161c7221 */ /* 0x000fe20000010100 */
[----:B------:R-:W-:Y:S01]  /*1250*/  FFMA.FTZ R13, R25, R27, R24 ;  /* 0x0000001b190d7223 */ /* 0x000fe20000010018 */
[----:B------:R-:W-:Y:S01]  /*1260*/  FFMA.FTZ R34, R3, R14, R34 ;  /* 0x0000000e03227223 */ /* 0x000fe20000010022 */
[----:B------:R-:W-:Y:S01]  /*1270*/  FMUL.FTZ R25, R23, R26 ;  /* 0x0000001a17197220 */ /* 0x000fe20000410000 */
[----:B------:R-:W-:Y:S01]  /*1280*/  FMUL.FTZ R28, R0, R28 ;  /* 0x0000001c001c7220 */ /* 0x000fe20000410000 */
[----:B------:R-:W-:Y:S01]  /*1290*/  FADD.FTZ R30, -R22, R30 ;  /* 0x0000001e161e7221 */ /* 0x000fe20000010100 */
[----:B------:R-:W-:Y:S01]  /*12a0*/  FADD.FTZ R24, R16, R35 ;  /* 0x0000002310187221 */ /* 0x000fe20000010000 */
[----:B------:R-:W-:Y:S01]  /*12b0*/  FMUL.FTZ R33, R3, R37 ;  /* 0x0000002503217220 */ /* 0x000fe20000410000 */
[----:B------:R-:W-:Y:S01]  /*12c0*/  FFMA.FTZ R31, R28, R25, R31 ;  /* 0x000000191c1f7223 */ /* 0x000fe2000001001f */
[----:B------:R-:W-:Y:S01]  /*12d0*/  FMUL.FTZ R16, R0, R30 ;  /* 0x0000001e00107220 */ /* 0x000fe20000410000 */
[----:B------:R-:W-:Y:S01]  /*12e0*/  FFMA.FTZ R30, R29, R27, R34 ;  /* 0x0000001b1d1e7223 */ /* 0x000fe20000010022 */
[----:B------:R-:W-:Y:S01]  /*12f0*/  PRMT R32, R11, 0x7632, R32 ;  /* 0x000076320b207816 */ /* 0x000fe20000000020 */
[----:B-1----:R-:W-:Y:S01]  /*1300*/  FADD.FTZ R8, R18, R27 ;  /* 0x0000001b12087221 */ /* 0x002fe20000010000 */
[----:B------:R-:W-:Y:S01]  /*1310*/  FFMA.FTZ R27, R16, R33, R31 ;  /* 0x00000021101b7223 */ /* 0x000fe2000001001f */
[----:B------:R-:W-:Y:S01]  /*1320*/  FFMA.FTZ R33, R2, R19, R30 ;  /* 0x0000001302217223 */ /* 0x000fe2000001001e */
[----:B------:R-:W-:-:S02]  /*1330*/  PRMT R25, R9, 0x7632, R25 ;  /* 0x0000763209197816 */ /* 0x000fc40000000019 */
[----:B------:R-:W-:Y:S01]  /*1340*/  SHF.L.U32 R32, R32, 0x10, RZ ;  /* 0x0000001020207819 */ /* 0x000fe200000006ff */
[-C--:B------:R-:W-:Y:S01]  /*1350*/  FFMA.FTZ R17, R28, R26.reuse, R36 ;  /* 0x0000001a1c117223 */ /* 0x080fe20000010024 */
[----:B------:R-:W-:Y:S01]  /*1360*/  FADD.FTZ R36, R24, R26 ;  /* 0x0000001a18247221 */ /* 0x000fe20000010000 */
[----:B------:R-:W-:Y:S01]  /*1370*/  FFMA.FTZ R28, R23, R26, R33 ;  /* 0x0000001a171c7223 */ /* 0x000fe20000010021 */
[----:B------:R-:W-:Y:S01]  /*1380*/  SHF.L.U32 R26, R6, 0x10, RZ ;  /* 0x00000010061a7819 */ /* 0x000fe200000006ff */
[----:B------:R-:W-:Y:S02]  /*1390*/  IMAD.U32 R25, R25, 0x10000, RZ ;  /* 0x0001000019197824 */ /* 0x000fe400078e00ff */
[----:B------:R-:W-:Y:S01]  /*13a0*/  FADD.FTZ R32, -R22, R32 ;  /* 0x0000002016207221 */ /* 0x000fe20000010100 */
[----:B------:R-:W-:Y:S01]  /*13b0*/  PRMT R35, R6, 0x7632, R35 ;  /* 0x0000763206237816 */ /* 0x000fe20000000023 */
[----:B------:R-:W-:Y:S02]  /*13c0*/  IMAD.U32 R34, R4, 0x10000, RZ ;  /* 0x0001000004227824 */ /* 0x000fe400078e00ff */
[----:B------:R-:W-:Y:S01]  /*13d0*/  FMUL.FTZ R31, R29, R25 ;  /* 0x000000191d1f7220 */ /* 0x000fe20000410000 */
[----:B------:R-:W-:Y:S01]  /*13e0*/  FMUL.FTZ R30, R0, R32 ;  /* 0x00000020001e7220 */ /* 0x000fe20000410000 */
[----:B------:R-:W-:Y:S01]  /*13f0*/  FFMA.FTZ R28, R3, R37, R28 ;  /* 0x00000025031c7223 */ /* 0x000fe2000001001c */
[----:B------:R-:W-:Y:S01]  /*1400*/  FADD.FTZ R26, -R22, R26 ;  /* 0x0000001a161a7221 */ /* 0x000fe20000010100 */
[----:B------:R-:W-:Y:S01]  /*1410*/  PRMT R33, R4, 0x7632, R33 ;  /* 0x0000763204217816 */ /* 0x000fe20000000021 */
[----:B------:R-:W-:Y:S01]  /*1420*/  FFMA.FTZ R27, R30, R31, R27 ;  /* 0x0000001f1e1b7223 */ /* 0x000fe2000001001b */
[----:B------:R-:W-:Y:S01]  /*1430*/  SHF.L.U32 R35, R35, 0x10, RZ ;  /* 0x0000001023237819 */ /* 0x000fe200000006ff */
[----:B------:R-:W-:Y:S01]  /*1440*/  FFMA.FTZ R28, R29, R25, R28 ;  /* 0x000000191d1c7223 */ /* 0x000fe2000001001c */
[----:B------:R-:W-:Y:S01]  /*1450*/  FMUL.FTZ R24, R2, R34 ;  /* 0x0000002202187220 */ /* 0x000fe20000410000 */
[----:B------:R-:W-:Y:S01]  /*1460*/  FMUL.FTZ R18, R0, R26 ;  /* 0x0000001a00127220 */ /* 0x000fe20000410000 */
[----:B------:R-:W-:-:S02]  /*1470*/  IMAD.U32 R33, R33, 0x10000, RZ ;  /* 0x0001000021217824 */ /* 0x000fc400078e00ff */
[----:B------:R-:W-:Y:S01]  /*1480*/  FFMA.FTZ R26, R2, R34, R28 ;  /* 0x00000022021a7223 */ /* 0x000fe2000001001c */
[----:B------:R-:W-:Y:S01]  /*1490*/  FADD.FTZ R35, -R22, R35 ;  /* 0x0000002316237221 */ /* 0x000fe20000010100 */
[----:B------:R-:W-:Y:S01]  /*14a0*/  FFMA.FTZ R27, R18, R24, R27 ;  /* 0x00000018121b7223 */ /* 0x000fe2000001001b */
[----:B------:R-:W-:Y:S01]  /*14b0*/  SHF.L.U32 R24, R7, 0x10, RZ ;  /* 0x0000001007187819 */ /* 0x000fe200000006ff */
[CC--:B------:R-:W-:Y:S01]  /*14c0*/  FFMA.FTZ R26, R23.reuse, R33.reuse, R26 ;  /* 0x00000021171a7223 */ /* 0x0c0fe2000001001a */
[----:B------:R-:W-:Y:S01]  /*14d0*/  FMUL.FTZ R23, R23, R33 ;  /* 0x0000002117177220 */ /* 0x000fe20000410000 */
[----:B------:R-:W-:Y:S01]  /*14e0*/  FMUL.FTZ R35, R0, R35 ;  /* 0x0000002300237220 */ /* 0x000fe20000410000 */
[----:B------:R-:W-:Y:S01]  /*14f0*/  PRMT R28, R7, 0x7632, R28 ;  /* 0x00007632071c7816 */ /* 0x000fe2000000001c */
[----:B------:R-:W-:Y:S02]  /*1500*/  FADD.FTZ R24, -R22, R24 ;  /* 0x0000001816187221 */ /* 0x000fe40000010100 */
[----:B------:R-:W-:Y:S01]  /*1510*/  FFMA.FTZ R27, R35, R23, R27 ;  /* 0x00000017231b7223 */ /* 0x000fe2000001001b */
[C---:B------:R-:W-:Y:S01]  /*1520*/  SHF.L.U32 R23, R5.reuse, 0x10, RZ ;  /* 0x0000001005177819 */ /* 0x040fe200000006ff */
[----:B------:R-:W-:Y:S01]  /*1530*/  FMUL.FTZ R20, R0, R24 ;  /* 0x0000001800147220 */ /* 0x000fe20000410000 */
[----:B------:R-:W-:Y:S01]  /*1540*/  PRMT R24, R5, 0x7632, R24 ;  /* 0x0000763205187816 */ /* 0x000fe20000000018 */
[----:B------:R-:W-:-:S02]  /*1550*/  IMAD.U32 R28, R28, 0x10000, RZ ;  /* 0x000100001c1c7824 */ /* 0x000fc400078e00ff */
[C---:B------:R-:W-:Y:S02]  /*1560*/  FMUL.FTZ R31, R3.reuse, R23 ;  /* 0x00000017031f7220 */ /* 0x040fe40000410000 */
[----:B------:R-:W-:Y:S01]  /*1570*/  FADD.FTZ R28, -R22, R28 ;  /* 0x0000001c161c7221 */ /* 0x000fe20000010100 */
[----:B------:R-:W-:Y:S02]  /*1580*/  IMAD.U32 R24, R24, 0x10000, RZ ;  /* 0x0001000018187824 */ /* 0x000fe400078e00ff */
[----:B------:R-:W-:Y:S01]  /*1590*/  FFMA.FTZ R27, R20, R31, R27 ;  /* 0x0000001f141b7223 */ /* 0x000fe2000001001b */
[----:B------:R-:W-:Y:S01]  /*15a0*/  FFMA.FTZ R26, R3, R23, R26 ;  /* 0x00000017031a7223 */ /* 0x000fe2000001001a */
[----:B------:R-:W-:Y:S01]  /*15b0*/  FMUL.FTZ R28, R0, R28 ;  /* 0x0000001c001c7220 */ /* 0x000fe20000410000 */
[CC--:B------:R-:W-:Y:S01]  /*15c0*/  FMUL.FTZ R31, R29.reuse, R24.reuse ;  /* 0x000000181d1f7220 */ /* 0x0c0fe20000410000 */
[----:B------:R-:W-:Y:S01]  /*15d0*/  STL [R1+0x30], R16 ;  /* 0x0000301001007387 */ /* 0x000fe20000100800 */
[----:B------:R-:W-:-:S02]  /*15e0*/  FFMA.FTZ R26, R29, R24, R26 ;  /* 0x000000181d1a7223 */ /* 0x000fc4000001001a */
[----:B------:R-:W-:Y:S01]  /*15f0*/  FFMA.FTZ R27, R28, R31, R27 ;  /* 0x0000001f1c1b7223 */ /* 0x000fe2000001001b */
[----:B------:R-:W4:Y:S01]  /*1600*/  LDL R32, [R1+0x40] ;  /* 0x0000400001207983 */ /* 0x000f220000100800 */
[----:B------:R-:W-:-:S03]  /*1610*/  FFMA.FTZ R13, R30, R25, R13 ;  /* 0x000000191e0d7223 */ /* 0x000fc6000001000d */
[----:B------:R-:W-:Y:S01]  /*1620*/  STL [R1+0x2c], R18 ;  /* 0x00002c1201007387 */ /* 0x000fe20000100800 */
[----:B------:R-:W-:-:S03]  /*1630*/  FADD.FTZ R25, R8, R25 ;  /* 0x0000001908197221 */ /* 0x000fc60000010000 */
[----:B------:R-:W-:Y:S04]  /*1640*/  STL [R1+0x28], R20 ;  /* 0x0000281401007387 */ /* 0x000fe80000100800 */
[----:B------:R-:W4:Y:S04]  /*1650*/  LDL.LU R29, [R1+0x1c] ;  /* 0x00001c00011d7983 */ /* 0x000f280000300800 */
[----:B------:R-:W4:Y:S04]  /*1660*/  LDL.LU R31, [R1+0x24] ;  /* 0x00002400011f7983 */ /* 0x000f280000300800 */
[----:B------:R-:W3:Y:S04]  /*1670*/  LDL R30, [R1+0x44] ;  /* 0x00004400011e7983 */ /* 0x000ee80000100800 */
[----:B------:R0:W5:Y:S04]  /*1680*/  LDL.LU R8, [R1+0xb8] ;  /* 0x0000b80001087983 */ /* 0x0001680000300800 */
[----:B--2---:R1:W-:Y:S04]  /*1690*/  STS.64 [R10], R26 ;  /* 0x0000001a0a007388 */ /* 0x0043e80000000a00 */
[----:B-1----:R0:W5:Y:S04]  /*16a0*/  LDL.LU R10, [R1+0xb4] ;  /* 0x0000b400010a7983 */ /* 0x0021680000300800 */
[----:B------:R-:W3:Y:S04]  /*16b0*/  LDL R26, [R1+0xc] ;  /* 0x00000c00011a7983 */ /* 0x000ee80000100800 */
[----:B------:R-:W2:Y:S01]  /*16c0*/  LDL.LU R27, [R1+0x20] ;  /* 0x00002000011b7983 */ /* 0x000ea20000300800 */
[----:B------:R-:W-:Y:S01]  /*16d0*/  FADD.FTZ R25, R25, R24 ;  /* 0x0000001819197221 */ /* 0x000fe20000010000 */
[----:B------:R-:W-:Y:S01]  /*16e0*/  UIADD3 UR10, UP0, UR14, 0xa, URZ ;  /* 0x0000000a0e0a7890 */ /* 0x000fe2000ff1e03f */
[----:B------:R-:W-:Y:S01]  /*16f0*/  BAR.SYNC.DEFER_BLOCKING 0x0 ;  /* 0x0000000000007b1d */ /* 0x000fe20000010000 */
[----:B---3--:R-:W-:-:S05]  /*1700*/  FFMA.FTZ R30, R30, R26, R12 ;  /* 0x0000001a1e1e7223 */ /* 0x008fca000001000c */
[----:B------:R-:W3:Y:S01]  /*1710*/  LDL.LU R12, [R1+0xb0] ;  /* 0x0000b000010c7983 */ /* 0x000ee20000300800 */
[----:B----4-:R-:W-:Y:S01]  /*1720*/  FADD.FTZ R29, R26, R29 ;  /* 0x0000001d1a1d7221 */ /* 0x010fe20000010000 */
[----:B------:R-:W-:Y:S01]  /*1730*/  FFMA.FTZ R26, R35, R33, R17 ;  /* 0x00000021231a7223 */ /* 0x000fe20000010011 */
[----:B---3--:R-:W-:Y:S01]  /*1740*/  FADD.FTZ R31, R12, R31 ;  /* 0x0000001f0c1f7221 */ /* 0x008fe20000010000 */
[----:B--2---:R-:W-:Y:S02]  /*1750*/  FFMA.FTZ R32, R32, R12, R27 ;  /* 0x0000000c20207223 */ /* 0x004fe4000001001b */
[----:B------:R-:W2:Y:S04]  /*1760*/  LDL.LU R12, [R1+0xac] ;  /* 0x0000ac00010c7983 */ /* 0x000ea80000300800 */
[----:B------:R-:W3:Y:S01]  /*1770*/  LDL.LU R17, [R1+0xa8] ;  /* 0x0000a80001117983 */ /* 0x000ee20000300800 */
[----:B------:R-:W-:Y:S01]  /*1780*/  FADD.FTZ R29, R29, R15 ;  /* 0x0000000f1d1d7221 */ /* 0x000fe20000010000 */
[----:B------:R-:W-:Y:S01]  /*1790*/  FFMA.FTZ R24, R28, R24, R13 ;  /* 0x000000181c187223 */ /* 0x000fe2000001000d */
[----:B------:R-:W-:Y:S01]  /*17a0*/  FADD.FTZ R31, R31, R14 ;  /* 0x0000000e1f1f7221 */ /* 0x000fe20000010000 */
[----:B------:R0:W5:Y:S01]  /*17b0*/  LDL.LU R13, [R1+0xa4] ;  /* 0x0000a400010d7983 */ /* 0x0001620000300800 */
[----:B------:R-:W-:Y:S01]  /*17c0*/  FADD.FTZ R29, R29, R19 ;  /* 0x000000131d1d7221 */ /* 0x000fe20000010000 */
[----:B------:R-:W1:Y:S01]  /*17d0*/  S2R R35, SR_TID.X ;  /* 0x0000000000237919 */ /* 0x000e620000002100 */
[----:B------:R-:W-:Y:S01]  /*17e0*/  FADD.FTZ R31, R31, R37 ;  /* 0x000000251f1f7221 */ /* 0x000fe20000010000 */
[----:B------:R-:W-:Y:S01]  /*17f0*/  FADD.FTZ R27, R36, R33 ;  /* 0x00000021241b7221 */ /* 0x000fe20000010000 */
[----:B------:R-:W-:Y:S01]  /*1800*/  FADD.FTZ R33, R29, R34 ;  /* 0x000000221d217221 */ /* 0x000fe20000010000 */
[----:B------:R-:W-:Y:S01]  /*1810*/  UIADD3.X UR11, URZ, UR5, URZ, UP0, !UPT ;  /* 0x000000053f0b7290 */ /* 0x000fe200087fe43f */
[----:B------:R-:W-:Y:S01]  /*1820*/  FADD.FTZ R28, R31, R23 ;  /* 0x000000171f1c7221 */ /* 0x000fe20000010000 */
[----:B------:R-:W-:-:S04]  /*1830*/  UISETP.GE.U32.AND UP0, UPT, UR10, UR16, UPT ;  /* 0x000000100a00728c */ /* 0x000fc8000bf06070 */
[----:B------:R-:W-:-:S06]  /*1840*/  UISETP.GE.AND.EX UP0, UPT, UR11, UR7, UPT, UP0 ;  /* 0x000000070b00728c */ /* 0x000fcc000bf06300 */
[----:B------:R-:W-:Y:S02]  /*1850*/  PLOP3.LUT P0, PT, PT, PT, UP0, 0x80, 0x0 ;  /* 0x000000000000781c */ /* 0x000fe40003f0f008 */
[----:B-1----:R-:W-:Y:S01]  /*1860*/  ISETP.GT.U32.AND P1, PT, R35, 0x1f, PT ;  /* 0x0000001f2300780c */ /* 0x002fe20003f24070 */
[----:B--2---:R-:W-:Y:S02]  /*1870*/  FFMA.FTZ R30, R12, R15, R30 ;  /* 0x0000000f0c1e7223 */ /* 0x004fe4000001001e */
[----:B------:R0:W5:Y:S01]  /*1880*/  LDL.LU R15, [R1+0xa0] ;  /* 0x0000a000010f7983 */ /* 0x0001620000300800 */
[----:B---3--:R-:W-:Y:S01]  /*1890*/  FFMA.FTZ R32, R17, R14, R32 ;  /* 0x0000000e11207223 */ /* 0x008fe20000010020 */
[----:B------:R-:W-:Y:S02]  /*18a0*/  FFMA.FTZ R30, R21, R19, R30 ;  /* 0x00000013151e7223 */ /* 0x000fe4000001001e */
[----:B------:R0:W5:Y:S01]  /*18b0*/  LDL.LU R12, [R1+0x9c] ;  /* 0x00009c00010c7983 */ /* 0x0001620000300800 */
[----:B------:R-:W-:-:S03]  /*18c0*/  FFMA.FTZ R32, R16, R37, R32 ;  /* 0x0000002510207223 */ /* 0x000fc60000010020 */
[----:B------:R0:W5:Y:S01]  /*18d0*/  LDL.LU R14, [R1+0x98] ;  /* 0x00009800010e7983 */ /* 0x0001620000300800 */
[----:B------:R-:W-:-:S03]  /*18e0*/  FFMA.FTZ R30, R18, R34, R30 ;  /* 0x00000022121e7223 */ /* 0x000fc6000001001e */
[----:B------:R0:W5:Y:S01]  /*18f0*/  LDL.LU R17, [R1+0x94] ;  /* 0x0000940001117983 */ /* 0x0001620000300800 */
[----:B------:R-:W-:-:S03]  /*1900*/  FFMA.FTZ R29, R20, R23, R32 ;  /* 0x00000017141d7223 */ /* 0x000fc60000010020 */
[----:B------:R0:W5:Y:S04]  /*1910*/  LDL.LU R19, [R1+0x90] ;  /* 0x0000900001137983 */ /* 0x0001680000300800 */
[----:B------:R0:W5:Y:S04]  /*1920*/  LDL.LU R21, [R1+0x8c] ;  /* 0x00008c0001157983 */ /* 0x0001680000300800 */
[----:B------:R0:W5:Y:S04]  /*1930*/  LDL.LU R16, [R1+0x88] ;  /* 0x0000880001107983 */ /* 0x0001680000300800 */
[----:B------:R0:W5:Y:S04]  /*1940*/  LDL.LU R18, [R1+0x84] ;  /* 0x0000840001127983 */ /* 0x0001680000300800 */
[----:B------:R0:W5:Y:S04]  /*1950*/  LDL.LU R20, [R1+0x80] ;  /* 0x0000800001147983 */ /* 0x0001680000300800 */
[----:B------:R0:W-:Y:S04]  /*1960*/  STL [R1+0x1c], R33 ;  /* 0x00001c2101007387 */ /* 0x0001e80000100800 */
[----:B------:R0:W-:Y:S04]  /*1970*/  STL [R1+0x18], R30 ;  /* 0x0000181e01007387 */ /* 0x0001e80000100800 */
[----:B------:R0:W-:Y:S04]  /*1980*/  STL [R1+0x24], R28 ;  /* 0x0000241c01007387 */ /* 0x0001e80000100800 */
[----:B------:R0:W-:Y:S01]  /*1990*/  STL [R1+0x20], R29 ;  /* 0x0000201d01007387 */ /* 0x0001e20000100800 */
[----:B------:R-:W-:Y:S05]  /*19a0*/  @!P0 BRA `(.L_x_402) ;  /* 0x0000000400048947 */ /* 0x000fea0003800000 */
[----:B------:R1:W-:Y:S04]  /*19b0*/  STL.64 [R1+0x88], R4 ;  /* 0x0000880401007387 */ /* 0x0003e80000100a00 */
[----:B------:R-:W2:Y:S01]  /*19c0*/  LDL R36, [R1+0x7c] ;  /* 0x00007c0001247983 */ /* 0x000ea20000100800 */
[----:B-1----:R-:W-:Y:S01]  /*19d0*/  IMAD.MOV.U32 R5, RZ, RZ, R33 ;  /* 0x000000ffff057224 */ /* 0x002fe200078e0021 */
[----:B------:R-:W1:Y:S02]  /*19e0*/  S2UR UR9, SR_CgaCtaId ;  /* 0x00000000000979c3 */ /* 0x000e640000008800 */
[----:B0-----:R-:W3:Y:S01]  /*19f0*/  LDL R33, [R1+0x78] ;  /* 0x0000780001217983 */ /* 0x001ee20000100800 */
[----:B------:R-:W-:Y:S01]  /*1a00*/  UMOV UR5, 0x400 ;  /* 0x0000040000057882 */ /* 0x000fe20000000000 */
[----:B------:R-:W-:-:S02]  /*1a10*/  MOV R4, R30 ;  /* 0x0000001e00047202 */ /* 0x000fc40000000f00 */
[----:B------:R0:W-:Y:S02]  /*1a20*/  STL.64 [R1+0x80], R2 ;  /* 0x0000800201007387 */ /* 0x0001e40000100a00 */
[----:B0-----:R-:W-:Y:S01]  /*1a30*/  IMAD.MOV.U32 R3, RZ, RZ, R28 ;  /* 0x000000ffff037224 */ /* 0x001fe200078e001c */
[----:B------:R-:W-:Y:S01]  /*1a40*/  SHF.L.U32 R28, R35, 0x1, RZ ;  /* 0x00000001231c7819 */ /* 0x000fe200000006ff */
[----:B-1----:R-:W-:Y:S01]  /*1a50*/  ULEA UR5, UR9, UR5, 0x18 ;  /* 0x0000000509057291 */ /* 0x002fe2000f8ec03f */
[----:B------:R-:W-:Y:S02]  /*1a60*/  MOV R2, R29 ;  /* 0x0000001d00027202 */ /* 0x000fe40000000f00 */
[----:B------:R-:W-:-:S03]  /*1a70*/  LOP3.LUT R28, R28, 0x18, RZ, 0xc0, !PT ;  /* 0x000000181c1c7812 */ /* 0x000fc600078ec0ff */
[----:B------:R-:W-:-:S05]  /*1a80*/  LEA R29, R35, UR5, 0x5 ;  /* 0x00000005231d7c11 */ /* 0x000fca000f8e28ff */
[----:B------:R-:W-:Y:S01]  /*1a90*/  IMAD.IADD R30, R29, 0x1, R28 ;  /* 0x000000011d1e7824 */ /* 0x000fe200078e021c */
[----:B------:R-:W-:-:S04]  /*1aa0*/  LOP3.LUT R31, R28, 0x8, RZ, 0x3c, !PT ;  /* 0x000000081c1f7812 */ /* 0x000fc800078e3cff */
[----:B------:R0:W-:Y:S01]  /*1ab0*/  STS.64 [R30], R4 ;  /* 0x000000041e007388 */ /* 0x0001e20000000a00 */
[C---:B------:R-:W-:Y:S02]  /*1ac0*/  IADD3 R31, R29.reuse, R31, RZ ;  /* 0x0000001f1d1f7210 */ /* 0x040fe40007ffe0ff */
[C---:B0-----:R-:W-:Y:S01]  /*1ad0*/  LOP3.LUT R30, R28.reuse, 0x10, RZ, 0x3c, !PT ;  /* 0x000000101c1e7812 */ /* 0x041fe200078e3cff */
[----:B------:R-:W-:Y:S01]  /*1ae0*/  USHF.R.U32.HI UR9, URZ, 0x1, UR6 ;  /* 0x000000013f097899 */ /* 0x000fe20008011606 */
[----:B------:R-:W-:Y:S01]  /*1af0*/  LOP3.LUT R28, R28, 0x18, RZ, 0x3c, !PT ;  /* 0x000000181c1c7812 */ /* 0x000fe200078e3cff */
[----:B------:R1:W5:Y:S02]  /*1b00*/  LDL.LU.64 R4, [R1+0x88] ;  /* 0x0000880001047983 */ /* 0x0003640000300a00 */
[C---:B------:R-:W-:Y:S01]  /*1b10*/  IMAD.IADD R30, R29.reuse, 0x1, R30 ;  /* 0x000000011d1e7824 */ /* 0x040fe200078e021e */
[----:B------:R-:W-:Y:S02]  /*1b20*/  IADD3 R28, R29, R28, RZ ;  /* 0x0000001c1d1c7210 */ /* 0x000fe40007ffe0ff */
[----:B------:R-:W0:Y:S01]  /*1b30*/  S2R R29, SR_TID.X ;  /* 0x00000000001d7919 */ /* 0x000e220000002100 */
[----:B------:R-:W-:Y:S04]  /*1b40*/  STS.64 [R31], R26 ;  /* 0x0000001a1f007388 */ /* 0x000fe80000000a00 */
[----:B------:R4:W-:Y:S04]  /*1b50*/  STS.64 [R30], R2 ;  /* 0x000000021e007388 */ /* 0x0009e80000000a00 */
[----:B------:R2:W-:Y:S01]  /*1b60*/  STS.64 [R28], R24 ;  /* 0x000000181c007388 */ /* 0x0005e20000000a00 */
[----:B------:R-:W-:Y:S01]  /*1b70*/  USHF.L.U32 UR9, UR9, 0x5, URZ ;  /* 0x0000000509097899 */ /* 0x000fe2000800063f */
[----:B----4-:R-:W4:Y:S01]  /*1b80*/  LDC.64 R2, c[0x0][0x260] ;  /* 0x00009800ff027b82 */ /* 0x010f220000000a00 */
[----:B0-----:R-:W-:-:S04]  /*1b90*/  SHF.R.S32.HI R32, RZ, 0x1f, R29 ;  /* 0x0000001fff207819 */ /* 0x001fc8000001141d */
[----:B------:R-:W-:-:S04]  /*1ba0*/  LEA.HI R32, R32, R29, RZ, 0x2 ;  /* 0x0000001d20207211 */ /* 0x000fc800078f10ff */
[----:B------:R-:W-:-:S04]  /*1bb0*/  SHF.R.S32.HI R32, RZ, 0x2, R32 ;  /* 0x00000002ff207819 */ /* 0x000fc80000011420 */
[----:B------:R-:W-:Y:S01]  /*1bc0*/  LEA R30, R32, UR5, 0x5 ;  /* 0x00000005201e7c11 */ /* 0x000fe2000f8e28ff */
[----:B------:R-:W-:-:S04]  /*1bd0*/  ULOP3.LUT UR9, UR9, 0xffffffe0, UR17, 0xe2, !UPT ;  /* 0xffffffe009097892 */ /* 0x000fc8000f8ee211 */
[----:B------:R-:W-:-:S06]  /*1be0*/  UIMAD UR9, UR9, 0x780, UR15 ;  /* 0x00000780090978a4 */ /* 0x000fcc000f8e020f */
[----:B------:R-:W-:-:S05]  /*1bf0*/  VIADD R32, R35, UR9 ;  /* 0x0000000923207c36 */ /* 0x000fca0008000000 */
[----:B------:R-:W-:Y:S01]  /*1c00*/  SHF.L.U32 R32, R32, 0x1, RZ ;  /* 0x0000000120207819 */ /* 0x000fe200000006ff */
[----:B--2---:R-:W-:Y:S01]  /*1c10*/  IMAD R28, R36, 0x8, R30 ;  /* 0x00000008241c7824 */ /* 0x004fe200078e021e */
[----:B------:R-:W-:Y:S06]  /*1c20*/  BAR.SYNC.DEFER_BLOCKING 0x0 ;  /* 0x0000000000007b1d */ /* 0x000fec0000010000 */
[----:B------:R-:W2:Y:S01]  /*1c30*/  LDL R36, [R1+0x74] ;  /* 0x0000740001247983 */ /* 0x000ea20000100800 */
[----:B---3--:R-:W-:-:S03]  /*1c40*/  LEA R30, R33, R30, 0x3 ;  /* 0x0000001e211e7211 */ /* 0x008fc600078e18ff */
[----:B------:R-:W3:Y:S04]  /*1c50*/  LDL R33, [R1+0x70] ;  /* 0x0000700001217983 */ /* 0x000ee80000100800 */
[----:B------:R-:W0:Y:S04]  /*1c60*/  LDS.64 R28, [R28] ;  /* 0x000000001c1c7984 */ /* 0x000e280000000a00 */
[----:B------:R-:W1:Y:S01]  /*1c70*/  LDS.64 R30, [R30+0x1e00] ;  /* 0x001e00001e1e7984 */ /* 0x000e620000000a00 */
[----:B0-----:R-:W-:Y:S01]  /*1c80*/  FADD.FTZ R29, RZ, R29 ;  /* 0x0000001dff1d7221 */ /* 0x001fe20000010000 */
[----:B------:R-:W-:-:S03]  /*1c90*/  FADD.FTZ R28, RZ, R28 ;  /* 0x0000001cff1c7221 */ /* 0x000fc60000010000 */
[----:B-1----:R-:W-:Y:S01]  /*1ca0*/  FADD.FTZ R31, R29, R31 ;  /* 0x0000001f1d1f7221 */ /* 0x002fe20000010000 */
[----:B------:R-:W-:Y:S01]  /*1cb0*/  FADD.FTZ R30, R28, R30 ;  /* 0x0000001e1c1e7221 */ /* 0x000fe20000010000 */
[----:B----4-:R-:W-:-:S05]  /*1cc0*/  IMAD.WIDE.U32 R28, R32, 0x4, R2 ;  /* 0x00000004201c7825 */ /* 0x010fca00078e0002 */
[----:B------:R0:W-:Y:S04]  /*1cd0*/  STG.E.64 desc[UR12][R28.64+0x14000], R30 ;  /* 0x0140001e1c007986 */ /* 0x0001e8000c101b0c */
[----:B0-----:R-:W4:Y:S01]  /*1ce0*/  LDL R31, [R1+0x6c] ;  /* 0x00006c00011f7983 */ /* 0x001f220000100800 */
[----:B------:R-:W-:-:S04]  /*1cf0*/  VIADD R28, R32, 0x3c0 ;  /* 0x000003c0201c7836 */ /* 0x000fc80000000000 */
[----:B------:R-:W-:Y:S02]  /*1d00*/  IMAD.WIDE.U32 R28, R28, 0x4, R2 ;  /* 0x000000041c1c7825 */ /* 0x000fe400078e0002 */
[----:B------:R1:W5:Y:S01]  /*1d10*/  LDL.LU.64 R2, [R1+0x80] ;  /* 0x0000800001027983 */ /* 0x0003620000300a00 */
[----:B----4-:R-:W-:-:S04]  /*1d20*/  LEA R32, R31, UR5, 0x5 ;  /* 0x000000051f207c11 */ /* 0x010fc8000f8e28ff */
[----:B--2---:R-:W-:Y:S01]  /*1d30*/  LEA R30, R36, R32, 0x3 ;  /* 0x00000020241e7211 */ /* 0x004fe200078e18ff */
[----:B---3--:R-:W-:-:S05]  /*1d40*/  IMAD R32, R33, 0x8, R32 ;  /* 0x0000000821207824 */ /* 0x008fca00078e0220 */
[----:B------:R-:W0:Y:S04]  /*1d50*/  LDS.64 R30, [R30] ;  /* 0x000000001e1e7984 */ /* 0x000e280000000a00 */
[----:B------:R-:W2:Y:S01]  /*1d60*/  LDS.64 R32, [R32+0x1e00] ;  /* 0x001e000020207984 */ /* 0x000ea20000000a00 */
[----:B0-----:R-:W-:Y:S01]  /*1d70*/  FADD.FTZ R31, RZ, R31 ;  /* 0x0000001fff1f7221 */ /* 0x001fe20000010000 */
[----:B------:R-:W-:-:S03]  /*1d80*/  FADD.FTZ R30, RZ, R30 ;  /* 0x0000001eff1e7221 */ /* 0x000fc60000010000 */
[----:B--2---:R-:W-:Y:S01]  /*1d90*/  FADD.FTZ R33, R31, R33 ;  /* 0x000000211f217221 */ /* 0x004fe20000010000 */
[----:B------:R-:W-:-:S05]  /*1da0*/  FADD.FTZ R32, R30, R32 ;  /* 0x000000201e207221 */ /* 0x000fca0000010000 */
[----:B------:R1:W-:Y:S02]  /*1db0*/  STG.E.64 desc[UR12][R28.64+0x14000], R32 ;  /* 0x014000201c007986 */ /* 0x0003e4000c101b0c */
.L_x_402:
[----:B------:R-:W-:Y:S01]  /*1dc0*/  BSSY B0, `(.L_x_403) ;  /* 0x000009f000007945 */ /* 0x000fe20003800000 */
[----:B01----:R-:W-:-:S03]  /*1dd0*/  CS2R R28, SRZ ;  /* 0x00000000001c7805 */ /* 0x003fc6000001ff00 */
[----:B------:R-:W-:Y:S05]  /*1de0*/  @P1 BRA `(.L_x_404) ;  /* 0x0000000800701947 */ /* 0x000fea0003800000 */
[----:B------:R-:W-:Y:S01]  /*1df0*/  USHF.L.U32 UR5, UR14, 0x4, URZ ;  /* 0x000000040e057899 */ /* 0x000fe2000800063f */
[----:B------:R-:W-:Y:S01]  /*1e00*/  MOV R28, 0x3c ;  /* 0x0000003c001c7802 */ /* 0x000fe20000000f00 */
[----:B------:R-:W-:Y:S01]  /*1e10*/  IMAD.MOV.U32 R29, RZ, RZ, 0x18 ;  /* 0x00000018ff1d7424 */ /* 0x000fe200078e00ff */
[----:B------:R-:W-:Y:S01]  /*1e20*/  SHF.L.U32 R33, R35, 0x3, RZ ;  /* 0x0000000323217819 */ /* 0x000fe200000006ff */
[----:B------:R-:W-:Y:S01]  /*1e30*/  ULOP3.LUT UR5, UR5, 0x10, URZ, 0xc0, !UPT ;  /* 0x0000001005057892 */ /* 0x000fe2000f8ec03f */
[----:B------:R-:W-:Y:S02]  /*1e40*/  HFMA2.MMA R36, -RZ, RZ, 0, 1.430511474609375e-06 ;  /* 0x00000018ff247435 */ /* 0x000fe400000001ff */
[----:B------:R-:W-:-:S03]  /*1e50*/  LOP3.LUT R33, R33, 0x8, RZ, 0xc0, !PT ;  /* 0x0000000821217812 */ /* 0x000fc600078ec0ff */
[----:B------:R-:W-:-:S05]  /*1e60*/  LEA.HI R32, R35, UR5, RZ, 0x1f ;  /* 0x0000000523207c11 */ /* 0x000fca000f8ff8ff */
[----:B------:R-:W-:-:S05]  /*1e70*/  IMAD R32, R32, R28, -UR15 ;  /* 0x8000000f20207e24 */ /* 0x000fca000f8e021c */
[----:B------:R-:W-:-:S04]  /*1e80*/  SHF.R.S32.HI R28, RZ, 0x1f, R32 ;  /* 0x0000001fff1c7819 */ /* 0x000fc80000011420 */
[----:B------:R-:W-:-:S04]  /*1e90*/  LEA.HI R28, R28, R32, RZ, 0x2 ;  /* 0x000000201c1c7211 */ /* 0x000fc800078f10ff */
[----:B------:R-:W-:-:S05]  /*1ea0*/  SHF.R.S32.HI R28, RZ, 0x2, R28 ;  /* 0x00000002ff1c7819 */ /* 0x000fca000001141c */
[----:B------:R-:W-:Y:S01]  /*1eb0*/  IMAD R28, R28, R29, UR8 ;  /* 0x000000081c1c7e24 */ /* 0x000fe2000f8e021d */
[----:B------:R-:W-:-:S03]  /*1ec0*/  IADD3 R29, R32, 0x4, RZ ;  /* 0x00000004201d7810 */ /* 0x000fc60007ffe0ff */
[----:B------:R-:W-:Y:S01]  /*1ed0*/  IMAD.IADD R28, R28, 0x1, R33 ;  /* 0x000000011c1c7824 */ /* 0x000fe200078e0221 */
[----:B------:R-:W-:-:S04]  /*1ee0*/  SHF.R.S32.HI R30, RZ, 0x1f, R29 ;  /* 0x0000001fff1e7819 */ /* 0x000fc8000001141d */
[----:B------:R-:W-:Y:S01]  /*1ef0*/  LEA.HI R30, R30, R29, RZ, 0x2 ;  /* 0x0000001d1e1e7211 */ /* 0x000fe200078f10ff */
[----:B------:R-:W-:-:S03]  /*1f00*/  IMAD.MOV.U32 R29, RZ, RZ, 0x18 ;  /* 0x00000018ff1d7424 */ /* 0x000fc600078e00ff */
[----:B------:R-:W-:-:S05]  /*1f10*/  SHF.R.S32.HI R30, RZ, 0x2, R30 ;  /* 0x00000002ff1e7819 */ /* 0x000fca000001141e */
[----:B------:R-:W-:Y:S02]  /*1f20*/  IMAD R30, R30, R29, UR8 ;  /* 0x000000081e1e7e24 */ /* 0x000fe4000f8e021d */
[----:B------:R-:W0:Y:S03]  /*1f30*/  LDS.64 R28, [R28] ;  /* 0x000000001c1c7984 */ /* 0x000e260000000a00 */
[----:B------:R-:W-:-:S06]  /*1f40*/  IADD3 R30, R33, R30, RZ ;  /* 0x0000001e211e7210 */ /* 0x000fcc0007ffe0ff */
[----:B------:R-:W1:Y:S01]  /*1f50*/  LDS.64 R30, [R30] ;  /* 0x000000001e1e7984 */ /* 0x000e620000000a00 */
[----:B0-----:R-:W-:Y:S01]  /*1f60*/  FADD.FTZ R28, RZ, R28 ;  /* 0x0000001cff1c7221 */ /* 0x001fe20000010000 */
[----:B------:R-:W-:-:S03]  /*1f70*/  FADD.FTZ R29, RZ, R29 ;  /* 0x0000001dff1d7221 */ /* 0x000fc60000010000 */
[----:B-1----:R-:W-:Y:S01]  /*1f80*/  FADD.FTZ R30, R28, R30 ;  /* 0x0000001e1c1e7221 */ /* 0x002fe20000010000 */
[----:B------:R-:W-:Y:S02]  /*1f90*/  VIADD R28, R32, 0x8 ;  /* 0x00000008201c7836 */ /* 0x000fe40000000000 */
[----:B------:R-:W-:-:S03]  /*1fa0*/  FADD.FTZ R31, R29, R31 ;  /* 0x0000001f1d1f7221 */ /* 0x000fc60000010000 */
[----:B------:R-:W-:-:S04]  /*1fb0*/  SHF.R.S32.HI R29, RZ, 0x1f, R28 ;  /* 0x0000001fff1d7819 */ /* 0x000fc8000001141c */
[----:B------:R-:W-:-:S04]  /*1fc0*/  LEA.HI R29, R29, R28, RZ, 0x2 ;  /* 0x0000001c1d1d7211 */ /* 0x000fc800078f10ff */
        /* <DEDUP_REMOVED lines=105> */
[C---:B------:R-:W-:Y:S01]  /*2660*/  IADD3 R28, R32.reuse, 0x34, RZ ;  /* 0x00000034201c7810 */ /* 0x040fe20007ffe0ff */
        /* <DEDUP_REMOVED lines=12> */
[----:B------:R-:W-:Y:S02]  /*2730*/  HFMA2.MMA R29, -RZ, RZ, 0, 1.430511474609375e-06 ;  /* 0x00000018ff1d7435 */ /* 0x000fe400000001ff */
[----:B------:R-:W-:-:S04]  /*2740*/  LEA.HI R28, R28, R32, RZ, 0x2 ;  /* 0x000000201c1c7211 */ /* 0x000fc800078f10ff */
[----:B------:R-:W-:-:S05]  /*2750*/  SHF.R.S32.HI R28, RZ, 0x2, R28 ;  /* 0x00000002ff1c7819 */ /* 0x000fca000001141c */
[----:B------:R-:W-:-:S04]  /*2760*/  IMAD R28, R28, R29, UR8 ;  /* 0x000000081c1c7e24 */ /* 0x000fc8000f8e021d */
[----:B------:R-:W-:-:S06]  /*2770*/  IMAD.IADD R28, R33, 0x1, R28 ;  /* 0x00000001211c7824 */ /* 0x000fcc00078e021c */
[----:B------:R-:W0:Y:S02]  /*2780*/  LDS.64 R28, [R28] ;  /* 0x000000001c1c7984 */ /* 0x000e240000000a00 */
[----:B0-----:R-:W-:Y:S01]  /*2790*/  FADD.FTZ R28, R30, R28 ;  /* 0x0000001c1e1c7221 */ /* 0x001fe20000010000 */
[----:B------:R-:W-:-:S07]  /*27a0*/  FADD.FTZ R29, R31, R29 ;  /* 0x0000001d1f1d7221 */ /* 0x000fce0000010000 */
.L_x_404:
[----:B------:R-:W-:Y:S05]  /*27b0*/  BSYNC B0 ;  /* 0x0000000000007941 */ /* 0x000fea0003800000 */
.L_x_403:
[----:B------:R-:W0:Y:S01]  /*27c0*/  SHFL.BFLY PT, R33, R28, 0x1, 0x1f ;  /* 0x0c201f001c217f89 */ /* 0x000e2200000e0000 */
[----:B------:R-:W-:Y:S01]  /*27d0*/  LOP3.LUT P1, RZ, R35, 0xffffffe1, RZ, 0xc0, !PT ;  /* 0xffffffe123ff7812 */ /* 0x000fe2000782c0ff */
[----:B------:R-:W-:Y:S01]  /*27e0*/  BSSY B0, `(.L_x_405) ;  /* 0x0000013000007945 */ /* 0x000fe20003800000 */
[----:B-----5:R-:W-:Y:S01]  /*27f0*/  PRMT R31, R20, 0x7632, R31 ;  /* 0x00007632141f7816 */ /* 0x020fe2000000001f */
[----:B------:R-:W1:Y:S01]  /*2800*/  SHFL.BFLY PT, R32, R29, 0x1, 0x1f ;  /* 0x0c201f001d207f89 */ /* 0x000e6200000e0000 */
[----:B------:R-:W-:Y:S01]  /*2810*/  PRMT R30, R21, 0x7632, R30 ;  /* 0x00007632151e7816 */ /* 0x000fe2000000001e */
[----:B0-----:R-:W-:Y:S01]  /*2820*/  FADD.FTZ R20, R33, R28 ;  /* 0x0000001c21147221 */ /* 0x001fe20000010000 */
[----:B-1----:R-:W-:-:S07]  /*2830*/  FADD.FTZ R21, R32, R29 ;  /* 0x0000001d20157221 */ /* 0x002fce0000010000 */
[----:B------:R-:W-:Y:S05]  /*2840*/  @P1 BRA `(.L_x_406) ;  /* 0x0000000000301947 */ /* 0x000fea0003800000 */
[----:B------:R-:W0:Y:S01]  /*2850*/  LDC.64 R32, c[0x0][0x260] ;  /* 0x00009800ff207b82 */ /* 0x000e220000000a00 */
[----:B------:R-:W-:Y:S01]  /*2860*/  SHF.R.U32.HI R29, RZ, 0x1, R35 ;  /* 0x00000001ff1d7819 */ /* 0x000fe20000011623 */
[----:B------:R-:W-:Y:S01]  /*2870*/  ULDC UR5, c[0x0][0x10] ;  /* 0x0000040000057ab9 */ /* 0x000fe20000000800 */
[----:B------:R-:W-:Y:S01]  /*2880*/  MOV R28, UR17 ;  /* 0x00000011001c7c02 */ /* 0x000fe20008000f00 */
[----:B------:R-:W-:Y:S01]  /*2890*/  UIMAD UR5, UR5, UR4, UR6 ;  /* 0x00000004050572a4 */ /* 0x000fe2000f8e0206 */
[----:B------:R-:W-:-:S04]  /*28a0*/  SHF.L.U32 R29, R29, 0x5, RZ ;  /* 0x000000051d1d7819 */ /* 0x000fc800000006ff */
[----:B------:R-:W-:Y:S01]  /*28b0*/  LOP3.LUT R28, R29, 0xffffffe0, R28, 0xe2, !PT ;  /* 0xffffffe01d1c7812 */ /* 0x000fe200078ee21c */
[----:B------:R-:W-:-:S05]  /*28c0*/  IMAD.U32 R29, RZ, RZ, UR5 ;  /* 0x00000005ff1d7e24 */ /* 0x000fca000f8e00ff */
[----:B------:R-:W-:-:S04]  /*28d0*/  LEA R28, R29, R28, 0x9 ;  /* 0x0000001c1d1c7211 */ /* 0x000fc800078e48ff */
[----:B------:R-:W-:-:S05]  /*28e0*/  SHF.L.U32 R28, R28, 0x1, RZ ;  /* 0x000000011c1c7819 */ /* 0x000fca00000006ff */
[----:B0-----:R-:W-:-:S05]  /*28f0*/  IMAD.WIDE.U32 R28, R28, 0x4, R32 ;  /* 0x000000041c1c7825 */ /* 0x001fca00078e0020 */
[----:B------:R0:W-:Y:S02]  /*2900*/  STG.E.64 desc[UR12][R28.64], R20 ;  /* 0x000000141c007986 */ /* 0x0001e4000c101b0c */
.L_x_406:
[----:B------:R-:W-:Y:S05]  /*2910*/  BSYNC B0 ;  /* 0x0000000000007941 */ /* 0x000fea0003800000 */
.L_x_405:
[----:B------:R-:W-:Y:S01]  /*2920*/  UISETP.GE.U32.AND UP0, UPT, UR10, UR16, UPT ;  /* 0x000000100a00728c */ /* 0x000fe2000bf06070 */
[----:B0-----:R-:W-:Y:S02]  /*2930*/  PRMT R28, R19, 0x7632, R28 ;  /* 0x00007632131c7816 */ /* 0x001fe4000000001c */
[----:B------:R-:W-:Y:S01]  /*2940*/  PRMT R29, R18, 0x7632, R29 ;  /* 0x00007632121d7816 */ /* 0x000fe2000000001d */
[----:B------:R-:W-:Y:S01]  /*2950*/  UISETP.GE.AND.EX UP0, UPT, UR11, UR7, UPT, UP0 ;  /* 0x000000070b00728c */ /* 0x000fe2000bf06300 */
[----:B------:R-:W-:Y:S02]  /*2960*/  PRMT R19, R14, 0x7632, R19 ;  /* 0x000076320e137816 */ /* 0x000fe40000000013 */
[----:B------:R-:W-:Y:S02]  /*2970*/  PRMT R21, R16, 0x7632, R21 ;  /* 0x0000763210157816 */ /* 0x000fe40000000015 */
[----:B------:R-:W-:Y:S02]  /*2980*/  PRMT R20, R17, 0x7632, R20 ;  /* 0x0000763211147816 */ /* 0x000fe40000000014 */
[----:B------:R-:W-:-:S02]  /*2990*/  PLOP3.LUT P1, PT, PT, PT, UP0, 0x80, 0x0 ;  /* 0x000000000000781c */ /* 0x000fc40003f2f008 */
        /* <DEDUP_REMOVED lines=16> */
[----:B------:R-:W-:Y:S01]  /*2aa0*/  IMAD.U32 R4, RZ, RZ, UR6 ;  /* 0x00000006ff047e24 */ /* 0x000fe2000f8e00ff */
[----:B------:R-:W-:-:S03]  /*2ab0*/  ISETP.NE.AND P1, PT, RZ, UR17, PT ;  /* 0x00000011ff007c0c */ /* 0x000fc6000bf25270 */
[----:B0-----:R-:W-:Y:S01]  /*2ac0*/  IMAD.WIDE.U32 R4, R4, 0x4, R16 ;  /* 0x0000000404047825 */ /* 0x001fe200078e0010 */
[----:B------:R-:W-:-:S04]  /*2ad0*/  MOV R16, 0x7fffffe1 ;  /* 0x7fffffe100107802 */ /* 0x000fc80000000f00 */
[----:B------:R-:W-:Y:S01]  /*2ae0*/  SEL R16, R16, 0x1, !P1 ;  /* 0x0000000110107807 */ /* 0x000fe20004800000 */
[----:B------:R-:W-:Y:S06]  /*2af0*/  MEMBAR.ALL.GPU ;  /* 0x0000000000007992 */ /* 0x000fec000000a000 */
[----:B------:R-:W-:-:S00]  /*2b00*/  ERRBAR ;  /* 0x00000000000079ab */ /* 0x000fc00000000000 */
[----:B------:R-:W-:Y:S06]  /*2b10*/  CGAERRBAR ;  /* 0x00000000000075ab */ /* 0x000fec0000000000 */
[----:B------:R0:W5:Y:S02]  /*2b20*/  ATOM.E.ADD.STRONG.GPU PT, R16, desc[UR12][R4.64], R16 ;  /* 0x000000100410798a */ /* 0x00016400081ee1cc */
.L_x_409:
[----:B------:R-:W2:Y:S04]  /*2b30*/  LD.E.STRONG.GPU R17, desc[UR12][R4.64] ;  /* 0x0000000c04117980 */ /* 0x000ea8000c10f900 */
[----:B--2---:R-:W-:Y:S01]  /*2b40*/  CCTL.IVALL ;  /* 0x00000000ff00798f */ /* 0x004fe20002000000 */
[----:B------:R-:W-:Y:S05]  /*2b50*/  YIELD ;  /* 0x0000000000007946 */ /* 0x000fea0003800000 */
[----:B-----5:R-:W-:-:S04]  /*2b60*/  LOP3.LUT R17, R17, R16, RZ, 0x3c, !PT ;  /* 0x0000001011117212 */ /* 0x020fc800078e3cff */
[----:B------:R-:W-:-:S13]  /*2b70*/  ISETP.GT.AND P1, PT, R17, -0x1, PT ;  /* 0xffffffff1100780c */ /* 0x000fda0003f24270 */
[----:B------:R-:W-:Y:S05]  /*2b80*/  @P1 BRA `(.L_x_409) ;  /* 0xfffffffc00e81947 */ /* 0x000fea000383ffff */
.L_x_408:
[----:B------:R-:W-:Y:S05]  /*2b90*/  WARPSYNC.ALL ;  /* 0x0000000000007948 */ /* 0x000fea0003800000 */
[----:B------:R-:W-:Y:S06]  /*2ba0*/  BAR.SYNC.DEFER_BLOCKING 0x0 ;  /* 0x0000000000007b1d */ /* 0x000fec0000010000 */
[----:B------:R-:W-:Y:S05]  /*2bb0*/  BRA `(.L_x_410) ;  /* 0x0000000000687947 */ /* 0x000fea0003800000 */
.L_x_407:
        /* <DEDUP_REMOVED lines=18> */
.L_x_412:
[----:B------:R-:W2:Y:S04]  /*2ce0*/  LD.E.STRONG.GPU R17, desc[UR12][R4.64] ;  /* 0x0000000c04117980 */ /* 0x000ea8000c10f900 */
[----:B--2---:R-:W-:Y:S01]  /*2cf0*/  CCTL.IVALL ;  /* 0x00000000ff00798f */ /* 0x004fe20002000000 */
[----:B------:R-:W-:Y:S05]  /*2d00*/  YIELD ;  /* 0x0000000000007946 */ /* 0x000fea0003800000 */
[----:B-----5:R-:W-:-:S04]  /*2d10*/  LOP3.LUT R17, R17, R16, RZ, 0x3c, !PT ;  /* 0x0000001011117212 */ /* 0x020fc800078e3cff */
[----:B------:R-:W-:-:S13]  /*2d20*/  ISETP.GT.AND P1, PT, R17, -0x1, PT ;  /* 0xffffffff1100780c */ /* 0x000fda0003f24270 */
[----:B------:R-:W-:Y:S05]  /*2d30*/  @P1 BRA `(.L_x_412) ;  /* 0xfffffffc00e81947 */ /* 0x000fea000383ffff */
.L_x_411:
[----:B------:R-:W-:Y:S05]  /*2d40*/  WARPSYNC.ALL ;  /* 0x0000000000007948 */ /* 0x000fea0003800000 */
[----:B------:R-:W-:Y:S06]  /*2d50*/  BAR.SYNC.DEFER_BLOCKING 0x0 ;  /* 0x0000000000007b1d */ /* 0x000fec0000010000 */
.L_x_410:
[----:B------:R-:W1:Y:S01]  /*2d60*/  S2R R36, SR_TID.X ;  /* 0x0000000000247919 */ /* 0x000e620000002100 */
[----:B------:R-:W2:Y:S01]  /*2d70*/  LDL.LU R35, [R1+0x68] ;  /* 0x0000680001237983 */ /* 0x000ea20000300800 */
[----:B0-----:R-:W-:Y:S02]  /*2d80*/  MOV R5, UR4 ;  /* 0x0000000400057c02 */ /* 0x001fe40008000f00 */
[----:B-1----:R-:W-:-:S13]  /*2d90*/  ISETP.GT.U32.AND P1, PT, R36, 0xff, PT ;  /* 0x000000ff2400780c */ /* 0x002fda0003f24070 */
[----:B------:R-:W0:Y:S08]  /*2da0*/  @!P1 LDC R4, c[0x0][0x10] ;  /* 0x00000400ff049b82 */ /* 0x000e300000000800 */
[----:B------:R-:W1:Y:S01]  /*2db0*/  @!P1 LDC.64 R32, c[0x0][0x260] ;  /* 0x00009800ff209b82 */ /* 0x000e620000000a00 */
[----:B0-----:R-:W-:Y:S02]  /*2dc0*/  @!P1 IMAD R4, R4, R5, UR6 ;  /* 0x0000000604049e24 */ /* 0x001fe4000f8e0205 */
[----:B------:R-:W-:-:S05]  /*2dd0*/  @!P1 IMAD.SHL.U32 R5, R36, 0x2, RZ ;  /* 0x0000000224059824 */ /* 0x000fca00078e00ff */
[----:B------:R-:W-:-:S04]  /*2de0*/  @!P1 LOP3.LUT R5, R5, 0x7fffffe0, RZ, 0xc0, !PT ;  /* 0x7fffffe005059812 */ /* 0x000fc800078ec0ff */
[----:B------:R-:W-:Y:S02]  /*2df0*/  @!P1 LEA R4, R4, R5, 0x9 ;  /* 0x0000000504049211 */ /* 0x000fe400078e48ff */
[----:B------:R-:W-:-:S04]  /*2e00*/  @!P1 LOP3.LUT R5, R36, 0xf, RZ, 0xc0, !PT ;  /* 0x0000000f24059812 */ /* 0x000fc800078ec0ff */
[----:B------:R-:W-:-:S05]  /*2e10*/  @!P1 IADD3 R4, R4, R5, RZ ;  /* 0x0000000504049210 */ /* 0x000fca0007ffe0ff */
[----:B------:R-:W-:-:S05]  /*2e20*/  @!P1 IMAD.SHL.U32 R16, R4, 0x2, RZ ;  /* 0x0000000204109824 */ /* 0x000fca00078e00ff */
[C---:B------:R-:W-:Y:S01]  /*2e30*/  @!P1 IADD3 R4, R16.reuse, 0x20, RZ ;  /* 0x0000002010049810 */ /* 0x040fe20007ffe0ff */
[----:B-1----:R-:W-:-:S04]  /*2e40*/  @!P1 IMAD.WIDE.U32 R16, R16, 0x4, R32 ;  /* 0x0000000410109825 */ /* 0x002fc800078e0020 */
[----:B------:R-:W-:Y:S02]  /*2e50*/  @!P1 IMAD.WIDE.U32 R4, R4, 0x4, R32 ;  /* 0x0000000404049825 */ /* 0x000fe400078e0020 */
[----:B------:R-:W3:Y:S04]  /*2e60*/  @!P1 LDG.E.64 R16, desc[UR12][R16.64] ;  /* 0x0000000c10109981 */ /* 0x000ee8000c1e1b00 */
[----:B------:R-:W4:Y:S01]  /*2e70*/  @!P1 LDG.E.64 R4, desc[UR12][R4.64] ;  /* 0x0000000c04049981 */ /* 0x000f22000c1e1b00 */
[----:B------:R-:W-:Y:S01]  /*2e80*/  HFMA2.MMA R32, -RZ, RZ, 0, 0 ;  /* 0x00000000ff207435 */ /* 0x000fe200000001ff */
[----:B------:R-:W0:Y:S01]  /*2e90*/  S2UR UR9, SR_CgaCtaId ;  /* 0x00000000000979c3 */ /* 0x000e220000008800 */
[----:B------:R-:W-:Y:S02]  /*2ea0*/  UMOV UR5, 0x400 ;  /* 0x0000040000057882 */ /* 0x000fe40000000000 */
[----:B------:R-:W-:-:S04]  /*2eb0*/  UIADD3 UR5, UR5, 0x5280, URZ ;  /* 0x0000528005057890 */ /* 0x000fc8000fffe03f */
[----:B0-----:R-:W-:Y:S02]  /*2ec0*/  ULEA UR5, UR9, UR5, 0x18 ;  /* 0x0000000509057291 */ /* 0x001fe4000f8ec03f */
[----:B------:R-:W-:Y:S01]  /*2ed0*/  USHF.L.U32 UR9, UR14, 0x4, URZ ;  /* 0x000000040e097899 */ /* 0x000fe2000800063f */
[----:B------:R-:W-:Y:S01]  /*2ee0*/  SHF.L.U32 R21, R21, 0x10, RZ ;  /* 0x0000001015157819 */ /* 0x000fe200000006ff */
[----:B------:R-:W-:Y:S01]  /*2ef0*/  IMAD.U32 R12, R12, 0x10000, RZ ;  /* 0x000100000c0c7824 */ /* 0x000fe200078e00ff */
[----:B------:R-:W-:Y:S01]  /*2f00*/  SHF.L.U32 R31, R31, 0x10, RZ ;  /* 0x000000101f1f7819 */ /* 0x000fe200000006ff */
[----:B------:R-:W-:Y:S01]  /*2f10*/  ULOP3.LUT UR9, UR9, 0x10, URZ, 0xc0, !UPT ;  /* 0x0000001009097892 */ /* 0x000fe2000f8ec03f */
[----:B------:R-:W-:Y:S02]  /*2f20*/  SHF.L.U32 R8, R8, 0x10, RZ ;  /* 0x0000001008087819 */ /* 0x000fe400000006ff */
[----:B------:R-:W-:Y:S01]  /*2f30*/  SHF.L.U32 R14, R14, 0x10, RZ ;  /* 0x000000100e0e7819 */ /* 0x000fe200000006ff */
[----:B------:R-:W-:Y:S01]  /*2f40*/  IMAD.U32 R28, R28, 0x10000, RZ ;  /* 0x000100001c1c7824 */ /* 0x000fe200078e00ff */
[----:B------:R-:W-:Y:S01]  /*2f50*/  SHF.L.U32 R29, R29, 0x10, RZ ;  /* 0x000000101d1d7819 */ /* 0x000fe200000006ff */
[----:B------:R-:W-:Y:S01]  /*2f60*/  IMAD.U32 R10, R10, 0x10000, RZ ;  /* 0x000100000a0a7824 */ /* 0x000fe200078e00ff */
[----:B------:R-:W-:Y:S01]  /*2f70*/  SHF.L.U32 R19, R19, 0x10, RZ ;  /* 0x0000001013137819 */ /* 0x000fe200000006ff */
[----:B---3--:R-:W-:Y:S01]  /*2f80*/  @!P1 FADD.FTZ R16, RZ, R16 ;  /* 0x00000010ff109221 */ /* 0x008fe20000010000 */
[----:B------:R-:W-:Y:S01]  /*2f90*/  @!P1 FADD.FTZ R17, RZ, R17 ;  /* 0x00000011ff119221 */ /* 0x000fe20000010000 */
[----:B------:R-:W-:Y:S01]  /*2fa0*/  SHF.L.U32 R15, R15, 0x10, RZ ;  /* 0x000000100f0f7819 */ /* 0x000fe200000006ff */
[----:B------:R-:W-:-:S02]  /*2fb0*/  IMAD.U32 R7, R7, 0x10000, RZ ;  /* 0x0001000007077824 */ /* 0x000fc400078e00ff */
[----:B----4-:R-:W-:Y:S01]  /*2fc0*/  @!P1 FADD.FTZ R32, R4, R16 ;  /* 0x0000001004209221 */ /* 0x010fe20000010000 */
[----:B------:R-:W-:Y:S02]  /*2fd0*/  IMAD.MOV.U32 R4, RZ, RZ, RZ ;  /* 0x000000ffff047224 */ /* 0x000fe400078e00ff */
[----:B------:R-:W-:Y:S01]  /*2fe0*/  @!P1 FADD.FTZ R4, R5, R17 ;  /* 0x0000001105049221 */ /* 0x000fe20000010000 */
[----:B------:R-:W-:Y:S02]  /*2ff0*/  LOP3.LUT P1, RZ, R36, 0xffffff0f, RZ, 0xc0, !PT ;  /* 0xffffff0f24ff7812 */ /* 0x000fe4000782c0ff */
[----:B------:R-:W-:Y:S01]  /*3000*/  SHF.L.U32 R11, R11, 0x10, RZ ;  /* 0x000000100b0b7819 */ /* 0x000fe200000006ff */
[----:B------:R-:W0:Y:S01]  /*3010*/  SHFL.BFLY PT, R16, R32, 0x8, 0x1f ;  /* 0x0d001f0020107f89 */ /* 0x000e2200000e0000 */
[----:B------:R-:W-:Y:S01]  /*3020*/  SHF.L.U32 R6, R6, 0x10, RZ ;  /* 0x0000001006067819 */ /* 0x000fe200000006ff */
[----:B------:R-:W-:Y:S01]  /*3030*/  IMAD.U32 R20, R20, 0x10000, RZ ;  /* 0x0001000014147824 */ /* 0x000fe200078e00ff */
[----:B------:R-:W-:Y:S01]  /*3040*/  SHF.L.U32 R30, R30, 0x10, RZ ;  /* 0x000000101e1e7819 */ /* 0x000fe200000006ff */
[----:B------:R-:W1:Y:S01]  /*3050*/  SHFL.BFLY PT, R5, R4, 0x8, 0x1f ;  /* 0x0d001f0004057f89 */ /* 0x000e6200000e0000 */
[----:B------:R-:W-:Y:S01]  /*3060*/  SHF.L.U32 R13, R13, 0x10, RZ ;  /* 0x000000100d0d7819 */ /* 0x000fe200000006ff */
[----:B------:R-:W-:Y:S01]  /*3070*/  IMAD.U32 R9, R9, 0x10000, RZ ;  /* 0x0001000009097824 */ /* 0x000fe200078e00ff */
[----:B------:R-:W-:Y:S01]  /*3080*/  SHF.L.U32 R18, R18, 0x10, RZ ;  /* 0x0000001012127819 */ /* 0x000fe200000006ff */
[----:B------:R-:W-:Y:S01]  /*3090*/  ULDC.64 UR14, c[0x0][0x210] ;  /* 0x00008400000e7ab9 */ /* 0x000fe20000000a00 */
[----:B0-----:R-:W-:Y:S01]  /*30a0*/  FADD.FTZ R32, R16, R32 ;  /* 0x0000002010207221 */ /* 0x001fe20000010000 */
[----:B-1----:R-:W-:-:S04]  /*30b0*/  FADD.FTZ R5, R5, R4 ;  /* 0x0000000405057221 */ /* 0x002fc80000010000 */
[----:B------:R-:W0:Y:S04]  /*30c0*/  SHFL.BFLY PT, R16, R32, 0x4, 0x1f ;  /* 0x0c801f0020107f89 */ /* 0x000e2800000e0000 */
        /* <DEDUP_REMOVED lines=10> */
[----:B------:R-:W-:Y:S02]  /*3170*/  @!P1 SHF.R.U32.HI R16, RZ, 0x1, R36 ;  /* 0x00000001ff109819 */ /* 0x000fe40000011624 */
[----:B------:R-:W3:Y:S01]  /*3180*/  LDL.LU R36, [R1+0xc] ;  /* 0x00000c0001247983 */ /* 0x000ee20000300800 */
[----:B-1----:R-:W-:Y:S01]  /*3190*/  FADD.FTZ R5, R5, R4 ;  /* 0x0000000405057221 */ /* 0x002fe20000010000 */
[----:B------:R-:W-:Y:S01]  /*31a0*/  @!P1 LOP3.LUT R16, R16, 0x7ffffff8, RZ, 0xc0, !PT ;  /* 0x7ffffff810109812 */ /* 0x000fe200078ec0ff */
[----:B------:R-:W-:Y:S01]  /*31b0*/  @!P1 FMUL.FTZ R4, R32, 6.5104170062113553286e-05 ;  /* 0x3888888920049820 */ /* 0x000fe20000410000 */
[----:B------:R-:W4:Y:S01]  /*31c0*/  LDL.LU R17, [R1+0x8] ;  /* 0x0000080001117983 */ /* 0x000f220000300800 */
[----:B------:R-:W-:-:S05]  /*31d0*/  @!P1 FMUL.FTZ R5, R5, 6.5104170062113553286e-05 ;  /* 0x3888888905059820 */ /* 0x000fca0000410000 */
[----:B------:R2:W-:Y:S02]  /*31e0*/  @!P1 STS.64 [R16+UR5], R4 ;  /* 0x0000000410009988 */ /* 0x0005e40008000a05 */
[----:B--2---:R-:W-:Y:S02]  /*31f0*/  IADD3 R4, R35, -UR9, RZ ;  /* 0x8000000923047c10 */ /* 0x004fe4000fffe0ff */
[----:B------:R-:W2:Y:S04]  /*3200*/  LDL.LU R35, [R1] ;  /* 0x0000000001237983 */ /* 0x000ea80000300800 */
[----:B------:R-:W5:Y:S04]  /*3210*/  LDL.LU R33, [R1+0x10] ;  /* 0x0000100001217983 */ /* 0x000f680000300800 */
[----:B------:R-:W4:Y:S01]  /*3220*/  LDL.LU R32, [R1+0x4] ;  /* 0x0000040001207983 */ /* 0x000f220000300800 */
[----:B------:R-:W-:Y:S01]  /*3230*/  LEA R4, R4, UR5, 0x3 ;  /* 0x0000000504047c11 */ /* 0x000fe2000f8e18ff */
[----:B------:R-:W-:Y:S06]  /*3240*/  BAR.SYNC.DEFER_BLOCKING 0x0 ;  /* 0x0000000000007b1d */ /* 0x000fec0000010000 */
[----:B------:R-:W0:Y:S01]  /*3250*/  LDS.64 R4, [R4] ;  /* 0x0000000004047984 */ /* 0x000e220000000a00 */
[C---:B------:R-:W-:Y:S01]  /*3260*/  FADD.FTZ R29, -R22.reuse, R29 ;  /* 0x0000001d161d7221 */ /* 0x040fe20000010100 */
[C---:B------:R-:W-:Y:S01]  /*3270*/  FADD.FTZ R28, -R22.reuse, R28 ;  /* 0x0000001c161c7221 */ /* 0x040fe20000010100 */
[C---:B------:R-:W-:Y:S01]  /*3280*/  FADD.FTZ R19, -R22.reuse, R19 ;  /* 0x0000001316137221 */ /* 0x040fe20000010100 */
[C---:B------:R-:W-:Y:S01]  /*3290*/  FADD.FTZ R15, -R22.reuse, R15 ;  /* 0x0000000f160f7221 */ /* 0x040fe20000010100 */
[C---:B------:R-:W-:Y:S01]  /*32a0*/  FADD.FTZ R10, -R22.reuse, R10 ;  /* 0x0000000a160a7221 */ /* 0x040fe20000010100 */
[C---:B------:R-:W-:Y:S01]  /*32b0*/  FADD.FTZ R11, -R22.reuse, R11 ;  /* 0x0000000b160b7221 */ /* 0x040fe20000010100 */
[C---:B------:R-:W-:Y:S01]  /*32c0*/  FADD.FTZ R6, -R22.reuse, R6 ;  /* 0x0000000616067221 */ /* 0x040fe20000010100 */
[----:B------:R-:W-:Y:S01]  /*32d0*/  FADD.FTZ R7, -R22, R7 ;  /* 0x0000000716077221 */ /* 0x000fe20000010100 */
[--C-:B0-----:R-:W-:Y:S01]  /*32e0*/  FFMA.FTZ R21, R21, R31, -R4.reuse ;  /* 0x0000001f15157223 */ /* 0x101fe20000010804 */
[C-C-:B------:R-:W-:Y:S01]  /*32f0*/  FFMA.FTZ R12, R31.reuse, R12, -R4.reuse ;  /* 0x0000000c1f0c7223 */ /* 0x140fe20000010804 */
[C-C-:B------:R-:W-:Y:S01]  /*3300*/  FFMA.FTZ R8, R31.reuse, R8, -R4.reuse ;  /* 0x000000081f087223 */ /* 0x140fe20000010804 */
[--C-:B------:R-:W-:Y:S01]  /*3310*/  FFMA.FTZ R14, R31, R14, -R4.reuse ;  /* 0x0000000e1f0e7223 */ /* 0x100fe20000010804 */
[--C-:B------:R-:W-:Y:S01]  /*3320*/  FFMA.FTZ R37, R3, R37, -R4.reuse ;  /* 0x0000002503257223 */ /* 0x100fe20000010804 */
[--C-:B---3--:R-:W-:Y:S01]  /*3330*/  FFMA.FTZ R16, R36, R2, -R4.reuse ;  /* 0x0000000224107223 */ /* 0x108fe20000010804 */
[----:B-----5:R-:W-:-:S02]  /*3340*/  FFMA.FTZ R31, R33, R3, -R4 ;  /* 0x00000003211f7223 */ /* 0x020fc40000010804 */
[----:B------:R-:W3:Y:S01]  /*3350*/  LDL.LU R33, [R1+0x44] ;  /* 0x0000440001217983 */ /* 0x000ee20000300800 */
[--C-:B--2---:R-:W-:Y:S01]  /*3360*/  FFMA.FTZ R22, R2, R35, -R4.reuse ;  /* 0x0000002302167223 */ /* 0x104fe20000010804 */
[C-C-:B----4-:R-:W-:Y:S01]  /*3370*/  FFMA.FTZ R32, R3.reuse, R32, -R4.reuse ;  /* 0x0000002003207223 */ /* 0x150fe20000010804 */
[--C-:B------:R-:W-:Y:S01]  /*3380*/  FFMA.FTZ R3, R3, R23, -R4.reuse ;  /* 0x0000001703037223 */ /* 0x100fe20000010804 */
[----:B------:R-:W2:Y:S04]  /*3390*/  LDL.LU R36, [R1+0x3c] ;  /* 0x00003c0001247983 */ /* 0x000ea80000300800 */
[----:B------:R-:W4:Y:S04]  /*33a0*/  LDL.LU R35, [R1+0x38] ;  /* 0x0000380001237983 */ /* 0x000f280000300800 */
[----:B------:R-:W5:Y:S01]  /*33b0*/  LDL.LU R23, [R1+0x40] ;  /* 0x0000400001177983 */ /* 0x000f620000300800 */
[----:B------:R-:W-:Y:S01]  /*33c0*/  FMUL.FTZ R28, R0, R28 ;  /* 0x0000001c001c7220 */ /* 0x000fe20000410000 */
[--C-:B------:R-:W-:Y:S01]  /*33d0*/  FFMA.FTZ R17, R2, R17, -R4.reuse ;  /* 0x0000001102117223 */ /* 0x100fe20000010804 */
[--C-:B------:R-:W-:Y:S01]  /*33e0*/  FFMA.FTZ R20, R20, R30, -R4.reuse ;  /* 0x0000001e14147223 */ /* 0x100fe20000010804 */
[--C-:B------:R-:W-:Y:S01]  /*33f0*/  FFMA.FTZ R2, R2, R34, -R4.reuse ;  /* 0x0000002202027223 */ /* 0x100fe20000010804 */
[C-C-:B------:R-:W-:Y:S01]  /*3400*/  FFMA.FTZ R13, R30.reuse, R13, -R4.reuse ;  /* 0x0000000d1e0d7223 */ /* 0x140fe20000010804 */
[----:B------:R-:W4:Y:S01]  /*3410*/  LDL.LU R34, [R1+0x34] ;  /* 0x0000340001227983 */ /* 0x000f220000300800 */
[C-C-:B------:R-:W-:Y:S01]  /*3420*/  FFMA.FTZ R9, R30.reuse, R9, -R4.reuse ;  /* 0x000000091e097223 */ /* 0x140fe20000010804 */
[----:B------:R-:W-:Y:S01]  /*3430*/  FFMA.FTZ R18, R30, R18, -R4 ;  /* 0x000000121e127223 */ /* 0x000fe20000010804 */
[----:B------:R-:W-:Y:S01]  /*3440*/  FFMA.FTZ R20, -R5, R28, R20 ;  /* 0x0000001c05147223 */ /* 0x000fe20000010114 */
[----:B---3--:R-:W-:-:S02]  /*3450*/  FFMA.FTZ R16, R33, -R5, R16 ;  /* 0x8000000521107223 */ /* 0x008fc40000010010 */
[----:B------:R-:W3:Y:S04]  /*3460*/  LDL.LU R33, [R1+0x30] ;  /* 0x0000300001217983 */ /* 0x000ee80000300800 */
[----:B------:R-:W2:Y:S04]  /*3470*/  LDL.LU R4, [R1+0x2c] ;  /* 0x00002c0001047983 */ /* 0x000ea80000300800 */
[----:B------:R-:W4:Y:S04]  /*3480*/  LDL.LU R28, [R1+0x28] ;  /* 0x00002800011c7983 */ /* 0x000f280000300800 */
[----:B------:R-:W3:Y:S01]  /*3490*/  LDL.LU R30, [R1+0x54] ;  /* 0x00005400011e7983 */ /* 0x000ee20000300800 */
[----:B-----5:R-:W-:-:S03]  /*34a0*/  FFMA.FTZ R31, R23, -R5, R31 ;  /* 0x80000005171f7223 */ /* 0x020fc6000001001f */
[----:B------:R-:W5:Y:S01]  /*34b0*/  LDL.LU R23, [R1+0x64] ;  /* 0x0000640001177983 */ /* 0x000f620000300800 */
[C---:B------:R-:W-:Y:S01]  /*34c0*/  FMUL.FTZ R29, R0.reuse, R29 ;  /* 0x0000001d001d7220 */ /* 0x040fe20000410000 */
[----:B------:R-:W-:-:S03]  /*34d0*/  FMUL.FTZ R10, R0, R10 ;  /* 0x0000000a000a7220 */ /* 0x000fc60000410000 */
[C---:B------:R-:W-:Y:S02]  /*34e0*/  FFMA.FTZ R21, -R5.reuse, R29, R21 ;  /* 0x0000001d05157223 */ /* 0x040fe40000010115 */
[----:B------:R-:W5:Y:S01]  /*34f0*/  LDL.LU R29, [R1+0x5c] ;  /* 0x00005c00011d7983 */ /* 0x000f620000300800 */
[----:B------:R-:W-:Y:S01]  /*3500*/  FFMA.FTZ R8, -R5, R10, R8 ;  /* 0x0000000a05087223 */ /* 0x000fe20000010108 */
[C---:B------:R-:W-:Y:S01]  /*3510*/  FMUL.FTZ R16, R0.reuse, R16 ;  /* 0x0000001000107220 */ /* 0x040fe20000410000 */
[C---:B------:R-:W-:Y:S01]  /*3520*/  FMUL.FTZ R21, R0.reuse, R21 ;  /* 0x0000001500157220 */ /* 0x040fe20000410000 */
[C---:B------:R-:W-:Y:S01]  /*3530*/  FMUL.FTZ R19, R0.reuse, R19 ;  /* 0x0000001300137220 */ /* 0x040fe20000410000 */
[----:B------:R-:W-:-:S03]  /*3540*/  FMUL.FTZ R7, R0, R7 ;  /* 0x0000000700077220 */ /* 0x000fc60000410000 */
[----:B------:R-:W-:Y:S01]  /*3550*/  F2FP.BF16.F32.PACK_AB R16, R21, R16 ;  /* 0x000000101510723e */ /* 0x000fe200000010ff */
[C---:B------:R-:W-:Y:S01]  /*3560*/  FFMA.FTZ R12, -R5.reuse, R19, R12 ;  /* 0x00000013050c7223 */ /* 0x040fe2000001010c */
[----:B------:R-:W-:Y:S01]  /*3570*/  FFMA.FTZ R7, -R5, R7, R18 ;  /* 0x0000000705077223 */ /* 0x000fe20000010112 */
[-C--:B--2---:R-:W-:Y:S01]  /*3580*/  FFMA.FTZ R4, R4, -R5.reuse, R2 ;  /* 0x8000000504047223 */ /* 0x084fe20000010002 */
[----:B----4-:R-:W-:Y:S02]  /*3590*/  FFMA.FTZ R10, R28, -R5, R3 ;  /* 0x800000051c0a7223 */ /* 0x010fe40000010003 */
[----:B------:R-:W2:Y:S01]  /*35a0*/  LDL.LU R28, [R1+0x60] ;  /* 0x00006000011c7983 */ /* 0x000ea20000300800 */
[----:B---3--:R-:W-:-:S04]  /*35b0*/  IADD3 R2, P1, R30, UR14, RZ ;  /* 0x0000000e1e027c10 */ /* 0x008fc8000ff3e0ff */
[----:B-----5:R-:W-:Y:S02]  /*35c0*/  IADD3.X R3, R23, UR15, RZ, P1, !PT ;  /* 0x0000000f17037c10 */ /* 0x020fe40008ffe4ff */
[----:B------:R-:W3:Y:S04]  /*35d0*/  LDL.LU R23, [R1+0x50] ;  /* 0x0000500001177983 */ /* 0x000ee80000300800 */
[----:B------:R-:W4:Y:S04]  /*35e0*/  LDL.LU R21, [R1+0x58] ;  /* 0x0000580001157983 */ /* 0x000f280000300800 */
[----:B------:R-:W5:Y:S04]  /*35f0*/  LDL.LU R19, [R1+0x48] ;  /* 0x0000480001137983 */ /* 0x000f680000300800 */
[----:B------:R-:W5:Y:S01]  /*3600*/  LDL.LU R18, [R1+0x4c] ;  /* 0x00004c0001127983 */ /* 0x000f620000300800 */
[C---:B------:R-:W-:Y:S01]  /*3610*/  FMUL.FTZ R15, R0.reuse, R15 ;  /* 0x0000000f000f7220 */ /* 0x040fe20000410000 */
[----:B------:R-:W-:Y:S01]  /*3620*/  FMUL.FTZ R11, R0, R11 ;  /* 0x0000000b000b7220 */ /* 0x000fe20000410000 */
[-C--:B------:R-:W-:Y:S01]  /*3630*/  FFMA.FTZ R17, R36, -R5.reuse, R17 ;  /* 0x8000000524117223 */ /* 0x080fe20000010011 */
[----:B------:R-:W-:Y:S01]  /*3640*/  FFMA.FTZ R32, R35, -R5, R32 ;  /* 0x8000000523207223 */ /* 0x000fe20000010020 */
[C---:B------:R-:W-:Y:S01]  /*3650*/  FFMA.FTZ R13, -R5.reuse, R15, R13 ;  /* 0x0000000f050d7223 */ /* 0x040fe2000001010d */
[C---:B------:R-:W-:Y:S01]  /*3660*/  FMUL.FTZ R6, R0.reuse, R6 ;  /* 0x0000000600067220 */ /* 0x040fe20000410000 */
[C---:B------:R-:W-:Y:S01]  /*3670*/  FMUL.FTZ R31, R0.reuse, R31 ;  /* 0x0000001f001f7220 */ /* 0x040fe20000410000 */
[C---:B------:R-:W-:Y:S01]  /*3680*/  FMUL.FTZ R20, R0.reuse, R20 ;  /* 0x0000001400147220 */ /* 0x040fe20000410000 */
[----:B------:R-:W-:Y:S01]  /*3690*/  FFMA.FTZ R9, -R5, R11, R9 ;  /* 0x0000000b05097223 */ /* 0x000fe20000010109 */
[----:B------:R-:W-:Y:S01]  /*36a0*/  FMUL.FTZ R11, R0, R4 ;  /* 0x00000004000b7220 */ /* 0x000fe20000410000 */
[----:B------:R-:W-:Y:S01]  /*36b0*/  PRMT R4, R16, 0x7632, R4 ;  /* 0x0000763210047816 */ /* 0x000fe20000000004 */
[-C--:B------:R-:W-:Y:S01]  /*36c0*/  FFMA.FTZ R22, R34, -R5.reuse, R22 ;  /* 0x8000000522167223 */ /* 0x080fe20000010016 */
[----:B------:R-:W-:Y:S01]  /*36d0*/  FFMA.FTZ R37, R33, -R5, R37 ;  /* 0x8000000521257223 */ /* 0x000fe20000010025 */
[----:B------:R-:W-:Y:S01]  /*36e0*/  FFMA.FTZ R6, -R5, R6, R14 ;  /* 0x0000000605067223 */ /* 0x000fe2000001010e */
[C---:B------:R-:W-:Y:S01]  /*36f0*/  FMUL.FTZ R17, R0.reuse, R17 ;  /* 0x0000001100117220 */ /* 0x040fe20000410000 */
[C---:B------:R-:W-:Y:S01]  /*3700*/  FMUL.FTZ R12, R0.reuse, R12 ;  /* 0x0000000c000c7220 */ /* 0x040fe20000410000 */
[C---:B------:R-:W-:Y:S01]  /*3710*/  FMUL.FTZ R32, R0.reuse, R32 ;  /* 0x0000002000207220 */ /* 0x040fe20000410000 */
[----:B------:R-:W-:Y:S01]  /*3720*/  FMUL.FTZ R13, R0, R13 ;  /* 0x0000000d000d7220 */ /* 0x000fe20000410000 */
[----:B------:R-:W-:Y:S01]  /*3730*/  F2FP.BF16.F32.PACK_AB R20, R20, R31 ;  /* 0x0000001f1414723e */ /* 0x000fe200000010ff */
[C---:B------:R-:W-:Y:S01]  /*3740*/  FMUL.FTZ R22, R0.reuse, R22 ;  /* 0x0000001600167220 */ /* 0x040fe20000410000 */
[C---:B------:R-:W-:Y:S01]  /*3750*/  FMUL.FTZ R8, R0.reuse, R8 ;  /* 0x0000000800087220 */ /* 0x040fe20000410000 */
[C---:B------:R-:W-:Y:S01]  /*3760*/  FMUL.FTZ R37, R0.reuse, R37 ;  /* 0x0000002500257220 */ /* 0x040fe20000410000 */
[C---:B------:R-:W-:Y:S01]  /*3770*/  FMUL.FTZ R9, R0.reuse, R9 ;  /* 0x0000000900097220 */ /* 0x040fe20000410000 */
[C---:B------:R-:W-:Y:S01]  /*3780*/  FMUL.FTZ R6, R0.reuse, R6 ;  /* 0x0000000600067220 */ /* 0x040fe20000410000 */
[C---:B------:R-:W-:Y:S01]  /*3790*/  FMUL.FTZ R10, R0.reuse, R10 ;  /* 0x0000000a000a7220 */ /* 0x040fe20000410000 */
[----:B------:R-:W-:Y:S01]  /*37a0*/  FMUL.FTZ R7, R0, R7 ;  /* 0x0000000700077220 */ /* 0x000fe20000410000 */
[----:B------:R0:W-:Y:S01]  /*37b0*/  STG.E.U16 desc[UR12][R2.64+0x2], R4 ;  /* 0x0000020402007986 */ /* 0x0001e2000c10150c */
[----:B------:R-:W-:-:S02]  /*37c0*/  F2FP.BF16.F32.PACK_AB R12, R12, R17 ;  /* 0x000000110c0c723e */ /* 0x000fc400000010ff */
[----:B------:R-:W-:Y:S02]  /*37d0*/  PRMT R0, R20, 0x7632, R0 ;  /* 0x0000763214007816 */ /* 0x000fe40000000000 */
[----:B------:R-:W-:Y:S01]  /*37e0*/  F2FP.BF16.F32.PACK_AB R13, R13, R32 ;  /* 0x000000200d0d723e */ /* 0x000fe200000010ff */
[----:B------:R1:W-:Y:S01]  /*37f0*/  STG.E.U16 desc[UR12][R2.64], R16 ;  /* 0x0000001002007986 */ /* 0x0003e2000c10150c */
[----:B------:R-:W-:Y:S02]  /*3800*/  PRMT R14, R12, 0x7632, R14 ;  /* 0x000076320c0e7816 */ /* 0x000fe4000000000e */
[----:B0-----:R-:W-:Y:S01]  /*3810*/  IADD3 R4, P1, R29, UR14, RZ ;  /* 0x0000000e1d047c10 */ /* 0x001fe2000ff3e0ff */
[----:B------:R-:W-:Y:S01]  /*3820*/  STG.E.U16 desc[UR12][R2.64+0x4], R20 ;  /* 0x0000041402007986 */ /* 0x000fe2000c10150c */
[----:B------:R-:W-:Y:S02]  /*3830*/  PRMT R15, R13, 0x7632, R15 ;  /* 0x000076320d0f7816 */ /* 0x000fe4000000000f */
[----:B------:R-:W-:Y:S01]  /*3840*/  F2FP.BF16.F32.PACK_AB R8, R8, R22 ;  /* 0x000000160808723e */ /* 0x000fe200000010ff */
[----:B------:R0:W-:Y:S01]  /*3850*/  STG.E.U16 desc[UR12][R2.64+0x6], R0 ;  /* 0x0000060002007986 */ /* 0x0001e2000c10150c */
[----:B------:R-:W-:-:S02]  /*3860*/  F2FP.BF16.F32.PACK_AB R9, R9, R37 ;  /* 0x000000250909723e */ /* 0x000fc400000010ff */
[----:B-1----:R-:W-:Y:S02]  /*3870*/  PRMT R16, R8, 0x7610, R16 ;  /* 0x0000761008107816 */ /* 0x002fe40000000010 */
[----:B------:R-:W-:Y:S02]  /*3880*/  F2FP.BF16.F32.PACK_AB R6, R6, R11 ;  /* 0x0000000b0606723e */ /* 0x000fe400000010ff */
[----:B------:R-:W-:Y:S02]  /*3890*/  F2FP.BF16.F32.PACK_AB R7, R7, R10 ;  /* 0x0000000a0707723e */ /* 0x000fe400000010ff */
[----:B0-----:R-:W-:Y:S01]  /*38a0*/  PRMT R0, R8, 0x7632, R0 ;  /* 0x0000763208007816 */ /* 0x001fe20000000000 */
[----:B------:R-:W-:Y:S01]  /*38b0*/  ULOP3.LUT UR4, UR4, 0x1, URZ, 0x3c, !UPT ;  /* 0x0000000104047892 */ /* 0x000fe2000f8e3c3f */
[----:B------:R-:W-:Y:S01]  /*38c0*/  UMOV UR5, UR11 ;  /* 0x0000000b00057c82 */ /* 0x000fe20008000000 */
[----:B--2---:R-:W-:-:S05]  /*38d0*/  IADD3.X R5, R28, UR15, RZ, P1, !PT ;  /* 0x0000000f1c057c10 */ /* 0x004fca0008ffe4ff */
[----:B------:R-:W-:Y:S01]  /*38e0*/  STG.E.U16 desc[UR12][R4.64], R12 ;  /* 0x0000000c04007986 */ /* 0x000fe2000c10150c */
[----:B---3--:R-:W-:-:S03]  /*38f0*/  IADD3 R2, P1, R23, UR14, RZ ;  /* 0x0000000e17027c10 */ /* 0x008fc6000ff3e0ff */
[----:B------:R-:W-:Y:S01]  /*3900*/  STG.E.U16 desc[UR12][R4.64+0x2], R14 ;  /* 0x0000020e04007986 */ /* 0x000fe2000c10150c */
[----:B----4-:R-:W-:-:S03]  /*3910*/  IADD3.X R3, R21, UR15, RZ, P1, !PT ;  /* 0x0000000f15037c10 */ /* 0x010fc60008ffe4ff */
[----:B------:R-:W-:Y:S04]  /*3920*/  STG.E.U16 desc[UR12][R4.64+0x4], R13 ;  /* 0x0000040d04007986 */ /* 0x000fe8000c10150c */
[----:B------:R0:W-:Y:S01]  /*3930*/  STG.E.U16 desc[UR12][R4.64+0x6], R15 ;  /* 0x0000060f04007986 */ /* 0x0001e2000c10150c */
[----:B-----5:R-:W-:-:S03]  /*3940*/  IADD3 R8, P1, R19, UR14, RZ ;  /* 0x0000000e13087c10 */ /* 0x020fc6000ff3e0ff */
[----:B------:R-:W-:Y:S01]  /*3950*/  STG.E.U16 desc[UR12][R2.64], R16 ;  /* 0x0000001002007986 */ /* 0x000fe2000c10150c */
[----:B0-----:R-:W-:-:S03]  /*3960*/  PRMT R5, R9, 0x7632, R5 ;  /* 0x0000763209057816 */ /* 0x001fc60000000005 */
[----:B------:R-:W-:Y:S01]  /*3970*/  STG.E.U16 desc[UR12][R2.64+0x2], R0 ;  /* 0x0000020002007986 */ /* 0x000fe2000c10150c */
[----:B------:R-:W-:-:S03]  /*3980*/  PRMT R4, R6, 0x7632, R4 ;  /* 0x0000763206047816 */ /* 0x000fc60000000004 */
[----:B------:R0:W-:Y:S04]  /*3990*/  STG.E.U16 desc[UR12][R2.64+0x4], R9 ;  /* 0x0000040902007986 */ /* 0x0001e8000c10150c */
[----:B------:R1:W-:Y:S01]  /*39a0*/  STG.E.U16 desc[UR12][R2.64+0x6], R5 ;  /* 0x0000060502007986 */ /* 0x0003e2000c10150c */
[----:B0-----:R-:W-:Y:S02]  /*39b0*/  IADD3.X R9, R18, UR15, RZ, P1, !PT ;  /* 0x0000000f12097c10 */ /* 0x001fe40008ffe4ff */
[----:B-1----:R-:W-:-:S03]  /*39c0*/  PRMT R3, R7, 0x7632, R3 ;  /* 0x0000763207037816 */ /* 0x002fc60000000003 */
[----:B------:R2:W-:Y:S04]  /*39d0*/  STG.E.U16 desc[UR12][R8.64], R6 ;  /* 0x0000000608007986 */ /* 0x0005e8000c10150c */
[----:B------:R2:W-:Y:S04]  /*39e0*/  STG.E.U16 desc[UR12][R8.64+0x2], R4 ;  /* 0x0000020408007986 */ /* 0x0005e8000c10150c */
[----:B------:R2:W-:Y:S04]  /*39f0*/  STG.E.U16 desc[UR12][R8.64+0x4], R7 ;  /* 0x0000040708007986 */ /* 0x0005e8000c10150c */
[----:B------:R2:W-:Y:S01]  /*3a00*/  STG.E.U16 desc[UR12][R8.64+0x6], R3 ;  /* 0x0000060308007986 */ /* 0x0005e2000c10150c */
[----:B------:R-:W-:Y:S01]  /*3a10*/  UMOV UR14, UR10 ;  /* 0x0000000a000e7c82 */ /* 0x000fe20008000000 */
[----:B------:R-:W-:Y:S05]  /*3a20*/  @!P0 BRA `(.L_x_413) ;  /* 0xffffffc800c88947 */ /* 0x000fea000383ffff */
.L_x_401:
        /* <DEDUP_REMOVED lines=29> */
[----:B------:R-:W-:-:S03]  /*3c00*/  IADD3 R35, P2, R36, 0x2d, RZ ;  /* 0x0000002d24237810 */ /* 0x000fc60007f5e0ff */
[----:B------:R-:W-:Y:S01]  /*3c10*/  IMAD.IADD R3, R3, 0x1, R0 ;  /* 0x0000000103037824 */ /* 0x000fe200078e0200 */
[----:B------:R-:W-:Y:S01]  /*3c20*/  IADD3.X R31, RZ, RZ, RZ, P2, !PT ;  /* 0x000000ffff1f7210 */ /* 0x000fe200017fe4ff */
        /* <DEDUP_REMOVED lines=11> */
[----:B------:R-:W-:Y:S02]  /*3ce0*/  SEL R10, R4, 0x5, P0 ;  /* 0x00000005040a7807 */ /* 0x000fe40000000000 */
[----:B------:R-:W-:Y:S01]  /*3cf0*/  SEL R7, R5, RZ, P0 ;  /* 0x000000ff05077207 */ /* 0x000fe20000000000 */
[----:B------:R-:W-:Y:S01]  /*3d00*/  VIADD R9, R9, 0x1 ;  /* 0x0000000109097836 */ /* 0x000fe20000000000 */
[----:B------:R-:W-:-:S02]  /*3d10*/  IADD3 R28, P0, R36, 0xf, RZ ;  /* 0x0000000f241c7810 */ /* 0x000fc40007f1e0ff */
[----:B------:R-:W-:Y:S02]  /*3d20*/  IADD3 R30, P1, R36, 0x1e, RZ ;  /* 0x0000001e241e7810 */ /* 0x000fe40007f3e0ff */
[C---:B------:R-:W-:Y:S01]  /*3d30*/  SHF.L.U64.HI R6, R10.reuse, 0x5, R7 ;  /* 0x000000050a067819 */ /* 0x040fe20000010207 */
[----:B------:R-:W-:Y:S01]  /*3d40*/  IMAD.X R27, RZ, RZ, RZ, P0 ;  /* 0x000000ffff1b7224 */ /* 0x000fe200000e06ff */
[----:B------:R-:W-:Y:S02]  /*3d50*/  MOV R4, UR9 ;  /* 0x0000000900047c02 */ /* 0x000fe40008000f00 */
[----:B------:R-:W-:Y:S02]  /*3d60*/  LOP3.LUT R5, R37, 0xf, RZ, 0xc0, !PT ;  /* 0x0000000f25057812 */ /* 0x000fe400078ec0ff */
[----:B------:R-:W-:Y:S02]  /*3d70*/  IADD3.X R29, RZ, RZ, RZ, P1, !PT ;  /* 0x000000ffff1d7210 */ /* 0x000fe40000ffe4ff */
[----:B------:R-:W-:-:S02]  /*3d80*/  SHF.L.U32 R7, R10, 0x5, RZ ;  /* 0x000000050a077819 */ /* 0x000fc400000006ff */
[----:B------:R-:W-:Y:S02]  /*3d90*/  LOP3.LUT R8, R0, 0x3, RZ, 0xc0, !PT ;  /* 0x0000000300087812 */ /* 0x000fe400078ec0ff */
[----:B------:R-:W-:-:S07]  /*3da0*/  LOP3.LUT R9, R9, 0x3, RZ, 0xc0, !PT ;  /* 0x0000000309097812 */ /* 0x000fce00078ec0ff */
.L_x_430:
        /* <DEDUP_REMOVED lines=37> */
[----:B------:R-:W-:Y:S01]  /*4000*/  @P1 IMAD.MOV.U32 R0, RZ, RZ, R35 ;  /* 0x000000ffff001224 */ /* 0x000fe200078e0023 */
[----:B------:R-:W-:Y:S02]  /*4010*/  MOV R12, R29 ;  /* 0x0000001d000c7202 */ /* 0x000fe40000000f00 */
[----:B------:R-:W-:Y:S01]  /*4020*/  @P1 MOV R12, R31 ;  /* 0x0000001f000c1202 */ /* 0x000fe20000000f00 */
[----:B--2---:R-:W-:Y:S01]  /*4030*/  FADD.FTZ R24, R24, R16 ;  /* 0x0000001018187221 */ /* 0x004fe20000010000 */
[----:B------:R-:W-:-:S03]  /*4040*/  FADD.FTZ R25, R25, R17 ;  /* 0x0000001119197221 */ /* 0x000fc60000010000 */
[----:B---3--:R-:W-:Y:S01]  /*4050*/  @P1 FADD.FTZ R24, R24, R14 ;  /* 0x0000000e18181221 */ /* 0x008fe20000010000 */
[----:B------:R-:W-:-:S07]  /*4060*/  @P1 FADD.FTZ R25, R25, R15 ;  /* 0x0000000f19191221 */ /* 0x000fce0000010000 */
.L_x_417:
[----:B------:R-:W-:Y:S05]  /*4070*/  BSYNC B1 ;  /* 0x0000000000017941 */ /* 0x000fea0003800000 */
.L_x_416:
        /* <DEDUP_REMOVED lines=21> */
.L_x_420:
        /* <DEDUP_REMOVED lines=55> */
.L_x_419:
[----:B------:R-:W-:Y:S05]  /*4540*/  BSYNC B1 ;  /* 0x0000000000017941 */ /* 0x000fea0003800000 */
.L_x_418:
        /* <DEDUP_REMOVED lines=35> */
.L_x_422:
[----:B------:R-:W-:Y:S05]  /*4780*/  BSYNC B1 ;  /* 0x0000000000017941 */ /* 0x000fea0003800000 */
.L_x_421:
        /* <DEDUP_REMOVED lines=15> */
.L_x_415:
[----:B------:R-:W-:Y:S05]  /*4880*/  BSYNC B0 ;  /* 0x0000000000007941 */ /* 0x000fea0003800000 */
.L_x_414:
        /* <DEDUP_REMOVED lines=24> */
[----:B------:R-:W-:-:S04]  /*4a10*/  HFMA2.MMA R10, -RZ, RZ, 0, 0 ;  /* 0x00000000ff0a7435 */ /* 0x000fc800000001ff */
[----:B------:R0:W1:Y:S06]  /*4a20*/  @P0 LDS R0, [R11] ;  /* 0x000000000b000984 */ /* 0x00006c0000000800 */
[----:B------:R0:W2:Y:S01]  /*4a30*/  @P0 LDS R10, [R11+0x780] ;  /* 0x000780000b0a0984 */ /* 0x0000a20000000800 */
[----:B------:R-:W-:Y:S05]  /*4a40*/  BRA.DIV UR5, `(.L_x_426) ;  /* 0x0000001205a87947 */ /* 0x000fea000b800000 */
[----:B------:R-:W-:Y:S01]  /*4a50*/  IMAD.MOV.U32 R17, RZ, RZ, 0xffff ;  /* 0x0000ffffff117424 */ /* 0x000fe200078e00ff */
[----:B------:R-:W-:Y:S01]  /*4a60*/  MOV R19, 0xffff ;  /* 0x0000ffff00137802 */ /* 0x000fe20000000f00 */
[----:B------:R-:W-:Y:S01]  /*4a70*/  IMAD.MOV.U32 R18, RZ, RZ, 0xffff ;  /* 0x0000ffffff127424 */ /* 0x000fe200078e00ff */
[----:B------:R-:W-:Y:S01]  /*4a80*/  MOV R16, 0xffff ;  /* 0x0000ffff00107802 */ /* 0x000fe20000000f00 */
[----:B01----:R-:W0:Y:S01]  /*4a90*/  SHFL.BFLY PT, R11, R0, 0x8, 0x101f ;  /* 0x0d101f00000b7f89 */ /* 0x003e2200000e0000 */
[----:B------:R-:W-:Y:S02]  /*4aa0*/  MOV R21, 0xffff ;  /* 0x0000ffff00157802 */ /* 0x000fe40000000f00 */
[----:B------:R-:W-:Y:S01]  /*4ab0*/  MOV R33, 0xffff ;  /* 0x0000ffff00217802 */ /* 0x000fe20000000f00 */
        /* <DEDUP_REMOVED lines=15> */
.L_x_439:
        /* <DEDUP_REMOVED lines=19> */
[----:B------:R-:W-:-:S04]  /*4ce0*/  HFMA2.MMA R12, -RZ, RZ, 0, 0 ;  /* 0x00000000ff0c7435 */ /* 0x000fc800000001ff */
[----:B------:R-:W-:Y:S01]  /*4cf0*/  @P0 IMAD R16, R0, 0x4, R19 ;  /* 0x0000000400100824 */ /* 0x000fe200078e0213 */
[----:B------:R-:W-:-:S05]  /*4d00*/  MOV R0, RZ ;  /* 0x000000ff00007202 */ /* 0x000fca0000000f00 */
        /* <DEDUP_REMOVED lines=25> */
.L_x_449:
        /* <DEDUP_REMOVED lines=13> */
[----:B------:R-:W-:-:S03]  /*4f70*/  HFMA2.MMA R12, -RZ, RZ, 0, 0 ;  /* 0x00000000ff0c7435 */ /* 0x000fc600000001ff */
[----:B------:R-:W-:Y:S01]  /*4f80*/  @P0 LEA R16, R0, R19, 0x2 ;  /* 0x0000001300100211 */ /* 0x000fe200078e10ff */
[----:B------:R-:W-:-:S06]  /*4f90*/  IMAD.MOV.U32 R0, RZ, RZ, RZ ;  /* 0x000000ffff007224 */ /* 0x000fcc00078e00ff */
[----:B------:R0:W1:Y:S04]  /*4fa0*/  @P0 LDS R12, [R16] ;  /* 0x00000000100c0984 */ /* 0x0000680000000800 */
[----:B------:R0:W2:Y:S01]  /*4fb0*/  @P0 LDS R0, [R16+0x780] ;  /* 0x0007800010000984 */ /* 0x0000a20000000800 */
[----:B------:R-:W-:Y:S05]  /*4fc0*/  BRA.DIV UR5, `(.L_x_428) ;  /* 0x0000001205f87947 */ /* 0x000fea000b800000 */
[----:B------:R-:W-:Y:S01]  /*4fd0*/  MOV R19, 0xffff ;  /* 0x0000ffff00137802 */ /* 0x000fe20000000f00 */
[----:B0-----:R-:W-:Y:S01]  /*4fe0*/  IMAD.MOV.U32 R16, RZ, RZ, 0xffff ;  /* 0x0000ffffff107424 */ /* 0x001fe200078e00ff */
[----:B------:R-:W-:Y:S01]  /*4ff0*/  MOV R21, 0xffff ;  /* 0x0000ffff00157802 */ /* 0x000fe20000000f00 */
        /* <DEDUP_REMOVED lines=19> */
.L_x_459:
[----:B--2---:R-:W-:Y:S01]  /*5130*/  FADD.FTZ R12, R12, R23 ;  /* 0x000000170c0c7221 */ /* 0x004fe20000010000 */
[----:B------:R-:W-:-:S04]  /*5140*/  @!P1 F2FP.BF16.F32.PACK_AB R0, RZ, R24 ;  /* 0x00000018ff00923e */ /* 0x000fc800000010ff */
[----:B------:R-:W-:Y:S01]  /*5150*/  @!P1 F2FP.BF16.F32.PACK_AB R12, RZ, R12 ;  /* 0x0000000cff0c923e */ /* 0x000fe200000010ff */
[----:B------:R3:W-:Y:S03]  /*5160*/  @!P1 STG.E.U16 desc[UR12][R10.64+0x78], R0 ;  /* 0x000078000a009986 */ /* 0x0007e6000c10150c */
[----:B------:R-:W-:Y:S02]  /*5170*/  PRMT R16, R12, 0x7610, R16 ;  /* 0x000076100c107816 */ /* 0x000fe40000000010 */
[----:B------:R-:W-:-:S03]  /*5180*/  LEA.HI R12, R37, 0x5a, RZ, 0x1c ;  /* 0x0000005a250c7811 */ /* 0x000fc600078fe0ff */
[----:B------:R3:W-:Y:S04]  /*5190*/  @!P1 STG.E.U16 desc[UR12][R14.64+0x78], R16 ;  /* 0x000078100e009986 */ /* 0x0007e8000c10150c */
.L_x_425:
[----:B------:R-:W-:Y:S05]  /*51a0*/  BSYNC B0 ;  /* 0x0000000000007941 */ /* 0x000fea0003800000 */
.L_x_424:
        /* <DEDUP_REMOVED lines=9> */
[----:B------:R-:W-:-:S04]  /*5240*/  HFMA2.MMA R0, -RZ, RZ, 0, 0 ;  /* 0x00000000ff007435 */ /* 0x000fc800000001ff */
[----:B------:R0:W1:Y:S06]  /*5250*/  @P0 LDS R11, [R10] ;  /* 0x000000000a0b0984 */ /* 0x00006c0000000800 */
[----:B------:R0:W2:Y:S01]  /*5260*/  @P0 LDS R0, [R10+0x780] ;  /* 0x000780000a000984 */ /* 0x0000a20000000800 */
[----:B------:R-:W-:Y:S05]  /*5270*/  BRA.DIV UR5, `(.L_x_429) ;  /* 0x0000001605287947 */ /* 0x000fea000b800000 */
[----:B------:R-:W-:Y:S01]  /*5280*/  IMAD.MOV.U32 R16, RZ, RZ, 0xffff ;  /* 0x0000ffffff107424 */ /* 0x000fe200078e00ff */
[----:B------:R-:W-:Y:S01]  /*5290*/  MOV R15, 0xffff ;  /* 0x0000ffff000f7802 */ /* 0x000fe20000000f00 */
[C---:B------:R-:W-:Y:S01]  /*52a0*/  @P0 IMAD.SHL.U32 R17, R5.reuse, 0x2, RZ ;  /* 0x0000000205110824 */ /* 0x040fe200078e00ff */
[----:B------:R-:W-:Y:S01]  /*52b0*/  @P0 IADD3 R14, R12, 0x1e, RZ ;  /* 0x0000001e0c0e0810 */ /* 0x000fe20007ffe0ff */
[----:B------:R-:W-:Y:S01]  /*52c0*/  IMAD.MOV.U32 R19, RZ, RZ, 0xffff ;  /* 0x0000ffffff137424 */ /* 0x000fe200078e00ff */
[----:B01----:R-:W0:Y:S01]  /*52d0*/  SHFL.BFLY PT, R10, R11, 0x8, 0x101f ;  /* 0x0d101f000b0a7f89 */ /* 0x003e2200000e0000 */
[----:B------:R-:W-:Y:S01]  /*52e0*/  MOV R25, 0xffff ;  /* 0x0000ffff00197802 */ /* 0x000fe20000000f00 */
[----:B------:R-:W-:Y:S01]  /*52f0*/  IMAD.MOV.U32 R34, RZ, RZ, 0xffff ;  /* 0x0000ffffff227424 */ /* 0x000fe200078e00ff */
[----:B------:R-:W-:Y:S01]  /*5300*/  @P0 LOP3.LUT R14, R14, R17, RZ, 0x3c, !PT ;  /* 0x000000110e0e0212 */ /* 0x000fe200078e3cff */
        /* <DEDUP_REMOVED lines=21> */
[----:B------:R-:W-:Y:S02]  /*5460*/  MOV R24, RZ ;  /* 0x000000ff00187202 */ /* 0x000fe40000000f00 */
[----:B------:R-:W1:Y:S01]  /*5470*/  SHFL.BFLY PT, R32, R11, 0x2, 0x101f ;  /* 0x0c501f000b207f89 */ /* 0x000e6200000e0000 */
[----:B------:R-:W-:-:S03]  /*5480*/  @P0 IMAD.MOV.U32 R24, RZ, RZ, R14 ;  /* 0x000000ffff180224 */ /* 0x000fc600078e000e */
[----:B------:R-:W-:Y:S01]  /*5490*/  @P0 LDS R17, [R15+0x780] ;  /* 0x000780000f110984 */ /* 0x000fe20000000800 */
[----:B0-----:R-:W-:-:S03]  /*54a0*/  MOV R20, RZ ;  /* 0x000000ff00147202 */ /* 0x001fc60000000f00 */
        /* <DEDUP_REMOVED lines=8> */
[----:B------:R-:W-:Y:S01]  /*5530*/  MOV R33, 0xffff ;  /* 0x0000ffff00217802 */ /* 0x000fe20000000f00 */
[----:B------:R-:W-:Y:S01]  /*5540*/  @P0 IMAD.MOV.U32 R20, RZ, RZ, R25 ;  /* 0x000000ffff140224 */ /* 0x000fe200078e0019 */
[----:B------:R-:W-:Y:S01]  /*5550*/  MOV R25, 0xffff ;  /* 0x0000ffff00197802 */ /* 0x000fe20000000f00 */
[----:B--2---:R-:W-:Y:S01]  /*5560*/  FADD.FTZ R21, R0, R14 ;  /* 0x0000000e00157221 */ /* 0x004fe20000010000 */
[----:B------:R-:W-:Y:S02]  /*5570*/  @P0 LEA R16, R10, R11, 0x2 ;  /* 0x0000000b0a100211 */ /* 0x000fe400078e10ff */
[----:B------:R-:W-:Y:S01]  /*5580*/  CS2R R14, SRZ ;  /* 0x00000000000e7805 */ /* 0x000fe2000001ff00 */
[----:B------:R-:W0:Y:S01]  /*5590*/  @!P1 LDC.64 R10, c[0x0][0x218] ;  /* 0x00008600ff0a9b82 */ /* 0x000e220000000a00 */
[----:B------:R-:W-:Y:S01]  /*55a0*/  @P0 MOV R14, R22 ;  /* 0x00000016000e0202 */ /* 0x000fe20000000f00 */
[----:B------:R-:W2:Y:S01]  /*55b0*/  SHFL.BFLY PT, R25, R24, 0x4, 0x101f ;  /* 0x0c901f0018197f89 */ /* 0x000ea200000e0000 */
[----:B------:R-:W-:-:S02]  /*55c0*/  @P0 MOV R15, R17 ;  /* 0x00000011000f0202 */ /* 0x000fc40000000f00 */
[----:B------:R-:W-:Y:S01]  /*55d0*/  MOV R17, 0xffff ;  /* 0x0000ffff00117802 */ /* 0x000fe20000000f00 */
[----:B------:R-:W-:Y:S01]  /*55e0*/  @P0 LDS R18, [R16+0x780] ;  /* 0x0007800010120984 */ /* 0x000fe20000000800 */
[----:B------:R-:W-:Y:S02]  /*55f0*/  IADD3 R0, R12, R4, RZ ;  /* 0x000000040c007210 */ /* 0x000fe40007ffe0ff */
[----:B------:R-:W-:Y:S01]  /*5600*/  MOV R12, 0xffff ;  /* 0x0000ffff000c7802 */ /* 0x000fe20000000f00 */
[----:B------:R-:W-:Y:S01]  /*5610*/  @P0 LDS R19, [R16] ;  /* 0x0000000010130984 */ /* 0x000fe20000000800 */
[----:B-1----:R-:W-:Y:S01]  /*5620*/  FADD.FTZ R23, R32, R23 ;  /* 0x0000001720177221 */ /* 0x002fe20000010000 */
[----:B------:R-:W-:Y:S02]  /*5630*/  IMAD.MOV.U32 R32, RZ, RZ, 0xffff ;  /* 0x0000ffffff207424 */ /* 0x000fe400078e00ff */
[----:B------:R-:W1:Y:S02]  /*5640*/  SHFL.BFLY PT, R22, R20, 0x8, 0x101f ;  /* 0x0d101f0014167f89 */ /* 0x000e6400000e0000 */
[----:B------:R-:W-:-:S02]  /*5650*/  @!P1 F2FP.BF16.F32.PACK_AB R23, RZ, R23 ;  /* 0x00000017ff17923e */ /* 0x000fc400000010ff */
        /* <DEDUP_REMOVED lines=88> */
.L_x_493:
        /* <DEDUP_REMOVED lines=9> */
.L_x_423:
        /* <DEDUP_REMOVED lines=8> */
.L_x_426:
[----:B-1----:R-:W-:Y:S01]  /*5cf0*/  IMAD.MOV.U32 R21, RZ, RZ, R0 ;  /* 0x000000ffff157224 */ /* 0x002fe200078e0000 */
[----:B------:R-:W-:Y:S01]  /*5d00*/  MOV R18, 0x8 ;  /* 0x0000000800127802 */ /* 0x000fe20000000f00 */
[----:B------:R-:W-:Y:S01]  /*5d10*/  IMAD.MOV.U32 R16, RZ, RZ, 0xffff ;  /* 0x0000ffffff107424 */ /* 0x000fe200078e00ff */
[----:B------:R-:W-:-:S07]  /*5d20*/  MOV R19, 0x101f ;  /* 0x0000101f00137802 */ /* 0x000fce0000000f00 */
[----:B0-2---:R-:W-:Y:S05]  /*5d30*/  WARPSYNC.COLLECTIVE R16, `(.L_x_431) ;  /* 0x0000000010087348 */ /* 0x005fea0003c00000 */
[----:B------:R1:W3:Y:S02]  /*5d40*/  SHFL.BFLY P2, R23, R21, R18, R19 ;  /* 0x0c00001215177389 */ /* 0x0002e40000040013 */
[----:B0123--:R-:W-:Y:S01]  /*5d50*/  ENDCOLLECTIVE ;  /* 0x000000000000791b */ /* 0x00ffe20003800000 */
.L_x_431:
[----:B------:R-:W-:Y:S02]  /*5d60*/  MOV R21, R10 ;  /* 0x0000000a00157202 */ /* 0x000fe40000000f00 */
[----:B------:R-:W-:-:S07]  /*5d70*/  MOV R11, R23 ;  /* 0x00000017000b7202 */ /* 0x000fce0000000f00 */
[----:B------:R-:W-:Y:S05]  /*5d80*/  WARPSYNC.COLLECTIVE R16, `(.L_x_432) ;  /* 0x0000000010087348 */ /* 0x000fea0003c00000 */
[----:B------:R0:W1:Y:S02]  /*5d90*/  SHFL.BFLY P2, R23, R21, R18, R19 ;  /* 0x0c00001215177389 */ /* 0x0000640000040013 */
[----:B01----:R-:W-:Y:S01]  /*5da0*/  ENDCOLLECTIVE ;  /* 0x000000000000791b */ /* 0x003fe20003800000 */
.L_x_432:
[----:B------:R-:W-:-:S05]  /*5db0*/  FADD.FTZ R11, R11, R0 ;  /* 0x000000000b0b7221 */ /* 0x000fca0000010000 */
[----:B------:R-:W-:Y:S02]  /*5dc0*/  MOV R21, R11 ;  /* 0x0000000b00157202 */ /* 0x000fe40000000f00 */
[----:B------:R-:W-:Y:S01]  /*5dd0*/  MOV R18, 0x4 ;  /* 0x0000000400127802 */ /* 0x000fe20000000f00 */
[----:B------:R-:W-:-:S07]  /*5de0*/  IMAD.MOV.U32 R15, RZ, RZ, R23 ;  /* 0x000000ffff0f7224 */ /* 0x000fce00078e0017 */
[----:B------:R-:W-:Y:S05]  /*5df0*/  WARPSYNC.COLLECTIVE R16, `(.L_x_433) ;  /* 0x0000000010087348 */ /* 0x000fea0003c00000 */
[----:B------:R0:W1:Y:S02]  /*5e00*/  SHFL.BFLY P2, R23, R21, R18, R19 ;  /* 0x0c00001215177389 */ /* 0x0000640000040013 */
[----:B01----:R-:W-:Y:S01]  /*5e10*/  ENDCOLLECTIVE ;  /* 0x000000000000791b */ /* 0x003fe20003800000 */
.L_x_433:
[----:B------:R-:W-:-:S05]  /*5e20*/  FADD.FTZ R15, R15, R10 ;  /* 0x0000000a0f0f7221 */ /* 0x000fca0000010000 */
[----:B------:R-:W-:Y:S01]  /*5e30*/  MOV R21, R15 ;  /* 0x0000000f00157202 */ /* 0x000fe20000000f00 */
[----:B------:R-:W-:-:S07]  /*5e40*/  IMAD.MOV.U32 R12, RZ, RZ, R23 ;  /* 0x000000ffff0c7224 */ /* 0x000fce00078e0017 */
[----:B------:R-:W-:Y:S05]  /*5e50*/  WARPSYNC.COLLECTIVE R16, `(.L_x_434) ;  /* 0x0000000010087348 */ /* 0x000fea0003c00000 */
[----:B------:R0:W1:Y:S02]  /*5e60*/  SHFL.BFLY P2, R23, R21, R18, R19 ;  /* 0x0c00001215177389 */ /* 0x0000640000040013 */
[----:B01----:R-:W-:Y:S01]  /*5e70*/  ENDCOLLECTIVE ;  /* 0x000000000000791b */ /* 0x003fe20003800000 */
.L_x_434:
[----:B------:R-:W-:-:S04]  /*5e80*/  FADD.FTZ R12, R11, R12 ;  /* 0x0000000c0b0c7221 */ /* 0x000fc80000010000 */
[----:B------:R-:W-:Y:S01]  /*5e90*/  IMAD.MOV.U32 R21, RZ, RZ, R12 ;  /* 0x000000ffff157224 */ /* 0x000fe200078e000c */
[----:B------:R-:W-:Y:S02]  /*5ea0*/  MOV R18, 0x2 ;  /* 0x0000000200127802 */ /* 0x000fe40000000f00 */
[----:B------:R-:W-:-:S07]  /*5eb0*/  MOV R14, R23 ;  /* 0x00000017000e7202 */ /* 0x000fce0000000f00 */
[----:B------:R-:W-:Y:S05]  /*5ec0*/  WARPSYNC.COLLECTIVE R16, `(.L_x_435) ;  /* 0x0000000010087348 */ /* 0x000fea0003c00000 */
[----:B------:R0:W1:Y:S02]  /*5ed0*/  SHFL.BFLY P2, R23, R21, R18, R19 ;  /* 0x0c00001215177389 */ /* 0x0000640000040013 */
[----:B01----:R-:W-:Y:S01]  /*5ee0*/  ENDCOLLECTIVE ;  /* 0x000000000000791b */ /* 0x003fe20003800000 */
.L_x_435:
[----:B------:R-:W-:-:S04]  /*5ef0*/  FADD.FTZ R14, R15, R14 ;  /* 0x0000000e0f0e7221 */ /* 0x000fc80000010000 */
[----:B------:R-:W-:Y:S01]  /*5f00*/  IMAD.MOV.U32 R21, RZ, RZ, R14 ;  /* 0x000000ffff157224 */ /* 0x000fe200078e000e */
[----:B------:R-:W-:-:S07]  /*5f10*/  MOV R17, R23 ;  /* 0x0000001700117202 */ /* 0x000fce0000000f00 */
[----:B------:R-:W-:Y:S05]  /*5f20*/  WARPSYNC.COLLECTIVE R16, `(.L_x_436) ;  /* 0x0000000010087348 */ /* 0x000fea0003c00000 */
[----:B------:R0:W1:Y:S02]  /*5f30*/  SHFL.BFLY P2, R23, R21, R18, R19 ;  /* 0x0c00001215177389 */ /* 0x0000640000040013 */
[----:B01----:R-:W-:Y:S01]  /*5f40*/  ENDCOLLECTIVE ;  /* 0x000000000000791b */ /* 0x003fe20003800000 */
.L_x_436:
[----:B------:R-:W-:-:S05]  /*5f50*/  FADD.FTZ R17, R12, R17 ;  /* 0x000000110c117221 */ /* 0x000fca0000010000 */
[----:B------:R-:W-:Y:S01]  /*5f60*/  MOV R21, R17 ;  /* 0x0000001100157202 */ /* 0x000fe20000000f00 */
[----:B------:R-:W-:Y:S01]  /*5f70*/  IMAD.MOV.U32 R18, RZ, RZ, 0x1 ;  /* 0x00000001ff127424 */ /* 0x000fe200078e00ff */
[----:B------:R-:W-:-:S07]  /*5f80*/  MOV R25, R23 ;  /* 0x0000001700197202 */ /* 0x000fce0000000f00 */
[----:B------:R-:W-:Y:S05]  /*5f90*/  WARPSYNC.COLLECTIVE R16, `(.L_x_437) ;  /* 0x0000000010087348 */ /* 0x000fea0003c00000 */
[----:B------:R0:W1:Y:S02]  /*5fa0*/  SHFL.BFLY P2, R23, R21, R18, R19 ;  /* 0x0c00001215177389 */ /* 0x0000640000040013 */
[----:B01----:R-:W-:Y:S01]  /*5fb0*/  ENDCOLLECTIVE ;  /* 0x000000000000791b */ /* 0x003fe20003800000 */
.L_x_437:
[----:B------:R-:W-:-:S05]  /*5fc0*/  FADD.FTZ R25, R14, R25 ;  /* 0x000000190e197221 */ /* 0x000fca0000010000 */
[----:B------:R-:W-:Y:S02]  /*5fd0*/  MOV R21, R25 ;  /* 0x0000001900157202 */ /* 0x000fe40000000f00 */
[----:B------:R-:W-:-:S07]  /*5fe0*/  MOV R0, R23 ;  /* 0x0000001700007202 */ /* 0x000fce0000000f00 */
[----:B------:R-:W-:Y:S05]  /*5ff0*/  WARPSYNC.COLLECTIVE R16, `(.L_x_438) ;  /* 0x0000000010087348 */ /* 0x000fea0003c00000 */
[----:B------:R0:W1:Y:S02]  /*6000*/  SHFL.BFLY P2, R23, R21, R18, R19 ;  /* 0x0c00001215177389 */ /* 0x0000640000040013 */
[----:B01----:R-:W-:Y:S01]  /*6010*/  ENDCOLLECTIVE ;  /* 0x000000000000791b */ /* 0x003fe20003800000 */
.L_x_438:
[----:B------:R-:W-:Y:S01]  /*6020*/  FADD.FTZ R0, R17, R0 ;  /* 0x0000000011007221 */ /* 0x000fe20000010000 */
[----:B------:R-:W-:Y:S06]  /*6030*/  BRA `(.L_x_439) ;  /* 0xffffffe800dc7947 */ /* 0x000fec000383ffff */
.L_x_427:
        /* <DEDUP_REMOVED lines=8> */
.L_x_441:
[----:B------:R-:W-:Y:S05]  /*60c0*/  BSYNC B1 ;  /* 0x0000000000017941 */ /* 0x000fea0003800000 */
.L_x_440:
        /* <DEDUP_REMOVED lines=8> */
.L_x_442:
[----:B------:R-:W-:Y:S01]  /*6150*/  FADD.FTZ R17, R17, R12 ;  /* 0x0000000c11117221 */ /* 0x000fe20000010000 */
[----:B------:R-:W-:-:S03]  /*6160*/  HFMA2.MMA R18, -RZ, RZ, 0, 2.384185791015625e-07 ;  /* 0x00000004ff127435 */ /* 0x000fc600000001ff */
[----:B------:R-:W-:Y:S02]  /*6170*/  IMAD.MOV.U32 R21, RZ, RZ, R17 ;  /* 0x000000ffff157224 */ /* 0x000fe400078e0011 */
[----:B------:R-:W-:-:S07]  /*6180*/  FADD.FTZ R20, R23, R0 ;  /* 0x0000000017147221 */ /* 0x000fce0000010000 */
[----:B------:R-:W-:Y:S05]  /*6190*/  WARPSYNC.COLLECTIVE R16, `(.L_x_443) ;  /* 0x0000000010087348 */ /* 0x000fea0003c00000 */
[----:B------:R0:W1:Y:S02]  /*61a0*/  SHFL.BFLY P2, R23, R21, R18, R19 ;  /* 0x0c00001215177389 */ /* 0x0000640000040013 */
[----:B01----:R-:W-:Y:S01]  /*61b0*/  ENDCOLLECTIVE ;  /* 0x000000000000791b */ /* 0x003fe20003800000 */
.L_x_443:
[----:B------:R-:W-:Y:S01]  /*61c0*/  IMAD.MOV.U32 R21, RZ, RZ, R20 ;  /* 0x000000ffff157224 */ /* 0x000fe200078e0014 */
[----:B------:R-:W-:-:S07]  /*61d0*/  MOV R22, R23 ;  /* 0x0000001700167202 */ /* 0x000fce0000000f00 */
[----:B------:R-:W-:Y:S05]  /*61e0*/  WARPSYNC.COLLECTIVE R16, `(.L_x_444) ;  /* 0x0000000010087348 */ /* 0x000fea0003c00000 */
[----:B------:R0:W1:Y:S02]  /*61f0*/  SHFL.BFLY P2, R23, R21, R18, R19 ;  /* 0x0c00001215177389 */ /* 0x0000640000040013 */
[----:B01----:R-:W-:Y:S01]  /*6200*/  ENDCOLLECTIVE ;  /* 0x000000000000791b */ /* 0x003fe20003800000 */
.L_x_444:
[----:B------:R-:W-:Y:S01]  /*6210*/  FADD.FTZ R22, R17, R22 ;  /* 0x0000001611167221 */ /* 0x000fe20000010000 */
[----:B------:R-:W-:-:S04]  /*6220*/  HFMA2.MMA R18, -RZ, RZ, 0, 1.1920928955078125e-07 ;  /* 0x00000002ff127435 */ /* 0x000fc800000001ff */
[----:B------:R-:W-:Y:S01]  /*6230*/  MOV R21, R22 ;  /* 0x0000001600157202 */ /* 0x000fe20000000f00 */
[----:B------:R-:W-:-:S07]  /*6240*/  FADD.FTZ R0, R20, R23 ;  /* 0x0000001714007221 */ /* 0x000fce0000010000 */
[----:B------:R-:W-:Y:S05]  /*6250*/  WARPSYNC.COLLECTIVE R16, `(.L_x_445) ;  /* 0x0000000010087348 */ /* 0x000fea0003c00000 */
[----:B------:R0:W1:Y:S02]  /*6260*/  SHFL.BFLY P2, R23, R21, R18, R19 ;  /* 0x0c00001215177389 */ /* 0x0000640000040013 */
[----:B01----:R-:W-:Y:S01]  /*6270*/  ENDCOLLECTIVE ;  /* 0x000000000000791b */ /* 0x003fe20003800000 */
.L_x_445:
[----:B------:R-:W-:Y:S01]  /*6280*/  MOV R21, R0 ;  /* 0x0000000000157202 */ /* 0x000fe20000000f00 */
[----:B------:R-:W-:-:S07]  /*6290*/  IMAD.MOV.U32 R25, RZ, RZ, R23 ;  /* 0x000000ffff197224 */ /* 0x000fce00078e0017 */
[----:B------:R-:W-:Y:S05]  /*62a0*/  WARPSYNC.COLLECTIVE R16, `(.L_x_446) ;  /* 0x0000000010087348 */ /* 0x000fea0003c00000 */
[----:B------:R0:W1:Y:S02]  /*62b0*/  SHFL.BFLY P2, R23, R21, R18, R19 ;  /* 0x0c00001215177389 */ /* 0x0000640000040013 */
[----:B01----:R-:W-:Y:S01]  /*62c0*/  ENDCOLLECTIVE ;  /* 0x000000000000791b */ /* 0x003fe20003800000 */
.L_x_446:
[----:B------:R-:W-:-:S05]  /*62d0*/  FADD.FTZ R25, R22, R25 ;  /* 0x0000001916197221 */ /* 0x000fca0000010000 */
[----:B------:R-:W-:Y:S01]  /*62e0*/  MOV R21, R25 ;  /* 0x0000001900157202 */ /* 0x000fe20000000f00 */
[----:B------:R-:W-:Y:S02]  /*62f0*/  IMAD.MOV.U32 R18, RZ, RZ, 0x1 ;  /* 0x00000001ff127424 */ /* 0x000fe400078e00ff */
[----:B------:R-:W-:-:S07]  /*6300*/  FADD.FTZ R12, R0, R23 ;  /* 0x00000017000c7221 */ /* 0x000fce0000010000 */
[----:B------:R-:W-:Y:S05]  /*6310*/  WARPSYNC.COLLECTIVE R16, `(.L_x_447) ;  /* 0x0000000010087348 */ /* 0x000fea0003c00000 */
[----:B------:R0:W1:Y:S02]  /*6320*/  SHFL.BFLY P2, R23, R21, R18, R19 ;  /* 0x0c00001215177389 */ /* 0x0000640000040013 */
[----:B01----:R-:W-:Y:S01]  /*6330*/  ENDCOLLECTIVE ;  /* 0x000000000000791b */ /* 0x003fe20003800000 */
.L_x_447:
[----:B------:R-:W-:Y:S02]  /*6340*/  MOV R21, R12 ;  /* 0x0000000c00157202 */ /* 0x000fe40000000f00 */
[----:B------:R-:W-:-:S07]  /*6350*/  MOV R24, R23 ;  /* 0x0000001700187202 */ /* 0x000fce0000000f00 */
[----:B------:R-:W-:Y:S05]  /*6360*/  WARPSYNC.COLLECTIVE R16, `(.L_x_448) ;  /* 0x0000000010087348 */ /* 0x000fea0003c00000 */
[----:B------:R0:W1:Y:S02]  /*6370*/  SHFL.BFLY P2, R23, R21, R18, R19 ;  /* 0x0c00001215177389 */ /* 0x0000640000040013 */
[----:B01----:R-:W-:Y:S01]  /*6380*/  ENDCOLLECTIVE ;  /* 0x000000000000791b */ /* 0x003fe20003800000 */
.L_x_448:
[----:B------:R-:W-:Y:S01]  /*6390*/  FADD.FTZ R24, R25, R24 ;  /* 0x0000001819187221 */ /* 0x000fe20000010000 */
[----:B------:R-:W-:Y:S06]  /*63a0*/  BRA `(.L_x_449) ;  /* 0xffffffe800bc7947 */ /* 0x000fec000383ffff */
.L_x_428:
        /* <DEDUP_REMOVED lines=8> */
.L_x_451:
[----:B------:R-:W-:Y:S05]  /*6430*/  BSYNC B1 ;  /* 0x0000000000017941 */ /* 0x000fea0003800000 */
.L_x_450:
        /* <DEDUP_REMOVED lines=8> */
.L_x_452:
[----:B------:R-:W-:Y:S01]  /*64c0*/  FADD.FTZ R17, R17, R12 ;  /* 0x0000000c11117221 */ /* 0x000fe20000010000 */
[----:B------:R-:W-:-:S03]  /*64d0*/  HFMA2.MMA R18, -RZ, RZ, 0, 2.384185791015625e-07 ;  /* 0x00000004ff127435 */ /* 0x000fc600000001ff */
[----:B------:R-:W-:Y:S02]  /*64e0*/  IMAD.MOV.U32 R21, RZ, RZ, R17 ;  /* 0x000000ffff157224 */ /* 0x000fe400078e0011 */
[----:B------:R-:W-:-:S07]  /*64f0*/  FADD.FTZ R20, R23, R0 ;  /* 0x0000000017147221 */ /* 0x000fce0000010000 */
[----:B------:R-:W-:Y:S05]  /*6500*/  WARPSYNC.COLLECTIVE R16, `(.L_x_453) ;  /* 0x0000000010087348 */ /* 0x000fea0003c00000 */
[----:B------:R0:W1:Y:S02]  /*6510*/  SHFL.BFLY P2, R23, R21, R18, R19 ;  /* 0x0c00001215177389 */ /* 0x0000640000040013 */
[----:B01----:R-:W-:Y:S01]  /*6520*/  ENDCOLLECTIVE ;  /* 0x000000000000791b */ /* 0x003fe20003800000 */
.L_x_453:
[----:B------:R-:W-:Y:S01]  /*6530*/  IMAD.MOV.U32 R21, RZ, RZ, R20 ;  /* 0x000000ffff157224 */ /* 0x000fe200078e0014 */
[----:B------:R-:W-:-:S07]  /*6540*/  MOV R22, R23 ;  /* 0x0000001700167202 */ /* 0x000fce0000000f00 */
[----:B------:R-:W-:Y:S05]  /*6550*/  WARPSYNC.COLLECTIVE R16, `(.L_x_454) ;  /* 0x0000000010087348 */ /* 0x000fea0003c00000 */
[----:B------:R0:W1:Y:S02]  /*6560*/  SHFL.BFLY P2, R23, R21, R18, R19 ;  /* 0x0c00001215177389 */ /* 0x0000640000040013 */
[----:B01----:R-:W-:Y:S01]  /*6570*/  ENDCOLLECTIVE ;  /* 0x000000000000791b */ /* 0x003fe20003800000 */
.L_x_454:
[----:B------:R-:W-:Y:S01]  /*6580*/  FADD.FTZ R22, R17, R22 ;  /* 0x0000001611167221 */ /* 0x000fe20000010000 */
[----:B------:R-:W-:-:S04]  /*6590*/  HFMA2.MMA R18, -RZ, RZ, 0, 1.1920928955078125e-07 ;  /* 0x00000002ff127435 */ /* 0x000fc800000001ff */
[----:B------:R-:W-:Y:S01]  /*65a0*/  MOV R21, R22 ;  /* 0x0000001600157202 */ /* 0x000fe20000000f00 */
[----:B------:R-:W-:-:S07]  /*65b0*/  FADD.FTZ R0, R20, R23 ;  /* 0x0000001714007221 */ /* 0x000fce0000010000 */
[----:B------:R-:W-:Y:S05]  /*65c0*/  WARPSYNC.COLLECTIVE R16, `(.L_x_455) ;  /* 0x0000000010087348 */ /* 0x000fea0003c00000 */
[----:B------:R0:W1:Y:S02]  /*65d0*/  SHFL.BFLY P2, R23, R21, R18, R19 ;  /* 0x0c00001215177389 */ /* 0x0000640000040013 */
[----:B01----:R-:W-:Y:S01]  /*65e0*/  ENDCOLLECTIVE ;  /* 0x000000000000791b */ /* 0x003fe20003800000 */
.L_x_455:
[----:B------:R-:W-:Y:S01]  /*65f0*/  MOV R21, R0 ;  /* 0x0000000000157202 */ /* 0x000fe20000000f00 */
[----:B------:R-:W-:-:S07]  /*6600*/  IMAD.MOV.U32 R25, RZ, RZ, R23 ;  /* 0x000000ffff197224 */ /* 0x000fce00078e0017 */
[----:B------:R-:W-:Y:S05]  /*6610*/  WARPSYNC.COLLECTIVE R16, `(.L_x_456) ;  /* 0x0000000010087348 */ /* 0x000fea0003c00000 */
[----:B------:R0:W1:Y:S02]  /*6620*/  SHFL.BFLY P2, R23, R21, R18, R19 ;  /* 0x0c00001215177389 */ /* 0x0000640000040013 */
[----:B01----:R-:W-:Y:S01]  /*6630*/  ENDCOLLECTIVE ;  /* 0x000000000000791b */ /* 0x003fe20003800000 */
.L_x_456:
[----:B------:R-:W-:-:S05]  /*6640*/  FADD.FTZ R25, R22, R25 ;  /* 0x0000001916197221 */ /* 0x000fca0000010000 */
[----:B------:R-:W-:Y:S01]  /*6650*/  MOV R21, R25 ;  /* 0x0000001900157202 */ /* 0x000fe20000000f00 */
[----:B------:R-:W-:Y:S02]  /*6660*/  IMAD.MOV.U32 R18, RZ, RZ, 0x1 ;  /* 0x00000001ff127424 */ /* 0x000fe400078e00ff */
[----:B------:R-:W-:-:S07]  /*6670*/  FADD.FTZ R12, R0, R23 ;  /* 0x00000017000c7221 */ /* 0x000fce0000010000 */
[----:B------:R-:W-:Y:S05]  /*6680*/  WARPSYNC.COLLECTIVE R16, `(.L_x_457) ;  /* 0x0000000010087348 */ /* 0x000fea0003c00000 */
[----:B------:R0:W1:Y:S02]  /*6690*/  SHFL.BFLY P2, R23, R21, R18, R19 ;  /* 0x0c00001215177389 */ /* 0x0000640000040013 */
[----:B01----:R-:W-:Y:S01]  /*66a0*/  ENDCOLLECTIVE ;  /* 0x000000000000791b */ /* 0x003fe20003800000 */
.L_x_457:
[----:B------:R-:W-:Y:S02]  /*66b0*/  MOV R21, R12 ;  /* 0x0000000c00157202 */ /* 0x000fe40000000f00 */
[----:B------:R-:W-:-:S07]  /*66c0*/  MOV R24, R23 ;  /* 0x0000001700187202 */ /* 0x000fce0000000f00 */
[----:B------:R-:W-:Y:S05]  /*66d0*/  WARPSYNC.COLLECTIVE R16, `(.L_x_458) ;  /* 0x0000000010087348 */ /* 0x000fea0003c00000 */
[----:B------:R0:W1:Y:S02]  /*66e0*/  SHFL.BFLY P2, R23, R21, R18, R19 ;  /* 0x0c00001215177389 */ /* 0x0000640000040013 */
[----:B01----:R-:W-:Y:S01]  /*66f0*/  ENDCOLLECTIVE ;  /* 0x000000000000791b */ /* 0x003fe20003800000 */
.L_x_458:
[----:B------:R-:W-:Y:S01]  /*6700*/  FADD.FTZ R24, R25, R24 ;  /* 0x0000001819187221 */ /* 0x000fe20000010000 */
[----:B------:R-:W-:Y:S06]  /*6710*/  BRA `(.L_x_459) ;  /* 0xffffffe800847947 */ /* 0x000fec000383ffff */
.L_x_429:
        /* <DEDUP_REMOVED lines=8> */
.L_x_461:
[----:B------:R-:W-:Y:S05]  /*67a0*/  BSYNC B0 ;  /* 0x0000000000007941 */ /* 0x000fea0003800000 */
.L_x_460:
        /* <DEDUP_REMOVED lines=9> */
.L_x_462:
[----:B------:R-:W-:Y:S01]  /*6840*/  FADD.FTZ R10, R10, R11 ;  /* 0x0000000b0a0a7221 */ /* 0x000fe20000010000 */
[----:B------:R-:W-:-:S04]  /*6850*/  HFMA2.MMA R18, -RZ, RZ, 0, 2.384185791015625e-07 ;  /* 0x00000004ff127435 */ /* 0x000fc800000001ff */
[----:B------:R-:W-:Y:S01]  /*6860*/  MOV R21, R10 ;  /* 0x0000000a00157202 */ /* 0x000fe20000000f00 */
[----:B------:R-:W-:-:S07]  /*6870*/  IMAD.MOV.U32 R15, RZ, RZ, R23 ;  /* 0x000000ffff0f7224 */ /* 0x000fce00078e0017 */
[----:B------:R-:W-:Y:S05]  /*6880*/  WARPSYNC.COLLECTIVE R16, `(.L_x_463) ;  /* 0x0000000010087348 */ /* 0x000fea0003c00000 */
[----:B------:R0:W1:Y:S02]  /*6890*/  SHFL.BFLY P2, R23, R21, R18, R19 ;  /* 0x0c00001215177389 */ /* 0x0000640000040013 */
[----:B01----:R-:W-:Y:S01]  /*68a0*/  ENDCOLLECTIVE ;  /* 0x000000000000791b */ /* 0x003fe20003800000 */
.L_x_463:
[----:B------:R-:W-:-:S05]  /*68b0*/  FADD.FTZ R24, R15, R0 ;  /* 0x000000000f187221 */ /* 0x000fca0000010000 */
[----:B------:R-:W-:Y:S01]  /*68c0*/  MOV R21, R24 ;  /* 0x0000001800157202 */ /* 0x000fe20000000f00 */
[----:B------:R-:W-:-:S07]  /*68d0*/  IMAD.MOV.U32 R25, RZ, RZ, R23 ;  /* 0x000000ffff197224 */ /* 0x000fce00078e0017 */
[----:B------:R-:W-:Y:S05]  /*68e0*/  WARPSYNC.COLLECTIVE R16, `(.L_x_464) ;  /* 0x0000000010087348 */ /* 0x000fea0003c00000 */
[----:B------:R0:W1:Y:S02]  /*68f0*/  SHFL.BFLY P2, R23, R21, R18, R19 ;  /* 0x0c00001215177389 */ /* 0x0000640000040013 */
[----:B01----:R-:W-:Y:S01]  /*6900*/  ENDCOLLECTIVE ;  /* 0x000000000000791b */ /* 0x003fe20003800000 */
.L_x_464:
[----:B------:R-:W-:Y:S01]  /*6910*/  FADD.FTZ R11, R10, R25 ;  /* 0x000000190a0b7221 */ /* 0x000fe20000010000 */
[----:B------:R-:W-:-:S03]  /*6920*/  HFMA2.MMA R18, -RZ, RZ, 0, 1.1920928955078125e-07 ;  /* 0x00000002ff127435 */ /* 0x000fc600000001ff */
[----:B------:R-:W-:Y:S01]  /*6930*/  IMAD.MOV.U32 R21, RZ, RZ, R11 ;  /* 0x000000ffff157224 */ /* 0x000fe200078e000b */
[----:B------:R-:W-:-:S07]  /*6940*/  MOV R17, R23 ;  /* 0x0000001700117202 */ /* 0x000fce0000000f00 */
[----:B------:R-:W-:Y:S05]  /*6950*/  WARPSYNC.COLLECTIVE R16, `(.L_x_465) ;  /* 0x0000000010087348 */ /* 0x000fea0003c00000 */
[----:B------:R0:W1:Y:S02]  /*6960*/  SHFL.BFLY P2, R23, R21, R18, R19 ;  /* 0x0c00001215177389 */ /* 0x0000640000040013 */
[----:B01----:R-:W-:Y:S01]  /*6970*/  ENDCOLLECTIVE ;  /* 0x000000000000791b */ /* 0x003fe20003800000 */
.L_x_465:
        /* <DEDUP_REMOVED lines=8> */
.L_x_466:
        /* <DEDUP_REMOVED lines=8> */
.L_x_467:
        /* <DEDUP_REMOVED lines=14> */
.L_x_468:
        /* <DEDUP_REMOVED lines=14> */
.L_x_469:
        /* <DEDUP_REMOVED lines=9> */
.L_x_470:
        /* <DEDUP_REMOVED lines=8> */
.L_x_471:
        /* <DEDUP_REMOVED lines=13> */
.L_x_472:
[----:B------:R-:W-:-:S05]  /*6e20*/  FADD.FTZ R24, R24, R25 ;  /* 0x0000001918187221 */ /* 0x000fca0000010000 */
[----:B------:R-:W-:Y:S01]  /*6e30*/  MOV R21, R24 ;  /* 0x0000001800157202 */ /* 0x000fe20000000f00 */
[----:B------:R-:W-:Y:S01]  /*6e40*/  IMAD.MOV.U32 R18, RZ, RZ, 0x2 ;  /* 0x00000002ff127424 */ /* 0x000fe200078e00ff */
[----:B------:R-:W-:-:S07]  /*6e50*/  MOV R25, R23 ;  /* 0x0000001700197202 */ /* 0x000fce0000000f00 */
[----:B------:R-:W-:Y:S05]  /*6e60*/  WARPSYNC.COLLECTIVE R16, `(.L_x_473) ;  /* 0x0000000010087348 */ /* 0x000fea0003c00000 */
[----:B------:R0:W1:Y:S02]  /*6e70*/  SHFL.BFLY P2, R23, R21, R18, R19 ;  /* 0x0c00001215177389 */ /* 0x0000640000040013 */
[----:B01----:R-:W-:Y:S01]  /*6e80*/  ENDCOLLECTIVE ;  /* 0x000000000000791b */ /* 0x003fe20003800000 */
.L_x_473:
        /* <DEDUP_REMOVED lines=8> */
.L_x_474:
[----:B------:R-:W-:Y:S01]  /*6f10*/  MOV R21, R24 ;  /* 0x0000001800157202 */ /* 0x000fe20000000f00 */
[----:B------:R-:W-:Y:S01]  /*6f20*/  IMAD.MOV.U32 R18, RZ, RZ, 0x1 ;  /* 0x00000001ff127424 */ /* 0x000fe200078e00ff */
[----:B------:R-:W-:-:S07]  /*6f30*/  MOV R20, R23 ;  /* 0x0000001700147202 */ /* 0x000fce0000000f00 */
[----:B------:R-:W-:Y:S05]  /*6f40*/  WARPSYNC.COLLECTIVE R16, `(.L_x_475) ;  /* 0x0000000010087348 */ /* 0x000fea0003c00000 */
[----:B------:R0:W1:Y:S02]  /*6f50*/  SHFL.BFLY P2, R23, R21, R18, R19 ;  /* 0x0c00001215177389 */ /* 0x0000640000040013 */
[----:B01----:R-:W-:Y:S01]  /*6f60*/  ENDCOLLECTIVE ;  /* 0x000000000000791b */ /* 0x003fe20003800000 */
.L_x_475:
        /* <DEDUP_REMOVED lines=10> */
.L_x_476:
        /* <DEDUP_REMOVED lines=11> */
.L_x_477:
        /* <DEDUP_REMOVED lines=10> */
.L_x_478:
        /* <DEDUP_REMOVED lines=10> */
.L_x_479:
        /* <DEDUP_REMOVED lines=9> */
.L_x_480:
[----:B------:R-:W-:Y:S01]  /*7290*/  HFMA2.MMA R18, -RZ, RZ, 0, 1.1920928955078125e-07 ;  /* 0x00000002ff127435 */ /* 0x000fe200000001ff */
[----:B------:R-:W-:Y:S01]  /*72a0*/  IMAD.MOV.U32 R21, RZ, RZ, R34 ;  /* 0x000000ffff157224 */ /* 0x000fe200078e0022 */
[----:B------:R-:W-:-:S09]  /*72b0*/  MOV R33, R23 ;  /* 0x0000001700217202 */ /* 0x000fd20000000f00 */
[----:B------:R-:W-:Y:S05]  /*72c0*/  WARPSYNC.COLLECTIVE R16, `(.L_x_481) ;  /* 0x0000000010087348 */ /* 0x000fea0003c00000 */
[----:B------:R0:W1:Y:S02]  /*72d0*/  SHFL.BFLY P2, R23, R21, R18, R19 ;  /* 0x0c00001215177389 */ /* 0x0000640000040013 */
[----:B01----:R-:W-:Y:S01]  /*72e0*/  ENDCOLLECTIVE ;  /* 0x000000000000791b */ /* 0x003fe20003800000 */
.L_x_481:
        /* <DEDUP_REMOVED lines=8> */
.L_x_482:
[----:B------:R-:W-:Y:S01]  /*7370*/  HFMA2.MMA R18, -RZ, RZ, 0, 5.9604644775390625e-08 ;  /* 0x00000001ff127435 */ /* 0x000fe200000001ff */
[----:B------:R-:W-:Y:S01]  /*7380*/  IMAD.MOV.U32 R21, RZ, RZ, R20 ;  /* 0x000000ffff157224 */ /* 0x000fe200078e0014 */
[----:B------:R-:W-:-:S09]  /*7390*/  MOV R15, R23 ;  /* 0x00000017000f7202 */ /* 0x000fd20000000f00 */
[----:B------:R-:W-:Y:S05]  /*73a0*/  WARPSYNC.COLLECTIVE R16, `(.L_x_483) ;  /* 0x0000000010087348 */ /* 0x000fea0003c00000 */
[----:B------:R0:W1:Y:S02]  /*73b0*/  SHFL.BFLY P2, R23, R21, R18, R19 ;  /* 0x0c00001215177389 */ /* 0x0000640000040013 */
[----:B01----:R-:W-:Y:S01]  /*73c0*/  ENDCOLLECTIVE ;  /* 0x000000000000791b */ /* 0x003fe20003800000 */
.L_x_483:
        /* <DEDUP_REMOVED lines=20> */
.L_x_484:
[----:B------:R-:W-:Y:S01]  /*7510*/  HFMA2.MMA R18, -RZ, RZ, 0, 4.76837158203125e-07 ;  /* 0x00000008ff127435 */ /* 0x000fe200000001ff */
[----:B------:R-:W-:Y:S01]  /*7520*/  IMAD.MOV.U32 R21, RZ, RZ, R14 ;  /* 0x000000ffff157224 */ /* 0x000fe200078e000e */
[----:B------:R-:W-:-:S09]  /*7530*/  MOV R22, R23 ;  /* 0x0000001700167202 */ /* 0x000fd20000000f00 */
[----:B------:R-:W-:Y:S05]  /*7540*/  WARPSYNC.COLLECTIVE R16, `(.L_x_485) ;  /* 0x0000000010087348 */ /* 0x000fea0003c00000 */
[----:B------:R0:W1:Y:S02]  /*7550*/  SHFL.BFLY P2, R23, R21, R18, R19 ;  /* 0x0c00001215177389 */ /* 0x0000640000040013 */
[----:B01----:R-:W-:Y:S01]  /*7560*/  ENDCOLLECTIVE ;  /* 0x000000000000791b */ /* 0x003fe20003800000 */
.L_x_485:
[----:B------:R-:W-:Y:S01]  /*7570*/  FADD.FTZ R12, R12, R22 ;  /* 0x000000160c0c7221 */ /* 0x000fe20000010000 */
[----:B------:R-:W-:Y:S01]  /*7580*/  IMAD.MOV.U32 R21, RZ, RZ, R15 ;  /* 0x000000ffff157224 */ /* 0x000fe200078e000f */
[----:B------:R-:W-:-:S07]  /*7590*/  MOV R32, R23 ;  /* 0x0000001700207202 */ /* 0x000fce0000000f00 */
[----:B------:R-:W-:Y:S05]  /*75a0*/  WARPSYNC.COLLECTIVE R16, `(.L_x_486) ;  /* 0x0000000010087348 */ /* 0x000fea0003c00000 */
[----:B------:R0:W1:Y:S02]  /*75b0*/  SHFL.BFLY P2, R23, R21, R18, R19 ;  /* 0x0c00001215177389 */ /* 0x0000640000040013 */
[----:B01----:R-:W-:Y:S01]  /*75c0*/  ENDCOLLECTIVE ;  /* 0x000000000000791b */ /* 0x003fe20003800000 */
.L_x_486:
        /* <DEDUP_REMOVED lines=9> */
.L_x_487:
[----:B------:R-:W-:Y:S01]  /*7660*/  MOV R21, R17 ;  /* 0x0000001100157202 */ /* 0x000fe20000000f00 */
[----:B------:R-:W-:Y:S01]  /*7670*/  @!P1 IMAD.WIDE R14, R0, 0x2, R14 ;  /* 0x00000002000e9825 */ /* 0x000fe200078e020e */
[----:B------:R-:W-:-:S07]  /*7680*/  MOV R33, R23 ;  /* 0x0000001700217202 */ /* 0x000fce0000000f00 */
[----:B------:R-:W-:Y:S05]  /*7690*/  WARPSYNC.COLLECTIVE R16, `(.L_x_488) ;  /* 0x0000000010087348 */ /* 0x000fea0003c00000 */
[----:B------:R0:W1:Y:S02]  /*76a0*/  SHFL.BFLY P2, R23, R21, R18, R19 ;  /* 0x0c00001215177389 */ /* 0x0000640000040013 */
[----:B01----:R-:W-:Y:S01]  /*76b0*/  ENDCOLLECTIVE ;  /* 0x000000000000791b */ /* 0x003fe20003800000 */
.L_x_488:
        /* <DEDUP_REMOVED lines=9> */
.L_x_489:
[----:B------:R-:W-:Y:S02]  /*7750*/  MOV R21, R24 ;  /* 0x0000001800157202 */ /* 0x000fe40000000f00 */
[----:B------:R-:W-:-:S07]  /*7760*/  MOV R32, R23 ;  /* 0x0000001700207202 */ /* 0x000fce0000000f00 */
[----:B------:R-:W-:Y:S05]  /*7770*/  WARPSYNC.COLLECTIVE R16, `(.L_x_490) ;  /* 0x0000000010087348 */ /* 0x000fea0003c00000 */
[----:B------:R0:W1:Y:S02]  /*7780*/  SHFL.BFLY P2, R23, R21, R18, R19 ;  /* 0x0c00001215177389 */ /* 0x0000640000040013 */
[----:B01----:R-:W-:Y:S01]  /*7790*/  ENDCOLLECTIVE ;  /* 0x000000000000791b */ /* 0x003fe20003800000 */
.L_x_490:
        /* <DEDUP_REMOVED lines=12> */
.L_x_491:
[----:B------:R-:W-:Y:S02]  /*7860*/  MOV R21, R12 ;  /* 0x0000000c00157202 */ /* 0x000fe40000000f00 */
[----:B------:R-:W-:-:S07]  /*7870*/  MOV R22, R23 ;  /* 0x0000001700167202 */ /* 0x000fce0000000f00 */
[----:B------:R-:W-:Y:S05]  /*7880*/  WARPSYNC.COLLECTIVE R16, `(.L_x_492) ;  /* 0x0000000010087348 */ /* 0x000fea0003c00000 */
[----:B------:R0:W1:Y:S02]  /*7890*/  SHFL.BFLY P2, R23, R21, R18, R19 ;  /* 0x0c00001215177389 */ /* 0x0000640000040013 */
[----:B01----:R-:W-:Y:S01]  /*78a0*/  ENDCOLLECTIVE ;  /* 0x000000000000791b */ /* 0x003fe20003800000 */
.L_x_492:
[----:B------:R-:W-:Y:S01]  /*78b0*/  FADD.FTZ R22, R25, R22 ;  /* 0x0000001619167221 */ /* 0x000fe20000010000 */
[----:B------:R-:W-:Y:S06]  /*78c0*/  BRA `(.L_x_493) ;  /* 0xffffffe000c47947 */ /* 0x000fec000383ffff */
.L_x_494:
        /* <DEDUP_REMOVED lines=11> */
.L_x_3908:


//--------------------- .text._ZN13group_norm_v218gn_bwd_cuda_kernelI13__nv_bfloat16Li480ELi1ELi32ELi60ELi256ELb0ELb1ELi16ELi960ELi960ELi4ELb1ELi8ELb0ELb0ELNS_15WgradSyncMethodE3ENS_16CompileConditionILi900EEEEEvPT_S6_S6_PKS5_S8_S8_S8_PKfflPfPj --------------------------
	.section	.text._ZN13group_norm_v218gn_bwd_cuda_kernelI13__nv_bfloat16Li480ELi1ELi32ELi60ELi256ELb0ELb1ELi16ELi960ELi960ELi4ELb1ELi8ELb0ELb0ELNS_15WgradSyncMethodE3ENS_16CompileConditionILi900EEEEEvPT_S6_S6_PKS5_S8_S8_S8_PKfflPfPj,"ax",@progbits
	.align	128
        .global         _ZN13group_norm_v218gn_bwd_cuda_kernelI13__nv_bfloat16Li480ELi1ELi32ELi60ELi256ELb0ELb1ELi16ELi960ELi960ELi4ELb1ELi8ELb0ELb0ELNS_15WgradSyncMethodE3ENS_16CompileConditionILi900EEEEEvPT_S6_S6_PKS5_S8_S8_S8_PKfflPfPj
        .type           _ZN13group_norm_v218gn_bwd_cuda_kernelI13__nv_bfloat16Li480ELi1ELi32ELi60ELi256ELb0ELb1ELi16ELi960ELi960ELi4ELb1ELi8ELb0ELb0ELNS_15WgradSyncMethodE3ENS_16CompileConditionILi900EEEEEvPT_S6_S6_PKS5_S8_S8_S8_PKfflPfPj,@function
        .size           _ZN13group_norm_v218gn_bwd_cuda_kernelI13__nv_bfloat16Li480ELi1ELi32ELi60ELi256ELb0ELb1ELi16ELi960ELi960ELi4ELb1ELi8ELb0ELb0ELNS_15WgradSyncMethodE3ENS_16CompileConditionILi900EEEEEvPT_S6_S6_PKS5_S8_S8_S8_PKfflPfPj,(.L_x_3909 - _ZN13group_norm_v218gn_bwd_cuda_kernelI13__nv_bfloat16Li480ELi1ELi32ELi60ELi256ELb0ELb1ELi16ELi960ELi960ELi4ELb1ELi8ELb0ELb0ELNS_15WgradSyncMethodE3ENS_16CompileConditionILi900EEEEEvPT_S6_S6_PKS5_S8_S8_S8_PKfflPfPj)
        .other          _ZN13group_norm_v218gn_bwd_cuda_kernelI13__nv_bfloat16Li480ELi1ELi32ELi60ELi256ELb0ELb1ELi16ELi960ELi960ELi4ELb1ELi8ELb0ELb0ELNS_15WgradSyncMethodE3ENS_16CompileConditionILi900EEEEEvPT_S6_S6_PKS5_S8_S8_S8_PKfflPfPj,@"STO_CUDA_ENTRY STV_DEFAULT"
_ZN13group_norm_v218gn_bwd_cuda_kernelI13__nv_bfloat16Li480ELi1ELi32ELi60ELi256ELb0ELb1ELi16ELi960ELi960ELi4ELb1ELi8ELb0ELb0ELNS_15WgradSyncMethodE3ENS_16CompileConditionILi900EEEEEvPT_S6_S6_PKS5_S8_S8_S8_PKfflPfPj:
.text._ZN13group_norm_v218gn_bwd_cuda_kernelI13__nv_bfloat16Li480ELi1ELi32ELi60ELi256ELb0ELb1ELi16ELi960ELi960ELi4ELb1ELi8ELb0ELb0ELNS_15WgradSyncMethodE3ENS_16CompileConditionILi900EEEEEvPT_S6_S6_PKS5_S8_S8_S8_PKfflPfPj:
[----:B------:R-:W-:Y:S08]  /*0000*/  LDC R1, c[0x0][0x28] ;  /* 0x00000a00ff017b82 */ /* 0x000ff00000000800 */
[----:B------:R-:W0:Y:S01]  /*0010*/  S2UR UR8, SR_CTAID.Y ;  /* 0x00000000000879c3 */ /* 0x000e220000002600 */
[----:B------:R-:W-:Y:S01]  /*0020*/  ULDC.64 UR4, c[0x0][0x258] ;  /* 0x0000960000047ab9 */ /* 0x000fe20000000a00 */
[----:B------:R-:W-:Y:S01]  /*0030*/  ULDC.64 UR16, c[0x0][0x208] ;  /* 0x0000820000107ab9 */ /* 0x000fe20000000a00 */
[----:B------:R-:W-:-:S02]  /*0040*/  USHF.L.U32 UR19, UR4, 0x1, URZ ;  /* 0x0000000104137899 */ /* 0x000fc4000800063f */
[----:B------:R-:W-:-:S03]  /*0050*/  USHF.L.U64.HI UR9, UR4, 0x1, UR5 ;  /* 0x0000000104097899 */ /* 0x000fc60008010205 */
[----:B------:R-:W1:Y:S01]  /*0060*/  S2UR UR20, SR_CTAID.X ;  /* 0x00000000001479c3 */ /* 0x000e620000002500 */
[----:B------:R-:W-:Y:S01]  /*0070*/  UMOV UR5, URZ ;  /* 0x0000003f00057c82 */ /* 0x000fe20008000000 */
[----:B0-----:R-:W-:Y:S02]  /*0080*/  UISETP.GT.U32.AND UP0, UPT, UR19, UR8, UPT ;  /* 0x000000081300728c */ /* 0x001fe4000bf04070 */
[----:B------:R-:W-:Y:S02]  /*0090*/  ULOP3.LUT UR21, UR8, 0x1, URZ, 0xc0, !UPT ;  /* 0x0000000108157892 */ /* 0x000fe4000f8ec03f */
[----:B------:R-:W-:Y:S01]  /*00a0*/  UISETP.GT.AND.EX UP0, UPT, UR9, URZ, UPT, UP0 ;  /* 0x0000003f0900728c */ /* 0x000fe2000bf04300 */
[----:B------:R-:W-:-:S05]  /*00b0*/  UMOV UR12, UR8 ;  /* 0x00000008000c7c82 */ /* 0x000fca0008000000 */
[----:B------:R-:W-:-:S13]  /*00c0*/  PLOP3.LUT P0, PT, PT, PT, UP0, 0x80, 0x0 ;  /* 0x000000000000781c */ /* 0x000fda0003f0f008 */
[----:B-1----:R-:W-:Y:S05]  /*00d0*/  @P0 BRA `(.L_x_495) ;  /* 0x0000000000680947 */ /* 0x002fea0003800000 */
        /* <DEDUP_REMOVED lines=8> */
[----:B------:R-:W-:Y:S02]  /*0160*/  IADD3 R0, RZ, -UR6, RZ ;  /* 0x80000006ff007c10 */ /* 0x000fe4000fffe0ff */
        /* <DEDUP_REMOVED lines=8> */
.L_x_497:
[----:B------:R-:W2:Y:S04]  /*01f0*/  LD.E.STRONG.GPU R0, desc[UR16][R2.64] ;  /* 0x0000001002007980 */ /* 0x000ea8000c10f900 */
[----:B--2---:R-:W-:Y:S01]  /*0200*/  CCTL.IVALL ;  /* 0x00000000ff00798f */ /* 0x004fe20002000000 */
[----:B------:R-:W-:Y:S05]  /*0210*/  YIELD ;  /* 0x0000000000007946 */ /* 0x000fea0003800000 */
[----:B-----5:R-:W-:-:S04]  /*0220*/  LOP3.LUT R0, R0, R5, RZ, 0x3c, !PT ;  /* 0x0000000500007212 */ /* 0x020fc800078e3cff */
[----:B------:R-:W-:-:S13]  /*0230*/  ISETP.GT.AND P0, PT, R0, -0x1, PT ;  /* 0xffffffff0000780c */ /* 0x000fda0003f04270 */
[----:B------:R-:W-:Y:S05]  /*0240*/  @P0 BRA `(.L_x_497) ;  /* 0xfffffffc00e80947 */ /* 0x000fea000383ffff */
.L_x_496:
[----:B------:R-:W-:Y:S05]  /*0250*/  WARPSYNC.ALL ;  /* 0x0000000000007948 */ /* 0x000fea0003800000 */
[----:B------:R-:W-:Y:S06]  /*0260*/  BAR.SYNC.DEFER_BLOCKING 0x0 ;  /* 0x0000000000007b1d */ /* 0x000fec0000010000 */
[----:B------:R-:W-:Y:S05]  /*0270*/  BRA `(.L_x_498) ;  /* 0x0000004000fc7947 */ /* 0x000fea0003800000 */
.L_x_495:
[----:B------:R-:W0:Y:S01]  /*0280*/  S2R R0, SR_TID.X ;  /* 0x0000000000007919 */ /* 0x000e220000002100 */
[----:B------:R-:W-:Y:S01]  /*0290*/  ULOP3.LUT UR4, UR20, 0xf, URZ, 0xc0, !UPT ;  /* 0x0000000f14047892 */ /* 0x000fe2000f8ec03f */
[----:B------:R-:W-:Y:S01]  /*02a0*/  MOV R3, 0x400 ;  /* 0x0000040000037802 */ /* 0x000fe20000000f00 */
[----:B------:R-:W-:Y:S01]  /*02b0*/  ULDC.64 UR10, c[0x0][0x268] ;  /* 0x00009a00000a7ab9 */ /* 0x000fe20000000a00 */
[----:B------:R-:W1:Y:S01]  /*02c0*/  S2R R6, SR_CgaCtaId ;  /* 0x0000000000067919 */ /* 0x000e620000008800 */
[----:B------:R-:W-:Y:S01]  /*02d0*/  ULEA UR10, UP0, UR12, UR10, 0x2 ;  /* 0x0000000a0c0a7291 */ /* 0x000fe2000f80103f */
[----:B------:R-:W-:Y:S01]  /*02e0*/  IADD3 R5, R3, 0x3c00, RZ ;  /* 0x00003c0003057810 */ /* 0x000fe20007ffe0ff */
[----:B------:R-:W-:Y:S01]  /*02f0*/  IMAD.U32 R8, RZ, RZ, UR4 ;  /* 0x00000004ff087e24 */ /* 0x000fe2000f8e00ff */
[----:B------:R-:W-:Y:S01]  /*0300*/  ULOP3.LUT UR14, UR21, 0x8, URZ, 0xfc, !UPT ;  /* 0x00000008150e7892 */ /* 0x000fe2000f8efc3f */
[----:B------:R-:W-:Y:S01]  /*0310*/  CS2R R40, SRZ ;  /* 0x0000000000287805 */ /* 0x000fe2000001ff00 */
[----:B------:R-:W-:Y:S01]  /*0320*/  USHF.R.U32.HI UR13, URZ, 0x1, UR12 ;  /* 0x000000013f0d7899 */ /* 0x000fe2000801160c */
[----:B------:R-:W-:Y:S01]  /*0330*/  CS2R R42, SRZ ;  /* 0x00000000002a7805 */ /* 0x000fe2000001ff00 */
[----:B------:R-:W-:Y:S01]  /*0340*/  ULDC.64 UR6, c[0x0][0x268] ;  /* 0x00009a0000067ab9 */ /* 0x000fe20000000a00 */
[----:B------:R-:W-:Y:S01]  /*0350*/  ULEA.HI.X UR11, UR12, UR11, UR5, 0x2, UP0 ;  /* 0x0000000b0c0b7291 */ /* 0x000fe200080f1405 */
[----:B------:R-:W-:Y:S01]  /*0360*/  CS2R R44, SRZ ;  /* 0x00000000002c7805 */ /* 0x000fe2000001ff00 */
[----:B------:R-:W-:Y:S01]  /*0370*/  UIMAD.WIDE.U32 UR6, UR14, 0x4, UR6 ;  /* 0x000000040e0678a5 */ /* 0x000fe2000f8e0006 */
[----:B------:R-:W-:Y:S01]  /*0380*/  CS2R R46, SRZ ;  /* 0x00000000002e7805 */ /* 0x000fe2000001ff00 */
[----:B------:R-:W-:Y:S01]  /*0390*/  UIADD3 UR14, -UR13, URZ, URZ ;  /* 0x0000003f0d0e7290 */ /* 0x000fe2000fffe13f */
[----:B------:R-:W-:Y:S01]  /*03a0*/  MOV R120, UR10 ;  /* 0x0000000a00787c02 */ /* 0x000fe20008000f00 */
[----:B------:R-:W-:Y:S01]  /*03b0*/  USHF.L.U32 UR18, UR13, 0x4, URZ ;  /* 0x000000040d127899 */ /* 0x000fe2000800063f */
[----:B------:R-:W-:Y:S01]  /*03c0*/  MOV R121, UR11 ;  /* 0x0000000b00797c02 */ /* 0x000fe20008000f00 */
[----:B------:R-:W-:Y:S01]  /*03d0*/  UISETP.NE.AND UP0, UPT, UR20, UR14, UPT ;  /* 0x0000000e1400728c */ /* 0x000fe2000bf05270 */
[----:B------:R-:W-:Y:S01]  /*03e0*/  UMOV UR15, 0x7fffffc1 ;  /* 0x7fffffc1000f7882 */ /* 0x000fe20000000000 */
[----:B------:R-:W-:-:S02]  /*03f0*/  ULOP3.LUT UR13, UR18, 0xfffffff0, UR4, 0xe2, !UPT ;  /* 0xfffffff0120d7892 */ /* 0x000fc4000f8ee204 */
[----:B------:R-:W-:Y:S01]  /*0400*/  USEL UR15, UR15, 0x1, !UP0 ;  /* 0x000000010f0f7887 */ /* 0x000fe2000c000000 */
[----:B------:R-:W-:Y:S01]  /*0410*/  UMOV UR4, URZ ;  /* 0x0000003f00047c82 */ /* 0x000fe20008000000 */
[----:B0-----:R-:W-:Y:S02]  /*0420*/  IADD3 R12, R0, 0x1e0, RZ ;  /* 0x000001e0000c7810 */ /* 0x001fe40007ffe0ff */
[--C-:B------:R-:W-:Y:S02]  /*0430*/  SHF.R.U32.HI R2, RZ, 0x1, R0.reuse ;  /* 0x00000001ff027819 */ /* 0x100fe40000011600 */
[----:B------:R-:W-:Y:S02]  /*0440*/  SHF.R.S32.HI R7, RZ, 0x1f, R0 ;  /* 0x0000001fff077819 */ /* 0x000fe40000011400 */
[----:B------:R-:W-:Y:S02]  /*0450*/  SHF.R.S32.HI R13, RZ, 0x1f, R12 ;  /* 0x0000001fff0d7819 */ /* 0x000fe4000001140c */
[----:B------:R-:W-:-:S02]  /*0460*/  SHF.L.U32 R15, R2, 0x4, RZ ;  /* 0x00000004020f7819 */ /* 0x000fc400000006ff */
[----:B------:R-:W-:Y:S02]  /*0470*/  LEA.HI R9, R7, R0, RZ, 0x2 ;  /* 0x0000000007097211 */ /* 0x000fe400078f10ff */
[----:B------:R-:W-:Y:S02]  /*0480*/  LEA.HI R11, R13, R12, RZ, 0x2 ;  /* 0x0000000c0d0b7211 */ /* 0x000fe400078f10ff */
[C---:B-1----:R-:W-:Y:S02]  /*0490*/  LEA R3, R6.reuse, R3, 0x18 ;  /* 0x0000000306037211 */ /* 0x042fe400078ec0ff */
[----:B------:R-:W-:Y:S02]  /*04a0*/  LEA R5, R6, R5, 0x18 ;  /* 0x0000000506057211 */ /* 0x000fe400078ec0ff */
[----:B------:R-:W-:Y:S02]  /*04b0*/  LOP3.LUT R6, R15, 0xfffffff0, R8, 0xe2, !PT ;  /* 0xfffffff00f067812 */ /* 0x000fe400078ee208 */
[----:B------:R-:W-:-:S02]  /*04c0*/  SHF.R.S32.HI R4, RZ, 0x2, R9 ;  /* 0x00000002ff047819 */ /* 0x000fc40000011409 */
[----:B------:R-:W-:Y:S02]  /*04d0*/  SHF.R.S32.HI R8, RZ, 0x2, R11 ;  /* 0x00000002ff087819 */ /* 0x000fe4000001140b */
[----:B------:R-:W-:Y:S02]  /*04e0*/  IADD3 R10, R4, 0xf0, RZ ;  /* 0x000000f0040a7810 */ /* 0x000fe40007ffe0ff */
[----:B------:R-:W-:Y:S01]  /*04f0*/  LOP3.LUT R15, R11, 0xfffffffc, RZ, 0xc0, !PT ;  /* 0xfffffffc0b0f7812 */ /* 0x000fe200078ec0ff */
[----:B------:R-:W-:Y:S01]  /*0500*/  VIADD R14, R8, 0xf0 ;  /* 0x000000f0080e7836 */ /* 0x000fe20000000000 */
[----:B------:R-:W-:Y:S02]  /*0510*/  SHF.R.S32.HI R11, RZ, 0x1f, R10 ;  /* 0x0000001fff0b7819 */ /* 0x000fe4000001140a */
[----:B------:R-:W-:Y:S02]  /*0520*/  LEA.HI R13, R13, R12, RZ, 0x4 ;  /* 0x0000000c0d0d7211 */ /* 0x000fe400078f20ff */
[----:B------:R-:W-:-:S02]  /*0530*/  SHF.R.S32.HI R17, RZ, 0x1f, R14 ;  /* 0x0000001fff117819 */ /* 0x000fc4000001140e */
[----:B------:R-:W-:Y:S02]  /*0540*/  LEA.HI R7, R7, R0, RZ, 0x4 ;  /* 0x0000000007077211 */ /* 0x000fe400078f20ff */
[----:B------:R-:W-:Y:S02]  /*0550*/  LOP3.LUT R9, R9, 0xfffffffc, RZ, 0xc0, !PT ;  /* 0xfffffffc09097812 */ /* 0x000fe400078ec0ff */
[----:B------:R-:W-:Y:S02]  /*0560*/  LEA.HI R11, R11, R10, RZ, 0x2 ;  /* 0x0000000a0b0b7211 */ /* 0x000fe400078f10ff */
[----:B------:R-:W-:Y:S02]  /*0570*/  LEA.HI R17, R17, R14, RZ, 0x2 ;  /* 0x0000000e11117211 */ /* 0x000fe400078f10ff */
[----:B------:R-:W-:Y:S02]  /*0580*/  IADD3 R15, R12, -R15, RZ ;  /* 0x8000000f0c0f7210 */ /* 0x000fe40007ffe0ff */
[----:B------:R-:W-:-:S02]  /*0590*/  SHF.R.U32.HI R10, RZ, 0x4, R7 ;  /* 0x00000004ff0a7819 */ /* 0x000fc40000011607 */
[----:B------:R-:W-:Y:S02]  /*05a0*/  IADD3 R9, -R9, R0, RZ ;  /* 0x0000000009097210 */ /* 0x000fe40007ffe1ff */
[----:B------:R-:W-:Y:S01]  /*05b0*/  SHF.R.U32.HI R14, RZ, 0x4, R13 ;  /* 0x00000004ff0e7819 */ /* 0x000fe2000001160d */
[----:B------:R-:W-:Y:S01]  /*05c0*/  IMAD.SHL.U32 R13, R0, 0x2, RZ ;  /* 0x00000002000d7824 */ /* 0x000fe200078e00ff */
[----:B------:R-:W-:Y:S02]  /*05d0*/  SHF.R.U32.HI R12, RZ, 0x2, R11 ;  /* 0x00000002ff0c7819 */ /* 0x000fe4000001160b */
[C---:B------:R-:W-:Y:S02]  /*05e0*/  LOP3.LUT R7, R9.reuse, 0x3, R10, 0x78, !PT ;  /* 0x0000000309077812 */ /* 0x040fe400078e780a */
[----:B------:R-:W-:Y:S02]  /*05f0*/  SHF.R.U32.HI R16, RZ, 0x2, R17 ;  /* 0x00000002ff107819 */ /* 0x000fe40000011611 */
[----:B------:R-:W-:-:S02]  /*0600*/  LOP3.LUT R9, R9, 0x3, R12, 0x78, !PT ;  /* 0x0000000309097812 */ /* 0x000fc400078e780c */
[----:B------:R-:W-:Y:S02]  /*0610*/  LOP3.LUT R12, R13, 0x18, RZ, 0xc0, !PT ;  /* 0x000000180d0c7812 */ /* 0x000fe400078ec0ff */
[C---:B------:R-:W-:Y:S02]  /*0620*/  LOP3.LUT R10, R15.reuse, 0x3, R14, 0x78, !PT ;  /* 0x000000030f0a7812 */ /* 0x040fe400078e780e */
[----:B------:R-:W-:Y:S02]  /*0630*/  LOP3.LUT R11, R15, 0x3, R16, 0x78, !PT ;  /* 0x000000030f0b7812 */ /* 0x000fe400078e7810 */
[----:B------:R-:W-:Y:S02]  /*0640*/  LOP3.LUT R14, R13, 0x18, RZ, 0xc, !PT ;  /* 0x000000180d0e7812 */ /* 0x000fe400078e0cff */
[----:B------:R-:W-:Y:S02]  /*0650*/  LEA R13, R0, R3, 0x5 ;  /* 0x00000003000d7211 */ /* 0x000fe400078e28ff */
[----:B------:R-:W-:-:S02]  /*0660*/  LOP3.LUT R16, R12, 0x8, RZ, 0x3c, !PT ;  /* 0x000000080c107812 */ /* 0x000fc400078e3cff */
[----:B------:R-:W-:Y:S01]  /*0670*/  LOP3.LUT R18, R12, 0x10, RZ, 0x3c, !PT ;  /* 0x000000100c127812 */ /* 0x000fe200078e3cff */
[C---:B------:R-:W-:Y:S01]  /*0680*/  IMAD.IADD R14, R13.reuse, 0x1, R14 ;  /* 0x000000010d0e7824 */ /* 0x040fe200078e020e */
[----:B------:R-:W-:-:S03]  /*0690*/  IADD3 R15, R13, R16, RZ ;  /* 0x000000100d0f7210 */ /* 0x000fc60007ffe0ff */
[----:B------:R-:W-:-:S07]  /*06a0*/  IMAD.IADD R16, R13, 0x1, R18 ;  /* 0x000000010d107824 */ /* 0x000fce00078e0212 */
.L_x_508:
[----:B--2---:R-:W-:Y:S01]  /*06b0*/  IMAD.WIDE.U32 R18, R0, -0x77777777, RZ ;  /* 0x8888888900127825 */ /* 0x004fe200078e00ff */
[----:B------:R-:W-:Y:S01]  /*06c0*/  ULOP3.LUT UR10, UR12, 0x1, URZ, 0xc0, !UPT ;  /* 0x000000010c0a7892 */ /* 0x000fe2000f8ec03f */
[----:B0-----:R-:W0:Y:S01]  /*06d0*/  LDC.64 R20, c[0x0][0x238] ;  /* 0x00008e00ff147b82 */ /* 0x001e220000000a00 */
[----:B------:R-:W-:Y:S02]  /*06e0*/  USHF.R.U64 UR11, UR12, 0x1, UR5 ;  /* 0x000000010c0b7899 */ /* 0x000fe40008001205 */
[----:B------:R-:W-:Y:S01]  /*06f0*/  SHF.R.U32.HI R35, RZ, 0x7, R19 ;  /* 0x00000007ff237819 */ /* 0x000fe20000011613 */
[----:B------:R-:W-:Y:S02]  /*0700*/  UIMAD UR14, UR10, 0x3c0, URZ ;  /* 0x000003c00a0e78a4 */ /* 0x000fe4000f8e023f */
[----:B------:R-:W-:Y:S01]  /*0710*/  USHF.L.U32 UR10, UR20, 0x4, URZ ;  /* 0x00000004140a7899 */ /* 0x000fe2000800063f */
[----:B------:R-:W-:Y:S01]  /*0720*/  MOV R17, UR11 ;  /* 0x0000000b00117c02 */ /* 0x000fe20008000f00 */
[----:B------:R-:W-:Y:S01]  /*0730*/  IMAD R34, R35, -0xf0, R0 ;  /* 0xffffff1023227824 */ /* 0x000fe200078e0200 */
[----:B------:R-:W-:-:S02]  /*0740*/  USHF.R.U32.HI UR18, URZ, 0x1, UR5 ;  /* 0x000000013f127899 */ /* 0x000fc40008011605 */
[----:B------:R-:W-:Y:S02]  /*0750*/  ULOP3.LUT UR10, UR10, 0xf0, URZ, 0xc0, !UPT ;  /* 0x000000f00a0a7892 */ /* 0x000fe4000f8ec03f */
[----:B------:R-:W-:Y:S01]  /*0760*/  LEA R50, R34, UR14, 0x2 ;  /* 0x0000000e22327c11 */ /* 0x000fe2000f8e10ff */
[----:B------:R-:W-:Y:S02]  /*0770*/  UIMAD UR22, UR18, 0x78000, URZ ;  /* 0x00078000121678a4 */ /* 0x000fe4000f8e023f */
[----:B------:R-:W-:Y:S01]  /*0780*/  IMAD.U32 R22, RZ, RZ, UR18 ;  /* 0x00000012ff167e24 */ /* 0x000fe2000f8e00ff */
[--C-:B------:R-:W-:Y:S01]  /*0790*/  SHF.R.S32.HI R51, RZ, 0x1f, R50.reuse ;  /* 0x0000001fff337819 */ /* 0x100fe20000011432 */
[----:B------:R-:W-:Y:S01]  /*07a0*/  IMAD.WIDE.U32 R116, R50, -0x77777777, RZ ;  /* 0x8888888932747825 */ /* 0x000fe200078e00ff */
[----:B------:R-:W-:Y:S01]  /*07b0*/  IADD3 R37, R35, UR10, RZ ;  /* 0x0000000a23257c10 */ /* 0x000fe2000fffe0ff */
[----:B------:R-:W-:Y:S02]  /*07c0*/  ULDC.64 UR10, c[0x0][0x248] ;  /* 0x00009200000a7ab9 */ /* 0x000fe40000000a00 */
[----:B------:R-:W-:Y:S01]  /*07d0*/  IMAD.WIDE.U32 R32, R17, 0x78000, R50 ;  /* 0x0007800011207825 */ /* 0x000fe200078e0032 */
[----:B------:R-:W-:-:S03]  /*07e0*/  SHF.R.U32.HI R116, RZ, 0x5, R117 ;  /* 0x00000005ff747819 */ /* 0x000fc60000011675 */
[----:B------:R-:W-:Y:S01]  /*07f0*/  IMAD R37, R37, 0x780, RZ ;  /* 0x0000078025257824 */ /* 0x000fe200078e02ff */
[----:B------:R-:W-:Y:S02]  /*0800*/  LEA R19, P0, R17, R116, 0x5 ;  /* 0x0000007411137211 */ /* 0x000fe400078028ff */
[----:B------:R-:W-:Y:S01]  /*0810*/  IADD3 R31, R33, UR22, RZ ;  /* 0x00000016211f7c10 */ /* 0x000fe2000fffe0ff */
[----:B------:R-:W-:Y:S01]  /*0820*/  ULDC.64 UR22, c[0x0][0x228] ;  /* 0x00008a0000167ab9 */ /* 0x000fe20000000a00 */
[----:B------:R-:W-:Y:S02]  /*0830*/  LEA.HI.X R22, R17, RZ, R22, 0x5, P0 ;  /* 0x000000ff11167211 */ /* 0x000fe400000f2c16 */
[----:B------:R-:W-:Y:S02]  /*0840*/  IADD3 R18, P1, R37, R32, RZ ;  /* 0x0000002025127210 */ /* 0x000fe40007f3e0ff */
[----:B------:R-:W-:Y:S02]  /*0850*/  LEA R48, P0, R19, UR10, 0x3 ;  /* 0x0000000a13307c11 */ /* 0x000fe4000f8018ff */
[----:B------:R-:W-:-:S02]  /*0860*/  IADD3.X R17, RZ, R31, RZ, P1, !PT ;  /* 0x0000001fff117210 */ /* 0x000fc40000ffe4ff */
        /* <DEDUP_REMOVED lines=33> */
[----:B------:R-:W5:Y:S01]  /*0a80*/  LDG.E.64.CONSTANT R60, desc[UR16][R60.64] ;  /* 0x000000103c3c7981 */ /* 0x000f62000c1e9b00 */
[----:B------:R-:W-:-:S03]  /*0a90*/  IADD3 R23, R37, 0x2d00, RZ ;  /* 0x00002d0025177810 */ /* 0x000fc60007ffe0ff */
[----:B------:R-:W5:Y:S01]  /*0aa0*/  LDG.E.64.CONSTANT R62, desc[UR16][R62.64] ;  /* 0x000000103e3e7981 */ /* 0x000f62000c1e9b00 */
        /* <DEDUP_REMOVED lines=26> */
[----:B------:R-:W-:-:S04]  /*0c50*/  IADD3 R72, P0, R27, UR10, RZ ;  /* 0x0000000a1b487c10 */ /* 0x000fc8000ff1e0ff */
[----:B------:R-:W-:Y:S02]  /*0c60*/  IADD3.X R73, R28, UR11, RZ, P0, !PT ;  /* 0x0000000b1c497c10 */ /* 0x000fe400087fe4ff */
[----:B------:R-:W-:-:S04]  /*0c70*/  IADD3 R74, P0, R27, UR22, RZ ;  /* 0x000000161b4a7c10 */ /* 0x000fc8000ff1e0ff */
[----:B------:R-:W-:Y:S01]  /*0c80*/  IADD3.X R75, R28, UR23, RZ, P0, !PT ;  /* 0x000000171c4b7c10 */ /* 0x000fe200087fe4ff */
[----:B------:R-:W5:Y:S05]  /*0c90*/  LDG.E.64.CONSTANT R72, desc[UR16][R72.64] ;  /* 0x0000001048487981 */ /* 0x000f6a000c1e9b00 */
        /* <DEDUP_REMOVED lines=17> */
[----:B------:R-:W-:Y:S01]  /*0db0*/  IADD3 R80, P0, R31, UR10, RZ ;  /* 0x0000000a1f507c10 */ /* 0x000fe2000ff1e0ff */
[----:B------:R-:W-:-:S03]  /*0dc0*/  ULDC UR10, c[0x0][0x250] ;  /* 0x00009400000a7ab9 */ /* 0x000fc60000000800 */
[----:B------:R-:W-:Y:S02]  /*0dd0*/  IADD3.X R81, R32, UR11, RZ, P0, !PT ;  /* 0x0000000b20517c10 */ /* 0x000fe400087fe4ff */
[----:B------:R-:W-:-:S04]  /*0de0*/  IADD3 R82, P0, R31, UR22, RZ ;  /* 0x000000161f527c10 */ /* 0x000fc8000ff1e0ff */
[----:B------:R-:W5:Y:S01]  /*0df0*/  LDG.E.64.CONSTANT R80, desc[UR16][R80.64] ;  /* 0x0000001050507981 */ /* 0x000f62000c1e9b00 */
[----:B------:R-:W-:-:S06]  /*0e00*/  IADD3.X R83, R32, UR23, RZ, P0, !PT ;  /* 0x0000001720537c10 */ /* 0x000fcc00087fe4ff */
[----:B------:R-:W5:Y:S01]  /*0e10*/  LDG.E.64.CONSTANT R82, desc[UR16][R82.64] ;  /* 0x0000001052527981 */ /* 0x000f62000c1e9b00 */
[----:B--2---:R-:W-:-:S06]  /*0e20*/  FADD.FTZ R33, R49, UR10 ;  /* 0x0000000a31217e21 */ /* 0x004fcc0008010000 */
[----:B------:R-:W0:Y:S01]  /*0e30*/  MUFU.RSQ R33, R33 ;  /* 0x0000002100217308 */ /* 0x000e220000001400 */
[----:B---3--:R-:W-:Y:S02]  /*0e40*/  PRMT R38, R50, 0x7632, R38 ;  /* 0x0000763232267816 */ /* 0x008fe40000000026 */
[C---:B----4-:R-:W-:Y:S02]  /*0e50*/  PRMT R36, R52.reuse, 0x7632, R36 ;  /* 0x0000763234247816 */ /* 0x050fe40000000024 */
[----:B------:R-:W-:Y:S02]  /*0e60*/  SHF.L.U32 R39, R52, 0x10, RZ ;  /* 0x0000001034277819 */ /* 0x000fe400000006ff */
[----:B------:R-:W-:Y:S01]  /*0e70*/  SHF.L.U32 R114, R50, 0x10, RZ ;  /* 0x0000001032727819 */ /* 0x000fe200000006ff */
[C---:B-----5:R-:W-:Y:S01]  /*0e80*/  IMAD.U32 R115, R54.reuse, 0x10000, RZ ;  /* 0x0001000036737824 */ /* 0x060fe200078e00ff */
[----:B------:R-:W-:Y:S02]  /*0e90*/  PRMT R37, R54, 0x7632, R37 ;  /* 0x0000763236257816 */ /* 0x000fe40000000025 */
[----:B------:R-:W-:Y:S01]  /*0ea0*/  SHF.L.U32 R49, R36, 0x10, RZ ;  /* 0x0000001024317819 */ /* 0x000fe200000006ff */
[----:B------:R-:W-:Y:S01]  /*0eb0*/  FADD.FTZ R36, -R48, R39 ;  /* 0x0000002730247221 */ /* 0x000fe20000010100 */
[----:B------:R-:W-:Y:S01]  /*0ec0*/  SHF.L.U32 R38, R38, 0x10, RZ ;  /* 0x0000001026267819 */ /* 0x000fe200000006ff */
[----:B------:R-:W-:-:S02]  /*0ed0*/  IMAD.U32 R37, R37, 0x10000, RZ ;  /* 0x0001000025257824 */ /* 0x000fc400078e00ff */
[----:B------:R-:W-:Y:S01]  /*0ee0*/  FMUL.FTZ R84, R115, R114 ;  /* 0x0000007273547220 */ /* 0x000fe20000410000 */
[----:B------:R-:W-:Y:S01]  /*0ef0*/  FADD.FTZ R86, -R48, R49 ;  /* 0x0000003130567221 */ /* 0x000fe20000010100 */
[----:B0-----:R-:W-:Y:S01]  /*0f00*/  FMUL.FTZ R117, R33, R36 ;  /* 0x0000002421757220 */ /* 0x001fe20000410000 */
[----:B------:R-:W-:Y:S02]  /*0f10*/  FMUL.FTZ R36, R37, R38 ;  /* 0x0000002625247220 */ /* 0x000fe40000410000 */
[----:B------:R-:W-:Y:S01]  /*0f20*/  FMUL.FTZ R85, R33, R86 ;  /* 0x0000005621557220 */ /* 0x000fe20000410000 */
[----:B------:R-:W-:Y:S01]  /*0f30*/  FFMA.FTZ R84, R117, R84, RZ ;  /* 0x0000005475547223 */ /* 0x000fe200000100ff */
[----:B------:R-:W-:-:S03]  /*0f40*/  SHF.L.U32 R87, R53, 0x10, RZ ;  /* 0x0000001035577819 */ /* 0x000fc600000006ff */
[----:B------:R-:W-:Y:S01]  /*0f50*/  FFMA.FTZ R84, R85, R36, R84 ;  /* 0x0000002455547223 */ /* 0x000fe20000010054 */
[----:B------:R-:W-:Y:S01]  /*0f60*/  PRMT R36, R53, 0x7632, R36 ;  /* 0x0000763235247816 */ /* 0x000fe20000000024 */
[----:B------:R-:W-:Y:S01]  /*0f70*/  FADD.FTZ R86, -R48, R87 ;  /* 0x0000005730567221 */ /* 0x000fe20000010100 */
[C---:B------:R-:W-:Y:S01]  /*0f80*/  PRMT R49, R55.reuse, 0x7632, R49 ;  /* 0x0000763237317816 */ /* 0x040fe20000000031 */
[----:B------:R-:W-:Y:S01]  /*0f90*/  IMAD.U32 R111, R55, 0x10000, RZ ;  /* 0x00010000376f7824 */ /* 0x000fe200078e00ff */
[C---:B------:R-:W-:Y:S02]  /*0fa0*/  SHF.L.U32 R112, R51.reuse, 0x10, RZ ;  /* 0x0000001033707819 */ /* 0x040fe400000006ff */
[----:B------:R-:W-:Y:S02]  /*0fb0*/  PRMT R39, R51, 0x7632, R39 ;  /* 0x0000763233277816 */ /* 0x000fe40000000027 */
[----:B------:R-:W-:Y:S01]  /*0fc0*/  SHF.L.U32 R87, R36, 0x10, RZ ;  /* 0x0000001024577819 */ /* 0x000fe200000006ff */
[----:B------:R-:W-:Y:S01]  /*0fd0*/  IMAD.U32 R36, R49, 0x10000, RZ ;  /* 0x0001000031247824 */ /* 0x000fe200078e00ff */
[----:B------:R-:W-:Y:S01]  /*0fe0*/  SHF.L.U32 R39, R39, 0x10, RZ ;  /* 0x0000001027277819 */ /* 0x000fe200000006ff */
[----:B------:R-:W-:Y:S01]  /*0ff0*/  FMUL.FTZ R49, R111, R112 ;  /* 0x000000706f317220 */ /* 0x000fe20000410000 */
[----:B------:R-:W-:Y:S01]  /*1000*/  FMUL.FTZ R113, R33, R86 ;  /* 0x0000005621717220 */ /* 0x000fe20000410000 */
[----:B------:R-:W-:-:S03]  /*1010*/  FADD.FTZ R86, -R48, R87 ;  /* 0x0000005730567221 */ /* 0x000fc60000010100 */
[----:B------:R-:W-:Y:S01]  /*1020*/  FFMA.FTZ R49, R113, R49, R84 ;  /* 0x0000003171317223 */ /* 0x000fe20000010054 */
[----:B------:R-:W-:Y:S01]  /*1030*/  FMUL.FTZ R84, R36, R39 ;  /* 0x0000002724547220 */ /* 0x000fe20000410000 */
[----:B------:R-:W-:Y:S01]  /*1040*/  FMUL.FTZ R87, R33, R86 ;  /* 0x0000005621577220 */ /* 0x000fe20000410000 */
[----:B------:R-:W-:-:S03]  /*1050*/  SHF.L.U32 R91, R56, 0x10, RZ ;  /* 0x00000010385b7819 */ /* 0x000fc600000006ff */
[----:B------:R-:W-:Y:S01]  /*1060*/  FFMA.FTZ R89, R87, R84, R49 ;  /* 0x0000005457597223 */ /* 0x000fe20000010031 */
[----:B------:R-:W-:Y:S01]  /*1070*/  IMAD R84, R34, 0x18, R5 ;  /* 0x0000001822547824 */ /* 0x000fe200078e0205 */
[----:B------:R-:W-:Y:S01]  /*1080*/  PRMT R34, R56, 0x7632, R34 ;  /* 0x0000763238227816 */ /* 0x000fe20000000022 */
[----:B------:R-:W-:Y:S01]  /*1090*/  FADD.FTZ R110, -R48, R91 ;  /* 0x0000005b306e7221 */ /* 0x000fe20000010100 */
[C---:B------:R-:W-:Y:S02]  /*10a0*/  SHF.L.U32 R109, R58.reuse, 0x10, RZ ;  /* 0x000000103a6d7819 */ /* 0x040fe400000006ff */
[----:B------:R-:W-:Y:S01]  /*10b0*/  PRMT R49, R58, 0x7632, R49 ;  /* 0x000076323a317816 */ /* 0x000fe20000000031 */
[----:B------:R-:W-:Y:S02]  /*10c0*/  IMAD.U32 R91, R34, 0x10000, RZ ;  /* 0x00010000225b7824 */ /* 0x000fe400078e00ff */
[----:B------:R-:W-:Y:S01]  /*10d0*/  FMUL.FTZ R110, R33, R110 ;  /* 0x0000006e216e7220 */ /* 0x000fe20000410000 */
[----:B------:R-:W-:Y:S01]  /*10e0*/  FMUL.FTZ R34, R114, R109 ;  /* 0x0000006d72227220 */ /* 0x000fe20000410000 */
[----:B------:R-:W-:Y:S01]  /*10f0*/  SHF.L.U32 R49, R49, 0x10, RZ ;  /* 0x0000001031317819 */ /* 0x000fe200000006ff */
[----:B------:R-:W-:Y:S01]  /*1100*/  FADD.FTZ R88, -R48, R91 ;  /* 0x0000005b30587221 */ /* 0x000fe20000010100 */
[----:B------:R-:W-:Y:S01]  /*1110*/  LEA R84, R35, R84, 0x3 ;  /* 0x0000005423547211 */ /* 0x000fe200078e18ff */
[----:B------:R-:W-:-:S02]  /*1120*/  FFMA.FTZ R89, R110, R34, R89 ;  /* 0x000000226e597223 */ /* 0x000fc40000010059 */
[----:B------:R-:W-:Y:S01]  /*1130*/  FMUL.FTZ R35, R38, R49 ;  /* 0x0000003126237220 */ /* 0x000fe20000410000 */
[----:B------:R-:W-:Y:S01]  /*1140*/  FMUL.FTZ R90, R33, R88 ;  /* 0x00000058215a7220 */ /* 0x000fe20000410000 */
[----:B------:R-:W-:Y:S01]  /*1150*/  FFMA.FTZ R86, R115, R114, RZ ;  /* 0x0000007273567223 */ /* 0x000fe200000100ff */
[----:B------:R-:W-:Y:S02]  /*1160*/  FADD.FTZ R34, R37, R43 ;  /* 0x0000002b25227221 */ /* 0x000fe40000010000 */
[----:B------:R-:W-:Y:S01]  /*1170*/  FFMA.FTZ R89, R90, R35, R89 ;  /* 0x000000235a597223 */ /* 0x000fe20000010059 */
[----:B------:R-:W-:Y:S01]  /*1180*/  PRMT R35, R57, 0x7632, R35 ;  /* 0x0000763239237816 */ /* 0x000fe20000000023 */
[----:B------:R-:W-:Y:S01]  /*1190*/  FFMA.FTZ R86, R37, R38, R86 ;  /* 0x0000002625567223 */ /* 0x000fe20000010056 */
[----:B------:R-:W-:Y:S01]  /*11a0*/  FFMA.FTZ R88, R85, R37, R42 ;  /* 0x0000002555587223 */ /* 0x000fe2000001002a */
[----:B------:R-:W-:Y:S01]  /*11b0*/  IMAD.U32 R37, R57, 0x10000, RZ ;  /* 0x0001000039257824 */ /* 0x000fe200078e00ff */
[----:B------:R-:W-:Y:S01]  /*11c0*/  SHF.L.U32 R85, R35, 0x10, RZ ;  /* 0x0000001023557819 */ /* 0x000fe200000006ff */
[----:B------:R-:W-:Y:S01]  /*11d0*/  FFMA.FTZ R35, R111, R112, R86 ;  /* 0x000000706f237223 */ /* 0x000fe20000010056 */
[C---:B------:R-:W-:Y:S01]  /*11e0*/  SHF.L.U32 R107, R59.reuse, 0x10, RZ ;  /* 0x000000103b6b7819 */ /* 0x040fe200000006ff */
[----:B------:R-:W-:Y:S01]  /*11f0*/  FADD.FTZ R108, -R48, R37 ;  /* 0x00000025306c7221 */ /* 0x000fe20000010100 */
[----:B------:R-:W-:Y:S01]  /*1200*/  PRMT R42, R59, 0x7632, R42 ;  /* 0x000076323b2a7816 */ /* 0x000fe2000000002a */
[----:B------:R-:W-:Y:S01]  /*1210*/  FFMA.FTZ R87, R87, R36, R46 ;  /* 0x0000002457577223 */ /* 0x000fe2000001002e */
[C---:B------:R-:W-:Y:S01]  /*1220*/  FADD.FTZ R47, R36.reuse, R47 ;  /* 0x0000002f242f7221 */ /* 0x040fe20000010000 */
[----:B------:R-:W-:Y:S01]  /*1230*/  FFMA.FTZ R43, R36, R39, R35 ;  /* 0x00000027242b7223 */ /* 0x000fe20000010023 */
[----:B------:R-:W-:Y:S01]  /*1240*/  FMUL.FTZ R37, R112, R107 ;  /* 0x0000006b70257220 */ /* 0x000fe20000410000 */
[----:B------:R-:W-:Y:S01]  /*1250*/  FMUL.FTZ R108, R33, R108 ;  /* 0x0000006c216c7220 */ /* 0x000fe20000410000 */
[----:B------:R-:W-:-:S02]  /*1260*/  IMAD.U32 R42, R42, 0x10000, RZ ;  /* 0x000100002a2a7824 */ /* 0x000fc400078e00ff */
[----:B------:R-:W-:Y:S01]  /*1270*/  FADD.FTZ R36, -R48, R85 ;  /* 0x0000005530247221 */ /* 0x000fe20000010100 */
[----:B------:R-:W-:Y:S01]  /*1280*/  FFMA.FTZ R37, R108, R37, R89 ;  /* 0x000000256c257223 */ /* 0x000fe20000010059 */
[----:B------:R-:W-:Y:S02]  /*1290*/  FMUL.FTZ R85, R39, R42 ;  /* 0x0000002a27557220 */ /* 0x000fe40000410000 */
[----:B------:R-:W-:Y:S01]  /*12a0*/  FMUL.FTZ R46, R33, R36 ;  /* 0x00000024212e7220 */ /* 0x000fe20000410000 */
[C---:B------:R-:W-:Y:S02]  /*12b0*/  SHF.L.U32 R89, R60.reuse, 0x10, RZ ;  /* 0x000000103c597819 */ /* 0x040fe400000006ff */
[----:B------:R-:W-:Y:S01]  /*12c0*/  PRMT R35, R60, 0x7632, R35 ;  /* 0x000076323c237816 */ /* 0x000fe20000000023 */
[--C-:B------:R-:W-:Y:S01]  /*12d0*/  FFMA.FTZ R85, R46, R85, R37.reuse ;  /* 0x000000552e557223 */ /* 0x100fe20000010025 */
[----:B------:R-:W-:Y:S01]  /*12e0*/  PRMT R37, R62, 0x7632, R37 ;  /* 0x000076323e257816 */ /* 0x000fe20000000025 */
[----:B------:R-:W-:Y:S01]  /*12f0*/  FADD.FTZ R106, -R48, R89 ;  /* 0x00000059306a7221 */ /* 0x000fe20000010100 */
[----:B------:R-:W-:Y:S01]  /*1300*/  SHF.L.U32 R105, R62, 0x10, RZ ;  /* 0x000000103e697819 */ /* 0x000fe200000006ff */
[----:B------:R-:W-:Y:S01]  /*1310*/  IMAD.U32 R89, R35, 0x10000, RZ ;  /* 0x0001000023597824 */ /* 0x000fe200078e00ff */
[----:B------:R-:W-:Y:S01]  /*1320*/  SHF.L.U32 R35, R37, 0x10, RZ ;  /* 0x0000001025237819 */ /* 0x000fe200000006ff */
[----:B------:R-:W-:Y:S01]  /*1330*/  FFMA.FTZ R37, R46, R42, R87 ;  /* 0x0000002a2e257223 */ /* 0x000fe20000010057 */
[C---:B------:R-:W-:Y:S01]  /*1340*/  FMUL.FTZ R106, R33.reuse, R106 ;  /* 0x0000006a216a7220 */ /* 0x040fe20000410000 */
[----:B------:R-:W-:Y:S01]  /*1350*/  FMUL.FTZ R86, R114, R105 ;  /* 0x0000006972567220 */ /* 0x000fe20000410000 */
[----:B------:R-:W-:Y:S01]  /*1360*/  FADD.FTZ R46, -R48, R89 ;  /* 0x00000059302e7221 */ /* 0x000fe20000010100 */
[----:B------:R-:W-:Y:S01]  /*1370*/  FFMA.FTZ R43, R114, R109, R43 ;  /* 0x0000006d722b7223 */ /* 0x000fe2000001002b */
[----:B------:R-:W-:Y:S01]  /*1380*/  FFMA.FTZ R36, R90, R49, R88 ;  /* 0x000000315a247223 */ /* 0x000fe20000010058 */
[----:B------:R-:W-:Y:S01]  /*1390*/  FFMA.FTZ R85, R106, R86, R85 ;  /* 0x000000566a557223 */ /* 0x000fe20000010055 */
[----:B------:R-:W-:Y:S01]  /*13a0*/  FMUL.FTZ R88, R33, R46 ;  /* 0x0000002e21587220 */ /* 0x000fe20000410000 */
[C---:B------:R-:W-:Y:S01]  /*13b0*/  SHF.L.U32 R87, R61.reuse, 0x10, RZ ;  /* 0x000000103d577819 */ /* 0x040fe200000006ff */
[----:B------:R-:W-:Y:S01]  /*13c0*/  FMUL.FTZ R86, R38, R35 ;  /* 0x0000002326567220 */ /* 0x000fe20000410000 */
[----:B------:R-:W-:Y:S01]  /*13d0*/  FADD.FTZ R46, R34, R49 ;  /* 0x00000031222e7221 */ /* 0x000fe20000010000 */
[----:B------:R-:W-:Y:S01]  /*13e0*/  FFMA.FTZ R49, R38, R49, R43 ;  /* 0x0000003126317223 */ /* 0x000fe2000001002b */
[----:B------:R-:W-:Y:S01]  /*13f0*/  PRMT R34, R61, 0x7632, R34 ;  /* 0x000076323d227816 */ /* 0x000fe20000000022 */
[----:B------:R-:W-:Y:S01]  /*1400*/  FFMA.FTZ R85, R88, R86, R85 ;  /* 0x0000005658557223 */ /* 0x000fe20000010055 */
[C---:B------:R-:W-:Y:S01]  /*1410*/  PRMT R43, R63.reuse, 0x7632, R43 ;  /* 0x000076323f2b7816 */ /* 0x040fe2000000002b */
[----:B------:R-:W-:Y:S01]  /*1420*/  FADD.FTZ R104, -R48, R87 ;  /* 0x0000005730687221 */ /* 0x000fe20000010100 */
[----:B------:R-:W-:Y:S01]  /*1430*/  IMAD.U32 R103, R63, 0x10000, RZ ;  /* 0x000100003f677824 */ /* 0x000fe200078e00ff */
[----:B------:R-:W-:Y:S01]  /*1440*/  SHF.L.U32 R87, R34, 0x10, RZ ;  /* 0x0000001022577819 */ /* 0x000fe200000006ff */
[C---:B------:R-:W-:Y:S01]  /*1450*/  FFMA.FTZ R86, R112.reuse, R107, R49 ;  /* 0x0000006b70567223 */ /* 0x040fe20000010031 */
[----:B------:R-:W-:Y:S01]  /*1460*/  SHF.L.U32 R34, R43, 0x10, RZ ;  /* 0x000000102b227819 */ /* 0x000fe200000006ff */
[----:B------:R-:W-:Y:S01]  /*1470*/  FMUL.FTZ R43, R112, R103 ;  /* 0x00000067702b7220 */ /* 0x000fe20000410000 */
[----:B------:R-:W-:Y:S01]  /*1480*/  FMUL.FTZ R104, R33, R104 ;  /* 0x0000006821687220 */ /* 0x000fe20000410000 */
[----:B------:R-:W-:Y:S01]  /*1490*/  FADD.FTZ R47, R47, R42 ;  /* 0x0000002a2f2f7221 */ /* 0x000fe20000010000 */
[----:B------:R-:W-:Y:S01]  /*14a0*/  FFMA.FTZ R49, R39, R42, R86 ;  /* 0x0000002a27317223 */ /* 0x000fe20000010056 */
[----:B------:R-:W-:Y:S01]  /*14b0*/  FADD.FTZ R42, -R48, R87 ;  /* 0x00000057302a7221 */ /* 0x000fe20000010100 */
[----:B------:R-:W-:Y:S01]  /*14c0*/  FFMA.FTZ R43, R104, R43, R85 ;  /* 0x0000002b682b7223 */ /* 0x000fe20000010055 */
[----:B------:R-:W-:-:S02]  /*14d0*/  IMAD.U32 R87, R64, 0x10000, RZ ;  /* 0x0001000040577824 */ /* 0x000fc400078e00ff */
[----:B------:R-:W-:Y:S01]  /*14e0*/  FMUL.FTZ R85, R39, R34 ;  /* 0x0000002227557220 */ /* 0x000fe20000410000 */
[C---:B------:R-:W-:Y:S01]  /*14f0*/  FMUL.FTZ R86, R33.reuse, R42 ;  /* 0x0000002a21567220 */ /* 0x040fe20000410000 */
[----:B------:R-:W-:Y:S01]  /*1500*/  PRMT R42, R64, 0x7632, R42 ;  /* 0x00007632402a7816 */ /* 0x000fe2000000002a */
[----:B------:R-:W-:Y:S01]  /*1510*/  FADD.FTZ R102, -R48, R87 ;  /* 0x0000005730667221 */ /* 0x000fe20000010100 */
[----:B------:R-:W-:Y:S01]  /*1520*/  SHF.L.U32 R101, R66, 0x10, RZ ;  /* 0x0000001042657819 */ /* 0x000fe200000006ff */
[--C-:B------:R-:W-:Y:S01]  /*1530*/  FFMA.FTZ R85, R86, R85, R43.reuse ;  /* 0x0000005556557223 */ /* 0x100fe2000001002b */
[----:B------:R-:W-:Y:S02]  /*1540*/  PRMT R43, R66, 0x7632, R43 ;  /* 0x00007632422b7816 */ /* 0x000fe4000000002b */
[----:B------:R-:W-:Y:S01]  /*1550*/  SHF.L.U32 R87, R42, 0x10, RZ ;  /* 0x000000102a577819 */ /* 0x000fe200000006ff */
[----:B------:R-:W-:Y:S01]  /*1560*/  FMUL.FTZ R42, R114, R101 ;  /* 0x00000065722a7220 */ /* 0x000fe20000410000 */
[----:B------:R-:W-:Y:S01]  /*1570*/  FMUL.FTZ R102, R33, R102 ;  /* 0x0000006621667220 */ /* 0x000fe20000410000 */
[----:B------:R-:W-:Y:S01]  /*1580*/  FFMA.FTZ R37, R86, R34, R37 ;  /* 0x0000002256257223 */ /* 0x000fe20000010025 */
[----:B------:R-:W-:-:S02]  /*1590*/  IMAD.U32 R43, R43, 0x10000, RZ ;  /* 0x000100002b2b7824 */ /* 0x000fc400078e00ff */
[----:B------:R-:W-:Y:S01]  /*15a0*/  FADD.FTZ R86, -R48, R87 ;  /* 0x0000005730567221 */ /* 0x000fe20000010100 */
[----:B------:R-:W-:Y:S01]  /*15b0*/  FFMA.FTZ R49, R114, R105, R49 ;  /* 0x0000006972317223 */ /* 0x000fe20000010031 */
[----:B------:R-:W-:Y:S01]  /*15c0*/  FFMA.FTZ R42, R102, R42, R85 ;  /* 0x0000002a662a7223 */ /* 0x000fe20000010055 */
[----:B------:R-:W-:Y:S01]  /*15d0*/  FFMA.FTZ R36, R88, R35, R36 ;  /* 0x0000002358247223 */ /* 0x000fe20000010024 */
[----:B------:R-:W-:Y:S01]  /*15e0*/  FMUL.FTZ R87, R38, R43 ;  /* 0x0000002b26577220 */ /* 0x000fe20000410000 */
[----:B------:R-:W-:Y:S01]  /*15f0*/  FMUL.FTZ R85, R33, R86 ;  /* 0x0000005621557220 */ /* 0x000fe20000410000 */
[----:B------:R-:W-:Y:S01]  /*1600*/  FADD.FTZ R46, R46, R35 ;  /* 0x000000232e2e7221 */ /* 0x000fe20000010000 */
[----:B------:R-:W-:Y:S01]  /*1610*/  FFMA.FTZ R49, R38, R35, R49 ;  /* 0x0000002326317223 */ /* 0x000fe20000010031 */
[C---:B------:R-:W-:Y:S02]  /*1620*/  SHF.L.U32 R89, R65.reuse, 0x10, RZ ;  /* 0x0000001041597819 */ /* 0x040fe400000006ff */
[----:B------:R-:W-:Y:S01]  /*1630*/  PRMT R35, R65, 0x7632, R35 ;  /* 0x0000763241237816 */ /* 0x000fe20000000023 */
[--C-:B------:R-:W-:Y:S01]  /*1640*/  FFMA.FTZ R87, R85, R87, R42.reuse ;  /* 0x0000005755577223 */ /* 0x100fe2000001002a */
[C---:B------:R-:W-:Y:S01]  /*1650*/  SHF.L.U32 R99, R67.reuse, 0x10, RZ ;  /* 0x0000001043637819 */ /* 0x040fe200000006ff */
[----:B------:R-:W-:Y:S01]  /*1660*/  FADD.FTZ R100, -R48, R89 ;  /* 0x0000005930647221 */ /* 0x000fe20000010100 */
[----:B------:R-:W-:Y:S01]  /*1670*/  PRMT R42, R67, 0x7632, R42 ;  /* 0x00007632432a7816 */ /* 0x000fe2000000002a */
[----:B------:R-:W-:Y:S01]  /*1680*/  FFMA.FTZ R86, R112, R103, R49 ;  /* 0x0000006770567223 */ /* 0x000fe20000010031 */
[----:B------:R-:W-:-:S02]  /*1690*/  IMAD.U32 R89, R35, 0x10000, RZ ;  /* 0x0001000023597824 */ /* 0x000fc400078e00ff */
[----:B------:R-:W-:Y:S01]  /*16a0*/  FMUL.FTZ R35, R112, R99 ;  /* 0x0000006370237220 */ /* 0x000fe20000410000 */
[----:B------:R-:W-:Y:S01]  /*16b0*/  SHF.L.U32 R42, R42, 0x10, RZ ;  /* 0x000000102a2a7819 */ /* 0x000fe200000006ff */
[----:B------:R-:W-:Y:S01]  /*16c0*/  FMUL.FTZ R100, R33, R100 ;  /* 0x0000006421647220 */ /* 0x000fe20000410000 */
[----:B------:R-:W-:Y:S01]  /*16d0*/  FADD.FTZ R47, R47, R34 ;  /* 0x000000222f2f7221 */ /* 0x000fe20000010000 */
[C---:B------:R-:W-:Y:S01]  /*16e0*/  FFMA.FTZ R49, R39.reuse, R34, R86 ;  /* 0x0000002227317223 */ /* 0x040fe20000010056 */
[----:B------:R-:W-:Y:S01]  /*16f0*/  FADD.FTZ R34, -R48, R89 ;  /* 0x0000005930227221 */ /* 0x000fe20000010100 */
[----:B------:R-:W-:Y:S01]  /*1700*/  FFMA.FTZ R35, R100, R35, R87 ;  /* 0x0000002364237223 */ /* 0x000fe20000010057 */
[C---:B------:R-:W-:Y:S01]  /*1710*/  SHF.L.U32 R89, R68.reuse, 0x10, RZ ;  /* 0x0000001044597819 */ /* 0x040fe200000006ff */
[----:B------:R-:W-:Y:S01]  /*1720*/  FMUL.FTZ R87, R39, R42 ;  /* 0x0000002a27577220 */ /* 0x000fe20000410000 */
[----:B------:R-:W-:Y:S01]  /*1730*/  FMUL.FTZ R86, R33, R34 ;  /* 0x0000002221567220 */ /* 0x000fe20000410000 */
[----:B------:R-:W-:Y:S01]  /*1740*/  PRMT R34, R68, 0x7632, R34 ;  /* 0x0000763244227816 */ /* 0x000fe20000000022 */
[----:B------:R-:W-:Y:S01]  /*1750*/  FFMA.FTZ R36, R85, R43, R36 ;  /* 0x0000002b55247223 */ /* 0x000fe20000010024 */
[----:B------:R-:W-:-:S02]  /*1760*/  IMAD.U32 R97, R70, 0x10000, RZ ;  /* 0x0001000046617824 */ /* 0x000fc400078e00ff */
[----:B------:R-:W-:Y:S01]  /*1770*/  FFMA.FTZ R87, R86, R87, R35 ;  /* 0x0000005756577223 */ /* 0x000fe20000010023 */
[----:B------:R-:W-:Y:S01]  /*1780*/  FADD.FTZ R98, -R48, R89 ;  /* 0x0000005930627221 */ /* 0x000fe20000010100 */
[----:B------:R-:W-:Y:S02]  /*1790*/  PRMT R35, R70, 0x7632, R35 ;  /* 0x0000763246237816 */ /* 0x000fe40000000023 */
[----:B------:R-:W-:Y:S01]  /*17a0*/  SHF.L.U32 R85, R34, 0x10, RZ ;  /* 0x0000001022557819 */ /* 0x000fe200000006ff */
[----:B------:R-:W-:Y:S01]  /*17b0*/  FMUL.FTZ R34, R114, R97 ;  /* 0x0000006172227220 */ /* 0x000fe20000410000 */
[----:B------:R-:W-:Y:S01]  /*17c0*/  FMUL.FTZ R98, R33, R98 ;  /* 0x0000006221627220 */ /* 0x000fe20000410000 */
[----:B------:R-:W-:Y:S01]  /*17d0*/  SHF.L.U32 R35, R35, 0x10, RZ ;  /* 0x0000001023237819 */ /* 0x000fe200000006ff */
[----:B------:R-:W-:Y:S01]  /*17e0*/  FFMA.FTZ R37, R86, R42, R37 ;  /* 0x0000002a56257223 */ /* 0x000fe20000010025 */
[----:B------:R-:W-:Y:S01]  /*17f0*/  FADD.FTZ R86, -R48, R85 ;  /* 0x0000005530567221 */ /* 0x000fe20000010100 */
        /* <DEDUP_REMOVED lines=8> */
[----:B------:R-:W-:Y:S02]  /*1880*/  FADD.FTZ R96, -R48, R89 ;  /* 0x0000005930607221 */ /* 0x000fe40000010100 */
[----:B------:R-:W-:Y:S01]  /*1890*/  SHF.L.U32 R89, R34, 0x10, RZ ;  /* 0x0000001022597819 */ /* 0x000fe200000006ff */
[----:B------:R-:W-:Y:S01]  /*18a0*/  FFMA.FTZ R34, R112, R99, R49 ;  /* 0x0000006370227223 */ /* 0x000fe20000010031 */
[----:B------:R-:W-:Y:S01]  /*18b0*/  SHF.L.U32 R95, R71, 0x10, RZ ;  /* 0x00000010475f7819 */ /* 0x000fe200000006ff */
[----:B------:R-:W-:-:S02]  /*18c0*/  FADD.FTZ R46, R46, R43 ;  /* 0x0000002b2e2e7221 */ /* 0x000fc40000010000 */
[----:B------:R-:W-:Y:S01]  /*18d0*/  FFMA.FTZ R49, R39, R42, R34 ;  /* 0x0000002a27317223 */ /* 0x000fe20000010022 */
[----:B------:R-:W-:Y:S01]  /*18e0*/  PRMT R43, R71, 0x7632, R43 ;  /* 0x00007632472b7816 */ /* 0x000fe2000000002b */
[----:B------:R-:W-:Y:S01]  /*18f0*/  FMUL.FTZ R86, R112, R95 ;  /* 0x0000005f70567220 */ /* 0x000fe20000410000 */
[----:B------:R-:W-:Y:S01]  /*1900*/  FMUL.FTZ R96, R33, R96 ;  /* 0x0000006021607220 */ /* 0x000fe20000410000 */
[----:B------:R-:W-:Y:S01]  /*1910*/  FFMA.FTZ R49, R114, R97, R49 ;  /* 0x0000006172317223 */ /* 0x000fe20000010031 */
[----:B------:R-:W-:Y:S01]  /*1920*/  FADD.FTZ R47, R47, R42 ;  /* 0x0000002a2f2f7221 */ /* 0x000fe20000010000 */
[-C--:B------:R-:W-:Y:S01]  /*1930*/  FFMA.FTZ R36, R85, R35.reuse, R36 ;  /* 0x0000002355247223 */ /* 0x080fe20000010024 */
[----:B------:R-:W-:Y:S01]  /*1940*/  FFMA.FTZ R86, R96, R86, R87 ;  /* 0x0000005660567223 */ /* 0x000fe20000010057 */
[----:B------:R-:W-:Y:S02]  /*1950*/  IMAD.U32 R34, R43, 0x10000, RZ ;  /* 0x000100002b227824 */ /* 0x000fe400078e00ff */
[----:B------:R-:W-:Y:S01]  /*1960*/  FADD.FTZ R42, -R48, R89 ;  /* 0x00000059302a7221 */ /* 0x000fe20000010100 */
[----:B------:R-:W-:Y:S01]  /*1970*/  SHF.L.U32 R87, R72, 0x10, RZ ;  /* 0x0000001048577819 */ /* 0x000fe200000006ff */
[----:B------:R-:W-:Y:S01]  /*1980*/  FADD.FTZ R46, R46, R35 ;  /* 0x000000232e2e7221 */ /* 0x000fe20000010000 */
[----:B------:R-:W-:Y:S01]  /*1990*/  FFMA.FTZ R49, R38, R35, R49 ;  /* 0x0000002326317223 */ /* 0x000fe20000010031 */
[----:B------:R-:W-:Y:S01]  /*19a0*/  PRMT R35, R72, 0x7632, R35 ;  /* 0x0000763248237816 */ /* 0x000fe20000000023 */
[----:B------:R-:W-:Y:S01]  /*19b0*/  FMUL.FTZ R85, R39, R34 ;  /* 0x0000002227557220 */ /* 0x000fe20000410000 */
[----:B------:R-:W-:Y:S01]  /*19c0*/  FMUL.FTZ R43, R33, R42 ;  /* 0x0000002a212b7220 */ /* 0x000fe20000410000 */
[----:B------:R-:W-:Y:S01]  /*19d0*/  SHF.L.U32 R93, R74, 0x10, RZ ;  /* 0x000000104a5d7819 */ /* 0x000fe200000006ff */
[----:B------:R-:W-:Y:S01]  /*19e0*/  FADD.FTZ R94, -R48, R87 ;  /* 0x00000057305e7221 */ /* 0x000fe20000010100 */
[----:B------:R-:W-:Y:S01]  /*19f0*/  PRMT R42, R74, 0x7632, R42 ;  /* 0x000076324a2a7816 */ /* 0x000fe2000000002a */
[----:B------:R-:W-:-:S02]  /*1a00*/  IMAD.U32 R87, R35, 0x10000, RZ ;  /* 0x0001000023577824 */ /* 0x000fc400078e00ff */
[----:B------:R-:W-:Y:S01]  /*1a10*/  FFMA.FTZ R85, R43, R85, R86 ;  /* 0x000000552b557223 */ /* 0x000fe20000010056 */
[----:B------:R-:W-:Y:S01]  /*1a20*/  FMUL.FTZ R86, R114, R93 ;  /* 0x0000005d72567220 */ /* 0x000fe20000410000 */
[----:B------:R-:W-:Y:S01]  /*1a30*/  FMUL.FTZ R94, R33, R94 ;  /* 0x0000005e215e7220 */ /* 0x000fe20000410000 */
[----:B------:R-:W-:Y:S01]  /*1a40*/  SHF.L.U32 R35, R42, 0x10, RZ ;  /* 0x000000102a237819 */ /* 0x000fe200000006ff */
        /* <DEDUP_REMOVED lines=8> */
[----:B------:R-:W-:-:S02]  /*1ad0*/  SHF.L.U32 R87, R73, 0x10, RZ ;  /* 0x0000001049577819 */ /* 0x000fc400000006ff */
[----:B------:R-:W-:Y:S01]  /*1ae0*/  PRMT R34, R73, 0x7632, R34 ;  /* 0x0000763249227816 */ /* 0x000fe20000000022 */
[C---:B------:R-:W-:Y:S01]  /*1af0*/  FFMA.FTZ R36, R49.reuse, R35, R36 ;  /* 0x0000002331247223 */ /* 0x040fe20000010024 */
[----:B------:R-:W-:Y:S01]  /*1b00*/  FFMA.FTZ R85, R49, R86, R85 ;  /* 0x0000005631557223 */ /* 0x000fe20000010055 */
[C---:B------:R-:W-:Y:S01]  /*1b10*/  PRMT R42, R75.reuse, 0x7632, R42 ;  /* 0x000076324b2a7816 */ /* 0x040fe2000000002a */
[----:B------:R-:W-:Y:S01]  /*1b20*/  IMAD.U32 R91, R75, 0x10000, RZ ;  /* 0x000100004b5b7824 */ /* 0x000fe200078e00ff */
[----:B------:R-:W-:Y:S01]  /*1b30*/  SHF.L.U32 R49, R34, 0x10, RZ ;  /* 0x0000001022317819 */ /* 0x000fe200000006ff */
[----:B------:R-:W-:Y:S01]  /*1b40*/  FADD.FTZ R92, -R48, R87 ;  /* 0x00000057305c7221 */ /* 0x000fe20000010100 */
[----:B------:R-:W-:Y:S01]  /*1b50*/  FFMA.FTZ R43, R114, R93, R43 ;  /* 0x0000005d722b7223 */ /* 0x000fe2000001002b */
[----:B------:R-:W-:Y:S01]  /*1b60*/  SHF.L.U32 R86, R42, 0x10, RZ ;  /* 0x000000102a567819 */ /* 0x000fe200000006ff */
[----:B------:R-:W-:Y:S01]  /*1b70*/  FMUL.FTZ R34, R112, R91 ;  /* 0x0000005b70227220 */ /* 0x000fe20000410000 */
[----:B------:R-:W-:Y:S01]  /*1b80*/  FMUL.FTZ R92, R33, R92 ;  /* 0x0000005c215c7220 */ /* 0x000fe20000410000 */
[----:B------:R-:W-:Y:S01]  /*1b90*/  FADD.FTZ R42, -R48, R49 ;  /* 0x00000031302a7221 */ /* 0x000fe20000010100 */
[----:B------:R-:W-:-:S02]  /*1ba0*/  FFMA.FTZ R49, R38, R35, R43 ;  /* 0x0000002326317223 */ /* 0x000fc4000001002b */
[----:B------:R-:W-:Y:S02]  /*1bb0*/  FFMA.FTZ R85, R92, R34, R85 ;  /* 0x000000225c557223 */ /* 0x000fe40000010055 */
[----:B------:R-:W-:Y:S01]  /*1bc0*/  FFMA.FTZ R34, R112, R91, R49 ;  /* 0x0000005b70227223 */ /* 0x000fe20000010031 */
[----:B------:R-:W-:Y:S01]  /*1bd0*/  FADD.FTZ R43, R46, R35 ;  /* 0x000000232e2b7221 */ /* 0x000fe20000010000 */
[----:B------:R-:W-:Y:S01]  /*1be0*/  FMUL.FTZ R42, R33, R42 ;  /* 0x0000002a212a7220 */ /* 0x000fe20000410000 */
[CC--:B------:R-:W-:Y:S01]  /*1bf0*/  FMUL.FTZ R46, R39.reuse, R86.reuse ;  /* 0x00000056272e7220 */ /* 0x0c0fe20000410000 */
[-CC-:B------:R-:W-:Y:S01]  /*1c00*/  FFMA.FTZ R35, R39, R86.reuse, R34.reuse ;  /* 0x0000005627237223 */ /* 0x180fe20000010022 */
[C---:B------:R-:W-:Y:S01]  /*1c10*/  IMAD.U32 R49, R76.reuse, 0x10000, RZ ;  /* 0x000100004c317824 */ /* 0x040fe200078e00ff */
[----:B------:R-:W-:Y:S01]  /*1c20*/  PRMT R34, R76, 0x7632, R34 ;  /* 0x000076324c227816 */ /* 0x000fe20000000022 */
[C---:B------:R-:W-:Y:S01]  /*1c30*/  FFMA.FTZ R37, R42.reuse, R86, R37 ;  /* 0x000000562a257223 */ /* 0x040fe20000010025 */
[----:B------:R-:W-:Y:S01]  /*1c40*/  FFMA.FTZ R85, R42, R46, R85 ;  /* 0x0000002e2a557223 */ /* 0x000fe20000010055 */
[----:B------:R-:W-:Y:S01]  /*1c50*/  SHF.L.U32 R89, R78, 0x10, RZ ;  /* 0x000000104e597819 */ /* 0x000fe200000006ff */
[----:B------:R-:W-:Y:S01]  /*1c60*/  FADD.FTZ R90, -R48, R49 ;  /* 0x00000031305a7221 */ /* 0x000fe20000010100 */
[----:B------:R-:W-:-:S02]  /*1c70*/  PRMT R42, R78, 0x7632, R42 ;  /* 0x000076324e2a7816 */ /* 0x000fc4000000002a */
[----:B------:R-:W-:Y:S01]  /*1c80*/  SHF.L.U32 R49, R34, 0x10, RZ ;  /* 0x0000001022317819 */ /* 0x000fe200000006ff */
[C---:B------:R-:W-:Y:S01]  /*1c90*/  FMUL.FTZ R90, R33.reuse, R90 ;  /* 0x0000005a215a7220 */ /* 0x040fe20000410000 */
[----:B------:R-:W-:Y:S01]  /*1ca0*/  FMUL.FTZ R34, R114, R89 ;  /* 0x0000005972227220 */ /* 0x000fe20000410000 */
[----:B------:R-:W-:Y:S02]  /*1cb0*/  IMAD.U32 R87, R42, 0x10000, RZ ;  /* 0x000100002a577824 */ /* 0x000fe400078e00ff */
[----:B------:R-:W-:Y:S01]  /*1cc0*/  FADD.FTZ R42, -R48, R49 ;  /* 0x00000031302a7221 */ /* 0x000fe20000010100 */
[----:B------:R-:W-:Y:S01]  /*1cd0*/  FFMA.FTZ R34, R90, R34, R85 ;  /* 0x000000225a227223 */ /* 0x000fe20000010055 */
[----:B------:R-:W-:Y:S02]  /*1ce0*/  FMUL.FTZ R49, R38, R87 ;  /* 0x0000005726317220 */ /* 0x000fe40000410000 */
[----:B------:R-:W-:Y:S01]  /*1cf0*/  FMUL.FTZ R85, R33, R42 ;  /* 0x0000002a21557220 */ /* 0x000fe20000410000 */
[----:B------:R-:W-:Y:S01]  /*1d00*/  SHF.L.U32 R119, R77, 0x10, RZ ;  /* 0x000000104d777819 */ /* 0x000fe200000006ff */
[----:B------:R-:W-:-:S02]  /*1d10*/  FFMA.FTZ R35, R114, R89, R35 ;  /* 0x0000005972237223 */ /* 0x000fc40000010023 */
[--C-:B------:R-:W-:Y:S01]  /*1d20*/  FFMA.FTZ R49, R85, R49, R34.reuse ;  /* 0x0000003155317223 */ /* 0x100fe20000010022 */
[----:B------:R-:W-:Y:S01]  /*1d30*/  PRMT R34, R77, 0x7632, R34 ;  /* 0x000076324d227816 */ /* 0x000fe20000000022 */
[-CC-:B------:R-:W-:Y:S01]  /*1d40*/  FFMA.FTZ R42, R85, R87.reuse, R36.reuse ;  /* 0x00000057552a7223 */ /* 0x180fe20000010024 */
[----:B------:R-:W-:Y:S01]  /*1d50*/  FADD.FTZ R43, R43, R87 ;  /* 0x000000572b2b7221 */ /* 0x000fe20000010000 */
[----:B------:R-:W-:Y:S01]  /*1d60*/  FFMA.FTZ R85, R38, R87, R35 ;  /* 0x0000005726557223 */ /* 0x000fe20000010023 */
[----:B------:R-:W-:Y:S01]  /*1d70*/  FADD.FTZ R46, -R48, R119 ;  /* 0x00000077302e7221 */ /* 0x000fe20000010100 */
[C---:B------:R-:W-:Y:S01]  /*1d80*/  PRMT R36, R79.reuse, 0x7632, R36 ;  /* 0x000076324f247816 */ /* 0x040fe20000000024 */
[----:B------:R-:W-:Y:S01]  /*1d90*/  IMAD.U32 R35, R79, 0x10000, RZ ;  /* 0x000100004f237824 */ /* 0x000fe200078e00ff */
[----:B------:R-:W-:Y:S01]  /*1da0*/  SHF.L.U32 R87, R34, 0x10, RZ ;  /* 0x0000001022577819 */ /* 0x000fe200000006ff */
[----:B------:R-:W-:Y:S01]  /*1db0*/  FMUL.FTZ R34, R33, R46 ;  /* 0x0000002e21227220 */ /* 0x000fe20000410000 */
[----:B------:R-:W-:Y:S01]  /*1dc0*/  FADD.FTZ R47, R47, R86 ;  /* 0x000000562f2f7221 */ /* 0x000fe20000010000 */
[----:B------:R-:W-:Y:S01]  /*1dd0*/  SHF.L.U32 R36, R36, 0x10, RZ ;  /* 0x0000001024247819 */ /* 0x000fe200000006ff */
[----:B------:R-:W-:Y:S01]  /*1de0*/  FMUL.FTZ R46, R112, R35 ;  /* 0x00000023702e7220 */ /* 0x000fe20000410000 */
[----:B------:R-:W-:-:S03]  /*1df0*/  FADD.FTZ R86, -R48, R87 ;  /* 0x0000005730567221 */ /* 0x000fc60000010100 */
[----:B------:R-:W-:Y:S01]  /*1e00*/  FFMA.FTZ R49, R34, R46, R49 ;  /* 0x0000002e22317223 */ /* 0x000fe20000010031 */
[----:B------:R-:W-:Y:S01]  /*1e10*/  FMUL.FTZ R86, R33, R86 ;  /* 0x0000005621567220 */ /* 0x000fe20000410000 */
[----:B------:R-:W-:-:S04]  /*1e20*/  FMUL.FTZ R46, R39, R36 ;  /* 0x00000024272e7220 */ /* 0x000fc80000410000 */
[C---:B------:R-:W-:Y:S01]  /*1e30*/  FFMA.FTZ R49, R86.reuse, R46, R49 ;  /* 0x0000002e56317223 */ /* 0x040fe20000010031 */
[----:B------:R-:W-:Y:S01]  /*1e40*/  FFMA.FTZ R46, R86, R36, R37 ;  /* 0x00000024562e7223 */ /* 0x000fe20000010025 */
[----:B------:R-:W-:Y:S01]  /*1e50*/  FFMA.FTZ R86, R112, R35, R85 ;  /* 0x0000002370567223 */ /* 0x000fe20000010055 */
[----:B------:R-:W-:-:S03]  /*1e60*/  FADD.FTZ R47, R47, R36 ;  /* 0x000000242f2f7221 */ /* 0x000fc60000010000 */
[----:B------:R-:W-:Y:S01]  /*1e70*/  FFMA.FTZ R119, R39, R36, R86 ;  /* 0x0000002427777223 */ /* 0x000fe20000010056 */
[C---:B------:R-:W-:Y:S02]  /*1e80*/  PRMT R36, R80.reuse, 0x7632, R36 ;  /* 0x0000763250247816 */ /* 0x040fe40000000024 */
[----:B------:R-:W-:-:S03]  /*1e90*/  SHF.L.U32 R37, R80, 0x10, RZ ;  /* 0x0000001050257819 */ /* 0x000fc600000006ff */
[----:B------:R-:W-:Y:S02]  /*1ea0*/  IMAD.U32 R85, R36, 0x10000, RZ ;  /* 0x0001000024557824 */ /* 0x000fe400078e00ff */
[----:B------:R-:W-:Y:S01]  /*1eb0*/  FADD.FTZ R86, -R48, R37 ;  /* 0x0000002530567221 */ /* 0x000fe20000010100 */
[----:B------:R-:W-:Y:S01]  /*1ec0*/  SHF.L.U32 R37, R82, 0x10, RZ ;  /* 0x0000001052257819 */ /* 0x000fe200000006ff */
[--C-:B------:R-:W-:Y:S01]  /*1ed0*/  FADD.FTZ R88, -R48, R85.reuse ;  /* 0x0000005530587221 */ /* 0x100fe20000010100 */
[----:B------:R-:W-:Y:S01]  /*1ee0*/  PRMT R85, R82, 0x7632, R85 ;  /* 0x0000763252557816 */ /* 0x000fe20000000055 */
[----:B------:R-:W-:Y:S02]  /*1ef0*/  FMUL.FTZ R36, R33, R86 ;  /* 0x0000005621247220 */ /* 0x000fe40000410000 */
[----:B------:R-:W-:Y:S01]  /*1f00*/  FMUL.FTZ R86, R114, R37 ;  /* 0x0000002572567220 */ /* 0x000fe20000410000 */
[----:B------:R-:W-:Y:S01]  /*1f10*/  SHF.L.U32 R85, R85, 0x10, RZ ;  /* 0x0000001055557819 */ /* 0x000fe200000006ff */
[----:B------:R-:W-:-:S02]  /*1f20*/  FMUL.FTZ R87, R33, R88 ;  /* 0x0000005821577220 */ /* 0x000fc40000410000 */
[----:B------:R-:W-:Y:S02]  /*1f30*/  FFMA.FTZ R86, R36, R86, R49 ;  /* 0x0000005624567223 */ /* 0x000fe40000010031 */
[----:B------:R-:W-:-:S04]  /*1f40*/  FMUL.FTZ R49, R38, R85 ;  /* 0x0000005526317220 */ /* 0x000fc80000410000 */
[----:B------:R-:W-:Y:S01]  /*1f50*/  FFMA.FTZ R123, R87, R49, R86 ;  /* 0x00000031577b7223 */ /* 0x000fe20000010056 */
[----:B------:R-:W-:Y:S02]  /*1f60*/  IMAD.U32 R49, R81, 0x10000, RZ ;  /* 0x0001000051317824 */ /* 0x000fe400078e00ff */
[----:B------:R-:W-:Y:S02]  /*1f70*/  FFMA.FTZ R119, R114, R37, R119 ;  /* 0x0000002572777223 */ /* 0x000fe40000010077 */
[----:B------:R-:W-:Y:S01]  /*1f80*/  FADD.FTZ R88, -R48, R49 ;  /* 0x0000003130587221 */ /* 0x000fe20000010100 */
[----:B------:R-:W-:Y:S01]  /*1f90*/  SHF.L.U32 R49, R83, 0x10, RZ ;  /* 0x0000001053317819 */ /* 0x000fe200000006ff */
[----:B------:R-:W-:Y:S01]  /*1fa0*/  FFMA.FTZ R119, R38, R85, R119 ;  /* 0x0000005526777223 */ /* 0x000fe20000010077 */
[----:B------:R-:W-:Y:S01]  /*1fb0*/  PRMT R38, R81, 0x7632, R38 ;  /* 0x0000763251267816 */ /* 0x000fe20000000026 */
[----:B------:R-:W-:Y:S02]  /*1fc0*/  FMUL.FTZ R88, R33, R88 ;  /* 0x0000005821587220 */ /* 0x000fe40000410000 */
[----:B------:R-:W-:Y:S01]  /*1fd0*/  FMUL.FTZ R118, R112, R49 ;  /* 0x0000003170767220 */ /* 0x000fe20000410000 */
[----:B------:R-:W-:-:S03]  /*1fe0*/  PRMT R86, R83, 0x7632, R86 ;  /* 0x0000763253567816 */ /* 0x000fc60000000056 */
[----:B------:R-:W-:Y:S01]  /*1ff0*/  FFMA.FTZ R118, R88, R118, R123 ;  /* 0x0000007658767223 */ /* 0x000fe2000001007b */
[----:B------:R-:W-:Y:S01]  /*2000*/  SHF.L.U32 R123, R38, 0x10, RZ ;  /* 0x00000010267b7819 */ /* 0x000fe200000006ff */
[----:B------:R-:W-:Y:S02]  /*2010*/  IMAD.U32 R86, R86, 0x10000, RZ ;  /* 0x0001000056567824 */ /* 0x000fe400078e00ff */
[----:B------:R-:W-:Y:S02]  /*2020*/  FFMA.FTZ R38, R112, R49, R119 ;  /* 0x0000003170267223 */ /* 0x000fe40000010077 */
[----:B------:R-:W-:Y:S02]  /*2030*/  FADD.FTZ R122, -R48, R123 ;  /* 0x0000007b307a7221 */ /* 0x000fe40000010100 */
[CC--:B------:R-:W-:Y:S01]  /*2040*/  FFMA.FTZ R38, R39.reuse, R86.reuse, R38 ;  /* 0x0000005627267223 */ /* 0x0c0fe20000010026 */
[----:B------:R-:W-:Y:S01]  /*2050*/  FMUL.FTZ R39, R39, R86 ;  /* 0x0000005627277220 */ /* 0x000fe20000410000 */
[----:B------:R-:W-:-:S04]  /*2060*/  FMUL.FTZ R119, R33, R122 ;  /* 0x0000007a21777220 */ /* 0x000fc80000410000 */
[----:B------:R-:W-:Y:S01]  /*2070*/  FFMA.FTZ R39, R119, R39, R118 ;  /* 0x0000002777277223 */ /* 0x000fe20000010076 */
[----:B------:R-:W-:Y:S01]  /*2080*/  FADD.FTZ R118, R115, R41 ;  /* 0x0000002973767221 */ /* 0x000fe20000010000 */
[----:B------:R-:W-:Y:S01]  /*2090*/  UIADD3 UR10, UP0, UR12, 0x8, URZ ;  /* 0x000000080c0a7890 */ /* 0x000fe2000ff1e03f */
[----:B------:R-:W-:Y:S01]  /*20a0*/  FFMA.FTZ R41, R117, R115, R40 ;  /* 0x0000007375297223 */ /* 0x000fe20000010028 */
[----:B------:R-:W-:Y:S01]  /*20b0*/  FADD.FTZ R40, R111, R45 ;  /* 0x0000002d6f287221 */ /* 0x000fe20000010000 */
[----:B------:R0:W-:Y:S01]  /*20c0*/  STS.64 [R84], R38 ;  /* 0x0000002654007388 */ /* 0x0001e20000000a00 */
[----:B------:R-:W-:Y:S01]  /*20d0*/  UIADD3.X UR11, URZ, UR5, URZ, UP0, !UPT ;  /* 0x000000053f0b7290 */ /* 0x000fe200087fe43f */
[----:B------:R-:W-:Y:S01]  /*20e0*/  FADD.FTZ R118, R118, R109 ;  /* 0x0000006d76767221 */ /* 0x000fe20000010000 */
[----:B------:R-:W-:Y:S01]  /*20f0*/  UISETP.GE.U32.AND UP0, UPT, UR10, UR19, UPT ;  /* 0x000000130a00728c */ /* 0x000fe2000bf06070 */
[----:B------:R-:W-:Y:S01]  /*2100*/  FADD.FTZ R40, R40, R107 ;  /* 0x0000006b28287221 */ /* 0x000fe20000010000 */
[----:B------:R-:W-:Y:S01]  /*2110*/  FFMA.FTZ R41, R110, R109, R41 ;  /* 0x0000006d6e297223 */ /* 0x000fe20000010029 */
[----:B0-----:R-:W-:Y:S01]  /*2120*/  FFMA.FTZ R39, R113, R111, R44 ;  /* 0x0000006f71277223 */ /* 0x001fe2000001002c */
[----:B------:R-:W-:-:S03]  /*2130*/  UISETP.GE.AND.EX UP0, UPT, UR11, UR9, UPT, UP0 ;  /* 0x000000090b00728c */ /* 0x000fc6000bf06300 */
[----:B------:R-:W-:Y:S01]  /*2140*/  FFMA.FTZ R39, R108, R107, R39 ;  /* 0x0000006b6c277223 */ /* 0x000fe20000010027 */
[----:B------:R-:W-:Y:S01]  /*2150*/  FADD.FTZ R40, R40, R103 ;  /* 0x0000006728287221 */ /* 0x000fe20000010000 */
[----:B------:R-:W-:Y:S01]  /*2160*/  FADD.FTZ R118, R118, R105 ;  /* 0x0000006976767221 */ /* 0x000fe20000010000 */
[----:B------:R-:W-:Y:S01]  /*2170*/  FFMA.FTZ R41, R106, R105, R41 ;  /* 0x000000696a297223 */ /* 0x000fe20000010029 */
[----:B------:R-:W-:Y:S01]  /*2180*/  FFMA.FTZ R39, R104, R103, R39 ;  /* 0x0000006768277223 */ /* 0x000fe20000010027 */
[----:B------:R-:W-:Y:S01]  /*2190*/  FADD.FTZ R40, R40, R99 ;  /* 0x0000006328287221 */ /* 0x000fe20000010000 */
[----:B------:R-:W-:Y:S01]  /*21a0*/  FADD.FTZ R118, R118, R101 ;  /* 0x0000006576767221 */ /* 0x000fe20000010000 */
[----:B------:R-:W-:Y:S01]  /*21b0*/  FFMA.FTZ R41, R102, R101, R41 ;  /* 0x0000006566297223 */ /* 0x000fe20000010029 */
[----:B------:R-:W-:Y:S01]  /*21c0*/  FFMA.FTZ R39, R100, R99, R39 ;  /* 0x0000006364277223 */ /* 0x000fe20000010027 */
[----:B------:R-:W-:Y:S01]  /*21d0*/  PLOP3.LUT P0, PT, PT, PT, UP0, 0x80, 0x0 ;  /* 0x000000000000781c */ /* 0x000fe20003f0f008 */
        /* <DEDUP_REMOVED lines=8> */
[----:B------:R-:W-:Y:S01]  /*2260*/  FFMA.FTZ R42, R87, R85, R42 ;  /* 0x00000055572a7223 */ /* 0x000fe2000001002a */
[----:B------:R-:W-:Y:S01]  /*2270*/  FADD.FTZ R43, R43, R85 ;  /* 0x000000552b2b7221 */ /* 0x000fe20000010000 */
[----:B------:R-:W-:Y:S01]  /*2280*/  FADD.FTZ R40, R40, R35 ;  /* 0x0000002328287221 */ /* 0x000fe20000010000 */
[----:B------:R-:W-:Y:S01]  /*2290*/  FADD.FTZ R118, R118, R89 ;  /* 0x0000005976767221 */ /* 0x000fe20000010000 */
[----:B------:R-:W-:Y:S01]  /*22a0*/  FFMA.FTZ R85, R90, R89, R41 ;  /* 0x000000595a557223 */ /* 0x000fe20000010029 */
[----:B------:R-:W-:Y:S01]  /*22b0*/  FFMA.FTZ R39, R34, R35, R39 ;  /* 0x0000002322277223 */ /* 0x000fe20000010027 */
[----:B------:R-:W-:Y:S01]  /*22c0*/  FADD.FTZ R45, R40, R49 ;  /* 0x00000031282d7221 */ /* 0x000fe20000010000 */
[----:B------:R-:W-:Y:S01]  /*22d0*/  FFMA.FTZ R46, R119, R86, R46 ;  /* 0x00000056772e7223 */ /* 0x000fe2000001002e */
[----:B------:R-:W-:Y:S01]  /*22e0*/  FADD.FTZ R47, R47, R86 ;  /* 0x000000562f2f7221 */ /* 0x000fe20000010000 */
[----:B------:R-:W-:Y:S01]  /*22f0*/  BAR.SYNC.DEFER_BLOCKING 0x0 ;  /* 0x0000000000007b1d */ /* 0x000fe20000010000 */
[----:B------:R-:W-:Y:S01]  /*2300*/  ISETP.GT.U32.AND P2, PT, R0, 0x1f, PT ;  /* 0x0000001f0000780c */ /* 0x000fe20003f44070 */
[----:B------:R-:W-:Y:S01]  /*2310*/  FADD.FTZ R41, R118, R37 ;  /* 0x0000002576297221 */ /* 0x000fe20000010000 */
[----:B------:R-:W-:Y:S01]  /*2320*/  LOP3.LUT P1, RZ, R0, 0xffffffe1, RZ, 0xc0, !PT ;  /* 0xffffffe100ff7812 */ /* 0x000fe2000782c0ff */
[----:B------:R-:W-:Y:S01]  /*2330*/  FFMA.FTZ R40, R36, R37, R85 ;  /* 0x0000002524287223 */ /* 0x000fe20000010055 */
[----:B------:R-:W-:Y:S01]  /*2340*/  FFMA.FTZ R44, R88, R49, R39 ;  /* 0x00000031582c7223 */ /* 0x000fe20000010027 */
[----:B------:R-:W-:Y:S10]  /*2350*/  @!P0 BRA `(.L_x_499) ;  /* 0x0000000000848947 */ /* 0x000ff40003800000 */
[----:B------:R-:W-:Y:S01]  /*2360*/  IADD3 R86, R13, R12, RZ ;  /* 0x0000000c0d567210 */ /* 0x000fe20007ffe0ff */
[----:B------:R-:W0:Y:S01]  /*2370*/  LDC.64 R118, c[0x0][0x260] ;  /* 0x00009800ff767b82 */ /* 0x000e220000000a00 */
[----:B------:R-:W-:Y:S01]  /*2380*/  LEA R38, R4, R3, 0x5 ;  /* 0x0000000304267211 */ /* 0x000fe200078e28ff */
[----:B------:R-:W-:Y:S02]  /*2390*/  UIMAD UR5, UR13, 0x780, UR14 ;  /* 0x000007800d0578a4 */ /* 0x000fe4000f8e020e */
[----:B------:R-:W-:Y:S01]  /*23a0*/  STS.64 [R86], R40 ;  /* 0x0000002856007388 */ /* 0x000fe20000000a00 */
[----:B------:R-:W-:Y:S01]  /*23b0*/  LEA R84, R9, R38, 0x3 ;  /* 0x0000002609547211 */ /* 0x000fe200078e18ff */
[----:B------:R-:W-:Y:S02]  /*23c0*/  IMAD R39, R7, 0x8, R38 ;  /* 0x0000000807277824 */ /* 0x000fe400078e0226 */
[----:B------:R-:W-:Y:S01]  /*23d0*/  STS.64 [R15], R42 ;  /* 0x0000002a0f007388 */ /* 0x000fe20000000a00 */
[----:B------:R-:W-:-:S03]  /*23e0*/  IADD3 R123, R0, UR5, RZ ;  /* 0x00000005007b7c10 */ /* 0x000fc6000fffe0ff */
[----:B------:R-:W-:Y:S02]  /*23f0*/  STS.64 [R16], R44 ;  /* 0x0000002c10007388 */ /* 0x000fe40000000a00 */
[----:B------:R-:W-:Y:S02]  /*2400*/  IMAD.SHL.U32 R123, R123, 0x2, RZ ;  /* 0x000000027b7b7824 */ /* 0x000fe400078e00ff */
[----:B------:R-:W-:Y:S01]  /*2410*/  STS.64 [R14], R46 ;  /* 0x0000002e0e007388 */ /* 0x000fe20000000a00 */
[----:B------:R-:W-:Y:S06]  /*2420*/  BAR.SYNC.DEFER_BLOCKING 0x0 ;  /* 0x0000000000007b1d */ /* 0x000fec0000010000 */
[----:B------:R-:W1:Y:S04]  /*2430*/  LDS.64 R38, [R39] ;  /* 0x0000000027267984 */ /* 0x000e680000000a00 */
[----:B------:R-:W2:Y:S01]  /*2440*/  LDS.64 R84, [R84+0x1e00] ;  /* 0x001e000054547984 */ /* 0x000ea20000000a00 */
[----:B-1----:R-:W-:Y:S01]  /*2450*/  FADD.FTZ R125, RZ, R38 ;  /* 0x00000026ff7d7221 */ /* 0x002fe20000010000 */
[----:B------:R-:W-:-:S03]  /*2460*/  FADD.FTZ R38, RZ, R39 ;  /* 0x00000027ff267221 */ /* 0x000fc60000010000 */
[----:B--2---:R-:W-:Y:S01]  /*2470*/  FADD.FTZ R86, R125, R84 ;  /* 0x000000547d567221 */ /* 0x004fe20000010000 */
[----:B------:R-:W-:Y:S01]  /*2480*/  FADD.FTZ R87, R38, R85 ;  /* 0x0000005526577221 */ /* 0x000fe20000010000 */
[----:B------:R-:W-:Y:S01]  /*2490*/  LEA R38, R8, R3, 0x5 ;  /* 0x0000000308267211 */ /* 0x000fe200078e28ff */
[C---:B0-----:R-:W-:Y:S01]  /*24a0*/  IMAD.WIDE.U32 R124, R123.reuse, 0x4, R118 ;  /* 0x000000047b7c7825 */ /* 0x041fe200078e0076 */
[----:B------:R-:W-:Y:S02]  /*24b0*/  IADD3 R123, R123, 0x3c0, RZ ;  /* 0x000003c07b7b7810 */ /* 0x000fe40007ffe0ff */
[----:B------:R-:W-:Y:S01]  /*24c0*/  LEA R39, R10, R38, 0x3 ;  /* 0x000000260a277211 */ /* 0x000fe200078e18ff */
[----:B------:R-:W-:Y:S01]  /*24d0*/  IMAD R84, R11, 0x8, R38 ;  /* 0x000000080b547824 */ /* 0x000fe200078e0226 */
[----:B------:R-:W-:Y:S01]  /*24e0*/  STG.E.64 desc[UR16][R124.64+0x8000], R86 ;  /* 0x008000567c007986 */ /* 0x000fe2000c101b10 */
[----:B------:R-:W-:-:S03]  /*24f0*/  IMAD.WIDE.U32 R118, R123, 0x4, R118 ;  /* 0x000000047b767825 */ /* 0x000fc600078e0076 */
[----:B------:R-:W0:Y:S04]  /*2500*/  LDS.64 R38, [R39] ;  /* 0x0000000027267984 */ /* 0x000e280000000a00 */
[----:B------:R-:W1:Y:S01]  /*2510*/  LDS.64 R84, [R84+0x1e00] ;  /* 0x001e000054547984 */ /* 0x000e620000000a00 */
[----:B0-----:R-:W-:Y:S01]  /*2520*/  FADD.FTZ R122, RZ, R39 ;  /* 0x00000027ff7a7221 */ /* 0x001fe20000010000 */
[----:B------:R-:W-:-:S03]  /*2530*/  FADD.FTZ R123, RZ, R38 ;  /* 0x00000026ff7b7221 */ /* 0x000fc60000010000 */
[----:B-1----:R-:W-:Y:S01]  /*2540*/  FADD.FTZ R85, R122, R85 ;  /* 0x000000557a557221 */ /* 0x002fe20000010000 */
[----:B------:R-:W-:-:S05]  /*2550*/  FADD.FTZ R84, R123, R84 ;  /* 0x000000547b547221 */ /* 0x000fca0000010000 */
[----:B------:R0:W-:Y:S02]  /*2560*/  STG.E.64 desc[UR16][R118.64+0x8000], R84 ;  /* 0x0080005476007986 */ /* 0x0001e4000c101b10 */
.L_x_499:
[----:B------:R-:W-:Y:S01]  /*2570*/  BSSY B0, `(.L_x_500) ;  /* 0x0000091000007945 */ /* 0x000fe20003800000 */
[----:B0-----:R-:W-:Y:S01]  /*2580*/  HFMA2.MMA R84, -RZ, RZ, 0, 0 ;  /* 0x00000000ff547435 */ /* 0x001fe200000001ff */
[----:B------:R-:W-:Y:S02]  /*2590*/  IMAD.MOV.U32 R118, RZ, RZ, RZ ;  /* 0x000000ffff767224 */ /* 0x000fe400078e00ff */
[----:B------:R-:W-:Y:S08]  /*25a0*/  @P2 BRA `(.L_x_501) ;  /* 0x0000000800342947 */ /* 0x000ff00003800000 */
[----:B------:R-:W-:Y:S01]  /*25b0*/  USHF.L.U32 UR5, UR12, 0x4, URZ ;  /* 0x000000040c057899 */ /* 0x000fe2000800063f */
[----:B------:R-:W-:Y:S02]  /*25c0*/  MOV R38, 0x3c ;  /* 0x0000003c00267802 */ /* 0x000fe40000000f00 */
[----:B------:R-:W-:Y:S01]  /*25d0*/  SHF.L.U32 R118, R0, 0x3, RZ ;  /* 0x0000000300767819 */ /* 0x000fe200000006ff */
[----:B------:R-:W-:-:S03]  /*25e0*/  ULOP3.LUT UR5, UR5, 0x10, URZ, 0xc0, !UPT ;  /* 0x0000001005057892 */ /* 0x000fc6000f8ec03f */
[----:B------:R-:W-:-:S03]  /*25f0*/  LOP3.LUT R118, R118, 0x8, RZ, 0xc0, !PT ;  /* 0x0000000876767812 */ /* 0x000fc600078ec0ff */
[----:B------:R-:W-:-:S05]  /*2600*/  IADD3 R119, R2, UR5, RZ ;  /* 0x0000000502777c10 */ /* 0x000fca000fffe0ff */
[----:B------:R-:W-:-:S04]  /*2610*/  IMAD R119, R119, R38, -UR14 ;  /* 0x8000000e77777e24 */ /* 0x000fc8000f8e0226 */
[----:B------:R-:W-:Y:S01]  /*2620*/  VIADD R39, R119, 0x4 ;  /* 0x0000000477277836 */ /* 0x000fe20000000000 */
[----:B------:R-:W-:-:S04]  /*2630*/  SHF.R.S32.HI R38, RZ, 0x1f, R119 ;  /* 0x0000001fff267819 */ /* 0x000fc80000011477 */
[----:B------:R-:W-:Y:S02]  /*2640*/  LEA.HI R38, R38, R119, RZ, 0x2 ;  /* 0x0000007726267211 */ /* 0x000fe400078f10ff */
[----:B------:R-:W-:Y:S02]  /*2650*/  SHF.R.S32.HI R84, RZ, 0x1f, R39 ;  /* 0x0000001fff547819 */ /* 0x000fe40000011427 */
[----:B------:R-:W-:Y:S02]  /*2660*/  SHF.R.S32.HI R38, RZ, 0x2, R38 ;  /* 0x00000002ff267819 */ /* 0x000fe40000011426 */
[----:B------:R-:W-:-:S03]  /*2670*/  LEA.HI R84, R84, R39, RZ, 0x2 ;  /* 0x0000002754547211 */ /* 0x000fc600078f10ff */
[----:B------:R-:W-:Y:S01]  /*2680*/  IMAD R39, R38, 0x18, R5 ;  /* 0x0000001826277824 */ /* 0x000fe200078e0205 */
[----:B------:R-:W-:Y:S02]  /*2690*/  SHF.R.S32.HI R84, RZ, 0x2, R84 ;  /* 0x00000002ff547819 */ /* 0x000fe40000011454 */
[----:B------:R-:W-:-:S03]  /*26a0*/  IADD3 R38, R119, 0x8, RZ ;  /* 0x0000000877267810 */ /* 0x000fc60007ffe0ff */
[----:B------:R-:W-:Y:S01]  /*26b0*/  IMAD R85, R84, 0x18, R5 ;  /* 0x0000001854557824 */ /* 0x000fe200078e0205 */
[----:B------:R-:W-:Y:S02]  /*26c0*/  IADD3 R84, R39, R118, RZ ;  /* 0x0000007627547210 */ /* 0x000fe40007ffe0ff */
[----:B------:R-:W-:Y:S01]  /*26d0*/  SHF.R.S32.HI R39, RZ, 0x1f, R38 ;  /* 0x0000001fff277819 */ /* 0x000fe20000011426 */
[----:B------:R-:W-:-:S03]  /*26e0*/  IMAD.IADD R86, R118, 0x1, R85 ;  /* 0x0000000176567824 */ /* 0x000fc600078e0255 */
[----:B------:R-:W0:Y:S01]  /*26f0*/  LDS.64 R84, [R84] ;  /* 0x0000000054547984 */ /* 0x000e220000000a00 */
[----:B------:R-:W-:-:S03]  /*2700*/  LEA.HI R39, R39, R38, RZ, 0x2 ;  /* 0x0000002627277211 */ /* 0x000fc600078f10ff */
[----:B------:R-:W1:Y:S01]  /*2710*/  LDS.64 R86, [R86] ;  /* 0x0000000056567984 */ /* 0x000e620000000a00 */
[----:B------:R-:W-:-:S05]  /*2720*/  SHF.R.S32.HI R38, RZ, 0x2, R39 ;  /* 0x00000002ff267819 */ /* 0x000fca0000011427 */
[----:B------:R-:W-:-:S05]  /*2730*/  IMAD R39, R38, 0x18, R5 ;  /* 0x0000001826277824 */ /* 0x000fca00078e0205 */
[----:B------:R-:W-:-:S06]  /*2740*/  IADD3 R39, R118, R39, RZ ;  /* 0x0000002776277210 */ /* 0x000fcc0007ffe0ff */
[----:B------:R-:W2:Y:S01]  /*2750*/  LDS.64 R38, [R39] ;  /* 0x0000000027267984 */ /* 0x000ea20000000a00 */
[----:B0-----:R-:W-:Y:S01]  /*2760*/  FADD.FTZ R123, RZ, R84 ;  /* 0x00000054ff7b7221 */ /* 0x001fe20000010000 */
[----:B------:R-:W-:Y:S02]  /*2770*/  VIADD R84, R119, 0xc ;  /* 0x0000000c77547836 */ /* 0x000fe40000000000 */
[----:B------:R-:W-:Y:S01]  /*2780*/  FADD.FTZ R122, RZ, R85 ;  /* 0x00000055ff7a7221 */ /* 0x000fe20000010000 */
[----:B-1----:R-:W-:Y:S02]  /*2790*/  FADD.FTZ R123, R123, R86 ;  /* 0x000000567b7b7221 */ /* 0x002fe40000010000 */
[----:B------:R-:W-:Y:S01]  /*27a0*/  SHF.R.S32.HI R125, RZ, 0x1f, R84 ;  /* 0x0000001fff7d7819 */ /* 0x000fe20000011454 */
[----:B------:R-:W-:-:S03]  /*27b0*/  FADD.FTZ R122, R122, R87 ;  /* 0x000000577a7a7221 */ /* 0x000fc60000010000 */
[----:B------:R-:W-:-:S04]  /*27c0*/  LEA.HI R125, R125, R84, RZ, 0x2 ;  /* 0x000000547d7d7211 */ /* 0x000fc800078f10ff */
[----:B------:R-:W-:-:S05]  /*27d0*/  SHF.R.S32.HI R84, RZ, 0x2, R125 ;  /* 0x00000002ff547819 */ /* 0x000fca000001147d */
[----:B------:R-:W-:Y:S02]  /*27e0*/  IMAD R85, R84, 0x18, R5 ;  /* 0x0000001854557824 */ /* 0x000fe400078e0205 */
[----:B--2---:R-:W-:Y:S01]  /*27f0*/  FADD.FTZ R123, R123, R38 ;  /* 0x000000267b7b7221 */ /* 0x004fe20000010000 */
[----:B------:R-:W-:Y:S01]  /*2800*/  IADD3 R38, R119, 0x10, RZ ;  /* 0x0000001077267810 */ /* 0x000fe20007ffe0ff */
[----:B------:R-:W-:Y:S01]  /*2810*/  FADD.FTZ R122, R122, R39 ;  /* 0x000000277a7a7221 */ /* 0x000fe20000010000 */
[----:B------:R-:W-:Y:S02]  /*2820*/  IADD3 R86, R118, R85, RZ ;  /* 0x0000005576567210 */ /* 0x000fe40007ffe0ff */
[----:B------:R-:W-:-:S04]  /*2830*/  SHF.R.S32.HI R85, RZ, 0x1f, R38 ;  /* 0x0000001fff557819 */ /* 0x000fc80000011426 */
[----:B------:R-:W0:Y:S01]  /*2840*/  LDS.64 R86, [R86] ;  /* 0x0000000056567984 */ /* 0x000e220000000a00 */
[----:B------:R-:W-:-:S04]  /*2850*/  LEA.HI R85, R85, R38, RZ, 0x2 ;  /* 0x0000002655557211 */ /* 0x000fc800078f10ff */
[----:B------:R-:W-:-:S05]  /*2860*/  SHF.R.S32.HI R38, RZ, 0x2, R85 ;  /* 0x00000002ff267819 */ /* 0x000fca0000011455 */
[----:B------:R-:W-:Y:S01]  /*2870*/  IMAD R85, R38, 0x18, R5 ;  /* 0x0000001826557824 */ /* 0x000fe200078e0205 */
[----:B------:R-:W-:-:S03]  /*2880*/  IADD3 R38, R119, 0x14, RZ ;  /* 0x0000001477267810 */ /* 0x000fc60007ffe0ff */
[----:B------:R-:W-:Y:S01]  /*2890*/  IMAD.IADD R85, R118, 0x1, R85 ;  /* 0x0000000176557824 */ /* 0x000fe200078e0255 */
[----:B------:R-:W-:-:S04]  /*28a0*/  SHF.R.S32.HI R39, RZ, 0x1f, R38 ;  /* 0x0000001fff277819 */ /* 0x000fc80000011426 */
[----:B------:R-:W-:Y:S01]  /*28b0*/  LEA.HI R39, R39, R38, RZ, 0x2 ;  /* 0x0000002627277211 */ /* 0x000fe200078f10ff */
[----:B------:R-:W1:Y:S03]  /*28c0*/  LDS.64 R84, [R85] ;  /* 0x0000000055547984 */ /* 0x000e660000000a00 */
[----:B------:R-:W-:-:S05]  /*28d0*/  SHF.R.S32.HI R38, RZ, 0x2, R39 ;  /* 0x00000002ff267819 */ /* 0x000fca0000011427 */
[----:B------:R-:W-:Y:S02]  /*28e0*/  IMAD R39, R38, 0x18, R5 ;  /* 0x0000001826277824 */ /* 0x000fe400078e0205 */
[----:B------:R-:W-:Y:S02]  /*28f0*/  VIADD R38, R119, 0x18 ;  /* 0x0000001877267836 */ /* 0x000fe40000000000 */
[----:B0-----:R-:W-:Y:S01]  /*2900*/  FADD.FTZ R123, R123, R86 ;  /* 0x000000567b7b7221 */ /* 0x001fe20000010000 */
[----:B------:R-:W-:Y:S01]  /*2910*/  IADD3 R86, R118, R39, RZ ;  /* 0x0000002776567210 */ /* 0x000fe20007ffe0ff */
[----:B------:R-:W-:Y:S01]  /*2920*/  FADD.FTZ R122, R122, R87 ;  /* 0x000000577a7a7221 */ /* 0x000fe20000010000 */
[----:B------:R-:W-:-:S04]  /*2930*/  SHF.R.S32.HI R39, RZ, 0x1f, R38 ;  /* 0x0000001fff277819 */ /* 0x000fc80000011426 */
[----:B------:R-:W-:Y:S01]  /*2940*/  LEA.HI R39, R39, R38, RZ, 0x2 ;  /* 0x0000002627277211 */ /* 0x000fe200078f10ff */
[----:B------:R-:W0:Y:S03]  /*2950*/  LDS.64 R86, [R86] ;  /* 0x0000000056567984 */ /* 0x000e260000000a00 */
[----:B------:R-:W-:-:S05]  /*2960*/  SHF.R.S32.HI R38, RZ, 0x2, R39 ;  /* 0x00000002ff267819 */ /* 0x000fca0000011427 */
[----:B------:R-:W-:Y:S02]  /*2970*/  IMAD R39, R38, 0x18, R5 ;  /* 0x0000001826277824 */ /* 0x000fe400078e0205 */
[----:B-1----:R-:W-:-:S03]  /*2980*/  FADD.FTZ R123, R123, R84 ;  /* 0x000000547b7b7221 */ /* 0x002fc60000010000 */
[----:B------:R-:W-:Y:S01]  /*2990*/  IADD3 R39, R118, R39, RZ ;  /* 0x0000002776277210 */ /* 0x000fe20007ffe0ff */
[----:B------:R-:W-:Y:S01]  /*29a0*/  FADD.FTZ R122, R122, R85 ;  /* 0x000000557a7a7221 */ /* 0x000fe20000010000 */
[----:B------:R-:W-:-:S04]  /*29b0*/  IADD3 R84, R119, 0x1c, RZ ;  /* 0x0000001c77547810 */ /* 0x000fc80007ffe0ff */
[----:B------:R-:W1:Y:S01]  /*29c0*/  LDS.64 R38, [R39] ;  /* 0x0000000027267984 */ /* 0x000e620000000a00 */
[----:B------:R-:W-:-:S04]  /*29d0*/  SHF.R.S32.HI R85, RZ, 0x1f, R84 ;  /* 0x0000001fff557819 */ /* 0x000fc80000011454 */
[----:B------:R-:W-:-:S04]  /*29e0*/  LEA.HI R85, R85, R84, RZ, 0x2 ;  /* 0x0000005455557211 */ /* 0x000fc800078f10ff */
[----:B------:R-:W-:-:S05]  /*29f0*/  SHF.R.S32.HI R84, RZ, 0x2, R85 ;  /* 0x00000002ff547819 */ /* 0x000fca0000011455 */
[----:B------:R-:W-:Y:S02]  /*2a00*/  IMAD R85, R84, 0x18, R5 ;  /* 0x0000001854557824 */ /* 0x000fe400078e0205 */
[----:B0-----:R-:W-:Y:S02]  /*2a10*/  FADD.FTZ R123, R123, R86 ;  /* 0x000000567b7b7221 */ /* 0x001fe40000010000 */
[----:B------:R-:W-:Y:S02]  /*2a20*/  IMAD.IADD R86, R118, 0x1, R85 ;  /* 0x0000000176567824 */ /* 0x000fe400078e0255 */
[----:B------:R-:W-:-:S04]  /*2a30*/  FADD.FTZ R122, R122, R87 ;  /* 0x000000577a7a7221 */ /* 0x000fc80000010000 */
[----:B------:R-:W0:Y:S01]  /*2a40*/  LDS.64 R86, [R86] ;  /* 0x0000000056567984 */ /* 0x000e220000000a00 */
[----:B-1----:R-:W-:Y:S01]  /*2a50*/  FADD.FTZ R123, R123, R38 ;  /* 0x000000267b7b7221 */ /* 0x002fe20000010000 */
[----:B------:R-:W-:Y:S01]  /*2a60*/  IADD3 R38, R119, 0x20, RZ ;  /* 0x0000002077267810 */ /* 0x000fe20007ffe0ff */
[----:B------:R-:W-:-:S03]  /*2a70*/  FADD.FTZ R122, R122, R39 ;  /* 0x000000277a7a7221 */ /* 0x000fc60000010000 */
[----:B------:R-:W-:-:S04]  /*2a80*/  SHF.R.S32.HI R85, RZ, 0x1f, R38 ;  /* 0x0000001fff557819 */ /* 0x000fc80000011426 */
[----:B------:R-:W-:-:S04]  /*2a90*/  LEA.HI R85, R85, R38, RZ, 0x2 ;  /* 0x0000002655557211 */ /* 0x000fc800078f10ff */
[----:B------:R-:W-:-:S05]  /*2aa0*/  SHF.R.S32.HI R38, RZ, 0x2, R85 ;  /* 0x00000002ff267819 */ /* 0x000fca0000011455 */
[----:B------:R-:W-:Y:S02]  /*2ab0*/  IMAD R85, R38, 0x18, R5 ;  /* 0x0000001826557824 */ /* 0x000fe400078e0205 */
[----:B------:R-:W-:-:S03]  /*2ac0*/  VIADD R38, R119, 0x24 ;  /* 0x0000002477267836 */ /* 0x000fc60000000000 */
[----:B------:R-:W-:Y:S02]  /*2ad0*/  IADD3 R85, R118, R85, RZ ;  /* 0x0000005576557210 */ /* 0x000fe40007ffe0ff */
[----:B------:R-:W-:Y:S01]  /*2ae0*/  SHF.R.S32.HI R39, RZ, 0x1f, R38 ;  /* 0x0000001fff277819 */ /* 0x000fe20000011426 */
[----:B0-----:R-:W-:-:S03]  /*2af0*/  FADD.FTZ R123, R123, R86 ;  /* 0x000000567b7b7221 */ /* 0x001fc60000010000 */
[----:B------:R-:W0:Y:S01]  /*2b00*/  LDS.64 R84, [R85] ;  /* 0x0000000055547984 */ /* 0x000e220000000a00 */
[----:B------:R-:W-:Y:S01]  /*2b10*/  LEA.HI R39, R39, R38, RZ, 0x2 ;  /* 0x0000002627277211 */ /* 0x000fe200078f10ff */
[----:B------:R-:W-:-:S03]  /*2b20*/  FADD.FTZ R122, R122, R87 ;  /* 0x000000577a7a7221 */ /* 0x000fc60000010000 */
[----:B------:R-:W-:-:S05]  /*2b30*/  SHF.R.S32.HI R38, RZ, 0x2, R39 ;  /* 0x00000002ff267819 */ /* 0x000fca0000011427 */
[----:B------:R-:W-:-:S05]  /*2b40*/  IMAD R39, R38, 0x18, R5 ;  /* 0x0000001826277824 */ /* 0x000fca00078e0205 */
[----:B------:R-:W-:-:S06]  /*2b50*/  IADD3 R39, R118, R39, RZ ;  /* 0x0000002776277210 */ /* 0x000fcc0007ffe0ff */
[----:B------:R-:W1:Y:S01]  /*2b60*/  LDS.64 R38, [R39] ;  /* 0x0000000027267984 */ /* 0x000e620000000a00 */
[----:B0-----:R-:W-:Y:S01]  /*2b70*/  FADD.FTZ R123, R123, R84 ;  /* 0x000000547b7b7221 */ /* 0x001fe20000010000 */
[----:B------:R-:W-:Y:S01]  /*2b80*/  IADD3 R84, R119, 0x28, RZ ;  /* 0x0000002877547810 */ /* 0x000fe20007ffe0ff */
[----:B------:R-:W-:-:S03]  /*2b90*/  FADD.FTZ R122, R122, R85 ;  /* 0x000000557a7a7221 */ /* 0x000fc60000010000 */
[----:B------:R-:W-:-:S04]  /*2ba0*/  SHF.R.S32.HI R87, RZ, 0x1f, R84 ;  /* 0x0000001fff577819 */ /* 0x000fc80000011454 */
[----:B------:R-:W-:-:S04]  /*2bb0*/  LEA.HI R87, R87, R84, RZ, 0x2 ;  /* 0x0000005457577211 */ /* 0x000fc800078f10ff */
[----:B------:R-:W-:-:S05]  /*2bc0*/  SHF.R.S32.HI R84, RZ, 0x2, R87 ;  /* 0x00000002ff547819 */ /* 0x000fca0000011457 */
[----:B------:R-:W-:Y:S02]  /*2bd0*/  IMAD R87, R84, 0x18, R5 ;  /* 0x0000001854577824 */ /* 0x000fe400078e0205 */
[----:B-1----:R-:W-:Y:S02]  /*2be0*/  FADD.FTZ R123, R123, R38 ;  /* 0x000000267b7b7221 */ /* 0x002fe40000010000 */
[----:B------:R-:W-:Y:S01]  /*2bf0*/  IMAD.IADD R87, R118, 0x1, R87 ;  /* 0x0000000176577824 */ /* 0x000fe200078e0257 */
[----:B------:R-:W-:Y:S01]  /*2c00*/  IADD3 R38, R119, 0x2c, RZ ;  /* 0x0000002c77267810 */ /* 0x000fe20007ffe0ff */
[----:B------:R-:W-:-:S03]  /*2c10*/  FADD.FTZ R84, R122, R39 ;  /* 0x000000277a547221 */ /* 0x000fc60000010000 */
[----:B------:R-:W-:Y:S01]  /*2c20*/  SHF.R.S32.HI R85, RZ, 0x1f, R38 ;  /* 0x0000001fff557819 */ /* 0x000fe20000011426 */
[----:B------:R-:W0:Y:S03]  /*2c30*/  LDS.64 R86, [R87] ;  /* 0x0000000057567984 */ /* 0x000e260000000a00 */
[----:B------:R-:W-:-:S04]  /*2c40*/  LEA.HI R85, R85, R38, RZ, 0x2 ;  /* 0x0000002655557211 */ /* 0x000fc800078f10ff */
[----:B------:R-:W-:-:S05]  /*2c50*/  SHF.R.S32.HI R38, RZ, 0x2, R85 ;  /* 0x00000002ff267819 */ /* 0x000fca0000011455 */
[----:B------:R-:W-:-:S05]  /*2c60*/  IMAD R85, R38, 0x18, R5 ;  /* 0x0000001826557824 */ /* 0x000fca00078e0205 */
[----:B------:R-:W-:Y:S01]  /*2c70*/  IADD3 R38, R118, R85, RZ ;  /* 0x0000005576267210 */ /* 0x000fe20007ffe0ff */
[----:B------:R-:W-:-:S05]  /*2c80*/  VIADD R85, R119, 0x30 ;  /* 0x0000003077557836 */ /* 0x000fca0000000000 */
[----:B------:R-:W1:Y:S01]  /*2c90*/  LDS.64 R38, [R38] ;  /* 0x0000000026267984 */ /* 0x000e620000000a00 */
[----:B0-----:R-:W-:Y:S01]  /*2ca0*/  FADD.FTZ R123, R123, R86 ;  /* 0x000000567b7b7221 */ /* 0x001fe20000010000 */
[----:B------:R-:W-:Y:S01]  /*2cb0*/  SHF.R.S32.HI R86, RZ, 0x1f, R85 ;  /* 0x0000001fff567819 */ /* 0x000fe20000011455 */
[----:B------:R-:W-:-:S03]  /*2cc0*/  FADD.FTZ R84, R84, R87 ;  /* 0x0000005754547221 */ /* 0x000fc60000010000 */
[----:B------:R-:W-:Y:S02]  /*2cd0*/  LEA.HI R85, R86, R85, RZ, 0x2 ;  /* 0x0000005556557211 */ /* 0x000fe400078f10ff */
[C---:B------:R-:W-:Y:S02]  /*2ce0*/  IADD3 R86, R119.reuse, 0x34, RZ ;  /* 0x0000003477567810 */ /* 0x040fe40007ffe0ff */
[----:B------:R-:W-:Y:S02]  /*2cf0*/  IADD3 R119, R119, 0x38, RZ ;  /* 0x0000003877777810 */ /* 0x000fe40007ffe0ff */
[----:B------:R-:W-:-:S04]  /*2d00*/  SHF.R.S32.HI R87, RZ, 0x1f, R86 ;  /* 0x0000001fff577819 */ /* 0x000fc80000011456 */
[----:B------:R-:W-:Y:S02]  /*2d10*/  LEA.HI R87, R87, R86, RZ, 0x2 ;  /* 0x0000005657577211 */ /* 0x000fe400078f10ff */
[----:B------:R-:W-:Y:S02]  /*2d20*/  SHF.R.S32.HI R86, RZ, 0x1f, R119 ;  /* 0x0000001fff567819 */ /* 0x000fe40000011477 */
[----:B------:R-:W-:Y:S02]  /*2d30*/  SHF.R.S32.HI R122, RZ, 0x2, R87 ;  /* 0x00000002ff7a7819 */ /* 0x000fe40000011457 */
[----:B------:R-:W-:Y:S02]  /*2d40*/  LEA.HI R119, R86, R119, RZ, 0x2 ;  /* 0x0000007756777211 */ /* 0x000fe400078f10ff */
[----:B------:R-:W-:Y:S01]  /*2d50*/  SHF.R.S32.HI R86, RZ, 0x2, R85 ;  /* 0x00000002ff567819 */ /* 0x000fe20000011455 */
[----:B------:R-:W-:Y:S01]  /*2d60*/  IMAD R87, R122, 0x18, R5 ;  /* 0x000000187a577824 */ /* 0x000fe200078e0205 */
[----:B------:R-:W-:Y:S01]  /*2d70*/  SHF.R.S32.HI R124, RZ, 0x2, R119 ;  /* 0x00000002ff7c7819 */ /* 0x000fe20000011477 */
[----:B-1----:R-:W-:-:S02]  /*2d80*/  FADD.FTZ R123, R123, R38 ;  /* 0x000000267b7b7221 */ /* 0x002fc40000010000 */
[--C-:B------:R-:W-:Y:S02]  /*2d90*/  IMAD R85, R86, 0x18, R5.reuse ;  /* 0x0000001856557824 */ /* 0x100fe400078e0205 */
[----:B------:R-:W-:Y:S02]  /*2da0*/  IMAD R125, R124, 0x18, R5 ;  /* 0x000000187c7d7824 */ /* 0x000fe400078e0205 */
[C---:B------:R-:W-:Y:S01]  /*2db0*/  IMAD.IADD R119, R118.reuse, 0x1, R85 ;  /* 0x0000000176777824 */ /* 0x040fe200078e0255 */
[C---:B------:R-:W-:Y:S02]  /*2dc0*/  IADD3 R85, R118.reuse, R87, RZ ;  /* 0x0000005776557210 */ /* 0x040fe40007ffe0ff */
[----:B------:R-:W-:Y:S01]  /*2dd0*/  IADD3 R86, R118, R125, RZ ;  /* 0x0000007d76567210 */ /* 0x000fe20007ffe0ff */
[----:B------:R-:W-:Y:S02]  /*2de0*/  FADD.FTZ R118, R84, R39 ;  /* 0x0000002754767221 */ /* 0x000fe40000010000 */
[----:B------:R-:W0:Y:S04]  /*2df0*/  LDS.64 R38, [R119] ;  /* 0x0000000077267984 */ /* 0x000e280000000a00 */
[----:B------:R-:W1:Y:S04]  /*2e00*/  LDS.64 R84, [R85] ;  /* 0x0000000055547984 */ /* 0x000e680000000a00 */
[----:B------:R-:W2:Y:S01]  /*2e10*/  LDS.64 R86, [R86] ;  /* 0x0000000056567984 */ /* 0x000ea20000000a00 */
[----:B0-----:R-:W-:Y:S01]  /*2e20*/  FADD.FTZ R123, R123, R38 ;  /* 0x000000267b7b7221 */ /* 0x001fe20000010000 */
[----:B------:R-:W-:-:S03]  /*2e30*/  FADD.FTZ R118, R118, R39 ;  /* 0x0000002776767221 */ /* 0x000fc60000010000 */
[----:B-1----:R-:W-:Y:S01]  /*2e40*/  FADD.FTZ R123, R123, R84 ;  /* 0x000000547b7b7221 */ /* 0x002fe20000010000 */
[----:B------:R-:W-:-:S03]  /*2e50*/  FADD.FTZ R118, R118, R85 ;  /* 0x0000005576767221 */ /* 0x000fc60000010000 */
[----:B--2---:R-:W-:Y:S01]  /*2e60*/  FADD.FTZ R84, R123, R86 ;  /* 0x000000567b547221 */ /* 0x004fe20000010000 */
[----:B------:R-:W-:-:S07]  /*2e70*/  FADD.FTZ R118, R118, R87 ;  /* 0x0000005776767221 */ /* 0x000fce0000010000 */
.L_x_501:
[----:B------:R-:W-:Y:S05]  /*2e80*/  BSYNC B0 ;  /* 0x0000000000007941 */ /* 0x000fea0003800000 */
.L_x_500:
[----:B------:R-:W0:Y:S01]  /*2e90*/  @!P1 LDC R119, c[0x0][0x10] ;  /* 0x00000400ff779b82 */ /* 0x000e220000000800 */
[----:B------:R-:W1:Y:S01]  /*2ea0*/  SHFL.BFLY PT, R85, R84, 0x1, 0x1f ;  /* 0x0c201f0054557f89 */ /* 0x000e6200000e0000 */
[----:B------:R-:W-:Y:S01]  /*2eb0*/  IMAD.U32 R38, RZ, RZ, UR4 ;  /* 0x00000004ff267e24 */ /* 0x000fe2000f8e00ff */
[----:B------:R-:W-:Y:S01]  /*2ec0*/  UISETP.GE.U32.AND UP0, UPT, UR10, UR19, UPT ;  /* 0x000000130a00728c */ /* 0x000fe2000bf06070 */
[----:B------:R-:W-:Y:S01]  /*2ed0*/  PRMT R56, R50, 0x7632, R56 ;  /* 0x0000763232387816 */ /* 0x000fe20000000038 */
[----:B------:R-:W2:Y:S01]  /*2ee0*/  SHFL.BFLY PT, R39, R118, 0x1, 0x1f ;  /* 0x0c201f0076277f89 */ /* 0x000ea200000e0000 */
[----:B------:R-:W-:Y:S01]  /*2ef0*/  PRMT R58, R51, 0x7632, R58 ;  /* 0x00007632333a7816 */ /* 0x000fe2000000003a */
[----:B------:R-:W-:Y:S01]  /*2f00*/  UISETP.GE.AND.EX UP0, UPT, UR11, UR9, UPT, UP0 ;  /* 0x000000090b00728c */ /* 0x000fe2000bf06300 */
[----:B------:R-:W3:Y:S01]  /*2f10*/  @!P1 LDC.64 R86, c[0x0][0x260] ;  /* 0x00009800ff569b82 */ /* 0x000ee20000000a00 */
        /* <DEDUP_REMOVED lines=8> */
[----:B0-----:R-:W-:-:S02]  /*2fa0*/  @!P1 IMAD R119, R119, R38, UR8 ;  /* 0x0000000877779e24 */ /* 0x001fc4000f8e0226 */
[--C-:B-1----:R-:W-:Y:S01]  /*2fb0*/  FADD.FTZ R38, R85, R84.reuse ;  /* 0x0000005455267221 */ /* 0x102fe20000010000 */
[----:B------:R-:W-:Y:S02]  /*2fc0*/  PRMT R84, R56, 0x7632, R84 ;  /* 0x0000763238547816 */ /* 0x000fe40000000054 */
[----:B------:R-:W-:Y:S01]  /*2fd0*/  PRMT R85, R58, 0x7632, R85 ;  /* 0x000076323a557816 */ /* 0x000fe20000000055 */
[----:B--2---:R-:W-:Y:S01]  /*2fe0*/  FADD.FTZ R39, R39, R118 ;  /* 0x0000007627277221 */ /* 0x004fe20000010000 */
[----:B------:R-:W-:Y:S02]  /*2ff0*/  @!P1 LEA R119, R119, R6, 0x8 ;  /* 0x0000000677779211 */ /* 0x000fe400078e40ff */
[----:B------:R-:W-:Y:S02]  /*3000*/  PRMT R62, R62, 0x7632, R62 ;  /* 0x000076323e3e7816 */ /* 0x000fe4000000003e */
[----:B------:R-:W-:Y:S02]  /*3010*/  @!P1 SHF.L.U32 R119, R119, 0x1, RZ ;  /* 0x0000000177779819 */ /* 0x000fe400000006ff */
[----:B------:R-:W-:-:S02]  /*3020*/  PRMT R63, R63, 0x7632, R63 ;  /* 0x000076323f3f7816 */ /* 0x000fc4000000003f */
[----:B------:R-:W-:Y:S01]  /*3030*/  PRMT R64, R64, 0x7632, R64 ;  /* 0x0000763240407816 */ /* 0x000fe20000000040 */
[----:B---3--:R-:W-:Y:S01]  /*3040*/  @!P1 IMAD.WIDE.U32 R86, R119, 0x4, R86 ;  /* 0x0000000477569825 */ /* 0x008fe200078e0056 */
[----:B------:R-:W-:Y:S02]  /*3050*/  PRMT R65, R65, 0x7632, R65 ;  /* 0x0000763241417816 */ /* 0x000fe40000000041 */
[----:B------:R-:W-:Y:S02]  /*3060*/  PRMT R66, R66, 0x7632, R66 ;  /* 0x0000763242427816 */ /* 0x000fe40000000042 */
[----:B------:R0:W-:Y:S01]  /*3070*/  @!P1 STG.E.64 desc[UR16][R86.64], R38 ;  /* 0x0000002656009986 */ /* 0x0001e2000c101b10 */
[----:B------:R-:W-:Y:S02]  /*3080*/  PLOP3.LUT P1, PT, PT, PT, UP0, 0x80, 0x0 ;  /* 0x000000000000781c */ /* 0x000fe40003f2f008 */
        /* <DEDUP_REMOVED lines=16> */
[----:B------:R-:W-:Y:S01]  /*3190*/  PRMT R83, R83, 0x7632, R83 ;  /* 0x0000763253537816 */ /* 0x000fe20000000053 */
[----:B0-----:R-:W-:Y:S06]  /*31a0*/  @P1 BRA `(.L_x_502) ;  /* 0x00000000004c1947 */ /* 0x001fec0003800000 */
[----:B------:R-:W-:Y:S01]  /*31b0*/  BAR.SYNC.DEFER_BLOCKING 0x0 ;  /* 0x0000000000007b1d */ /* 0x000fe20000010000 */
[----:B------:R-:W-:-:S13]  /*31c0*/  ISETP.NE.AND P1, PT, R0, RZ, PT ;  /* 0x000000ff0000720c */ /* 0x000fda0003f25270 */
[----:B------:R-:W-:Y:S05]  /*31d0*/  @P1 BRA `(.L_x_503) ;  /* 0x0000000000341947 */ /* 0x000fea0003800000 */
[----:B------:R-:W-:Y:S01]  /*31e0*/  IMAD.MOV.U32 R39, RZ, RZ, 0x7ffffff1 ;  /* 0x7ffffff1ff277424 */ /* 0x000fe200078e00ff */
[----:B------:R-:W-:-:S04]  /*31f0*/  ISETP.NE.AND P1, PT, RZ, UR20, PT ;  /* 0x00000014ff007c0c */ /* 0x000fc8000bf25270 */
[----:B------:R-:W-:Y:S01]  /*3200*/  SEL R39, R39, 0x1, !P1 ;  /* 0x0000000127277807 */ /* 0x000fe20004800000 */
[----:B------:R-:W-:Y:S06]  /*3210*/  MEMBAR.ALL.GPU ;  /* 0x0000000000007992 */ /* 0x000fec000000a000 */
[----:B------:R-:W-:-:S00]  /*3220*/  ERRBAR ;  /* 0x00000000000079ab */ /* 0x000fc00000000000 */
[----:B------:R-:W-:Y:S06]  /*3230*/  CGAERRBAR ;  /* 0x00000000000075ab */ /* 0x000fec0000000000 */
[----:B------:R0:W5:Y:S02]  /*3240*/  ATOM.E.ADD.STRONG.GPU PT, R39, desc[UR16][R120.64], R39 ;  /* 0x000000277827798a */ /* 0x00016400081ee1d0 */
.L_x_504:
[----:B------:R-:W2:Y:S04]  /*3250*/  LD.E.STRONG.GPU R38, desc[UR16][R120.64] ;  /* 0x0000001078267980 */ /* 0x000ea8000c10f900 */
[----:B--2---:R-:W-:Y:S01]  /*3260*/  CCTL.IVALL ;  /* 0x00000000ff00798f */ /* 0x004fe20002000000 */
[----:B------:R-:W-:Y:S05]  /*3270*/  YIELD ;  /* 0x0000000000007946 */ /* 0x000fea0003800000 */
[----:B-----5:R-:W-:-:S04]  /*3280*/  LOP3.LUT R38, R38, R39, RZ, 0x3c, !PT ;  /* 0x0000002726267212 */ /* 0x020fc800078e3cff */
[----:B------:R-:W-:-:S13]  /*3290*/  ISETP.GT.AND P1, PT, R38, -0x1, PT ;  /* 0xffffffff2600780c */ /* 0x000fda0003f24270 */
[----:B------:R-:W-:Y:S05]  /*32a0*/  @P1 BRA `(.L_x_504) ;  /* 0xfffffffc00e81947 */ /* 0x000fea000383ffff */
.L_x_503:
[----:B------:R-:W-:Y:S05]  /*32b0*/  WARPSYNC.ALL ;  /* 0x0000000000007948 */ /* 0x000fea0003800000 */
[----:B------:R-:W-:Y:S06]  /*32c0*/  BAR.SYNC.DEFER_BLOCKING 0x0 ;  /* 0x0000000000007b1d */ /* 0x000fec0000010000 */
[----:B------:R-:W-:Y:S05]  /*32d0*/  BRA `(.L_x_505) ;  /* 0x0000000000507947 */ /* 0x000fea0003800000 */
.L_x_502:
[----:B------:R-:W-:Y:S01]  /*32e0*/  BAR.SYNC.DEFER_BLOCKING 0x0 ;  /* 0x0000000000007b1d */ /* 0x000fe20000010000 */
[----:B------:R-:W-:-:S13]  /*32f0*/  ISETP.NE.AND P1, PT, R0, RZ, PT ;  /* 0x000000ff0000720c */ /* 0x000fda0003f25270 */
[----:B------:R-:W-:Y:S05]  /*3300*/  @P1 BRA `(.L_x_506) ;  /* 0x00000000003c1947 */ /* 0x000fea0003800000 */
[----:B------:R-:W-:Y:S01]  /*3310*/  MOV R51, UR15 ;  /* 0x0000000f00337c02 */ /* 0x000fe20008000f00 */
[----:B------:R-:W-:Y:S01]  /*3320*/  IMAD.U32 R39, RZ, RZ, UR7 ;  /* 0x00000007ff277e24 */ /* 0x000fe2000f8e00ff */
[----:B------:R-:W-:Y:S01]  /*3330*/  MOV R38, UR6 ;  /* 0x0000000600267c02 */ /* 0x000fe20008000f00 */
[----:B------:R-:W-:Y:S06]  /*3340*/  MEMBAR.ALL.GPU ;  /* 0x0000000000007992 */ /* 0x000fec000000a000 */
[----:B------:R-:W-:-:S00]  /*3350*/  ERRBAR ;  /* 0x00000000000079ab */ /* 0x000fc00000000000 */
[----:B------:R-:W-:Y:S06]  /*3360*/  CGAERRBAR ;  /* 0x00000000000075ab */ /* 0x000fec0000000000 */
[----:B------:R0:W5:Y:S02]  /*3370*/  ATOM.E.ADD.STRONG.GPU PT, R50, desc[UR16][R38.64], R51 ;  /* 0x000000332632798a */ /* 0x00016400081ee1d0 */
.L_x_507:
[----:B0-----:R-:W-:Y:S02]  /*3380*/  MOV R39, UR7 ;  /* 0x0000000700277c02 */ /* 0x001fe40008000f00 */
[----:B------:R-:W-:-:S05]  /*3390*/  MOV R38, UR6 ;  /* 0x0000000600267c02 */ /* 0x000fca0008000f00 */
[----:B------:R-:W2:Y:S04]  /*33a0*/  LD.E.STRONG.GPU R39, desc[UR16][R38.64] ;  /* 0x0000001026277980 */ /* 0x000ea8000c10f900 */
[----:B--2---:R-:W-:Y:S01]  /*33b0*/  CCTL.IVALL ;  /* 0x00000000ff00798f */ /* 0x004fe20002000000 */
[----:B------:R-:W-:Y:S05]  /*33c0*/  YIELD ;  /* 0x0000000000007946 */ /* 0x000fea0003800000 */
[----:B-----5:R-:W-:-:S04]  /*33d0*/  LOP3.LUT R51, R39, R50, RZ, 0x3c, !PT ;  /* 0x0000003227337212 */ /* 0x020fc800078e3cff */
[----:B------:R-:W-:-:S13]  /*33e0*/  ISETP.GT.AND P1, PT, R51, -0x1, PT ;  /* 0xffffffff3300780c */ /* 0x000fda0003f24270 */
[----:B------:R-:W-:Y:S05]  /*33f0*/  @P1 BRA `(.L_x_507) ;  /* 0xfffffffc00e01947 */ /* 0x000fea000383ffff */
.L_x_506:
[----:B------:R-:W-:Y:S05]  /*3400*/  WARPSYNC.ALL ;  /* 0x0000000000007948 */ /* 0x000fea0003800000 */
[----:B------:R-:W-:Y:S06]  /*3410*/  BAR.SYNC.DEFER_BLOCKING 0x0 ;  /* 0x0000000000007b1d */ /* 0x000fec0000010000 */
.L_x_505:
[----:B------:R-:W-:Y:S01]  /*3420*/  ISETP.GT.U32.AND P1, PT, R0, 0xff, PT ;  /* 0x000000ff0000780c */ /* 0x000fe20003f24070 */
[----:B------:R-:W-:Y:S01]  /*3430*/  IMAD.U32 R51, RZ, RZ, UR4 ;  /* 0x00000004ff337e24 */ /* 0x000fe2000f8e00ff */
[----:B------:R-:W1:Y:S01]  /*3440*/  S2UR UR14, SR_CgaCtaId ;  /* 0x00000000000e79c3 */ /* 0x000e620000008800 */
[----:B------:R-:W-:Y:S01]  /*3450*/  UMOV UR5, 0x400 ;  /* 0x0000040000057882 */ /* 0x000fe20000000000 */
[----:B------:R-:W-:Y:S01]  /*3460*/  USHF.L.U32 UR12, UR12, 0x4, URZ ;  /* 0x000000040c0c7899 */ /* 0x000fe2000800063f */
[----:B------:R-:W-:Y:S01]  /*3470*/  SHF.L.U32 R57, R57, 0x10, RZ ;  /* 0x0000001039397819 */ /* 0x000fe200000006ff */
[----:B------:R-:W-:Y:S01]  /*3480*/  IMAD.U32 R53, R53, 0x10000, RZ ;  /* 0x0001000035357824 */ /* 0x000fe200078e00ff */
[----:B------:R-:W-:Y:S02]  /*3490*/  SHF.L.U32 R61, R61, 0x10, RZ ;  /* 0x000000103d3d7819 */ /* 0x000fe400000006ff */
[----:B------:R-:W-:Y:S01]  /*34a0*/  SHF.L.U32 R69, R69, 0x10, RZ ;  /* 0x0000001045457819 */ /* 0x000fe200000006ff */
[----:B------:R-:W-:Y:S01]  /*34b0*/  IMAD.U32 R123, R60, 0x10000, RZ ;  /* 0x000100003c7b7824 */ /* 0x000fe200078e00ff */
[----:B------:R-:W-:Y:S01]  /*34c0*/  SHF.L.U32 R125, R68, 0x10, RZ ;  /* 0x00000010447d7819 */ /* 0x000fe200000006ff */
[----:B------:R-:W-:Y:S01]  /*34d0*/  IMAD.U32 R65, R65, 0x10000, RZ ;  /* 0x0001000041417824 */ /* 0x000fe200078e00ff */
[----:B------:R-:W2:Y:S01]  /*34e0*/  @!P1 LDC R50, c[0x0][0x10] ;  /* 0x00000400ff329b82 */ /* 0x000ea20000000800 */
[----:B------:R-:W-:Y:S01]  /*34f0*/  SHF.L.U32 R72, R72, 0x10, RZ ;  /* 0x0000001048487819 */ /* 0x000fe200000006ff */
[----:B------:R-:W-:Y:S01]  /*3500*/  IMAD.U32 R73, R73, 0x10000, RZ ;  /* 0x0001000049497824 */ /* 0x000fe200078e00ff */
[----:B------:R-:W-:-:S02]  /*3510*/  SHF.L.U32 R76, R76, 0x10, RZ ;  /* 0x000000104c4c7819 */ /* 0x000fc400000006ff */
[----:B------:R-:W-:Y:S02]  /*3520*/  SHF.L.U32 R77, R77, 0x10, RZ ;  /* 0x000000104d4d7819 */ /* 0x000fe400000006ff */
[----:B------:R-:W-:Y:S01]  /*3530*/  SHF.L.U32 R80, R80, 0x10, RZ ;  /* 0x0000001050507819 */ /* 0x000fe200000006ff */
[----:B------:R-:W3:Y:S01]  /*3540*/  @!P1 LDC.64 R38, c[0x0][0x260] ;  /* 0x00009800ff269b82 */ /* 0x000ee20000000a00 */
[----:B------:R-:W-:Y:S01]  /*3550*/  IMAD.U32 R81, R81, 0x10000, RZ ;  /* 0x0001000051517824 */ /* 0x000fe200078e00ff */
[----:B------:R-:W-:Y:S02]  /*3560*/  SHF.L.U32 R85, R85, 0x10, RZ ;  /* 0x0000001055557819 */ /* 0x000fe400000006ff */
[----:B------:R-:W-:Y:S02]  /*3570*/  SHF.L.U32 R55, R55, 0x10, RZ ;  /* 0x0000001037377819 */ /* 0x000fe400000006ff */
[----:B------:R-:W-:Y:S02]  /*3580*/  SHF.L.U32 R67, R67, 0x10, RZ ;  /* 0x0000001043437819 */ /* 0x000fe400000006ff */
[----:B------:R-:W-:Y:S01]  /*3590*/  SHF.L.U32 R71, R71, 0x10, RZ ;  /* 0x0000001047477819 */ /* 0x000fe200000006ff */
[----:B------:R-:W-:Y:S01]  /*35a0*/  IMAD.U32 R75, R75, 0x10000, RZ ;  /* 0x000100004b4b7824 */ /* 0x000fe200078e00ff */
[----:B------:R-:W-:Y:S01]  /*35b0*/  SHF.L.U32 R79, R79, 0x10, RZ ;  /* 0x000000104f4f7819 */ /* 0x000fe200000006ff */
[----:B------:R-:W-:Y:S01]  /*35c0*/  ULDC.64 UR22, c[0x0][0x210] ;  /* 0x0000840000167ab9 */ /* 0x000fe20000000a00 */
[----:B--2---:R-:W-:Y:S01]  /*35d0*/  @!P1 IMAD R50, R50, R51, UR8 ;  /* 0x0000000832329e24 */ /* 0x004fe2000f8e0233 */
[----:B------:R-:W-:-:S04]  /*35e0*/  @!P1 LOP3.LUT R51, R0, 0x7ffffff0, RZ, 0xc0, !PT ;  /* 0x7ffffff000339812 */ /* 0x000fc800078ec0ff */
[----:B------:R-:W-:Y:S02]  /*35f0*/  @!P1 LEA R50, R50, R51, 0x8 ;  /* 0x0000003332329211 */ /* 0x000fe400078e40ff */
[----:B------:R-:W-:-:S04]  /*3600*/  @!P1 LOP3.LUT R51, R0, 0xf, RZ, 0xc0, !PT ;  /* 0x0000000f00339812 */ /* 0x000fc800078ec0ff */
[----:B------:R-:W-:-:S05]  /*3610*/  @!P1 IADD3 R50, R50, R51, RZ ;  /* 0x0000003332329210 */ /* 0x000fca0007ffe0ff */
[----:B------:R-:W-:-:S04]  /*3620*/  @!P1 IMAD.SHL.U32 R51, R50, 0x2, RZ ;  /* 0x0000000232339824 */ /* 0x000fc800078e00ff */
[----:B---3--:R-:W-:-:S06]  /*3630*/  @!P1 IMAD.WIDE.U32 R38, R51, 0x4, R38 ;  /* 0x0000000433269825 */ /* 0x008fcc00078e0026 */
[----:B------:R-:W2:Y:S01]  /*3640*/  @!P1 LDG.E.64 R38, desc[UR16][R38.64] ;  /* 0x0000001026269981 */ /* 0x000ea2000c1e1b00 */
[----:B------:R-:W-:Y:S01]  /*3650*/  CS2R R50, SRZ ;  /* 0x0000000000327805 */ /* 0x000fe2000001ff00 */
[----:B------:R-:W-:Y:S01]  /*3660*/  UIADD3 UR5, UR5, 0x5280, URZ ;  /* 0x0000528005057890 */ /* 0x000fe2000fffe03f */
[C---:B------:R-:W-:Y:S01]  /*3670*/  FADD.FTZ R122, -R48.reuse, R69 ;  /* 0x00000045307a7221 */ /* 0x040fe20000010100 */
[----:B------:R-:W-:Y:S01]  /*3680*/  ULOP3.LUT UR12, UR12, 0x10, URZ, 0xc0, !UPT ;  /* 0x000000100c0c7892 */ /* 0x000fe2000f8ec03f */
[C---:B------:R-:W-:Y:S01]  /*3690*/  FADD.FTZ R68, -R48.reuse, R123 ;  /* 0x0000007b30447221 */ /* 0x040fe20000010100 */
[----:B-1----:R-:W-:Y:S01]  /*36a0*/  ULEA UR5, UR14, UR5, 0x18 ;  /* 0x000000050e057291 */ /* 0x002fe2000f8ec03f */
[C---:B------:R-:W-:Y:S01]  /*36b0*/  FADD.FTZ R72, -R48.reuse, R72 ;  /* 0x0000004830487221 */ /* 0x040fe20000010100 */
[C---:B------:R-:W-:Y:S01]  /*36c0*/  FADD.FTZ R124, -R48.reuse, R73 ;  /* 0x00000049307c7221 */ /* 0x040fe20000010100 */
[----:B------:R-:W-:Y:S01]  /*36d0*/  FADD.FTZ R76, -R48, R76 ;  /* 0x0000004c304c7221 */ /* 0x000fe20000010100 */
[----:B------:R-:W-:Y:S01]  /*36e0*/  IADD3 R116, R116, -UR12, RZ ;  /* 0x8000000c74747c10 */ /* 0x000fe2000fffe0ff */
[C---:B------:R-:W-:Y:S01]  /*36f0*/  FADD.FTZ R77, -R48.reuse, R77 ;  /* 0x0000004d304d7221 */ /* 0x040fe20000010100 */
[----:B------:R-:W-:Y:S01]  /*3700*/  FADD.FTZ R80, -R48, R80 ;  /* 0x0000005030507221 */ /* 0x000fe20000010100 */
[----:B------:R-:W-:Y:S01]  /*3710*/  SHF.L.U32 R69, R74, 0x10, RZ ;  /* 0x000000104a457819 */ /* 0x000fe200000006ff */
[----:B------:R-:W-:Y:S01]  /*3720*/  IMAD.U32 R73, R78, 0x10000, RZ ;  /* 0x000100004e497824 */ /* 0x000fe200078e00ff */
[----:B------:R-:W-:Y:S01]  /*3730*/  SHF.L.U32 R83, R83, 0x10, RZ ;  /* 0x0000001053537819 */ /* 0x000fe200000006ff */
[----:B------:R-:W-:Y:S01]  /*3740*/  FMUL.FTZ R77, R33, R77 ;  /* 0x0000004d214d7220 */ /* 0x000fe20000410000 */
[----:B------:R-:W-:Y:S01]  /*3750*/  ULOP3.LUT UR4, UR4, 0x1, URZ, 0x3c, !UPT ;  /* 0x0000000104047892 */ /* 0x000fe2000f8e3c3f */
[----:B------:R-:W-:Y:S01]  /*3760*/  UMOV UR12, UR10 ;  /* 0x0000000a000c7c82 */ /* 0x000fe20008000000 */
[----:B--2---:R-:W-:Y:S01]  /*3770*/  @!P1 FADD.FTZ R50, RZ, R39 ;  /* 0x00000027ff329221 */ /* 0x004fe20000010000 */
[----:B------:R-:W-:Y:S01]  /*3780*/  @!P1 FADD.FTZ R51, RZ, R38 ;  /* 0x00000026ff339221 */ /* 0x000fe20000010000 */
[----:B------:R-:W-:-:S03]  /*3790*/  LOP3.LUT P1, RZ, R0, 0xffffff0f, RZ, 0xc0, !PT ;  /* 0xffffff0f00ff7812 */ /* 0x000fc6000782c0ff */
[----:B------:R-:W1:Y:S04]  /*37a0*/  SHFL.BFLY PT, R87, R50, 0x8, 0x1f ;  /* 0x0d001f0032577f89 */ /* 0x000e6800000e0000 */
[----:B------:R-:W2:Y:S01]  /*37b0*/  SHFL.BFLY PT, R86, R51, 0x8, 0x1f ;  /* 0x0d001f0033567f89 */ /* 0x000ea200000e0000 */
[----:B-1----:R-:W-:Y:S01]  /*37c0*/  FADD.FTZ R87, R87, R50 ;  /* 0x0000003257577221 */ /* 0x002fe20000010000 */
[----:B--2---:R-:W-:-:S04]  /*37d0*/  FADD.FTZ R86, R86, R51 ;  /* 0x0000003356567221 */ /* 0x004fc80000010000 */
[----:B------:R-:W1:Y:S04]  /*37e0*/  SHFL.BFLY PT, R118, R87, 0x4, 0x1f ;  /* 0x0c801f0057767f89 */ /* 0x000e6800000e0000 */
[----:B------:R-:W2:Y:S01]  /*37f0*/  SHFL.BFLY PT, R119, R86, 0x4, 0x1f ;  /* 0x0c801f0056777f89 */ /* 0x000ea200000e0000 */
[----:B-1----:R-:W-:Y:S01]  /*3800*/  FADD.FTZ R118, R87, R118 ;  /* 0x0000007657767221 */ /* 0x002fe20000010000 */
[----:B------:R-:W-:Y:S01]  /*3810*/  SHF.L.U32 R87, R52, 0x10, RZ ;  /* 0x0000001034577819 */ /* 0x000fe200000006ff */
[----:B------:R-:W-:Y:S01]  /*3820*/  FADD.FTZ R52, -R48, R53 ;  /* 0x0000003530347221 */ /* 0x000fe20000010100 */
[----:B------:R-:W-:Y:S01]  /*3830*/  SHF.L.U32 R53, R54, 0x10, RZ ;  /* 0x0000001036357819 */ /* 0x000fe200000006ff */
[----:B--2---:R-:W-:Y:S01]  /*3840*/  FADD.FTZ R119, R86, R119 ;  /* 0x0000007756777221 */ /* 0x004fe20000010000 */
[----:B------:R-:W1:Y:S01]  /*3850*/  SHFL.BFLY PT, R39, R118, 0x2, 0x1f ;  /* 0x0c401f0076277f89 */ /* 0x000e6200000e0000 */
[----:B------:R-:W-:-:S03]  /*3860*/  FMUL.FTZ R52, R33, R52 ;  /* 0x0000003421347220 */ /* 0x000fc60000410000 */
[----:B------:R-:W2:Y:S01]  /*3870*/  SHFL.BFLY PT, R38, R119, 0x2, 0x1f ;  /* 0x0c401f0077267f89 */ /* 0x000ea200000e0000 */
[----:B-1----:R-:W-:Y:S01]  /*3880*/  FADD.FTZ R39, R118, R39 ;  /* 0x0000002776277221 */ /* 0x002fe20000010000 */
[----:B------:R-:W-:Y:S01]  /*3890*/  FADD.FTZ R118, -R48, R125 ;  /* 0x0000007d30767221 */ /* 0x000fe20000010100 */
[----:B--2---:R-:W-:Y:S01]  /*38a0*/  FADD.FTZ R50, R119, R38 ;  /* 0x0000002677327221 */ /* 0x004fe20000010000 */
[----:B------:R-:W-:Y:S02]  /*38b0*/  SHF.L.U32 R119, R84, 0x10, RZ ;  /* 0x0000001054777819 */ /* 0x000fe400000006ff */
[----:B------:R-:W1:Y:S01]  /*38c0*/  SHFL.BFLY PT, R38, R39, 0x1, 0x1f ;  /* 0x0c201f0027267f89 */ /* 0x000e6200000e0000 */
[----:B------:R-:W-:Y:S01]  /*38d0*/  FADD.FTZ R84, -R48, R61 ;  /* 0x0000003d30547221 */ /* 0x000fe20000010100 */
[----:B------:R-:W-:Y:S02]  /*38e0*/  SHF.L.U32 R61, R66, 0x10, RZ ;  /* 0x00000010423d7819 */ /* 0x000fe400000006ff */
[----:B------:R-:W2:Y:S01]  /*38f0*/  SHFL.BFLY PT, R51, R50, 0x1, 0x1f ;  /* 0x0c201f0032337f89 */ /* 0x000ea200000e0000 */
[----:B------:R-:W-:Y:S01]  /*3900*/  FADD.FTZ R60, -R48, R119 ;  /* 0x00000077303c7221 */ /* 0x000fe20000010100 */
[----:B-1----:R-:W-:Y:S01]  /*3910*/  FADD.FTZ R86, R39, R38 ;  /* 0x0000002627567221 */ /* 0x002fe20000010000 */
[----:B--2---:R-:W-:-:S03]  /*3920*/  FADD.FTZ R38, R50, R51 ;  /* 0x0000003332267221 */ /* 0x004fc60000010000 */
[----:B------:R-:W-:Y:S01]  /*3930*/  @!P1 FMUL.FTZ R39, R86, 6.5104170062113553286e-05 ;  /* 0x3888888956279820 */ /* 0x000fe20000410000 */
[----:B------:R-:W-:Y:S01]  /*3940*/  @!P1 LOP3.LUT R86, R2, 0x7ffffff8, RZ, 0xc0, !PT ;  /* 0x7ffffff802569812 */ /* 0x000fe200078ec0ff */
[----:B------:R-:W-:Y:S01]  /*3950*/  @!P1 FMUL.FTZ R38, R38, 6.5104170062113553286e-05 ;  /* 0x3888888926269820 */ /* 0x000fe20000410000 */
[----:B------:R-:W-:Y:S01]  /*3960*/  LEA R50, R116, UR5, 0x3 ;  /* 0x0000000574327c11 */ /* 0x000fe2000f8e18ff */
[----:B------:R-:W-:Y:S01]  /*3970*/  FADD.FTZ R116, -R48, R65 ;  /* 0x0000004130747221 */ /* 0x000fe20000010100 */
[----:B------:R-:W-:Y:S02]  /*3980*/  SHF.L.U32 R65, R70, 0x10, RZ ;  /* 0x0000001046417819 */ /* 0x000fe400000006ff */
[----:B------:R1:W-:Y:S01]  /*3990*/  @!P1 STS.64 [R86+UR5], R38 ;  /* 0x0000002656009988 */ /* 0x0003e20008000a05 */
[----:B------:R-:W-:Y:S01]  /*39a0*/  UMOV UR5, UR11 ;  /* 0x0000000b00057c82 */ /* 0x000fe20008000000 */
[----:B------:R-:W-:Y:S01]  /*39b0*/  BAR.SYNC.DEFER_BLOCKING 0x0 ;  /* 0x0000000000007b1d */ /* 0x000fe20000010000 */
[----:B-1----:R-:W-:Y:S01]  /*39c0*/  SHF.L.U32 R39, R64, 0x10, RZ ;  /* 0x0000001040277819 */ /* 0x002fe200000006ff */
[----:B------:R-:W-:Y:S01]  /*39d0*/  FADD.FTZ R64, -R48, R57 ;  /* 0x0000003930407221 */ /* 0x000fe20000010100 */
[----:B------:R-:W-:-:S02]  /*39e0*/  IMAD.U32 R57, R62, 0x10000, RZ ;  /* 0x000100003e397824 */ /* 0x000fc400078e00ff */
[C---:B------:R-:W-:Y:S01]  /*39f0*/  FADD.FTZ R38, -R48.reuse, R87 ;  /* 0x0000005730267221 */ /* 0x040fe20000010100 */
[----:B------:R-:W-:Y:S01]  /*3a00*/  FADD.FTZ R86, -R48, R39 ;  /* 0x0000002730567221 */ /* 0x000fe20000010100 */
[----:B------:R-:W-:Y:S01]  /*3a10*/  SHF.L.U32 R39, R56, 0x10, RZ ;  /* 0x0000001038277819 */ /* 0x000fe200000006ff */
[----:B------:R-:W-:Y:S01]  /*3a20*/  FADD.FTZ R48, -R48, R81 ;  /* 0x0000005130307221 */ /* 0x000fe20000010100 */
[----:B------:R-:W-:-:S03]  /*3a30*/  SHF.L.U32 R81, R82, 0x10, RZ ;  /* 0x0000001052517819 */ /* 0x000fc600000006ff */
[----:B------:R-:W-:Y:S01]  /*3a40*/  FMUL.FTZ R48, R33, R48 ;  /* 0x0000003021307220 */ /* 0x000fe20000410000 */
[----:B------:R-:W1:Y:S02]  /*3a50*/  LDS.64 R50, [R50] ;  /* 0x0000000032327984 */ /* 0x000e640000000a00 */
[--C-:B-1----:R-:W-:Y:S01]  /*3a60*/  FFMA.FTZ R115, R115, R114, -R50.reuse ;  /* 0x0000007273737223 */ /* 0x102fe20000010832 */
[C-C-:B------:R-:W-:Y:S01]  /*3a70*/  FFMA.FTZ R109, R114.reuse, R109, -R50.reuse ;  /* 0x0000006d726d7223 */ /* 0x140fe20000010832 */
[C-C-:B------:R-:W-:Y:S01]  /*3a80*/  FFMA.FTZ R105, R114.reuse, R105, -R50.reuse ;  /* 0x0000006972697223 */ /* 0x140fe20000010832 */
[C-C-:B------:R-:W-:Y:S01]  /*3a90*/  FFMA.FTZ R101, R114.reuse, R101, -R50.reuse ;  /* 0x0000006572657223 */ /* 0x140fe20000010832 */
[C-C-:B------:R-:W-:Y:S01]  /*3aa0*/  FFMA.FTZ R97, R114.reuse, R97, -R50.reuse ;  /* 0x0000006172617223 */ /* 0x140fe20000010832 */
[C-C-:B------:R-:W-:Y:S01]  /*3ab0*/  FFMA.FTZ R93, R114.reuse, R93, -R50.reuse ;  /* 0x0000005d725d7223 */ /* 0x140fe20000010832 */
[C-C-:B------:R-:W-:Y:S01]  /*3ac0*/  FFMA.FTZ R89, R114.reuse, R89, -R50.reuse ;  /* 0x0000005972597223 */ /* 0x140fe20000010832 */
[--C-:B------:R-:W-:Y:S01]  /*3ad0*/  FFMA.FTZ R37, R114, R37, -R50.reuse ;  /* 0x0000002572257223 */ /* 0x100fe20000010832 */
[--C-:B------:R-:W-:Y:S01]  /*3ae0*/  FFMA.FTZ R74, R39, R57, -R50.reuse ;  /* 0x00000039274a7223 */ /* 0x100fe20000010832 */
[--C-:B------:R-:W-:Y:S01]  /*3af0*/  FFMA.FTZ R114, R53, R39, -R50.reuse ;  /* 0x0000002735727223 */ /* 0x100fe20000010832 */
[----:B------:R-:W-:Y:S01]  /*3b00*/  FMUL.FTZ R57, R33, R38 ;  /* 0x0000002621397220 */ /* 0x000fe20000410000 */
[C-C-:B------:R-:W-:Y:S01]  /*3b10*/  FFMA.FTZ R70, R39.reuse, R61, -R50.reuse ;  /* 0x0000003d27467223 */ /* 0x140fe20000010832 */
[----:B------:R-:W-:Y:S01]  /*3b20*/  SHF.L.U32 R61, R58, 0x10, RZ ;  /* 0x000000103a3d7819 */ /* 0x000fe200000006ff */
[----:B------:R-:W-:Y:S01]  /*3b30*/  FFMA.FTZ R78, R39, R85, -R50 ;  /* 0x00000055274e7223 */ /* 0x000fe20000010832 */
[----:B------:R-:W-:Y:S01]  /*3b40*/  FFMA.FTZ R114, -R51, R57, R114 ;  /* 0x0000003933727223 */ /* 0x000fe20000010172 */
[C-C-:B------:R-:W-:Y:S01]  /*3b50*/  FFMA.FTZ R66, R39.reuse, R65, -R50.reuse ;  /* 0x0000004127427223 */ /* 0x140fe20000010832 */
[C-C-:B------:R-:W-:Y:S01]  /*3b60*/  FFMA.FTZ R62, R39.reuse, R69, -R50.reuse ;  /* 0x00000045273e7223 */ /* 0x140fe20000010832 */
[C-C-:B------:R-:W-:Y:S01]  /*3b70*/  FFMA.FTZ R56, R39.reuse, R73, -R50.reuse ;  /* 0x0000004927387223 */ /* 0x140fe20000010832 */
[--C-:B------:R-:W-:Y:S01]  /*3b80*/  FFMA.FTZ R54, R39, R81, -R50.reuse ;  /* 0x0000005127367223 */ /* 0x100fe20000010832 */
[----:B------:R-:W-:Y:S01]  /*3b90*/  FMUL.FTZ R57, R33, R60 ;  /* 0x0000003c21397220 */ /* 0x000fe20000410000 */
[----:B------:R-:W-:Y:S01]  /*3ba0*/  IMAD.U32 R39, R59, 0x10000, RZ ;  /* 0x000100003b277824 */ /* 0x000fe200078e00ff */
[----:B------:R-:W-:Y:S01]  /*3bb0*/  SHF.L.U32 R53, R63, 0x10, RZ ;  /* 0x000000103f357819 */ /* 0x000fe200000006ff */
[----:B------:R-:W-:Y:S01]  /*3bc0*/  FFMA.FTZ R59, R55, R61, -R50 ;  /* 0x0000003d373b7223 */ /* 0x000fe20000010832 */
[----:B------:R-:W-:Y:S01]  /*3bd0*/  FFMA.FTZ R78, -R51, R57, R78 ;  /* 0x00000039334e7223 */ /* 0x000fe2000001014e */
[--C-:B------:R-:W-:Y:S01]  /*3be0*/  FFMA.FTZ R55, R61, R39, -R50.reuse ;  /* 0x000000273d377223 */ /* 0x100fe20000010832 */
[C---:B------:R-:W-:Y:S01]  /*3bf0*/  FMUL.FTZ R60, R33.reuse, R64 ;  /* 0x00000040213c7220 */ /* 0x040fe20000410000 */
[----:B------:R-:W-:Y:S01]  /*3c00*/  FMUL.FTZ R57, R33, R68 ;  /* 0x0000004421397220 */ /* 0x000fe20000410000 */
[C-C-:B------:R-:W-:Y:S01]  /*3c10*/  FFMA.FTZ R53, R61.reuse, R53, -R50.reuse ;  /* 0x000000353d357223 */ /* 0x140fe20000010832 */
[--C-:B------:R-:W-:Y:S01]  /*3c20*/  FFMA.FTZ R39, R61, R67, -R50.reuse ;  /* 0x000000433d277223 */ /* 0x100fe20000010832 */
[C---:B------:R-:W-:Y:S01]  /*3c30*/  FMUL.FTZ R64, R33.reuse, R84 ;  /* 0x0000005421407220 */ /* 0x040fe20000410000 */
[----:B------:R-:W-:Y:S01]  /*3c40*/  FMUL.FTZ R68, R33, R116 ;  /* 0x0000007421447220 */ /* 0x000fe20000410000 */
[--C-:B------:R-:W-:Y:S01]  /*3c50*/  FFMA.FTZ R82, R111, R112, -R50.reuse ;  /* 0x000000706f527223 */ /* 0x100fe20000010832 */
[C-C-:B------:R-:W-:Y:S01]  /*3c60*/  FFMA.FTZ R107, R112.reuse, R107, -R50.reuse ;  /* 0x0000006b706b7223 */ /* 0x140fe20000010832 */
[C-C-:B------:R-:W-:Y:S01]  /*3c70*/  FFMA.FTZ R103, R112.reuse, R103, -R50.reuse ;  /* 0x0000006770677223 */ /* 0x140fe20000010832 */
[C-C-:B------:R-:W-:Y:S01]  /*3c80*/  FFMA.FTZ R99, R112.reuse, R99, -R50.reuse ;  /* 0x0000006370637223 */ /* 0x140fe20000010832 */
[C-C-:B------:R-:W-:Y:S01]  /*3c90*/  FFMA.FTZ R95, R112.reuse, R95, -R50.reuse ;  /* 0x0000005f705f7223 */ /* 0x140fe20000010832 */
[C-C-:B------:R-:W-:Y:S01]  /*3ca0*/  FFMA.FTZ R91, R112.reuse, R91, -R50.reuse ;  /* 0x0000005b705b7223 */ /* 0x140fe20000010832 */
[C-C-:B------:R-:W-:Y:S01]  /*3cb0*/  FFMA.FTZ R35, R112.reuse, R35, -R50.reuse ;  /* 0x0000002370237223 */ /* 0x140fe20000010832 */
[--C-:B------:R-:W-:Y:S01]  /*3cc0*/  FFMA.FTZ R49, R112, R49, -R50.reuse ;  /* 0x0000003170317223 */ /* 0x100fe20000010832 */
[C---:B------:R-:W-:Y:S01]  /*3cd0*/  FFMA.FTZ R64, -R51.reuse, R64, R53 ;  /* 0x0000004033407223 */ /* 0x040fe20000010135 */
[----:B------:R-:W-:Y:S01]  /*3ce0*/  FFMA.FTZ R68, -R51, R68, R39 ;  /* 0x0000004433447223 */ /* 0x000fe20000010127 */
[--C-:B------:R-:W-:Y:S01]  /*3cf0*/  FFMA.FTZ R112, R61, R71, -R50.reuse ;  /* 0x000000473d707223 */ /* 0x100fe20000010832 */
[C---:B------:R-:W-:Y:S01]  /*3d00*/  FMUL.FTZ R53, R33.reuse, R118 ;  /* 0x0000007621357220 */ /* 0x040fe20000410000 */
[----:B------:R-:W-:Y:S01]  /*3d10*/  FMUL.FTZ R39, R33, R122 ;  /* 0x0000007a21277220 */ /* 0x000fe20000410000 */
[----:B------:R-:W-:Y:S01]  /*3d20*/  FFMA.FTZ R58, R61, R75, -R50 ;  /* 0x0000004b3d3a7223 */ /* 0x000fe20000010832 */
[----:B------:R-:W-:Y:S01]  /*3d30*/  FFMA.FTZ R115, R117, -R51, R115 ;  /* 0x8000003375737223 */ /* 0x000fe20000010073 */
[C---:B------:R-:W-:Y:S01]  /*3d40*/  FFMA.FTZ R66, -R51.reuse, R53, R66 ;  /* 0x0000003533427223 */ /* 0x040fe20000010142 */
[----:B------:R-:W-:Y:S01]  /*3d50*/  FFMA.FTZ R112, -R51, R39, R112 ;  /* 0x0000002733707223 */ /* 0x000fe20000010170 */
[C---:B------:R-:W-:Y:S01]  /*3d60*/  FMUL.FTZ R53, R33.reuse, R72 ;  /* 0x0000004821357220 */ /* 0x040fe20000410000 */
[----:B------:R-:W-:Y:S01]  /*3d70*/  FMUL.FTZ R39, R33, R124 ;  /* 0x0000007c21277220 */ /* 0x000fe20000410000 */
[----:B------:R-:W-:Y:S01]  /*3d80*/  FFMA.FTZ R82, R113, -R51, R82 ;  /* 0x8000003371527223 */ /* 0x000fe20000010052 */
[----:B------:R-:W-:Y:S01]  /*3d90*/  FFMA.FTZ R52, -R51, R52, R59 ;  /* 0x0000003433347223 */ /* 0x000fe2000001013b */
[----:B------:R-:W-:Y:S01]  /*3da0*/  FFMA.FTZ R38, R61, R79, -R50 ;  /* 0x0000004f3d267223 */ /* 0x000fe20000010832 */
[C---:B------:R-:W-:Y:S01]  /*3db0*/  FFMA.FTZ R60, -R51.reuse, R60, R55 ;  /* 0x0000003c333c7223 */ /* 0x040fe20000010137 */
[C---:B------:R-:W-:Y:S01]  /*3dc0*/  FFMA.FTZ R62, -R51.reuse, R53, R62 ;  /* 0x00000035333e7223 */ /* 0x040fe2000001013e */
[----:B------:R-:W-:Y:S01]  /*3dd0*/  FFMA.FTZ R58, -R51, R39, R58 ;  /* 0x00000027333a7223 */ /* 0x000fe2000001013a */
[----:B------:R-:W-:Y:S01]  /*3de0*/  FFMA.FTZ R72, R34, -R51, R35 ;  /* 0x8000003322487223 */ /* 0x000fe20000010023 */
[----:B------:R-:W-:Y:S01]  /*3df0*/  FFMA.FTZ R50, R61, R83, -R50 ;  /* 0x000000533d327223 */ /* 0x000fe20000010832 */
[C---:B------:R-:W-:Y:S01]  /*3e00*/  FMUL.FTZ R55, R33.reuse, R86 ;  /* 0x0000005621377220 */ /* 0x040fe20000410000 */
[C---:B------:R-:W-:Y:S01]  /*3e10*/  FMUL.FTZ R53, R33.reuse, R76 ;  /* 0x0000004c21357220 */ /* 0x040fe20000410000 */
[C---:B------:R-:W-:Y:S01]  /*3e20*/  FMUL.FTZ R39, R33.reuse, R80 ;  /* 0x0000005021277220 */ /* 0x040fe20000410000 */
[C---:B------:R-:W-:Y:S01]  /*3e30*/  FMUL.FTZ R115, R33.reuse, R115 ;  /* 0x0000007321737220 */ /* 0x040fe20000410000 */
[C---:B------:R-:W-:Y:S01]  /*3e40*/  FMUL.FTZ R114, R33.reuse, R114 ;  /* 0x0000007221727220 */ /* 0x040fe20000410000 */
[C---:B------:R-:W-:Y:S01]  /*3e50*/  FMUL.FTZ R82, R33.reuse, R82 ;  /* 0x0000005221527220 */ /* 0x040fe20000410000 */
[----:B------:R-:W-:Y:S01]  /*3e60*/  FMUL.FTZ R35, R33, R52 ;  /* 0x0000003421237220 */ /* 0x000fe20000410000 */
[-C--:B------:R-:W-:Y:S01]  /*3e70*/  FFMA.FTZ R110, R110, -R51.reuse, R109 ;  /* 0x800000336e6e7223 */ /* 0x080fe2000001006d */
[----:B------:R-:W-:Y:S01]  /*3e80*/  FFMA.FTZ R108, R108, -R51, R107 ;  /* 0x800000336c6c7223 */ /* 0x000fe2000001006b */
[----:B------:R-:W-:Y:S01]  /*3e90*/  IADD3 R34, P1, R18, UR22, RZ ;  /* 0x0000001612227c10 */ /* 0x000fe2000ff3e0ff */
[C---:B------:R-:W-:Y:S01]  /*3ea0*/  FFMA.FTZ R38, -R51.reuse, R77, R38 ;  /* 0x0000004d33267223 */ /* 0x040fe20000010126 */
[-C--:B------:R-:W-:Y:S01]  /*3eb0*/  FFMA.FTZ R36, R36, -R51.reuse, R37 ;  /* 0x8000003324247223 */ /* 0x080fe20000010025 */
[----:B------:R-:W-:Y:S01]  /*3ec0*/  FFMA.FTZ R106, R106, -R51, R105 ;  /* 0x800000336a6a7223 */ /* 0x000fe20000010069 */
[C---:B------:R-:W-:Y:S01]  /*3ed0*/  FFMA.FTZ R74, -R51.reuse, R57, R74 ;  /* 0x00000039334a7223 */ /* 0x040fe2000001014a */
[-C--:B------:R-:W-:Y:S01]  /*3ee0*/  FFMA.FTZ R104, R104, -R51.reuse, R103 ;  /* 0x8000003368687223 */ /* 0x080fe20000010067 */
[----:B------:R-:W-:Y:S01]  /*3ef0*/  FFMA.FTZ R102, R102, -R51, R101 ;  /* 0x8000003366667223 */ /* 0x000fe20000010065 */
[C---:B------:R-:W-:Y:S01]  /*3f00*/  FFMA.FTZ R70, -R51.reuse, R55, R70 ;  /* 0x0000003733467223 */ /* 0x040fe20000010146 */
[-C--:B------:R-:W-:Y:S01]  /*3f10*/  FFMA.FTZ R100, R100, -R51.reuse, R99 ;  /* 0x8000003364647223 */ /* 0x080fe20000010063 */
[-C--:B------:R-:W-:Y:S01]  /*3f20*/  FFMA.FTZ R98, R98, -R51.reuse, R97 ;  /* 0x8000003362627223 */ /* 0x080fe20000010061 */
[-C--:B------:R-:W-:Y:S01]  /*3f30*/  FFMA.FTZ R96, R96, -R51.reuse, R95 ;  /* 0x8000003360607223 */ /* 0x080fe2000001005f */
[-C--:B------:R-:W-:Y:S01]  /*3f40*/  FFMA.FTZ R94, R94, -R51.reuse, R93 ;  /* 0x800000335e5e7223 */ /* 0x080fe2000001005d */
[-C--:B------:R-:W-:Y:S01]  /*3f50*/  FFMA.FTZ R92, R92, -R51.reuse, R91 ;  /* 0x800000335c5c7223 */ /* 0x080fe2000001005b */
[----:B------:R-:W-:Y:S01]  /*3f60*/  FFMA.FTZ R90, R90, -R51, R89 ;  /* 0x800000335a5a7223 */ /* 0x000fe20000010059 */
[C---:B------:R-:W-:Y:S01]  /*3f70*/  FFMA.FTZ R56, -R51.reuse, R53, R56 ;  /* 0x0000003533387223 */ /* 0x040fe20000010138 */
[C---:B------:R-:W-:Y:S01]  /*3f80*/  FFMA.FTZ R54, -R51.reuse, R39, R54 ;  /* 0x0000002733367223 */ /* 0x040fe20000010136 */
[----:B------:R-:W-:Y:S01]  /*3f90*/  FFMA.FTZ R88, R88, -R51, R49 ;  /* 0x8000003358587223 */ /* 0x000fe20000010031 */
[--C-:B------:R-:W-:Y:S01]  /*3fa0*/  FFMA.FTZ R48, -R51, R48, R50.reuse ;  /* 0x0000003033307223 */ /* 0x100fe20000010132 */
[----:B------:R-:W-:Y:S01]  /*3fb0*/  F2FP.BF16.F32.PACK_AB R115, R114, R115 ;  /* 0x000000737273723e */ /* 0x000fe200000010ff */
[----:B------:R-:W-:Y:S01]  /*3fc0*/  FMUL.FTZ R110, R33, R110 ;  /* 0x0000006e216e7220 */ /* 0x000fe20000410000 */
[----:B------:R-:W-:Y:S01]  /*3fd0*/  F2FP.BF16.F32.PACK_AB R82, R35, R82 ;  /* 0x000000522352723e */ /* 0x000fe200000010ff */
[----:B------:R-:W-:Y:S01]  /*3fe0*/  FMUL.FTZ R39, R33, R78 ;  /* 0x0000004e21277220 */ /* 0x000fe20000410000 */
[----:B------:R-:W-:Y:S01]  /*3ff0*/  IADD3.X R35, R17, UR23, RZ, P1, !PT ;  /* 0x0000001711237c10 */ /* 0x000fe20008ffe4ff */
[C---:B------:R-:W-:Y:S01]  /*4000*/  FMUL.FTZ R108, R33.reuse, R108 ;  /* 0x0000006c216c7220 */ /* 0x040fe20000410000 */
        /* <DEDUP_REMOVED lines=24> */
[----:B------:R-:W-:Y:S01]  /*4190*/  FMUL.FTZ R38, R33, R48 ;  /* 0x0000003021267220 */ /* 0x000fe20000410000 */
[----:B------:R-:W-:Y:S01]  /*41a0*/  PRMT R50, R115, 0x7632, R50 ;  /* 0x0000763273327816 */ /* 0x000fe20000000032 */
[----:B------:R-:W-:Y:S01]  /*41b0*/  STG.E.U16 desc[UR16][R34.64], R115 ;  /* 0x0000007322007986 */ /* 0x000fe2000c101510 */
[----:B------:R-:W-:-:S02]  /*41c0*/  PRMT R33, R82, 0x7632, R33 ;  /* 0x0000763252217816 */ /* 0x000fc40000000021 */
[----:B------:R-:W-:Y:S01]  /*41d0*/  IADD3 R18, P1, R19, UR22, RZ ;  /* 0x0000001613127c10 */ /* 0x000fe2000ff3e0ff */
[----:B------:R-:W-:Y:S01]  /*41e0*/  STG.E.U16 desc[UR16][R34.64+0x2], R50 ;  /* 0x0000023222007986 */ /* 0x000fe2000c101510 */
[----:B------:R-:W-:Y:S02]  /*41f0*/  F2FP.BF16.F32.PACK_AB R110, R39, R110 ;  /* 0x0000006e276e723e */ /* 0x000fe400000010ff */
[----:B------:R-:W-:Y:S01]  /*4200*/  F2FP.BF16.F32.PACK_AB R108, R49, R108 ;  /* 0x0000006c316c723e */ /* 0x000fe200000010ff */
[----:B------:R-:W-:Y:S01]  /*4210*/  STG.E.U16 desc[UR16][R34.64+0x4], R82 ;  /* 0x0000045222007986 */ /* 0x000fe2000c101510 */
[----:B------:R-:W-:Y:S02]  /*4220*/  IADD3.X R19, R20, UR23, RZ, P1, !PT ;  /* 0x0000001714137c10 */ /* 0x000fe40008ffe4ff */
[----:B------:R-:W-:Y:S01]  /*4230*/  PRMT R39, R110, 0x7632, R39 ;  /* 0x000076326e277816 */ /* 0x000fe20000000027 */
[----:B------:R1:W-:Y:S01]  /*4240*/  STG.E.U16 desc[UR16][R34.64+0x6], R33 ;  /* 0x0000062122007986 */ /* 0x0003e2000c101510 */
[----:B------:R-:W-:-:S02]  /*4250*/  IADD3 R20, P1, R21, UR22, RZ ;  /* 0x0000001615147c10 */ /* 0x000fc4000ff3e0ff */
[----:B------:R-:W-:Y:S01]  /*4260*/  F2FP.BF16.F32.PACK_AB R106, R51, R106 ;  /* 0x0000006a336a723e */ /* 0x000fe200000010ff */
[----:B------:R-:W-:Y:S01]  /*4270*/  STG.E.U16 desc[UR16][R18.64], R110 ;  /* 0x0000006e12007986 */ /* 0x000fe2000c101510 */
[----:B------:R-:W-:Y:S02]  /*4280*/  F2FP.BF16.F32.PACK_AB R104, R53, R104 ;  /* 0x000000683568723e */ /* 0x000fe400000010ff */
[----:B------:R-:W-:Y:S01]  /*4290*/  IADD3.X R21, R22, UR23, RZ, P1, !PT ;  /* 0x0000001716157c10 */ /* 0x000fe20008ffe4ff */
[----:B------:R-:W-:Y:S01]  /*42a0*/  STG.E.U16 desc[UR16][R18.64+0x2], R39 ;  /* 0x0000022712007986 */ /* 0x000fe2000c101510 */
[----:B------:R-:W-:Y:S02]  /*42b0*/  PRMT R48, R106, 0x7632, R48 ;  /* 0x000076326a307816 */ /* 0x000fe40000000030 */
[----:B------:R-:W-:Y:S01]  /*42c0*/  IADD3 R22, P1, R23, UR22, RZ ;  /* 0x0000001617167c10 */ /* 0x000fe2000ff3e0ff */
[----:B------:R-:W-:Y:S01]  /*42d0*/  STG.E.U16 desc[UR16][R18.64+0x4], R108 ;  /* 0x0000046c12007986 */ /* 0x000fe2000c101510 */
[----:B-1----:R-:W-:-:S02]  /*42e0*/  PRMT R35, R108, 0x7632, R35 ;  /* 0x000076326c237816 */ /* 0x002fc40000000023 */
[----:B------:R-:W-:Y:S02]  /*42f0*/  F2FP.BF16.F32.PACK_AB R102, R55, R102 ;  /* 0x000000663766723e */ /* 0x000fe400000010ff */
[----:B------:R-:W-:Y:S01]  /*4300*/  F2FP.BF16.F32.PACK_AB R100, R57, R100 ;  /* 0x000000643964723e */ /* 0x000fe200000010ff */
[----:B------:R1:W-:Y:S01]  /*4310*/  STG.E.U16 desc[UR16][R18.64+0x6], R35 ;  /* 0x0000062312007986 */ /* 0x0003e2000c101510 */
[----:B------:R-:W-:Y:S02]  /*4320*/  IADD3.X R23, R24, UR23, RZ, P1, !PT ;  /* 0x0000001718177c10 */ /* 0x000fe40008ffe4ff */
[----:B------:R-:W-:Y:S01]  /*4330*/  PRMT R24, R102, 0x7632, R24 ;  /* 0x0000763266187816 */ /* 0x000fe20000000018 */
[----:B------:R-:W-:Y:S01]  /*4340*/  STG.E.U16 desc[UR16][R20.64], R106 ;  /* 0x0000006a14007986 */ /* 0x000fe2000c101510 */
[----:B------:R-:W-:Y:S02]  /*4350*/  F2FP.BF16.F32.PACK_AB R98, R59, R98 ;  /* 0x000000623b62723e */ /* 0x000fe400000010ff */
[----:B------:R-:W-:Y:S01]  /*4360*/  F2FP.BF16.F32.PACK_AB R96, R61, R96 ;  /* 0x000000603d60723e */ /* 0x000fe200000010ff */
[----:B------:R-:W-:Y:S01]  /*4370*/  STG.E.U16 desc[UR16][R20.64+0x2], R48 ;  /* 0x0000023014007986 */ /* 0x000fe2000c101510 */
[----:B------:R-:W-:-:S02]  /*4380*/  F2FP.BF16.F32.PACK_AB R94, R63, R94 ;  /* 0x0000005e3f5e723e */ /* 0x000fc400000010ff */
[----:B------:R-:W-:Y:S01]  /*4390*/  F2FP.BF16.F32.PACK_AB R92, R65, R92 ;  /* 0x0000005c415c723e */ /* 0x000fe200000010ff */
[----:B------:R-:W-:Y:S01]  /*43a0*/  STG.E.U16 desc[UR16][R20.64+0x4], R104 ;  /* 0x0000046814007986 */ /* 0x000fe2000c101510 */
[----:B-1----:R-:W-:Y:S02]  /*43b0*/  PRMT R19, R104, 0x7632, R19 ;  /* 0x0000763268137816 */ /* 0x002fe40000000013 */
[----:B------:R-:W-:Y:S02]  /*43c0*/  IADD3 R18, P1, R25, UR22, RZ ;  /* 0x0000001619127c10 */ /* 0x000fe4000ff3e0ff */
[----:B------:R-:W-:Y:S01]  /*43d0*/  PRMT R25, R98, 0x7632, R25 ;  /* 0x0000763262197816 */ /* 0x000fe20000000019 */
[----:B------:R1:W-:Y:S01]  /*43e0*/  STG.E.U16 desc[UR16][R20.64+0x6], R19 ;  /* 0x0000061314007986 */ /* 0x0003e2000c101510 */
[----:B------:R-:W-:Y:S02]  /*43f0*/  F2FP.BF16.F32.PACK_AB R90, R67, R90 ;  /* 0x0000005a435a723e */ /* 0x000fe400000010ff */
[----:B------:R-:W-:Y:S01]  /*4400*/  F2FP.BF16.F32.PACK_AB R72, R69, R72 ;  /* 0x000000484548723e */ /* 0x000fe200000010ff */
[----:B------:R-:W-:Y:S01]  /*4410*/  STG.E.U16 desc[UR16][R22.64], R102 ;  /* 0x0000006616007986 */ /* 0x000fe2000c101510 */
[----:B------:R-:W-:-:S02]  /*4420*/  F2FP.BF16.F32.PACK_AB R17, R36, R17 ;  /* 0x000000112411723e */ /* 0x000fc400000010ff */
[----:B------:R-:W-:Y:S01]  /*4430*/  F2FP.BF16.F32.PACK_AB R37, R38, R37 ;  /* 0x000000252625723e */ /* 0x000fe200000010ff */
[----:B------:R2:W-:Y:S01]  /*4440*/  STG.E.U16 desc[UR16][R22.64+0x2], R24 ;  /* 0x0000021816007986 */ /* 0x0005e2000c101510 */
[----:B-1----:R-:W-:-:S03]  /*4450*/  PRMT R21, R100, 0x7632, R21 ;  /* 0x0000763264157816 */ /* 0x002fc60000000015 */
[----:B------:R-:W-:Y:S01]  /*4460*/  STG.E.U16 desc[UR16][R22.64+0x4], R100 ;  /* 0x0000046416007986 */ /* 0x000fe2000c101510 */
[----:B------:R-:W-:Y:S02]  /*4470*/  IADD3.X R19, R26, UR23, RZ, P1, !PT ;  /* 0x000000171a137c10 */ /* 0x000fe40008ffe4ff */
[----:B------:R-:W-:Y:S01]  /*4480*/  IADD3 R20, P1, R27, UR22, RZ ;  /* 0x000000161b147c10 */ /* 0x000fe2000ff3e0ff */
[----:B------:R1:W-:Y:S01]  /*4490*/  STG.E.U16 desc[UR16][R22.64+0x6], R21 ;  /* 0x0000061516007986 */ /* 0x0003e2000c101510 */
[----:B--2---:R-:W-:-:S03]  /*44a0*/  PRMT R24, R94, 0x7632, R24 ;  /* 0x000076325e187816 */ /* 0x004fc60000000018 */
[----:B------:R-:W-:Y:S04]  /*44b0*/  STG.E.U16 desc[UR16][R18.64], R98 ;  /* 0x0000006212007986 */ /* 0x000fe8000c101510 */
[----:B------:R-:W-:Y:S01]  /*44c0*/  STG.E.U16 desc[UR16][R18.64+0x2], R25 ;  /* 0x0000021912007986 */ /* 0x000fe2000c101510 */
[----:B-1----:R-:W-:-:S03]  /*44d0*/  PRMT R23, R96, 0x7632, R23 ;  /* 0x0000763260177816 */ /* 0x002fc60000000017 */
[----:B------:R-:W-:Y:S01]  /*44e0*/  STG.E.U16 desc[UR16][R18.64+0x4], R96 ;  /* 0x0000046012007986 */ /* 0x000fe2000c101510 */
[----:B------:R-:W-:Y:S02]  /*44f0*/  IADD3.X R21, R28, UR23, RZ, P1, !PT ;  /* 0x000000171c157c10 */ /* 0x000fe40008ffe4ff */
[----:B------:R-:W-:Y:S01]  /*4500*/  IADD3 R22, P1, R29, UR22, RZ ;  /* 0x000000161d167c10 */ /* 0x000fe2000ff3e0ff */
[----:B------:R1:W-:Y:S04]  /*4510*/  STG.E.U16 desc[UR16][R18.64+0x6], R23 ;  /* 0x0000061712007986 */ /* 0x0003e8000c101510 */
[----:B------:R-:W-:Y:S04]  /*4520*/  STG.E.U16 desc[UR16][R20.64], R94 ;  /* 0x0000005e14007986 */ /* 0x000fe8000c101510 */
        /* <DEDUP_REMOVED lines=12> */
[----:B------:R-:W-:Y:S01]  /*45f0*/  PRMT R20, R17, 0x7632, R20 ;  /* 0x0000763211147816 */ /* 0x000fe20000000014 */
[----:B------:R1:W-:Y:S04]  /*4600*/  STG.E.U16 desc[UR16][R22.64+0x2], R21 ;  /* 0x0000021516007986 */ /* 0x0003e8000c101510 */
[----:B------:R2:W-:Y:S04]  /*4610*/  STG.E.U16 desc[UR16][R18.64], R17 ;  /* 0x0000001112007986 */ /* 0x0005e8000c101510 */
[----:B------:R2:W-:Y:S01]  /*4620*/  STG.E.U16 desc[UR16][R18.64+0x2], R20 ;  /* 0x0000021412007986 */ /* 0x0005e2000c101510 */
[----:B-1----:R-:W-:-:S03]  /*4630*/  PRMT R23, R37, 0x7632, R23 ;  /* 0x0000763225177816 */ /* 0x002fc60000000017 */
[----:B------:R2:W-:Y:S04]  /*4640*/  STG.E.U16 desc[UR16][R18.64+0x4], R37 ;  /* 0x0000042512007986 */ /* 0x0005e8000c101510 */
[----:B------:R2:W-:Y:S01]  /*4650*/  STG.E.U16 desc[UR16][R18.64+0x6], R23 ;  /* 0x0000061712007986 */ /* 0x0005e2000c101510 */
[----:B------:R-:W-:Y:S05]  /*4660*/  @!P0 BRA `(.L_x_508) ;  /* 0xffffffc000108947 */ /* 0x000fea000383ffff */
.L_x_498:
[----:B------:R-:W1:Y:S02]  /*4670*/  S2UR UR11, SR_CTAID.Y ;  /* 0x00000000000b79c3 */ /* 0x000e640000002600 */
[----:B-1----:R-:W-:Y:S02]  /*4680*/  USHF.L.U32 UR10, UR11, 0x3, URZ ;  /* 0x000000030b0a7899 */ /* 0x002fe4000800063f */
[----:B------:R-:W-:Y:S02]  /*4690*/  ULOP3.LUT UR11, UR11, 0x1, URZ, 0xc0, !UPT ;  /* 0x000000010b0b7892 */ /* 0x000fe4000f8ec03f */
[----:B------:R-:W-:Y:S02]  /*46a0*/  ULOP3.LUT UR10, UR10, 0x7fffff0, URZ, 0xc0, !UPT ;  /* 0x07fffff00a0a7892 */ /* 0x000fe4000f8ec03f */
[----:B------:R-:W-:Y:S02]  /*46b0*/  UIMAD UR11, UR11, 0x3c0, URZ ;  /* 0x000003c00b0b78a4 */ /* 0x000fe4000f8e023f */
[----:B------:R-:W-:-:S02]  /*46c0*/  UIADD3 UR10, UR10, UR20, URZ ;  /* 0x000000140a0a7290 */ /* 0x000fc4000fffe03f */
[----:B------:R-:W-:Y:S02]  /*46d0*/  UIADD3 UR14, UR11, 0x3c0, URZ ;  /* 0x000003c00b0e7890 */ /* 0x000fe4000fffe03f */
[----:B------:R-:W-:-:S04]  /*46e0*/  ULEA UR10, UR10, UR11, 0x5 ;  /* 0x0000000b0a0a7291 */ /* 0x000fc8000f8e283f */
[----:B------:R-:W-:-:S06]  /*46f0*/  UISETP.GE.AND UP0, UPT, UR10, UR14, UPT ;  /* 0x0000000e0a00728c */ /* 0x000fcc000bf06270 */
[----:B------:R-:W-:-:S13]  /*4700*/  PLOP3.LUT P0, PT, PT, PT, UP0, 0x80, 0x0 ;  /* 0x000000000000781c */ /* 0x000fda0003f0f008 */
[----:B------:R-:W-:Y:S05]  /*4710*/  @P0 EXIT ;  /* 0x000000000000094d */ /* 0x000fea0003800000 */
[----:B--2---:R-:W1:Y:S01]  /*4720*/  LDC.64 R20, c[0x0][0x258] ;  /* 0x00009600ff147b82 */ /* 0x004e620000000a00 */
[----:B------:R-:W0:Y:S01]  /*4730*/  S2R R0, SR_TID.X ;  /* 0x0000000000007919 */ /* 0x000e220000002100 */
[----:B------:R-:W-:-:S06]  /*4740*/  UMOV UR4, 0x400 ;  /* 0x0000040000047882 */ /* 0x000fcc0000000000 */
[----:B------:R-:W2:Y:S01]  /*4750*/  S2UR UR5, SR_CgaCtaId ;  /* 0x00000000000579c3 */ /* 0x000ea20000008800 */
[----:B-1----:R-:W-:Y:S02]  /*4760*/  LOP3.LUT R4, RZ, R20, RZ, 0x33, !PT ;  /* 0x00000014ff047212 */ /* 0x002fe400078e33ff */
[----:B------:R-:W-:Y:S02]  /*4770*/  LOP3.LUT R5, RZ, R21, RZ, 0x33, !PT ;  /* 0x00000015ff057212 */ /* 0x000fe400078e33ff */
[----:B------:R-:W-:-:S04]  /*4780*/  ISETP.GT.U32.AND P0, PT, R4, -0x5, PT ;  /* 0xfffffffb0400780c */ /* 0x000fc80003f04070 */
[C---:B------:R-:W-:Y:S01]  /*4790*/  ISETP.GT.AND.EX P0, PT, R5.reuse, -0x1, PT, P0 ;  /* 0xffffffff0500780c */ /* 0x040fe20003f04300 */
[----:B--2---:R-:W-:Y:S01]  /*47a0*/  ULEA UR6, UR5, UR4, 0x18 ;  /* 0x0000000405067291 */ /* 0x004fe2000f8ec03f */
[----:B0-----:R-:W-:Y:S02]  /*47b0*/  SHF.R.U32.HI R2, RZ, 0x5, R0 ;  /* 0x00000005ff027819 */ /* 0x001fe40000011600 */
        /* <DEDUP_REMOVED lines=12> */
[----:B------:R-:W-:Y:S01]  /*4880*/  LEA R12, R2, UR6, 0x7 ;  /* 0x00000006020c7c11 */ /* 0x000fe2000f8e38ff */
[----:B------:R-:W-:Y:S01]  /*4890*/  IMAD.WIDE.U32 R8, R4, -0x77777777, RZ ;  /* 0x8888888904087825 */ /* 0x000fe200078e00ff */
[----:B------:R-:W-:Y:S02]  /*48a0*/  IADD3 R6, R5, 0x1e, RZ ;  /* 0x0000001e05067810 */ /* 0x000fe40007ffe0ff */
[----:B------:R-:W-:Y:S02]  /*48b0*/  LOP3.LUT R7, R7, 0x1f, R0, 0x78, !PT ;  /* 0x0000001f07077812 */ /* 0x000fe400078e7800 */
[----:B------:R-:W-:Y:S01]  /*48c0*/  LOP3.LUT R14, RZ, R5, RZ, 0x33, !PT ;  /* 0x00000005ff0e7212 */ /* 0x000fe200078e33ff */
[----:B------:R-:W-:Y:S01]  /*48d0*/  IMAD.WIDE.U32 R10, P0, R3, -0x77777778, R8 ;  /* 0x88888888030a7825 */ /* 0x000fe20007800008 */
[----:B------:R-:W-:-:S02]  /*48e0*/  VIMNMX.U32 R13, R6, 0x20, !PT ;  /* 0x00000020060d7848 */ /* 0x000fc40007fe0000 */
[----:B------:R-:W-:Y:S01]  /*48f0*/  LEA R7, R7, R12, 0x2 ;  /* 0x0000000c07077211 */ /* 0x000fe200078e10ff */
[----:B------:R-:W-:Y:S01]  /*4900*/  IMAD.WIDE.U32 R8, R3, -0x77777777, RZ ;  /* 0x8888888903087825 */ /* 0x000fe200078e00ff */
[----:B------:R-:W-:Y:S02]  /*4910*/  IADD3 R8, R13, R14, RZ ;  /* 0x0000000e0d087210 */ /* 0x000fe40007ffe0ff */
[C---:B------:R-:W-:Y:S01]  /*4920*/  SHF.L.U32 R12, R0.reuse, 0x7, RZ ;  /* 0x00000007000c7819 */ /* 0x040fe200000006ff */
[----:B------:R-:W-:Y:S01]  /*4930*/  IMAD.X R17, RZ, RZ, RZ, P0 ;  /* 0x000000ffff117224 */ /* 0x000fe200000e06ff */
[----:B------:R-:W-:Y:S01]  /*4940*/  IADD3 RZ, P1, R9, R10, RZ ;  /* 0x0000000a09ff7210 */ /* 0x000fe20007f3e0ff */
[----:B------:R-:W-:Y:S01]  /*4950*/  IMAD.MOV.U32 R16, RZ, RZ, R11 ;  /* 0x000000ffff107224 */ /* 0x000fe200078e000b */
[----:B------:R-:W-:Y:S01]  /*4960*/  SHF.L.U32 R13, R0, 0x1, RZ ;  /* 0x00000001000d7819 */ /* 0x000fe200000006ff */
[----:B------:R-:W-:Y:S01]  /*4970*/  IMAD.WIDE.U32 R14, R8, -0x77777777, RZ ;  /* 0x88888889080e7825 */ /* 0x000fe200078e00ff */
[----:B------:R-:W-:-:S02]  /*4980*/  ISETP.LT.U32.AND P0, PT, R20, 0x4, PT ;  /* 0x000000041400780c */ /* 0x000fc40003f01070 */
[----:B------:R-:W-:Y:S01]  /*4990*/  LOP3.LUT R12, R12, 0x780, RZ, 0xc0, !PT ;  /* 0x000007800c0c7812 */ /* 0x000fe200078ec0ff */
[----:B------:R-:W-:Y:S01]  /*49a0*/  IMAD.WIDE.U32.X R16, R4, -0x77777778, R16, P1 ;  /* 0x8888888804107825 */ /* 0x000fe200008e0410 */
[----:B------:R-:W-:Y:S02]  /*49b0*/  LOP3.LUT R10, R13, 0x1e, RZ, 0xc0, !PT ;  /* 0x0000001e0d0a7812 */ /* 0x000fe400078ec0ff */
[----:B------:R-:W-:Y:S02]  /*49c0*/  ISETP.LT.AND.EX P0, PT, R21, RZ, PT, P0 ;  /* 0x000000ff1500720c */ /* 0x000fe40003f01300 */
[----:B------:R-:W-:Y:S02]  /*49d0*/  IADD3 R9, R5, 0x3c, RZ ;  /* 0x0000003c05097810 */ /* 0x000fe40007ffe0ff */
[----:B------:R-:W-:Y:S02]  /*49e0*/  SHF.R.U64 R24, R16, 0x3, R17 ;  /* 0x0000000310187819 */ /* 0x000fe40000001211 */
[----:B------:R-:W-:-:S02]  /*49f0*/  IADD3 R18, R12, UR6, RZ ;  /* 0x000000060c127c10 */ /* 0x000fc4000fffe0ff */
[-C--:B------:R-:W-:Y:S02]  /*4a00*/  LOP3.LUT R13, R6, R10.reuse, RZ, 0x3c, !PT ;  /* 0x0000000a060d7212 */ /* 0x080fe400078e3cff */
[----:B------:R-:W-:Y:S02]  /*4a10*/  SEL R23, R20, 0x4, P0 ;  /* 0x0000000414177807 */ /* 0x000fe40000000000 */
[----:B------:R-:W-:Y:S01]  /*4a20*/  SEL R26, R21, RZ, P0 ;  /* 0x000000ff151a7207 */ /* 0x000fe20000000000 */
[----:B------:R-:W-:Y:S01]  /*4a30*/  IMAD R12, R13, 0x4, R18 ;  /* 0x000000040d0c7824 */ /* 0x000fe200078e0212 */
[-C--:B------:R-:W-:Y:S02]  /*4a40*/  LOP3.LUT R11, R5, R10.reuse, RZ, 0x3c, !PT ;  /* 0x0000000a050b7212 */ /* 0x080fe400078e3cff */
[----:B------:R-:W-:Y:S02]  /*4a50*/  LOP3.LUT R19, R9, R10, RZ, 0x3c, !PT ;  /* 0x0000000a09137212 */ /* 0x000fe400078e3cff */
[----:B------:R-:W-:-:S02]  /*4a60*/  IADD3 R16, P0, R2, 0xf, RZ ;  /* 0x0000000f02107810 */ /* 0x000fc40007f1e0ff */
[----:B------:R-:W-:Y:S02]  /*4a70*/  LEA.HI R22, R15, 0x1, RZ, 0x1c ;  /* 0x000000010f167811 */ /* 0x000fe400078fe0ff */
[C---:B------:R-:W-:Y:S02]  /*4a80*/  IADD3 R17, P1, R2.reuse, 0x1e, RZ ;  /* 0x0000001e02117810 */ /* 0x040fe40007f3e0ff */
[----:B------:R-:W-:Y:S02]  /*4a90*/  IADD3 R49, P2, R2, 0x2d, RZ ;  /* 0x0000002d02317810 */ /* 0x000fe40007f5e0ff */
[----:B------:R-:W-:Y:S02]  /*4aa0*/  IADD3 R24, R24, 0x1, RZ ;  /* 0x0000000118187810 */ /* 0x000fe40007ffe0ff */
[-C--:B------:R-:W-:Y:S02]  /*4ab0*/  LEA R11, R11, R18.reuse, 0x2 ;  /* 0x000000120b0b7211 */ /* 0x080fe400078e10ff */
[----:B------:R-:W-:Y:S01]  /*4ac0*/  LEA R13, R19, R18, 0x2 ;  /* 0x00000012130d7211 */ /* 0x000fe200078e10ff */
[----:B------:R-:W-:Y:S01]  /*4ad0*/  IMAD.X R19, RZ, RZ, RZ, P0 ;  /* 0x000000ffff137224 */ /* 0x000fe200000e06ff */
[C---:B------:R-:W-:Y:S01]  /*4ae0*/  SHF.L.U64.HI R21, R23.reuse, 0x4, R26 ;  /* 0x0000000417157819 */ /* 0x040fe2000001021a */
[----:B------:R-:W-:Y:S01]  /*4af0*/  IMAD.SHL.U32 R23, R23, 0x10, RZ ;  /* 0x0000001017177824 */ /* 0x000fe200078e00ff */
[----:B------:R-:W-:-:S02]  /*4b00*/  MOV R14, UR10 ;  /* 0x0000000a000e7c02 */ /* 0x000fc40008000f00 */
[C---:B------:R-:W-:Y:S02]  /*4b10*/  LOP3.LUT R15, R0.reuse, 0x1f, RZ, 0xc0, !PT ;  /* 0x0000001f000f7812 */ /* 0x040fe400078ec0ff */
[----:B------:R-:W-:Y:S02]  /*4b20*/  LOP3.LUT R47, R0, 0xf, RZ, 0xc0, !PT ;  /* 0x0000000f002f7812 */ /* 0x000fe400078ec0ff */
[----:B------:R-:W-:Y:S02]  /*4b30*/  IADD3 R18, R5, 0x5a, RZ ;  /* 0x0000005a05127810 */ /* 0x000fe40007ffe0ff */
[----:B------:R-:W-:Y:S02]  /*4b40*/  IADD3.X R20, RZ, RZ, RZ, P1, !PT ;  /* 0x000000ffff147210 */ /* 0x000fe40000ffe4ff */
[----:B------:R-:W-:Y:S02]  /*4b50*/  IADD3.X R53, RZ, RZ, RZ, P2, !PT ;  /* 0x000000ffff357210 */ /* 0x000fe400017fe4ff */
[----:B------:R-:W-:-:S02]  /*4b60*/  LOP3.LUT R22, R22, 0x3, RZ, 0xc0, !PT ;  /* 0x0000000316167812 */ /* 0x000fc400078ec0ff */
[----:B------:R-:W-:-:S07]  /*4b70*/  LOP3.LUT R24, R24, 0x3, RZ, 0xc0, !PT ;  /* 0x0000000318187812 */ /* 0x000fce00078ec0ff */
.L_x_525:
[----:B------:R-:W-:Y:S01]  /*4b80*/  ISETP.GT.U32.AND P0, PT, R23, R2, PT ;  /* 0x000000021700720c */ /* 0x000fe20003f04070 */
[----:B------:R-:W-:Y:S01]  /*4b90*/  BSSY B0, `(.L_x_509) ;  /* 0x00000a7000007945 */ /* 0x000fe20003800000 */
[----:B0-2-4-:R-:W-:Y:S01]  /*4ba0*/  HFMA2.MMA R25, -RZ, RZ, 0, 0 ;  /* 0x00000000ff197435 */ /* 0x015fe200000001ff */
[----:B------:R-:W-:Y:S02]  /*4bb0*/  MOV R52, RZ ;  /* 0x000000ff00347202 */ /* 0x000fe40000000f00 */
[----:B------:R-:W-:-:S13]  /*4bc0*/  ISETP.GT.AND.EX P0, PT, R21, RZ, PT, P0 ;  /* 0x000000ff1500720c */ /* 0x000fda0003f04300 */
[----:B-1-3--:R-:W-:Y:S05]  /*4bd0*/  @!P0 BRA `(.L_x_510) ;  /* 0x0000000800888947 */ /* 0x00afea0003800000 */
[----:B------:R-:W-:Y:S01]  /*4be0*/  ISETP.NE.U32.AND P1, PT, R24, RZ, PT ;  /* 0x000000ff1800720c */ /* 0x000fe20003f25070 */
[----:B------:R-:W-:Y:S01]  /*4bf0*/  BSSY B1, `(.L_x_511) ;  /* 0x0000023000017945 */ /* 0x000fe20003800000 */
[----:B------:R-:W-:Y:S01]  /*4c00*/  ISETP.GE.U32.AND P0, PT, R3, 0x2d, PT ;  /* 0x0000002d0300780c */ /* 0x000fe20003f06070 */
[----:B------:R-:W-:Y:S01]  /*4c10*/  IMAD.MOV.U32 R48, RZ, RZ, R2 ;  /* 0x000000ffff307224 */ /* 0x000fe200078e0002 */
[----:B------:R-:W-:Y:S02]  /*4c20*/  ISETP.NE.AND.EX P1, PT, RZ, RZ, PT, P1 ;  /* 0x000000ffff00720c */ /* 0x000fe40003f25310 */
[----:B------:R-:W-:Y:S02]  /*4c30*/  IADD3 R26, P2, R15, R14, RZ ;  /* 0x0000000e0f1a7210 */ /* 0x000fe40007f5e0ff */
[----:B------:R-:W-:Y:S02]  /*4c40*/  ISETP.GE.U32.AND.EX P0, PT, R4, RZ, PT, P0 ;  /* 0x000000ff0400720c */ /* 0x000fe40003f06100 */
[----:B------:R-:W-:-:S02]  /*4c50*/  MOV R52, RZ ;  /* 0x000000ff00347202 */ /* 0x000fc40000000f00 */
[----:B------:R-:W-:Y:S02]  /*4c60*/  MOV R46, RZ ;  /* 0x000000ff002e7202 */ /* 0x000fe40000000f00 */
[----:B------:R-:W-:Y:S02]  /*4c70*/  MOV R25, RZ ;  /* 0x000000ff00197202 */ /* 0x000fe40000000f00 */
[----:B------:R-:W-:Y:S01]  /*4c80*/  LEA.HI.X.SX32 R27, R14, RZ, 0x1, P2 ;  /* 0x000000ff0e1b7211 */ /* 0x000fe200010f0eff */
[----:B------:R-:W-:Y:S06]  /*4c90*/  @!P1 BRA `(.L_x_512) ;  /* 0x0000000000609947 */ /* 0x000fec0003800000 */
        /* <DEDUP_REMOVED lines=16> */
[----:B------:R-:W-:Y:S02]  /*4da0*/  MOV R48, R17 ;  /* 0x0000001100307202 */ /* 0x000fe40000000f00 */
[----:B------:R-:W-:Y:S01]  /*4db0*/  MOV R46, R20 ;  /* 0x00000014002e7202 */ /* 0x000fe20000000f00 */
[----:B------:R-:W-:Y:S01]  /*4dc0*/  @P1 IMAD.MOV.U32 R46, RZ, RZ, R53 ;  /* 0x000000ffff2e1224 */ /* 0x000fe200078e0035 */
[----:B------:R-:W-:Y:S01]  /*4dd0*/  @P1 MOV R48, R49 ;  /* 0x0000003100301202 */ /* 0x000fe20000000f00 */
[----:B--2---:R-:W-:Y:S01]  /*4de0*/  FADD.FTZ R25, R25, R30 ;  /* 0x0000001e19197221 */ /* 0x004fe20000010000 */
[----:B------:R-:W-:-:S03]  /*4df0*/  FADD.FTZ R52, R52, R31 ;  /* 0x0000001f34347221 */ /* 0x000fc60000010000 */
[----:B---3--:R-:W-:Y:S01]  /*4e00*/  @P1 FADD.FTZ R25, R25, R32 ;  /* 0x0000002019191221 */ /* 0x008fe20000010000 */
[----:B------:R-:W-:-:S07]  /*4e10*/  @P1 FADD.FTZ R52, R52, R33 ;  /* 0x0000002134341221 */ /* 0x000fce0000010000 */
.L_x_512:
[----:B------:R-:W-:Y:S05]  /*4e20*/  BSYNC B1 ;  /* 0x0000000000017941 */ /* 0x000fea0003800000 */
.L_x_511:
[----:B------:R-:W-:Y:S05]  /*4e30*/  @!P0 BRA `(.L_x_510) ;  /* 0x0000000400f08947 */ /* 0x000fea0003800000 */
[----:B------:R-:W-:Y:S01]  /*4e40*/  SHF.L.U64.HI R29, R26, 0x1, R27 ;  /* 0x000000011a1d7819 */ /* 0x000fe2000001021b */
[----:B------:R-:W-:Y:S01]  /*4e50*/  IMAD R27, R46, 0xf00, RZ ;  /* 0x00000f002e1b7824 */ /* 0x000fe200078e02ff */
[----:B------:R-:W-:Y:S01]  /*4e60*/  SHF.L.U32 R28, R26, 0x1, RZ ;  /* 0x000000011a1c7819 */ /* 0x000fe200000006ff */
[----:B------:R-:W-:Y:S01]  /*4e70*/  BSSY B1, `(.L_x_513) ;  /* 0x0000045000017945 */ /* 0x000fe20003800000 */
[----:B------:R-:W-:-:S03]  /*4e80*/  IADD3 R26, P0, -R48, R23, RZ ;  /* 0x00000017301a7210 */ /* 0x000fc60007f1e1ff */
[----:B------:R-:W-:Y:S01]  /*4e90*/  IMAD.WIDE.U32 R28, R48, 0xf00, R28 ;  /* 0x00000f00301c7825 */ /* 0x000fe200078e001c */
[----:B------:R-:W-:Y:S02]  /*4ea0*/  ISETP.GT.U32.AND P1, PT, R26, 0xb4, PT ;  /* 0x000000b41a00780c */ /* 0x000fe40003f24070 */
[----:B------:R-:W-:Y:S02]  /*4eb0*/  IADD3.X R30, ~R46, R21, RZ, P0, !PT ;  /* 0x000000152e1e7210 */ /* 0x000fe400007fe5ff */
[----:B------:R-:W-:Y:S02]  /*4ec0*/  IADD3 R27, R29, R27, RZ ;  /* 0x0000001b1d1b7210 */ /* 0x000fe40007ffe0ff */
[----:B------:R-:W-:Y:S02]  /*4ed0*/  ISETP.GT.AND.EX P1, PT, R30, RZ, PT, P1 ;  /* 0x000000ff1e00720c */ /* 0x000fe40003f24310 */
[----:B------:R-:W-:-:S04]  /*4ee0*/  LEA R26, P0, R28, UR4, 0x2 ;  /* 0x000000041c1a7c11 */ /* 0x000fc8000f8010ff */
[----:B------:R-:W-:Y:S02]  /*4ef0*/  LEA.HI.X R27, R28, UR5, R27, 0x2, P0 ;  /* 0x000000051c1b7c11 */ /* 0x000fe400080f141b */
[----:B------:R-:W-:-:S05]  /*4f00*/  PLOP3.LUT P0, PT, PT, PT, PT, 0x80, 0x0 ;  /* 0x000000000000781c */ /* 0x000fca0003f0f070 */
[----:B------:R-:W-:Y:S08]  /*4f10*/  @!P1 BRA `(.L_x_514) ;  /* 0x0000000000e89947 */ /* 0x000ff00003800000 */
[----:B------:R-:W-:Y:S02]  /*4f20*/  IADD3 R67, P1, R23, -0xb4, RZ ;  /* 0xffffff4c17437810 */ /* 0x000fe40007f3e0ff */
[----:B------:R-:W-:Y:S02]  /*4f30*/  PLOP3.LUT P0, PT, PT, PT, PT, 0x8, 0x0 ;  /* 0x000000000000781c */ /* 0x000fe40003f0e170 */
[----:B------:R-:W-:-:S11]  /*4f40*/  IADD3.X R69, R21, -0x1, RZ, P1, !PT ;  /* 0xffffffff15457810 */ /* 0x000fd60000ffe4ff */
.L_x_515:
        /* <DEDUP_REMOVED lines=16> */
[----:B------:R-:W-:-:S05]  /*5050*/  IADD3 R48, P1, R48, 0xf0, RZ ;  /* 0x000000f030307810 */ /* 0x000fca0007f3e0ff */
[----:B------:R-:W-:Y:S01]  /*5060*/  IMAD.X R46, RZ, RZ, R46, P1 ;  /* 0x000000ffff2e7224 */ /* 0x000fe200008e062e */
[----:B------:R-:W-:Y:S02]  /*5070*/  ISETP.GE.U32.AND P1, PT, R48, R67, PT ;  /* 0x000000433000720c */ /* 0x000fe40003f26070 */
[----:B0-----:R-:W-:Y:S02]  /*5080*/  IADD3 R26, P2, R26, 0x384000, RZ ;  /* 0x003840001a1a7810 */ /* 0x001fe40007f5e0ff */
[----:B------:R-:W-:Y:S02]  /*5090*/  ISETP.GE.AND.EX P1, PT, R46, R69, PT, P1 ;  /* 0x000000452e00720c */ /* 0x000fe40003f26310 */
        /* <DEDUP_REMOVED lines=34> */
.L_x_514:
[----:B------:R-:W-:Y:S05]  /*52c0*/  BSYNC B1 ;  /* 0x0000000000017941 */ /* 0x000fea0003800000 */
.L_x_513:
        /* <DEDUP_REMOVED lines=35> */
.L_x_517:
[----:B------:R-:W-:Y:S05]  /*5500*/  BSYNC B1 ;  /* 0x0000000000017941 */ /* 0x000fea0003800000 */
.L_x_516:
        /* <DEDUP_REMOVED lines=15> */
.L_x_510:
[----:B------:R-:W-:Y:S05]  /*5600*/  BSYNC B0 ;  /* 0x0000000000007941 */ /* 0x000fea0003800000 */
.L_x_509:
        /* <DEDUP_REMOVED lines=15> */
[----:B0-----:R-:W-:Y:S01]  /*5700*/  MOV R25, 0xffff ;  /* 0x0000ffff00197802 */ /* 0x001fe20000000f00 */
[----:B------:R-:W-:Y:S01]  /*5710*/  IMAD.MOV.U32 R32, RZ, RZ, 0xffff ;  /* 0x0000ffffff207424 */ /* 0x000fe200078e00ff */
[----:B------:R-:W-:Y:S02]  /*5720*/  MOV R30, 0xffff ;  /* 0x0000ffff001e7802 */ /* 0x000fe40000000f00 */
[----:B------:R-:W-:Y:S01]  /*5730*/  MOV R31, 0xffff ;  /* 0x0000ffff001f7802 */ /* 0x000fe20000000f00 */
[----:B--2---:R-:W0:Y:S01]  /*5740*/  SHFL.BFLY PT, R29, R26, 0x8, 0x101f ;  /* 0x0d101f001a1d7f89 */ /* 0x004e2200000e0000 */
[----:B------:R-:W-:-:S03]  /*5750*/  MOV R39, 0xffff ;  /* 0x0000ffff00277802 */ /* 0x000fc60000000f00 */
[----:B---3--:R-:W2:Y:S01]  /*5760*/  SHFL.BFLY PT, R28, R27, 0x8, 0x101f ;  /* 0x0d101f001b1c7f89 */ /* 0x008ea200000e0000 */
[----:B0-----:R-:W-:Y:S01]  /*5770*/  FADD.FTZ R29, R29, R26 ;  /* 0x0000001a1d1d7221 */ /* 0x001fe20000010000 */
[----:B------:R-:W-:Y:S01]  /*5780*/  MOV R26, 0xffff ;  /* 0x0000ffff001a7802 */ /* 0x000fe20000000f00 */
[----:B--2---:R-:W-:-:S03]  /*5790*/  FADD.FTZ R28, R28, R27 ;  /* 0x0000001b1c1c7221 */ /* 0x004fc60000010000 */
        /* <DEDUP_REMOVED lines=9> */
[----:B------:R2:W3:Y:S02]  /*5830*/  SHFL.BFLY PT, R32, R37, 0x1, 0x101f ;  /* 0x0c301f0025207f89 */ /* 0x0004e400000e0000 */
[----:B0-2---:R-:W-:-:S07]  /*5840*/  FADD.FTZ R38, R35, R38 ;  /* 0x0000002623267221 */ /* 0x005fce0000010000 */
.L_x_534:
[----:B------:R-:W0:Y:S01]  /*5850*/  LDC.64 R26, c[0x0][0x218] ;  /* 0x00008600ff1a7b82 */ /* 0x000e220000000a00 */
[----:B------:R-:W-:Y:S01]  /*5860*/  ISETP.NE.AND P1, PT, R47, RZ, PT ;  /* 0x000000ff2f00720c */ /* 0x000fe20003f25270 */
[----:B---3--:R-:W-:Y:S01]  /*5870*/  FADD.FTZ R31, R37, R32 ;  /* 0x00000020251f7221 */ /* 0x008fe20000010000 */
[----:B------:R-:W-:Y:S01]  /*5880*/  IMAD.IADD R25, R5, 0x1, R14 ;  /* 0x0000000105197824 */ /* 0x000fe200078e020e */
[----:B------:R-:W-:Y:S02]  /*5890*/  ISETP.NE.AND P2, PT, R22, 0x1, PT ;  /* 0x000000011600780c */ /* 0x000fe40003f45270 */
[----:B------:R-:W-:Y:S02]  /*58a0*/  MOV R33, R6 ;  /* 0x0000000600217202 */ /* 0x000fe40000000f00 */
[----:B------:R-:W2:Y:S06]  /*58b0*/  LDC.64 R28, c[0x0][0x220] ;  /* 0x00008800ff1c7b82 */ /* 0x000eac0000000a00 */
[----:B------:R-:W-:-:S02]  /*58c0*/  @!P1 F2FP.BF16.F32.PACK_AB R30, RZ, R38 ;  /* 0x00000026ff1e923e */ /* 0x000fc400000010ff */
[----:B------:R-:W-:Y:S01]  /*58d0*/  @!P1 F2FP.BF16.F32.PACK_AB R31, RZ, R31 ;  /* 0x0000001fff1f923e */ /* 0x000fe200000010ff */
[----:B0-----:R-:W-:-:S05]  /*58e0*/  IMAD.WIDE R26, R25, 0x2, R26 ;  /* 0x00000002191a7825 */ /* 0x001fca00078e021a */
[----:B------:R3:W-:Y:S01]  /*58f0*/  @!P1 STG.E.U16 desc[UR16][R26.64], R30 ;  /* 0x0000001e1a009986 */ /* 0x0007e2000c101510 */
[----:B--2---:R-:W-:-:S05]  /*5900*/  IMAD.WIDE R28, R25, 0x2, R28 ;  /* 0x00000002191c7825 */ /* 0x004fca00078e021c */
[----:B------:R3:W-:Y:S01]  /*5910*/  @!P1 STG.E.U16 desc[UR16][R28.64], R31 ;  /* 0x0000001f1c009986 */ /* 0x0007e2000c101510 */
[----:B------:R-:W-:Y:S05]  /*5920*/  @!P2 BRA `(.L_x_520) ;  /* 0x000000040010a947 */ /* 0x000fea0003800000 */
[----:B------:R-:W-:Y:S01]  /*5930*/  HFMA2.MMA R33, -RZ, RZ, 0, 0 ;  /* 0x00000000ff217435 */ /* 0x000fe200000001ff */
[----:B------:R-:W-:Y:S01]  /*5940*/  MOV R35, RZ ;  /* 0x000000ff00237202 */ /* 0x000fe20000000f00 */
[----:B------:R-:W-:-:S05]  /*5950*/  UMOV UR7, 0xffff ;  /* 0x0000ffff00077882 */ /* 0x000fca0000000000 */
[----:B------:R0:W2:Y:S04]  /*5960*/  @P0 LDS R35, [R12+0x780] ;  /* 0x000780000c230984 */ /* 0x0000a80000000800 */
[----:B------:R0:W4:Y:S01]  /*5970*/  @P0 LDS R33, [R12] ;  /* 0x000000000c210984 */ /* 0x0001220000000800 */
[----:B------:R-:W-:Y:S05]  /*5980*/  BRA.DIV UR7, `(.L_x_522) ;  /* 0x0000001207447947 */ /* 0x000fea000b800000 */
[----:B---3--:R-:W-:Y:S01]  /*5990*/  IMAD.MOV.U32 R30, RZ, RZ, 0xffff ;  /* 0x0000ffffff1e7424 */ /* 0x008fe200078e00ff */
[----:B------:R-:W-:Y:S01]  /*59a0*/  MOV R32, 0xffff ;  /* 0x0000ffff00207802 */ /* 0x000fe20000000f00 */
[----:B------:R-:W-:Y:S01]  /*59b0*/  IMAD.MOV.U32 R34, RZ, RZ, 0xffff ;  /* 0x0000ffffff227424 */ /* 0x000fe200078e00ff */
[----:B------:R-:W-:Y:S01]  /*59c0*/  MOV R25, 0xffff ;  /* 0x0000ffff00197802 */ /* 0x000fe20000000f00 */
[----:B----4-:R-:W3:Y:S01]  /*59d0*/  SHFL.BFLY PT, R36, R33, 0x8, 0x101f ;  /* 0x0d101f0021247f89 */ /* 0x010ee200000e0000 */
[----:B------:R-:W-:-:S03]  /*59e0*/  MOV R31, 0xffff ;  /* 0x0000ffff001f7802 */ /* 0x000fc60000000f00 */
[----:B--2---:R-:W2:Y:S01]  /*59f0*/  SHFL.BFLY PT, R38, R35, 0x8, 0x101f ;  /* 0x0d101f0023267f89 */ /* 0x004ea200000e0000 */
[----:B---3--:R-:W-:Y:S01]  /*5a00*/  FADD.FTZ R36, R36, R33 ;  /* 0x0000002124247221 */ /* 0x008fe20000010000 */
[----:B--2---:R-:W-:-:S04]  /*5a10*/  FADD.FTZ R38, R38, R35 ;  /* 0x0000002326267221 */ /* 0x004fc80000010000 */
        /* <DEDUP_REMOVED lines=12> */
.L_x_544:
        /* <DEDUP_REMOVED lines=35> */
.L_x_554:
[----:B----4-:R-:W-:Y:S01]  /*5d10*/  FADD.FTZ R30, R42, R32 ;  /* 0x000000202a1e7221 */ /* 0x010fe20000010000 */
[----:B------:R-:W-:Y:S02]  /*5d20*/  @!P1 F2FP.BF16.F32.PACK_AB R25, RZ, R33 ;  /* 0x00000021ff19923e */ /* 0x000fe400000010ff */
[----:B------:R-:W-:Y:S02]  /*5d30*/  MOV R33, R18 ;  /* 0x0000001200217202 */ /* 0x000fe40000000f00 */
[----:B------:R-:W-:Y:S01]  /*5d40*/  @!P1 F2FP.BF16.F32.PACK_AB R30, RZ, R30 ;  /* 0x0000001eff1e923e */ /* 0x000fe200000010ff */
[----:B------:R4:W-:Y:S04]  /*5d50*/  @!P1 STG.E.U16 desc[UR16][R26.64+0x78], R25 ;  /* 0x000078191a009986 */ /* 0x0009e8000c101510 */
[----:B------:R4:W-:Y:S02]  /*5d60*/  @!P1 STG.E.U16 desc[UR16][R28.64+0x78], R30 ;  /* 0x0000781e1c009986 */ /* 0x0009e4000c101510 */
.L_x_520:
[----:B------:R-:W-:Y:S05]  /*5d70*/  BSYNC B0 ;  /* 0x0000000000007941 */ /* 0x000fea0003800000 */
.L_x_519:
[----:B------:R-:W-:-:S13]  /*5d80*/  ISETP.GE.U32.AND P0, PT, R8, 0x5a, PT ;  /* 0x0000005a0800780c */ /* 0x000fda0003f06070 */
[----:B------:R-:W-:Y:S05]  /*5d90*/  @!P0 BRA `(.L_x_518) ;  /* 0x0000000800548947 */ /* 0x000fea0003800000 */
[----:B------:R-:W-:Y:S02]  /*5da0*/  ISETP.NE.AND P0, PT, R47, 0xf, PT ;  /* 0x0000000f2f00780c */ /* 0x000fe40003f05270 */
[----:B--234-:R-:W-:Y:S01]  /*5db0*/  CS2R R26, SRZ ;  /* 0x00000000001a7805 */ /* 0x01cfe2000001ff00 */
[----:B------:R-:W-:-:S10]  /*5dc0*/  UMOV UR7, 0xffff ;  /* 0x0000ffff00077882 */ /* 0x000fd40000000000 */
[----:B0-----:R-:W-:Y:S02]  /*5dd0*/  @P0 LOP3.LUT R25, R33, R10, RZ, 0x3c, !PT ;  /* 0x0000000a21190212 */ /* 0x001fe400078e3cff */
[----:B------:R-:W-:-:S05]  /*5de0*/  @P0 LEA R28, R47, UR6, 0x7 ;  /* 0x000000062f1c0c11 */ /* 0x000fca000f8e38ff */
[----:B------:R-:W-:-:S05]  /*5df0*/  @P0 IMAD R25, R25, 0x4, R28 ;  /* 0x0000000419190824 */ /* 0x000fca00078e021c */
[----:B------:R0:W2:Y:S04]  /*5e00*/  @P0 LDS R26, [R25] ;  /* 0x00000000191a0984 */ /* 0x0000a80000000800 */
[----:B------:R0:W3:Y:S01]  /*5e10*/  @P0 LDS R27, [R25+0x780] ;  /* 0x00078000191b0984 */ /* 0x0000e20000000800 */
[----:B------:R-:W-:Y:S05]  /*5e20*/  BRA.DIV UR7, `(.L_x_524) ;  /* 0x0000001207ec7947 */ /* 0x000fea000b800000 */
[C---:B------:R-:W-:Y:S01]  /*5e30*/  @P0 IADD3 R35, R33.reuse, 0x1e, RZ ;  /* 0x0000001e21230810 */ /* 0x040fe20007ffe0ff */
[----:B------:R-:W-:Y:S01]  /*5e40*/  IMAD.MOV.U32 R40, RZ, RZ, RZ ;  /* 0x000000ffff287224 */ /* 0x000fe200078e00ff */
[----:B------:R-:W-:Y:S01]  /*5e50*/  @P0 IADD3 R29, R33, 0x3c, RZ ;  /* 0x0000003c211d0810 */ /* 0x000fe20007ffe0ff */
[----:B------:R-:W-:Y:S01]  /*5e60*/  IMAD.MOV.U32 R31, RZ, RZ, 0xffff ;  /* 0x0000ffffff1f7424 */ /* 0x000fe200078e00ff */
[----:B------:R-:W-:Y:S02]  /*5e70*/  @P0 LEA R36, R47, UR6, 0x7 ;  /* 0x000000062f240c11 */ /* 0x000fe4000f8e38ff */
[----:B------:R-:W-:Y:S02]  /*5e80*/  CS2R R44, SRZ ;  /* 0x00000000002c7805 */ /* 0x000fe4000001ff00 */
[----:B------:R-:W-:Y:S01]  /*5e90*/  @P0 LOP3.LUT R35, R35, R10, RZ, 0x3c, !PT ;  /* 0x0000000a23230212 */ /* 0x000fe200078e3cff */
[----:B------:R-:W-:Y:S01]  /*5ea0*/  IMAD.MOV.U32 R50, RZ, RZ, RZ ;  /* 0x000000ffff327224 */ /* 0x000fe200078e00ff */
[----:B------:R-:W-:-:S02]  /*5eb0*/  @P0 LEA R28, R47, UR6, 0x7 ;  /* 0x000000062f1c0c11 */ /* 0x000fc4000f8e38ff */
[----:B------:R-:W-:Y:S02]  /*5ec0*/  @P0 LOP3.LUT R29, R29, R10, RZ, 0x3c, !PT ;  /* 0x0000000a1d1d0212 */ /* 0x000fe400078e3cff */
[----:B------:R-:W-:Y:S02]  /*5ed0*/  @P0 LEA R35, R35, R36, 0x2 ;  /* 0x0000002423230211 */ /* 0x000fe400078e10ff */
[----:B------:R-:W-:Y:S01]  /*5ee0*/  @P0 IADD3 R39, R33, 0x5a, RZ ;  /* 0x0000005a21270810 */ /* 0x000fe20007ffe0ff */
[----:B------:R-:W-:Y:S01]  /*5ef0*/  @P0 IMAD R29, R29, 0x4, R28 ;  /* 0x000000041d1d0824 */ /* 0x000fe200078e021c */
[----:B------:R-:W-:Y:S01]  /*5f00*/  MOV R32, 0xffff ;  /* 0x0000ffff00207802 */ /* 0x000fe20000000f00 */
[----:B------:R-:W4:Y:S01]  /*5f10*/  @P0 LDS R38, [R35+0x780] ;  /* 0x0007800023260984 */ /* 0x000f220000000800 */
[----:B------:R-:W-:Y:S02]  /*5f20*/  @P0 LOP3.LUT R39, R39, R10, RZ, 0x3c, !PT ;  /* 0x0000000a27270212 */ /* 0x000fe400078e3cff */
[----:B0-----:R-:W-:Y:S01]  /*5f30*/  MOV R25, 0xffff ;  /* 0x0000ffff00197802 */ /* 0x001fe20000000f00 */
[----:B------:R0:W5:Y:S01]  /*5f40*/  @P0 LDS R37, [R35] ;  /* 0x0000000023250984 */ /* 0x0001620000000800 */
[----:B------:R-:W-:Y:S01]  /*5f50*/  @P0 LEA R28, R39, R28, 0x2 ;  /* 0x0000001c271c0211 */ /* 0x000fe200078e10ff */
[----:B------:R-:W-:Y:S01]  /*5f60*/  HFMA2.MMA R39, -RZ, RZ, 0, 0 ;  /* 0x00000000ff277435 */ /* 0x000fe200000001ff */
[----:B------:R-:W-:Y:S01]  /*5f70*/  MOV R30, 0xffff ;  /* 0x0000ffff001e7802 */ /* 0x000fe20000000f00 */
[----:B------:R-:W-:Y:S01]  /*5f80*/  @P0 LDS R48, [R29+0x780] ;  /* 0x000780001d300984 */ /* 0x000fe20000000800 */
[----:B------:R-:W-:-:S02]  /*5f90*/  MOV R34, 0xffff ;  /* 0x0000ffff00227802 */ /* 0x000fc40000000f00 */
[----:B------:R-:W-:Y:S01]  /*5fa0*/  MOV R36, 0xffff ;  /* 0x0000ffff00247802 */ /* 0x000fe20000000f00 */
[----:B------:R-:W-:Y:S01]  /*5fb0*/  @P0 LDS R46, [R29] ;  /* 0x000000001d2e0984 */ /* 0x000fe20000000800 */
[----:B0-----:R-:W-:Y:S02]  /*5fc0*/  MOV R35, 0xffff ;  /* 0x0000ffff00237802 */ /* 0x001fe40000000f00 */
[----:B------:R-:W-:Y:S01]  /*5fd0*/  MOV R43, 0xffff ;  /* 0x0000ffff002b7802 */ /* 0x000fe20000000f00 */
[----:B------:R-:W-:Y:S04]  /*5fe0*/  @P0 LDS R52, [R28] ;  /* 0x000000001c340984 */ /* 0x000fe80000000800 */
[----:B---3--:R-:W0:Y:S04]  /*5ff0*/  SHFL.BFLY PT, R32, R27, 0x8, 0x101f ;  /* 0x0d101f001b207f89 */ /* 0x008e2800000e0000 */
[----:B------:R0:W-:Y:S04]  /*6000*/  @P0 LDS R54, [R28+0x780] ;  /* 0x000780001c360984 */ /* 0x0001e80000000800 */
[----:B--2---:R-:W2:Y:S01]  /*6010*/  SHFL.BFLY PT, R29, R26, 0x8, 0x101f ;  /* 0x0d101f001a1d7f89 */ /* 0x004ea200000e0000 */
[----:B----4-:R-:W-:Y:S01]  /*6020*/  @P0 MOV R40, R38 ;  /* 0x0000002600280202 */ /* 0x010fe20000000f00 */
[----:B------:R-:W-:Y:S01]  /*6030*/  IMAD.MOV.U32 R38, RZ, RZ, 0xffff ;  /* 0x0000ffffff267424 */ /* 0x000fe200078e00ff */
[----:B-----5:R-:W-:-:S03]  /*6040*/  @P0 MOV R39, R37 ;  /* 0x0000002500270202 */ /* 0x020fc60000000f00 */
[----:B------:R-:W3:Y:S01]  /*6050*/  SHFL.BFLY PT, R41, R40, 0x8, 0x101f ;  /* 0x0d101f0028297f89 */ /* 0x000ee200000e0000 */
[----:B0-----:R-:W-:Y:S01]  /*6060*/  FADD.FTZ R28, R32, R27 ;  /* 0x0000001b201c7221 */ /* 0x001fe20000010000 */
[----:B------:R-:W-:Y:S02]  /*6070*/  IMAD.MOV.U32 R37, RZ, RZ, 0xffff ;  /* 0x0000ffffff257424 */ /* 0x000fe400078e00ff */
[----:B------:R-:W-:Y:S01]  /*6080*/  @P0 IMAD.MOV.U32 R45, RZ, RZ, R48 ;  /* 0x000000ffff2d0224 */ /* 0x000fe200078e0030 */
[----:B------:R-:W0:Y:S01]  /*6090*/  SHFL.BFLY PT, R42, R39, 0x8, 0x101f ;  /* 0x0d101f00272a7f89 */ /* 0x000e2200000e0000 */
[----:B------:R-:W-:Y:S01]  /*60a0*/  HFMA2.MMA R48, -RZ, RZ, 0, 0 ;  /* 0x00000000ff307435 */ /* 0x000fe200000001ff */
[----:B------:R-:W-:Y:S01]  /*60b0*/  @P0 MOV R44, R46 ;  /* 0x0000002e002c0202 */ /* 0x000fe20000000f00 */
[----:B--2---:R-:W-:Y:S01]  /*60c0*/  FADD.FTZ R29, R29, R26 ;  /* 0x0000001a1d1d7221 */ /* 0x004fe20000010000 */
[----:B------:R-:W2:Y:S03]  /*60d0*/  SHFL.BFLY PT, R46, R45, 0x8, 0x101f ;  /* 0x0d101f002d2e7f89 */ /* 0x000ea600000e0000 */
[----:B------:R-:W-:Y:S01]  /*60e0*/  @P0 MOV R48, R52 ;  /* 0x0000003400300202 */ /* 0x000fe20000000f00 */
[----:B------:R-:W4:Y:S04]  /*60f0*/  SHFL.BFLY PT, R51, R44, 0x8, 0x101f ;  /* 0x0d101f002c337f89 */ /* 0x000f2800000e0000 */
[----:B------:R-:W5:Y:S01]  /*6100*/  SHFL.BFLY PT, R32, R28, 0x4, 0x101f ;  /* 0x0c901f001c207f89 */ /* 0x000f6200000e0000 */
[----:B------:R-:W-:-:S03]  /*6110*/  @P0 MOV R50, R54 ;  /* 0x0000003600320202 */ /* 0x000fc60000000f00 */
[----:B------:R-:W1:Y:S01]  /*6120*/  SHFL.BFLY PT, R26, R29, 0x4, 0x101f ;  /* 0x0c901f001d1a7f89 */ /* 0x000e6200000e0000 */
[----:B------:R-:W-:Y:S01]  /*6130*/  ISETP.NE.AND P0, PT, R47, RZ, PT ;  /* 0x000000ff2f00720c */ /* 0x000fe20003f05270 */
[----:B---3--:R-:W-:Y:S02]  /*6140*/  FADD.FTZ R41, R41, R40 ;  /* 0x0000002829297221 */ /* 0x008fe40000010000 */
[----:B------:R-:W3:Y:S01]  /*6150*/  SHFL.BFLY PT, R55, R48, 0x8, 0x101f ;  /* 0x0d101f0030377f89 */ /* 0x000ee200000e0000 */
[----:B0-----:R-:W-:-:S03]  /*6160*/  FADD.FTZ R42, R42, R39 ;  /* 0x000000272a2a7221 */ /* 0x001fc60000010000 */
[----:B------:R-:W0:Y:S01]  /*6170*/  SHFL.BFLY PT, R40, R41, 0x4, 0x101f ;  /* 0x0c901f0029287f89 */ /* 0x000e2200000e0000 */
[----:B--2---:R-:W-:-:S03]  /*6180*/  FADD.FTZ R46, R46, R45 ;  /* 0x0000002d2e2e7221 */ /* 0x004fc60000010000 */
[----:B------:R-:W2:Y:S01]  /*6190*/  SHFL.BFLY PT, R39, R42, 0x4, 0x101f ;  /* 0x0c901f002a277f89 */ /* 0x000ea200000e0000 */
[----:B----4-:R-:W-:-:S03]  /*61a0*/  FADD.FTZ R51, R51, R44 ;  /* 0x0000002c33337221 */ /* 0x010fc60000010000 */
[----:B------:R-:W4:Y:S01]  /*61b0*/  SHFL.BFLY PT, R45, R46, 0x4, 0x101f ;  /* 0x0c901f002e2d7f89 */ /* 0x000f2200000e0000 */
[----:B-----5:R-:W-:-:S03]  /*61c0*/  FADD.FTZ R27, R28, R32 ;  /* 0x000000201c1b7221 */ /* 0x020fc60000010000 */
[----:B------:R-:W5:Y:S01]  /*61d0*/  SHFL.BFLY PT, R44, R51, 0x4, 0x101f ;  /* 0x0c901f00332c7f89 */ /* 0x000f6200000e0000 */
[----:B------:R-:W-:Y:S01]  /*61e0*/  MOV R32, 0xffff ;  /* 0x0000ffff00207802 */ /* 0x000fe20000000f00 */
[----:B------:R-:W-:Y:S02]  /*61f0*/  IMAD.MOV.U32 R28, RZ, RZ, 0xffff ;  /* 0x0000ffffff1c7424 */ /* 0x000fe400078e00ff */
[----:B-1----:R-:W-:Y:S01]  /*6200*/  FADD.FTZ R26, R29, R26 ;  /* 0x0000001a1d1a7221 */ /* 0x002fe20000010000 */
[----:B------:R-:W1:Y:S01]  /*6210*/  SHFL.BFLY PT, R57, R50, 0x8, 0x101f ;  /* 0x0d101f0032397f89 */ /* 0x000e6200000e0000 */
[----:B------:R-:W-:Y:S01]  /*6220*/  MOV R29, 0xffff ;  /* 0x0000ffff001d7802 */ /* 0x000fe20000000f00 */
[----:B---3--:R-:W-:Y:S02]  /*6230*/  FADD.FTZ R55, R55, R48 ;  /* 0x0000003037377221 */ /* 0x008fe40000010000 */
[----:B------:R-:W3:Y:S01]  /*6240*/  SHFL.BFLY PT, R32, R27, 0x2, 0x101f ;  /* 0x0c501f001b207f89 */ /* 0x000ee200000e0000 */
[----:B------:R-:W-:Y:S01]  /*6250*/  MOV R48, 0xffff ;  /* 0x0000ffff00307802 */ /* 0x000fe20000000f00 */
[----:B0-----:R-:W-:-:S02]  /*6260*/  FADD.FTZ R40, R41, R40 ;  /* 0x0000002829287221 */ /* 0x001fc40000010000 */
[----:B------:R-:W0:Y:S01]  /*6270*/  SHFL.BFLY PT, R29, R26, 0x2, 0x101f ;  /* 0x0c501f001a1d7f89 */ /* 0x000e2200000e0000 */
[----:B--2---:R-:W-:-:S03]  /*6280*/  FADD.FTZ R39, R42, R39 ;  /* 0x000000272a277221 */ /* 0x004fc60000010000 */
[----:B------:R-:W2:Y:S01]  /*6290*/  SHFL.BFLY PT, R43, R40, 0x2, 0x101f ;  /* 0x0c501f00282b7f89 */ /* 0x000ea200000e0000 */
[----:B------:R-:W-:Y:S01]  /*62a0*/  MOV R42, 0xffff ;  /* 0x0000ffff002a7802 */ /* 0x000fe20000000f00 */
[----:B----4-:R-:W-:Y:S01]  /*62b0*/  FADD.FTZ R45, R46, R45 ;  /* 0x0000002d2e2d7221 */ /* 0x010fe20000010000 */
[----:B------:R-:W-:Y:S01]  /*62c0*/  MOV R46, 0xffff ;  /* 0x0000ffff002e7802 */ /* 0x000fe20000000f00 */
[----:B------:R-:W4:Y:S01]  /*62d0*/  SHFL.BFLY PT, R28, R39, 0x2, 0x101f ;  /* 0x0c501f00271c7f89 */ /* 0x000f2200000e0000 */
[----:B-----5:R-:W-:-:S03]  /*62e0*/  FADD.FTZ R44, R51, R44 ;  /* 0x0000002c332c7221 */ /* 0x020fc60000010000 */
[----:B------:R-:W5:Y:S01]  /*62f0*/  SHFL.BFLY PT, R48, R55, 0x4, 0x101f ;  /* 0x0c901f0037307f89 */ /* 0x000f6200000e0000 */
[----:B------:R-:W-:Y:S01]  /*6300*/  IADD3 R25, R33, R14, RZ ;  /* 0x0000000e21197210 */ /* 0x000fe20007ffe0ff */
[----:B-1----:R-:W-:Y:S01]  /*6310*/  FADD.FTZ R57, R57, R50 ;  /* 0x0000003239397221 */ /* 0x002fe20000010000 */
[----:B------:R-:W-:Y:S01]  /*6320*/  MOV R50, 0xffff ;  /* 0x0000ffff00327802 */ /* 0x000fe20000000f00 */
[----:B------:R-:W1:Y:S01]  /*6330*/  SHFL.BFLY PT, R51, R44, 0x2, 0x101f ;  /* 0x0c501f002c337f89 */ /* 0x000e6200000e0000 */
[----:B---3--:R-:W-:-:S03]  /*6340*/  FADD.FTZ R36, R27, R32 ;  /* 0x000000201b247221 */ /* 0x008fc60000010000 */
[----:B------:R-:W3:Y:S01]  /*6350*/  SHFL.BFLY PT, R46, R45, 0x2, 0x101f ;  /* 0x0c501f002d2e7f89 */ /* 0x000ee200000e0000 */
[----:B0-----:R-:W-:-:S03]  /*6360*/  FADD.FTZ R35, R26, R29 ;  /* 0x0000001d1a237221 */ /* 0x001fc60000010000 */
[----:B------:R-:W0:Y:S01]  /*6370*/  SHFL.BFLY PT, R50, R57, 0x4, 0x101f ;  /* 0x0c901f0039327f89 */ /* 0x000e2200000e0000 */
[----:B------:R-:W0:Y:S01]  /*6380*/  LDC.64 R26, c[0x0][0x218] ;  /* 0x00008600ff1a7b82 */ /* 0x000e220000000a00 */
[----:B--2---:R-:W-:Y:S02]  /*6390*/  FADD.FTZ R43, R40, R43 ;  /* 0x0000002b282b7221 */ /* 0x004fe40000010000 */
[----:B------:R-:W2:Y:S01]  /*63a0*/  SHFL.BFLY PT, R37, R36, 0x1, 0x101f ;  /* 0x0c301f0024257f89 */ /* 0x000ea200000e0000 */
[----:B------:R-:W-:Y:S01]  /*63b0*/  MOV R40, 0xffff ;  /* 0x0000ffff00287802 */ /* 0x000fe20000000f00 */
[----:B----4-:R-:W-:Y:S02]  /*63c0*/  FADD.FTZ R41, R39, R28 ;  /* 0x0000001c27297221 */ /* 0x010fe40000010000 */
[----:B------:R-:W4:Y:S01]  /*63d0*/  SHFL.BFLY PT, R38, R35, 0x1, 0x101f ;  /* 0x0c301f0023267f89 */ /* 0x000f2200000e0000 */
[----:B------:R-:W-:Y:S01]  /*63e0*/  MOV R39, 0xffff ;  /* 0x0000ffff00277802 */ /* 0x000fe20000000f00 */
[----:B------:R-:W4:Y:S01]  /*63f0*/  LDC.64 R28, c[0x0][0x220] ;  /* 0x00008800ff1c7b82 */ /* 0x000f220000000a00 */
[----:B-----5:R-:W-:Y:S01]  /*6400*/  FADD.FTZ R48, R55, R48 ;  /* 0x0000003037307221 */ /* 0x020fe20000010000 */
[----:B------:R-:W5:Y:S01]  /*6410*/  SHFL.BFLY PT, R40, R41, 0x1, 0x101f ;  /* 0x0c301f0029287f89 */ /* 0x000f6200000e0000 */
[----:B------:R-:W-:Y:S01]  /*6420*/  MOV R55, 0xffff ;  /* 0x0000ffff00377802 */ /* 0x000fe20000000f00 */
[----:B-1----:R-:W-:Y:S01]  /*6430*/  FADD.FTZ R51, R44, R51 ;  /* 0x000000332c337221 */ /* 0x002fe20000010000 */
[----:B------:R-:W-:Y:S01]  /*6440*/  MOV R44, 0xffff ;  /* 0x0000ffff002c7802 */ /* 0x000fe20000000f00 */
[----:B------:R-:W1:Y:S01]  /*6450*/  SHFL.BFLY PT, R42, R43, 0x1, 0x101f ;  /* 0x0c301f002b2a7f89 */ /* 0x000e6200000e0000 */
[----:B---3--:R-:W-:Y:S01]  /*6460*/  FADD.FTZ R45, R45, R46 ;  /* 0x0000002e2d2d7221 */ /* 0x008fe20000010000 */
[----:B------:R-:W-:-:S02]  /*6470*/  IMAD.MOV.U32 R46, RZ, RZ, 0xffff ;  /* 0x0000ffffff2e7424 */ /* 0x000fc400078e00ff */
[----:B------:R-:W3:Y:S01]  /*6480*/  SHFL.BFLY PT, R39, R48, 0x2, 0x101f ;  /* 0x0c501f0030277f89 */ /* 0x000ee200000e0000 */
[----:B0-----:R-:W-:Y:S01]  /*6490*/  FADD.FTZ R50, R57, R50 ;  /* 0x0000003239327221 */ /* 0x001fe20000010000 */
[----:B------:R-:W-:Y:S02]  /*64a0*/  IMAD.WIDE R26, R25, 0x2, R26 ;  /* 0x00000002191a7825 */ /* 0x000fe400078e021a */
[----:B------:R-:W0:Y:S02]  /*64b0*/  SHFL.BFLY PT, R44, R51, 0x1, 0x101f ;  /* 0x0c301f00332c7f89 */ /* 0x000e2400000e0000 */
[----:B--2---:R-:W-:Y:S02]  /*64c0*/  FADD.FTZ R36, R36, R37 ;  /* 0x0000002524247221 */ /* 0x004fe40000010000 */
[----:B------:R-:W2:Y:S01]  /*64d0*/  SHFL.BFLY PT, R46, R45, 0x1, 0x101f ;  /* 0x0c301f002d2e7f89 */ /* 0x000ea200000e0000 */
[----:B----4-:R-:W-:-:S03]  /*64e0*/  FADD.FTZ R35, R35, R38 ;  /* 0x0000002623237221 */ /* 0x010fc60000010000 */
[----:B------:R-:W4:Y:S01]  /*64f0*/  SHFL.BFLY PT, R55, R50, 0x2, 0x101f ;  /* 0x0c501f0032377f89 */ /* 0x000f2200000e0000 */
[----:B------:R-:W-:Y:S01]  /*6500*/  @!P0 F2FP.BF16.F32.PACK_AB R33, RZ, R36 ;  /* 0x00000024ff21823e */ /* 0x000fe200000010ff */
[----:B------:R-:W-:-:S04]  /*6510*/  IMAD.WIDE R28, R25, 0x2, R28 ;  /* 0x00000002191c7825 */ /* 0x000fc800078e021c */
[----:B-----5:R-:W-:Y:S01]  /*6520*/  FADD.FTZ R40, R41, R40 ;  /* 0x0000002829287221 */ /* 0x020fe20000010000 */
[----:B------:R-:W-:Y:S02]  /*6530*/  @!P0 F2FP.BF16.F32.PACK_AB R32, RZ, R35 ;  /* 0x00000023ff20823e */ /* 0x000fe400000010ff */
[----:B------:R-:W-:Y:S01]  /*6540*/  PRMT R34, R33, 0x7610, R34 ;  /* 0x0000761021227816 */ /* 0x000fe20000000022 */
[----:B------:R-:W-:Y:S02]  /*6550*/  IMAD.MOV.U32 R36, RZ, RZ, 0xffff ;  /* 0x0000ffffff247424 */ /* 0x000fe400078e00ff */
[----:B-1----:R-:W-:Y:S01]  /*6560*/  FADD.FTZ R30, R43, R42 ;  /* 0x0000002a2b1e7221 */ /* 0x002fe20000010000 */
[----:B------:R-:W-:Y:S01]  /*6570*/  @!P0 F2FP.BF16.F32.PACK_AB R25, RZ, R40 ;  /* 0x00000028ff19823e */ /* 0x000fe200000010ff */
[----:B------:R-:W-:Y:S01]  /*6580*/  @!P0 STG.E.U16 desc[UR16][R26.64], R32 ;  /* 0x000000201a008986 */ /* 0x000fe2000c101510 */
[----:B---3--:R-:W-:Y:S02]  /*6590*/  FADD.FTZ R39, R48, R39 ;  /* 0x0000002730277221 */ /* 0x008fe40000010000 */
[----:B------:R-:W-:Y:S01]  /*65a0*/  @!P0 F2FP.BF16.F32.PACK_AB R30, RZ, R30 ;  /* 0x0000001eff1e823e */ /* 0x000fe200000010ff */
[----:B------:R1:W-:Y:S01]  /*65b0*/  @!P0 STG.E.U16 desc[UR16][R28.64], R34 ;  /* 0x000000221c008986 */ /* 0x0003e2000c101510 */
[----:B0-----:R-:W-:-:S03]  /*65c0*/  FADD.FTZ R31, R51, R44 ;  /* 0x0000002c331f7221 */ /* 0x001fc60000010000 */
[----:B------:R-:W0:Y:S01]  /*65d0*/  SHFL.BFLY PT, R36, R39, 0x1, 0x101f ;  /* 0x0c301f0027247f89 */ /* 0x000e2200000e0000 */
[----:B--2---:R-:W-:Y:S01]  /*65e0*/  FADD.FTZ R33, R45, R46 ;  /* 0x0000002e2d217221 */ /* 0x004fe20000010000 */
[----:B------:R-:W-:Y:S01]  /*65f0*/  @!P0 F2FP.BF16.F32.PACK_AB R31, RZ, R31 ;  /* 0x0000001fff1f823e */ /* 0x000fe200000010ff */
[----:B----4-:R-:W-:-:S03]  /*6600*/  FADD.FTZ R50, R50, R55 ;  /* 0x0000003732327221 */ /* 0x010fc60000010000 */
[----:B------:R-:W-:Y:S02]  /*6610*/  @!P0 F2FP.BF16.F32.PACK_AB R33, RZ, R33 ;  /* 0x00000021ff21823e */ /* 0x000fe400000010ff */
[----:B-1----:R-:W-:Y:S02]  /*6620*/  PRMT R34, R25, 0x7610, R34 ;  /* 0x0000761019227816 */ /* 0x002fe40000000022 */
[----:B------:R-:W-:-:S03]  /*6630*/  MOV R25, 0xffff ;  /* 0x0000ffff00197802 */ /* 0x000fc60000000f00 */
[----:B------:R1:W-:Y:S04]  /*6640*/  @!P0 STG.E.U16 desc[UR16][R26.64+0x3c], R34 ;  /* 0x00003c221a008986 */ /* 0x0003e8000c101510 */
[----:B------:R1:W-:Y:S04]  /*6650*/  @!P0 STG.E.U16 desc[UR16][R28.64+0x3c], R30 ;  /* 0x00003c1e1c008986 */ /* 0x0003e8000c101510 */
[----:B------:R1:W-:Y:S01]  /*6660*/  @!P0 STG.E.U16 desc[UR16][R26.64+0x78], R31 ;  /* 0x0000781f1a008986 */ /* 0x0003e2000c101510 */
[----:B0-----:R-:W-:-:S03]  /*6670*/  FADD.FTZ R36, R39, R36 ;  /* 0x0000002427247221 */ /* 0x001fc60000010000 */
[----:B------:R1:W0:Y:S04]  /*6680*/  SHFL.BFLY PT, R32, R50, 0x1, 0x101f ;  /* 0x0c301f0032207f89 */ /* 0x00022800000e0000 */
[----:B------:R1:W-:Y:S02]  /*6690*/  @!P0 STG.E.U16 desc[UR16][R28.64+0x78], R33 ;  /* 0x000078211c008986 */ /* 0x0003e4000c101510 */
.L_x_588:
[----:B01----:R-:W-:Y:S01]  /*66a0*/  FADD.FTZ R30, R50, R32 ;  /* 0x00000020321e7221 */ /* 0x003fe20000010000 */
[----:B------:R-:W-:-:S04]  /*66b0*/  @!P0 F2FP.BF16.F32.PACK_AB R25, RZ, R36 ;  /* 0x00000024ff19823e */ /* 0x000fc800000010ff */
[----:B------:R-:W-:Y:S01]  /*66c0*/  @!P0 F2FP.BF16.F32.PACK_AB R30, RZ, R30 ;  /* 0x0000001eff1e823e */ /* 0x000fe200000010ff */
[----:B------:R0:W-:Y:S04]  /*66d0*/  @!P0 STG.E.U16 desc[UR16][R26.64+0xb4], R25 ;  /* 0x0000b4191a008986 */ /* 0x0001e8000c101510 */
[----:B------:R0:W-:Y:S02]  /*66e0*/  @!P0 STG.E.U16 desc[UR16][R28.64+0xb4], R30 ;  /* 0x0000b41e1c008986 */ /* 0x0001e4000c101510 */
.L_x_518:
[----:B------:R-:W-:Y:S05]  /*66f0*/  WARPSYNC.ALL ;  /* 0x0000000000007948 */ /* 0x000fea0003800000 */
[----:B------:R-:W-:Y:S01]  /*6700*/  IADD3 R14, R14, 0x800, RZ ;  /* 0x000008000e0e7810 */ /* 0x000fe20007ffe0ff */
[----:B------:R-:W-:Y:S03]  /*6710*/  BAR.SYNC.DEFER_BLOCKING 0x0 ;  /* 0x0000000000007b1d */ /* 0x000fe60000010000 */
[----:B------:R-:W-:-:S13]  /*6720*/  ISETP.GE.AND P0, PT, R14, UR14, PT ;  /* 0x0000000e0e007c0c */ /* 0x000fda000bf06270 */
[----:B------:R-:W-:Y:S05]  /*6730*/  @!P0 BRA `(.L_x_525) ;  /* 0xffffffe400108947 */ /* 0x000fea000383ffff */
[----:B------:R-:W-:Y:S05]  /*6740*/  EXIT ;  /* 0x000000000000794d */ /* 0x000fea0003800000 */
.L_x_521:
[----:B------:R-:W-:Y:S01]  /*6750*/  HFMA2.MMA R30, -RZ, RZ, 0, 0.000503063201904296875 ;  /* 0x0000101fff1e7435 */ /* 0x000fe200000001ff */
[----:B--2---:R-:W-:Y:S01]  /*6760*/  MOV R34, R26 ;  /* 0x0000001a00227202 */ /* 0x004fe20000000f00 */
[----:B------:R-:W-:Y:S01]  /*6770*/  IMAD.MOV.U32 R31, RZ, RZ, 0x8 ;  /* 0x00000008ff1f7424 */ /* 0x000fe200078e00ff */
[----:B0-----:R-:W-:-:S08]  /*6780*/  MOV R25, 0xffff ;  /* 0x0000ffff00197802 */ /* 0x001fd00000000f00 */
[----:B-1-3--:R-:W-:Y:S05]  /*6790*/  WARPSYNC.COLLECTIVE R25, `(.L_x_526) ;  /* 0x0000000019087348 */ /* 0x00afea0003c00000 */
[----:B------:R0:W2:Y:S02]  /*67a0*/  SHFL.BFLY P2, R32, R34, R31, R30 ;  /* 0x0c00001f22207389 */ /* 0x0000a4000004001e */
[----:B0123--:R-:W-:Y:S01]  /*67b0*/  ENDCOLLECTIVE ;  /* 0x000000000000791b */ /* 0x00ffe20003800000 */
.L_x_526:
[----:B------:R-:W-:Y:S01]  /*67c0*/  IMAD.MOV.U32 R34, RZ, RZ, R27 ;  /* 0x000000ffff227224 */ /* 0x000fe200078e001b */
[----:B------:R-:W-:-:S07]  /*67d0*/  MOV R29, R32 ;  /* 0x00000020001d7202 */ /* 0x000fce0000000f00 */
[----:B------:R-:W-:Y:S05]  /*67e0*/  WARPSYNC.COLLECTIVE R25, `(.L_x_527) ;  /* 0x0000000019087348 */ /* 0x000fea0003c00000 */
[----:B------:R0:W1:Y:S02]  /*67f0*/  SHFL.BFLY P2, R32, R34, R31, R30 ;  /* 0x0c00001f22207389 */ /* 0x000064000004001e */
[----:B01----:R-:W-:Y:S01]  /*6800*/  ENDCOLLECTIVE ;  /* 0x000000000000791b */ /* 0x003fe20003800000 */
.L_x_527:
[----:B------:R-:W-:Y:S01]  /*6810*/  FADD.FTZ R29, R29, R26 ;  /* 0x0000001a1d1d7221 */ /* 0x000fe20000010000 */
[----:B------:R-:W-:-:S04]  /*6820*/  HFMA2.MMA R31, -RZ, RZ, 0, 2.384185791015625e-07 ;  /* 0x00000004ff1f7435 */ /* 0x000fc800000001ff */
[----:B------:R-:W-:Y:S02]  /*6830*/  MOV R34, R29 ;  /* 0x0000001d00227202 */ /* 0x000fe40000000f00 */
[----:B------:R-:W-:-:S07]  /*6840*/  MOV R28, R32 ;  /* 0x00000020001c7202 */ /* 0x000fce0000000f00 */
[----:B------:R-:W-:Y:S05]  /*6850*/  WARPSYNC.COLLECTIVE R25, `(.L_x_528) ;  /* 0x0000000019087348 */ /* 0x000fea0003c00000 */
[----:B------:R0:W1:Y:S02]  /*6860*/  SHFL.BFLY P2, R32, R34, R31, R30 ;  /* 0x0c00001f22207389 */ /* 0x000064000004001e */
[----:B01----:R-:W-:Y:S01]  /*6870*/  ENDCOLLECTIVE ;  /* 0x000000000000791b */ /* 0x003fe20003800000 */
.L_x_528:
[----:B------:R-:W-:-:S05]  /*6880*/  FADD.FTZ R28, R28, R27 ;  /* 0x0000001b1c1c7221 */ /* 0x000fca0000010000 */
[----:B------:R-:W-:Y:S01]  /*6890*/  MOV R34, R28 ;  /* 0x0000001c00227202 */ /* 0x000fe20000000f00 */
[----:B------:R-:W-:-:S07]  /*68a0*/  IMAD.MOV.U32 R36, RZ, RZ, R32 ;  /* 0x000000ffff247224 */ /* 0x000fce00078e0020 */
[----:B------:R-:W-:Y:S05]  /*68b0*/  WARPSYNC.COLLECTIVE R25, `(.L_x_529) ;  /* 0x0000000019087348 */ /* 0x000fea0003c00000 */
[----:B------:R0:W1:Y:S02]  /*68c0*/  SHFL.BFLY P2, R32, R34, R31, R30 ;  /* 0x0c00001f22207389 */ /* 0x000064000004001e */
[----:B01----:R-:W-:Y:S01]  /*68d0*/  ENDCOLLECTIVE ;  /* 0x000000000000791b */ /* 0x003fe20003800000 */
.L_x_529:
[----:B------:R-:W-:-:S05]  /*68e0*/  FADD.FTZ R36, R29, R36 ;  /* 0x000000241d247221 */ /* 0x000fca0000010000 */
[----:B------:R-:W-:Y:S01]  /*68f0*/  MOV R34, R36 ;  /* 0x0000002400227202 */ /* 0x000fe20000000f00 */
[----:B------:R-:W-:Y:S01]  /*6900*/  IMAD.MOV.U32 R31, RZ, RZ, 0x2 ;  /* 0x00000002ff1f7424 */ /* 0x000fe200078e00ff */
[----:B------:R-:W-:-:S07]  /*6910*/  MOV R33, R32 ;  /* 0x0000002000217202 */ /* 0x000fce0000000f00 */
[----:B------:R-:W-:Y:S05]  /*6920*/  WARPSYNC.COLLECTIVE R25, `(.L_x_530) ;  /* 0x0000000019087348 */ /* 0x000fea0003c00000 */
[----:B------:R0:W1:Y:S02]  /*6930*/  SHFL.BFLY P2, R32, R34, R31, R30 ;  /* 0x0c00001f22207389 */ /* 0x000064000004001e */
[----:B01----:R-:W-:Y:S01]  /*6940*/  ENDCOLLECTIVE ;  /* 0x000000000000791b */ /* 0x003fe20003800000 */
.L_x_530:
[----:B------:R-:W-:-:S05]  /*6950*/  FADD.FTZ R33, R28, R33 ;  /* 0x000000211c217221 */ /* 0x000fca0000010000 */
[----:B------:R-:W-:Y:S02]  /*6960*/  MOV R34, R33 ;  /* 0x0000002100227202 */ /* 0x000fe40000000f00 */
[----:B------:R-:W-:-:S07]  /*6970*/  MOV R35, R32 ;  /* 0x0000002000237202 */ /* 0x000fce0000000f00 */
[----:B------:R-:W-:Y:S05]  /*6980*/  WARPSYNC.COLLECTIVE R25, `(.L_x_531) ;  /* 0x0000000019087348 */ /* 0x000fea0003c00000 */
[----:B------:R0:W1:Y:S02]  /*6990*/  SHFL.BFLY P2, R32, R34, R31, R30 ;  /* 0x0c00001f22207389 */ /* 0x000064000004001e */
[----:B01----:R-:W-:Y:S01]  /*69a0*/  ENDCOLLECTIVE ;  /* 0x000000000000791b */ /* 0x003fe20003800000 */
.L_x_531:
[----:B------:R-:W-:Y:S01]  /*69b0*/  FADD.FTZ R35, R36, R35 ;  /* 0x0000002324237221 */ /* 0x000fe20000010000 */
[----:B------:R-:W-:-:S03]  /*69c0*/  HFMA2.MMA R31, -RZ, RZ, 0, 5.9604644775390625e-08 ;  /* 0x00000001ff1f7435 */ /* 0x000fc600000001ff */
[----:B------:R-:W-:Y:S01]  /*69d0*/  IMAD.MOV.U32 R34, RZ, RZ, R35 ;  /* 0x000000ffff227224 */ /* 0x000fe200078e0023 */
[----:B------:R-:W-:-:S07]  /*69e0*/  MOV R26, R32 ;  /* 0x00000020001a7202 */ /* 0x000fce0000000f00 */
[----:B------:R-:W-:Y:S05]  /*69f0*/  WARPSYNC.COLLECTIVE R25, `(.L_x_532) ;  /* 0x0000000019087348 */ /* 0x000fea0003c00000 */
[----:B------:R0:W1:Y:S02]  /*6a00*/  SHFL.BFLY P2, R32, R34, R31, R30 ;  /* 0x0c00001f22207389 */ /* 0x000064000004001e */
[----:B01----:R-:W-:Y:S01]  /*6a10*/  ENDCOLLECTIVE ;  /* 0x000000000000791b */ /* 0x003fe20003800000 */
.L_x_532:
[----:B------:R-:W-:-:S05]  /*6a20*/  FADD.FTZ R37, R33, R26 ;  /* 0x0000001a21257221 */ /* 0x000fca0000010000 */
[----:B------:R-:W-:Y:S02]  /*6a30*/  MOV R34, R37 ;  /* 0x0000002500227202 */ /* 0x000fe40000000f00 */
[----:B------:R-:W-:-:S07]  /*6a40*/  MOV R38, R32 ;  /* 0x0000002000267202 */ /* 0x000fce0000000f00 */
[----:B------:R-:W-:Y:S05]  /*6a50*/  WARPSYNC.COLLECTIVE R25, `(.L_x_533) ;  /* 0x0000000019087348 */ /* 0x000fea0003c00000 */
[----:B------:R0:W1:Y:S02]  /*6a60*/  SHFL.BFLY P2, R32, R34, R31, R30 ;  /* 0x0c00001f22207389 */ /* 0x000064000004001e */
[----:B01----:R-:W-:Y:S01]  /*6a70*/  ENDCOLLECTIVE ;  /* 0x000000000000791b */ /* 0x003fe20003800000 */
.L_x_533:
[----:B------:R-:W-:Y:S01]  /*6a80*/  FADD.FTZ R38, R35, R38 ;  /* 0x0000002623267221 */ /* 0x000fe20000010000 */
[----:B------:R-:W-:Y:S06]  /*6a90*/  BRA `(.L_x_534) ;  /* 0xffffffec006c7947 */ /* 0x000fec000383ffff */
.L_x_522:
[----:B------:R-:W-:Y:S01]  /*6aa0*/  BSSY B1, `(.L_x_535) ;  /* 0x0000008000017945 */ /* 0x000fe20003800000 */
[----:B----4-:R-:W-:Y:S01]  /*6ab0*/  IMAD.MOV.U32 R34, RZ, RZ, R33 ;  /* 0x000000ffff227224 */ /* 0x010fe200078e0021 */
[----:B---3--:R-:W-:Y:S02]  /*6ac0*/  MOV R31, 0x8 ;  /* 0x00000008001f7802 */ /* 0x008fe40000000f00 */
[----:B------:R-:W-:Y:S02]  /*6ad0*/  MOV R30, 0x101f ;  /* 0x0000101f001e7802 */ /* 0x000fe40000000f00 */
[----:B------:R-:W-:-:S07]  /*6ae0*/  MOV R25, 0xffff ;  /* 0x0000ffff00197802 */ /* 0x000fce0000000f00 */
[----:B012---:R-:W-:Y:S05]  /*6af0*/  WARPSYNC.COLLECTIVE R25, `(.L_x_536) ;  /* 0x0000000019087348 */ /* 0x007fea0003c00000 */
[----:B------:R3:W4:Y:S02]  /*6b00*/  SHFL.BFLY P2, R32, R34, R31, R30 ;  /* 0x0c00001f22207389 */ /* 0x000724000004001e */
[----:B01234-:R-:W-:Y:S01]  /*6b10*/  ENDCOLLECTIVE ;  /* 0x000000000000791b */ /* 0x01ffe20003800000 */
.L_x_536:
[----:B------:R-:W-:Y:S05]  /*6b20*/  BSYNC B1 ;  /* 0x0000000000017941 */ /* 0x000fea0003800000 */
.L_x_535:
[----:B------:R-:W-:Y:S01]  /*6b30*/  HFMA2.MMA R31, -RZ, RZ, 0, 4.76837158203125e-07 ;  /* 0x00000008ff1f7435 */ /* 0x000fe200000001ff */
[----:B------:R-:W-:Y:S01]  /*6b40*/  MOV R34, R35 ;  /* 0x0000002300227202 */ /* 0x000fe20000000f00 */
[----:B------:R-:W-:Y:S01]  /*6b50*/  IMAD.MOV.U32 R25, RZ, RZ, 0xffff ;  /* 0x0000ffffff197424 */ /* 0x000fe200078e00ff */
[----:B------:R-:W-:Y:S01]  /*6b60*/  MOV R30, 0x101f ;  /* 0x0000101f001e7802 */ /* 0x000fe20000000f00 */
[----:B------:R-:W-:-:S07]  /*6b70*/  IMAD.MOV.U32 R36, RZ, RZ, R32 ;  /* 0x000000ffff247224 */ /* 0x000fce00078e0020 */
[----:B------:R-:W-:Y:S05]  /*6b80*/  WARPSYNC.COLLECTIVE R25, `(.L_x_537) ;  /* 0x0000000019087348 */ /* 0x000fea0003c00000 */
[----:B------:R0:W1:Y:S02]  /*6b90*/  SHFL.BFLY P2, R32, R34, R31, R30 ;  /* 0x0c00001f22207389 */ /* 0x000064000004001e */
[----:B01----:R-:W-:Y:S01]  /*6ba0*/  ENDCOLLECTIVE ;  /* 0x000000000000791b */ /* 0x003fe20003800000 */
.L_x_537:
[----:B------:R-:W-:Y:S01]  /*6bb0*/  FADD.FTZ R36, R36, R33 ;  /* 0x0000002124247221 */ /* 0x000fe20000010000 */
[----:B------:R-:W-:-:S04]  /*6bc0*/  HFMA2.MMA R31, -RZ, RZ, 0, 2.384185791015625e-07 ;  /* 0x00000004ff1f7435 */ /* 0x000fc800000001ff */
[----:B------:R-:W-:Y:S02]  /*6bd0*/  MOV R34, R36 ;  /* 0x0000002400227202 */ /* 0x000fe40000000f00 */
[----:B------:R-:W-:-:S07]  /*6be0*/  MOV R38, R32 ;  /* 0x0000002000267202 */ /* 0x000fce0000000f00 */
[----:B------:R-:W-:Y:S05]  /*6bf0*/  WARPSYNC.COLLECTIVE R25, `(.L_x_538) ;  /* 0x0000000019087348 */ /* 0x000fea0003c00000 */
[----:B------:R0:W1:Y:S02]  /*6c00*/  SHFL.BFLY P2, R32, R34, R31, R30 ;  /* 0x0c00001f22207389 */ /* 0x000064000004001e */
[----:B01----:R-:W-:Y:S01]  /*6c10*/  ENDCOLLECTIVE ;  /* 0x000000000000791b */ /* 0x003fe20003800000 */
.L_x_538:
[----:B------:R-:W-:-:S05]  /*6c20*/  FADD.FTZ R38, R38, R35 ;  /* 0x0000002326267221 */ /* 0x000fca0000010000 */
[----:B------:R-:W-:Y:S01]  /*6c30*/  MOV R34, R38 ;  /* 0x0000002600227202 */ /* 0x000fe20000000f00 */
[----:B------:R-:W-:-:S07]  /*6c40*/  IMAD.MOV.U32 R37, RZ, RZ, R32 ;  /* 0x000000ffff257224 */ /* 0x000fce00078e0020 */
[----:B------:R-:W-:Y:S05]  /*6c50*/  WARPSYNC.COLLECTIVE R25, `(.L_x_539) ;  /* 0x0000000019087348 */ /* 0x000fea0003c00000 */
[----:B------:R0:W1:Y:S02]  /*6c60*/  SHFL.BFLY P2, R32, R34, R31, R30 ;  /* 0x0c00001f22207389 */ /* 0x000064000004001e */
[----:B01----:R-:W-:Y:S01]  /*6c70*/  ENDCOLLECTIVE ;  /* 0x000000000000791b */ /* 0x003fe20003800000 */
.L_x_539:
[----:B------:R-:W-:-:S05]  /*6c80*/  FADD.FTZ R37, R36, R37 ;  /* 0x0000002524257221 */ /* 0x000fca0000010000 */
[----:B------:R-:W-:Y:S01]  /*6c90*/  MOV R34, R37 ;  /* 0x0000002500227202 */ /* 0x000fe20000000f00 */
[----:B------:R-:W-:Y:S01]  /*6ca0*/  IMAD.MOV.U32 R31, RZ, RZ, 0x2 ;  /* 0x00000002ff1f7424 */ /* 0x000fe200078e00ff */
[----:B------:R-:W-:-:S07]  /*6cb0*/  MOV R39, R32 ;  /* 0x0000002000277202 */ /* 0x000fce0000000f00 */
[----:B------:R-:W-:Y:S05]  /*6cc0*/  WARPSYNC.COLLECTIVE R25, `(.L_x_540) ;  /* 0x0000000019087348 */ /* 0x000fea0003c00000 */
[----:B------:R0:W1:Y:S02]  /*6cd0*/  SHFL.BFLY P2, R32, R34, R31, R30 ;  /* 0x0c00001f22207389 */ /* 0x000064000004001e */
[----:B01----:R-:W-:Y:S01]  /*6ce0*/  ENDCOLLECTIVE ;  /* 0x000000000000791b */ /* 0x003fe20003800000 */
.L_x_540:
[----:B------:R-:W-:-:S05]  /*6cf0*/  FADD.FTZ R39, R38, R39 ;  /* 0x0000002726277221 */ /* 0x000fca0000010000 */
[----:B------:R-:W-:Y:S02]  /*6d00*/  MOV R34, R39 ;  /* 0x0000002700227202 */ /* 0x000fe40000000f00 */
[----:B------:R-:W-:-:S07]  /*6d10*/  MOV R40, R32 ;  /* 0x0000002000287202 */ /* 0x000fce0000000f00 */
[----:B------:R-:W-:Y:S05]  /*6d20*/  WARPSYNC.COLLECTIVE R25, `(.L_x_541) ;  /* 0x0000000019087348 */ /* 0x000fea0003c00000 */
[----:B------:R0:W1:Y:S02]  /*6d30*/  SHFL.BFLY P2, R32, R34, R31, R30 ;  /* 0x0c00001f22207389 */ /* 0x000064000004001e */
[----:B01----:R-:W-:Y:S01]  /*6d40*/  ENDCOLLECTIVE ;  /* 0x000000000000791b */ /* 0x003fe20003800000 */
.L_x_541:
[----:B------:R-:W-:Y:S01]  /*6d50*/  FADD.FTZ R40, R37, R40 ;  /* 0x0000002825287221 */ /* 0x000fe20000010000 */
[----:B------:R-:W-:-:S03]  /*6d60*/  HFMA2.MMA R31, -RZ, RZ, 0, 5.9604644775390625e-08 ;  /* 0x00000001ff1f7435 */ /* 0x000fc600000001ff */
[----:B------:R-:W-:Y:S01]  /*6d70*/  IMAD.MOV.U32 R34, RZ, RZ, R40 ;  /* 0x000000ffff227224 */ /* 0x000fe200078e0028 */
[----:B------:R-:W-:-:S07]  /*6d80*/  MOV R42, R32 ;  /* 0x00000020002a7202 */ /* 0x000fce0000000f00 */
[----:B------:R-:W-:Y:S05]  /*6d90*/  WARPSYNC.COLLECTIVE R25, `(.L_x_542) ;  /* 0x0000000019087348 */ /* 0x000fea0003c00000 */
[----:B------:R0:W1:Y:S02]  /*6da0*/  SHFL.BFLY P2, R32, R34, R31, R30 ;  /* 0x0c00001f22207389 */ /* 0x000064000004001e */
[----:B01----:R-:W-:Y:S01]  /*6db0*/  ENDCOLLECTIVE ;  /* 0x000000000000791b */ /* 0x003fe20003800000 */
.L_x_542:
[----:B------:R-:W-:-:S05]  /*6dc0*/  FADD.FTZ R42, R39, R42 ;  /* 0x0000002a272a7221 */ /* 0x000fca0000010000 */
[----:B------:R-:W-:Y:S02]  /*6dd0*/  MOV R34, R42 ;  /* 0x0000002a00227202 */ /* 0x000fe40000000f00 */
[----:B------:R-:W-:-:S07]  /*6de0*/  MOV R33, R32 ;  /* 0x0000002000217202 */ /* 0x000fce0000000f00 */
[----:B------:R-:W-:Y:S05]  /*6df0*/  WARPSYNC.COLLECTIVE R25, `(.L_x_543) ;  /* 0x0000000019087348 */ /* 0x000fea0003c00000 */
[----:B------:R0:W1:Y:S02]  /*6e00*/  SHFL.BFLY P2, R32, R34, R31, R30 ;  /* 0x0c00001f22207389 */ /* 0x000064000004001e */
[----:B01----:R-:W-:Y:S01]  /*6e10*/  ENDCOLLECTIVE ;  /* 0x000000000000791b */ /* 0x003fe20003800000 */
.L_x_543:
[----:B------:R-:W-:Y:S01]  /*6e20*/  FADD.FTZ R33, R40, R33 ;  /* 0x0000002128217221 */ /* 0x000fe20000010000 */
[----:B------:R-:W-:Y:S06]  /*6e30*/  BRA `(.L_x_544) ;  /* 0xffffffec00287947 */ /* 0x000fec000383ffff */
.L_x_523:
[----:B------:R-:W-:Y:S01]  /*6e40*/  BSSY B1, `(.L_x_545) ;  /* 0x0000008000017945 */ /* 0x000fe20003800000 */
[----:B0-----:R-:W-:Y:S01]  /*6e50*/  IMAD.MOV.U32 R34, RZ, RZ, R33 ;  /* 0x000000ffff227224 */ /* 0x001fe200078e0021 */
[----:B------:R-:W-:Y:S02]  /*6e60*/  MOV R31, 0x8 ;  /* 0x00000008001f7802 */ /* 0x000fe40000000f00 */
[----:B--2---:R-:W-:Y:S02]  /*6e70*/  MOV R30, 0x101f ;  /* 0x0000101f001e7802 */ /* 0x004fe40000000f00 */
[----:B------:R-:W-:-:S07]  /*6e80*/  MOV R25, 0xffff ;  /* 0x0000ffff00197802 */ /* 0x000fce0000000f00 */
[----:B-1-34-:R-:W-:Y:S05]  /*6e90*/  WARPSYNC.COLLECTIVE R25, `(.L_x_546) ;  /* 0x0000000019087348 */ /* 0x01afea0003c00000 */
[----:B------:R0:W2:Y:S02]  /*6ea0*/  SHFL.BFLY P2, R32, R34, R31, R30 ;  /* 0x0c00001f22207389 */ /* 0x0000a4000004001e */
[----:B01234-:R-:W-:Y:S01]  /*6eb0*/  ENDCOLLECTIVE ;  /* 0x000000000000791b */ /* 0x01ffe20003800000 */
.L_x_546:
[----:B------:R-:W-:Y:S05]  /*6ec0*/  BSYNC B1 ;  /* 0x0000000000017941 */ /* 0x000fea0003800000 */
.L_x_545:
        /* <DEDUP_REMOVED lines=8> */
.L_x_547:
[----:B------:R-:W-:Y:S01]  /*6f50*/  FADD.FTZ R36, R36, R33 ;  /* 0x0000002124247221 */ /* 0x000fe20000010000 */
[----:B------:R-:W-:-:S04]  /*6f60*/  HFMA2.MMA R31, -RZ, RZ, 0, 2.384185791015625e-07 ;  /* 0x00000004ff1f7435 */ /* 0x000fc800000001ff */
[----:B------:R-:W-:Y:S02]  /*6f70*/  MOV R34, R36 ;  /* 0x0000002400227202 */ /* 0x000fe40000000f00 */
[----:B------:R-:W-:-:S07]  /*6f80*/  MOV R38, R32 ;  /* 0x0000002000267202 */ /* 0x000fce0000000f00 */
[----:B------:R-:W-:Y:S05]  /*6f90*/  WARPSYNC.COLLECTIVE R25, `(.L_x_548) ;  /* 0x0000000019087348 */ /* 0x000fea0003c00000 */
[----:B------:R0:W1:Y:S02]  /*6fa0*/  SHFL.BFLY P2, R32, R34, R31, R30 ;  /* 0x0c00001f22207389 */ /* 0x000064000004001e */
[----:B01----:R-:W-:Y:S01]  /*6fb0*/  ENDCOLLECTIVE ;  /* 0x000000000000791b */ /* 0x003fe20003800000 */
.L_x_548:
[----:B------:R-:W-:-:S05]  /*6fc0*/  FADD.FTZ R38, R38, R35 ;  /* 0x0000002326267221 */ /* 0x000fca0000010000 */
[----:B------:R-:W-:Y:S01]  /*6fd0*/  MOV R34, R38 ;  /* 0x0000002600227202 */ /* 0x000fe20000000f00 */
[----:B------:R-:W-:-:S07]  /*6fe0*/  IMAD.MOV.U32 R37, RZ, RZ, R32 ;  /* 0x000000ffff257224 */ /* 0x000fce00078e0020 */
[----:B------:R-:W-:Y:S05]  /*6ff0*/  WARPSYNC.COLLECTIVE R25, `(.L_x_549) ;  /* 0x0000000019087348 */ /* 0x000fea0003c00000 */
[----:B------:R0:W1:Y:S02]  /*7000*/  SHFL.BFLY P2, R32, R34, R31, R30 ;  /* 0x0c00001f22207389 */ /* 0x000064000004001e */
[----:B01----:R-:W-:Y:S01]  /*7010*/  ENDCOLLECTIVE ;  /* 0x000000000000791b */ /* 0x003fe20003800000 */
.L_x_549:
[----:B------:R-:W-:-:S05]  /*7020*/  FADD.FTZ R37, R36, R37 ;  /* 0x0000002524257221 */ /* 0x000fca0000010000 */
[----:B------:R-:W-:Y:S01]  /*7030*/  MOV R34, R37 ;  /* 0x0000002500227202 */ /* 0x000fe20000000f00 */
[----:B------:R-:W-:Y:S01]  /*7040*/  IMAD.MOV.U32 R31, RZ, RZ, 0x2 ;  /* 0x00000002ff1f7424 */ /* 0x000fe200078e00ff */
[----:B------:R-:W-:-:S07]  /*7050*/  MOV R39, R32 ;  /* 0x0000002000277202 */ /* 0x000fce0000000f00 */
[----:B------:R-:W-:Y:S05]  /*7060*/  WARPSYNC.COLLECTIVE R25, `(.L_x_550) ;  /* 0x0000000019087348 */ /* 0x000fea0003c00000 */
[----:B------:R0:W1:Y:S02]  /*7070*/  SHFL.BFLY P2, R32, R34, R31, R30 ;  /* 0x0c00001f22207389 */ /* 0x000064000004001e */
[----:B01----:R-:W-:Y:S01]  /*7080*/  ENDCOLLECTIVE ;  /* 0x000000000000791b */ /* 0x003fe20003800000 */
.L_x_550:
[----:B------:R-:W-:-:S05]  /*7090*/  FADD.FTZ R39, R38, R39 ;  /* 0x0000002726277221 */ /* 0x000fca0000010000 */
[----:B------:R-:W-:Y:S02]  /*70a0*/  MOV R34, R39 ;  /* 0x0000002700227202 */ /* 0x000fe40000000f00 */
[----:B------:R-:W-:-:S07]  /*70b0*/  MOV R40, R32 ;  /* 0x0000002000287202 */ /* 0x000fce0000000f00 */
[----:B------:R-:W-:Y:S05]  /*70c0*/  WARPSYNC.COLLECTIVE R25, `(.L_x_551) ;  /* 0x0000000019087348 */ /* 0x000fea0003c00000 */
[----:B------:R0:W1:Y:S02]  /*70d0*/  SHFL.BFLY P2, R32, R34, R31, R30 ;  /* 0x0c00001f22207389 */ /* 0x000064000004001e */
[----:B01----:R-:W-:Y:S01]  /*70e0*/  ENDCOLLECTIVE ;  /* 0x000000000000791b */ /* 0x003fe20003800000 */
.L_x_551:
[----:B------:R-:W-:Y:S01]  /*70f0*/  FADD.FTZ R40, R37, R40 ;  /* 0x0000002825287221 */ /* 0x000fe20000010000 */
[----:B------:R-:W-:-:S03]  /*7100*/  HFMA2.MMA R31, -RZ, RZ, 0, 5.9604644775390625e-08 ;  /* 0x00000001ff1f7435 */ /* 0x000fc600000001ff */
[----:B------:R-:W-:Y:S01]  /*7110*/  IMAD.MOV.U32 R34, RZ, RZ, R40 ;  /* 0x000000ffff227224 */ /* 0x000fe200078e0028 */
[----:B------:R-:W-:-:S07]  /*7120*/  MOV R42, R32 ;  /* 0x00000020002a7202 */ /* 0x000fce0000000f00 */
[----:B------:R-:W-:Y:S05]  /*7130*/  WARPSYNC.COLLECTIVE R25, `(.L_x_552) ;  /* 0x0000000019087348 */ /* 0x000fea0003c00000 */
[----:B------:R0:W1:Y:S02]  /*7140*/  SHFL.BFLY P2, R32, R34, R31, R30 ;  /* 0x0c00001f22207389 */ /* 0x000064000004001e */
[----:B01----:R-:W-:Y:S01]  /*7150*/  ENDCOLLECTIVE ;  /* 0x000000000000791b */ /* 0x003fe20003800000 */
.L_x_552:
[----:B------:R-:W-:-:S05]  /*7160*/  FADD.FTZ R42, R39, R42 ;  /* 0x0000002a272a7221 */ /* 0x000fca0000010000 */
[----:B------:R-:W-:Y:S02]  /*7170*/  MOV R34, R42 ;  /* 0x0000002a00227202 */ /* 0x000fe40000000f00 */
[----:B------:R-:W-:-:S07]  /*7180*/  MOV R33, R32 ;  /* 0x0000002000217202 */ /* 0x000fce0000000f00 */
[----:B------:R-:W-:Y:S05]  /*7190*/  WARPSYNC.COLLECTIVE R25, `(.L_x_553) ;  /* 0x0000000019087348 */ /* 0x000fea0003c00000 */
[----:B------:R0:W1:Y:S02]  /*71a0*/  SHFL.BFLY P2, R32, R34, R31, R30 ;  /* 0x0c00001f22207389 */ /* 0x000064000004001e */
[----:B01----:R-:W-:Y:S01]  /*71b0*/  ENDCOLLECTIVE ;  /* 0x000000000000791b */ /* 0x003fe20003800000 */
.L_x_553:
[----:B------:R-:W-:Y:S01]  /*71c0*/  FADD.FTZ R33, R40, R33 ;  /* 0x0000002128217221 */ /* 0x000fe20000010000 */
[----:B------:R-:W-:Y:S06]  /*71d0*/  BRA `(.L_x_554) ;  /* 0xffffffe800cc7947 */ /* 0x000fec000383ffff */
.L_x_524:
[----:B------:R-:W-:Y:S01]  /*71e0*/  HFMA2.MMA R31, -RZ, RZ, 0, 4.76837158203125e-07 ;  /* 0x00000008ff1f7435 */ /* 0x000fe200000001ff */
[----:B------:R-:W-:Y:S01]  /*71f0*/  BSSY B0, `(.L_x_555) ;  /* 0x0000007000007945 */ /* 0x000fe20003800000 */
[----:B--2---:R-:W-:Y:S01]  /*7200*/  IMAD.MOV.U32 R34, RZ, RZ, R26 ;  /* 0x000000ffff227224 */ /* 0x004fe200078e001a */
[----:B------:R-:W-:Y:S02]  /*7210*/  MOV R30, 0x101f ;  /* 0x0000101f001e7802 */ /* 0x000fe40000000f00 */
[----:B0-----:R-:W-:-:S07]  /*7220*/  MOV R25, 0xffff ;  /* 0x0000ffff00197802 */ /* 0x001fce0000000f00 */
[----:B-1-3--:R-:W-:Y:S05]  /*7230*/  WARPSYNC.COLLECTIVE R25, `(.L_x_556) ;  /* 0x0000000019087348 */ /* 0x00afea0003c00000 */
[----:B------:R0:W2:Y:S02]  /*7240*/  SHFL.BFLY P2, R32, R34, R31, R30 ;  /* 0x0c00001f22207389 */ /* 0x0000a4000004001e */
[----:B0123--:R-:W-:Y:S01]  /*7250*/  ENDCOLLECTIVE ;  /* 0x000000000000791b */ /* 0x00ffe20003800000 */
.L_x_556:
[----:B------:R-:W-:Y:S05]  /*7260*/  BSYNC B0 ;  /* 0x0000000000007941 */ /* 0x000fea0003800000 */
.L_x_555:
[----:B------:R-:W-:Y:S01]  /*7270*/  HFMA2.MMA R31, -RZ, RZ, 0, 4.76837158203125e-07 ;  /* 0x00000008ff1f7435 */ /* 0x000fe200000001ff */
[----:B------:R-:W-:Y:S01]  /*7280*/  MOV R34, R27 ;  /* 0x0000001b00227202 */ /* 0x000fe20000000f00 */
[----:B------:R-:W-:Y:S01]  /*7290*/  IMAD.MOV.U32 R25, RZ, RZ, 0xffff ;  /* 0x0000ffffff197424 */ /* 0x000fe200078e00ff */
[----:B------:R-:W-:Y:S01]  /*72a0*/  MOV R30, 0x101f ;  /* 0x0000101f001e7802 */ /* 0x000fe20000000f00 */
[----:B------:R-:W-:Y:S01]  /*72b0*/  IMAD.MOV.U32 R29, RZ, RZ, R32 ;  /* 0x000000ffff1d7224 */ /* 0x000fe200078e0020 */
[----:B------:R-:W-:Y:S01]  /*72c0*/  @P0 IADD3 R35, R33, 0x1e, RZ ;  /* 0x0000001e21230810 */ /* 0x000fe20007ffe0ff */
[----:B------:R-:W-:Y:S01]  /*72d0*/  IMAD.MOV.U32 R40, RZ, RZ, RZ ;  /* 0x000000ffff287224 */ /* 0x000fe200078e00ff */
[----:B------:R-:W-:-:S07]  /*72e0*/  @P0 LEA R36, R47, UR6, 0x7 ;  /* 0x000000062f240c11 */ /* 0x000fce000f8e38ff */
[----:B------:R-:W-:Y:S05]  /*72f0*/  WARPSYNC.COLLECTIVE R25, `(.L_x_557) ;  /* 0x0000000019087348 */ /* 0x000fea0003c00000 */
[----:B------:R0:W1:Y:S02]  /*7300*/  SHFL.BFLY P2, R32, R34, R31, R30 ;  /* 0x0c00001f22207389 */ /* 0x000064000004001e */
[----:B01----:R-:W-:Y:S01]  /*7310*/  ENDCOLLECTIVE ;  /* 0x000000000000791b */ /* 0x003fe20003800000 */
.L_x_557:
[----:B------:R-:W-:Y:S01]  /*7320*/  FADD.FTZ R29, R29, R26 ;  /* 0x0000001a1d1d7221 */ /* 0x000fe20000010000 */
[----:B------:R-:W-:Y:S01]  /*7330*/  @P0 LOP3.LUT R35, R35, R10, RZ, 0x3c, !PT ;  /* 0x0000000a23230212 */ /* 0x000fe200078e3cff */
[----:B------:R-:W-:Y:S01]  /*7340*/  HFMA2.MMA R39, -RZ, RZ, 0, 0 ;  /* 0x00000000ff277435 */ /* 0x000fe200000001ff */
[----:B------:R-:W-:Y:S01]  /*7350*/  CS2R R44, SRZ ;  /* 0x00000000002c7805 */ /* 0x000fe2000001ff00 */
[----:B------:R-:W-:Y:S01]  /*7360*/  HFMA2.MMA R50, -RZ, RZ, 0, 0 ;  /* 0x00000000ff327435 */ /* 0x000fe200000001ff */
[----:B------:R-:W-:-:S05]  /*7370*/  @P0 LEA R35, R35, R36, 0x2 ;  /* 0x0000002423230211 */ /* 0x000fca00078e10ff */
[----:B------:R0:W1:Y:S01]  /*7380*/  @P0 LDS R38, [R35+0x780] ;  /* 0x0007800023260984 */ /* 0x0000620000000800 */
[----:B------:R-:W-:Y:S01]  /*7390*/  HFMA2.MMA R31, -RZ, RZ, 0, 2.384185791015625e-07 ;  /* 0x00000004ff1f7435 */ /* 0x000fe200000001ff */
[----:B------:R-:W-:Y:S02]  /*73a0*/  MOV R34, R29 ;  /* 0x0000001d00227202 */ /* 0x000fe40000000f00 */
[----:B------:R0:W2:Y:S01]  /*73b0*/  @P0 LDS R37, [R35] ;  /* 0x0000000023250984 */ /* 0x0000a20000000800 */
[----:B------:R-:W-:-:S07]  /*73c0*/  FADD.FTZ R28, R32, R27 ;  /* 0x0000001b201c7221 */ /* 0x000fce0000010000 */
[----:B012---:R-:W-:Y:S05]  /*73d0*/  WARPSYNC.COLLECTIVE R25, `(.L_x_558) ;  /* 0x0000000019087348 */ /* 0x007fea0003c00000 */
[----:B------:R3:W4:Y:S02]  /*73e0*/  SHFL.BFLY P2, R32, R34, R31, R30 ;  /* 0x0c00001f22207389 */ /* 0x000724000004001e */
[----:B01234-:R-:W-:Y:S01]  /*73f0*/  ENDCOLLECTIVE ;  /* 0x000000000000791b */ /* 0x01ffe20003800000 */
.L_x_558:
[----:B------:R-:W-:Y:S01]  /*7400*/  IMAD.MOV.U32 R34, RZ, RZ, R28 ;  /* 0x000000ffff227224 */ /* 0x000fe200078e001c */
[----:B------:R-:W-:-:S07]  /*7410*/  MOV R26, R32 ;  /* 0x00000020001a7202 */ /* 0x000fce0000000f00 */
[----:B------:R-:W-:Y:S05]  /*7420*/  WARPSYNC.COLLECTIVE R25, `(.L_x_559) ;  /* 0x0000000019087348 */ /* 0x000fea0003c00000 */
[----:B------:R0:W1:Y:S02]  /*7430*/  SHFL.BFLY P2, R32, R34, R31, R30 ;  /* 0x0c00001f22207389 */ /* 0x000064000004001e */
[----:B01----:R-:W-:Y:S01]  /*7440*/  ENDCOLLECTIVE ;  /* 0x000000000000791b */ /* 0x003fe20003800000 */
.L_x_559:
[----:B------:R-:W-:Y:S01]  /*7450*/  @P0 MOV R40, R38 ;  /* 0x0000002600280202 */ /* 0x000fe20000000f00 */
[----:B------:R-:W-:Y:S01]  /*7460*/  FADD.FTZ R26, R29, R26 ;  /* 0x0000001a1d1a7221 */ /* 0x000fe20000010000 */
[----:B------:R-:W-:-:S04]  /*7470*/  @P0 MOV R39, R37 ;  /* 0x0000002500270202 */ /* 0x000fc80000000f00 */
[----:B------:R-:W-:Y:S01]  /*7480*/  MOV R34, R26 ;  /* 0x0000001a00227202 */ /* 0x000fe20000000f00 */
[----:B------:R-:W-:Y:S02]  /*7490*/  IMAD.MOV.U32 R31, RZ, RZ, 0x2 ;  /* 0x00000002ff1f7424 */ /* 0x000fe400078e00ff */
[----:B------:R-:W-:Y:S01]  /*74a0*/  FADD.FTZ R27, R28, R32 ;  /* 0x000000201c1b7221 */ /* 0x000fe20000010000 */
[----:B------:R-:W-:-:S07]  /*74b0*/  @P0 LEA R28, R47, UR6, 0x7 ;  /* 0x000000062f1c0c11 */ /* 0x000fce000f8e38ff */
[----:B------:R-:W-:Y:S05]  /*74c0*/  WARPSYNC.COLLECTIVE R25, `(.L_x_560) ;  /* 0x0000000019087348 */ /* 0x000fea0003c00000 */
[----:B------:R0:W1:Y:S02]  /*74d0*/  SHFL.BFLY P2, R32, R34, R31, R30 ;  /* 0x0c00001f22207389 */ /* 0x000064000004001e */
[----:B01----:R-:W-:Y:S01]  /*74e0*/  ENDCOLLECTIVE ;  /* 0x000000000000791b */ /* 0x003fe20003800000 */
.L_x_560:
[----:B------:R-:W-:Y:S02]  /*74f0*/  MOV R34, R27 ;  /* 0x0000001b00227202 */ /* 0x000fe40000000f00 */
[----:B------:R-:W-:-:S07]  /*7500*/  MOV R29, R32 ;  /* 0x00000020001d7202 */ /* 0x000fce0000000f00 */
[----:B------:R-:W-:Y:S05]  /*7510*/  WARPSYNC.COLLECTIVE R25, `(.L_x_561) ;  /* 0x0000000019087348 */ /* 0x000fea0003c00000 */
[----:B------:R0:W1:Y:S02]  /*7520*/  SHFL.BFLY P2, R32, R34, R31, R30 ;  /* 0x0c00001f22207389 */ /* 0x000064000004001e */
[----:B01----:R-:W-:Y:S01]  /*7530*/  ENDCOLLECTIVE ;  /* 0x000000000000791b */ /* 0x003fe20003800000 */
.L_x_561:
[----:B------:R-:W-:Y:S01]  /*7540*/  FADD.FTZ R35, R26, R29 ;  /* 0x0000001d1a237221 */ /* 0x000fe20000010000 */
[----:B------:R-:W-:-:S04]  /*7550*/  @P0 IADD3 R29, R33, 0x3c, RZ ;  /* 0x0000003c211d0810 */ /* 0x000fc80007ffe0ff */
[----:B------:R-:W-:-:S04]  /*7560*/  @P0 LOP3.LUT R29, R29, R10, RZ, 0x3c, !PT ;  /* 0x0000000a1d1d0212 */ /* 0x000fc800078e3cff */
[----:B------:R-:W-:Y:S02]  /*7570*/  @P0 LEA R29, R29, R28, 0x2 ;  /* 0x0000001c1d1d0211 */ /* 0x000fe400078e10ff */
[----:B------:R-:W-:Y:S01]  /*7580*/  MOV R34, R35 ;  /* 0x0000002300227202 */ /* 0x000fe20000000f00 */
[----:B------:R-:W-:Y:S02]  /*7590*/  IMAD.MOV.U32 R31, RZ, RZ, 0x1 ;  /* 0x00000001ff1f7424 */ /* 0x000fe400078e00ff */
[----:B------:R0:W1:Y:S04]  /*75a0*/  @P0 LDS R46, [R29] ;  /* 0x000000001d2e0984 */ /* 0x0000680000000800 */
[----:B------:R0:W2:Y:S01]  /*75b0*/  @P0 LDS R48, [R29+0x780] ;  /* 0x000780001d300984 */ /* 0x0000a20000000800 */
[----:B------:R-:W-:-:S07]  /*75c0*/  FADD.FTZ R36, R27, R32 ;  /* 0x000000201b247221 */ /* 0x000fce0000010000 */
[----:B012---:R-:W-:Y:S05]  /*75d0*/  WARPSYNC.COLLECTIVE R25, `(.L_x_562) ;  /* 0x0000000019087348 */ /* 0x007fea0003c00000 */
[----:B------:R3:W4:Y:S02]  /*75e0*/  SHFL.BFLY P2, R32, R34, R31, R30 ;  /* 0x0c00001f22207389 */ /* 0x000724000004001e */
[----:B01234-:R-:W-:Y:S01]  /*75f0*/  ENDCOLLECTIVE ;  /* 0x000000000000791b */ /* 0x01ffe20003800000 */
.L_x_562:
[----:B------:R-:W0:Y:S01]  /*7600*/  LDC.64 R26, c[0x0][0x218] ;  /* 0x00008600ff1a7b82 */ /* 0x000e220000000a00 */
[----:B------:R-:W-:Y:S02]  /*7610*/  MOV R34, R36 ;  /* 0x0000002400227202 */ /* 0x000fe40000000f00 */
[----:B------:R-:W-:-:S07]  /*7620*/  MOV R38, R32 ;  /* 0x0000002000267202 */ /* 0x000fce0000000f00 */
[----:B0-----:R-:W-:Y:S05]  /*7630*/  WARPSYNC.COLLECTIVE R25, `(.L_x_563) ;  /* 0x0000000019087348 */ /* 0x001fea0003c00000 */
[----:B------:R1:W2:Y:S02]  /*7640*/  SHFL.BFLY P2, R32, R34, R31, R30 ;  /* 0x0c00001f22207389 */ /* 0x0002a4000004001e */
[----:B012---:R-:W-:Y:S01]  /*7650*/  ENDCOLLECTIVE ;  /* 0x000000000000791b */ /* 0x007fe20003800000 */
.L_x_563:
[----:B------:R-:W-:Y:S01]  /*7660*/  FADD.FTZ R35, R35, R38 ;  /* 0x0000002623237221 */ /* 0x000fe20000010000 */
[----:B------:R-:W-:Y:S02]  /*7670*/  @P0 MOV R44, R46 ;  /* 0x0000002e002c0202 */ /* 0x000fe40000000f00 */
[----:B------:R-:W-:Y:S01]  /*7680*/  @P0 MOV R45, R48 ;  /* 0x00000030002d0202 */ /* 0x000fe20000000f00 */
[----:B------:R-:W-:Y:S02]  /*7690*/  HFMA2.MMA R48, -RZ, RZ, 0, 0 ;  /* 0x00000000ff307435 */ /* 0x000fe400000001ff */
[----:B------:R-:W-:Y:S01]  /*76a0*/  HFMA2.MMA R31, -RZ, RZ, 0, 4.76837158203125e-07 ;  /* 0x00000008ff1f7435 */ /* 0x000fe200000001ff */
[----:B------:R-:W-:Y:S01]  /*76b0*/  IMAD.MOV.U32 R34, RZ, RZ, R39 ;  /* 0x000000ffff227224 */ /* 0x000fe200078e0027 */
[----:B------:R-:W-:-:S09]  /*76c0*/  MOV R37, R32 ;  /* 0x0000002000257202 */ /* 0x000fd20000000f00 */
[----:B------:R-:W-:Y:S05]  /*76d0*/  WARPSYNC.COLLECTIVE R25, `(.L_x_564) ;  /* 0x0000000019087348 */ /* 0x000fea0003c00000 */
[----:B------:R0:W1:Y:S02]  /*76e0*/  SHFL.BFLY P2, R32, R34, R31, R30 ;  /* 0x0c00001f22207389 */ /* 0x000064000004001e */
[----:B01----:R-:W-:Y:S01]  /*76f0*/  ENDCOLLECTIVE ;  /* 0x000000000000791b */ /* 0x003fe20003800000 */
.L_x_564:
[----:B------:R-:W-:Y:S01]  /*7700*/  FADD.FTZ R36, R36, R37 ;  /* 0x0000002524247221 */ /* 0x000fe20000010000 */
[----:B------:R-:W-:-:S05]  /*7710*/  IADD3 R37, R33, R14, RZ ;  /* 0x0000000e21257210 */ /* 0x000fca0007ffe0ff */
[----:B------:R-:W-:Y:S01]  /*7720*/  IMAD.WIDE R26, R37, 0x2, R26 ;  /* 0x00000002251a7825 */ /* 0x000fe200078e021a */
[----:B------:R-:W-:Y:S02]  /*7730*/  MOV R34, R40 ;  /* 0x0000002800227202 */ /* 0x000fe40000000f00 */
[----:B------:R-:W-:-:S07]  /*7740*/  MOV R42, R32 ;  /* 0x00000020002a7202 */ /* 0x000fce0000000f00 */
[----:B------:R-:W-:Y:S05]  /*7750*/  WARPSYNC.COLLECTIVE R25, `(.L_x_565) ;  /* 0x0000000019087348 */ /* 0x000fea0003c00000 */
[----:B------:R0:W1:Y:S02]  /*7760*/  SHFL.BFLY P2, R32, R34, R31, R30 ;  /* 0x0c00001f22207389 */ /* 0x000064000004001e */
[----:B01----:R-:W-:Y:S01]  /*7770*/  ENDCOLLECTIVE ;  /* 0x000000000000791b */ /* 0x003fe20003800000 */
.L_x_565:
[----:B------:R-:W-:Y:S01]  /*7780*/  FADD.FTZ R42, R42, R39 ;  /* 0x000000272a2a7221 */ /* 0x000fe20000010000 */
[----:B------:R-:W-:-:S04]  /*7790*/  HFMA2.MMA R31, -RZ, RZ, 0, 2.384185791015625e-07 ;  /* 0x00000004ff1f7435 */ /* 0x000fc800000001ff */
[----:B------:R-:W-:Y:S01]  /*77a0*/  MOV R34, R42 ;  /* 0x0000002a00227202 */ /* 0x000fe20000000f00 */
[----:B------:R-:W-:-:S07]  /*77b0*/  IMAD.MOV.U32 R41, RZ, RZ, R32 ;  /* 0x000000ffff297224 */ /* 0x000fce00078e0020 */
[----:B------:R-:W-:Y:S05]  /*77c0*/  WARPSYNC.COLLECTIVE R25, `(.L_x_566) ;  /* 0x0000000019087348 */ /* 0x000fea0003c00000 */
[----:B------:R0:W1:Y:S02]  /*77d0*/  SHFL.BFLY P2, R32, R34, R31, R30 ;  /* 0x0c00001f22207389 */ /* 0x000064000004001e */
[----:B01----:R-:W-:Y:S01]  /*77e0*/  ENDCOLLECTIVE ;  /* 0x000000000000791b */ /* 0x003fe20003800000 */
.L_x_566:
[----:B------:R-:W-:-:S04]  /*77f0*/  FADD.FTZ R41, R41, R40 ;  /* 0x0000002829297221 */ /* 0x000fc80000010000 */
[----:B------:R-:W-:Y:S01]  /*7800*/  IMAD.MOV.U32 R34, RZ, RZ, R41 ;  /* 0x000000ffff227224 */ /* 0x000fe200078e0029 */
[----:B------:R-:W-:-:S07]  /*7810*/  MOV R39, R32 ;  /* 0x0000002000277202 */ /* 0x000fce0000000f00 */
[----:B------:R-:W-:Y:S05]  /*7820*/  WARPSYNC.COLLECTIVE R25, `(.L_x_567) ;  /* 0x0000000019087348 */ /* 0x000fea0003c00000 */
[----:B------:R0:W1:Y:S02]  /*7830*/  SHFL.BFLY P2, R32, R34, R31, R30 ;  /* 0x0c00001f22207389 */ /* 0x000064000004001e */
[----:B01----:R-:W-:Y:S01]  /*7840*/  ENDCOLLECTIVE ;  /* 0x000000000000791b */ /* 0x003fe20003800000 */
.L_x_567:
[----:B------:R-:W-:Y:S01]  /*7850*/  FADD.FTZ R39, R42, R39 ;  /* 0x000000272a277221 */ /* 0x000fe20000010000 */
[----:B------:R-:W-:-:S03]  /*7860*/  HFMA2.MMA R31, -RZ, RZ, 0, 1.1920928955078125e-07 ;  /* 0x00000002ff1f7435 */ /* 0x000fc600000001ff */
[----:B------:R-:W-:Y:S01]  /*7870*/  IMAD.MOV.U32 R34, RZ, RZ, R39 ;  /* 0x000000ffff227224 */ /* 0x000fe200078e0027 */
[----:B------:R-:W-:-:S07]  /*7880*/  MOV R40, R32 ;  /* 0x0000002000287202 */ /* 0x000fce0000000f00 */
[----:B------:R-:W-:Y:S05]  /*7890*/  WARPSYNC.COLLECTIVE R25, `(.L_x_568) ;  /* 0x0000000019087348 */ /* 0x000fea0003c00000 */
[----:B------:R0:W1:Y:S02]  /*78a0*/  SHFL.BFLY P2, R32, R34, R31, R30 ;  /* 0x0c00001f22207389 */ /* 0x000064000004001e */
[----:B01----:R-:W-:Y:S01]  /*78b0*/  ENDCOLLECTIVE ;  /* 0x000000000000791b */ /* 0x003fe20003800000 */
.L_x_568:
[----:B------:R-:W-:-:S05]  /*78c0*/  FADD.FTZ R40, R41, R40 ;  /* 0x0000002829287221 */ /* 0x000fca0000010000 */
[----:B------:R-:W-:Y:S02]  /*78d0*/  MOV R34, R40 ;  /* 0x0000002800227202 */ /* 0x000fe40000000f00 */
[----:B------:R-:W-:-:S07]  /*78e0*/  MOV R28, R32 ;  /* 0x00000020001c7202 */ /* 0x000fce0000000f00 */
[----:B------:R-:W-:Y:S05]  /*78f0*/  WARPSYNC.COLLECTIVE R25, `(.L_x_569) ;  /* 0x0000000019087348 */ /* 0x000fea0003c00000 */
[----:B------:R0:W1:Y:S02]  /*7900*/  SHFL.BFLY P2, R32, R34, R31, R30 ;  /* 0x0c00001f22207389 */ /* 0x000064000004001e */
[----:B01----:R-:W-:Y:S01]  /*7910*/  ENDCOLLECTIVE ;  /* 0x000000000000791b */ /* 0x003fe20003800000 */
.L_x_569:
[----:B------:R-:W-:Y:S01]  /*7920*/  FADD.FTZ R41, R39, R28 ;  /* 0x0000001c27297221 */ /* 0x000fe20000010000 */
[----:B------:R-:W-:Y:S02]  /*7930*/  @P0 IADD3 R39, R33, 0x5a, RZ ;  /* 0x0000005a21270810 */ /* 0x000fe40007ffe0ff */
[----:B------:R-:W-:Y:S02]  /*7940*/  @P0 LEA R28, R47, UR6, 0x7 ;  /* 0x000000062f1c0c11 */ /* 0x000fe4000f8e38ff */
[----:B------:R-:W-:-:S04]  /*7950*/  @P0 LOP3.LUT R39, R39, R10, RZ, 0x3c, !PT ;  /* 0x0000000a27270212 */ /* 0x000fc800078e3cff */
[----:B------:R-:W-:Y:S02]  /*7960*/  @P0 LEA R28, R39, R28, 0x2 ;  /* 0x0000001c271c0211 */ /* 0x000fe400078e10ff */
[----:B------:R-:W-:Y:S01]  /*7970*/  MOV R34, R41 ;  /* 0x0000002900227202 */ /* 0x000fe20000000f00 */
[----:B------:R-:W-:Y:S02]  /*7980*/  IMAD.MOV.U32 R31, RZ, RZ, 0x1 ;  /* 0x00000001ff1f7424 */ /* 0x000fe400078e00ff */
[----:B------:R0:W1:Y:S04]  /*7990*/  @P0 LDS R52, [R28] ;  /* 0x000000001c340984 */ /* 0x0000680000000800 */
[----:B------:R0:W2:Y:S01]  /*79a0*/  @P0 LDS R54, [R28+0x780] ;  /* 0x000780001c360984 */ /* 0x0000a20000000800 */
[----:B------:R-:W-:-:S07]  /*79b0*/  IMAD.MOV.U32 R43, RZ, RZ, R32 ;  /* 0x000000ffff2b7224 */ /* 0x000fce00078e0020 */
[----:B012---:R-:W-:Y:S05]  /*79c0*/  WARPSYNC.COLLECTIVE R25, `(.L_x_570) ;  /* 0x0000000019087348 */ /* 0x007fea0003c00000 */
[----:B------:R3:W4:Y:S02]  /*79d0*/  SHFL.BFLY P2, R32, R34, R31, R30 ;  /* 0x0c00001f22207389 */ /* 0x000724000004001e */
[----:B01234-:R-:W-:Y:S01]  /*79e0*/  ENDCOLLECTIVE ;  /* 0x000000000000791b */ /* 0x01ffe20003800000 */
.L_x_570:
[----:B------:R-:W-:Y:S01]  /*79f0*/  FADD.FTZ R43, R40, R43 ;  /* 0x0000002b282b7221 */ /* 0x000fe20000010000 */
[----:B------:R-:W0:Y:S04]  /*7a00*/  LDC.64 R28, c[0x0][0x220] ;  /* 0x00008800ff1c7b82 */ /* 0x000e280000000a00 */
[----:B------:R-:W-:Y:S02]  /*7a10*/  MOV R34, R43 ;  /* 0x0000002b00227202 */ /* 0x000fe40000000f00 */
[----:B------:R-:W-:-:S07]  /*7a20*/  MOV R40, R32 ;  /* 0x0000002000287202 */ /* 0x000fce0000000f00 */
[----:B0-----:R-:W-:Y:S05]  /*7a30*/  WARPSYNC.COLLECTIVE R25, `(.L_x_571) ;  /* 0x0000000019087348 */ /* 0x001fea0003c00000 */
[----:B------:R1:W2:Y:S02]  /*7a40*/  SHFL.BFLY P2, R32, R34, R31, R30 ;  /* 0x0c00001f22207389 */ /* 0x0002a4000004001e */
[----:B012---:R-:W-:Y:S01]  /*7a50*/  ENDCOLLECTIVE ;  /* 0x000000000000791b */ /* 0x007fe20003800000 */
.L_x_571:
[----:B------:R-:W-:-:S04]  /*7a60*/  IMAD.WIDE R28, R37, 0x2, R28 ;  /* 0x00000002251c7825 */ /* 0x000fc800078e021c */
[----:B------:R-:W-:Y:S01]  /*7a70*/  FADD.FTZ R40, R41, R40 ;  /* 0x0000002829287221 */ /* 0x000fe20000010000 */
[----:B------:R-:W-:Y:S01]  /*7a80*/  @P0 MOV R48, R52 ;  /* 0x0000003400300202 */ /* 0x000fe20000000f00 */
[----:B------:R-:W-:Y:S01]  /*7a90*/  @P0 IMAD.MOV.U32 R50, RZ, RZ, R54 ;  /* 0x000000ffff320224 */ /* 0x000fe200078e0036 */
[----:B------:R-:W-:Y:S01]  /*7aa0*/  ISETP.NE.AND P0, PT, R47, RZ, PT ;  /* 0x000000ff2f00720c */ /* 0x000fe20003f05270 */
[----:B------:R-:W-:Y:S01]  /*7ab0*/  HFMA2.MMA R31, -RZ, RZ, 0, 4.76837158203125e-07 ;  /* 0x00000008ff1f7435 */ /* 0x000fe200000001ff */
[----:B------:R-:W-:-:S11]  /*7ac0*/  IMAD.MOV.U32 R34, RZ, RZ, R44 ;  /* 0x000000ffff227224 */ /* 0x000fd600078e002c */
[----:B------:R-:W-:Y:S02]  /*7ad0*/  @!P0 F2FP.BF16.F32.PACK_AB R33, RZ, R36 ;  /* 0x00000024ff21823e */ /* 0x000fe400000010ff */
[----:B------:R-:W-:-:S07]  /*7ae0*/  MOV R42, R32 ;  /* 0x00000020002a7202 */ /* 0x000fce0000000f00 */
[----:B------:R-:W-:Y:S05]  /*7af0*/  WARPSYNC.COLLECTIVE R25, `(.L_x_572) ;  /* 0x0000000019087348 */ /* 0x000fea0003c00000 */
[----:B------:R0:W1:Y:S02]  /*7b00*/  SHFL.BFLY P2, R32, R34, R31, R30 ;  /* 0x0c00001f22207389 */ /* 0x000064000004001e */
[----:B01----:R-:W-:Y:S01]  /*7b10*/  ENDCOLLECTIVE ;  /* 0x000000000000791b */ /* 0x003fe20003800000 */
.L_x_572:
[----:B------:R-:W-:Y:S01]  /*7b20*/  FADD.FTZ R42, R43, R42 ;  /* 0x0000002a2b2a7221 */ /* 0x000fe20000010000 */
[----:B------:R-:W-:Y:S02]  /*7b30*/  MOV R34, R45 ;  /* 0x0000002d00227202 */ /* 0x000fe40000000f00 */
[----:B------:R-:W-:-:S07]  /*7b40*/  MOV R51, R32 ;  /* 0x0000002000337202 */ /* 0x000fce0000000f00 */
[----:B------:R-:W-:Y:S05]  /*7b50*/  WARPSYNC.COLLECTIVE R25, `(.L_x_573) ;  /* 0x0000000019087348 */ /* 0x000fea0003c00000 */
[----:B------:R0:W1:Y:S02]  /*7b60*/  SHFL.BFLY P2, R32, R34, R31, R30 ;  /* 0x0c00001f22207389 */ /* 0x000064000004001e */
[----:B01----:R-:W-:Y:S01]  /*7b70*/  ENDCOLLECTIVE ;  /* 0x000000000000791b */ /* 0x003fe20003800000 */
.L_x_573:
[----:B------:R-:W-:Y:S01]  /*7b80*/  FADD.FTZ R51, R51, R44 ;  /* 0x0000002c33337221 */ /* 0x000fe20000010000 */
[----:B------:R-:W-:-:S04]  /*7b90*/  HFMA2.MMA R31, -RZ, RZ, 0, 2.384185791015625e-07 ;  /* 0x00000004ff1f7435 */ /* 0x000fc800000001ff */
[----:B------:R-:W-:Y:S01]  /*7ba0*/  MOV R34, R51 ;  /* 0x0000003300227202 */ /* 0x000fe20000000f00 */
[----:B------:R-:W-:-:S07]  /*7bb0*/  IMAD.MOV.U32 R46, RZ, RZ, R32 ;  /* 0x000000ffff2e7224 */ /* 0x000fce00078e0020 */
[----:B------:R-:W-:Y:S05]  /*7bc0*/  WARPSYNC.COLLECTIVE R25, `(.L_x_574) ;  /* 0x0000000019087348 */ /* 0x000fea0003c00000 */
[----:B------:R0:W1:Y:S02]  /*7bd0*/  SHFL.BFLY P2, R32, R34, R31, R30 ;  /* 0x0c00001f22207389 */ /* 0x000064000004001e */
[----:B01----:R-:W-:Y:S01]  /*7be0*/  ENDCOLLECTIVE ;  /* 0x000000000000791b */ /* 0x003fe20003800000 */
.L_x_574:
[----:B------:R-:W-:-:S04]  /*7bf0*/  FADD.FTZ R46, R46, R45 ;  /* 0x0000002d2e2e7221 */ /* 0x000fc80000010000 */
[----:B------:R-:W-:Y:S01]  /*7c00*/  IMAD.MOV.U32 R34, RZ, RZ, R46 ;  /* 0x000000ffff227224 */ /* 0x000fe200078e002e */
[----:B------:R-:W-:-:S07]  /*7c10*/  MOV R44, R32 ;  /* 0x00000020002c7202 */ /* 0x000fce0000000f00 */
[----:B------:R-:W-:Y:S05]  /*7c20*/  WARPSYNC.COLLECTIVE R25, `(.L_x_575) ;  /* 0x0000000019087348 */ /* 0x000fea0003c00000 */
[----:B------:R0:W1:Y:S02]  /*7c30*/  SHFL.BFLY P2, R32, R34, R31, R30 ;  /* 0x0c00001f22207389 */ /* 0x000064000004001e */
[----:B01----:R-:W-:Y:S01]  /*7c40*/  ENDCOLLECTIVE ;  /* 0x000000000000791b */ /* 0x003fe20003800000 */
.L_x_575:
[----:B------:R-:W-:Y:S01]  /*7c50*/  FADD.FTZ R44, R51, R44 ;  /* 0x0000002c332c7221 */ /* 0x000fe20000010000 */
[----:B------:R-:W-:-:S03]  /*7c60*/  HFMA2.MMA R31, -RZ, RZ, 0, 1.1920928955078125e-07 ;  /* 0x00000002ff1f7435 */ /* 0x000fc600000001ff */
[----:B------:R-:W-:Y:S01]  /*7c70*/  IMAD.MOV.U32 R34, RZ, RZ, R44 ;  /* 0x000000ffff227224 */ /* 0x000fe200078e002c */
[----:B------:R-:W-:-:S07]  /*7c80*/  MOV R45, R32 ;  /* 0x00000020002d7202 */ /* 0x000fce0000000f00 */
[----:B------:R-:W-:Y:S05]  /*7c90*/  WARPSYNC.COLLECTIVE R25, `(.L_x_576) ;  /* 0x0000000019087348 */ /* 0x000fea0003c00000 */
[----:B------:R0:W1:Y:S02]  /*7ca0*/  SHFL.BFLY P2, R32, R34, R31, R30 ;  /* 0x0c00001f22207389 */ /* 0x000064000004001e */
[----:B01----:R-:W-:Y:S01]  /*7cb0*/  ENDCOLLECTIVE ;  /* 0x000000000000791b */ /* 0x003fe20003800000 */
.L_x_576:
[----:B------:R-:W-:-:S05]  /*7cc0*/  FADD.FTZ R45, R46, R45 ;  /* 0x0000002d2e2d7221 */ /* 0x000fca0000010000 */
[----:B------:R-:W-:Y:S02]  /*7cd0*/  MOV R34, R45 ;  /* 0x0000002d00227202 */ /* 0x000fe40000000f00 */
[----:B------:R-:W-:-:S07]  /*7ce0*/  MOV R51, R32 ;  /* 0x0000002000337202 */ /* 0x000fce0000000f00 */
[----:B------:R-:W-:Y:S05]  /*7cf0*/  WARPSYNC.COLLECTIVE R25, `(.L_x_577) ;  /* 0x0000000019087348 */ /* 0x000fea0003c00000 */
[----:B------:R0:W1:Y:S02]  /*7d00*/  SHFL.BFLY P2, R32, R34, R31, R30 ;  /* 0x0c00001f22207389 */ /* 0x000064000004001e */
[----:B01----:R-:W-:Y:S01]  /*7d10*/  ENDCOLLECTIVE ;  /* 0x000000000000791b */ /* 0x003fe20003800000 */
.L_x_577:
[----:B------:R-:W-:-:S05]  /*7d20*/  FADD.FTZ R51, R44, R51 ;  /* 0x000000332c337221 */ /* 0x000fca0000010000 */
[----:B------:R-:W-:Y:S01]  /*7d30*/  MOV R34, R51 ;  /* 0x0000003300227202 */ /* 0x000fe20000000f00 */
[----:B------:R-:W-:Y:S02]  /*7d40*/  IMAD.MOV.U32 R31, RZ, RZ, 0x1 ;  /* 0x00000001ff1f7424 */ /* 0x000fe400078e00ff */
[----:B------:R-:W-:-:S07]  /*7d50*/  IMAD.MOV.U32 R46, RZ, RZ, R32 ;  /* 0x000000ffff2e7224 */ /* 0x000fce00078e0020 */
[----:B------:R-:W-:Y:S05]  /*7d60*/  WARPSYNC.COLLECTIVE R25, `(.L_x_578) ;  /* 0x0000000019087348 */ /* 0x000fea0003c00000 */
[----:B------:R0:W1:Y:S02]  /*7d70*/  SHFL.BFLY P2, R32, R34, R31, R30 ;  /* 0x0c00001f22207389 */ /* 0x000064000004001e */
[----:B01----:R-:W-:Y:S01]  /*7d80*/  ENDCOLLECTIVE ;  /* 0x000000000000791b */ /* 0x003fe20003800000 */
.L_x_578:
[----:B------:R-:W-:-:S05]  /*7d90*/  FADD.FTZ R45, R45, R46 ;  /* 0x0000002e2d2d7221 */ /* 0x000fca0000010000 */
[----:B------:R-:W-:Y:S02]  /*7da0*/  MOV R34, R45 ;  /* 0x0000002d00227202 */ /* 0x000fe40000000f00 */
[----:B------:R-:W-:-:S07]  /*7db0*/  MOV R44, R32 ;  /* 0x00000020002c7202 */ /* 0x000fce0000000f00 */
[----:B------:R-:W-:Y:S05]  /*7dc0*/  WARPSYNC.COLLECTIVE R25, `(.L_x_579) ;  /* 0x0000000019087348 */ /* 0x000fea0003c00000 */
[----:B------:R0:W1:Y:S02]  /*7dd0*/  SHFL.BFLY P2, R32, R34, R31, R30 ;  /* 0x0c00001f22207389 */ /* 0x000064000004001e */
[----:B01----:R-:W-:Y:S01]  /*7de0*/  ENDCOLLECTIVE ;  /* 0x000000000000791b */ /* 0x003fe20003800000 */
.L_x_579:
[----:B------:R-:W-:Y:S01]  /*7df0*/  HFMA2.MMA R31, -RZ, RZ, 0, 4.76837158203125e-07 ;  /* 0x00000008ff1f7435 */ /* 0x000fe200000001ff */
[----:B------:R-:W-:Y:S01]  /*7e00*/  IMAD.MOV.U32 R34, RZ, RZ, R48 ;  /* 0x000000ffff227224 */ /* 0x000fe200078e0030 */
[----:B------:R-:W-:-:S09]  /*7e10*/  MOV R46, R32 ;  /* 0x00000020002e7202 */ /* 0x000fd20000000f00 */
[----:B------:R-:W-:Y:S05]  /*7e20*/  WARPSYNC.COLLECTIVE R25, `(.L_x_580) ;  /* 0x0000000019087348 */ /* 0x000fea0003c00000 */
[----:B------:R0:W1:Y:S02]  /*7e30*/  SHFL.BFLY P2, R32, R34, R31, R30 ;  /* 0x0c00001f22207389 */ /* 0x000064000004001e */
[----:B01----:R-:W-:Y:S01]  /*7e40*/  ENDCOLLECTIVE ;  /* 0x000000000000791b */ /* 0x003fe20003800000 */
.L_x_580:
[----:B------:R-:W-:Y:S02]  /*7e50*/  MOV R34, R50 ;  /* 0x0000003200227202 */ /* 0x000fe40000000f00 */
[----:B------:R-:W-:-:S07]  /*7e60*/  MOV R55, R32 ;  /* 0x0000002000377202 */ /* 0x000fce0000000f00 */
[----:B------:R-:W-:Y:S05]  /*7e70*/  WARPSYNC.COLLECTIVE R25, `(.L_x_581) ;  /* 0x0000000019087348 */ /* 0x000fea0003c00000 */
[----:B------:R0:W1:Y:S02]  /*7e80*/  SHFL.BFLY P2, R32, R34, R31, R30 ;  /* 0x0c00001f22207389 */ /* 0x000064000004001e */
[----:B01----:R-:W-:Y:S01]  /*7e90*/  ENDCOLLECTIVE ;  /* 0x000000000000791b */ /* 0x003fe20003800000 */
.L_x_581:
[----:B------:R-:W-:-:S05]  /*7ea0*/  FADD.FTZ R55, R55, R48 ;  /* 0x0000003037377221 */ /* 0x000fca0000010000 */
[----:B------:R-:W-:Y:S01]  /*7eb0*/  MOV R34, R55 ;  /* 0x0000003700227202 */ /* 0x000fe20000000f00 */
[----:B------:R-:W-:Y:S01]  /*7ec0*/  IMAD.MOV.U32 R31, RZ, RZ, 0x4 ;  /* 0x00000004ff1f7424 */ /* 0x000fe200078e00ff */
[----:B------:R-:W-:-:S07]  /*7ed0*/  MOV R57, R32 ;  /* 0x0000002000397202 */ /* 0x000fce0000000f00 */
[----:B------:R-:W-:Y:S05]  /*7ee0*/  WARPSYNC.COLLECTIVE R25, `(.L_x_582) ;  /* 0x0000000019087348 */ /* 0x000fea0003c00000 */
[----:B------:R0:W1:Y:S02]  /*7ef0*/  SHFL.BFLY P2, R32, R34, R31, R30 ;  /* 0x0c00001f22207389 */ /* 0x000064000004001e */
[----:B01----:R-:W-:Y:S01]  /*7f00*/  ENDCOLLECTIVE ;  /* 0x000000000000791b */ /* 0x003fe20003800000 */
.L_x_582:
[----:B------:R-:W-:-:S05]  /*7f10*/  FADD.FTZ R57, R57, R50 ;  /* 0x0000003239397221 */ /* 0x000fca0000010000 */
[----:B------:R-:W-:Y:S02]  /*7f20*/  MOV R34, R57 ;  /* 0x0000003900227202 */ /* 0x000fe40000000f00 */
[----:B------:R-:W-:-:S07]  /*7f30*/  MOV R48, R32 ;  /* 0x0000002000307202 */ /* 0x000fce0000000f00 */
[----:B------:R-:W-:Y:S05]  /*7f40*/  WARPSYNC.COLLECTIVE R25, `(.L_x_583) ;  /* 0x0000000019087348 */ /* 0x000fea0003c00000 */
[----:B------:R0:W1:Y:S02]  /*7f50*/  SHFL.BFLY P2, R32, R34, R31, R30 ;  /* 0x0c00001f22207389 */ /* 0x000064000004001e */
[----:B01----:R-:W-:Y:S01]  /*7f60*/  ENDCOLLECTIVE ;  /* 0x000000000000791b */ /* 0x003fe20003800000 */
.L_x_583:
[----:B------:R-:W-:Y:S01]  /*7f70*/  FADD.FTZ R48, R55, R48 ;  /* 0x0000003037307221 */ /* 0x000fe20000010000 */
[----:B------:R-:W-:-:S03]  /*7f80*/  HFMA2.MMA R31, -RZ, RZ, 0, 1.1920928955078125e-07 ;  /* 0x00000002ff1f7435 */ /* 0x000fc600000001ff */
[----:B------:R-:W-:Y:S01]  /*7f90*/  IMAD.MOV.U32 R34, RZ, RZ, R48 ;  /* 0x000000ffff227224 */ /* 0x000fe200078e0030 */
[----:B------:R-:W-:-:S07]  /*7fa0*/  MOV R50, R32 ;  /* 0x0000002000327202 */ /* 0x000fce0000000f00 */
[----:B------:R-:W-:Y:S05]  /*7fb0*/  WARPSYNC.COLLECTIVE R25, `(.L_x_584) ;  /* 0x0000000019087348 */ /* 0x000fea0003c00000 */
[----:B------:R0:W1:Y:S02]  /*7fc0*/  SHFL.BFLY P2, R32, R34, R31, R30 ;  /* 0x0c00001f22207389 */ /* 0x000064000004001e */
[----:B01----:R-:W-:Y:S01]  /*7fd0*/  ENDCOLLECTIVE ;  /* 0x000000000000791b */ /* 0x003fe20003800000 */
.L_x_584:
[----:B------:R-:W-:-:S04]  /*7fe0*/  FADD.FTZ R50, R57, R50 ;  /* 0x0000003239327221 */ /* 0x000fc80000010000 */
[----:B------:R-:W-:Y:S01]  /*7ff0*/  IMAD.MOV.U32 R34, RZ, RZ, R50 ;  /* 0x000000ffff227224 */ /* 0x000fe200078e0032 */
[----:B------:R-:W-:-:S07]  /*8000*/  MOV R39, R32 ;  /* 0x0000002000277202 */ /* 0x000fce0000000f00 */
[----:B------:R-:W-:Y:S05]  /*8010*/  WARPSYNC.COLLECTIVE R25, `(.L_x_585) ;  /* 0x0000000019087348 */ /* 0x000fea0003c00000 */
[----:B------:R0:W1:Y:S02]  /*8020*/  SHFL.BFLY P2, R32, R34, R31, R30 ;  /* 0x0c00001f22207389 */ /* 0x000064000004001e */
[----:B01----:R-:W-:Y:S01]  /*8030*/  ENDCOLLECTIVE ;  /* 0x000000000000791b */ /* 0x003fe20003800000 */
.L_x_585:
[----:B------:R-:W-:Y:S01]  /*8040*/  FADD.FTZ R39, R48, R39 ;  /* 0x0000002730277221 */ /* 0x000fe20000010000 */
[----:B------:R-:W-:Y:S01]  /*8050*/  FADD.FTZ R31, R51, R44 ;  /* 0x0000002c331f7221 */ /* 0x000fe20000010000 */
[----:B------:R-:W-:Y:S02]  /*8060*/  @!P0 F2FP.BF16.F32.PACK_AB R25, RZ, R40 ;  /* 0x00000028ff19823e */ /* 0x000fe400000010ff */
[----:B------:R-:W-:Y:S02]  /*8070*/  @!P0 F2FP.BF16.F32.PACK_AB R30, RZ, R42 ;  /* 0x0000002aff1e823e */ /* 0x000fe400000010ff */
[----:B------:R-:W-:Y:S02]  /*8080*/  @!P0 F2FP.BF16.F32.PACK_AB R31, RZ, R31 ;  /* 0x0000001fff1f823e */ /* 0x000fe400000010ff */
[----:B------:R-:W-:Y:S02]  /*8090*/  PRMT R37, R25, 0x7610, R37 ;  /* 0x0000761019257816 */ /* 0x000fe40000000025 */
[----:B------:R-:W-:Y:S01]  /*80a0*/  PRMT R40, R31, 0x7610, R40 ;  /* 0x000076101f287816 */ /* 0x000fe20000000028 */
[----:B------:R-:W-:Y:S01]  /*80b0*/  HFMA2.MMA R31, -RZ, RZ, 0, 5.9604644775390625e-08 ;  /* 0x00000001ff1f7435 */ /* 0x000fe200000001ff */
[----:B------:R-:W-:-:S02]  /*80c0*/  MOV R55, R32 ;  /* 0x0000002000377202 */ /* 0x000fc40000000f00 */
[----:B------:R-:W-:Y:S02]  /*80d0*/  @!P0 F2FP.BF16.F32.PACK_AB R32, RZ, R35 ;  /* 0x00000023ff20823e */ /* 0x000fe400000010ff */
[----:B------:R-:W-:Y:S01]  /*80e0*/  PRMT R38, R30, 0x7610, R38 ;  /* 0x000076101e267816 */ /* 0x000fe20000000026 */
[----:B------:R-:W-:Y:S01]  /*80f0*/  IMAD.MOV.U32 R30, RZ, RZ, 0x101f ;  /* 0x0000101fff1e7424 */ /* 0x000fe200078e00ff */
[----:B------:R-:W-:Y:S01]  /*8100*/  MOV R34, R39 ;  /* 0x0000002700227202 */ /* 0x000fe20000000f00 */
[----:B------:R0:W-:Y:S01]  /*8110*/  @!P0 STG.E.U16 desc[UR16][R26.64], R32 ;  /* 0x000000201a008986 */ /* 0x0001e2000c101510 */
[----:B------:R-:W-:Y:S01]  /*8120*/  MOV R25, 0xffff ;  /* 0x0000ffff00197802 */ /* 0x000fe20000000f00 */
[----:B------:R-:W-:Y:S01]  /*8130*/  FADD.FTZ R50, R50, R55 ;  /* 0x0000003732327221 */ /* 0x000fe20000010000 */
[----:B------:R-:W-:Y:S01]  /*8140*/  PRMT R35, R33, 0x7610, R35 ;  /* 0x0000761021237816 */ /* 0x000fe20000000023 */
[----:B------:R-:W-:-:S07]  /*8150*/  FADD.FTZ R33, R45, R46 ;  /* 0x0000002e2d217221 */ /* 0x000fce0000010000 */
[----:B0-----:R-:W-:Y:S05]  /*8160*/  WARPSYNC.COLLECTIVE R25, `(.L_x_586) ;  /* 0x0000000019087348 */ /* 0x001fea0003c00000 */
[----:B0-----:R0:W1:Y:S02]  /*8170*/  SHFL.BFLY P2, R32, R34, R31, R30 ;  /* 0x0c00001f22207389 */ /* 0x001064000004001e */
[----:B01----:R-:W-:Y:S01]  /*8180*/  ENDCOLLECTIVE ;  /* 0x000000000000791b */ /* 0x003fe20003800000 */
.L_x_586:
        /* <DEDUP_REMOVED lines=11> */
.L_x_587:
[----:B------:R-:W-:Y:S01]  /*8240*/  FADD.FTZ R36, R39, R36 ;  /* 0x0000002427247221 */ /* 0x000fe20000010000 */
[----:B------:R-:W-:Y:S06]  /*8250*/  BRA `(.L_x_588) ;  /* 0xffffffe400107947 */ /* 0x000fec000383ffff */
.L_x_589:
        /* <DEDUP_REMOVED lines=10> */
.L_x_3909:


//--------------------- .text._ZN13group_norm_v218gn_bwd_cuda_kernelI13__nv_bfloat16Li480ELi1ELi32ELi60ELi256ELb0ELb1ELi32ELi960ELi960ELi4ELb1ELi18ELb0ELb0ELNS_15WgradSyncMethodE3ENS_16CompileConditionILi900EEEEEvPT_S6_S6_PKS5_S8_S8_S8_PKfflPfPj --------------------------
	.section	.text._ZN13group_norm_v218gn_bwd_cuda_kernelI13__nv_bfloat16Li480ELi1ELi32ELi60ELi256ELb0ELb1ELi32ELi960ELi960ELi4ELb1ELi18ELb0ELb0ELNS_15WgradSyncMethodE3ENS_16CompileConditionILi900EEEEEvPT_S6_S6_PKS5_S8_S8_S8_PKfflPfPj,"ax",@progbits
	.align	128
        .global         _ZN13group_norm_v218gn_bwd_cuda_kernelI13__nv_bfloat16Li480ELi1ELi32ELi60ELi256ELb0ELb1ELi32ELi960ELi960ELi4ELb1ELi18ELb0ELb0ELNS_15WgradSyncMethodE3ENS_16CompileConditionILi900EEEEEvPT_S6_S6_PKS5_S8_S8_S8_PKfflPfPj
        .type           _ZN13group_norm_v218gn_bwd_cuda_kernelI13__nv_bfloat16Li480ELi1ELi32ELi60ELi256ELb0ELb1ELi32ELi960ELi960ELi4ELb1ELi18ELb0ELb0ELNS_15WgradSyncMethodE3ENS_16CompileConditionILi900EEEEEvPT_S6_S6_PKS5_S8_S8_S8_PKfflPfPj,@function
        .size           _ZN13group_norm_v218gn_bwd_cuda_kernelI13__nv_bfloat16Li480ELi1ELi32ELi60ELi256ELb0ELb1ELi32ELi960ELi960ELi4ELb1ELi18ELb0ELb0ELNS_15WgradSyncMethodE3ENS_16CompileConditionILi900EEEEEvPT_S6_S6_PKS5_S8_S8_S8_PKfflPfPj,(.L_x_3910 - _ZN13group_norm_v218gn_bwd_cuda_kernelI13__nv_bfloat16Li480ELi1ELi32ELi60ELi256ELb0ELb1ELi32ELi960ELi960ELi4ELb1ELi18ELb0ELb0ELNS_15WgradSyncMethodE3ENS_16CompileConditionILi900EEEEEvPT_S6_S6_PKS5_S8_S8_S8_PKfflPfPj)
        .other          _ZN13group_norm_v218gn_bwd_cuda_kernelI13__nv_bfloat16Li480ELi1ELi32ELi60ELi256ELb0ELb1ELi32ELi960ELi960ELi4ELb1ELi18ELb0ELb0ELNS_15WgradSyncMethodE3ENS_16CompileConditionILi900EEEEEvPT_S6_S6_PKS5_S8_S8_S8_PKfflPfPj,@"STO_CUDA_ENTRY STV_DEFAULT"
_ZN13group_norm_v218gn_bwd_cuda_kernelI13__nv_bfloat16Li480ELi1ELi32ELi60ELi256ELb0ELb1ELi32ELi960ELi960ELi4ELb1ELi18ELb0ELb0ELNS_15WgradSyncMethodE3ENS_16CompileConditionILi900EEEEEvPT_S6_S6_PKS5_S8_S8_S8_PKfflPfPj:
.text._ZN13group_norm_v218gn_bwd_cuda_kernelI13__nv_bfloat16Li480ELi1ELi32ELi60ELi256ELb0ELb1ELi32ELi960ELi960ELi4ELb1ELi18ELb0ELb0ELNS_15WgradSyncMethodE3ENS_16CompileConditionILi900EEEEEvPT_S6_S6_PKS5_S8_S8_S8_PKfflPfPj:
        /* <DEDUP_REMOVED lines=10> */
[----:B------:R-:W-:Y:S02]  /*00a0*/  ULOP3.LUT UR24, UR10, 0x1, URZ, 0xc0, !UPT ;  /* 0x000000010a187892 */ /* 0x000fe4000f8ec03f */
        /* <DEDUP_REMOVED lines=9> */
[----:B------:R-:W-:Y:S01]  /*0140*/  MOV R5, 0x7fffffb9 ;  /* 0x7fffffb900057802 */ /* 0x000fe20000000f00 */
        /* <DEDUP_REMOVED lines=10> */
.L_x_592:
[----:B------:R-:W2:Y:S04]  /*01f0*/  LD.E.STRONG.GPU R0, desc[UR18][R2.64] ;  /* 0x0000001202007980 */ /* 0x000ea8000c10f900 */
[----:B--2---:R-:W-:Y:S01]  /*0200*/  CCTL.IVALL ;  /* 0x00000000ff00798f */ /* 0x004fe20002000000 */
[----:B------:R-:W-:Y:S05]  /*0210*/  YIELD ;  /* 0x0000000000007946 */ /* 0x000fea0003800000 */
[----:B-----5:R-:W-:-:S04]  /*0220*/  LOP3.LUT R0, R0, R5, RZ, 0x3c, !PT ;  /* 0x0000000500007212 */ /* 0x020fc800078e3cff */
[----:B------:R-:W-:-:S13]  /*0230*/  ISETP.GT.AND P0, PT, R0, -0x1, PT ;  /* 0xffffffff0000780c */ /* 0x000fda0003f04270 */
[----:B------:R-:W-:Y:S05]  /*0240*/  @P0 BRA `(.L_x_592) ;  /* 0xfffffffc00e80947 */ /* 0x000fea000383ffff */
.L_x_591:
[----:B------:R-:W-:Y:S05]  /*0250*/  WARPSYNC.ALL ;  /* 0x0000000000007948 */ /* 0x000fea0003800000 */
[----:B------:R-:W-:Y:S06]  /*0260*/  BAR.SYNC.DEFER_BLOCKING 0x0 ;  /* 0x0000000000007b1d */ /* 0x000fec0000010000 */
[----:B------:R-:W-:Y:S05]  /*0270*/  BRA `(.L_x_593) ;  /* 0x0000007c002c7947 */ /* 0x000fea0003800000 */
.L_x_590:
[----:B------:R-:W0:Y:S01]  /*0280*/  S2R R11, SR_TID.X ;  /* 0x00000000000b7919 */ /* 0x000e220000002100 */
[----:B------:R-:W-:Y:S01]  /*0290*/  ULOP3.LUT UR4, UR23, 0x7, URZ, 0xc0, !UPT ;  /* 0x0000000717047892 */ /* 0x000fe2000f8ec03f */
[----:B------:R-:W1:Y:S01]  /*02a0*/  S2UR UR14, SR_CgaCtaId ;  /* 0x00000000000e79c3 */ /* 0x000e620000008800 */
[----:B------:R-:W-:Y:S01]  /*02b0*/  ULOP3.LUT UR13, UR24, 0x12, URZ, 0xfc, !UPT ;  /* 0x00000012180d7892 */ /* 0x000fe2000f8efc3f */
[----:B------:R-:W-:Y:S01]  /*02c0*/  CS2R R24, SRZ ;  /* 0x0000000000187805 */ /* 0x000fe2000001ff00 */
[----:B------:R-:W-:Y:S01]  /*02d0*/  ULDC.64 UR8, c[0x0][0x268] ;  /* 0x00009a0000087ab9 */ /* 0x000fe20000000a00 */
[----:B------:R-:W-:Y:S01]  /*02e0*/  UMOV UR12, 0x400 ;  /* 0x00000400000c7882 */ /* 0x000fe20000000000 */
[----:B------:R-:W-:Y:S01]  /*02f0*/  MOV R8, UR4 ;  /* 0x0000000400087c02 */ /* 0x000fe20008000f00 */
[----:B------:R-:W-:Y:S01]  /*0300*/  UIMAD.WIDE.U32 UR8, UR13, 0x4, UR8 ;  /* 0x000000040d0878a5 */ /* 0x000fe2000f8e0008 */
[----:B------:R-:W-:Y:S01]  /*0310*/  CS2R R26, SRZ ;  /* 0x00000000001a7805 */ /* 0x000fe2000001ff00 */
[----:B------:R-:W-:Y:S01]  /*0320*/  UIADD3 UR13, UR12, 0x3c00, URZ ;  /* 0x00003c000c0d7890 */ /* 0x000fe2000fffe03f */
[----:B------:R-:W-:Y:S01]  /*0330*/  CS2R R28, SRZ ;  /* 0x00000000001c7805 */ /* 0x000fe2000001ff00 */
[----:B------:R-:W-:Y:S01]  /*0340*/  USHF.R.U32.HI UR15, URZ, 0x1, UR10 ;  /* 0x000000013f0f7899 */ /* 0x000fe2000801160a */
[----:B------:R-:W-:Y:S01]  /*0350*/  CS2R R30, SRZ ;  /* 0x00000000001e7805 */ /* 0x000fe2000001ff00 */
[----:B------:R-:W-:Y:S01]  /*0360*/  ULDC.64 UR6, c[0x0][0x268] ;  /* 0x00009a0000067ab9 */ /* 0x000fe20000000a00 */
[----:B------:R-:W-:Y:S01]  /*0370*/  UMOV UR16, 0x7fffffb9 ;  /* 0x7fffffb900107882 */ /* 0x000fe20000000000 */
[----:B------:R-:W-:-:S02]  /*0380*/  ULEA UR6, UP0, UR10, UR6, 0x2 ;  /* 0x000000060a067291 */ /* 0x000fc4000f80103f */
[----:B------:R-:W-:Y:S02]  /*0390*/  USHF.L.U32 UR17, UR15, 0x3, URZ ;  /* 0x000000030f117899 */ /* 0x000fe4000800063f */
[----:B------:R-:W-:Y:S02]  /*03a0*/  UIADD3 UR15, -UR15, URZ, URZ ;  /* 0x0000003f0f0f7290 */ /* 0x000fe4000fffe13f */
[----:B------:R-:W-:Y:S02]  /*03b0*/  ULEA.HI.X UR7, UR10, UR7, UR5, 0x2, UP0 ;  /* 0x000000070a077291 */ /* 0x000fe400080f1405 */
[----:B------:R-:W-:Y:S02]  /*03c0*/  UISETP.NE.AND UP0, UPT, UR23, UR15, UPT ;  /* 0x0000000f1700728c */ /* 0x000fe4000bf05270 */
[----:B-1----:R-:W-:Y:S02]  /*03d0*/  ULEA UR12, UR14, UR12, 0x18 ;  /* 0x0000000c0e0c7291 */ /* 0x002fe4000f8ec03f */
[----:B------:R-:W-:-:S02]  /*03e0*/  ULEA UR13, UR14, UR13, 0x18 ;  /* 0x0000000d0e0d7291 */ /* 0x000fc4000f8ec03f */
[----:B------:R-:W-:Y:S01]  /*03f0*/  ULOP3.LUT UR17, UR17, 0xfffffff8, UR4, 0xe2, !UPT ;  /* 0xfffffff811117892 */ /* 0x000fe2000f8ee204 */
[----:B0-----:R-:W-:Y:S01]  /*0400*/  VIADD R5, R11, 0x1e0 ;  /* 0x000001e00b057836 */ /* 0x001fe20000000000 */
[--C-:B------:R-:W-:Y:S01]  /*0410*/  SHF.R.S32.HI R0, RZ, 0x1f, R11.reuse ;  /* 0x0000001fff007819 */ /* 0x100fe2000001140b */
[----:B------:R-:W-:Y:S01]  /*0420*/  USEL UR21, UR16, 0x1, !UP0 ;  /* 0x0000000110157887 */ /* 0x000fe2000c000000 */
[----:B------:R-:W-:Y:S01]  /*0430*/  SHF.R.U32.HI R9, RZ, 0x1, R11 ;  /* 0x00000001ff097819 */ /* 0x000fe2000001160b */
[----:B------:R-:W-:Y:S01]  /*0440*/  UMOV UR14, UR10 ;  /* 0x0000000a000e7c82 */ /* 0x000fe20008000000 */
[----:B------:R-:W-:Y:S01]  /*0450*/  SHF.R.S32.HI R6, RZ, 0x1f, R5 ;  /* 0x0000001fff067819 */ /* 0x000fe20000011405 */
[----:B------:R-:W-:Y:S01]  /*0460*/  UMOV UR4, URZ ;  /* 0x0000003f00047c82 */ /* 0x000fe20008000000 */
[----:B------:R-:W-:Y:S02]  /*0470*/  LEA.HI R2, R0, R11, RZ, 0x2 ;  /* 0x0000000b00027211 */ /* 0x000fe400078f10ff */
[----:B------:R-:W-:-:S02]  /*0480*/  LEA.HI R4, R6, R5, RZ, 0x2 ;  /* 0x0000000506047211 */ /* 0x000fc400078f10ff */
[----:B------:R-:W-:Y:S02]  /*0490*/  SHF.R.S32.HI R3, RZ, 0x2, R2 ;  /* 0x00000002ff037819 */ /* 0x000fe40000011402 */
[----:B------:R-:W-:Y:S02]  /*04a0*/  SHF.L.U32 R9, R9, 0x3, RZ ;  /* 0x0000000309097819 */ /* 0x000fe400000006ff */
[----:B------:R-:W-:Y:S02]  /*04b0*/  SHF.R.S32.HI R7, RZ, 0x2, R4 ;  /* 0x00000002ff077819 */ /* 0x000fe40000011404 */
[----:B------:R-:W-:Y:S02]  /*04c0*/  IADD3 R3, R3, 0xf0, RZ ;  /* 0x000000f003037810 */ /* 0x000fe40007ffe0ff */
[----:B------:R-:W-:Y:S01]  /*04d0*/  LOP3.LUT R9, R9, 0xfffffff8, R8, 0xe2, !PT ;  /* 0xfffffff809097812 */ /* 0x000fe200078ee208 */
[----:B------:R0:W-:Y:S01]  /*04e0*/  STL [R1+0xf0], R7 ;  /* 0x0000f00701007387 */ /* 0x0001e20000100800 */
[----:B------:R-:W-:-:S02]  /*04f0*/  LOP3.LUT R8, R4, 0xfffffffc, RZ, 0xc0, !PT ;  /* 0xfffffffc04087812 */ /* 0x000fc400078ec0ff */
[----:B------:R-:W-:Y:S01]  /*0500*/  SHF.R.S32.HI R4, RZ, 0x1f, R3 ;  /* 0x0000001fff047819 */ /* 0x000fe20000011403 */
[----:B------:R-:W-:Y:S01]  /*0510*/  STL [R1+0x108], R9 ;  /* 0x0001080901007387 */ /* 0x000fe20000100800 */
[----:B------:R-:W-:Y:S01]  /*0520*/  LEA.HI R0, R0, R11, RZ, 0x4 ;  /* 0x0000000b00007211 */ /* 0x000fe200078f20ff */
[----:B------:R-:W-:Y:S01]  /*0530*/  IMAD.IADD R8, R5, 0x1, -R8 ;  /* 0x0000000105087824 */ /* 0x000fe200078e0a08 */
[----:B------:R-:W-:Y:S02]  /*0540*/  LOP3.LUT R2, R2, 0xfffffffc, RZ, 0xc0, !PT ;  /* 0xfffffffc02027812 */ /* 0x000fe400078ec0ff */
[----:B------:R-:W-:Y:S02]  /*0550*/  LEA.HI R4, R4, R3, RZ, 0x2 ;  /* 0x0000000304047211 */ /* 0x000fe400078f10ff */
[----:B0-----:R-:W-:Y:S02]  /*0560*/  IADD3 R7, R7, 0xf0, RZ ;  /* 0x000000f007077810 */ /* 0x001fe40007ffe0ff */
[----:B------:R-:W-:-:S02]  /*0570*/  LEA.HI R6, R6, R5, RZ, 0x4 ;  /* 0x0000000506067211 */ /* 0x000fc400078f20ff */
[----:B------:R-:W-:Y:S02]  /*0580*/  SHF.R.S32.HI R10, RZ, 0x1f, R7 ;  /* 0x0000001fff0a7819 */ /* 0x000fe40000011407 */
[----:B------:R-:W-:Y:S02]  /*0590*/  SHF.R.U32.HI R3, RZ, 0x4, R0 ;  /* 0x00000004ff037819 */ /* 0x000fe40000011600 */
[----:B------:R-:W-:Y:S02]  /*05a0*/  IADD3 R2, -R2, R11, RZ ;  /* 0x0000000b02027210 */ /* 0x000fe40007ffe1ff */
[----:B------:R-:W-:Y:S02]  /*05b0*/  SHF.R.U32.HI R5, RZ, 0x2, R4 ;  /* 0x00000002ff057819 */ /* 0x000fe40000011604 */
[----:B------:R-:W-:Y:S02]  /*05c0*/  LEA.HI R10, R10, R7, RZ, 0x2 ;  /* 0x000000070a0a7211 */ /* 0x000fe400078f10ff */
[----:B------:R-:W-:-:S02]  /*05d0*/  LOP3.LUT R4, R2, 0x3, R3, 0x78, !PT ;  /* 0x0000000302047812 */ /* 0x000fc400078e7803 */
[----:B------:R-:W-:Y:S02]  /*05e0*/  LOP3.LUT R0, R2, 0x3, R5, 0x78, !PT ;  /* 0x0000000302007812 */ /* 0x000fe400078e7805 */
[----:B------:R-:W-:Y:S01]  /*05f0*/  SHF.R.U32.HI R7, RZ, 0x4, R6 ;  /* 0x00000004ff077819 */ /* 0x000fe20000011606 */
[----:B------:R0:W-:Y:S01]  /*0600*/  STL [R1+0x100], R4 ;  /* 0x0001000401007387 */ /* 0x0001e20000100800 */
[----:B------:R-:W-:Y:S02]  /*0610*/  SHF.R.U32.HI R3, RZ, 0x2, R10 ;  /* 0x00000002ff037819 */ /* 0x000fe4000001160a */
[----:B------:R-:W-:Y:S01]  /*0620*/  LOP3.LUT R2, R8, 0x3, R7, 0x78, !PT ;  /* 0x0000000308027812 */ /* 0x000fe200078e7807 */
[----:B------:R1:W-:Y:S04]  /*0630*/  STL [R1+0xfc], R0 ;  /* 0x0000fc0001007387 */ /* 0x0003e80000100800 */
[----:B------:R-:W-:Y:S01]  /*0640*/  STL [R1+0xf8], R2 ;  /* 0x0000f80201007387 */ /* 0x000fe20000100800 */
[----:B0-----:R-:W-:-:S02]  /*0650*/  LEA R4, R11, UR12, 0x5 ;  /* 0x0000000c0b047c11 */ /* 0x001fc4000f8e28ff */
[----:B-1----:R-:W-:-:S05]  /*0660*/  LOP3.LUT R0, R8, 0x3, R3, 0x78, !PT ;  /* 0x0000000308007812 */ /* 0x002fca00078e7803 */
[----:B------:R0:W-:Y:S02]  /*0670*/  STL [R1+0xf4], R0 ;  /* 0x0000f40001007387 */ /* 0x0001e40000100800 */
[----:B0-----:R-:W-:-:S04]  /*0680*/  SHF.L.U32 R0, R11, 0x1, RZ ;  /* 0x000000010b007819 */ /* 0x001fc800000006ff */
[C---:B------:R-:W-:Y:S02]  /*0690*/  LOP3.LUT R2, R0.reuse, 0x18, RZ, 0xc0, !PT ;  /* 0x0000001800027812 */ /* 0x040fe400078ec0ff */
[----:B------:R-:W-:Y:S02]  /*06a0*/  LOP3.LUT R3, R0, 0x18, RZ, 0xc, !PT ;  /* 0x0000001800037812 */ /* 0x000fe400078e0cff */
[----:B------:R-:W-:Y:S02]  /*06b0*/  LOP3.LUT R0, R2, 0x8, RZ, 0x3c, !PT ;  /* 0x0000000802007812 */ /* 0x000fe400078e3cff */
[C---:B------:R-:W-:Y:S02]  /*06c0*/  IADD3 R5, R4.reuse, R3, RZ ;  /* 0x0000000304057210 */ /* 0x040fe40007ffe0ff */
[----:B------:R-:W-:Y:S02]  /*06d0*/  IADD3 R3, R4, R0, RZ ;  /* 0x0000000004037210 */ /* 0x000fe40007ffe0ff */
[----:B------:R-:W-:-:S03]  /*06e0*/  LOP3.LUT R2, R2, 0x10, RZ, 0x3c, !PT ;  /* 0x0000001002027812 */ /* 0x000fc600078e3cff */
[----:B------:R0:W-:Y:S02]  /*06f0*/  STL [R1+0x104], R3 ;  /* 0x0001040301007387 */ /* 0x0001e40000100800 */
[----:B------:R-:W-:-:S07]  /*0700*/  IMAD.IADD R0, R4, 0x1, R2 ;  /* 0x0000000104007824 */ /* 0x000fce00078e0202 */
.L_x_603:
[----:B-1----:R-:W0:Y:S01]  /*0710*/  S2R R4, SR_TID.X ;  /* 0x0000000000047919 */ /* 0x002e220000002100 */
[----:B------:R-:W-:Y:S01]  /*0720*/  ULOP3.LUT UR15, UR10, 0x1, URZ, 0xc0, !UPT ;  /* 0x000000010a0f7892 */ /* 0x000fe2000f8ec03f */
[----:B------:R-:W1:Y:S01]  /*0730*/  LDC.64 R32, c[0x0][0x238] ;  /* 0x00008e00ff207b82 */ /* 0x000e620000000a00 */
[----:B------:R-:W-:Y:S01]  /*0740*/  USHF.R.U64 UR16, UR10, 0x1, UR5 ;  /* 0x000000010a107899 */ /* 0x000fe20008001205 */
[----:B------:R-:W-:Y:S01]  /*0750*/  STL [R1+0x168], R25 ;  /* 0x0001681901007387 */ /* 0x000fe20000100800 */
[----:B------:R-:W-:Y:S02]  /*0760*/  UIMAD UR20, UR15, 0x3c0, URZ ;  /* 0x000003c00f1478a4 */ /* 0x000fe4000f8e023f */
[----:B------:R-:W-:Y:S01]  /*0770*/  USHF.L.U32 UR15, UR23, 0x5, URZ ;  /* 0x00000005170f7899 */ /* 0x000fe2000800063f */
[----:B------:R-:W-:Y:S01]  /*0780*/  STL [R1+0x164], R24 ;  /* 0x0001641801007387 */ /* 0x000fe20000100800 */
[----:B------:R-:W-:Y:S02]  /*0790*/  USHF.R.U32.HI UR25, URZ, 0x1, UR5 ;  /* 0x000000013f197899 */ /* 0x000fe40008011605 */
[----:B------:R-:W-:Y:S01]  /*07a0*/  ULOP3.LUT UR15, UR15, 0xe0, URZ, 0xc0, !UPT ;  /* 0x000000e00f0f7892 */ /* 0x000fe2000f8ec03f */
[----:B------:R-:W-:Y:S01]  /*07b0*/  ULDC.64 UR28, c[0x0][0x248] ;  /* 0x00009200001c7ab9 */ /* 0x000fe20000000a00 */
[----:B0-----:R-:W-:Y:S01]  /*07c0*/  IMAD.WIDE.U32 R2, R4, -0x77777777, RZ ;  /* 0x8888888904027825 */ /* 0x001fe200078e00ff */
[----:B------:R-:W-:Y:S01]  /*07d0*/  MOV R7, UR16 ;  /* 0x0000001000077c02 */ /* 0x000fe20008000f00 */
[----:B------:R-:W-:Y:S03]  /*07e0*/  STL [R1+0x160], R29 ;  /* 0x0001601d01007387 */ /* 0x000fe60000100800 */
[----:B------:R-:W-:Y:S01]  /*07f0*/  SHF.R.U32.HI R0, RZ, 0x7, R3 ;  /* 0x00000007ff007819 */ /* 0x000fe20000011603 */
[----:B------:R-:W-:Y:S01]  /*0800*/  UIMAD UR26, UR25, 0x78000, URZ ;  /* 0x00078000191a78a4 */ /* 0x000fe2000f8e023f */
[----:B------:R-:W-:Y:S03]  /*0810*/  STL [R1+0x15c], R28 ;  /* 0x00015c1c01007387 */ /* 0x000fe60000100800 */
[----:B------:R-:W-:-:S05]  /*0820*/  IMAD R2, R0, -0xf0, R4 ;  /* 0xffffff1000027824 */ /* 0x000fca00078e0204 */
[----:B------:R-:W-:Y:S02]  /*0830*/  LEA R118, R2, UR20, 0x2 ;  /* 0x0000001402767c11 */ /* 0x000fe4000f8e10ff */
[----:B------:R-:W-:Y:S01]  /*0840*/  IADD3 R15, R0, UR15, RZ ;  /* 0x0000000f000f7c10 */ /* 0x000fe2000fffe0ff */
[----:B------:R-:W-:Y:S01]  /*0850*/  ULDC UR15, c[0x0][0x250] ;  /* 0x00009400000f7ab9 */ /* 0x000fe20000000800 */
[----:B------:R-:W-:Y:S01]  /*0860*/  SHF.R.S32.HI R119, RZ, 0x1f, R118 ;  /* 0x0000001fff777819 */ /* 0x000fe20000011476 */
[----:B------:R-:W-:Y:S01]  /*0870*/  IMAD.WIDE.U32 R4, R118, -0x77777777, RZ ;  /* 0x8888888976047825 */ /* 0x000fe200078e00ff */
[----:B------:R-:W-:-:S03]  /*0880*/  MOV R4, UR25 ;  /* 0x0000001900047c02 */ /* 0x000fc60008000f00 */
[----:B-1----:R-:W-:Y:S01]  /*0890*/  IMAD.WIDE R32, R118, 0x2, R32 ;  /* 0x0000000276207825 */ /* 0x002fe200078e0220 */
[----:B------:R-:W-:-:S04]  /*08a0*/  SHF.R.U32.HI R3, RZ, 0x5, R5 ;  /* 0x00000005ff037819 */ /* 0x000fc80000011605 */
[C---:B------:R-:W-:Y:S01]  /*08b0*/  LEA R6, P0, R7.reuse, R3, 0x5 ;  /* 0x0000000307067211 */ /* 0x040fe200078028ff */
[C---:B------:R-:W-:Y:S01]  /*08c0*/  IMAD.WIDE.U32 R118, R7.reuse, 0x78000, R118 ;  /* 0x0007800007767825 */ /* 0x040fe200078e0076 */
[----:B------:R-:W2:Y:S02]  /*08d0*/  LDG.E.64.CONSTANT R32, desc[UR18][R32.64] ;  /* 0x0000001220207981 */ /* 0x000ea4000c1e9b00 */
[----:B------:R-:W-:Y:S01]  /*08e0*/  LEA.HI.X R7, R7, RZ, R4, 0x5, P0 ;  /* 0x000000ff07077211 */ /* 0x000fe200000f2c04 */
[----:B------:R-:W-:Y:S01]  /*08f0*/  IMAD R15, R15, 0x780, RZ ;  /* 0x000007800f0f7824 */ /* 0x000fe200078e02ff */
[C---:B------:R-:W-:Y:S01]  /*0900*/  LEA R34, P0, R6.reuse, UR28, 0x3 ;  /* 0x0000001c06227c11 */ /* 0x040fe2000f8018ff */
[----:B------:R0:W-:Y:S01]  /*0910*/  STL [R1+0xec], R3 ;  /* 0x0000ec0301007387 */ /* 0x0001e20000100800 */
[----:B------:R-:W-:Y:S01]  /*0920*/  IADD3 R5, R119, UR26, RZ ;  /* 0x0000001a77057c10 */ /* 0x000fe2000fffe0ff */
[----:B------:R-:W-:Y:S01]  /*0930*/  ULDC.64 UR26, c[0x0][0x230] ;  /* 0x00008c00001a7ab9 */ /* 0x000fe20000000a00 */
[----:B------:R-:W-:Y:S01]  /*0940*/  LEA.HI.X R35, R6, UR29, R7, 0x3, P0 ;  /* 0x0000001d06237c11 */ /* 0x000fe200080f1c07 */
[----:B------:R-:W-:-:S05]  /*0950*/  ULDC.64 UR28, c[0x0][0x228] ;  /* 0x00008a00001c7ab9 */ /* 0x000fca0000000a00 */
[----:B------:R-:W3:Y:S01]  /*0960*/  LDG.E.64.CONSTANT R34, desc[UR18][R34.64] ;  /* 0x0000001222227981 */ /* 0x000ee2000c1e9b00 */
[----:B0-----:R-:W-:-:S04]  /*0970*/  IADD3 R3, P1, R15, R118, RZ ;  /* 0x000000760f037210 */ /* 0x001fc80007f3e0ff */
[----:B------:R-:W-:Y:S01]  /*0980*/  SHF.L.U32 R9, R3, 0x1, RZ ;  /* 0x0000000103097819 */ /* 0x000fe200000006ff */
[----:B------:R-:W-:-:S03]  /*0990*/  IMAD.X R4, RZ, RZ, R5, P1 ;  /* 0x000000ffff047224 */ /* 0x000fc600008e0605 */
[----:B------:R-:W-:Y:S02]  /*09a0*/  IADD3 R36, P0, R9, UR26, RZ ;  /* 0x0000001a09247c10 */ /* 0x000fe4000ff1e0ff */
[----:B------:R-:W-:Y:S02]  /*09b0*/  SHF.L.U64.HI R8, R3, 0x1, R4 ;  /* 0x0000000103087819 */ /* 0x000fe40000010204 */
[----:B------:R-:W-:Y:S02]  /*09c0*/  IADD3 R38, P1, R9, UR28, RZ ;  /* 0x0000001c09267c10 */ /* 0x000fe4000ff3e0ff */
[C---:B------:R-:W-:Y:S02]  /*09d0*/  IADD3.X R37, R8.reuse, UR27, RZ, P0, !PT ;  /* 0x0000001b08257c10 */ /* 0x040fe400087fe4ff */
[----:B------:R-:W-:-:S04]  /*09e0*/  IADD3.X R39, R8, UR29, RZ, P1, !PT ;  /* 0x0000001d08277c10 */ /* 0x000fc80008ffe4ff */
[----:B------:R-:W4:Y:S04]  /*09f0*/  LDG.E.64.CONSTANT R36, desc[UR18][R36.64] ;  /* 0x0000001224247981 */ /* 0x000f28000c1e9b00 */
[----:B------:R-:W4:Y:S01]  /*0a00*/  LDG.E.64.CONSTANT R38, desc[UR18][R38.64] ;  /* 0x0000001226267981 */ /* 0x000f22000c1e9b00 */
[----:B------:R-:W-:-:S04]  /*0a10*/  IADD3 R3, R15, 0xf00, RZ ;  /* 0x00000f000f037810 */ /* 0x000fc80007ffe0ff */
[----:B------:R-:W-:-:S04]  /*0a20*/  IADD3 R3, P0, R3, R118, RZ ;  /* 0x0000007603037210 */ /* 0x000fc80007f1e0ff */
[----:B------:R-:W-:Y:S02]  /*0a30*/  IADD3.X R4, RZ, R5, RZ, P0, !PT ;  /* 0x00000005ff047210 */ /* 0x000fe400007fe4ff */
[C---:B------:R-:W-:Y:S02]  /*0a40*/  SHF.L.U32 R7, R3.reuse, 0x1, RZ ;  /* 0x0000000103077819 */ /* 0x040fe400000006ff */
[----:B------:R-:W-:Y:S02]  /*0a50*/  SHF.L.U64.HI R6, R3, 0x1, R4 ;  /* 0x0000000103067819 */ /* 0x000fe40000010204 */
[----:B------:R-:W-:-:S04]  /*0a60*/  IADD3 R40, P0, R7, UR26, RZ ;  /* 0x0000001a07287c10 */ /* 0x000fc8000ff1e0ff */
[----:B------:R-:W-:Y:S02]  /*0a70*/  IADD3.X R41, R6, UR27, RZ, P0, !PT ;  /* 0x0000001b06297c10 */ /* 0x000fe400087fe4ff */
[----:B------:R-:W-:-:S04]  /*0a80*/  IADD3 R42, P0, R7, UR28, RZ ;  /* 0x0000001c072a7c10 */ /* 0x000fc8000ff1e0ff */
[----:B------:R-:W-:Y:S01]  /*0a90*/  IADD3.X R43, R6, UR29, RZ, P0, !PT ;  /* 0x0000001d062b7c10 */ /* 0x000fe200087fe4ff */
[----:B------:R-:W4:Y:S05]  /*0aa0*/  LDG.E.64.CONSTANT R40, desc[UR18][R40.64] ;  /* 0x0000001228287981 */ /* 0x000f2a000c1e9b00 */
[----:B------:R-:W4:Y:S01]  /*0ab0*/  LDG.E.64.CONSTANT R42, desc[UR18][R42.64] ;  /* 0x000000122a2a7981 */ /* 0x000f22000c1e9b00 */
[----:B------:R-:W-:-:S03]  /*0ac0*/  VIADD R3, R15, 0x1e00 ;  /* 0x00001e000f037836 */ /* 0x000fc60000000000 */
[----:B------:R-:W-:Y:S02]  /*0ad0*/  STL [R1+0xe8], R8 ;  /* 0x0000e80801007387 */ /* 0x000fe40000100800 */
[----:B------:R-:W-:Y:S02]  /*0ae0*/  IADD3 R3, P0, R3, R118, RZ ;  /* 0x0000007603037210 */ /* 0x000fe40007f1e0ff */
[----:B------:R-:W-:Y:S02]  /*0af0*/  STL [R1+0xc0], R9 ;  /* 0x0000c00901007387 */ /* 0x000fe40000100800 */
[----:B------:R-:W-:Y:S02]  /*0b00*/  IADD3.X R4, RZ, R5, RZ, P0, !PT ;  /* 0x00000005ff047210 */ /* 0x000fe400007fe4ff */
[----:B------:R0:W-:Y:S04]  /*0b10*/  STL [R1+0xe0], R7 ;  /* 0x0000e00701007387 */ /* 0x0001e80000100800 */
[----:B------:R1:W-:Y:S01]  /*0b20*/  STL [R1+0xe4], R6 ;  /* 0x0000e40601007387 */ /* 0x0003e20000100800 */
[----:B0-----:R-:W-:-:S02]  /*0b30*/  SHF.L.U32 R7, R3, 0x1, RZ ;  /* 0x0000000103077819 */ /* 0x001fc400000006ff */
[----:B-1----:R-:W-:Y:S02]  /*0b40*/  SHF.L.U64.HI R6, R3, 0x1, R4 ;  /* 0x0000000103067819 */ /* 0x002fe40000010204 */
        /* <DEDUP_REMOVED lines=8> */
[----:B------:R0:W-:Y:S03]  /*0bd0*/  STL [R1+0xd8], R7 ;  /* 0x0000d80701007387 */ /* 0x0001e60000100800 */
[----:B------:R-:W-:Y:S01]  /*0be0*/  IADD3.X R4, RZ, R5, RZ, P0, !PT ;  /* 0x00000005ff047210 */ /* 0x000fe200007fe4ff */
[----:B------:R1:W-:Y:S01]  /*0bf0*/  STL [R1+0xdc], R6 ;  /* 0x0000dc0601007387 */ /* 0x0003e20000100800 */
[C---:B0-----:R-:W-:Y:S02]  /*0c00*/  IMAD.SHL.U32 R7, R3.reuse, 0x2, RZ ;  /* 0x0000000203077824 */ /* 0x041fe400078e00ff */
[----:B-1----:R-:W-:-:S03]  /*0c10*/  SHF.L.U64.HI R6, R3, 0x1, R4 ;  /* 0x0000000103067819 */ /* 0x002fc60000010204 */
        /* <DEDUP_REMOVED lines=11> */
[C---:B0-----:R-:W-:Y:S02]  /*0cd0*/  SHF.L.U32 R7, R3.reuse, 0x1, RZ ;  /* 0x0000000103077819 */ /* 0x041fe400000006ff */
[----:B-1----:R-:W-:Y:S02]  /*0ce0*/  SHF.L.U64.HI R6, R3, 0x1, R4 ;  /* 0x0000000103067819 */ /* 0x002fe40000010204 */
[----:B------:R-:W-:-:S02]  /*0cf0*/  IADD3 R52, P0, R7, UR26, RZ ;  /* 0x0000001a07347c10 */ /* 0x000fc4000ff1e0ff */
[----:B------:R-:W-:Y:S02]  /*0d00*/  IADD3 R54, P1, R7, UR28, RZ ;  /* 0x0000001c07367c10 */ /* 0x000fe4000ff3e0ff */
[C---:B------:R-:W-:Y:S02]  /*0d10*/  IADD3.X R53, R6.reuse, UR27, RZ, P0, !PT ;  /* 0x0000001b06357c10 */ /* 0x040fe400087fe4ff */
[----:B------:R-:W-:-:S04]  /*0d20*/  IADD3.X R55, R6, UR29, RZ, P1, !PT ;  /* 0x0000001d06377c10 */ /* 0x000fc80008ffe4ff */
[----:B------:R-:W4:Y:S04]  /*0d30*/  LDG.E.64.CONSTANT R52, desc[UR18][R52.64] ;  /* 0x0000001234347981 */ /* 0x000f28000c1e9b00 */
[----:B------:R-:W4:Y:S01]  /*0d40*/  LDG.E.64.CONSTANT R54, desc[UR18][R54.64] ;  /* 0x0000001236367981 */ /* 0x000f22000c1e9b00 */
[----:B------:R-:W-:-:S04]  /*0d50*/  IADD3 R3, R15, 0x4b00, RZ ;  /* 0x00004b000f037810 */ /* 0x000fc80007ffe0ff */
[----:B------:R-:W-:Y:S01]  /*0d60*/  IADD3 R3, P0, R3, R118, RZ ;  /* 0x0000007603037210 */ /* 0x000fe20007f1e0ff */
[----:B------:R0:W-:Y:S04]  /*0d70*/  STL [R1+0xc8], R7 ;  /* 0x0000c80701007387 */ /* 0x0001e80000100800 */
[----:B------:R-:W-:Y:S01]  /*0d80*/  IMAD.X R4, RZ, RZ, R5, P0 ;  /* 0x000000ffff047224 */ /* 0x000fe200000e0605 */
[----:B------:R1:W-:Y:S01]  /*0d90*/  STL [R1+0xcc], R6 ;  /* 0x0000cc0601007387 */ /* 0x0003e20000100800 */
[----:B0-----:R-:W-:-:S04]  /*0da0*/  SHF.L.U32 R7, R3, 0x1, RZ ;  /* 0x0000000103077819 */ /* 0x001fc800000006ff */
[----:B------:R-:W-:Y:S02]  /*0db0*/  IADD3 R58, P1, R7, UR28, RZ ;  /* 0x0000001c073a7c10 */ /* 0x000fe4000ff3e0ff */
[----:B-1----:R-:W-:-:S04]  /*0dc0*/  SHF.L.U64.HI R6, R3, 0x1, R4 ;  /* 0x0000000103067819 */ /* 0x002fc80000010204 */
[----:B------:R-:W-:-:S06]  /*0dd0*/  IADD3.X R59, R6, UR29, RZ, P1, !PT ;  /* 0x0000001d063b7c10 */ /* 0x000fcc0008ffe4ff */
[----:B------:R-:W4:Y:S01]  /*0de0*/  LDG.E.64.CONSTANT R58, desc[UR18][R58.64] ;  /* 0x000000123a3a7981 */ /* 0x000f22000c1e9b00 */
[----:B------:R-:W-:Y:S01]  /*0df0*/  IADD3 R56, P0, R7, UR26, RZ ;  /* 0x0000001a07387c10 */ /* 0x000fe2000ff1e0ff */
[----:B------:R-:W-:-:S03]  /*0e00*/  HFMA2.MMA R3, -RZ, RZ, 0, 1.430511474609375e-06 ;  /* 0x00000018ff037435 */ /* 0x000fc600000001ff */
[----:B------:R-:W-:-:S06]  /*0e10*/  IADD3.X R57, R6, UR27, RZ, P0, !PT ;  /* 0x0000001b06397c10 */ /* 0x000fcc00087fe4ff */
[----:B------:R-:W4:Y:S01]  /*0e20*/  LDG.E.64.CONSTANT R56, desc[UR18][R56.64] ;  /* 0x0000001238387981 */ /* 0x000f22000c1e9b00 */
[----:B------:R-:W-:-:S05]  /*0e30*/  IMAD R3, R2, R3, UR13 ;  /* 0x0000000d02037e24 */ /* 0x000fca000f8e0203 */
[----:B------:R-:W-:Y:S02]  /*0e40*/  LEA R0, R0, R3, 0x3 ;  /* 0x0000000300007211 */ /* 0x000fe400078e18ff */
[----:B------:R-:W-:-:S04]  /*0e50*/  IADD3 R3, R15, 0x5a00, RZ ;  /* 0x00005a000f037810 */ /* 0x000fc80007ffe0ff */
[----:B------:R-:W-:Y:S01]  /*0e60*/  IADD3 R3, P1, R3, R118, RZ ;  /* 0x0000007603037210 */ /* 0x000fe20007f3e0ff */
[----:B------:R0:W-:Y:S01]  /*0e70*/  STL [R1+0xbc], R7 ;  /* 0x0000bc0701007387 */ /* 0x0001e20000100800 */
[----:B------:R-:W-:-:S03]  /*0e80*/  IADD3 R9, R15, 0x7800, RZ ;  /* 0x000078000f097810 */ /* 0x000fc60007ffe0ff */
[----:B------:R-:W-:Y:S01]  /*0e90*/  STL [R1+0xc4], R6 ;  /* 0x0000c40601007387 */ /* 0x000fe20000100800 */
[----:B------:R-:W-:Y:S01]  /*0ea0*/  IMAD.X R8, RZ, RZ, R5, P1 ;  /* 0x000000ffff087224 */ /* 0x000fe200008e0605 */
[----:B------:R-:W-:Y:S02]  /*0eb0*/  SHF.L.U32 R16, R3, 0x1, RZ ;  /* 0x0000000103107819 */ /* 0x000fe400000006ff */
[----:B------:R1:W-:Y:S01]  /*0ec0*/  STL [R1+0xc], R0 ;  /* 0x00000c0001007387 */ /* 0x0003e20000100800 */
[----:B0-----:R-:W-:Y:S01]  /*0ed0*/  VIADD R7, R15, 0x6900 ;  /* 0x000069000f077836 */ /* 0x001fe20000000000 */
[----:B------:R-:W-:Y:S02]  /*0ee0*/  SHF.L.U64.HI R24, R3, 0x1, R8 ;  /* 0x0000000103187819 */ /* 0x000fe40000010208 */
[----:B-1----:R-:W-:Y:S02]  /*0ef0*/  IADD3 R0, P5, R9, R118, RZ ;  /* 0x0000007609007210 */ /* 0x002fe40007fbe0ff */
[----:B------:R-:W-:-:S02]  /*0f00*/  IADD3 R11, R15, 0x8700, RZ ;  /* 0x000087000f0b7810 */ /* 0x000fc40007ffe0ff */
[-C--:B------:R-:W-:Y:S02]  /*0f10*/  IADD3.X R3, RZ, R5.reuse, RZ, P5, !PT ;  /* 0x00000005ff037210 */ /* 0x080fe40002ffe4ff */
[----:B------:R-:W-:Y:S02]  /*0f20*/  IADD3 R60, P5, R16, UR26, RZ ;  /* 0x0000001a103c7c10 */ /* 0x000fe4000ffbe0ff */
[-C--:B------:R-:W-:Y:S02]  /*0f30*/  IADD3 R4, P6, R7, R118.reuse, RZ ;  /* 0x0000007607047210 */ /* 0x080fe40007fde0ff */
[----:B------:R-:W-:Y:S02]  /*0f40*/  IADD3.X R61, R24, UR27, RZ, P5, !PT ;  /* 0x0000001b183d7c10 */ /* 0x000fe4000affe4ff */
[----:B------:R-:W-:Y:S02]  /*0f50*/  IADD3 R10, P0, R11, R118, RZ ;  /* 0x000000760b0a7210 */ /* 0x000fe40007f1e0ff */
[----:B------:R-:W-:-:S02]  /*0f60*/  IADD3.X R11, RZ, R5, RZ, P6, !PT ;  /* 0x00000005ff0b7210 */ /* 0x000fc400037fe4ff */
[----:B------:R-:W-:Y:S01]  /*0f70*/  IADD3 R62, P6, R16, UR28, RZ ;  /* 0x0000001c103e7c10 */ /* 0x000fe2000ffde0ff */
[----:B------:R-:W4:Y:S03]  /*0f80*/  LDG.E.64.CONSTANT R60, desc[UR18][R60.64] ;  /* 0x000000123c3c7981 */ /* 0x000f26000c1e9b00 */
[----:B------:R-:W-:Y:S02]  /*0f90*/  IADD3.X R63, R24, UR29, RZ, P6, !PT ;  /* 0x0000001d183f7c10 */ /* 0x000fe4000b7fe4ff */
[----:B------:R-:W-:Y:S02]  /*0fa0*/  SHF.L.U32 R14, R4, 0x1, RZ ;  /* 0x00000001040e7819 */ /* 0x000fe400000006ff */
[----:B------:R-:W-:Y:S02]  /*0fb0*/  IADD3 R13, R15, 0x9600, RZ ;  /* 0x000096000f0d7810 */ /* 0x000fe40007ffe0ff */
[----:B------:R-:W4:Y:S04]  /*0fc0*/  LDG.E.64.CONSTANT R62, desc[UR18][R62.64] ;  /* 0x000000123e3e7981 */ /* 0x000f28000c1e9b00 */
[----:B--2---:R-:W-:Y:S04]  /*0fd0*/  STL [R1+0x10c], R32 ;  /* 0x00010c2001007387 */ /* 0x004fe80000100800 */
[----:B------:R-:W-:Y:S04]  /*0fe0*/  STL [R1+0xb8], R24 ;  /* 0x0000b81801007387 */ /* 0x000fe80000100800 */
[----:B------:R0:W-:Y:S02]  /*0ff0*/  STL [R1+0xb4], R16 ;  /* 0x0000b41001007387 */ /* 0x0001e40000100800 */
[----:B0-----:R-:W-:Y:S01]  /*1000*/  SHF.L.U64.HI R16, R0, 0x1, R3 ;  /* 0x0000000100107819 */ /* 0x001fe20000010203 */
[----:B---3--:R-:W-:-:S06]  /*1010*/  FADD.FTZ R3, R35, UR15 ;  /* 0x0000000f23037e21 */ /* 0x008fcc0008010000 */
[----:B------:R-:W0:Y:S01]  /*1020*/  MUFU.RSQ R3, R3 ;  /* 0x0000000300037308 */ /* 0x000e220000001400 */
[----:B------:R-:W-:Y:S01]  /*1030*/  SHF.L.U64.HI R12, R4, 0x1, R11 ;  /* 0x00000001040c7819 */ /* 0x000fe2000001020b */
[----:B------:R-:W-:Y:S01]  /*1040*/  IMAD.SHL.U32 R18, R0, 0x2, RZ ;  /* 0x0000000200127824 */ /* 0x000fe200078e00ff */
[----:B------:R-:W-:Y:S02]  /*1050*/  IADD3 R66, P6, R14, UR28, RZ ;  /* 0x0000001c0e427c10 */ /* 0x000fe4000ffde0ff */
[----:B------:R-:W-:Y:S02]  /*1060*/  IADD3 R17, R15, 0xa500, RZ ;  /* 0x0000a5000f117810 */ /* 0x000fe40007ffe0ff */
[----:B------:R-:W-:Y:S02]  /*1070*/  IADD3 R9, P4, R13, R118, RZ ;  /* 0x000000760d097210 */ /* 0x000fe40007f9e0ff */
[C---:B----4-:R-:W-:Y:S02]  /*1080*/  PRMT R4, R36.reuse, 0x7632, R4 ;  /* 0x0000763224047816 */ /* 0x050fe40000000004 */
[----:B------:R-:W-:-:S02]  /*1090*/  SHF.L.U32 R13, R36, 0x10, RZ ;  /* 0x00000010240d7819 */ /* 0x000fc400000006ff */
[----:B------:R-:W-:Y:S02]  /*10a0*/  IADD3.X R67, R12, UR29, RZ, P6, !PT ;  /* 0x0000001d0c437c10 */ /* 0x000fe4000b7fe4ff */
[----:B------:R-:W-:Y:S02]  /*10b0*/  IADD3 R7, P3, R17, R118, RZ ;  /* 0x0000007611077210 */ /* 0x000fe40007f7e0ff */
[----:B------:R-:W-:Y:S02]  /*10c0*/  IADD3 R68, P6, R18, UR26, RZ ;  /* 0x0000001a12447c10 */ /* 0x000fe4000ffde0ff */
[C---:B------:R-:W-:Y:S02]  /*10d0*/  PRMT R22, R32.reuse, 0x7632, R22 ;  /* 0x0000763220167816 */ /* 0x040fe40000000016 */
[----:B------:R-:W-:Y:S02]  /*10e0*/  SHF.L.U32 R2, R32, 0x10, RZ ;  /* 0x0000001020027819 */ /* 0x000fe400000006ff */
[----:B------:R-:W-:-:S02]  /*10f0*/  IADD3 R64, P5, R14, UR26, RZ ;  /* 0x0000001a0e407c10 */ /* 0x000fc4000ffbe0ff */
[C---:B------:R-:W-:Y:S01]  /*1100*/  PRMT R11, R38.reuse, 0x7632, R11 ;  /* 0x00007632260b7816 */ /* 0x040fe2000000000b */
[C---:B------:R-:W-:Y:S01]  /*1110*/  VIADD R19, R15.reuse, 0xb400 ;  /* 0x0000b4000f137836 */ /* 0x040fe20000000000 */
[----:B------:R-:W-:Y:S01]  /*1120*/  SHF.L.U32 R0, R38, 0x10, RZ ;  /* 0x0000001026007819 */ /* 0x000fe200000006ff */
[----:B------:R1:W-:Y:S01]  /*1130*/  STL [R1+0xb0], R12 ;  /* 0x0000b00c01007387 */ /* 0x0003e20000100800 */
[----:B------:R-:W-:Y:S01]  /*1140*/  SHF.L.U32 R17, R4, 0x10, RZ ;  /* 0x0000001004117819 */ /* 0x000fe200000006ff */
[----:B------:R-:W-:Y:S01]  /*1150*/  FADD.FTZ R4, -R34, R13 ;  /* 0x0000000d22047221 */ /* 0x000fe20000010100 */
[----:B------:R-:W-:Y:S01]  /*1160*/  IADD3.X R69, R16, UR27, RZ, P6, !PT ;  /* 0x0000001b10457c10 */ /* 0x000fe2000b7fe4ff */
[----:B------:R2:W-:Y:S01]  /*1170*/  STL [R1+0xac], R14 ;  /* 0x0000ac0e01007387 */ /* 0x0005e20000100800 */
[----:B------:R-:W-:Y:S01]  /*1180*/  IADD3 R21, R15, 0xc300, RZ ;  /* 0x0000c3000f157810 */ /* 0x000fe20007ffe0ff */
[----:B------:R-:W-:Y:S01]  /*1190*/  IMAD.U32 R11, R11, 0x10000, RZ ;  /* 0x000100000b0b7824 */ /* 0x000fe200078e00ff */
[----:B------:R-:W-:Y:S01]  /*11a0*/  IADD3 R23, R15, 0xd200, RZ ;  /* 0x0000d2000f177810 */ /* 0x000fe20007ffe0ff */
[----:B0-----:R-:W-:Y:S01]  /*11b0*/  FMUL.FTZ R28, R3, R4 ;  /* 0x00000004031c7220 */ /* 0x001fe20000410000 */
[----:B------:R-:W-:Y:S01]  /*11c0*/  IADD3.X R65, R12, UR27, RZ, P5, !PT ;  /* 0x0000001b0c417c10 */ /* 0x000fe2000affe4ff */
[----:B-1----:R-:W-:Y:S01]  /*11d0*/  FMUL.FTZ R12, R0, R2 ;  /* 0x00000002000c7220 */ /* 0x002fe20000410000 */
[----:B------:R-:W-:Y:S01]  /*11e0*/  SHF.L.U32 R22, R22, 0x10, RZ ;  /* 0x0000001016167819 */ /* 0x000fe200000006ff */
[----:B------:R-:W3:Y:S01]  /*11f0*/  LDG.E.64.CONSTANT R66, desc[UR18][R66.64] ;  /* 0x0000001242427981 */ /* 0x000ee2000c1e9b00 */
[----:B------:R-:W-:Y:S01]  /*1200*/  IADD3 R70, P6, R18, UR28, RZ ;  /* 0x0000001c12467c10 */ /* 0x000fe2000ffde0ff */
[----:B--2---:R-:W-:Y:S01]  /*1210*/  FADD.FTZ R14, -R34, R17 ;  /* 0x00000011220e7221 */ /* 0x004fe20000010100 */
[----:B------:R-:W-:Y:S01]  /*1220*/  IADD3 R15, R15, 0xe100, RZ ;  /* 0x0000e1000f0f7810 */ /* 0x000fe20007ffe0ff */
[----:B------:R-:W-:Y:S01]  /*1230*/  FMUL.FTZ R4, R11, R22 ;  /* 0x000000160b047220 */ /* 0x000fe20000410000 */
[----:B------:R-:W-:Y:S01]  /*1240*/  IADD3 R6, P2, R19, R118, RZ ;  /* 0x0000007613067210 */ /* 0x000fe20007f5e0ff */
[----:B------:R-:W-:Y:S01]  /*1250*/  FMUL.FTZ R13, R3, R14 ;  /* 0x0000000e030d7220 */ /* 0x000fe20000410000 */
[----:B------:R-:W-:Y:S01]  /*1260*/  IADD3 R8, P1, R21, R118, RZ ;  /* 0x0000007615087210 */ /* 0x000fe20007f3e0ff */
[----:B------:R-:W-:Y:S01]  /*1270*/  FFMA.FTZ R12, R28, R12, RZ ;  /* 0x0000000c1c0c7223 */ /* 0x000fe200000100ff */
[----:B------:R-:W-:Y:S01]  /*1280*/  IADD3 R120, P5, R23, R118, RZ ;  /* 0x0000007617787210 */ /* 0x000fe20007fbe0ff */
[----:B------:R-:W2:Y:S01]  /*1290*/  LDG.E.64.CONSTANT R64, desc[UR18][R64.64] ;  /* 0x0000001240407981 */ /* 0x000ea2000c1e9b00 */
[----:B------:R-:W-:-:S02]  /*12a0*/  IADD3.X R71, R16, UR29, RZ, P6, !PT ;  /* 0x0000001d10477c10 */ /* 0x000fc4000b7fe4ff */
[----:B------:R-:W-:Y:S01]  /*12b0*/  IADD3 R118, P6, R15, R118, RZ ;  /* 0x000000760f767210 */ /* 0x000fe20007fde0ff */
[----:B------:R-:W4:Y:S01]  /*12c0*/  LDG.E.64.CONSTANT R68, desc[UR18][R68.64] ;  /* 0x0000001244447981 */ /* 0x000f22000c1e9b00 */
[----:B------:R-:W-:Y:S01]  /*12d0*/  SHF.L.U32 R15, R37, 0x10, RZ ;  /* 0x00000010250f7819 */ /* 0x000fe200000006ff */
[----:B------:R-:W-:Y:S01]  /*12e0*/  FFMA.FTZ R14, R13, R4, R12 ;  /* 0x000000040d0e7223 */ /* 0x000fe2000001000c */
[----:B------:R-:W-:Y:S02]  /*12f0*/  SHF.L.U32 R4, R33, 0x10, RZ ;  /* 0x0000001021047819 */ /* 0x000fe400000006ff */
[----:B------:R-:W-:Y:S01]  /*1300*/  SHF.L.U32 R115, R39, 0x10, RZ ;  /* 0x0000001027737819 */ /* 0x000fe200000006ff */
[----:B------:R-:W-:Y:S01]  /*1310*/  FADD.FTZ R12, -R34, R15 ;  /* 0x0000000f220c7221 */ /* 0x000fe20000010100 */
[----:B------:R0:W-:Y:S03]  /*1320*/  STL [R1+0xa8], R16 ;  /* 0x0000a81001007387 */ /* 0x0001e60000100800 */
[----:B------:R-:W-:Y:S01]  /*1330*/  FMUL.FTZ R15, R115, R4 ;  /* 0x00000004730f7220 */ /* 0x000fe20000410000 */
[----:B------:R-:W-:Y:S04]  /*1340*/  STL [R1+0xa4], R18 ;  /* 0x0000a41201007387 */ /* 0x000fe80000100800 */
[----:B------:R-:W-:Y:S01]  /*1350*/  STL [R1+0x110], R36 ;  /* 0x0001102401007387 */ /* 0x000fe20000100800 */
[----:B0-----:R-:W-:Y:S01]  /*1360*/  FMUL.FTZ R16, R3, R12 ;  /* 0x0000000c03107220 */ /* 0x001fe20000410000 */
[----:B------:R-:W-:-:S02]  /*1370*/  PRMT R12, R37, 0x7632, R12 ;  /* 0x00007632250c7816 */ /* 0x000fc4000000000c */
[----:B------:R-:W-:Y:S01]  /*1380*/  STL [R1+0x114], R38 ;  /* 0x0001142601007387 */ /* 0x000fe20000100800 */
[----:B------:R-:W-:-:S03]  /*1390*/  FFMA.FTZ R15, R16, R15, R14 ;  /* 0x0000000f100f7223 */ /* 0x000fc6000001000e */
[----:B------:R-:W-:Y:S01]  /*13a0*/  STL [R1+0x38], R28 ;  /* 0x0000381c01007387 */ /* 0x000fe20000100800 */
[----:B------:R-:W-:Y:S02]  /*13b0*/  PRMT R14, R39, 0x7632, R14 ;  /* 0x00007632270e7816 */ /* 0x000fe4000000000e */
[----:B------:R-:W-:Y:S01]  /*13c0*/  SHF.L.U32 R17, R12, 0x10, RZ ;  /* 0x000000100c117819 */ /* 0x000fe200000006ff */
[----:B------:R-:W-:Y:S01]  /*13d0*/  STL [R1+0x118], R33 ;  /* 0x0001182101007387 */ /* 0x000fe20000100800 */
[----:B------:R-:W-:-:S03]  /*13e0*/  PRMT R23, R33, 0x7632, R23 ;  /* 0x0000763221177816 */ /* 0x000fc60000000017 */
[----:B------:R-:W-:Y:S01]  /*13f0*/  STL [R1+0x11c], R37 ;  /* 0x00011c2501007387 */ /* 0x000fe20000100800 */
[----:B------:R-:W-:-:S03]  /*1400*/  SHF.L.U32 R12, R14, 0x10, RZ ;  /* 0x000000100e0c7819 */ /* 0x000fc600000006ff */
[----:B------:R0:W-:Y:S01]  /*1410*/  STL [R1+0x40], R16 ;  /* 0x0000401001007387 */ /* 0x0001e20000100800 */
[----:B------:R-:W-:Y:S01]  /*1420*/  SHF.L.U32 R19, R40, 0x10, RZ ;  /* 0x0000001028137819 */ /* 0x000fe200000006ff */
[----:B------:R-:W-:Y:S01]  /*1430*/  FADD.FTZ R14, -R34, R17 ;  /* 0x00000011220e7221 */ /* 0x000fe20000010100 */
[----:B------:R-:W-:Y:S02]  /*1440*/  IMAD.U32 R23, R23, 0x10000, RZ ;  /* 0x0001000017177824 */ /* 0x000fe400078e00ff */
[----:B------:R-:W-:Y:S01]  /*1450*/  FADD.FTZ R101, R11, R27 ;  /* 0x0000001b0b657221 */ /* 0x000fe20000010000 */
[----:B------:R-:W-:Y:S01]  /*1460*/  FFMA.FTZ R26, R13, R11, R26 ;  /* 0x0000000b0d1a7223 */ /* 0x000fe2000001001a */
[----:B------:R-:W-:Y:S01]  /*1470*/  SHF.L.U32 R114, R42, 0x10, RZ ;  /* 0x000000102a727819 */ /* 0x000fe200000006ff */
[----:B------:R-:W4:Y:S01]  /*1480*/  LDG.E.64.CONSTANT R70, desc[UR18][R70.64] ;  /* 0x0000001246467981 */ /* 0x000f22000c1e9b00 */
[----:B0-----:R-:W-:Y:S01]  /*1490*/  FFMA.FTZ R16, R0, R2, RZ ;  /* 0x0000000200107223 */ /* 0x001fe200000100ff */
[----:B------:R-:W-:-:S03]  /*14a0*/  FMUL.FTZ R17, R3, R14 ;  /* 0x0000000e03117220 */ /* 0x000fc60000410000 */
[----:B------:R-:W-:Y:S01]  /*14b0*/  FFMA.FTZ R16, R11, R22, R16 ;  /* 0x000000160b107223 */ /* 0x000fe20000010010 */
[----:B------:R-:W-:Y:S01]  /*14c0*/  PRMT R11, R40, 0x7632, R11 ;  /* 0x00007632280b7816 */ /* 0x000fe2000000000b */
[----:B------:R-:W-:Y:S01]  /*14d0*/  FMUL.FTZ R18, R12, R23 ;  /* 0x000000170c127220 */ /* 0x000fe20000410000 */
[----:B------:R-:W-:Y:S01]  /*14e0*/  FADD.FTZ R14, -R34, R19 ;  /* 0x00000013220e7221 */ /* 0x000fe20000010100 */
[----:B------:R-:W-:Y:S02]  /*14f0*/  PRMT R13, R42, 0x7632, R13 ;  /* 0x000076322a0d7816 */ /* 0x000fe4000000000d */
[----:B------:R-:W-:Y:S01]  /*1500*/  SHF.L.U32 R19, R11, 0x10, RZ ;  /* 0x000000100b137819 */ /* 0x000fe200000006ff */
[----:B------:R-:W-:Y:S01]  /*1510*/  FFMA.FTZ R15, R17, R18, R15 ;  /* 0x00000012110f7223 */ /* 0x000fe2000001000f */
[----:B------:R-:W-:Y:S01]  /*1520*/  FMUL.FTZ R21, R3, R14 ;  /* 0x0000000e03157220 */ /* 0x000fe20000410000 */
[----:B------:R-:W-:Y:S01]  /*1530*/  FMUL.FTZ R18, R2, R114 ;  /* 0x0000007202127220 */ /* 0x000fe20000410000 */
[----:B------:R-:W-:Y:S01]  /*1540*/  STL [R1+0x120], R39 ;  /* 0x0001202701007387 */ /* 0x000fe20000100800 */
[----:B------:R-:W-:-:S02]  /*1550*/  IMAD.U32 R11, R13, 0x10000, RZ ;  /* 0x000100000d0b7824 */ /* 0x000fc400078e00ff */
[----:B------:R-:W-:Y:S01]  /*1560*/  FADD.FTZ R14, -R34, R19 ;  /* 0x00000013220e7221 */ /* 0x000fe20000010100 */
[----:B------:R-:W-:Y:S01]  /*1570*/  STL [R1+0x124], R40 ;  /* 0x0001242801007387 */ /* 0x000fe20000100800 */
[----:B------:R-:W-:Y:S01]  /*1580*/  FFMA.FTZ R18, R21, R18, R15 ;  /* 0x0000001215127223 */ /* 0x000fe2000001000f */
[----:B------:R-:W-:Y:S02]  /*1590*/  FFMA.FTZ R13, R115, R4, R16 ;  /* 0x00000004730d7223 */ /* 0x000fe40000010010 */
[----:B------:R-:W-:Y:S01]  /*15a0*/  STL [R1+0x128], R42 ;  /* 0x0001282a01007387 */ /* 0x000fe20000100800 */
[----:B------:R-:W-:Y:S01]  /*15b0*/  FADD.FTZ R19, R12, R31 ;  /* 0x0000001f0c137221 */ /* 0x000fe20000010000 */
[----:B------:R-:W-:Y:S02]  /*15c0*/  FMUL.FTZ R27, R22, R11 ;  /* 0x0000000b161b7220 */ /* 0x000fe40000410000 */
[----:B------:R0:W-:Y:S01]  /*15d0*/  STL [R1+0x48], R21 ;  /* 0x0000481501007387 */ /* 0x0001e20000100800 */
[----:B------:R-:W-:Y:S01]  /*15e0*/  IADD3.X R31, RZ, R5, RZ, P0, !PT ;  /* 0x00000005ff1f7210 */ /* 0x000fe200007fe4ff */
[----:B------:R-:W-:Y:S01]  /*15f0*/  FFMA.FTZ R15, R12, R23, R13 ;  /* 0x000000170c0f7223 */ /* 0x000fe2000001000d */
[----:B------:R-:W-:-:S02]  /*1600*/  SHF.L.U32 R25, R10, 0x1, RZ ;  /* 0x000000010a197819 */ /* 0x000fc400000006ff */
[----:B------:R-:W-:Y:S01]  /*1610*/  SHF.L.U64.HI R24, R10, 0x1, R31 ;  /* 0x000000010a187819 */ /* 0x000fe2000001021f */
[----:B0-----:R-:W-:Y:S01]  /*1620*/  FMUL.FTZ R21, R3, R14 ;  /* 0x0000000e03157220 */ /* 0x001fe20000410000 */
[----:B------:R-:W-:-:S03]  /*1630*/  PRMT R10, R41, 0x7632, R10 ;  /* 0x00007632290a7816 */ /* 0x000fc6000000000a */
[C---:B------:R-:W-:Y:S01]  /*1640*/  FFMA.FTZ R13, R21.reuse, R11, R26 ;  /* 0x0000000b150d7223 */ /* 0x040fe2000001001a */
[----:B------:R-:W-:Y:S01]  /*1650*/  FFMA.FTZ R18, R21, R27, R18 ;  /* 0x0000001b15127223 */ /* 0x000fe20000010012 */
[----:B------:R-:W-:Y:S01]  /*1660*/  SHF.L.U32 R21, R41, 0x10, RZ ;  /* 0x0000001029157819 */ /* 0x000fe200000006ff */
[----:B------:R-:W-:Y:S01]  /*1670*/  FFMA.FTZ R17, R17, R12, R30 ;  /* 0x0000000c11117223 */ /* 0x000fe2000001001e */
[C---:B------:R-:W-:Y:S01]  /*1680*/  SHF.L.U32 R113, R43.reuse, 0x10, RZ ;  /* 0x000000102b717819 */ /* 0x040fe200000006ff */
[----:B------:R-:W-:Y:S01]  /*1690*/  FFMA.FTZ R15, R2, R114, R15 ;  /* 0x00000072020f7223 */ /* 0x000fe2000001000f */
[----:B------:R-:W-:Y:S02]  /*16a0*/  IMAD.U32 R27, R10, 0x10000, RZ ;  /* 0x000100000a1b7824 */ /* 0x000fe400078e00ff */
[----:B------:R-:W-:Y:S01]  /*16b0*/  FADD.FTZ R12, -R34, R21 ;  /* 0x00000015220c7221 */ /* 0x000fe20000010100 */
[----:B------:R-:W-:Y:S01]  /*16c0*/  PRMT R10, R43, 0x7632, R10 ;  /* 0x000076322b0a7816 */ /* 0x000fe2000000000a */
[----:B------:R-:W-:Y:S01]  /*16d0*/  FMUL.FTZ R21, R4, R113 ;  /* 0x0000007104157220 */ /* 0x000fe20000410000 */
[----:B------:R-:W-:Y:S01]  /*16e0*/  FFMA.FTZ R15, R22, R11, R15 ;  /* 0x0000000b160f7223 */ /* 0x000fe2000001000f */
[----:B------:R-:W-:Y:S01]  /*16f0*/  FMUL.FTZ R29, R3, R12 ;  /* 0x0000000c031d7220 */ /* 0x000fe20000410000 */
[----:B------:R-:W-:Y:S01]  /*1700*/  IADD3 R72, P0, R25, UR26, RZ ;  /* 0x0000001a19487c10 */ /* 0x000fe2000ff1e0ff */
[----:B------:R-:W-:Y:S01]  /*1710*/  FADD.FTZ R12, -R34, R27 ;  /* 0x0000001b220c7221 */ /* 0x000fe20000010100 */
[----:B------:R-:W-:Y:S01]  /*1720*/  SHF.L.U32 R14, R10, 0x10, RZ ;  /* 0x000000100a0e7819 */ /* 0x000fe200000006ff */
[----:B------:R-:W-:Y:S01]  /*1730*/  FFMA.FTZ R18, R29, R21, R18 ;  /* 0x000000151d127223 */ /* 0x000fe20000010012 */
[----:B------:R-:W-:Y:S01]  /*1740*/  IADD3.X R73, R24, UR27, RZ, P0, !PT ;  /* 0x0000001b18497c10 */ /* 0x000fe200087fe4ff */
[----:B------:R-:W-:Y:S01]  /*1750*/  FFMA.FTZ R10, R4, R113, R15 ;  /* 0x00000071040a7223 */ /* 0x000fe2000001000f */
[----:B------:R-:W-:Y:S01]  /*1760*/  IADD3 R74, P0, R25, UR28, RZ ;  /* 0x0000001c194a7c10 */ /* 0x000fe2000ff1e0ff */
[----:B------:R-:W-:Y:S01]  /*1770*/  FMUL.FTZ R12, R3, R12 ;  /* 0x0000000c030c7220 */ /* 0x000fe20000410000 */
[----:B------:R-:W-:Y:S01]  /*1780*/  SHF.L.U32 R21, R44, 0x10, RZ ;  /* 0x000000102c157819 */ /* 0x000fe200000006ff */
[----:B------:R-:W-:Y:S01]  /*1790*/  FADD.FTZ R101, R101, R11 ;  /* 0x0000000b65657221 */ /* 0x000fe20000010000 */
[CC--:B------:R-:W-:Y:S01]  /*17a0*/  FMUL.FTZ R15, R23.reuse, R14.reuse ;  /* 0x0000000e170f7220 */ /* 0x0c0fe20000410000 */
[-C--:B------:R-:W-:Y:S01]  /*17b0*/  FFMA.FTZ R11, R23, R14.reuse, R10 ;  /* 0x0000000e170b7223 */ /* 0x080fe2000001000a */
[----:B------:R-:W-:Y:S01]  /*17c0*/  FADD.FTZ R19, R19, R14 ;  /* 0x0000000e13137221 */ /* 0x000fe20000010000 */
[----:B------:R-:W-:Y:S01]  /*17d0*/  FFMA.FTZ R17, R12, R14, R17 ;  /* 0x0000000e0c117223 */ /* 0x000fe20000010011 */
[----:B------:R-:W-:Y:S01]  /*17e0*/  IADD3.X R75, R24, UR29, RZ, P0, !PT ;  /* 0x0000001d184b7c10 */ /* 0x000fe200087fe4ff */
[----:B------:R-:W-:Y:S01]  /*17f0*/  FADD.FTZ R14, -R34, R21 ;  /* 0x00000015220e7221 */ /* 0x000fe20000010100 */
[----:B------:R-:W-:-:S02]  /*1800*/  PRMT R10, R44, 0x7632, R10 ;  /* 0x000076322c0a7816 */ /* 0x000fc4000000000a */
[----:B------:R-:W-:Y:S01]  /*1810*/  SHF.L.U32 R112, R46, 0x10, RZ ;  /* 0x000000102e707819 */ /* 0x000fe200000006ff */
[----:B------:R-:W-:Y:S01]  /*1820*/  FFMA.FTZ R15, R12, R15, R18 ;  /* 0x0000000f0c0f7223 */ /* 0x000fe20000010012 */
[----:B------:R-:W-:Y:S01]  /*1830*/  PRMT R12, R46, 0x7632, R12 ;  /* 0x000076322e0c7816 */ /* 0x000fe2000000000c */
[----:B------:R-:W4:Y:S01]  /*1840*/  LDG.E.64.CONSTANT R72, desc[UR18][R72.64] ;  /* 0x0000001248487981 */ /* 0x000f22000c1e9b00 */
[----:B------:R-:W-:Y:S01]  /*1850*/  SHF.L.U32 R21, R10, 0x10, RZ ;  /* 0x000000100a157819 */ /* 0x000fe200000006ff */
[----:B------:R-:W-:Y:S01]  /*1860*/  FMUL.FTZ R16, R2, R112 ;  /* 0x0000007002107220 */ /* 0x000fe20000410000 */
[----:B------:R-:W-:Y:S01]  /*1870*/  FMUL.FTZ R18, R3, R14 ;  /* 0x0000000e03127220 */ /* 0x000fe20000410000 */
[----:B------:R0:W-:Y:S01]  /*1880*/  STL [R1+0xa0], R24 ;  /* 0x0000a01801007387 */ /* 0x0001e20000100800 */
[----:B------:R-:W-:-:S03]  /*1890*/  IMAD.U32 R10, R12, 0x10000, RZ ;  /* 0x000100000c0a7824 */ /* 0x000fc600078e00ff */
[----:B------:R-:W4:Y:S01]  /*18a0*/  LDG.E.64.CONSTANT R74, desc[UR18][R74.64] ;  /* 0x000000124a4a7981 */ /* 0x000f22000c1e9b00 */
[----:B------:R-:W-:Y:S01]  /*18b0*/  FADD.FTZ R12, -R34, R21 ;  /* 0x00000015220c7221 */ /* 0x000fe20000010100 */
[----:B------:R-:W-:Y:S02]  /*18c0*/  FFMA.FTZ R15, R18, R16, R15 ;  /* 0x00000010120f7223 */ /* 0x000fe4000001000f */
[----:B------:R-:W-:Y:S01]  /*18d0*/  STL [R1+0x9c], R25 ;  /* 0x00009c1901007387 */ /* 0x000fe20000100800 */
[----:B------:R-:W-:-:S03]  /*18e0*/  IADD3.X R16, RZ, R5, RZ, P4, !PT ;  /* 0x00000005ff107210 */ /* 0x000fc600027fe4ff */
[----:B------:R-:W-:Y:S01]  /*18f0*/  STL [R1+0x12c], R41 ;  /* 0x00012c2901007387 */ /* 0x000fe20000100800 */
[----:B0-----:R-:W-:-:S03]  /*1900*/  SHF.L.U32 R24, R9, 0x1, RZ ;  /* 0x0000000109187819 */ /* 0x001fc600000006ff */
[----:B------:R-:W-:Y:S01]  /*1910*/  STL [R1+0x50], R29 ;  /* 0x0000501d01007387 */ /* 0x000fe20000100800 */
[----:B------:R-:W-:-:S03]  /*1920*/  FMUL.FTZ R12, R3, R12 ;  /* 0x0000000c030c7220 */ /* 0x000fc60000410000 */
[----:B------:R-:W-:Y:S01]  /*1930*/  STL [R1+0x130], R43 ;  /* 0x0001302b01007387 */ /* 0x000fe20000100800 */
[----:B------:R-:W-:-:S03]  /*1940*/  FMUL.FTZ R14, R22, R10 ;  /* 0x0000000a160e7220 */ /* 0x000fc60000410000 */
[----:B------:R-:W-:Y:S01]  /*1950*/  STL [R1+0x134], R44 ;  /* 0x0001342c01007387 */ /* 0x000fe20000100800 */
[----:B------:R-:W-:-:S03]  /*1960*/  SHF.L.U32 R21, R45, 0x10, RZ ;  /* 0x000000102d157819 */ /* 0x000fc600000006ff */
[----:B------:R-:W-:Y:S01]  /*1970*/  STL [R1+0x138], R46 ;  /* 0x0001382e01007387 */ /* 0x000fe20000100800 */
[----:B------:R-:W-:-:S03]  /*1980*/  IADD3 R76, P0, R24, UR26, RZ ;  /* 0x0000001a184c7c10 */ /* 0x000fc6000ff1e0ff */
[----:B------:R0:W-:Y:S01]  /*1990*/  STL [R1+0x58], R18 ;  /* 0x0000581201007387 */ /* 0x0001e20000100800 */
[C---:B------:R-:W-:Y:S01]  /*19a0*/  FFMA.FTZ R13, R12.reuse, R10, R13 ;  /* 0x0000000a0c0d7223 */ /* 0x040fe2000001000d */
[----:B------:R-:W-:Y:S01]  /*19b0*/  FFMA.FTZ R12, R12, R14, R15 ;  /* 0x0000000e0c0c7223 */ /* 0x000fe2000001000f */
[----:B------:R-:W-:Y:S01]  /*19c0*/  FADD.FTZ R14, -R34, R21 ;  /* 0x00000015220e7221 */ /* 0x000fe20000010100 */
[----:B------:R-:W-:Y:S01]  /*19d0*/  FFMA.FTZ R11, R2, R112, R11 ;  /* 0x00000070020b7223 */ /* 0x000fe2000001000b */
[----:B0-----:R-:W-:Y:S02]  /*19e0*/  SHF.L.U64.HI R18, R9, 0x1, R16 ;  /* 0x0000000109127819 */ /* 0x001fe40000010210 */
[----:B------:R-:W-:Y:S02]  /*19f0*/  PRMT R9, R45, 0x7632, R9 ;  /* 0x000076322d097816 */ /* 0x000fe40000000009 */
[----:B------:R-:W-:Y:S02]  /*1a00*/  IADD3 R78, P4, R24, UR28, RZ ;  /* 0x0000001c184e7c10 */ /* 0x000fe4000ff9e0ff */
[----:B------:R-:W-:Y:S01]  /*1a10*/  IADD3.X R77, R18, UR27, RZ, P0, !PT ;  /* 0x0000001b124d7c10 */ /* 0x000fe200087fe4ff */
[----:B------:R-:W-:Y:S01]  /*1a20*/  IMAD.U32 R21, R9, 0x10000, RZ ;  /* 0x0001000009157824 */ /* 0x000fe200078e00ff */
[----:B------:R-:W-:-:S02]  /*1a30*/  SHF.L.U32 R111, R47, 0x10, RZ ;  /* 0x000000102f6f7819 */ /* 0x000fc400000006ff */
[----:B------:R-:W-:Y:S01]  /*1a40*/  PRMT R9, R47, 0x7632, R9 ;  /* 0x000076322f097816 */ /* 0x000fe20000000009 */
[----:B------:R-:W-:Y:S01]  /*1a50*/  FADD.FTZ R101, R101, R10 ;  /* 0x0000000a65657221 */ /* 0x000fe20000010000 */
[----:B------:R-:W-:Y:S01]  /*1a60*/  FFMA.FTZ R11, R22, R10, R11 ;  /* 0x0000000a160b7223 */ /* 0x000fe2000001000b */
[----:B------:R-:W-:Y:S01]  /*1a70*/  IADD3.X R79, R18, UR29, RZ, P4, !PT ;  /* 0x0000001d124f7c10 */ /* 0x000fe2000a7fe4ff */
[----:B------:R-:W-:Y:S01]  /*1a80*/  FADD.FTZ R10, -R34, R21 ;  /* 0x00000015220a7221 */ /* 0x000fe20000010100 */
[----:B------:R-:W-:Y:S01]  /*1a90*/  SHF.L.U32 R16, R9, 0x10, RZ ;  /* 0x0000001009107819 */ /* 0x000fe200000006ff */
[CC--:B------:R-:W-:Y:S01]  /*1aa0*/  FMUL.FTZ R15, R4.reuse, R111.reuse ;  /* 0x0000006f040f7220 */ /* 0x0c0fe20000410000 */
[C---:B------:R-:W-:Y:S01]  /*1ab0*/  FMUL.FTZ R25, R3.reuse, R14 ;  /* 0x0000000e03197220 */ /* 0x040fe20000410000 */
[----:B------:R-:W4:Y:S01]  /*1ac0*/  LDG.E.64.CONSTANT R76, desc[UR18][R76.64] ;  /* 0x000000124c4c7981 */ /* 0x000f22000c1e9b00 */
[----:B------:R-:W-:Y:S01]  /*1ad0*/  FMUL.FTZ R10, R3, R10 ;  /* 0x0000000a030a7220 */ /* 0x000fe20000410000 */
[----:B------:R-:W-:Y:S01]  /*1ae0*/  FFMA.FTZ R14, R4, R111, R11 ;  /* 0x0000006f040e7223 */ /* 0x000fe2000001000b */
[----:B------:R-:W-:Y:S01]  /*1af0*/  FFMA.FTZ R12, R25, R15, R12 ;  /* 0x0000000f190c7223 */ /* 0x000fe2000001000c */
[-C--:B------:R-:W-:Y:S01]  /*1b00*/  FMUL.FTZ R11, R23, R16.reuse ;  /* 0x00000010170b7220 */ /* 0x080fe20000410000 */
[----:B------:R-:W4:Y:S01]  /*1b10*/  LDG.E.64.CONSTANT R78, desc[UR18][R78.64] ;  /* 0x000000124e4e7981 */ /* 0x000f22000c1e9b00 */
[----:B------:R-:W-:Y:S01]  /*1b20*/  FADD.FTZ R19, R19, R16 ;  /* 0x0000001013137221 */ /* 0x000fe20000010000 */
[-C--:B------:R-:W-:Y:S01]  /*1b30*/  FFMA.FTZ R17, R10, R16.reuse, R17 ;  /* 0x000000100a117223 */ /* 0x080fe20000010011 */
[----:B------:R-:W-:Y:S01]  /*1b40*/  FFMA.FTZ R9, R23, R16, R14 ;  /* 0x0000001017097223 */ /* 0x000fe2000001000e */
[----:B------:R-:W-:Y:S01]  /*1b50*/  SHF.L.U32 R15, R48, 0x10, RZ ;  /* 0x00000010300f7819 */ /* 0x000fe200000006ff */
[----:B------:R0:W-:Y:S01]  /*1b60*/  STL [R1+0x98], R18 ;  /* 0x0000981201007387 */ /* 0x0001e20000100800 */
[----:B------:R-:W-:Y:S01]  /*1b70*/  FFMA.FTZ R12, R10, R11, R12 ;  /* 0x0000000b0a0c7223 */ /* 0x000fe2000001000c */
[----:B------:R-:W-:-:S02]  /*1b80*/  IADD3.X R16, RZ, R5, RZ, P3, !PT ;  /* 0x00000005ff107210 */ /* 0x000fc40001ffe4ff */
[----:B------:R1:W-:Y:S01]  /*1b90*/  STL [R1+0x94], R24 ;  /* 0x0000941801007387 */ /* 0x0003e20000100800 */
[----:B------:R-:W-:Y:S01]  /*1ba0*/  PRMT R10, R48, 0x7632, R10 ;  /* 0x00007632300a7816 */ /* 0x000fe2000000000a */
[----:B------:R-:W-:Y:S01]  /*1bb0*/  FADD.FTZ R14, -R34, R15 ;  /* 0x0000000f220e7221 */ /* 0x000fe20000010100 */
[----:B------:R-:W-:Y:S01]  /*1bc0*/  SHF.L.U32 R110, R50, 0x10, RZ ;  /* 0x00000010326e7819 */ /* 0x000fe200000006ff */
[----:B------:R-:W-:Y:S01]  /*1bd0*/  STL [R1+0x13c], R45 ;  /* 0x00013c2d01007387 */ /* 0x000fe20000100800 */
[----:B------:R-:W-:Y:S02]  /*1be0*/  SHF.L.U32 R10, R10, 0x10, RZ ;  /* 0x000000100a0a7819 */ /* 0x000fe400000006ff */
[C---:B0-----:R-:W-:Y:S01]  /*1bf0*/  SHF.L.U64.HI R18, R7.reuse, 0x1, R16 ;  /* 0x0000000107127819 */ /* 0x041fe20000010210 */
[----:B-1----:R-:W-:Y:S01]  /*1c00*/  IMAD.SHL.U32 R24, R7, 0x2, RZ ;  /* 0x0000000207187824 */ /* 0x002fe200078e00ff */
[----:B------:R-:W-:Y:S01]  /*1c10*/  PRMT R7, R50, 0x7632, R7 ;  /* 0x0000763232077816 */ /* 0x000fe20000000007 */
[----:B------:R0:W-:Y:S01]  /*1c20*/  STL [R1+0x60], R25 ;  /* 0x0000601901007387 */ /* 0x0001e20000100800 */
[----:B------:R-:W-:-:S02]  /*1c30*/  FMUL.FTZ R11, R2, R110 ;  /* 0x0000006e020b7220 */ /* 0x000fc40000410000 */
[----:B------:R-:W-:Y:S01]  /*1c40*/  IADD3 R80, P0, R24, UR26, RZ ;  /* 0x0000001a18507c10 */ /* 0x000fe2000ff1e0ff */
[----:B------:R-:W-:Y:S01]  /*1c50*/  FADD.FTZ R10, -R34, R10 ;  /* 0x0000000a220a7221 */ /* 0x000fe20000010100 */
[----:B------:R-:W-:Y:S02]  /*1c60*/  SHF.L.U32 R7, R7, 0x10, RZ ;  /* 0x0000001007077819 */ /* 0x000fe400000006ff */
[----:B------:R-:W-:Y:S01]  /*1c70*/  IADD3 R82, P3, R24, UR28, RZ ;  /* 0x0000001c18527c10 */ /* 0x000fe2000ff7e0ff */
[C---:B0-----:R-:W-:Y:S01]  /*1c80*/  FMUL.FTZ R25, R3.reuse, R14 ;  /* 0x0000000e03197220 */ /* 0x041fe20000410000 */
[----:B------:R-:W-:Y:S01]  /*1c90*/  IADD3.X R81, R18, UR27, RZ, P0, !PT ;  /* 0x0000001b12517c10 */ /* 0x000fe200087fe4ff */
[----:B------:R-:W-:Y:S02]  /*1ca0*/  FMUL.FTZ R10, R3, R10 ;  /* 0x0000000a030a7220 */ /* 0x000fe40000410000 */
[----:B------:R-:W-:Y:S01]  /*1cb0*/  FFMA.FTZ R12, R25, R11, R12 ;  /* 0x0000000b190c7223 */ /* 0x000fe2000001000c */
[----:B------:R-:W-:Y:S01]  /*1cc0*/  FFMA.FTZ R11, R2, R110, R9 ;  /* 0x0000006e020b7223 */ /* 0x000fe20000010009 */
[-C--:B------:R-:W-:Y:S01]  /*1cd0*/  FMUL.FTZ R9, R22, R7.reuse ;  /* 0x0000000716097220 */ /* 0x080fe20000410000 */
[----:B------:R-:W-:Y:S01]  /*1ce0*/  SHF.L.U32 R14, R49, 0x10, RZ ;  /* 0x00000010310e7819 */ /* 0x000fe200000006ff */
[----:B------:R-:W4:Y:S01]  /*1cf0*/  LDG.E.64.CONSTANT R80, desc[UR18][R80.64] ;  /* 0x0000001250507981 */ /* 0x000f22000c1e9b00 */
[----:B------:R-:W-:Y:S01]  /*1d00*/  IADD3.X R83, R18, UR29, RZ, P3, !PT ;  /* 0x0000001d12537c10 */ /* 0x000fe20009ffe4ff */
[C---:B------:R-:W-:Y:S01]  /*1d10*/  FFMA.FTZ R13, R10.reuse, R7, R13 ;  /* 0x000000070a0d7223 */ /* 0x040fe2000001000d */
[----:B------:R-:W-:Y:S01]  /*1d20*/  FFMA.FTZ R12, R10, R9, R12 ;  /* 0x000000090a0c7223 */ /* 0x000fe2000001000c */
[----:B------:R-:W-:Y:S01]  /*1d30*/  SHF.L.U32 R109, R51, 0x10, RZ ;  /* 0x00000010336d7819 */ /* 0x000fe200000006ff */
[----:B------:R-:W-:Y:S01]  /*1d40*/  FADD.FTZ R14, -R34, R14 ;  /* 0x0000000e220e7221 */ /* 0x000fe20000010100 */
[----:B------:R-:W-:Y:S01]  /*1d50*/  PRMT R10, R49, 0x7632, R10 ;  /* 0x00007632310a7816 */ /* 0x000fe2000000000a */
[----:B------:R-:W4:Y:S01]  /*1d60*/  LDG.E.64.CONSTANT R82, desc[UR18][R82.64] ;  /* 0x0000001252527981 */ /* 0x000f22000c1e9b00 */
[----:B------:R-:W-:Y:S01]  /*1d70*/  FADD.FTZ R101, R101, R7 ;  /* 0x0000000765657221 */ /* 0x000fe20000010000 */
[--C-:B------:R-:W-:Y:S01]  /*1d80*/  FFMA.FTZ R7, R22, R7, R11.reuse ;  /* 0x0000000716077223 */ /* 0x100fe2000001000b */
[----:B------:R-:W-:Y:S01]  /*1d90*/  FMUL.FTZ R9, R4, R109 ;  /* 0x0000006d04097220 */ /* 0x000fe20000410000 */
[----:B------:R-:W-:Y:S01]  /*1da0*/  STL [R1+0x140], R47 ;  /* 0x0001402f01007387 */ /* 0x000fe20000100800 */
[----:B------:R-:W-:Y:S01]  /*1db0*/  FMUL.FTZ R15, R3, R14 ;  /* 0x0000000e030f7220 */ /* 0x000fe20000410000 */
[----:B------:R-:W-:Y:S01]  /*1dc0*/  IMAD.U32 R10, R10, 0x10000, RZ ;  /* 0x000100000a0a7824 */ /* 0x000fe200078e00ff */
[----:B------:R-:W-:Y:S01]  /*1dd0*/  PRMT R11, R51, 0x7632, R11 ;  /* 0x00007632330b7816 */ /* 0x000fe2000000000b */
[----:B------:R-:W-:Y:S01]  /*1de0*/  STL [R1+0x144], R48 ;  /* 0x0001443001007387 */ /* 0x000fe20000100800 */
[----:B------:R-:W-:-:S03]  /*1df0*/  FFMA.FTZ R12, R15, R9, R12 ;  /* 0x000000090f0c7223 */ /* 0x000fc6000001000c */
[----:B------:R-:W-:Y:S01]  /*1e00*/  STL [R1+0x68], R25 ;  /* 0x0000681901007387 */ /* 0x000fe20000100800 */
[----:B------:R-:W-:Y:S01]  /*1e10*/  FADD.FTZ R10, -R34, R10 ;  /* 0x0000000a220a7221 */ /* 0x000fe20000010100 */
[----:B------:R-:W-:Y:S02]  /*1e20*/  SHF.L.U32 R11, R11, 0x10, RZ ;  /* 0x000000100b0b7819 */ /* 0x000fe400000006ff */
[----:B------:R0:W-:Y:S01]  /*1e30*/  STL [R1+0x90], R18 ;  /* 0x0000901201007387 */ /* 0x0001e20000100800 */
[----:B------:R-:W-:-:S03]  /*1e40*/  IADD3.X R9, RZ, R5, RZ, P2, !PT ;  /* 0x00000005ff097210 */ /* 0x000fc600017fe4ff */
[----:B------:R-:W-:Y:S04]  /*1e50*/  STL [R1+0x8c], R24 ;  /* 0x00008c1801007387 */ /* 0x000fe80000100800 */
[----:B------:R-:W-:Y:S01]  /*1e60*/  STL [R1+0x148], R50 ;  /* 0x0001483201007387 */ /* 0x000fe20000100800 */
[----:B0-----:R-:W-:-:S03]  /*1e70*/  SHF.L.U32 R18, R6, 0x1, RZ ;  /* 0x0000000106127819 */ /* 0x001fc600000006ff */
[----:B------:R-:W-:Y:S01]  /*1e80*/  STL [R1+0x14c], R49 ;  /* 0x00014c3101007387 */ /* 0x000fe20000100800 */
[----:B------:R-:W-:Y:S01]  /*1e90*/  FMUL.FTZ R10, R3, R10 ;  /* 0x0000000a030a7220 */ /* 0x000fe20000410000 */
[----:B------:R-:W-:Y:S02]  /*1ea0*/  FFMA.FTZ R7, R4, R109, R7 ;  /* 0x0000006d04077223 */ /* 0x000fe40000010007 */
[----:B------:R-:W-:Y:S01]  /*1eb0*/  STL [R1+0x150], R51 ;  /* 0x0001503301007387 */ /* 0x000fe20000100800 */
[----:B------:R-:W-:Y:S01]  /*1ec0*/  IADD3 R84, P0, R18, UR26, RZ ;  /* 0x0000001a12547c10 */ /* 0x000fe2000ff1e0ff */
[-C--:B------:R-:W-:Y:S02]  /*1ed0*/  FMUL.FTZ R14, R23, R11.reuse ;  /* 0x0000000b170e7220 */ /* 0x080fe40000410000 */
[----:B------:R0:W-:Y:S01]  /*1ee0*/  STL [R1+0x70], R15 ;  /* 0x0000700f01007387 */ /* 0x0001e20000100800 */
[----:B------:R-:W-:Y:S01]  /*1ef0*/  FADD.FTZ R19, R19, R11 ;  /* 0x0000000b13137221 */ /* 0x000fe20000010000 */
[CC--:B------:R-:W-:Y:S01]  /*1f00*/  FFMA.FTZ R17, R10.reuse, R11.reuse, R17 ;  /* 0x0000000b0a117223 */ /* 0x0c0fe20000010011 */
[----:B------:R-:W-:Y:S01]  /*1f10*/  FFMA.FTZ R7, R23, R11, R7 ;  /* 0x0000000b17077223 */ /* 0x000fe20000010007 */
[----:B------:R-:W-:Y:S01]  /*1f20*/  FFMA.FTZ R12, R10, R14, R12 ;  /* 0x0000000e0a0c7223 */ /* 0x000fe2000001000c */
[----:B------:R-:W-:-:S02]  /*1f30*/  SHF.L.U32 R11, R52, 0x10, RZ ;  /* 0x00000010340b7819 */ /* 0x000fc400000006ff */
[----:B0-----:R-:W-:Y:S02]  /*1f40*/  SHF.L.U64.HI R15, R6, 0x1, R9 ;  /* 0x00000001060f7819 */ /* 0x001fe40000010209 */
[----:B------:R-:W-:Y:S02]  /*1f50*/  IADD3 R86, P2, R18, UR28, RZ ;  /* 0x0000001c12567c10 */ /* 0x000fe4000ff5e0ff */
[C---:B------:R-:W-:Y:S02]  /*1f60*/  IADD3.X R85, R15.reuse, UR27, RZ, P0, !PT ;  /* 0x0000001b0f557c10 */ /* 0x040fe400087fe4ff */
[----:B------:R-:W-:Y:S01]  /*1f70*/  PRMT R10, R52, 0x7632, R10 ;  /* 0x00007632340a7816 */ /* 0x000fe2000000000a */
[----:B------:R-:W-:Y:S01]  /*1f80*/  IMAD.U32 R108, R54, 0x10000, RZ ;  /* 0x00010000366c7824 */ /* 0x000fe200078e00ff */
[----:B------:R-:W-:Y:S01]  /*1f90*/  IADD3.X R87, R15, UR29, RZ, P2, !PT ;  /* 0x0000001d0f577c10 */ /* 0x000fe200097fe4ff */
[----:B------:R-:W-:Y:S01]  /*1fa0*/  FADD.FTZ R11, -R34, R11 ;  /* 0x0000000b220b7221 */ /* 0x000fe20000010100 */
[----:B------:R-:W-:Y:S01]  /*1fb0*/  PRMT R6, R54, 0x7632, R6 ;  /* 0x0000763236067816 */ /* 0x000fe20000000006 */
[----:B------:R-:W4:Y:S01]  /*1fc0*/  LDG.E.64.CONSTANT R84, desc[UR18][R84.64] ;  /* 0x0000001254547981 */ /* 0x000f22000c1e9b00 */
[----:B------:R-:W-:Y:S01]  /*1fd0*/  SHF.L.U32 R10, R10, 0x10, RZ ;  /* 0x000000100a0a7819 */ /* 0x000fe200000006ff */
[----:B------:R-:W-:Y:S01]  /*1fe0*/  FMUL.FTZ R9, R2, R108 ;  /* 0x0000006c02097220 */ /* 0x000fe20000410000 */
[----:B------:R-:W-:Y:S01]  /*1ff0*/  SHF.L.U32 R6, R6, 0x10, RZ ;  /* 0x0000001006067819 */ /* 0x000fe200000006ff */
[----:B------:R-:W-:Y:S01]  /*2000*/  FMUL.FTZ R16, R3, R11 ;  /* 0x0000000b03107220 */ /* 0x000fe20000410000 */
[----:B------:R-:W4:Y:S01]  /*2010*/  LDG.E.64.CONSTANT R86, desc[UR18][R86.64] ;  /* 0x0000001256567981 */ /* 0x000f22000c1e9b00 */
[----:B------:R-:W-:-:S02]  /*2020*/  FADD.FTZ R10, -R34, R10 ;  /* 0x0000000a220a7221 */ /* 0x000fc40000010100 */
[----:B------:R-:W-:Y:S01]  /*2030*/  FFMA.FTZ R12, R16, R9, R12 ;  /* 0x00000009100c7223 */ /* 0x000fe2000001000c */
[----:B------:R-:W-:Y:S01]  /*2040*/  FMUL.FTZ R9, R22, R6 ;  /* 0x0000000616097220 */ /* 0x000fe20000410000 */
[----:B------:R-:W-:Y:S01]  /*2050*/  FMUL.FTZ R10, R3, R10 ;  /* 0x0000000a030a7220 */ /* 0x000fe20000410000 */
[----:B------:R-:W-:Y:S03]  /*2060*/  STL [R1+0x88], R15 ;  /* 0x0000880f01007387 */ /* 0x000fe60000100800 */
[----:B------:R-:W-:Y:S01]  /*2070*/  FFMA.FTZ R12, R10, R9, R12 ;  /* 0x000000090a0c7223 */ /* 0x000fe2000001000c */
[----:B------:R0:W-:Y:S01]  /*2080*/  STL [R1+0x84], R18 ;  /* 0x0000841201007387 */ /* 0x0001e20000100800 */
[----:B------:R-:W-:-:S03]  /*2090*/  IADD3.X R9, RZ, R5, RZ, P1, !PT ;  /* 0x00000005ff097210 */ /* 0x000fc60000ffe4ff */
[----:B------:R-:W-:Y:S04]  /*20a0*/  STL [R1+0x154], R52 ;  /* 0x0001543401007387 */ /* 0x000fe80000100800 */
[----:B------:R-:W-:Y:S01]  /*20b0*/  STL [R1+0x158], R54 ;  /* 0x0001583601007387 */ /* 0x000fe20000100800 */
[----:B0-----:R-:W-:-:S03]  /*20c0*/  SHF.L.U32 R18, R8, 0x1, RZ ;  /* 0x0000000108127819 */ /* 0x001fc600000006ff */
[----:B------:R0:W-:Y:S01]  /*20d0*/  STL [R1+0x78], R16 ;  /* 0x0000781001007387 */ /* 0x0001e20000100800 */
[C---:B------:R-:W-:Y:S02]  /*20e0*/  IADD3 R88, P0, R18.reuse, UR26, RZ ;  /* 0x0000001a12587c10 */ /* 0x040fe4000ff1e0ff */
[C---:B------:R-:W-:Y:S02]  /*20f0*/  SHF.L.U32 R15, R53.reuse, 0x10, RZ ;  /* 0x00000010350f7819 */ /* 0x040fe400000006ff */
[----:B------:R-:W-:Y:S02]  /*2100*/  IADD3 R90, P1, R18, UR28, RZ ;  /* 0x0000001c125a7c10 */ /* 0x000fe4000ff3e0ff */
[----:B0-----:R-:W-:Y:S02]  /*2110*/  SHF.L.U64.HI R16, R8, 0x1, R9 ;  /* 0x0000000108107819 */ /* 0x001fe40000010209 */
[----:B------:R-:W-:Y:S02]  /*2120*/  PRMT R11, R53, 0x7632, R11 ;  /* 0x00007632350b7816 */ /* 0x000fe4000000000b */
[C---:B------:R-:W-:Y:S01]  /*2130*/  IADD3.X R89, R16.reuse, UR27, RZ, P0, !PT ;  /* 0x0000001b10597c10 */ /* 0x040fe200087fe4ff */
[C---:B------:R-:W-:Y:S01]  /*2140*/  IMAD.U32 R107, R55.reuse, 0x10000, RZ ;  /* 0x00010000376b7824 */ /* 0x040fe200078e00ff */
[----:B------:R-:W-:Y:S01]  /*2150*/  IADD3.X R91, R16, UR29, RZ, P1, !PT ;  /* 0x0000001d105b7c10 */ /* 0x000fe20008ffe4ff */
[----:B------:R-:W-:Y:S01]  /*2160*/  FADD.FTZ R15, -R34, R15 ;  /* 0x0000000f220f7221 */ /* 0x000fe20000010100 */
[----:B------:R-:W-:-:S02]  /*2170*/  PRMT R9, R55, 0x7632, R9 ;  /* 0x0000763237097816 */ /* 0x000fc40000000009 */
[----:B------:R-:W-:Y:S01]  /*2180*/  SHF.L.U32 R11, R11, 0x10, RZ ;  /* 0x000000100b0b7819 */ /* 0x000fe200000006ff */
[----:B------:R-:W4:Y:S01]  /*2190*/  LDG.E.64.CONSTANT R88, desc[UR18][R88.64] ;  /* 0x0000001258587981 */ /* 0x000f22000c1e9b00 */
[----:B------:R-:W-:Y:S01]  /*21a0*/  FMUL.FTZ R14, R4, R107 ;  /* 0x0000006b040e7220 */ /* 0x000fe20000410000 */
[----:B------:R-:W-:Y:S01]  /*21b0*/  FMUL.FTZ R54, R3, R15 ;  /* 0x0000000f03367220 */ /* 0x000fe20000410000 */
[----:B------:R-:W-:Y:S01]  /*21c0*/  SHF.L.U32 R9, R9, 0x10, RZ ;  /* 0x0000001009097819 */ /* 0x000fe200000006ff */
[----:B------:R-:W-:Y:S01]  /*21d0*/  FADD.FTZ R11, -R34, R11 ;  /* 0x0000000b220b7221 */ /* 0x000fe20000010100 */
[----:B------:R-:W4:Y:S01]  /*21e0*/  LDG.E.64.CONSTANT R90, desc[UR18][R90.64] ;  /* 0x000000125a5a7981 */ /* 0x000f22000c1e9b00 */
[----:B------:R-:W-:Y:S02]  /*21f0*/  FFMA.FTZ R8, R54, R14, R12 ;  /* 0x0000000e36087223 */ /* 0x000fe4000001000c */
[----:B------:R-:W-:Y:S01]  /*2200*/  FMUL.FTZ R11, R3, R11 ;  /* 0x0000000b030b7220 */ /* 0x000fe20000410000 */
[-C--:B------:R-:W-:Y:S01]  /*2210*/  FMUL.FTZ R12, R23, R9.reuse ;  /* 0x00000009170c7220 */ /* 0x080fe20000410000 */
[----:B------:R-:W-:Y:S01]  /*2220*/  FFMA.FTZ R7, R2, R108, R7 ;  /* 0x0000006c02077223 */ /* 0x000fe20000010007 */
[----:B------:R-:W-:Y:S01]  /*2230*/  FFMA.FTZ R13, R10, R6, R13 ;  /* 0x000000060a0d7223 */ /* 0x000fe2000001000d */
[C---:B------:R-:W-:Y:S01]  /*2240*/  FFMA.FTZ R17, R11.reuse, R9, R17 ;  /* 0x000000090b117223 */ /* 0x040fe20000010011 */
[----:B------:R-:W-:Y:S01]  /*2250*/  FFMA.FTZ R8, R11, R12, R8 ;  /* 0x0000000c0b087223 */ /* 0x000fe20000010008 */
[----:B------:R-:W-:Y:S01]  /*2260*/  PRMT R11, R58, 0x7632, R11 ;  /* 0x000076323a0b7816 */ /* 0x000fe2000000000b */
[----:B------:R-:W-:Y:S01]  /*2270*/  FADD.FTZ R101, R101, R6 ;  /* 0x0000000665657221 */ /* 0x000fe20000010000 */
[----:B------:R-:W-:-:S02]  /*2280*/  FFMA.FTZ R6, R22, R6, R7 ;  /* 0x0000000616067223 */ /* 0x000fc40000010007 */
[----:B------:R-:W-:Y:S02]  /*2290*/  SHF.L.U32 R7, R11, 0x10, RZ ;  /* 0x000000100b077819 */ /* 0x000fe400000006ff */
[----:B------:R-:W-:Y:S01]  /*22a0*/  FFMA.FTZ R11, R4, R107, R6 ;  /* 0x0000006b040b7223 */ /* 0x000fe20000010006 */
[----:B------:R-:W-:-:S04]  /*22b0*/  IADD3.X R6, RZ, R5, RZ, P5, !PT ;  /* 0x00000005ff067210 */ /* 0x000fc80002ffe4ff */
[C---:B------:R-:W-:Y:S02]  /*22c0*/  SHF.L.U64.HI R15, R120.reuse, 0x1, R6 ;  /* 0x00000001780f7819 */ /* 0x040fe40000010206 */
[----:B------:R-:W-:-:S04]  /*22d0*/  SHF.L.U32 R120, R120, 0x1, RZ ;  /* 0x0000000178787819 */ /* 0x000fc800000006ff */
[C---:B------:R-:W-:Y:S02]  /*22e0*/  IADD3 R92, P0, R120.reuse, UR26, RZ ;  /* 0x0000001a785c7c10 */ /* 0x040fe4000ff1e0ff */
[----:B------:R-:W-:Y:S02]  /*22f0*/  IADD3 R94, P1, R120, UR28, RZ ;  /* 0x0000001c785e7c10 */ /* 0x000fe4000ff3e0ff */
[C---:B------:R-:W-:Y:S02]  /*2300*/  IADD3.X R93, R15.reuse, UR27, RZ, P0, !PT ;  /* 0x0000001b0f5d7c10 */ /* 0x040fe400087fe4ff */
[----:B------:R-:W-:-:S04]  /*2310*/  IADD3.X R95, R15, UR29, RZ, P1, !PT ;  /* 0x0000001d0f5f7c10 */ /* 0x000fc80008ffe4ff */
[----:B------:R-:W4:Y:S04]  /*2320*/  LDG.E.64.CONSTANT R92, desc[UR18][R92.64] ;  /* 0x000000125c5c7981 */ /* 0x000f28000c1e9b00 */
[----:B------:R-:W4:Y:S01]  /*2330*/  LDG.E.64.CONSTANT R94, desc[UR18][R94.64] ;  /* 0x000000125e5e7981 */ /* 0x000f22000c1e9b00 */
[----:B------:R-:W-:-:S04]  /*2340*/  IADD3.X R119, RZ, R5, RZ, P6, !PT ;  /* 0x00000005ff777210 */ /* 0x000fc800037fe4ff */
[C---:B------:R-:W-:Y:S02]  /*2350*/  SHF.L.U64.HI R119, R118.reuse, 0x1, R119 ;  /* 0x0000000176777819 */ /* 0x040fe40000010277 */
[----:B------:R-:W-:-:S04]  /*2360*/  SHF.L.U32 R118, R118, 0x1, RZ ;  /* 0x0000000176767819 */ /* 0x000fc800000006ff */
[C---:B------:R-:W-:Y:S02]  /*2370*/  IADD3 R96, P0, R118.reuse, UR26, RZ ;  /* 0x0000001a76607c10 */ /* 0x040fe4000ff1e0ff */
[----:B------:R-:W-:Y:S02]  /*2380*/  IADD3 R98, P1, R118, UR28, RZ ;  /* 0x0000001c76627c10 */ /* 0x000fe4000ff3e0ff */
[C---:B------:R-:W-:Y:S02]  /*2390*/  IADD3.X R97, R119.reuse, UR27, RZ, P0, !PT ;  /* 0x0000001b77617c10 */ /* 0x040fe400087fe4ff */
[----:B------:R-:W-:-:S04]  /*23a0*/  IADD3.X R99, R119, UR29, RZ, P1, !PT ;  /* 0x0000001d77637c10 */ /* 0x000fc80008ffe4ff */
[----:B------:R-:W4:Y:S01]  /*23b0*/  LDG.E.64.CONSTANT R96, desc[UR18][R96.64] ;  /* 0x0000001260607981 */ /* 0x000f22000c1e9b00 */
[----:B------:R-:W-:-:S03]  /*23c0*/  SHF.L.U32 R14, R56, 0x10, RZ ;  /* 0x00000010380e7819 */ /* 0x000fc600000006ff */
[----:B------:R-:W4:Y:S01]  /*23d0*/  LDG.E.64.CONSTANT R98, desc[UR18][R98.64] ;  /* 0x0000001262627981 */ /* 0x000f22000c1e9b00 */
[----:B------:R-:W-:Y:S01]  /*23e0*/  PRMT R10, R56, 0x7632, R10 ;  /* 0x00007632380a7816 */ /* 0x000fe2000000000a */
[----:B------:R-:W-:Y:S02]  /*23f0*/  IMAD.U32 R106, R58, 0x10000, RZ ;  /* 0x000100003a6a7824 */ /* 0x000fe400078e00ff */
[----:B------:R-:W-:Y:S01]  /*2400*/  FADD.FTZ R14, -R34, R14 ;  /* 0x0000000e220e7221 */ /* 0x000fe20000010100 */
[----:B------:R-:W-:Y:S01]  /*2410*/  SHF.L.U32 R10, R10, 0x10, RZ ;  /* 0x000000100a0a7819 */ /* 0x000fe200000006ff */
[----:B------:R-:W-:Y:S02]  /*2420*/  FMUL.FTZ R12, R2, R106 ;  /* 0x0000006a020c7220 */ /* 0x000fe40000410000 */
[----:B------:R-:W-:-:S04]  /*2430*/  FMUL.FTZ R52, R3, R14 ;  /* 0x0000000e03347220 */ /* 0x000fc80000410000 */
[----:B------:R-:W-:Y:S01]  /*2440*/  FFMA.FTZ R8, R52, R12, R8 ;  /* 0x0000000c34087223 */ /* 0x000fe20000010008 */
[----:B------:R-:W-:Y:S01]  /*2450*/  FADD.FTZ R12, -R34, R10 ;  /* 0x0000000a220c7221 */ /* 0x000fe20000010100 */
[----:B------:R-:W-:-:S03]  /*2460*/  FMUL.FTZ R10, R22, R7 ;  /* 0x00000007160a7220 */ /* 0x000fc60000410000 */
[----:B------:R-:W-:Y:S01]  /*2470*/  FMUL.FTZ R12, R3, R12 ;  /* 0x0000000c030c7220 */ /* 0x000fe20000410000 */
[----:B------:R-:W-:-:S03]  /*2480*/  SHF.L.U32 R14, R57, 0x10, RZ ;  /* 0x00000010390e7819 */ /* 0x000fc600000006ff */
[----:B------:R-:W-:Y:S01]  /*2490*/  FFMA.FTZ R8, R12, R10, R8 ;  /* 0x0000000a0c087223 */ /* 0x000fe20000010008 */
[----:B------:R-:W-:Y:S01]  /*24a0*/  PRMT R10, R57, 0x7632, R10 ;  /* 0x00007632390a7816 */ /* 0x000fe2000000000a */
[C---:B------:R-:W-:Y:S02]  /*24b0*/  IMAD.U32 R105, R59.reuse, 0x10000, RZ ;  /* 0x000100003b697824 */ /* 0x040fe400078e00ff */
[----:B------:R-:W-:Y:S01]  /*24c0*/  FADD.FTZ R14, -R34, R14 ;  /* 0x0000000e220e7221 */ /* 0x000fe20000010100 */
[----:B------:R-:W-:Y:S02]  /*24d0*/  PRMT R6, R59, 0x7632, R6 ;  /* 0x000076323b067816 */ /* 0x000fe40000000006 */
[----:B------:R-:W-:Y:S01]  /*24e0*/  SHF.L.U32 R10, R10, 0x10, RZ ;  /* 0x000000100a0a7819 */ /* 0x000fe200000006ff */
[----:B------:R-:W-:Y:S01]  /*24f0*/  FADD.FTZ R19, R19, R9 ;  /* 0x0000000913137221 */ /* 0x000fe20000010000 */
[----:B------:R-:W-:Y:S01]  /*2500*/  FFMA.FTZ R9, R23, R9, R11 ;  /* 0x0000000917097223 */ /* 0x000fe2000001000b */
[----:B------:R-:W-:Y:S01]  /*2510*/  FMUL.FTZ R11, R4, R105 ;  /* 0x00000069040b7220 */ /* 0x000fe20000410000 */
[----:B------:R-:W-:Y:S01]  /*2520*/  FMUL.FTZ R51, R3, R14 ;  /* 0x0000000e03337220 */ /* 0x000fe20000410000 */
[----:B------:R-:W-:Y:S01]  /*2530*/  SHF.L.U32 R6, R6, 0x10, RZ ;  /* 0x0000001006067819 */ /* 0x000fe200000006ff */
[----:B------:R-:W-:-:S02]  /*2540*/  FADD.FTZ R10, -R34, R10 ;  /* 0x0000000a220a7221 */ /* 0x000fc40000010100 */
[----:B------:R-:W-:Y:S02]  /*2550*/  FFMA.FTZ R8, R51, R11, R8 ;  /* 0x0000000b33087223 */ /* 0x000fe40000010008 */
[----:B------:R-:W-:Y:S01]  /*2560*/  FMUL.FTZ R10, R3, R10 ;  /* 0x0000000a030a7220 */ /* 0x000fe20000410000 */
[-C--:B------:R-:W-:Y:S01]  /*2570*/  FMUL.FTZ R11, R23, R6.reuse ;  /* 0x00000006170b7220 */ /* 0x080fe20000410000 */
[----:B------:R-:W-:Y:S02]  /*2580*/  SHF.L.U32 R14, R60, 0x10, RZ ;  /* 0x000000103c0e7819 */ /* 0x000fe400000006ff */
[C---:B------:R-:W-:Y:S01]  /*2590*/  FFMA.FTZ R17, R10.reuse, R6, R17 ;  /* 0x000000060a117223 */ /* 0x040fe20000010011 */
[----:B------:R-:W-:Y:S01]  /*25a0*/  FFMA.FTZ R8, R10, R11, R8 ;  /* 0x0000000b0a087223 */ /* 0x000fe20000010008 */
[----:B------:R-:W-:Y:S01]  /*25b0*/  PRMT R10, R60, 0x7632, R10 ;  /* 0x000076323c0a7816 */ /* 0x000fe2000000000a */
[----:B------:R-:W-:Y:S01]  /*25c0*/  FADD.FTZ R14, -R34, R14 ;  /* 0x0000000e220e7221 */ /* 0x000fe20000010100 */
[----:B------:R-:W-:Y:S01]  /*25d0*/  FFMA.FTZ R9, R2, R106, R9 ;  /* 0x0000006a02097223 */ /* 0x000fe20000010009 */
[C---:B------:R-:W-:Y:S01]  /*25e0*/  IMAD.U32 R104, R62.reuse, 0x10000, RZ ;  /* 0x000100003e687824 */ /* 0x040fe200078e00ff */
[----:B------:R-:W-:-:S02]  /*25f0*/  PRMT R11, R62, 0x7632, R11 ;  /* 0x000076323e0b7816 */ /* 0x000fc4000000000b */
[----:B------:R-:W-:Y:S01]  /*2600*/  SHF.L.U32 R10, R10, 0x10, RZ ;  /* 0x000000100a0a7819 */ /* 0x000fe200000006ff */
[----:B------:R-:W-:Y:S01]  /*2610*/  FMUL.FTZ R49, R3, R14 ;  /* 0x0000000e03317220 */ /* 0x000fe20000410000 */
[-C--:B------:R-:W-:Y:S01]  /*2620*/  FFMA.FTZ R13, R12, R7.reuse, R13 ;  /* 0x000000070c0d7223 */ /* 0x080fe2000001000d */
[----:B------:R-:W-:Y:S01]  /*2630*/  FADD.FTZ R101, R101, R7 ;  /* 0x0000000765657221 */ /* 0x000fe20000010000 */
[----:B------:R-:W-:Y:S01]  /*2640*/  FFMA.FTZ R14, R22, R7, R9 ;  /* 0x00000007160e7223 */ /* 0x000fe20000010009 */
[----:B------:R-:W-:Y:S01]  /*2650*/  FMUL.FTZ R12, R2, R104 ;  /* 0x00000068020c7220 */ /* 0x000fe20000410000 */
[----:B------:R-:W-:Y:S01]  /*2660*/  SHF.L.U32 R9, R11, 0x10, RZ ;  /* 0x000000100b097819 */ /* 0x000fe200000006ff */
[----:B------:R-:W-:Y:S01]  /*2670*/  FADD.FTZ R10, -R34, R10 ;  /* 0x0000000a220a7221 */ /* 0x000fe20000010100 */
[----:B------:R-:W-:Y:S01]  /*2680*/  SHF.L.U32 R7, R61, 0x10, RZ ;  /* 0x000000103d077819 */ /* 0x000fe200000006ff */
[----:B------:R-:W-:Y:S01]  /*2690*/  FFMA.FTZ R8, R49, R12, R8 ;  /* 0x0000000c31087223 */ /* 0x000fe20000010008 */
[----:B------:R-:W-:Y:S01]  /*26a0*/  SHF.L.U32 R35, R63, 0x10, RZ ;  /* 0x000000103f237819 */ /* 0x000fe200000006ff */
[----:B------:R-:W-:Y:S01]  /*26b0*/  FMUL.FTZ R27, R22, R9 ;  /* 0x00000009161b7220 */ /* 0x000fe20000410000 */
[----:B------:R-:W-:Y:S01]  /*26c0*/  FMUL.FTZ R11, R3, R10 ;  /* 0x0000000a030b7220 */ /* 0x000fe20000410000 */
[--C-:B------:R-:W-:Y:S01]  /*26d0*/  FADD.FTZ R12, -R34, R7.reuse ;  /* 0x00000007220c7221 */ /* 0x100fe20000010100 */
[----:B------:R-:W-:-:S02]  /*26e0*/  PRMT R7, R61, 0x7632, R7 ;  /* 0x000076323d077816 */ /* 0x000fc40000000007 */
[----:B------:R-:W-:Y:S01]  /*26f0*/  FFMA.FTZ R27, R11, R27, R8 ;  /* 0x0000001b0b1b7223 */ /* 0x000fe20000010008 */
[----:B------:R-:W-:Y:S01]  /*2700*/  FMUL.FTZ R8, R4, R35 ;  /* 0x0000002304087220 */ /* 0x000fe20000410000 */
[----:B------:R-:W-:Y:S01]  /*2710*/  FMUL.FTZ R50, R3, R12 ;  /* 0x0000000c03327220 */ /* 0x000fe20000410000 */
[----:B------:R-:W-:Y:S01]  /*2720*/  IMAD.U32 R7, R7, 0x10000, RZ ;  /* 0x0001000007077824 */ /* 0x000fe200078e00ff */
[----:B------:R-:W-:Y:S02]  /*2730*/  PRMT R10, R63, 0x7632, R10 ;  /* 0x000076323f0a7816 */ /* 0x000fe4000000000a */
[----:B------:R-:W-:Y:S01]  /*2740*/  FFMA.FTZ R27, R50, R8, R27 ;  /* 0x00000008321b7223 */ /* 0x000fe2000001001b */
[----:B------:R-:W-:Y:S01]  /*2750*/  FADD.FTZ R8, -R34, R7 ;  /* 0x0000000722087221 */ /* 0x000fe20000010100 */
[----:B--2---:R-:W-:Y:S02]  /*2760*/  SHF.L.U32 R7, R64, 0x10, RZ ;  /* 0x0000001040077819 */ /* 0x004fe400000006ff */
[----:B------:R-:W-:-:S03]  /*2770*/  SHF.L.U32 R10, R10, 0x10, RZ ;  /* 0x000000100a0a7819 */ /* 0x000fc600000006ff */
[----:B------:R-:W-:Y:S01]  /*2780*/  FADD.FTZ R7, -R34, R7 ;  /* 0x0000000722077221 */ /* 0x000fe20000010100 */
[----:B------:R-:W-:Y:S01]  /*2790*/  FFMA.FTZ R13, R11, R9, R13 ;  /* 0x000000090b0d7223 */ /* 0x000fe2000001000d */
[----:B------:R-:W-:Y:S01]  /*27a0*/  FMUL.FTZ R8, R3, R8 ;  /* 0x0000000803087220 */ /* 0x000fe20000410000 */
[----:B------:R-:W-:Y:S01]  /*27b0*/  FMUL.FTZ R11, R23, R10 ;  /* 0x0000000a170b7220 */ /* 0x000fe20000410000 */
[----:B------:R-:W-:Y:S01]  /*27c0*/  FMUL.FTZ R48, R3, R7 ;  /* 0x0000000703307220 */ /* 0x000fe20000410000 */
[----:B------:R-:W-:Y:S01]  /*27d0*/  PRMT R7, R64, 0x7632, R7 ;  /* 0x0000763240077816 */ /* 0x000fe20000000007 */
[----:B---3--:R-:W-:Y:S02]  /*27e0*/  IMAD.U32 R5, R66, 0x10000, RZ ;  /* 0x0001000042057824 */ /* 0x008fe400078e00ff */
[----:B------:R-:W-:Y:S01]  /*27f0*/  FFMA.FTZ R27, R8, R11, R27 ;  /* 0x0000000b081b7223 */ /* 0x000fe2000001001b */
[----:B------:R-:W-:Y:S01]  /*2800*/  FFMA.FTZ R14, R4, R105, R14 ;  /* 0x00000069040e7223 */ /* 0x000fe2000001000e */
[----:B------:R-:W-:-:S02]  /*2810*/  PRMT R11, R66, 0x7632, R11 ;  /* 0x00007632420b7816 */ /* 0x000fc4000000000b */
[----:B------:R-:W-:Y:S01]  /*2820*/  SHF.L.U32 R7, R7, 0x10, RZ ;  /* 0x0000001007077819 */ /* 0x000fe200000006ff */
[----:B------:R-:W-:Y:S01]  /*2830*/  FFMA.FTZ R17, R8, R10, R17 ;  /* 0x0000000a08117223 */ /* 0x000fe20000010011 */
[----:B------:R-:W-:Y:S01]  /*2840*/  FADD.FTZ R19, R19, R6 ;  /* 0x0000000613137221 */ /* 0x000fe20000010000 */
[----:B------:R-:W-:Y:S01]  /*2850*/  FMUL.FTZ R8, R2, R5 ;  /* 0x0000000502087220 */ /* 0x000fe20000410000 */
[----:B------:R-:W-:Y:S01]  /*2860*/  FFMA.FTZ R6, R23, R6, R14 ;  /* 0x0000000617067223 */ /* 0x000fe2000001000e */
[----:B------:R-:W-:Y:S01]  /*2870*/  SHF.L.U32 R11, R11, 0x10, RZ ;  /* 0x000000100b0b7819 */ /* 0x000fe200000006ff */
[----:B------:R-:W-:Y:S01]  /*2880*/  STL [R1+0x6c], R16 ;  /* 0x00006c1001007387 */ /* 0x000fe20000100800 */
[----:B------:R-:W-:Y:S01]  /*2890*/  FADD.FTZ R7, -R34, R7 ;  /* 0x0000000722077221 */ /* 0x000fe20000010100 */
[----:B------:R-:W-:Y:S02]  /*28a0*/  FFMA.FTZ R27, R48, R8, R27 ;  /* 0x00000008301b7223 */ /* 0x000fe4000001001b */
[----:B------:R-:W-:Y:S01]  /*28b0*/  STL [R1+0x80], R54 ;  /* 0x0000803601007387 */ /* 0x000fe20000100800 */
[----:B------:R-:W-:Y:S01]  /*28c0*/  FFMA.FTZ R8, R2, R104, R6 ;  /* 0x0000006802087223 */ /* 0x000fe20000010006 */
[----:B------:R-:W-:-:S02]  /*28d0*/  FMUL.FTZ R6, R22, R11 ;  /* 0x0000000b16067220 */ /* 0x000fc40000410000 */
[----:B------:R-:W-:Y:S01]  /*28e0*/  STL [R1+0x4c], R18 ;  /* 0x00004c1201007387 */ /* 0x000fe20000100800 */
[----:B------:R-:W-:-:S03]  /*28f0*/  FMUL.FTZ R7, R3, R7 ;  /* 0x0000000703077220 */ /* 0x000fc60000410000 */
[----:B------:R-:W-:Y:S01]  /*2900*/  STL [R1+0x7c], R52 ;  /* 0x00007c3401007387 */ /* 0x000fe20000100800 */
[----:B------:R-:W-:Y:S01]  /*2910*/  FADD.FTZ R101, R101, R9 ;  /* 0x0000000965657221 */ /* 0x000fe20000010000 */
[----:B------:R-:W-:Y:S02]  /*2920*/  PRMT R14, R65, 0x7632, R14 ;  /* 0x00007632410e7816 */ /* 0x000fe4000000000e */
[----:B------:R0:W-:Y:S01]  /*2930*/  STL [R1+0x44], R15 ;  /* 0x0000440f01007387 */ /* 0x0001e20000100800 */
[----:B------:R-:W-:Y:S01]  /*2940*/  FFMA.FTZ R9, R22, R9, R8 ;  /* 0x0000000916097223 */ /* 0x000fe20000010008 */
[----:B------:R-:W-:Y:S01]  /*2950*/  FFMA.FTZ R27, R7, R6, R27 ;  /* 0x00000006071b7223 */ /* 0x000fe2000001001b */
[C---:B------:R-:W-:Y:S01]  /*2960*/  SHF.L.U32 R6, R67.reuse, 0x10, RZ ;  /* 0x0000001043067819 */ /* 0x040fe200000006ff */
[----:B------:R-:W-:Y:S01]  /*2970*/  IMAD.U32 R14, R14, 0x10000, RZ ;  /* 0x000100000e0e7824 */ /* 0x000fe200078e00ff */
[----:B------:R-:W-:Y:S02]  /*2980*/  PRMT R12, R67, 0x7632, R12 ;  /* 0x00007632430c7816 */ /* 0x000fe4000000000c */
[----:B0-----:R-:W-:Y:S01]  /*2990*/  SHF.L.U32 R15, R65, 0x10, RZ ;  /* 0x00000010410f7819 */ /* 0x001fe200000006ff */
[----:B------:R-:W-:-:S04]  /*29a0*/  FFMA.FTZ R9, R4, R35, R9 ;  /* 0x0000002304097223 */ /* 0x000fc80000010009 */
[----:B------:R-:W-:Y:S01]  /*29b0*/  FADD.FTZ R15, -R34, R15 ;  /* 0x0000000f220f7221 */ /* 0x000fe20000010100 */
[----:B------:R-:W-:Y:S01]  /*29c0*/  SHF.L.U32 R12, R12, 0x10, RZ ;  /* 0x000000100c0c7819 */ /* 0x000fe200000006ff */
[----:B------:R-:W-:Y:S01]  /*29d0*/  FMUL.FTZ R8, R4, R6 ;  /* 0x0000000604087220 */ /* 0x000fe20000410000 */
[----:B------:R-:W-:Y:S01]  /*29e0*/  FADD.FTZ R19, R19, R10 ;  /* 0x0000000a13137221 */ /* 0x000fe20000010000 */
[----:B------:R-:W-:Y:S01]  /*29f0*/  FMUL.FTZ R47, R3, R15 ;  /* 0x0000000f032f7220 */ /* 0x000fe20000410000 */
[--C-:B------:R-:W-:Y:S01]  /*2a00*/  FFMA.FTZ R10, R23, R10, R9.reuse ;  /* 0x0000000a170a7223 */ /* 0x100fe20000010009 */
[----:B------:R-:W-:Y:S01]  /*2a10*/  FADD.FTZ R14, -R34, R14 ;  /* 0x0000000e220e7221 */ /* 0x000fe20000010100 */
[C---:B----4-:R-:W-:Y:S02]  /*2a20*/  SHF.L.U32 R16, R68.reuse, 0x10, RZ ;  /* 0x0000001044107819 */ /* 0x050fe400000006ff */
[----:B------:R-:W-:Y:S01]  /*2a30*/  PRMT R9, R68, 0x7632, R9 ;  /* 0x0000763244097816 */ /* 0x000fe20000000009 */
[----:B------:R-:W-:Y:S01]  /*2a40*/  FFMA.FTZ R27, R47, R8, R27 ;  /* 0x000000082f1b7223 */ /* 0x000fe2000001001b */
[----:B------:R-:W-:Y:S01]  /*2a50*/  FFMA.FTZ R13, R7, R11, R13 ;  /* 0x0000000b070d7223 */ /* 0x000fe2000001000d */
[----:B------:R-:W-:Y:S01]  /*2a60*/  FMUL.FTZ R8, R23, R12 ;  /* 0x0000000c17087220 */ /* 0x000fe20000410000 */
[----:B------:R-:W-:Y:S01]  /*2a70*/  FMUL.FTZ R14, R3, R14 ;  /* 0x0000000e030e7220 */ /* 0x000fe20000410000 */
[----:B------:R-:W-:Y:S01]  /*2a80*/  SHF.L.U32 R7, R70, 0x10, RZ ;  /* 0x0000001046077819 */ /* 0x000fe200000006ff */
[----:B------:R-:W-:Y:S01]  /*2a90*/  FADD.FTZ R16, -R34, R16 ;  /* 0x0000001022107221 */ /* 0x000fe20000010100 */
[----:B------:R-:W-:-:S02]  /*2aa0*/  PRMT R15, R70, 0x7632, R15 ;  /* 0x00007632460f7816 */ /* 0x000fc4000000000f */
[----:B------:R-:W-:Y:S01]  /*2ab0*/  SHF.L.U32 R9, R9, 0x10, RZ ;  /* 0x0000001009097819 */ /* 0x000fe200000006ff */
[----:B------:R-:W-:Y:S01]  /*2ac0*/  FFMA.FTZ R27, R14, R8, R27 ;  /* 0x000000080e1b7223 */ /* 0x000fe2000001001b */
[----:B------:R-:W-:Y:S01]  /*2ad0*/  FMUL.FTZ R8, R2, R7 ;  /* 0x0000000702087220 */ /* 0x000fe20000410000 */
[----:B------:R-:W-:Y:S01]  /*2ae0*/  FMUL.FTZ R45, R3, R16 ;  /* 0x00000010032d7220 */ /* 0x000fe20000410000 */
[----:B------:R-:W-:Y:S02]  /*2af0*/  IMAD.U32 R15, R15, 0x10000, RZ ;  /* 0x000100000f0f7824 */ /* 0x000fe400078e00ff */
[----:B------:R-:W-:Y:S01]  /*2b00*/  FADD.FTZ R9, -R34, R9 ;  /* 0x0000000922097221 */ /* 0x000fe20000010100 */
[----:B------:R-:W-:Y:S01]  /*2b10*/  FFMA.FTZ R10, R2, R5, R10 ;  /* 0x00000005020a7223 */ /* 0x000fe2000001000a */
[----:B------:R-:W-:Y:S01]  /*2b20*/  FFMA.FTZ R27, R45, R8, R27 ;  /* 0x000000082d1b7223 */ /* 0x000fe2000001001b */
[C---:B------:R-:W-:Y:S01]  /*2b30*/  FMUL.FTZ R8, R22.reuse, R15 ;  /* 0x0000000f16087220 */ /* 0x040fe20000410000 */
[----:B------:R-:W-:Y:S01]  /*2b40*/  FMUL.FTZ R9, R3, R9 ;  /* 0x0000000903097220 */ /* 0x000fe20000410000 */
[----:B------:R-:W-:Y:S01]  /*2b50*/  SHF.L.U32 R18, R69, 0x10, RZ ;  /* 0x0000001045127819 */ /* 0x000fe200000006ff */
[----:B------:R-:W-:Y:S01]  /*2b60*/  FADD.FTZ R101, R101, R11 ;  /* 0x0000000b65657221 */ /* 0x000fe20000010000 */
[----:B------:R-:W-:Y:S01]  /*2b70*/  PRMT R16, R69, 0x7632, R16 ;  /* 0x0000763245107816 */ /* 0x000fe20000000010 */
[----:B------:R-:W-:Y:S01]  /*2b80*/  FFMA.FTZ R11, R22, R11, R10 ;  /* 0x0000000b160b7223 */ /* 0x000fe2000001000a */
[----:B------:R-:W-:Y:S01]  /*2b90*/  FFMA.FTZ R27, R9, R8, R27 ;  /* 0x00000008091b7223 */ /* 0x000fe2000001001b */
[----:B------:R-:W-:Y:S01]  /*2ba0*/  FFMA.FTZ R17, R14, R12, R17 ;  /* 0x0000000c0e117223 */ /* 0x000fe20000010011 */
[C---:B------:R-:W-:Y:S01]  /*2bb0*/  SHF.L.U32 R8, R71.reuse, 0x10, RZ ;  /* 0x0000001047087819 */ /* 0x040fe200000006ff */
[----:B------:R-:W-:Y:S01]  /*2bc0*/  FADD.FTZ R18, -R34, R18 ;  /* 0x0000001222127221 */ /* 0x000fe20000010100 */
[----:B------:R-:W-:Y:S01]  /*2bd0*/  PRMT R14, R71, 0x7632, R14 ;  /* 0x00007632470e7816 */ /* 0x000fe2000000000e */
[----:B------:R-:W-:Y:S01]  /*2be0*/  FFMA.FTZ R11, R4, R6, R11 ;  /* 0x00000006040b7223 */ /* 0x000fe2000001000b */
[----:B------:R-:W-:Y:S01]  /*2bf0*/  SHF.L.U32 R16, R16, 0x10, RZ ;  /* 0x0000001010107819 */ /* 0x000fe200000006ff */
[----:B------:R-:W-:Y:S01]  /*2c00*/  FMUL.FTZ R10, R4, R8 ;  /* 0x00000008040a7220 */ /* 0x000fe20000410000 */
[----:B------:R-:W-:Y:S01]  /*2c10*/  SHF.L.U32 R14, R14, 0x10, RZ ;  /* 0x000000100e0e7819 */ /* 0x000fe200000006ff */
[----:B------:R-:W-:Y:S01]  /*2c20*/  FMUL.FTZ R46, R3, R18 ;  /* 0x00000012032e7220 */ /* 0x000fe20000410000 */
[----:B------:R-:W-:Y:S01]  /*2c30*/  FADD.FTZ R19, R19, R12 ;  /* 0x0000000c13137221 */ /* 0x000fe20000010000 */
[--C-:B------:R-:W-:Y:S01]  /*2c40*/  FFMA.FTZ R12, R23, R12, R11.reuse ;  /* 0x0000000c170c7223 */ /* 0x100fe2000001000b */
[----:B------:R-:W-:Y:S01]  /*2c50*/  FADD.FTZ R16, -R34, R16 ;  /* 0x0000001022107221 */ /* 0x000fe20000010100 */
[C---:B------:R-:W-:Y:S01]  /*2c60*/  IMAD.U32 R18, R72.reuse, 0x10000, RZ ;  /* 0x0001000048127824 */ /* 0x040fe200078e00ff */
        /* <DEDUP_REMOVED lines=12> */
[----:B------:R-:W-:Y:S01]  /*2d30*/  SHF.L.U32 R26, R26, 0x10, RZ ;  /* 0x000000101a1a7819 */ /* 0x000fe200000006ff */
[----:B------:R-:W-:Y:S01]  /*2d40*/  FADD.FTZ R11, -R34, R11 ;  /* 0x0000000b220b7221 */ /* 0x000fe20000010100 */
[----:B------:R-:W-:Y:S01]  /*2d50*/  FFMA.FTZ R12, R2, R7, R12 ;  /* 0x00000007020c7223 */ /* 0x000fe2000001000c */
[----:B------:R-:W-:Y:S01]  /*2d60*/  FFMA.FTZ R27, R44, R10, R27 ;  /* 0x0000000a2c1b7223 */ /* 0x000fe2000001001b */
[----:B------:R-:W-:Y:S01]  /*2d70*/  SHF.L.U32 R18, R73, 0x10, RZ ;  /* 0x0000001049127819 */ /* 0x000fe200000006ff */
[C---:B------:R-:W-:Y:S01]  /*2d80*/  FMUL.FTZ R10, R22.reuse, R26 ;  /* 0x0000001a160a7220 */ /* 0x040fe20000410000 */
[----:B------:R-:W-:Y:S01]  /*2d90*/  FMUL.FTZ R11, R3, R11 ;  /* 0x0000000b030b7220 */ /* 0x000fe20000410000 */
[----:B------:R-:W-:Y:S01]  /*2da0*/  FADD.FTZ R101, R101, R15 ;  /* 0x0000000f65657221 */ /* 0x000fe20000010000 */
[----:B------:R-:W-:Y:S01]  /*2db0*/  PRMT R20, R73, 0x7632, R20 ;  /* 0x0000763249147816 */ /* 0x000fe20000000014 */
[----:B------:R-:W-:Y:S01]  /*2dc0*/  FFMA.FTZ R15, R22, R15, R12 ;  /* 0x0000000f160f7223 */ /* 0x000fe2000001000c */
[----:B------:R-:W-:Y:S01]  /*2dd0*/  FFMA.FTZ R17, R16, R14, R17 ;  /* 0x0000000e10117223 */ /* 0x000fe20000010011 */
[----:B------:R-:W-:Y:S01]  /*2de0*/  FFMA.FTZ R27, R11, R10, R27 ;  /* 0x0000000a0b1b7223 */ /* 0x000fe2000001001b */
[C---:B------:R-:W-:Y:S01]  /*2df0*/  PRMT R16, R75.reuse, 0x7632, R16 ;  /* 0x000076324b107816 */ /* 0x040fe20000000010 */
[----:B------:R-:W-:-:S02]  /*2e00*/  IMAD.U32 R10, R75, 0x10000, RZ ;  /* 0x000100004b0a7824 */ /* 0x000fc400078e00ff */
[----:B------:R-:W-:Y:S01]  /*2e10*/  FADD.FTZ R18, -R34, R18 ;  /* 0x0000001222127221 */ /* 0x000fe20000010100 */
[----:B------:R-:W-:Y:S01]  /*2e20*/  SHF.L.U32 R20, R20, 0x10, RZ ;  /* 0x0000001014147819 */ /* 0x000fe200000006ff */
[----:B------:R-:W-:Y:S01]  /*2e30*/  FFMA.FTZ R15, R4, R8, R15 ;  /* 0x00000008040f7223 */ /* 0x000fe2000001000f */
[----:B------:R-:W-:Y:S01]  /*2e40*/  SHF.L.U32 R16, R16, 0x10, RZ ;  /* 0x0000001010107819 */ /* 0x000fe200000006ff */
[----:B------:R-:W-:Y:S01]  /*2e50*/  FMUL.FTZ R12, R4, R10 ;  /* 0x0000000a040c7220 */ /* 0x000fe20000410000 */
[----:B------:R-:W-:Y:S01]  /*2e60*/  FMUL.FTZ R43, R3, R18 ;  /* 0x00000012032b7220 */ /* 0x000fe20000410000 */
[----:B------:R-:W-:Y:S01]  /*2e70*/  FADD.FTZ R19, R19, R14 ;  /* 0x0000000e13137221 */ /* 0x000fe20000010000 */
[--C-:B------:R-:W-:Y:S01]  /*2e80*/  FFMA.FTZ R14, R23, R14, R15.reuse ;  /* 0x0000000e170e7223 */ /* 0x100fe2000001000f */
[----:B------:R-:W-:Y:S01]  /*2e90*/  FADD.FTZ R20, -R34, R20 ;  /* 0x0000001422147221 */ /* 0x000fe20000010100 */
[C---:B------:R-:W-:Y:S02]  /*2ea0*/  SHF.L.U32 R18, R76.reuse, 0x10, RZ ;  /* 0x000000104c127819 */ /* 0x040fe400000006ff */
[----:B------:R-:W-:Y:S01]  /*2eb0*/  PRMT R15, R76, 0x7632, R15 ;  /* 0x000076324c0f7816 */ /* 0x000fe2000000000f */
[----:B------:R-:W-:Y:S01]  /*2ec0*/  FFMA.FTZ R27, R43, R12, R27 ;  /* 0x0000000c2b1b7223 */ /* 0x000fe2000001001b */
[----:B------:R-:W-:Y:S01]  /*2ed0*/  FFMA.FTZ R13, R11, R26, R13 ;  /* 0x0000001a0b0d7223 */ /* 0x000fe2000001000d */
        /* <DEDUP_REMOVED lines=13> */
[--C-:B------:R-:W-:Y:S01]  /*2fb0*/  FFMA.FTZ R20, R20, R16, R17.reuse ;  /* 0x0000001014147223 */ /* 0x100fe20000010011 */
[C---:B------:R-:W-:Y:S01]  /*2fc0*/  FMUL.FTZ R12, R22.reuse, R21 ;  /* 0x00000015160c7220 */ /* 0x040fe20000410000 */
[----:B------:R-:W-:Y:S01]  /*2fd0*/  FMUL.FTZ R15, R3, R15 ;  /* 0x0000000f030f7220 */ /* 0x000fe20000410000 */
[----:B------:R-:W-:Y:S01]  /*2fe0*/  FADD.FTZ R101, R101, R26 ;  /* 0x0000001a65657221 */ /* 0x000fe20000010000 */
[C---:B------:R-:W-:Y:S01]  /*2ff0*/  SHF.L.U32 R30, R77.reuse, 0x10, RZ ;  /* 0x000000104d1e7819 */ /* 0x040fe200000006ff */
[----:B------:R-:W-:Y:S01]  /*3000*/  FFMA.FTZ R26, R22, R26, R14 ;  /* 0x0000001a161a7223 */ /* 0x000fe2000001000e */
[----:B------:R-:W-:Y:S01]  /*3010*/  PRMT R17, R77, 0x7632, R17 ;  /* 0x000076324d117816 */ /* 0x000fe20000000011 */
[----:B------:R-:W-:Y:S01]  /*3020*/  FFMA.FTZ R27, R15, R12, R27 ;  /* 0x0000000c0f1b7223 */ /* 0x000fe2000001001b */
[C---:B------:R-:W-:Y:S01]  /*3030*/  SHF.L.U32 R12, R79.reuse, 0x10, RZ ;  /* 0x000000104f0c7819 */ /* 0x040fe200000006ff */
[----:B------:R-:W-:Y:S01]  /*3040*/  FADD.FTZ R30, -R34, R30 ;  /* 0x0000001e221e7221 */ /* 0x000fe20000010100 */
[----:B------:R-:W-:Y:S01]  /*3050*/  PRMT R18, R79, 0x7632, R18 ;  /* 0x000076324f127816 */ /* 0x000fe20000000012 */
[C---:B------:R-:W-:Y:S01]  /*3060*/  FFMA.FTZ R26, R4.reuse, R10, R26 ;  /* 0x0000000a041a7223 */ /* 0x040fe2000001001a */
[----:B------:R-:W-:Y:S01]  /*3070*/  SHF.L.U32 R17, R17, 0x10, RZ ;  /* 0x0000001011117819 */ /* 0x000fe200000006ff */
[----:B------:R-:W-:Y:S01]  /*3080*/  FADD.FTZ R19, R19, R16 ;  /* 0x0000001013137221 */ /* 0x000fe20000010000 */
[----:B------:R-:W-:Y:S01]  /*3090*/  FMUL.FTZ R14, R4, R12 ;  /* 0x0000000c040e7220 */ /* 0x000fe20000410000 */
[----:B------:R-:W-:Y:S01]  /*30a0*/  FMUL.FTZ R42, R3, R30 ;  /* 0x0000001e032a7220 */ /* 0x000fe20000410000 */
[----:B------:R-:W-:Y:S01]  /*30b0*/  FFMA.FTZ R16, R23, R16, R26 ;  /* 0x0000001017107223 */ /* 0x000fe2000001001a */
[----:B------:R-:W-:-:S02]  /*30c0*/  IMAD.U32 R18, R18, 0x10000, RZ ;  /* 0x0001000012127824 */ /* 0x000fc400078e00ff */
        /* <DEDUP_REMOVED lines=18> */
[----:B------:R-:W-:Y:S01]  /*31f0*/  FADD.FTZ R101, R101, R21 ;  /* 0x0000001565657221 */ /* 0x000fe20000010000 */
[C---:B------:R-:W-:Y:S01]  /*3200*/  FMUL.FTZ R14, R22.reuse, R100 ;  /* 0x00000064160e7220 */ /* 0x040fe20000410000 */
[----:B------:R-:W-:Y:S01]  /*3210*/  FMUL.FTZ R117, R3, R117 ;  /* 0x0000007503757220 */ /* 0x000fe20000410000 */
[----:B------:R-:W-:Y:S01]  /*3220*/  FFMA.FTZ R21, R22, R21, R16 ;  /* 0x0000001516157223 */ /* 0x000fe20000010010 */
[C---:B------:R-:W-:Y:S01]  /*3230*/  IMAD.U32 R26, R81.reuse, 0x10000, RZ ;  /* 0x00010000511a7824 */ /* 0x040fe200078e00ff */
[----:B------:R-:W-:Y:S01]  /*3240*/  PRMT R30, R81, 0x7632, R30 ;  /* 0x00007632511e7816 */ /* 0x000fe2000000001e */
[----:B------:R-:W-:Y:S01]  /*3250*/  FFMA.FTZ R27, R117, R14, R27 ;  /* 0x0000000e751b7223 */ /* 0x000fe2000001001b */
[----:B------:R-:W-:Y:S01]  /*3260*/  FFMA.FTZ R20, R17, R18, R20 ;  /* 0x0000001211147223 */ /* 0x000fe20000010014 */
[C---:B------:R-:W-:Y:S01]  /*3270*/  SHF.L.U32 R14, R83.reuse, 0x10, RZ ;  /* 0x00000010530e7819 */ /* 0x040fe200000006ff */
[----:B------:R-:W-:Y:S01]  /*3280*/  FADD.FTZ R26, -R34, R26 ;  /* 0x0000001a221a7221 */ /* 0x000fe20000010100 */
[----:B------:R-:W-:Y:S01]  /*3290*/  PRMT R17, R83, 0x7632, R17 ;  /* 0x0000763253117816 */ /* 0x000fe20000000011 */
[----:B------:R-:W-:Y:S01]  /*32a0*/  FFMA.FTZ R21, R4, R12, R21 ;  /* 0x0000000c04157223 */ /* 0x000fe20000010015 */
[----:B------:R-:W-:Y:S01]  /*32b0*/  SHF.L.U32 R30, R30, 0x10, RZ ;  /* 0x000000101e1e7819 */ /* 0x000fe200000006ff */
[----:B------:R-:W-:Y:S01]  /*32c0*/  FADD.FTZ R19, R19, R18 ;  /* 0x0000001213137221 */ /* 0x000fe20000010000 */
[----:B------:R-:W-:Y:S01]  /*32d0*/  SHF.L.U32 R17, R17, 0x10, RZ ;  /* 0x0000001011117819 */ /* 0x000fe200000006ff */
[----:B------:R-:W-:Y:S01]  /*32e0*/  FMUL.FTZ R16, R4, R14 ;  /* 0x0000000e04107220 */ /* 0x000fe20000410000 */
[----:B------:R-:W-:Y:S01]  /*32f0*/  FMUL.FTZ R39, R3, R26 ;  /* 0x0000001a03277220 */ /* 0x000fe20000410000 */
[----:B------:R-:W-:Y:S01]  /*3300*/  FFMA.FTZ R18, R23, R18, R21 ;  /* 0x0000001217127223 */ /* 0x000fe20000010015 */
[----:B------:R-:W-:Y:S01]  /*3310*/  FADD.FTZ R30, -R34, R30 ;  /* 0x0000001e221e7221 */ /* 0x000fe20000010100 */
[----:B------:R-:W-:-:S02]  /*3320*/  SHF.L.U32 R21, R84, 0x10, RZ ;  /* 0x0000001054157819 */ /* 0x000fc400000006ff */
[----:B------:R-:W-:Y:S01]  /*3330*/  PRMT R31, R84, 0x7632, R31 ;  /* 0x00007632541f7816 */ /* 0x000fe2000000001f */
[----:B------:R-:W-:Y:S01]  /*3340*/  FFMA.FTZ R27, R39, R16, R27 ;  /* 0x00000010271b7223 */ /* 0x000fe2000001001b */
[----:B------:R-:W-:Y:S01]  /*3350*/  FMUL.FTZ R16, R23, R17 ;  /* 0x0000001117107220 */ /* 0x000fe20000410000 */
[----:B------:R-:W-:Y:S01]  /*3360*/  FMUL.FTZ R30, R3, R30 ;  /* 0x0000001e031e7220 */ /* 0x000fe20000410000 */
[----:B------:R-:W-:Y:S01]  /*3370*/  FFMA.FTZ R117, R117, R100, R15 ;  /* 0x0000006475757223 */ /* 0x000fe2000001000f */
[----:B------:R-:W-:Y:S02]  /*3380*/  IMAD.U32 R15, R86, 0x10000, RZ ;  /* 0x00010000560f7824 */ /* 0x000fe400078e00ff */
[----:B------:R-:W-:Y:S01]  /*3390*/  FADD.FTZ R21, -R34, R21 ;  /* 0x0000001522157221 */ /* 0x000fe20000010100 */
[----:B------:R-:W-:Y:S02]  /*33a0*/  PRMT R26, R86, 0x7632, R26 ;  /* 0x00007632561a7816 */ /* 0x000fe4000000001a */
        /* <DEDUP_REMOVED lines=12> */
[----:B------:R-:W-:-:S02]  /*3470*/  SHF.L.U32 R102, R85, 0x10, RZ ;  /* 0x0000001055667819 */ /* 0x000fc400000006ff */
[----:B------:R-:W-:Y:S01]  /*3480*/  FFMA.FTZ R27, R31, R16, R27 ;  /* 0x000000101f1b7223 */ /* 0x000fe2000001001b */
[----:B------:R-:W-:Y:S01]  /*3490*/  PRMT R18, R85, 0x7632, R18 ;  /* 0x0000763255127816 */ /* 0x000fe20000000012 */
[----:B------:R-:W-:Y:S01]  /*34a0*/  FFMA.FTZ R100, R4, R14, R100 ;  /* 0x0000000e04647223 */ /* 0x000fe20000010064 */
[----:B------:R-:W-:Y:S01]  /*34b0*/  SHF.L.U32 R16, R87, 0x10, RZ ;  /* 0x0000001057107819 */ /* 0x000fe200000006ff */
[----:B------:R-:W-:Y:S01]  /*34c0*/  FADD.FTZ R102, -R34, R102 ;  /* 0x0000006622667221 */ /* 0x000fe20000010100 */
[-CC-:B------:R-:W-:Y:S01]  /*34d0*/  FFMA.FTZ R30, R30, R17.reuse, R20.reuse ;  /* 0x000000111e1e7223 */ /* 0x180fe20000010014 */
[----:B------:R-:W-:Y:S01]  /*34e0*/  FADD.FTZ R19, R19, R17 ;  /* 0x0000001113137221 */ /* 0x000fe20000010000 */
[----:B------:R-:W-:Y:S01]  /*34f0*/  PRMT R20, R87, 0x7632, R20 ;  /* 0x0000763257147816 */ /* 0x000fe20000000014 */
[----:B------:R-:W-:Y:S01]  /*3500*/  FFMA.FTZ R17, R23, R17, R100 ;  /* 0x0000001117117223 */ /* 0x000fe20000010064 */
[----:B------:R-:W-:Y:S02]  /*3510*/  IMAD.U32 R18, R18, 0x10000, RZ ;  /* 0x0001000012127824 */ /* 0x000fe400078e00ff */
[----:B------:R-:W-:Y:S01]  /*3520*/  FMUL.FTZ R21, R4, R16 ;  /* 0x0000001004157220 */ /* 0x000fe20000410000 */
[----:B------:R-:W-:Y:S01]  /*3530*/  FMUL.FTZ R33, R3, R102 ;  /* 0x0000006603217220 */ /* 0x000fe20000410000 */
[-C--:B------:R-:W-:Y:S01]  /*3540*/  FFMA.FTZ R117, R31, R26.reuse, R117 ;  /* 0x0000001a1f757223 */ /* 0x080fe20000010075 */
[----:B------:R-:W-:Y:S01]  /*3550*/  SHF.L.U32 R20, R20, 0x10, RZ ;  /* 0x0000001014147819 */ /* 0x000fe200000006ff */
[----:B------:R-:W-:Y:S01]  /*3560*/  FFMA.FTZ R17, R2, R15, R17 ;  /* 0x0000000f02117223 */ /* 0x000fe20000010011 */
[----:B------:R-:W-:Y:S01]  /*3570*/  FFMA.FTZ R27, R33, R21, R27 ;  /* 0x00000015211b7223 */ /* 0x000fe2000001001b */
[----:B------:R-:W-:Y:S01]  /*3580*/  FADD.FTZ R31, -R34, R18 ;  /* 0x00000012221f7221 */ /* 0x000fe20000010100 */
[C---:B------:R-:W-:Y:S01]  /*3590*/  SHF.L.U32 R102, R88.reuse, 0x10, RZ ;  /* 0x0000001058667819 */ /* 0x040fe200000006ff */
[----:B------:R-:W-:Y:S01]  /*35a0*/  FADD.FTZ R101, R101, R26 ;  /* 0x0000001a65657221 */ /* 0x000fe20000010000 */
[----:B------:R-:W-:Y:S01]  /*35b0*/  PRMT R21, R88, 0x7632, R21 ;  /* 0x0000763258157816 */ /* 0x000fe20000000015 */
        /* <DEDUP_REMOVED lines=9> */
[C---:B------:R-:W-:Y:S01]  /*3650*/  FMUL.FTZ R38, R3.reuse, R102 ;  /* 0x0000006603267220 */ /* 0x040fe20000410000 */
[----:B------:R-:W-:Y:S02]  /*3660*/  IMAD.U32 R100, R100, 0x10000, RZ ;  /* 0x0001000064647824 */ /* 0x000fe400078e00ff */
[----:B------:R-:W-:Y:S01]  /*3670*/  FADD.FTZ R21, -R34, R21 ;  /* 0x0000001522157221 */ /* 0x000fe20000010100 */
[----:B------:R-:W-:Y:S01]  /*3680*/  FFMA.FTZ R27, R38, R18, R27 ;  /* 0x00000012261b7223 */ /* 0x000fe2000001001b */
[----:B------:R-:W-:Y:S02]  /*3690*/  FMUL.FTZ R18, R22, R100 ;  /* 0x0000006416127220 */ /* 0x000fe40000410000 */
[----:B------:R-:W-:Y:S01]  /*36a0*/  FMUL.FTZ R21, R3, R21 ;  /* 0x0000001503157220 */ /* 0x000fe20000410000 */
[----:B------:R-:W-:Y:S01]  /*36b0*/  FFMA.FTZ R31, R31, R20, R30 ;  /* 0x000000141f1f7223 */ /* 0x000fe2000001001e */
[----:B------:R-:W-:Y:S01]  /*36c0*/  SHF.L.U32 R30, R89, 0x10, RZ ;  /* 0x00000010591e7819 */ /* 0x000fe200000006ff */
[----:B------:R-:W-:Y:S01]  /*36d0*/  FFMA.FTZ R26, R4, R16, R26 ;  /* 0x00000010041a7223 */ /* 0x000fe2000001001a */
[C---:B------:R-:W-:Y:S01]  /*36e0*/  FFMA.FTZ R117, R21.reuse, R100, R117 ;  /* 0x0000006415757223 */ /* 0x040fe20000010075 */
[----:B------:R-:W-:Y:S01]  /*36f0*/  FFMA.FTZ R27, R21, R18, R27 ;  /* 0x00000012151b7223 */ /* 0x000fe2000001001b */
[----:B------:R-:W-:Y:S01]  /*3700*/  PRMT R21, R89, 0x7632, R21 ;  /* 0x0000763259157816 */ /* 0x000fe20000000015 */
[----:B------:R-:W-:Y:S01]  /*3710*/  FADD.FTZ R19, R19, R20 ;  /* 0x0000001413137221 */ /* 0x000fe20000010000 */
[----:B------:R-:W-:Y:S01]  /*3720*/  FFMA.FTZ R20, R23, R20, R26 ;  /* 0x0000001417147223 */ /* 0x000fe2000001001a */
[C---:B------:R-:W-:Y:S01]  /*3730*/  SHF.L.U32 R18, R91.reuse, 0x10, RZ ;  /* 0x000000105b127819 */ /* 0x040fe200000006ff */
[----:B------:R-:W-:Y:S01]  /*3740*/  FADD.FTZ R30, -R34, R30 ;  /* 0x0000001e221e7221 */ /* 0x000fe20000010100 */
[----:B------:R-:W-:-:S02]  /*3750*/  PRMT R26, R91, 0x7632, R26 ;  /* 0x000076325b1a7816 */ /* 0x000fc4000000001a */
[----:B------:R-:W-:Y:S01]  /*3760*/  SHF.L.U32 R21, R21, 0x10, RZ ;  /* 0x0000001015157819 */ /* 0x000fe200000006ff */
[----:B------:R-:W-:Y:S01]  /*3770*/  FMUL.FTZ R36, R3, R30 ;  /* 0x0000001e03247220 */ /* 0x000fe20000410000 */
[----:B------:R-:W-:Y:S01]  /*3780*/  SHF.L.U32 R26, R26, 0x10, RZ ;  /* 0x000000101a1a7819 */ /* 0x000fe200000006ff */
[----:B------:R-:W-:Y:S01]  /*3790*/  FMUL.FTZ R30, R4, R18 ;  /* 0x00000012041e7220 */ /* 0x000fe20000410000 */
[----:B------:R-:W-:Y:S01]  /*37a0*/  FFMA.FTZ R20, R2, R17, R20 ;  /* 0x0000001102147223 */ /* 0x000fe20000010014 */
[----:B------:R-:W-:Y:S02]  /*37b0*/  FADD.FTZ R21, -R34, R21 ;  /* 0x0000001522157221 */ /* 0x000fe40000010100 */
[----:B------:R-:W-:Y:S01]  /*37c0*/  FFMA.FTZ R27, R36, R30, R27 ;  /* 0x0000001e241b7223 */ /* 0x000fe2000001001b */
[----:B------:R-:W-:Y:S01]  /*37d0*/  FMUL.FTZ R30, R23, R26 ;  /* 0x0000001a171e7220 */ /* 0x000fe20000410000 */
[----:B------:R-:W-:Y:S01]  /*37e0*/  FMUL.FTZ R21, R3, R21 ;  /* 0x0000001503157220 */ /* 0x000fe20000410000 */
[----:B------:R-:W-:-:S03]  /*37f0*/  FFMA.FTZ R20, R22, R100, R20 ;  /* 0x0000006416147223 */ /* 0x000fc60000010014 */
[C---:B------:R-:W-:Y:S01]  /*3800*/  FFMA.FTZ R24, R21.reuse, R26, R31 ;  /* 0x0000001a15187223 */ /* 0x040fe2000001001f */
[----:B------:R-:W-:Y:S01]  /*3810*/  FFMA.FTZ R27, R21, R30, R27 ;  /* 0x0000001e151b7223 */ /* 0x000fe2000001001b */
[----:B------:R-:W-:Y:S01]  /*3820*/  FFMA.FTZ R21, R4, R18, R20 ;  /* 0x0000001204157223 */ /* 0x000fe20000010014 */
[C---:B------:R-:W-:Y:S01]  /*3830*/  IMAD.U32 R20, R92.reuse, 0x10000, RZ ;  /* 0x000100005c147824 */ /* 0x040fe200078e00ff */
[----:B------:R-:W-:Y:S01]  /*3840*/  PRMT R116, R92, 0x7632, R116 ;  /* 0x000076325c747816 */ /* 0x000fe20000000074 */
[----:B------:R-:W-:Y:S01]  /*3850*/  FADD.FTZ R29, R19, R26 ;  /* 0x0000001a131d7221 */ /* 0x000fe20000010000 */
[----:B------:R-:W-:Y:S01]  /*3860*/  FADD.FTZ R25, R101, R100 ;  /* 0x0000006465197221 */ /* 0x000fe20000010000 */
[----:B------:R-:W-:Y:S01]  /*3870*/  FADD.FTZ R20, -R34, R20 ;  /* 0x0000001422147221 */ /* 0x000fe20000010100 */
[C---:B------:R-:W-:Y:S02]  /*3880*/  SHF.L.U32 R19, R94.reuse, 0x10, RZ ;  /* 0x000000105e137819 */ /* 0x040fe400000006ff */
[----:B------:R-:W-:-:S02]  /*3890*/  PRMT R101, R94, 0x7632, R101 ;  /* 0x000076325e657816 */ /* 0x000fc40000000065 */
[----:B------:R-:W-:Y:S01]  /*38a0*/  SHF.L.U32 R116, R116, 0x10, RZ ;  /* 0x0000001074747819 */ /* 0x000fe200000006ff */
[----:B------:R-:W-:Y:S01]  /*38b0*/  FMUL.FTZ R32, R3, R20 ;  /* 0x0000001403207220 */ /* 0x000fe20000410000 */
[----:B------:R-:W-:Y:S01]  /*38c0*/  SHF.L.U32 R101, R101, 0x10, RZ ;  /* 0x0000001065657819 */ /* 0x000fe200000006ff */
[----:B------:R-:W-:Y:S02]  /*38d0*/  FMUL.FTZ R20, R2, R19 ;  /* 0x0000001302147220 */ /* 0x000fe40000410000 */
[----:B------:R-:W-:Y:S02]  /*38e0*/  FADD.FTZ R116, -R34, R116 ;  /* 0x0000007422747221 */ /* 0x000fe40000010100 */
[----:B------:R-:W-:Y:S01]  /*38f0*/  FFMA.FTZ R27, R32, R20, R27 ;  /* 0x00000014201b7223 */ /* 0x000fe2000001001b */
[----:B------:R-:W-:Y:S01]  /*3900*/  FMUL.FTZ R20, R22, R101 ;  /* 0x0000006516147220 */ /* 0x000fe20000410000 */
[----:B------:R-:W-:Y:S01]  /*3910*/  FMUL.FTZ R116, R3, R116 ;  /* 0x0000007403747220 */ /* 0x000fe20000410000 */
[----:B------:R-:W-:-:S02]  /*3920*/  SHF.L.U32 R123, R93, 0x10, RZ ;  /* 0x000000105d7b7819 */ /* 0x000fc400000006ff */
[----:B------:R-:W-:Y:S01]  /*3930*/  PRMT R103, R93, 0x7632, R103 ;  /* 0x000076325d677816 */ /* 0x000fe20000000067 */
[----:B------:R-:W-:Y:S01]  /*3940*/  FFMA.FTZ R27, R116, R20, R27 ;  /* 0x00000014741b7223 */ /* 0x000fe2000001001b */
[----:B------:R-:W-:Y:S01]  /*3950*/  SHF.L.U32 R20, R95, 0x10, RZ ;  /* 0x000000105f147819 */ /* 0x000fe200000006ff */
[----:B------:R-:W-:Y:S01]  /*3960*/  FFMA.FTZ R26, R23, R26, R21 ;  /* 0x0000001a171a7223 */ /* 0x000fe20000010015 */
[----:B------:R-:W-:Y:S01]  /*3970*/  FADD.FTZ R123, -R34, R123 ;  /* 0x0000007b227b7221 */ /* 0x000fe20000010100 */
[----:B------:R-:W-:Y:S01]  /*3980*/  PRMT R100, R95, 0x7632, R100 ;  /* 0x000076325f647816 */ /* 0x000fe20000000064 */
[----:B------:R-:W-:Y:S02]  /*3990*/  IMAD.U32 R103, R103, 0x10000, RZ ;  /* 0x0001000067677824 */ /* 0x000fe400078e00ff */
[----:B------:R-:W-:Y:S01]  /*39a0*/  FMUL.FTZ R21, R4, R20 ;  /* 0x0000001404157220 */ /* 0x000fe20000410000 */
[----:B------:R-:W-:Y:S01]  /*39b0*/  FMUL.FTZ R123, R3, R123 ;  /* 0x0000007b037b7220 */ /* 0x000fe20000410000 */
[----:B------:R-:W-:Y:S01]  /*39c0*/  SHF.L.U32 R100, R100, 0x10, RZ ;  /* 0x0000001064647819 */ /* 0x000fe200000006ff */
[----:B------:R-:W-:Y:S01]  /*39d0*/  FFMA.FTZ R26, R2, R19, R26 ;  /* 0x00000013021a7223 */ /* 0x000fe2000001001a */
[----:B------:R-:W-:Y:S01]  /*39e0*/  FADD.FTZ R103, -R34, R103 ;  /* 0x0000006722677221 */ /* 0x000fe20000010100 */
[----:B------:R-:W-:-:S02]  /*39f0*/  FFMA.FTZ R27, R123, R21, R27 ;  /* 0x000000157b1b7223 */ /* 0x000fc4000001001b */
[----:B------:R-:W-:Y:S01]  /*3a00*/  FFMA.FTZ R26, R22, R101, R26 ;  /* 0x00000065161a7223 */ /* 0x000fe2000001001a */
[----:B------:R-:W-:Y:S01]  /*3a10*/  FMUL.FTZ R103, R3, R103 ;  /* 0x0000006703677220 */ /* 0x000fe20000410000 */
[----:B------:R-:W-:Y:S01]  /*3a20*/  FMUL.FTZ R21, R23, R100 ;  /* 0x0000006417157220 */ /* 0x000fe20000410000 */
[----:B------:R-:W-:Y:S01]  /*3a30*/  SHF.L.U32 R122, R96, 0x10, RZ ;  /* 0x00000010607a7819 */ /* 0x000fe200000006ff */
[----:B------:R-:W-:Y:S01]  /*3a40*/  FFMA.FTZ R26, R4, R20, R26 ;  /* 0x00000014041a7223 */ /* 0x000fe2000001001a */
[----:B------:R-:W-:Y:S01]  /*3a50*/  PRMT R102, R96, 0x7632, R102 ;  /* 0x0000763260667816 */ /* 0x000fe20000000066 */
[----:B------:R-:W-:Y:S01]  /*3a60*/  FFMA.FTZ R27, R103, R21, R27 ;  /* 0x00000015671b7223 */ /* 0x000fe2000001001b */
[----:B------:R-:W-:Y:S01]  /*3a70*/  SHF.L.U32 R21, R98, 0x10, RZ ;  /* 0x0000001062157819 */ /* 0x000fe200000006ff */
[----:B------:R-:W-:Y:S01]  /*3a80*/  FADD.FTZ R122, -R34, R122 ;  /* 0x0000007a227a7221 */ /* 0x000fe20000010100 */
[----:B------:R-:W-:Y:S01]  /*3a90*/  PRMT R30, R98, 0x7632, R30 ;  /* 0x00007632621e7816 */ /* 0x000fe2000000001e */
[----:B------:R-:W-:Y:S01]  /*3aa0*/  FFMA.FTZ R26, R23, R100, R26 ;  /* 0x00000064171a7223 */ /* 0x000fe2000001001a */
[----:B------:R-:W-:Y:S01]  /*3ab0*/  SHF.L.U32 R102, R102, 0x10, RZ ;  /* 0x0000001066667819 */ /* 0x000fe200000006ff */
[----:B------:R-:W-:Y:S01]  /*3ac0*/  FMUL.FTZ R122, R3, R122 ;  /* 0x0000007a037a7220 */ /* 0x000fe20000410000 */
[----:B------:R-:W-:Y:S01]  /*3ad0*/  FMUL.FTZ R31, R2, R21 ;  /* 0x00000015021f7220 */ /* 0x000fe20000410000 */
[----:B------:R-:W-:-:S02]  /*3ae0*/  IMAD.U32 R30, R30, 0x10000, RZ ;  /* 0x000100001e1e7824 */ /* 0x000fc400078e00ff */
[----:B------:R-:W-:Y:S01]  /*3af0*/  FFMA.FTZ R26, R2, R21, R26 ;  /* 0x00000015021a7223 */ /* 0x000fe2000001001a */
[----:B------:R-:W-:Y:S01]  /*3b00*/  FADD.FTZ R102, -R34, R102 ;  /* 0x0000006622667221 */ /* 0x000fe20000010100 */
[----:B------:R-:W-:Y:S01]  /*3b10*/  SHF.L.U32 R121, R97, 0x10, RZ ;  /* 0x0000001061797819 */ /* 0x000fe200000006ff */
[----:B------:R-:W-:Y:S01]  /*3b20*/  FFMA.FTZ R27, R122, R31, R27 ;  /* 0x0000001f7a1b7223 */ /* 0x000fe2000001001b */
[CC--:B------:R-:W-:Y:S01]  /*3b30*/  FMUL.FTZ R31, R22.reuse, R30.reuse ;  /* 0x0000001e161f7220 */ /* 0x0c0fe20000410000 */
[----:B------:R-:W-:Y:S01]  /*3b40*/  FFMA.FTZ R26, R22, R30, R26 ;  /* 0x0000001e161a7223 */ /* 0x000fe2000001001a */
[----:B------:R-:W-:Y:S01]  /*3b50*/  FMUL.FTZ R102, R3, R102 ;  /* 0x0000006603667220 */ /* 0x000fe20000410000 */
[----:B------:R-:W-:Y:S01]  /*3b60*/  SHF.L.U32 R22, R99, 0x10, RZ ;  /* 0x0000001063167819 */ /* 0x000fe200000006ff */
[----:B------:R-:W-:Y:S01]  /*3b70*/  FADD.FTZ R121, -R34, R121 ;  /* 0x0000007922797221 */ /* 0x000fe20000010100 */
[----:B------:R-:W-:Y:S01]  /*3b80*/  STL [R1+0x74], R51 ;  /* 0x0000743301007387 */ /* 0x000fe20000100800 */
[----:B------:R-:W-:Y:S01]  /*3b90*/  FFMA.FTZ R27, R102, R31, R27 ;  /* 0x0000001f661b7223 */ /* 0x000fe2000001001b */
[----:B------:R-:W-:Y:S01]  /*3ba0*/  PRMT R124, R97, 0x7632, R124 ;  /* 0x00007632617c7816 */ /* 0x000fe2000000007c */
[----:B------:R-:W-:Y:S01]  /*3bb0*/  FMUL.FTZ R121, R3, R121 ;  /* 0x0000007903797220 */ /* 0x000fe20000410000 */
[----:B------:R-:W-:Y:S01]  /*3bc0*/  STL [R1+0x64], R49 ;  /* 0x0000643101007387 */ /* 0x000fe20000100800 */
[----:B------:R-:W-:-:S03]  /*3bd0*/  FMUL.FTZ R31, R4, R22 ;  /* 0x00000016041f7220 */ /* 0x000fc60000410000 */
[----:B------:R-:W-:Y:S01]  /*3be0*/  STL [R1+0x5c], R50 ;  /* 0x00005c3201007387 */ /* 0x000fe20000100800 */
[----:B------:R-:W-:-:S03]  /*3bf0*/  FFMA.FTZ R27, R121, R31, R27 ;  /* 0x0000001f791b7223 */ /* 0x000fc6000001001b */
[----:B------:R-:W-:Y:S01]  /*3c00*/  STL [R1+0x54], R48 ;  /* 0x0000543001007387 */ /* 0x000fe20000100800 */
[----:B------:R-:W-:-:S03]  /*3c10*/  PRMT R31, R99, 0x7632, R31 ;  /* 0x00007632631f7816 */ /* 0x000fc6000000001f */
[----:B------:R-:W-:Y:S01]  /*3c20*/  STL [R1+0x3c], R47 ;  /* 0x00003c2f01007387 */ /* 0x000fe20000100800 */
[----:B------:R-:W-:-:S03]  /*3c30*/  SHF.L.U32 R124, R124, 0x10, RZ ;  /* 0x000000107c7c7819 */ /* 0x000fc600000006ff */
[----:B------:R-:W-:Y:S04]  /*3c40*/  STL [R1+0x34], R45 ;  /* 0x0000342d01007387 */ /* 0x000fe80000100800 */
[----:B------:R-:W-:Y:S04]  /*3c50*/  STL [R1+0x30], R46 ;  /* 0x0000302e01007387 */ /* 0x000fe80000100800 */
[----:B------:R-:W-:Y:S04]  /*3c60*/  STL [R1+0x2c], R44 ;  /* 0x00002c2c01007387 */ /* 0x000fe80000100800 */
[----:B------:R-:W-:Y:S01]  /*3c70*/  STL [R1+0x28], R43 ;  /* 0x0000282b01007387 */ /* 0x000fe20000100800 */
[----:B------:R-:W-:-:S03]  /*3c80*/  IMAD.U32 R31, R31, 0x10000, RZ ;  /* 0x000100001f1f7824 */ /* 0x000fc600078e00ff */
[----:B------:R-:W-:Y:S01]  /*3c90*/  STL [R1+0x24], R41 ;  /* 0x0000242901007387 */ /* 0x000fe20000100800 */
[----:B------:R-:W-:Y:S01]  /*3ca0*/  FFMA.FTZ R26, R4, R22, R26 ;  /* 0x00000016041a7223 */ /* 0x000fe2000001001a */
[----:B------:R-:W-:Y:S02]  /*3cb0*/  FADD.FTZ R124, -R34, R124 ;  /* 0x0000007c227c7221 */ /* 0x000fe40000010100 */
[----:B------:R-:W-:Y:S04]  /*3cc0*/  STL [R1+0x20], R42 ;  /* 0x0000202a01007387 */ /* 0x000fe80000100800 */
[----:B------:R-:W-:Y:S04]  /*3cd0*/  STL [R1+0x1c], R40 ;  /* 0x00001c2801007387 */ /* 0x000fe80000100800 */
[----:B------:R-:W-:Y:S01]  /*3ce0*/  STL [R1+0x18], R39 ;  /* 0x0000182701007387 */ /* 0x000fe20000100800 */
[----:B------:R-:W-:-:S03]  /*3cf0*/  FFMA.FTZ R26, R23, R31, R26 ;  /* 0x0000001f171a7223 */ /* 0x000fc6000001001a */
[----:B------:R-:W-:Y:S01]  /*3d00*/  STL [R1+0x14], R37 ;  /* 0x0000142501007387 */ /* 0x000fe20000100800 */
[----:B------:R-:W-:-:S03]  /*3d10*/  FMUL.FTZ R125, R23, R31 ;  /* 0x0000001f177d7220 */ /* 0x000fc60000410000 */
[----:B------:R-:W-:Y:S01]  /*3d20*/  STL [R1+0x10], R33 ;  /* 0x0000102101007387 */ /* 0x000fe20000100800 */
[----:B------:R-:W-:-:S03]  /*3d30*/  FMUL.FTZ R23, R3, R124 ;  /* 0x0000007c03177220 */ /* 0x000fc60000410000 */
[----:B------:R-:W-:Y:S04]  /*3d40*/  STL [R1+0x8], R38 ;  /* 0x0000082601007387 */ /* 0x000fe80000100800 */
[----:B------:R-:W-:Y:S04]  /*3d50*/  STL [R1+0x4], R36 ;  /* 0x0000042401007387 */ /* 0x000fe80000100800 */
[----:B------:R-:W-:Y:S04]  /*3d60*/  STL [R1], R32 ;  /* 0x0000002001007387 */ /* 0x000fe80000100800 */
[----:B------:R-:W2:Y:S01]  /*3d70*/  LDL.LU R124, [R1+0xc] ;  /* 0x00000c00017c7983 */ /* 0x000ea20000300800 */
[----:B------:R-:W-:Y:S01]  /*3d80*/  FFMA.FTZ R27, R23, R125, R27 ;  /* 0x0000007d171b7223 */ /* 0x000fe2000001001b */
[----:B------:R-:W-:Y:S01]  /*3d90*/  FFMA.FTZ R117, R116, R101, R117 ;  /* 0x0000006574757223 */ /* 0x000fe20000010075 */
[----:B------:R-:W-:-:S03]  /*3da0*/  FFMA.FTZ R103, R103, R100, R24 ;  /* 0x0000006467677223 */ /* 0x000fc60000010018 */
[----:B--2---:R0:W-:Y:S02]  /*3db0*/  STS.64 [R124], R26 ;  /* 0x0000001a7c007388 */ /* 0x0041e40000000a00 */
[----:B0-----:R-:W-:Y:S02]  /*3dc0*/  FADD.FTZ R27, R25, R101 ;  /* 0x00000065191b7221 */ /* 0x001fe40000010000 */
[----:B------:R-:W2:Y:S04]  /*3dd0*/  LDL.LU R25, [R1+0x168] ;  /* 0x0001680001197983 */ /* 0x000ea80000300800 */
[----:B------:R-:W3:Y:S04]  /*3de0*/  LDL R101, [R1+0x68] ;  /* 0x0000680001657983 */ /* 0x000ee80000100800 */
[----:B------:R-:W4:Y:S04]  /*3df0*/  LDL R125, [R1+0x70] ;  /* 0x00007000017d7983 */ /* 0x000f280000100800 */
[----:B------:R-:W2:Y:S01]  /*3e00*/  LDL.LU R24, [R1+0x164] ;  /* 0x0001640001187983 */ /* 0x000ea20000300800 */
[----:B------:R-:W-:Y:S01]  /*3e10*/  FADD.FTZ R100, R29, R100 ;  /* 0x000000641d647221 */ /* 0x000fe20000010000 */
[----:B------:R-:W-:Y:S01]  /*3e20*/  FFMA.FTZ R26, R102, R30, R117 ;  /* 0x0000001e661a7223 */ /* 0x000fe20000010075 */
[----:B------:R-:W-:Y:S01]  /*3e30*/  FADD.FTZ R27, R27, R30 ;  /* 0x0000001e1b1b7221 */ /* 0x000fe20000010000 */
[----:B------:R-:W-:Y:S01]  /*3e40*/  FFMA.FTZ R30, R23, R31, R103 ;  /* 0x0000001f171e7223 */ /* 0x000fe20000010067 */
[----:B------:R-:W4:Y:S01]  /*3e50*/  LDL.LU R29, [R1+0x160] ;  /* 0x00016000011d7983 */ /* 0x000f220000300800 */
[----:B------:R-:W-:-:S03]  /*3e60*/  FADD.FTZ R31, R100, R31 ;  /* 0x0000001f641f7221 */ /* 0x000fc60000010000 */
[----:B------:R-:W4:Y:S04]  /*3e70*/  LDL R124, [R1+0x78] ;  /* 0x00007800017c7983 */ /* 0x000f280000100800 */
[----:B------:R-:W3:Y:S04]  /*3e80*/  LDL R102, [R1+0x58] ;  /* 0x0000580001667983 */ /* 0x000ee80000100800 */
[----:B------:R-:W4:Y:S04]  /*3e90*/  LDL R117, [R1+0x60] ;  /* 0x0000600001757983 */ /* 0x000f280000100800 */
[----:B------:R-:W3:Y:S04]  /*3ea0*/  LDL R23, [R1+0x48] ;  /* 0x0000480001177983 */ /* 0x000ee80000100800 */
[----:B------:R-:W4:Y:S04]  /*3eb0*/  LDL R103, [R1+0x50] ;  /* 0x0000500001677983 */ /* 0x000f280000100800 */
[----:B------:R-:W4:Y:S01]  /*3ec0*/  LDL R100, [R1+0x40] ;  /* 0x0000400001647983 */ /* 0x000f220000100800 */
[----:B------:R-:W-:Y:S01]  /*3ed0*/  UIADD3 UR15, UP0, UR10, 0x12, URZ ;  /* 0x000000120a0f7890 */ /* 0x000fe2000ff1e03f */
[----:B------:R-:W0:Y:S01]  /*3ee0*/  S2R R116, SR_TID.X ;  /* 0x0000000000747919 */ /* 0x000e220000002100 */
[----:B------:R-:W-:Y:S01]  /*3ef0*/  BAR.SYNC.DEFER_BLOCKING 0x0 ;  /* 0x0000000000007b1d */ /* 0x000fe20000010000 */
[----:B--2---:R-:W-:-:S05]  /*3f00*/  FFMA.FTZ R24, R28, R0, R24 ;  /* 0x000000001c187223 */ /* 0x004fca0000010018 */
[----:B------:R-:W2:Y:S01]  /*3f10*/  LDL.LU R28, [R1+0x15c] ;  /* 0x00015c00011c7983 */ /* 0x000ea20000300800 */
[----:B---3--:R-:W-:-:S04]  /*3f20*/  FFMA.FTZ R24, R23, R114, R24 ;  /* 0x0000007217187223 */ /* 0x008fc80000010018 */
[----:B------:R-:W-:-:S04]  /*3f30*/  FFMA.FTZ R24, R102, R112, R24 ;  /* 0x0000007066187223 */ /* 0x000fc80000010018 */
[----:B------:R-:W-:-:S04]  /*3f40*/  FFMA.FTZ R24, R101, R110, R24 ;  /* 0x0000006e65187223 */ /* 0x000fc80000010018 */
[----:B----4-:R-:W-:-:S04]  /*3f50*/  FFMA.FTZ R24, R124, R108, R24 ;  /* 0x0000006c7c187223 */ /* 0x010fc80000010018 */
[----:B------:R-:W-:-:S04]  /*3f60*/  FFMA.FTZ R24, R52, R106, R24 ;  /* 0x0000006a34187223 */ /* 0x000fc80000010018 */
        /* <DEDUP_REMOVED lines=8> */
[----:B------:R-:W-:Y:S01]  /*3ff0*/  FFMA.FTZ R24, R32, R19, R24 ;  /* 0x0000001320187223 */ /* 0x000fe20000010018 */
[----:B--2---:R-:W-:-:S04]  /*4000*/  FFMA.FTZ R28, R100, R115, R28 ;  /* 0x00000073641c7223 */ /* 0x004fc8000001001c */
[----:B------:R-:W-:-:S04]  /*4010*/  FFMA.FTZ R28, R103, R113, R28 ;  /* 0x00000071671c7223 */ /* 0x000fc8000001001c */
[----:B------:R-:W-:-:S04]  /*4020*/  FFMA.FTZ R28, R117, R111, R28 ;  /* 0x0000006f751c7223 */ /* 0x000fc8000001001c */
[----:B------:R-:W-:-:S04]  /*4030*/  FFMA.FTZ R28, R125, R109, R28 ;  /* 0x0000006d7d1c7223 */ /* 0x000fc8000001001c */
[----:B------:R-:W-:Y:S02]  /*4040*/  FFMA.FTZ R28, R54, R107, R28 ;  /* 0x0000006b361c7223 */ /* 0x000fe4000001001c */
[----:B------:R1:W5:Y:S02]  /*4050*/  LDL.LU R54, [R1+0x158] ;  /* 0x0001580001367983 */ /* 0x0003640000300800 */
[----:B------:R-:W-:Y:S02]  /*4060*/  FFMA.FTZ R28, R51, R105, R28 ;  /* 0x00000069331c7223 */ /* 0x000fe4000001001c */
[----:B------:R1:W5:Y:S02]  /*4070*/  LDL.LU R52, [R1+0x154] ;  /* 0x0001540001347983 */ /* 0x0003640000300800 */
[----:B------:R-:W-:Y:S02]  /*4080*/  FFMA.FTZ R28, R50, R35, R28 ;  /* 0x00000023321c7223 */ /* 0x000fe4000001001c */
[----:B------:R1:W5:Y:S02]  /*4090*/  LDL.LU R51, [R1+0x150] ;  /* 0x0001500001337983 */ /* 0x0003640000300800 */
[----:B------:R-:W-:-:S02]  /*40a0*/  FFMA.FTZ R28, R47, R6, R28 ;  /* 0x000000062f1c7223 */ /* 0x000fc4000001001c */
        /* <DEDUP_REMOVED lines=8> */
[----:B------:R1:W5:Y:S04]  /*4130*/  LDL.LU R45, [R1+0x13c] ;  /* 0x00013c00012d7983 */ /* 0x0003680000300800 */
[----:B------:R1:W5:Y:S04]  /*4140*/  LDL.LU R46, [R1+0x138] ;  /* 0x00013800012e7983 */ /* 0x0003680000300800 */
[----:B------:R1:W5:Y:S01]  /*4150*/  LDL.LU R44, [R1+0x134] ;  /* 0x00013400012c7983 */ /* 0x0003620000300800 */
[----:B------:R-:W-:-:S03]  /*4160*/  FFMA.FTZ R28, R33, R16, R28 ;  /* 0x00000010211c7223 */ /* 0x000fc6000001001c */
[----:B------:R1:W5:Y:S04]  /*4170*/  LDL.LU R43, [R1+0x130] ;  /* 0x00013000012b7983 */ /* 0x0003680000300800 */
[----:B------:R1:W5:Y:S04]  /*4180*/  LDL.LU R41, [R1+0x12c] ;  /* 0x00012c0001297983 */ /* 0x0003680000300800 */
[----:B------:R1:W5:Y:S04]  /*4190*/  LDL.LU R42, [R1+0x128] ;  /* 0x00012800012a7983 */ /* 0x0003680000300800 */
[----:B------:R1:W5:Y:S01]  /*41a0*/  LDL.LU R40, [R1+0x124] ;  /* 0x0001240001287983 */ /* 0x0003620000300800 */
[----:B------:R-:W-:-:S03]  /*41b0*/  FFMA.FTZ R28, R36, R18, R28 ;  /* 0x00000012241c7223 */ /* 0x000fc6000001001c */
[----:B------:R1:W5:Y:S04]  /*41c0*/  LDL.LU R39, [R1+0x120] ;  /* 0x0001200001277983 */ /* 0x0003680000300800 */
[----:B------:R1:W5:Y:S04]  /*41d0*/  LDL.LU R37, [R1+0x11c] ;  /* 0x00011c0001257983 */ /* 0x0003680000300800 */
[----:B------:R1:W5:Y:S04]  /*41e0*/  LDL.LU R33, [R1+0x118] ;  /* 0x0001180001217983 */ /* 0x0003680000300800 */
[----:B------:R1:W5:Y:S04]  /*41f0*/  LDL.LU R38, [R1+0x114] ;  /* 0x0001140001267983 */ /* 0x0003680000300800 */
[----:B------:R1:W5:Y:S04]  /*4200*/  LDL.LU R36, [R1+0x110] ;  /* 0x0001100001247983 */ /* 0x0003680000300800 */
[----:B------:R1:W5:Y:S01]  /*4210*/  LDL.LU R32, [R1+0x10c] ;  /* 0x00010c0001207983 */ /* 0x0003620000300800 */
        /* <DEDUP_REMOVED lines=16> */
[----:B------:R-:W-:Y:S02]  /*4320*/  UIADD3.X UR16, URZ, UR5, URZ, UP0, !UPT ;  /* 0x000000053f107290 */ /* 0x000fe400087fe43f */
[----:B------:R-:W-:Y:S01]  /*4330*/  FADD.FTZ R25, R25, R7 ;  /* 0x0000000719197221 */ /* 0x000fe20000010000 */
[----:B------:R-:W-:Y:S01]  /*4340*/  FADD.FTZ R29, R29, R8 ;  /* 0x000000081d1d7221 */ /* 0x000fe20000010000 */
[----:B------:R-:W-:Y:S02]  /*4350*/  UISETP.GE.U32.AND UP0, UPT, UR15, UR22, UPT ;  /* 0x000000160f00728c */ /* 0x000fe4000bf06070 */
[----:B------:R-:W-:Y:S01]  /*4360*/  FADD.FTZ R25, R25, R9 ;  /* 0x0000000919197221 */ /* 0x000fe20000010000 */
[----:B------:R-:W-:Y:S01]  /*4370*/  FADD.FTZ R29, R29, R10 ;  /* 0x0000000a1d1d7221 */ /* 0x000fe20000010000 */
[----:B------:R-:W-:-:S02]  /*4380*/  UISETP.GE.AND.EX UP0, UPT, UR16, UR11, UPT, UP0 ;  /* 0x0000000b1000728c */ /* 0x000fc4000bf06300 */
[----:B------:R-:W-:Y:S01]  /*4390*/  FADD.FTZ R25, R25, R11 ;  /* 0x0000000b19197221 */ /* 0x000fe20000010000 */
[----:B------:R-:W-:-:S03]  /*43a0*/  FADD.FTZ R29, R29, R12 ;  /* 0x0000000c1d1d7221 */ /* 0x000fc60000010000 */
[----:B------:R-:W-:Y:S01]  /*43b0*/  FADD.FTZ R25, R25, R13 ;  /* 0x0000000d19197221 */ /* 0x000fe20000010000 */
[----:B------:R-:W-:Y:S01]  /*43c0*/  FADD.FTZ R29, R29, R14 ;  /* 0x0000000e1d1d7221 */ /* 0x000fe20000010000 */
[----:B------:R-:W-:Y:S02]  /*43d0*/  PLOP3.LUT P0, PT, PT, PT, UP0, 0x80, 0x0 ;  /* 0x000000000000781c */ /* 0x000fe40003f0f008 */
[----:B------:R-:W-:Y:S01]  /*43e0*/  FADD.FTZ R25, R25, R15 ;  /* 0x0000000f19197221 */ /* 0x000fe20000010000 */
[----:B------:R-:W-:-:S03]  /*43f0*/  FADD.FTZ R29, R29, R16 ;  /* 0x000000101d1d7221 */ /* 0x000fc60000010000 */
[----:B------:R-:W-:Y:S01]  /*4400*/  FADD.FTZ R25, R25, R17 ;  /* 0x0000001119197221 */ /* 0x000fe20000010000 */
[----:B------:R-:W-:Y:S01]  /*4410*/  FADD.FTZ R29, R29, R18 ;  /* 0x000000121d1d7221 */ /* 0x000fe20000010000 */
[----:B------:R-:W-:Y:S02]  /*4420*/  FFMA.FTZ R28, R123, R20, R28 ;  /* 0x000000147b1c7223 */ /* 0x000fe4000001001c */
[----:B------:R-:W-:Y:S01]  /*4430*/  FADD.FTZ R25, R25, R19 ;  /* 0x0000001319197221 */ /* 0x000fe20000010000 */
[----:B------:R-:W-:Y:S01]  /*4440*/  FADD.FTZ R29, R29, R20 ;  /* 0x000000141d1d7221 */ /* 0x000fe20000010000 */
[----:B0-----:R-:W-:Y:S01]  /*4450*/  ISETP.GT.U32.AND P2, PT, R116, 0x1f, PT ;  /* 0x0000001f7400780c */ /* 0x001fe20003f44070 */
[----:B------:R-:W-:Y:S01]  /*4460*/  FFMA.FTZ R24, R122, R21, R24 ;  /* 0x000000157a187223 */ /* 0x000fe20000010018 */
[----:B------:R-:W-:Y:S01]  /*4470*/  LOP3.LUT P1, RZ, R116, 0xffffffe1, RZ, 0xc0, !PT ;  /* 0xffffffe174ff7812 */ /* 0x000fe2000782c0ff */
[----:B------:R-:W-:Y:S01]  /*4480*/  FADD.FTZ R25, R25, R21 ;  /* 0x0000001519197221 */ /* 0x000fe20000010000 */
[----:B------:R-:W-:Y:S01]  /*4490*/  FADD.FTZ R29, R29, R22 ;  /* 0x000000161d1d7221 */ /* 0x000fe20000010000 */
[----:B------:R-:W-:Y:S01]  /*44a0*/  FFMA.FTZ R28, R121, R22, R28 ;  /* 0x00000016791c7223 */ /* 0x000fe2000001001c */
[----:B-1----:R-:W-:Y:S09]  /*44b0*/  @!P0 BRA `(.L_x_594) ;  /* 0x0000000000d88947 */ /* 0x002ff20003800000 */
[----:B------:R-:W0:Y:S01]  /*44c0*/  S2R R124, SR_TID.X ;  /* 0x00000000007c7919 */ /* 0x000e220000002100 */
[----:B------:R-:W1:Y:S01]  /*44d0*/  S2R R117, SR_TID.X ;  /* 0x0000000000757919 */ /* 0x000e620000002100 */
[----:B------:R-:W2:Y:S04]  /*44e0*/  LDL R125, [R1+0x104] ;  /* 0x00010400017d7983 */ /* 0x000ea80000100800 */
[----:B------:R-:W3:Y:S01]  /*44f0*/  LDL R100, [R1+0x100] ;  /* 0x0001000001647983 */ /* 0x000ee20000100800 */
[----:B0-----:R-:W-:Y:S02]  /*4500*/  LEA R23, R124, UR12, 0x5 ;  /* 0x0000000c7c177c11 */ /* 0x001fe4000f8e28ff */
[----:B-1----:R-:W-:-:S04]  /*4510*/  SHF.L.U32 R124, R117, 0x1, RZ ;  /* 0x00000001757c7819 */ /* 0x002fc800000006ff */
[----:B------:R-:W-:-:S04]  /*4520*/  LOP3.LUT R124, R124, 0x18, RZ, 0xc0, !PT ;  /* 0x000000187c7c7812 */ /* 0x000fc800078ec0ff */
[----:B------:R-:W-:-:S05]  /*4530*/  IADD3 R23, R23, R124, RZ ;  /* 0x0000007c17177210 */ /* 0x000fca0007ffe0ff */
[----:B------:R0:W-:Y:S04]  /*4540*/  STS.64 [R23], R24 ;  /* 0x0000001817007388 */ /* 0x0001e80000000a00 */
[----:B0-----:R-:W4:Y:S01]  /*4550*/  LDL R23, [R1+0xfc] ;  /* 0x0000fc0001177983 */ /* 0x001f220000100800 */
[----:B------:R-:W-:-:S04]  /*4560*/  SHF.R.S32.HI R101, RZ, 0x1f, R117 ;  /* 0x0000001fff657819 */ /* 0x000fc80000011475 */
[----:B------:R-:W-:-:S04]  /*4570*/  LEA.HI R101, R101, R117, RZ, 0x2 ;  /* 0x0000007565657211 */ /* 0x000fc800078f10ff */
[----:B------:R-:W-:Y:S02]  /*4580*/  SHF.R.S32.HI R101, RZ, 0x2, R101 ;  /* 0x00000002ff657819 */ /* 0x000fe40000011465 */
[----:B------:R-:W-:Y:S02]  /*4590*/  SHF.L.U32 R103, R117, 0x1, RZ ;  /* 0x0000000175677819 */ /* 0x000fe400000006ff */
[----:B------:R-:W-:Y:S02]  /*45a0*/  LEA R102, R101, UR12, 0x5 ;  /* 0x0000000c65667c11 */ /* 0x000fe4000f8e28ff */
[C---:B------:R-:W-:Y:S02]  /*45b0*/  LEA R101, R117.reuse, UR12, 0x5 ;  /* 0x0000000c75657c11 */ /* 0x040fe4000f8e28ff */
[----:B------:R-:W-:Y:S02]  /*45c0*/  LOP3.LUT R124, R124, 0x10, RZ, 0x3c, !PT ;  /* 0x000000107c7c7812 */ /* 0x000fe400078e3cff */
[----:B------:R-:W-:-:S02]  /*45d0*/  LEA R117, R117, UR12, 0x5 ;  /* 0x0000000c75757c11 */ /* 0x000fc4000f8e28ff */
[----:B------:R-:W-:-:S03]  /*45e0*/  LOP3.LUT R103, R103, 0x18, RZ, 0xc, !PT ;  /* 0x0000001867677812 */ /* 0x000fc600078e0cff */
[----:B------:R-:W-:Y:S01]  /*45f0*/  IMAD.IADD R117, R117, 0x1, R124 ;  /* 0x0000000175757824 */ /* 0x000fe200078e027c */
[----:B------:R-:W-:Y:S01]  /*4600*/  IADD3 R101, R101, R103, RZ ;  /* 0x0000006765657210 */ /* 0x000fe20007ffe0ff */
[----:B------:R-:W-:Y:S01]  /*4610*/  UIMAD UR5, UR17, 0x780, UR20 ;  /* 0x00000780110578a4 */ /* 0x000fe2000f8e0214 */
[----:B--2---:R0:W-:Y:S04]  /*4620*/  STS.64 [R125], R26 ;  /* 0x0000001a7d007388 */ /* 0x0041e80000000a00 */
[----:B------:R-:W-:Y:S04]  /*4630*/  STS.64 [R117], R28 ;  /* 0x0000001c75007388 */ /* 0x000fe80000000a00 */
[----:B------:R-:W-:Y:S01]  /*4640*/  STS.64 [R101], R30 ;  /* 0x0000001e65007388 */ /* 0x000fe20000000a00 */
[-C--:B---3--:R-:W-:Y:S01]  /*4650*/  LEA R100, R100, R102.reuse, 0x3 ;  /* 0x0000006664647211 */ /* 0x088fe200078e18ff */
[----:B------:R-:W-:Y:S08]  /*4660*/  BAR.SYNC.DEFER_BLOCKING 0x0 ;  /* 0x0000000000007b1d */ /* 0x000ff00000010000 */
[----:B0-----:R-:W0:Y:S01]  /*4670*/  LDC.64 R124, c[0x0][0x260] ;  /* 0x00009800ff7c7b82 */ /* 0x001e220000000a00 */
[----:B------:R-:W1:Y:S01]  /*4680*/  LDS.64 R100, [R100] ;  /* 0x0000000064647984 */ /* 0x000e620000000a00 */
[----:B----4-:R-:W-:-:S06]  /*4690*/  LEA R102, R23, R102, 0x3 ;  /* 0x0000006617667211 */ /* 0x010fcc00078e18ff */
[----:B------:R-:W2:Y:S01]  /*46a0*/  LDS.64 R102, [R102+0x1e00] ;  /* 0x001e000066667984 */ /* 0x000ea20000000a00 */
[----:B------:R-:W-:-:S04]  /*46b0*/  IADD3 R23, R116, UR5, RZ ;  /* 0x0000000574177c10 */ /* 0x000fc8000fffe0ff */
[----:B------:R-:W-:Y:S01]  /*46c0*/  SHF.L.U32 R23, R23, 0x1, RZ ;  /* 0x0000000117177819 */ /* 0x000fe200000006ff */
[----:B-1----:R-:W-:Y:S01]  /*46d0*/  FADD.FTZ R101, RZ, R101 ;  /* 0x00000065ff657221 */ /* 0x002fe20000010000 */
[----:B------:R-:W-:-:S03]  /*46e0*/  FADD.FTZ R100, RZ, R100 ;  /* 0x00000064ff647221 */ /* 0x000fc60000010000 */
[----:B--2---:R-:W-:Y:S01]  /*46f0*/  FADD.FTZ R103, R101, R103 ;  /* 0x0000006765677221 */ /* 0x004fe20000010000 */
[----:B------:R-:W-:Y:S01]  /*4700*/  FADD.FTZ R102, R100, R102 ;  /* 0x0000006664667221 */ /* 0x000fe20000010000 */
[----:B0-----:R-:W-:-:S05]  /*4710*/  IMAD.WIDE.U32 R100, R23, 0x4, R124 ;  /* 0x0000000417647825 */ /* 0x001fca00078e007c */
[----:B------:R0:W-:Y:S04]  /*4720*/  STG.E.64 desc[UR18][R100.64+0x9000], R102 ;  /* 0x0090006664007986 */ /* 0x0001e8000c101b12 */
[----:B0-----:R-:W2:Y:S04]  /*4730*/  LDL R103, [R1+0xf0] ;  /* 0x0000f00001677983 */ /* 0x001ea80000100800 */
[----:B------:R-:W3:Y:S04]  /*4740*/  LDL R100, [R1+0xf8] ;  /* 0x0000f80001647983 */ /* 0x000ee80000100800 */
[----:B------:R-:W4:Y:S01]  /*4750*/  LDL R101, [R1+0xf4] ;  /* 0x0000f40001657983 */ /* 0x000f220000100800 */
[----:B------:R-:W-:-:S04]  /*4760*/  VIADD R116, R23, 0x3c0 ;  /* 0x000003c017747836 */ /* 0x000fc80000000000 */
[----:B------:R-:W-:Y:S01]  /*4770*/  IMAD.WIDE.U32 R116, R116, 0x4, R124 ;  /* 0x0000000474747825 */ /* 0x000fe200078e007c */
[----:B--2---:R-:W-:-:S04]  /*4780*/  LEA R102, R103, UR12, 0x5 ;  /* 0x0000000c67667c11 */ /* 0x004fc8000f8e28ff */
[-C--:B---3--:R-:W-:Y:S02]  /*4790*/  LEA R100, R100, R102.reuse, 0x3 ;  /* 0x0000006664647211 */ /* 0x088fe400078e18ff */
[----:B----4-:R-:W-:-:S04]  /*47a0*/  LEA R102, R101, R102, 0x3 ;  /* 0x0000006665667211 */ /* 0x010fc800078e18ff */
[----:B------:R-:W0:Y:S04]  /*47b0*/  LDS.64 R100, [R100] ;  /* 0x0000000064647984 */ /* 0x000e280000000a00 */
[----:B------:R-:W1:Y:S01]  /*47c0*/  LDS.64 R102, [R102+0x1e00] ;  /* 0x001e000066667984 */ /* 0x000e620000000a00 */
[----:B0-----:R-:W-:Y:S01]  /*47d0*/  FADD.FTZ R101, RZ, R101 ;  /* 0x00000065ff657221 */ /* 0x001fe20000010000 */
[----:B------:R-:W-:-:S03]  /*47e0*/  FADD.FTZ R100, RZ, R100 ;  /* 0x00000064ff647221 */ /* 0x000fc60000010000 */
[----:B-1----:R-:W-:Y:S01]  /*47f0*/  FADD.FTZ R103, R101, R103 ;  /* 0x0000006765677221 */ /* 0x002fe20000010000 */
[----:B------:R-:W-:-:S05]  /*4800*/  FADD.FTZ R102, R100, R102 ;  /* 0x0000006664667221 */ /* 0x000fca0000010000 */
[----:B------:R0:W-:Y:S02]  /*4810*/  STG.E.64 desc[UR18][R116.64+0x9000], R102 ;  /* 0x0090006674007986 */ /* 0x0001e4000c101b12 */
.L_x_594:
[----:B0-----:R-:W0:Y:S01]  /*4820*/  S2R R117, SR_TID.X ;  /* 0x0000000000757919 */ /* 0x001e220000002100 */
[----:B------:R-:W-:Y:S01]  /*4830*/  BSSY B0, `(.L_x_595) ;  /* 0x00000a1000007945 */ /* 0x000fe20003800000 */
[----:B------:R-:W-:-:S03]  /*4840*/  CS2R R100, SRZ ;  /* 0x0000000000647805 */ /* 0x000fc6000001ff00 */
[----:B------:R-:W-:Y:S05]  /*4850*/  @P2 BRA `(.L_x_596) ;  /* 0x0000000800782947 */ /* 0x000fea0003800000 */
[----:B------:R-:W1:Y:S01]  /*4860*/  S2R R23, SR_TID.X ;  /* 0x0000000000177919 */ /* 0x000e620000002100 */
[----:B------:R-:W-:Y:S01]  /*4870*/  USHF.L.U32 UR5, UR10, 0x4, URZ ;  /* 0x000000040a057899 */ /* 0x000fe2000800063f */
[----:B------:R-:W-:Y:S01]  /*4880*/  MOV R100, 0x3c ;  /* 0x0000003c00647802 */ /* 0x000fe20000000f00 */
[----:B------:R-:W-:Y:S01]  /*4890*/  IMAD.MOV.U32 R101, RZ, RZ, 0x18 ;  /* 0x00000018ff657424 */ /* 0x000fe200078e00ff */
[----:B0-----:R-:W-:Y:S01]  /*48a0*/  SHF.L.U32 R116, R117, 0x3, RZ ;  /* 0x0000000375747819 */ /* 0x001fe200000006ff */
[----:B------:R-:W-:-:S03]  /*48b0*/  ULOP3.LUT UR5, UR5, 0x10, URZ, 0xc0, !UPT ;  /* 0x0000001005057892 */ /* 0x000fc6000f8ec03f */
[----:B------:R-:W-:Y:S02]  /*48c0*/  LOP3.LUT R116, R116, 0x8, RZ, 0xc0, !PT ;  /* 0x0000000874747812 */ /* 0x000fe400078ec0ff */
[----:B-1----:R-:W-:-:S04]  /*48d0*/  SHF.R.U32.HI R23, RZ, 0x1, R23 ;  /* 0x00000001ff177819 */ /* 0x002fc80000011617 */
[----:B------:R-:W-:-:S05]  /*48e0*/  IADD3 R23, R23, UR5, RZ ;  /* 0x0000000517177c10 */ /* 0x000fca000fffe0ff */
[----:B------:R-:W-:-:S05]  /*48f0*/  IMAD R23, R23, R100, -UR20 ;  /* 0x8000001417177e24 */ /* 0x000fca000f8e0264 */
[----:B------:R-:W-:-:S04]  /*4900*/  SHF.R.S32.HI R100, RZ, 0x1f, R23 ;  /* 0x0000001fff647819 */ /* 0x000fc80000011417 */
[----:B------:R-:W-:-:S04]  /*4910*/  LEA.HI R100, R100, R23, RZ, 0x2 ;  /* 0x0000001764647211 */ /* 0x000fc800078f10ff */
[----:B------:R-:W-:-:S05]  /*4920*/  SHF.R.S32.HI R100, RZ, 0x2, R100 ;  /* 0x00000002ff647819 */ /* 0x000fca0000011464 */
[----:B------:R-:W-:Y:S01]  /*4930*/  IMAD R100, R100, R101, UR13 ;  /* 0x0000000d64647e24 */ /* 0x000fe2000f8e0265 */
[----:B------:R-:W-:-:S04]  /*4940*/  IADD3 R101, R23, 0x4, RZ ;  /* 0x0000000417657810 */ /* 0x000fc80007ffe0ff */
[----:B------:R-:W-:Y:S02]  /*4950*/  SHF.R.S32.HI R102, RZ, 0x1f, R101 ;  /* 0x0000001fff667819 */ /* 0x000fe40000011465 */
[----:B------:R-:W-:Y:S02]  /*4960*/  IADD3 R100, R100, R116, RZ ;  /* 0x0000007464647210 */ /* 0x000fe40007ffe0ff */
[----:B------:R-:W-:Y:S01]  /*4970*/  LEA.HI R102, R102, R101, RZ, 0x2 ;  /* 0x0000006566667211 */ /* 0x000fe200078f10ff */
[----:B------:R-:W-:-:S03]  /*4980*/  HFMA2.MMA R101, -RZ, RZ, 0, 1.430511474609375e-06 ;  /* 0x00000018ff657435 */ /* 0x000fc600000001ff */
[----:B------:R-:W-:-:S07]  /*4990*/  SHF.R.S32.HI R102, RZ, 0x2, R102 ;  /* 0x00000002ff667819 */ /* 0x000fce0000011466 */
        /* <DEDUP_REMOVED lines=10> */
[----:B------:R-:W-:Y:S02]  /*4a40*/  LEA.HI R101, R101, R100, RZ, 0x2 ;  /* 0x0000006465657211 */ /* 0x000fe400078f10ff */
[----:B------:R-:W-:Y:S02]  /*4a50*/  MOV R100, 0x18 ;  /* 0x0000001800647802 */ /* 0x000fe40000000f00 */
[----:B------:R-:W-:-:S05]  /*4a60*/  SHF.R.S32.HI R101, RZ, 0x2, R101 ;  /* 0x00000002ff657819 */ /* 0x000fca0000011465 */
[----:B------:R-:W-:-:S05]  /*4a70*/  IMAD R101, R101, R100, UR13 ;  /* 0x0000000d65657e24 */ /* 0x000fca000f8e0264 */
[----:B------:R-:W-:-:S06]  /*4a80*/  IADD3 R101, R116, R101, RZ ;  /* 0x0000006574657210 */ /* 0x000fcc0007ffe0ff */
        /* <DEDUP_REMOVED lines=103> */
[----:B------:R-:W-:Y:S01]  /*5100*/  FADD.FTZ R103, R103, R101 ;  /* 0x0000006567677221 */ /* 0x000fe20000010000 */
[----:B------:R-:W-:Y:S02]  /*5110*/  IADD3 R23, R23, 0x38, RZ ;  /* 0x0000003817177810 */ /* 0x000fe40007ffe0ff */
        /* <DEDUP_REMOVED lines=8> */
[----:B------:R-:W-:Y:S01]  /*51a0*/  SHF.R.S32.HI R100, RZ, 0x1f, R23 ;  /* 0x0000001fff647819 */ /* 0x000fe20000011417 */
[----:B------:R-:W-:-:S03]  /*51b0*/  FADD.FTZ R103, R103, R101 ;  /* 0x0000006567677221 */ /* 0x000fc60000010000 */
[----:B------:R-:W-:Y:S01]  /*51c0*/  LEA.HI R100, R100, R23, RZ, 0x2 ;  /* 0x0000001764647211 */ /* 0x000fe200078f10ff */
[----:B------:R-:W-:-:S03]  /*51d0*/  HFMA2.MMA R23, -RZ, RZ, 0, 1.430511474609375e-06 ;  /* 0x00000018ff177435 */ /* 0x000fc600000001ff */
[----:B------:R-:W-:-:S07]  /*51e0*/  SHF.R.S32.HI R100, RZ, 0x2, R100 ;  /* 0x00000002ff647819 */ /* 0x000fce0000011464 */
[----:B------:R-:W-:-:S05]  /*51f0*/  IMAD R100, R100, R23, UR13 ;  /* 0x0000000d64647e24 */ /* 0x000fca000f8e0217 */
[----:B------:R-:W-:-:S06]  /*5200*/  IADD3 R100, R116, R100, RZ ;  /* 0x0000006474647210 */ /* 0x000fcc0007ffe0ff */
[----:B------:R-:W0:Y:S02]  /*5210*/  LDS.64 R100, [R100] ;  /* 0x0000000064647984 */ /* 0x000e240000000a00 */
[----:B0-----:R-:W-:Y:S01]  /*5220*/  FADD.FTZ R100, R102, R100 ;  /* 0x0000006466647221 */ /* 0x001fe20000010000 */
[----:B------:R-:W-:-:S07]  /*5230*/  FADD.FTZ R101, R103, R101 ;  /* 0x0000006567657221 */ /* 0x000fce0000010000 */
.L_x_596:
[----:B------:R-:W-:Y:S05]  /*5240*/  BSYNC B0 ;  /* 0x0000000000007941 */ /* 0x000fea0003800000 */
.L_x_595:
[----:B------:R-:W1:Y:S01]  /*5250*/  @!P1 LDC R102, c[0x0][0x10] ;  /* 0x00000400ff669b82 */ /* 0x000e620000000800 */
[----:B------:R-:W-:Y:S01]  /*5260*/  IMAD.U32 R103, RZ, RZ, UR4 ;  /* 0x00000004ff677e24 */ /* 0x000fe2000f8e00ff */
[----:B------:R-:W2:Y:S04]  /*5270*/  SHFL.BFLY PT, R116, R100, 0x1, 0x1f ;  /* 0x0c201f0064747f89 */ /* 0x000ea800000e0000 */
[----:B------:R-:W3:Y:S02]  /*5280*/  SHFL.BFLY PT, R23, R101, 0x1, 0x1f ;  /* 0x0c201f0065177f89 */ /* 0x000ee400000e0000 */
[----:B------:R-:W4:Y:S01]  /*5290*/  @!P1 LDC.64 R124, c[0x0][0x260] ;  /* 0x00009800ff7c9b82 */ /* 0x000f220000000a00 */
[----:B-1----:R-:W-:Y:S02]  /*52a0*/  @!P1 IMAD R102, R102, R103, UR14 ;  /* 0x0000000e66669e24 */ /* 0x002fe4000f8e0267 */
[----:B------:R-:W4:Y:S01]  /*52b0*/  LDL R103, [R1+0x108] ;  /* 0x0001080001677983 */ /* 0x000f220000100800 */
[----:B------:R-:W-:Y:S01]  /*52c0*/  UISETP.GE.U32.AND UP0, UPT, UR15, UR22, UPT ;  /* 0x000000160f00728c */ /* 0x000fe2000bf06070 */
[----:B--2---:R-:W-:Y:S01]  /*52d0*/  FADD.FTZ R100, R116, R100 ;  /* 0x0000006474647221 */ /* 0x004fe20000010000 */
[----:B-----5:R-:W-:Y:S01]  /*52e0*/  PRMT R38, R38, 0x7632, R38 ;  /* 0x0000763226267816 */ /* 0x020fe20000000026 */
[----:B---3--:R-:W-:Y:S01]  /*52f0*/  FADD.FTZ R101, R23, R101 ;  /* 0x0000006517657221 */ /* 0x008fe20000010000 */
[----:B------:R-:W-:Y:S01]  /*5300*/  UISETP.GE.AND.EX UP0, UPT, UR16, UR11, UPT, UP0 ;  /* 0x0000000b1000728c */ /* 0x000fe2000bf06300 */
        /* <DEDUP_REMOVED lines=62> */
[----:B----4-:R-:W-:-:S04]  /*56f0*/  @!P1 LEA R102, R102, R103, 0x7 ;  /* 0x0000006766669211 */ /* 0x010fc800078e38ff */
[----:B------:R-:W-:-:S05]  /*5700*/  @!P1 SHF.L.U32 R102, R102, 0x1, RZ ;  /* 0x0000000166669819 */ /* 0x000fca00000006ff */
[----:B------:R-:W-:-:S05]  /*5710*/  @!P1 IMAD.WIDE.U32 R102, R102, 0x4, R124 ;  /* 0x0000000466669825 */ /* 0x000fca00078e007c */
[----:B------:R1:W-:Y:S01]  /*5720*/  @!P1 STG.E.64 desc[UR18][R102.64], R100 ;  /* 0x0000006466009986 */ /* 0x0003e2000c101b12 */
[----:B------:R-:W-:Y:S02]  /*5730*/  PLOP3.LUT P1, PT, PT, PT, UP0, 0x80, 0x0 ;  /* 0x000000000000781c */ /* 0x000fe40003f2f008 */
[----:B-1----:R-:W-:Y:S02]  /*5740*/  PRMT R102, R32, 0x7632, R102 ;  /* 0x0000763220667816 */ /* 0x002fe40000000066 */
[----:B------:R-:W-:Y:S02]  /*5750*/  PRMT R101, R33, 0x7632, R101 ;  /* 0x0000763221657816 */ /* 0x000fe40000000065 */
[----:B------:R-:W-:-:S07]  /*5760*/  PRMT R100, R36, 0x7632, R100 ;  /* 0x0000763224647816 */ /* 0x000fce0000000064 */
[----:B------:R-:W-:Y:S05]  /*5770*/  @P1 BRA `(.L_x_597) ;  /* 0x00000000005c1947 */ /* 0x000fea0003800000 */
[----:B------:R-:W-:Y:S01]  /*5780*/  BAR.SYNC.DEFER_BLOCKING 0x0 ;  /* 0x0000000000007b1d */ /* 0x000fe20000010000 */
[----:B0-----:R-:W-:-:S13]  /*5790*/  ISETP.NE.AND P1, PT, R117, RZ, PT ;  /* 0x000000ff7500720c */ /* 0x001fda0003f25270 */
[----:B------:R-:W-:Y:S05]  /*57a0*/  @P1 BRA `(.L_x_598) ;  /* 0x0000000000441947 */ /* 0x000fea0003800000 */
[----:B------:R-:W-:Y:S01]  /*57b0*/  ISETP.NE.AND P1, PT, RZ, UR23, PT ;  /* 0x00000017ff007c0c */ /* 0x000fe2000bf25270 */
[----:B------:R-:W-:Y:S01]  /*57c0*/  IMAD.U32 R33, RZ, RZ, UR7 ;  /* 0x00000007ff217e24 */ /* 0x000fe2000f8e00ff */
[----:B------:R-:W-:Y:S02]  /*57d0*/  MOV R36, 0x7ffffff9 ;  /* 0x7ffffff900247802 */ /* 0x000fe40000000f00 */
[----:B------:R-:W-:Y:S02]  /*57e0*/  MOV R32, UR6 ;  /* 0x0000000600207c02 */ /* 0x000fe40008000f00 */
[----:B------:R-:W-:Y:S01]  /*57f0*/  SEL R36, R36, 0x1, !P1 ;  /* 0x0000000124247807 */ /* 0x000fe20004800000 */
[----:B------:R-:W-:Y:S06]  /*5800*/  MEMBAR.ALL.GPU ;  /* 0x0000000000007992 */ /* 0x000fec000000a000 */
[----:B------:R-:W-:-:S00]  /*5810*/  ERRBAR ;  /* 0x00000000000079ab */ /* 0x000fc00000000000 */
[----:B------:R-:W-:Y:S06]  /*5820*/  CGAERRBAR ;  /* 0x00000000000075ab */ /* 0x000fec0000000000 */
[----:B------:R0:W5:Y:S02]  /*5830*/  ATOM.E.ADD.STRONG.GPU PT, R36, desc[UR18][R32.64], R36 ;  /* 0x000000242024798a */ /* 0x00016400081ee1d2 */
.L_x_599:
        /* <DEDUP_REMOVED lines=8> */
.L_x_598:
[----:B------:R-:W-:Y:S05]  /*58c0*/  WARPSYNC.ALL ;  /* 0x0000000000007948 */ /* 0x000fea0003800000 */
[----:B------:R-:W-:Y:S06]  /*58d0*/  BAR.SYNC.DEFER_BLOCKING 0x0 ;  /* 0x0000000000007b1d */ /* 0x000fec0000010000 */
[----:B------:R-:W-:Y:S05]  /*58e0*/  BRA `(.L_x_600) ;  /* 0x0000000000547947 */ /* 0x000fea0003800000 */
.L_x_597:
[----:B------:R-:W1:Y:S01]  /*58f0*/  S2R R32, SR_TID.X ;  /* 0x0000000000207919 */ /* 0x000e620000002100 */
[----:B------:R-:W-:Y:S01]  /*5900*/  BAR.SYNC.DEFER_BLOCKING 0x0 ;  /* 0x0000000000007b1d */ /* 0x000fe20000010000 */
[----:B-1----:R-:W-:-:S13]  /*5910*/  ISETP.NE.AND P1, PT, R32, RZ, PT ;  /* 0x000000ff2000720c */ /* 0x002fda0003f25270 */
        /* <DEDUP_REMOVED lines=8> */
.L_x_602:
[----:B-1----:R-:W-:Y:S02]  /*59a0*/  MOV R32, UR8 ;  /* 0x0000000800207c02 */ /* 0x002fe40008000f00 */
[----:B------:R-:W-:-:S05]  /*59b0*/  MOV R33, UR9 ;  /* 0x0000000900217c02 */ /* 0x000fca0008000f00 */
[----:B------:R-:W2:Y:S04]  /*59c0*/  LD.E.STRONG.GPU R32, desc[UR18][R32.64] ;  /* 0x0000001220207980 */ /* 0x000ea8000c10f900 */
[----:B--2---:R-:W-:Y:S01]  /*59d0*/  CCTL.IVALL ;  /* 0x00000000ff00798f */ /* 0x004fe20002000000 */
[----:B------:R-:W-:Y:S05]  /*59e0*/  YIELD ;  /* 0x0000000000007946 */ /* 0x000fea0003800000 */
[----:B-----5:R-:W-:-:S04]  /*59f0*/  LOP3.LUT R32, R32, R36, RZ, 0x3c, !PT ;  /* 0x0000002420207212 */ /* 0x020fc800078e3cff */
[----:B------:R-:W-:-:S13]  /*5a00*/  ISETP.GT.AND P1, PT, R32, -0x1, PT ;  /* 0xffffffff2000780c */ /* 0x000fda0003f24270 */
[----:B------:R-:W-:Y:S05]  /*5a10*/  @P1 BRA `(.L_x_602) ;  /* 0xfffffffc00e01947 */ /* 0x000fea000383ffff */
.L_x_601:
[----:B------:R-:W-:Y:S05]  /*5a20*/  WARPSYNC.ALL ;  /* 0x0000000000007948 */ /* 0x000fea0003800000 */
[----:B------:R-:W-:Y:S06]  /*5a30*/  BAR.SYNC.DEFER_BLOCKING 0x0 ;  /* 0x0000000000007b1d */ /* 0x000fec0000010000 */
.L_x_600:
[----:B------:R-:W1:Y:S01]  /*5a40*/  S2R R116, SR_TID.X ;  /* 0x0000000000747919 */ /* 0x000e620000002100 */
[----:B------:R-:W2:Y:S01]  /*5a50*/  LDL.LU R103, [R1+0xec] ;  /* 0x0000ec0001677983 */ /* 0x000ea20000300800 */
[----:B------:R-:W3:Y:S01]  /*5a60*/  S2UR UR20, SR_CgaCtaId ;  /* 0x00000000001479c3 */ /* 0x000ee20000008800 */
[----:B------:R-:W-:Y:S01]  /*5a70*/  USHF.L.U32 UR10, UR10, 0x4, URZ ;  /* 0x000000040a0a7899 */ /* 0x000fe2000800063f */
[----:B------:R-:W-:Y:S01]  /*5a80*/  SHF.L.U32 R102, R102, 0x10, RZ ;  /* 0x0000001066667819 */ /* 0x000fe200000006ff */
[----:B------:R-:W-:Y:S01]  /*5a90*/  IMAD.U32 R38, R38, 0x10000, RZ ;  /* 0x0001000026267824 */ /* 0x000fe200078e00ff */
[----:B------:R-:W-:Y:S01]  /*5aa0*/  SHF.L.U32 R42, R42, 0x10, RZ ;  /* 0x000000102a2a7819 */ /* 0x000fe200000006ff */
[----:B------:R-:W-:Y:S01]  /*5ab0*/  IMAD.U32 R54, R54, 0x10000, RZ ;  /* 0x0001000036367824 */ /* 0x000fe200078e00ff */
[----:B------:R-:W-:Y:S01]  /*5ac0*/  SHF.L.U32 R46, R46, 0x10, RZ ;  /* 0x000000102e2e7819 */ /* 0x000fe200000006ff */
[----:B------:R-:W-:Y:S01]  /*5ad0*/  IMAD.U32 R74, R74, 0x10000, RZ ;  /* 0x000100004a4a7824 */ /* 0x000fe200078e00ff */
[----:B------:R-:W-:Y:S01]  /*5ae0*/  SHF.L.U32 R50, R50, 0x10, RZ ;  /* 0x0000001032327819 */ /* 0x000fe200000006ff */
[----:B------:R-:W-:Y:S01]  /*5af0*/  IMAD.U32 R94, R94, 0x10000, RZ ;  /* 0x000100005e5e7824 */ /* 0x000fe200078e00ff */
[----:B------:R-:W-:-:S02]  /*5b00*/  SHF.L.U32 R58, R58, 0x10, RZ ;  /* 0x000000103a3a7819 */ /* 0x000fc400000006ff */
[----:B------:R-:W-:Y:S02]  /*5b10*/  SHF.L.U32 R62, R62, 0x10, RZ ;  /* 0x000000103e3e7819 */ /* 0x000fe400000006ff */
[----:B------:R-:W-:Y:S02]  /*5b20*/  SHF.L.U32 R66, R66, 0x10, RZ ;  /* 0x0000001042427819 */ /* 0x000fe400000006ff */
[----:B------:R-:W-:Y:S02]  /*5b30*/  SHF.L.U32 R70, R70, 0x10, RZ ;  /* 0x0000001046467819 */ /* 0x000fe400000006ff */
[----:B------:R-:W-:Y:S02]  /*5b40*/  SHF.L.U32 R78, R78, 0x10, RZ ;  /* 0x000000104e4e7819 */ /* 0x000fe400000006ff */
[----:B------:R-:W-:Y:S02]  /*5b50*/  SHF.L.U32 R82, R82, 0x10, RZ ;  /* 0x0000001052527819 */ /* 0x000fe400000006ff */
[----:B------:R-:W-:-:S02]  /*5b60*/  SHF.L.U32 R86, R86, 0x10, RZ ;  /* 0x0000001056567819 */ /* 0x000fc400000006ff */
[----:B------:R-:W-:Y:S02]  /*5b70*/  SHF.L.U32 R90, R90, 0x10, RZ ;  /* 0x000000105a5a7819 */ /* 0x000fe400000006ff */
[----:B------:R-:W-:Y:S01]  /*5b80*/  SHF.L.U32 R98, R98, 0x10, RZ ;  /* 0x0000001062627819 */ /* 0x000fe200000006ff */
[----:B------:R-:W-:Y:S01]  /*5b90*/  IMAD.U32 R47, R47, 0x10000, RZ ;  /* 0x000100002f2f7824 */ /* 0x000fe200078e00ff */
[----:B-1----:R-:W-:Y:S01]  /*5ba0*/  ISETP.GT.U32.AND P1, PT, R116, 0x7f, PT ;  /* 0x0000007f7400780c */ /* 0x002fe20003f24070 */
[----:B------:R-:W-:Y:S01]  /*5bb0*/  IMAD.U32 R67, R67, 0x10000, RZ ;  /* 0x0001000043437824 */ /* 0x000fe200078e00ff */
[----:B------:R-:W-:Y:S01]  /*5bc0*/  SHF.L.U32 R39, R39, 0x10, RZ ;  /* 0x0000001027277819 */ /* 0x000fe200000006ff */
[----:B------:R-:W-:Y:S01]  /*5bd0*/  IMAD.U32 R87, R87, 0x10000, RZ ;  /* 0x0001000057577824 */ /* 0x000fe200078e00ff */
[----:B------:R-:W-:Y:S02]  /*5be0*/  SHF.L.U32 R101, R101, 0x10, RZ ;  /* 0x0000001065657819 */ /* 0x000fe400000006ff */
[----:B------:R-:W-:-:S02]  /*5bf0*/  SHF.L.U32 R43, R43, 0x10, RZ ;  /* 0x000000102b2b7819 */ /* 0x000fc400000006ff */
[----:B------:R-:W-:Y:S02]  /*5c00*/  SHF.L.U32 R51, R51, 0x10, RZ ;  /* 0x0000001033337819 */ /* 0x000fe400000006ff */
[----:B------:R-:W-:Y:S02]  /*5c10*/  SHF.L.U32 R55, R55, 0x10, RZ ;  /* 0x0000001037377819 */ /* 0x000fe400000006ff */
[----:B------:R-:W-:Y:S01]  /*5c20*/  SHF.L.U32 R59, R59, 0x10, RZ ;  /* 0x000000103b3b7819 */ /* 0x000fe200000006ff */
[----:B------:R-:W-:Y:S01]  /*5c30*/  VOTEU.ALL UP0, P1 ;  /* 0x00000000003f7886 */ /* 0x000fe20000800000 */
[----:B------:R-:W1:Y:S01]  /*5c40*/  @!P1 LDC.64 R36, c[0x0][0x260] ;  /* 0x00009800ff249b82 */ /* 0x000e620000000a00 */
[----:B------:R-:W-:Y:S02]  /*5c50*/  @!P1 LOP3.LUT R32, R116, 0x7ffffff8, RZ, 0xc0, !PT ;  /* 0x7ffffff874209812 */ /* 0x000fe400078ec0ff */
[----:B------:R-:W-:Y:S01]  /*5c60*/  SHF.L.U32 R63, R63, 0x10, RZ ;  /* 0x000000103f3f7819 */ /* 0x000fe200000006ff */
[----:B------:R-:W-:Y:S01]  /*5c70*/  @!UP0 ULDC UR5, c[0x0][0x10] ;  /* 0x0000040000058ab9 */ /* 0x000fe20000000800 */
[----:B------:R-:W-:Y:S01]  /*5c80*/  SHF.L.U32 R71, R71, 0x10, RZ ;  /* 0x0000001047477819 */ /* 0x000fe200000006ff */
[----:B------:R-:W-:Y:S01]  /*5c90*/  @!UP0 UIMAD UR5, UR5, UR4, UR14 ;  /* 0x00000004050582a4 */ /* 0x000fe2000f8e020e */
[----:B------:R-:W-:-:S02]  /*5ca0*/  SHF.L.U32 R75, R75, 0x10, RZ ;  /* 0x000000104b4b7819 */ /* 0x000fc400000006ff */
[----:B------:R-:W-:Y:S02]  /*5cb0*/  SHF.L.U32 R79, R79, 0x10, RZ ;  /* 0x000000104f4f7819 */ /* 0x000fe400000006ff */
[----:B------:R-:W-:Y:S02]  /*5cc0*/  SHF.L.U32 R83, R83, 0x10, RZ ;  /* 0x0000001053537819 */ /* 0x000fe400000006ff */
[----:B------:R-:W-:Y:S02]  /*5cd0*/  SHF.L.U32 R91, R91, 0x10, RZ ;  /* 0x000000105b5b7819 */ /* 0x000fe400000006ff */
[----:B------:R-:W-:Y:S02]  /*5ce0*/  SHF.L.U32 R95, R95, 0x10, RZ ;  /* 0x000000105f5f7819 */ /* 0x000fe400000006ff */
[----:B------:R-:W-:Y:S01]  /*5cf0*/  SHF.L.U32 R99, R99, 0x10, RZ ;  /* 0x0000001063637819 */ /* 0x000fe200000006ff */
[----:B------:R-:W-:Y:S01]  /*5d00*/  IMAD.U32 R23, R23, 0x10000, RZ ;  /* 0x0001000017177824 */ /* 0x000fe200078e00ff */
[----:B------:R-:W-:Y:S01]  /*5d10*/  MOV R33, UR5 ;  /* 0x0000000500217c02 */ /* 0x000fe20008000f00 */
[----:B------:R-:W-:Y:S01]  /*5d20*/  IMAD.U32 R48, R48, 0x10000, RZ ;  /* 0x0001000030307824 */ /* 0x000fe200078e00ff */
[----:B------:R-:W-:Y:S01]  /*5d30*/  SHF.L.U32 R100, R100, 0x10, RZ ;  /* 0x0000001064647819 */ /* 0x000fe200000006ff */
[----:B------:R-:W-:Y:S01]  /*5d40*/  IMAD.U32 R57, R57, 0x10000, RZ ;  /* 0x0001000039397824 */ /* 0x000fe200078e00ff */
[----:B------:R-:W-:Y:S01]  /*5d50*/  @!P1 LEA R32, R33, R32, 0x7 ;  /* 0x0000002021209211 */ /* 0x000fe200078e38ff */
[----:B------:R-:W-:Y:S01]  /*5d60*/  IMAD.U32 R68, R68, 0x10000, RZ ;  /* 0x0001000044447824 */ /* 0x000fe200078e00ff */
[----:B------:R-:W-:Y:S01]  /*5d70*/  @!P1 LOP3.LUT R33, R116, 0x7, RZ, 0xc0, !PT ;  /* 0x0000000774219812 */ /* 0x000fe200078ec0ff */
[----:B------:R-:W-:Y:S01]  /*5d80*/  IMAD.U32 R77, R77, 0x10000, RZ ;  /* 0x000100004d4d7824 */ /* 0x000fe200078e00ff */
[----:B------:R-:W-:Y:S01]  /*5d90*/  SHF.L.U32 R40, R40, 0x10, RZ ;  /* 0x0000001028287819 */ /* 0x000fe200000006ff */
[----:B------:R-:W-:Y:S01]  /*5da0*/  IMAD.U32 R88, R88, 0x10000, RZ ;  /* 0x0001000058587824 */ /* 0x000fe200078e00ff */
[----:B------:R-:W-:Y:S01]  /*5db0*/  SHF.L.U32 R41, R41, 0x10, RZ ;  /* 0x0000001029297819 */ /* 0x000fe200000006ff */
[----:B------:R-:W-:Y:S01]  /*5dc0*/  @!P1 IMAD.IADD R32, R32, 0x1, R33 ;  /* 0x0000000120209824 */ /* 0x000fe200078e0221 */
[----:B------:R-:W-:Y:S01]  /*5dd0*/  SHF.L.U32 R44, R44, 0x10, RZ ;  /* 0x000000102c2c7819 */ /* 0x000fe200000006ff */
[----:B------:R-:W-:Y:S01]  /*5de0*/  IMAD.U32 R97, R97, 0x10000, RZ ;  /* 0x0001000061617824 */ /* 0x000fe200078e00ff */
[----:B------:R-:W-:Y:S01]  /*5df0*/  SHF.L.U32 R45, R45, 0x10, RZ ;  /* 0x000000102d2d7819 */ /* 0x000fe200000006ff */
[----:B------:R-:W-:Y:S01]  /*5e00*/  ULDC.64 UR26, c[0x0][0x210] ;  /* 0x00008400001a7ab9 */ /* 0x000fe20000000a00 */
[----:B------:R-:W-:-:S05]  /*5e10*/  @!P1 SHF.L.U32 R32, R32, 0x1, RZ ;  /* 0x0000000120209819 */ /* 0x000fca00000006ff */
[----:B-1----:R-:W-:-:S06]  /*5e20*/  @!P1 IMAD.WIDE.U32 R32, R32, 0x4, R36 ;  /* 0x0000000420209825 */ /* 0x002fcc00078e0024 */
[----:B------:R-:W4:Y:S01]  /*5e30*/  @!P1 LDG.E.64 R32, desc[UR18][R32.64] ;  /* 0x0000001220209981 */ /* 0x000f22000c1e1b00 */
[----:B------:R-:W-:Y:S01]  /*5e40*/  HFMA2.MMA R36, -RZ, RZ, 0, 0 ;  /* 0x00000000ff247435 */ /* 0x000fe200000001ff */
[----:B------:R-:W-:Y:S01]  /*5e50*/  UMOV UR5, 0x400 ;  /* 0x0000040000057882 */ /* 0x000fe20000000000 */
[----:B------:R-:W-:Y:S02]  /*5e60*/  ULOP3.LUT UR10, UR10, 0x10, URZ, 0xc0, !UPT ;  /* 0x000000100a0a7892 */ /* 0x000fe4000f8ec03f */
[----:B------:R-:W-:-:S04]  /*5e70*/  UIADD3 UR5, UR5, 0x5280, URZ ;  /* 0x0000528005057890 */ /* 0x000fc8000fffe03f */
[----:B---3--:R-:W-:Y:S01]  /*5e80*/  ULEA UR5, UR20, UR5, 0x18 ;  /* 0x0000000514057291 */ /* 0x008fe2000f8ec03f */
[----:B----4-:R-:W-:Y:S01]  /*5e90*/  @!P1 FADD.FTZ R36, RZ, R32 ;  /* 0x00000020ff249221 */ /* 0x010fe20000010000 */
[----:B------:R-:W-:Y:S01]  /*5ea0*/  MOV R32, RZ ;  /* 0x000000ff00207202 */ /* 0x000fe20000000f00 */
[----:B------:R-:W-:Y:S01]  /*5eb0*/  @!P1 FADD.FTZ R32, RZ, R33 ;  /* 0x00000021ff209221 */ /* 0x000fe20000010000 */
[----:B------:R-:W-:Y:S02]  /*5ec0*/  LOP3.LUT P1, RZ, R116, 0xffffff87, RZ, 0xc0, !PT ;  /* 0xffffff8774ff7812 */ /* 0x000fe4000782c0ff */
[----:B------:R-:W1:Y:S02]  /*5ed0*/  SHFL.BFLY PT, R33, R36, 0x4, 0x1f ;  /* 0x0c801f0024217f89 */ /* 0x000e6400000e0000 */
[----:B-1----:R-:W-:Y:S02]  /*5ee0*/  FADD.FTZ R36, R33, R36 ;  /* 0x0000002421247221 */ /* 0x002fe40000010000 */
[----:B------:R-:W1:Y:S02]  /*5ef0*/  SHFL.BFLY PT, R33, R32, 0x4, 0x1f ;  /* 0x0c801f0020217f89 */ /* 0x000e6400000e0000 */
[----:B-1----:R-:W-:-:S02]  /*5f00*/  FADD.FTZ R32, R33, R32 ;  /* 0x0000002021207221 */ /* 0x002fc40000010000 */
[----:B------:R-:W1:Y:S02]  /*5f10*/  SHFL.BFLY PT, R33, R36, 0x2, 0x1f ;  /* 0x0c401f0024217f89 */ /* 0x000e6400000e0000 */
[----:B-1----:R-:W-:Y:S02]  /*5f20*/  FADD.FTZ R36, R36, R33 ;  /* 0x0000002124247221 */ /* 0x002fe40000010000 */
[----:B------:R-:W1:Y:S02]  /*5f30*/  SHFL.BFLY PT, R33, R32, 0x2, 0x1f ;  /* 0x0c401f0020217f89 */ /* 0x000e6400000e0000 */
[----:B-1----:R-:W-:Y:S02]  /*5f40*/  FADD.FTZ R32, R32, R33 ;  /* 0x0000002120207221 */ /* 0x002fe40000010000 */
[----:B------:R-:W1:Y:S02]  /*5f50*/  SHFL.BFLY PT, R33, R36, 0x1, 0x1f ;  /* 0x0c201f0024217f89 */ /* 0x000e6400000e0000 */
[----:B-1----:R-:W-:-:S02]  /*5f60*/  FADD.FTZ R36, R36, R33 ;  /* 0x0000002124247221 */ /* 0x002fc40000010000 */
[----:B------:R-:W1:Y:S02]  /*5f70*/  SHFL.BFLY PT, R33, R32, 0x1, 0x1f ;  /* 0x0c201f0020217f89 */ /* 0x000e6400000e0000 */
[----:B-1----:R-:W-:Y:S01]  /*5f80*/  FADD.FTZ R33, R32, R33 ;  /* 0x0000002120217221 */ /* 0x002fe20000010000 */
[----:B------:R-:W-:Y:S01]  /*5f90*/  @!P1 FMUL.FTZ R32, R36, 6.5104170062113553286e-05 ;  /* 0x3888888924209820 */ /* 0x000fe20000410000 */
[----:B------:R-:W-:Y:S02]  /*5fa0*/  @!P1 LOP3.LUT R36, R116, 0xfffffff8, RZ, 0xc0, !PT ;  /* 0xfffffff874249812 */ /* 0x000fe400078ec0ff */
[----:B------:R-:W-:-:S05]  /*5fb0*/  @!P1 FMUL.FTZ R33, R33, 6.5104170062113553286e-05 ;  /* 0x3888888921219820 */ /* 0x000fca0000410000 */
[----:B------:R2:W-:Y:S02]  /*5fc0*/  @!P1 STS.64 [R36+UR5], R32 ;  /* 0x0000002024009988 */ /* 0x0005e40008000a05 */
[----:B--2---:R-:W-:Y:S02]  /*5fd0*/  IADD3 R32, R103, -UR10, RZ ;  /* 0x8000000a67207c10 */ /* 0x004fe4000fffe0ff */
[----:B------:R-:W2:Y:S04]  /*5fe0*/  LDL.LU R103, [R1+0x38] ;  /* 0x0000380001677983 */ /* 0x000ea80000300800 */
[----:B------:R-:W3:Y:S04]  /*5ff0*/  LDL.LU R124, [R1+0x40] ;  /* 0x00004000017c7983 */ /* 0x000ee80000300800 */
[----:B------:R-:W4:Y:S01]  /*6000*/  LDL.LU R33, [R1+0x48] ;  /* 0x0000480001217983 */ /* 0x000f220000300800 */
[----:B------:R-:W-:Y:S01]  /*6010*/  LEA R32, R32, UR5, 0x3 ;  /* 0x0000000520207c11 */ /* 0x000fe2000f8e18ff */
[----:B------:R-:W-:Y:S06]  /*6020*/  BAR.SYNC.DEFER_BLOCKING 0x0 ;  /* 0x0000000000007b1d */ /* 0x000fec0000010000 */
[----:B0-----:R-:W5:Y:S04]  /*6030*/  LDL.LU R117, [R1+0x50] ;  /* 0x0000500001757983 */ /* 0x001f680000300800 */
[----:B------:R-:W5:Y:S01]  /*6040*/  LDL.LU R116, [R1+0x58] ;  /* 0x0000580001747983 */ /* 0x000f620000300800 */
[----:B------:R-:W-:Y:S01]  /*6050*/  SHF.L.U32 R49, R49, 0x10, RZ ;  /* 0x0000001031317819 */ /* 0x000fe200000006ff */
[----:B------:R-:W-:Y:S01]  /*6060*/  FADD.FTZ R100, -R34, R100 ;  /* 0x0000006422647221 */ /* 0x000fe20000010100 */
[----:B------:R-:W-:Y:S01]  /*6070*/  SHF.L.U32 R52, R52, 0x10, RZ ;  /* 0x0000001034347819 */ /* 0x000fe200000006ff */
[C---:B------:R-:W-:Y:S01]  /*6080*/  FADD.FTZ R23, -R34.reuse, R23 ;  /* 0x0000001722177221 */ /* 0x040fe20000010100 */
[----:B------:R-:W-:Y:S01]  /*6090*/  SHF.L.U32 R53, R53, 0x10, RZ ;  /* 0x0000001035357819 */ /* 0x000fe200000006ff */
[----:B------:R-:W-:Y:S01]  /*60a0*/  FADD.FTZ R40, -R34, R40 ;  /* 0x0000002822287221 */ /* 0x000fe20000010100 */
[----:B------:R-:W-:Y:S01]  /*60b0*/  SHF.L.U32 R56, R56, 0x10, RZ ;  /* 0x0000001038387819 */ /* 0x000fe200000006ff */
[----:B------:R-:W-:Y:S01]  /*60c0*/  FADD.FTZ R41, -R34, R41 ;  /* 0x0000002922297221 */ /* 0x000fe20000010100 */
[----:B------:R-:W-:Y:S01]  /*60d0*/  SHF.L.U32 R60, R60, 0x10, RZ ;  /* 0x000000103c3c7819 */ /* 0x000fe200000006ff */
[----:B------:R-:W-:Y:S01]  /*60e0*/  FADD.FTZ R44, -R34, R44 ;  /* 0x0000002c222c7221 */ /* 0x000fe20000010100 */
[----:B------:R-:W-:Y:S01]  /*60f0*/  SHF.L.U32 R61, R61, 0x10, RZ ;  /* 0x000000103d3d7819 */ /* 0x000fe200000006ff */
[----:B------:R-:W0:Y:S01]  /*6100*/  LDS.64 R36, [R32] ;  /* 0x0000000020247984 */ /* 0x000e220000000a00 */
[----:B------:R-:W-:Y:S01]  /*6110*/  SHF.L.U32 R64, R64, 0x10, RZ ;  /* 0x0000001040407819 */ /* 0x000fe200000006ff */
[C---:B------:R-:W-:Y:S01]  /*6120*/  FADD.FTZ R45, -R34.reuse, R45 ;  /* 0x0000002d222d7221 */ /* 0x040fe20000010100 */
[----:B------:R-:W-:Y:S01]  /*6130*/  SHF.L.U32 R65, R65, 0x10, RZ ;  /* 0x0000001041417819 */ /* 0x000fe200000006ff */
[C---:B------:R-:W-:Y:S01]  /*6140*/  FADD.FTZ R48, -R34.reuse, R48 ;  /* 0x0000003022307221 */ /* 0x040fe20000010100 */
        /* <DEDUP_REMOVED lines=9> */
[C---:B------:R-:W-:Y:S01]  /*61e0*/  FADD.FTZ R57, -R34.reuse, R57 ;  /* 0x0000003922397221 */ /* 0x040fe20000010100 */
[----:B------:R-:W-:Y:S01]  /*61f0*/  SHF.L.U32 R81, R81, 0x10, RZ ;  /* 0x0000001051517819 */ /* 0x000fe200000006ff */
[----:B------:R-:W-:Y:S01]  /*6200*/  FADD.FTZ R60, -R34, R60 ;  /* 0x0000003c223c7221 */ /* 0x000fe20000010100 */
        /* <DEDUP_REMOVED lines=24> */
[--C-:B------:R-:W-:Y:S01]  /*6390*/  FFMA.FTZ R38, R38, R102, -R36.reuse ;  /* 0x0000006626267223 */ /* 0x100fe20000010824 */
[C-C-:B------:R-:W-:Y:S01]  /*63a0*/  FFMA.FTZ R42, R102.reuse, R42, -R36.reuse ;  /* 0x0000002a662a7223 */ /* 0x140fe20000010824 */
        /* <DEDUP_REMOVED lines=30> */
[----:B------:R-:W-:Y:S01]  /*6590*/  FFMA.FTZ R99, R101, R99, -R36 ;  /* 0x0000006365637223 */ /* 0x000fe20000010824 */
[C---:B------:R-:W-:Y:S01]  /*65a0*/  FADD.FTZ R96, -R34.reuse, R96 ;  /* 0x0000006022607221 */ /* 0x040fe20000010100 */
[----:B------:R-:W-:Y:S01]  /*65b0*/  FADD.FTZ R97, -R34, R97 ;  /* 0x0000006122617221 */ /* 0x000fe20000010100 */
        /* <DEDUP_REMOVED lines=13> */
[----:B------:R-:W-:Y:S01]  /*6690*/  FMUL.FTZ R41, R3, R41 ;  /* 0x0000002903297220 */ /* 0x000fe20000410000 */
        /* <DEDUP_REMOVED lines=16> */
[C---:B------:R-:W-:Y:S01]  /*67a0*/  FMUL.FTZ R40, R3.reuse, R40 ;  /* 0x0000002803287220 */ /* 0x040fe20000410000 */
[----:B------:R-:W-:Y:S01]  /*67b0*/  FFMA.FTZ R4, R4, R22, -R36 ;  /* 0x0000001604047223 */ /* 0x000fe20000010824 */
[----:B------:R-:W-:Y:S01]  /*67c0*/  FMUL.FTZ R100, R3, R100 ;  /* 0x0000006403647220 */ /* 0x000fe20000410000 */
[----:B--2---:R-:W-:-:S02]  /*67d0*/  FFMA.FTZ R0, R103, -R37, R0 ;  /* 0x8000002567007223 */ /* 0x004fc40000010000 */
[----:B------:R-:W2:Y:S04]  /*67e0*/  LDL.LU R103, [R1+0x60] ;  /* 0x0000600001677983 */ /* 0x000ea80000300800 */
[----:B------:R-:W2:Y:S04]  /*67f0*/  LDL.LU R102, [R1+0x68] ;  /* 0x0000680001667983 */ /* 0x000ea80000300800 */
[----:B------:R-:W5:Y:S01]  /*6800*/  LDL.LU R32, [R1+0x70] ;  /* 0x0000700001207983 */ /* 0x000f620000300800 */
[----:B----4-:R-:W-:-:S03]  /*6810*/  FFMA.FTZ R114, R33, -R37, R114 ;  /* 0x8000002521727223 */ /* 0x010fc60000010072 */
[----:B------:R-:W4:Y:S01]  /*6820*/  LDL.LU R101, [R1+0x78] ;  /* 0x0000780001657983 */ /* 0x000f220000300800 */
[C---:B------:R-:W-:Y:S01]  /*6830*/  FFMA.FTZ R41, -R37.reuse, R41, R43 ;  /* 0x0000002925297223 */ /* 0x040fe2000001012b */
[----:B------:R-:W-:Y:S01]  /*6840*/  FFMA.FTZ R40, -R37, R40, R42 ;  /* 0x0000002825287223 */ /* 0x000fe2000001012a */
[C---:B------:R-:W-:Y:S01]  /*6850*/  FMUL.FTZ R23, R3.reuse, R23 ;  /* 0x0000001703177220 */ /* 0x040fe20000410000 */
[----:B------:R-:W2:Y:S01]  /*6860*/  LDL.LU R34, [R1+0x80] ;  /* 0x0000800001227983 */ /* 0x000ea20000300800 */
[C---:B------:R-:W-:Y:S01]  /*6870*/  FMUL.FTZ R45, R3.reuse, R45 ;  /* 0x0000002d032d7220 */ /* 0x040fe20000410000 */
[----:B------:R-:W-:Y:S01]  /*6880*/  FMUL.FTZ R44, R3, R44 ;  /* 0x0000002c032c7220 */ /* 0x000fe20000410000 */
[----:B------:R-:W-:Y:S01]  /*6890*/  FFMA.FTZ R38, -R37, R100, R38 ;  /* 0x0000006425267223 */ /* 0x000fe20000010126 */
[----:B------:R-:W4:Y:S01]  /*68a0*/  LDL.LU R33, [R1+0x7c] ;  /* 0x00007c0001217983 */ /* 0x000f220000300800 */
[C---:B------:R-:W-:Y:S01]  /*68b0*/  FMUL.FTZ R48, R3.reuse, R48 ;  /* 0x0000003003307220 */ /* 0x040fe20000410000 */
[C---:B------:R-:W-:Y:S01]  /*68c0*/  FMUL.FTZ R49, R3.reuse, R49 ;  /* 0x0000003103317220 */ /* 0x040fe20000410000 */
[C---:B------:R-:W-:Y:S01]  /*68d0*/  FMUL.FTZ R52, R3.reuse, R52 ;  /* 0x0000003403347220 */ /* 0x040fe20000410000 */
        /* <DEDUP_REMOVED lines=11> */
[----:B------:R-:W-:Y:S01]  /*6990*/  FMUL.FTZ R69, R3, R69 ;  /* 0x0000004503457220 */ /* 0x000fe20000410000 */
[----:B------:R-:W4:Y:S01]  /*69a0*/  LDL.LU R42, [R1+0x54] ;  /* 0x00005400012a7983 */ /* 0x000f220000300800 */
[----:B------:R-:W-:Y:S01]  /*69b0*/  FFMA.FTZ R23, -R37, R23, R39 ;  /* 0x0000001725177223 */ /* 0x000fe20000010127 */
        /* <DEDUP_REMOVED lines=14> */
[-C--:B---3--:R-:W-:Y:S01]  /*6aa0*/  FFMA.FTZ R115, R124, -R37.reuse, R115 ;  /* 0x800000257c737223 */ /* 0x088fe20000010073 */
[----:B-----5:R-:W-:-:S02]  /*6ab0*/  FFMA.FTZ R109, R32, -R37, R109 ;  /* 0x80000025206d7223 */ /* 0x020fc4000001006d */
[----:B------:R-:W3:Y:S04]  /*6ac0*/  LDL.LU R32, [R1+0x3c] ;  /* 0x00003c0001207983 */ /* 0x000ee80000300800 */
[----:B------:R-:W5:Y:S01]  /*6ad0*/  LDL.LU R39, [R1+0x34] ;  /* 0x0000340001277983 */ /* 0x000f620000300800 */
[----:B--2---:R-:W-:-:S03]  /*6ae0*/  FFMA.FTZ R107, R34, -R37, R107 ;  /* 0x80000025226b7223 */ /* 0x004fc6000001006b */
[----:B------:R-:W2:Y:S01]  /*6af0*/  LDL.LU R34, [R1+0x30] ;  /* 0x0000300001227983 */ /* 0x000ea20000300800 */
[----:B----4-:R-:W-:-:S03]  /*6b00*/  FFMA.FTZ R106, R33, -R37, R106 ;  /* 0x80000025216a7223 */ /* 0x010fc6000001006a */
[----:B------:R-:W4:Y:S01]  /*6b10*/  LDL.LU R33, [R1+0x2c] ;  /* 0x00002c0001217983 */ /* 0x000f220000300800 */
[----:B------:R-:W-:Y:S01]  /*6b20*/  FFMA.FTZ R105, R21, -R37, R105 ;  /* 0x8000002515697223 */ /* 0x000fe20000010069 */
[C---:B------:R-:W-:Y:S02]  /*6b30*/  FFMA.FTZ R45, -R37.reuse, R45, R47 ;  /* 0x0000002d252d7223 */ /* 0x040fe4000001012f */
[----:B------:R-:W4:Y:S01]  /*6b40*/  LDL.LU R21, [R1+0x28] ;  /* 0x0000280001157983 */ /* 0x000f220000300800 */
[-C--:B------:R-:W-:Y:S01]  /*6b50*/  FFMA.FTZ R104, R22, -R37.reuse, R104 ;  /* 0x8000002516687223 */ /* 0x080fe20000010068 */
[----:B------:R-:W-:Y:S02]  /*6b60*/  FFMA.FTZ R44, -R37, R44, R46 ;  /* 0x0000002c252c7223 */ /* 0x000fe4000001012e */
[----:B------:R-:W4:Y:S01]  /*6b70*/  LDL.LU R22, [R1+0x24] ;  /* 0x0000240001167983 */ /* 0x000f220000300800 */
[----:B------:R-:W-:-:S03]  /*6b80*/  FFMA.FTZ R35, R43, -R37, R35 ;  /* 0x800000252b237223 */ /* 0x000fc60000010023 */
[----:B------:R-:W4:Y:S01]  /*6b90*/  LDL.LU R47, [R1+0x20] ;  /* 0x00002000012f7983 */ /* 0x000f220000300800 */
[----:B------:R-:W-:-:S03]  /*6ba0*/  FFMA.FTZ R5, R42, -R37, R5 ;  /* 0x800000252a057223 */ /* 0x000fc60000010005 */
[----:B------:R-:W4:Y:S04]  /*6bb0*/  LDL.LU R46, [R1+0x1c] ;  /* 0x00001c00012e7983 */ /* 0x000f280000300800 */
[----:B------:R-:W4:Y:S01]  /*6bc0*/  LDL.LU R43, [R1+0x18] ;  /* 0x00001800012b7983 */ /* 0x000f220000300800 */
[----:B---3--:R-:W-:-:S03]  /*6bd0*/  FFMA.FTZ R6, R32, -R37, R6 ;  /* 0x8000002520067223 */ /* 0x008fc60000010006 */
[----:B------:R-:W3:Y:S04]  /*6be0*/  LDL.LU R32, [R1+0x14] ;  /* 0x0000140001207983 */ /* 0x000ee80000300800 */
[----:B------:R-:W3:Y:S01]  /*6bf0*/  LDL.LU R42, [R1+0x10] ;  /* 0x00001000012a7983 */ /* 0x000ee20000300800 */
[----:B-----5:R-:W-:-:S03]  /*6c00*/  FFMA.FTZ R7, R39, -R37, R7 ;  /* 0x8000002527077223 */ /* 0x020fc60000010007 */
[----:B------:R-:W5:Y:S01]  /*6c10*/  LDL.LU R39, [R1+0x8] ;  /* 0x0000080001277983 */ /* 0x000f620000300800 */
[-C--:B--2---:R-:W-:Y:S01]  /*6c20*/  FFMA.FTZ R8, R34, -R37.reuse, R8 ;  /* 0x8000002522087223 */ /* 0x084fe20000010008 */
[-C--:B----4-:R-:W-:Y:S02]  /*6c30*/  FFMA.FTZ R9, R33, -R37.reuse, R9 ;  /* 0x8000002521097223 */ /* 0x090fe40000010009 */
[----:B------:R-:W2:Y:S04]  /*6c40*/  LDL.LU R34, [R1+0x4] ;  /* 0x0000040001227983 */ /* 0x000ea80000300800 */
[----:B------:R-:W4:Y:S01]  /*6c50*/  LDL.LU R33, [R1] ;  /* 0x0000000001217983 */ /* 0x000f220000300800 */
[----:B------:R-:W-:-:S03]  /*6c60*/  FFMA.FTZ R21, R21, -R37, R10 ;  /* 0x8000002515157223 */ /* 0x000fc6000001000a */
[----:B------:R-:W4:Y:S01]  /*6c70*/  LDL.LU R10, [R1+0xc0] ;  /* 0x0000c000010a7983 */ /* 0x000f220000300800 */
[C---:B------:R-:W-:Y:S01]  /*6c80*/  FMUL.FTZ R0, R3.reuse, R0 ;  /* 0x0000000003007220 */ /* 0x040fe20000410000 */
[----:B------:R-:W-:Y:S01]  /*6c90*/  FMUL.FTZ R38, R3, R38 ;  /* 0x0000002603267220 */ /* 0x000fe20000410000 */
[----:B------:R-:W-:-:S04]  /*6ca0*/  FFMA.FTZ R113, R117, -R37, R113 ;  /* 0x8000002575717223 */ /* 0x000fc80000010071 */
[----:B------:R-:W-:Y:S01]  /*6cb0*/  F2FP.BF16.F32.PACK_AB R0, R38, R0 ;  /* 0x000000002600723e */ /* 0x000fe200000010ff */
[-C--:B------:R-:W-:Y:S01]  /*6cc0*/  FFMA.FTZ R112, R116, -R37.reuse, R112 ;  /* 0x8000002574707223 */ /* 0x080fe20000010070 */
[-C--:B------:R-:W-:Y:S01]  /*6cd0*/  FFMA.FTZ R111, R103, -R37.reuse, R111 ;  /* 0x80000025676f7223 */ /* 0x080fe2000001006f */
[----:B------:R-:W-:Y:S01]  /*6ce0*/  FFMA.FTZ R110, R102, -R37, R110 ;  /* 0x80000025666e7223 */ /* 0x000fe2000001006e */
[C---:B------:R-:W-:Y:S01]  /*6cf0*/  FFMA.FTZ R48, -R37.reuse, R48, R50 ;  /* 0x0000003025307223 */ /* 0x040fe20000010132 */
[----:B------:R-:W-:Y:S01]  /*6d00*/  FFMA.FTZ R49, -R37, R49, R51 ;  /* 0x0000003125317223 */ /* 0x000fe20000010133 */
[----:B------:R-:W-:Y:S01]  /*6d10*/  FFMA.FTZ R108, R101, -R37, R108 ;  /* 0x80000025656c7223 */ /* 0x000fe2000001006c */
[C---:B------:R-:W-:Y:S01]  /*6d20*/  FFMA.FTZ R52, -R37.reuse, R52, R54 ;  /* 0x0000003425347223 */ /* 0x040fe20000010136 */
        /* <DEDUP_REMOVED lines=11> */
[-C--:B------:R-:W-:Y:S01]  /*6de0*/  FFMA.FTZ R22, R22, -R37.reuse, R11 ;  /* 0x8000002516167223 */ /* 0x080fe2000001000b */
[----:B------:R-:W-:Y:S01]  /*6df0*/  FFMA.FTZ R76, -R37, R76, R78 ;  /* 0x0000004c254c7223 */ /* 0x000fe2000001014e */
[----:B------:R-:W-:Y:S01]  /*6e00*/  FFMA.FTZ R12, R47, -R37, R12 ;  /* 0x800000252f0c7223 */ /* 0x000fe2000001000c */
[C---:B------:R-:W-:Y:S01]  /*6e10*/  FFMA.FTZ R77, -R37.reuse, R77, R79 ;  /* 0x0000004d254d7223 */ /* 0x040fe2000001014f */
[-C--:B------:R-:W-:Y:S01]  /*6e20*/  FFMA.FTZ R13, R46, -R37.reuse, R13 ;  /* 0x800000252e0d7223 */ /* 0x080fe2000001000d */
[----:B------:R-:W-:Y:S01]  /*6e30*/  FFMA.FTZ R80, -R37, R80, R82 ;  /* 0x0000005025507223 */ /* 0x000fe20000010152 */
[----:B------:R-:W-:Y:S01]  /*6e40*/  FFMA.FTZ R14, R43, -R37, R14 ;  /* 0x800000252b0e7223 */ /* 0x000fe2000001000e */
[C---:B------:R-:W-:Y:S01]  /*6e50*/  FFMA.FTZ R81, -R37.reuse, R81, R83 ;  /* 0x0000005125517223 */ /* 0x040fe20000010153 */
[C---:B------:R-:W-:Y:S01]  /*6e60*/  FFMA.FTZ R84, -R37.reuse, R84, R86 ;  /* 0x0000005425547223 */ /* 0x040fe20000010156 */
[C---:B------:R-:W-:Y:S01]  /*6e70*/  FFMA.FTZ R85, -R37.reuse, R85, R87 ;  /* 0x0000005525557223 */ /* 0x040fe20000010157 */
[C---:B------:R-:W-:Y:S01]  /*6e80*/  FFMA.FTZ R88, -R37.reuse, R88, R90 ;  /* 0x0000005825587223 */ /* 0x040fe2000001015a */
[C---:B------:R-:W-:Y:S01]  /*6e90*/  FFMA.FTZ R89, -R37.reuse, R89, R91 ;  /* 0x0000005925597223 */ /* 0x040fe2000001015b */
[----:B------:R-:W-:Y:S01]  /*6ea0*/  FFMA.FTZ R94, -R37, R92, R94 ;  /* 0x0000005c255e7223 */ /* 0x000fe2000001015e */
[----:B------:R-:W-:Y:S01]  /*6eb0*/  FFMA.FTZ R20, R123, -R37, R20 ;  /* 0x800000257b147223 */ /* 0x000fe20000010014 */
[C---:B------:R-:W-:Y:S01]  /*6ec0*/  FFMA.FTZ R95, -R37.reuse, R93, R95 ;  /* 0x0000005d255f7223 */ /* 0x040fe2000001015f */
[-C--:B------:R-:W-:Y:S01]  /*6ed0*/  FFMA.FTZ R2, R122, -R37.reuse, R2 ;  /* 0x800000257a027223 */ /* 0x080fe20000010002 */
[----:B------:R-:W-:Y:S01]  /*6ee0*/  FFMA.FTZ R98, -R37, R96, R98 ;  /* 0x0000006025627223 */ /* 0x000fe20000010162 */
[----:B------:R-:W-:Y:S01]  /*6ef0*/  FFMA.FTZ R4, R121, -R37, R4 ;  /* 0x8000002579047223 */ /* 0x000fe20000010004 */
[----:B------:R-:W-:Y:S01]  /*6f00*/  FFMA.FTZ R99, -R37, R97, R99 ;  /* 0x0000006125637223 */ /* 0x000fe20000010163 */
[----:B---3--:R-:W-:-:S02]  /*6f10*/  FFMA.FTZ R15, R32, -R37, R15 ;  /* 0x80000025200f7223 */ /* 0x008fc4000001000f */
[----:B------:R-:W3:Y:S01]  /*6f20*/  LDL.LU R32, [R1+0xe8] ;  /* 0x0000e80001207983 */ /* 0x000ee20000300800 */
[----:B------:R-:W-:-:S03]  /*6f30*/  FFMA.FTZ R16, R42, -R37, R16 ;  /* 0x800000252a107223 */ /* 0x000fc60000010010 */
[----:B------:R-:W3:Y:S01]  /*6f40*/  LDL.LU R42, [R1+0xe0] ;  /* 0x0000e000012a7983 */ /* 0x000ee20000300800 */
[----:B-----5:R-:W-:-:S03]  /*6f50*/  FFMA.FTZ R17, R39, -R37, R17 ;  /* 0x8000002527117223 */ /* 0x020fc60000010011 */
[----:B------:R-:W5:Y:S04]  /*6f60*/  LDL.LU R39, [R1+0xe4] ;  /* 0x0000e40001277983 */ /* 0x000f680000300800 */
[----:B------:R-:W5:Y:S01]  /*6f70*/  LDL.LU R38, [R1+0xd8] ;  /* 0x0000d80001267983 */ /* 0x000f620000300800 */
[-C--:B--2---:R-:W-:Y:S01]  /*6f80*/  FFMA.FTZ R18, R34, -R37.reuse, R18 ;  /* 0x8000002522127223 */ /* 0x084fe20000010012 */
[----:B----4-:R-:W-:Y:S02]  /*6f90*/  FFMA.FTZ R19, R33, -R37, R19 ;  /* 0x8000002521137223 */ /* 0x010fe40000010013 */
[----:B------:R-:W2:Y:S01]  /*6fa0*/  LDL.LU R37, [R1+0xdc] ;  /* 0x0000dc0001257983 */ /* 0x000ea20000300800 */
[----:B------:R-:W-:Y:S01]  /*6fb0*/  IADD3 R10, P1, R10, UR26, RZ ;  /* 0x0000001a0a0a7c10 */ /* 0x000fe2000ff3e0ff */
[C---:B------:R-:W-:Y:S01]  /*6fc0*/  FMUL.FTZ R115, R3.reuse, R115 ;  /* 0x0000007303737220 */ /* 0x040fe20000410000 */
[C---:B------:R-:W-:Y:S01]  /*6fd0*/  FMUL.FTZ R23, R3.reuse, R23 ;  /* 0x0000001703177220 */ /* 0x040fe20000410000 */
[C---:B------:R-:W-:Y:S01]  /*6fe0*/  FMUL.FTZ R34, R3.reuse, R2 ;  /* 0x0000000203227220 */ /* 0x040fe20000410000 */
[----:B------:R-:W4:Y:S01]  /*6ff0*/  LDL.LU R43, [R1+0xd0] ;  /* 0x0000d000012b7983 */ /* 0x000f220000300800 */
        /* <DEDUP_REMOVED lines=59> */
[----:B------:R-:W-:-:S02]  /*73b0*/  PRMT R7, R23, 0x7632, R7 ;  /* 0x0000763217077816 */ /* 0x000fc40000000007 */
[----:B------:R-:W-:-:S04]  /*73c0*/  F2FP.BF16.F32.PACK_AB R40, R40, R114 ;  /* 0x000000722828723e */ /* 0x000fc800000010ff */
[----:B------:R-:W-:Y:S02]  /*73d0*/  PRMT R36, R40, 0x7632, R36 ;  /* 0x0000763228247816 */ /* 0x000fe40000000024 */
[----:B---3--:R-:W-:Y:S01]  /*73e0*/  IADD3.X R11, R32, UR27, RZ, P1, !PT ;  /* 0x0000001b200b7c10 */ /* 0x008fe20008ffe4ff */
[----:B------:R-:W-:Y:S01]  /*73f0*/  FMUL.FTZ R32, R3, R6 ;  /* 0x0000000603207220 */ /* 0x000fe20000410000 */
[----:B------:R-:W-:Y:S02]  /*7400*/  PRMT R6, R0, 0x7632, R6 ;  /* 0x0000763200067816 */ /* 0x000fe40000000006 */
[----:B------:R-:W-:Y:S02]  /*7410*/  IADD3 R2, P1, R42, UR26, RZ ;  /* 0x0000001a2a027c10 */ /* 0x000fe4000ff3e0ff */
[----:B------:R-:W3:Y:S02]  /*7420*/  LDL.LU R42, [R1+0xd4] ;  /* 0x0000d400012a7983 */ /* 0x000ee40000300800 */
[----:B-----5:R-:W-:-:S02]  /*7430*/  IADD3.X R3, R39, UR27, RZ, P1, !PT ;  /* 0x0000001b27037c10 */ /* 0x020fc40008ffe4ff */
[----:B------:R-:W5:Y:S04]  /*7440*/  LDL.LU R39, [R1+0xc8] ;  /* 0x0000c80001277983 */ /* 0x000f680000300800 */
[----:B------:R0:W-:Y:S04]  /*7450*/  STG.E.U16 desc[UR18][R10.64+0x2], R6 ;  /* 0x000002060a007986 */ /* 0x0001e8000c101512 */
[----:B------:R2:W-:Y:S01]  /*7460*/  STG.E.U16 desc[UR18][R10.64+0x6], R7 ;  /* 0x000006070a007986 */ /* 0x0005e2000c101512 */
[----:B0-----:R-:W-:-:S03]  /*7470*/  IADD3 R6, P1, R38, UR26, RZ ;  /* 0x0000001a26067c10 */ /* 0x001fc6000ff3e0ff */
[----:B------:R-:W5:Y:S01]  /*7480*/  LDL.LU R38, [R1+0xcc] ;  /* 0x0000cc0001267983 */ /* 0x000f620000300800 */
[----:B--2---:R-:W-:-:S03]  /*7490*/  IADD3.X R7, R37, UR27, RZ, P1, !PT ;  /* 0x0000001b25077c10 */ /* 0x004fc60008ffe4ff */
[----:B------:R-:W2:Y:S04]  /*74a0*/  LDL.LU R37, [R1+0xbc] ;  /* 0x0000bc0001257983 */ /* 0x000ea80000300800 */
[----:B------:R-:W-:Y:S04]  /*74b0*/  STG.E.U16 desc[UR18][R10.64], R0 ;  /* 0x000000000a007986 */ /* 0x000fe8000c101512 */
[----:B------:R-:W-:Y:S04]  /*74c0*/  STG.E.U16 desc[UR18][R10.64+0x4], R23 ;  /* 0x000004170a007986 */ /* 0x000fe8000c101512 */
[----:B------:R0:W-:Y:S04]  /*74d0*/  STG.E.U16 desc[UR18][R2.64+0x2], R36 ;  /* 0x0000022402007986 */ /* 0x0001e8000c101512 */
[----:B0-----:R-:W2:Y:S01]  /*74e0*/  LDL.LU R36, [R1+0xc4] ;  /* 0x0000c40001247983 */ /* 0x001ea20000300800 */
[----:B------:R-:W-:-:S02]  /*74f0*/  F2FP.BF16.F32.PACK_AB R41, R41, R113 ;  /* 0x000000712929723e */ /* 0x000fc400000010ff */
[----:B------:R-:W-:Y:S02]  /*7500*/  F2FP.BF16.F32.PACK_AB R44, R44, R112 ;  /* 0x000000702c2c723e */ /* 0x000fe400000010ff */
[----:B------:R-:W-:Y:S02]  /*7510*/  PRMT R0, R41, 0x7632, R0 ;  /* 0x0000763229007816 */ /* 0x000fe40000000000 */
[----:B------:R-:W-:Y:S01]  /*7520*/  F2FP.BF16.F32.PACK_AB R45, R45, R111 ;  /* 0x0000006f2d2d723e */ /* 0x000fe200000010ff */
[----:B------:R0:W-:Y:S01]  /*7530*/  STG.E.U16 desc[UR18][R2.64], R40 ;  /* 0x0000002802007986 */ /* 0x0001e2000c101512 */
[----:B------:R-:W-:Y:S02]  /*7540*/  PRMT R11, R44, 0x7632, R11 ;  /* 0x000076322c0b7816 */ /* 0x000fe4000000000b */
[----:B------:R-:W-:Y:S01]  /*7550*/  PRMT R10, R45, 0x7632, R10 ;  /* 0x000076322d0a7816 */ /* 0x000fe2000000000a */
[----:B------:R-:W-:Y:S04]  /*7560*/  STG.E.U16 desc[UR18][R2.64+0x4], R41 ;  /* 0x0000042902007986 */ /* 0x000fe8000c101512 */
[----:B------:R4:W-:Y:S01]  /*7570*/  STG.E.U16 desc[UR18][R2.64+0x6], R0 ;  /* 0x0000060002007986 */ /* 0x0009e2000c101512 */
[----:B------:R-:W-:-:S02]  /*7580*/  F2FP.BF16.F32.PACK_AB R48, R48, R110 ;  /* 0x0000006e3030723e */ /* 0x000fc400000010ff */
[----:B------:R-:W-:Y:S01]  /*7590*/  F2FP.BF16.F32.PACK_AB R49, R49, R109 ;  /* 0x0000006d3131723e */ /* 0x000fe200000010ff */
[----:B0-----:R-:W2:Y:S01]  /*75a0*/  LDL.LU R40, [R1+0xb4] ;  /* 0x0000b40001287983 */ /* 0x001ea20000300800 */
[----:B------:R-:W-:-:S03]  /*75b0*/  PRMT R23, R48, 0x7632, R23 ;  /* 0x0000763230177816 */ /* 0x000fc60000000017 */
[----:B------:R-:W-:Y:S01]  /*75c0*/  STG.E.U16 desc[UR18][R6.64], R44 ;  /* 0x0000002c06007986 */ /* 0x000fe2000c101512 */
[----:B----4-:R-:W-:-:S03]  /*75d0*/  IADD3 R2, P1, R43, UR26, RZ ;  /* 0x0000001a2b027c10 */ /* 0x010fc6000ff3e0ff */
[----:B------:R-:W-:Y:S01]  /*75e0*/  STG.E.U16 desc[UR18][R6.64+0x2], R11 ;  /* 0x0000020b06007986 */ /* 0x000fe2000c101512 */
[----:B------:R-:W-:-:S03]  /*75f0*/  PRMT R0, R49, 0x7632, R0 ;  /* 0x0000763231007816 */ /* 0x000fc60000000000 */
[----:B------:R-:W-:Y:S04]  /*7600*/  STG.E.U16 desc[UR18][R6.64+0x4], R45 ;  /* 0x0000042d06007986 */ /* 0x000fe8000c101512 */
[----:B------:R5:W-:Y:S01]  /*7610*/  STG.E.U16 desc[UR18][R6.64+0x6], R10 ;  /* 0x0000060a06007986 */ /* 0x000be2000c101512 */
[----:B---3--:R-:W-:Y:S02]  /*7620*/  IADD3.X R3, R42, UR27, RZ, P1, !PT ;  /* 0x0000001b2a037c10 */ /* 0x008fe40008ffe4ff */
[----:B-----5:R-:W-:Y:S02]  /*7630*/  IADD3 R6, P1, R39, UR26, RZ ;  /* 0x0000001a27067c10 */ /* 0x020fe4000ff3e0ff */
[----:B------:R-:W3:Y:S04]  /*7640*/  LDL.LU R39, [R1+0xb8] ;  /* 0x0000b80001277983 */ /* 0x000ee80000300800 */
[----:B------:R-:W-:Y:S04]  /*7650*/  STG.E.U16 desc[UR18][R2.64], R48 ;  /* 0x0000003002007986 */ /* 0x000fe8000c101512 */
[----:B------:R-:W-:Y:S04]  /*7660*/  STG.E.U16 desc[UR18][R2.64+0x2], R23 ;  /* 0x0000021702007986 */ /* 0x000fe8000c101512 */
[----:B------:R-:W-:Y:S01]  /*7670*/  STG.E.U16 desc[UR18][R2.64+0x4], R49 ;  /* 0x0000043102007986 */ /* 0x000fe2000c101512 */
[----:B------:R-:W-:-:S03]  /*7680*/  IADD3.X R7, R38, UR27, RZ, P1, !PT ;  /* 0x0000001b26077c10 */ /* 0x000fc60008ffe4ff */
[----:B------:R-:W4:Y:S04]  /*7690*/  LDL.LU R38, [R1+0xac] ;  /* 0x0000ac0001267983 */ /* 0x000f280000300800 */
[----:B------:R2:W-:Y:S02]  /*76a0*/  STG.E.U16 desc[UR18][R2.64+0x6], R0 ;  /* 0x0000060002007986 */ /* 0x0005e4000c101512 */
[----:B--2---:R-:W-:Y:S02]  /*76b0*/  IADD3 R2, P1, R37, UR26, RZ ;  /* 0x0000001a25027c10 */ /* 0x004fe4000ff3e0ff */
[----:B------:R-:W2:Y:S02]  /*76c0*/  LDL.LU R37, [R1+0xb0] ;  /* 0x0000b00001257983 */ /* 0x000ea40000300800 */
[----:B------:R-:W-:-:S02]  /*76d0*/  IADD3.X R3, R36, UR27, RZ, P1, !PT ;  /* 0x0000001b24037c10 */ /* 0x000fc40008ffe4ff */
[----:B------:R-:W5:Y:S01]  /*76e0*/  LDL.LU R36, [R1+0xa4] ;  /* 0x0000a40001247983 */ /* 0x000f620000300800 */
[----:B------:R-:W-:Y:S02]  /*76f0*/  F2FP.BF16.F32.PACK_AB R52, R52, R108 ;  /* 0x0000006c3434723e */ /* 0x000fe400000010ff */
[----:B------:R-:W-:Y:S02]  /*7700*/  F2FP.BF16.F32.PACK_AB R53, R53, R107 ;  /* 0x0000006b3535723e */ /* 0x000fe400000010ff */
[----:B------:R-:W-:Y:S02]  /*7710*/  PRMT R11, R52, 0x7632, R11 ;  /* 0x00007632340b7816 */ /* 0x000fe4000000000b */
[----:B------:R-:W-:Y:S01]  /*7720*/  PRMT R10, R53, 0x7632, R10 ;  /* 0x00007632350a7816 */ /* 0x000fe2000000000a */
[----:B------:R-:W-:Y:S01]  /*7730*/  STG.E.U16 desc[UR18][R6.64], R52 ;  /* 0x0000003406007986 */ /* 0x000fe2000c101512 */
[----:B------:R-:W-:Y:S02]  /*7740*/  F2FP.BF16.F32.PACK_AB R56, R56, R106 ;  /* 0x0000006a3838723e */ /* 0x000fe400000010ff */
[----:B------:R-:W-:Y:S01]  /*7750*/  F2FP.BF16.F32.PACK_AB R57, R57, R105 ;  /* 0x000000693939723e */ /* 0x000fe200000010ff */
[----:B------:R-:W-:Y:S01]  /*7760*/  STG.E.U16 desc[UR18][R6.64+0x2], R11 ;  /* 0x0000020b06007986 */ /* 0x000fe2000c101512 */
[----:B------:R-:W-:-:S03]  /*7770*/  PRMT R23, R56, 0x7632, R23 ;  /* 0x0000763238177816 */ /* 0x000fc60000000017 */
[----:B------:R-:W-:Y:S01]  /*7780*/  STG.E.U16 desc[UR18][R6.64+0x4], R53 ;  /* 0x0000043506007986 */ /* 0x000fe2000c101512 */
[----:B------:R-:W-:-:S03]  /*7790*/  PRMT R0, R57, 0x7632, R0 ;  /* 0x0000763239007816 */ /* 0x000fc60000000000 */
[----:B------:R0:W-:Y:S01]  /*77a0*/  STG.E.U16 desc[UR18][R6.64+0x6], R10 ;  /* 0x0000060a06007986 */ /* 0x0001e2000c101512 */
[----:B------:R-:W-:Y:S02]  /*77b0*/  F2FP.BF16.F32.PACK_AB R60, R60, R104 ;  /* 0x000000683c3c723e */ /* 0x000fe400000010ff */
[----:B------:R-:W-:Y:S01]  /*77c0*/  F2FP.BF16.F32.PACK_AB R35, R61, R35 ;  /* 0x000000233d23723e */ /* 0x000fe200000010ff */
[----:B------:R-:W-:Y:S01]  /*77d0*/  STG.E.U16 desc[UR18][R2.64], R56 ;  /* 0x0000003802007986 */ /* 0x000fe2000c101512 */
[----:B0-----:R-:W-:-:S03]  /*77e0*/  IADD3 R6, P1, R40, UR26, RZ ;  /* 0x0000001a28067c10 */ /* 0x001fc6000ff3e0ff */
[----:B------:R-:W5:Y:S01]  /*77f0*/  LDL.LU R40, [R1+0xa8] ;  /* 0x0000a80001287983 */ /* 0x000f620000300800 */
[----:B------:R-:W-:-:S03]  /*7800*/  PRMT R11, R60, 0x7632, R11 ;  /* 0x000076323c0b7816 */ /* 0x000fc6000000000b */
[----:B------:R-:W-:Y:S01]  /*7810*/  STG.E.U16 desc[UR18][R2.64+0x2], R23 ;  /* 0x0000021702007986 */ /* 0x000fe2000c101512 */
[----:B------:R-:W-:-:S03]  /*7820*/  PRMT R10, R35, 0x7632, R10 ;  /* 0x00007632230a7816 */ /* 0x000fc6000000000a */
[----:B------:R-:W-:Y:S04]  /*7830*/  STG.E.U16 desc[UR18][R2.64+0x4], R57 ;  /* 0x0000043902007986 */ /* 0x000fe8000c101512 */
[----:B------:R4:W-:Y:S01]  /*7840*/  STG.E.U16 desc[UR18][R2.64+0x6], R0 ;  /* 0x0000060002007986 */ /* 0x0009e2000c101512 */
[----:B---3--:R-:W-:-:S03]  /*7850*/  IADD3.X R7, R39, UR27, RZ, P1, !PT ;  /* 0x0000001b27077c10 */ /* 0x008fc60008ffe4ff */
[----:B------:R-:W3:Y:S04]  /*7860*/  LDL.LU R39, [R1+0x9c] ;  /* 0x00009c0001277983 */ /* 0x000ee80000300800 */
[----:B------:R-:W-:Y:S04]  /*7870*/  STG.E.U16 desc[UR18][R6.64], R60 ;  /* 0x0000003c06007986 */ /* 0x000fe8000c101512 */
[----:B------:R-:W-:Y:S01]  /*7880*/  STG.E.U16 desc[UR18][R6.64+0x2], R11 ;  /* 0x0000020b06007986 */ /* 0x000fe2000c101512 */
[----:B----4-:R-:W-:-:S03]  /*7890*/  IADD3 R2, P1, R38, UR26, RZ ;  /* 0x0000001a26027c10 */ /* 0x010fc6000ff3e0ff */
[----:B------:R-:W4:Y:S04]  /*78a0*/  LDL.LU R38, [R1+0xa0] ;  /* 0x0000a00001267983 */ /* 0x000f280000300800 */
[----:B------:R-:W-:Y:S04]  /*78b0*/  STG.E.U16 desc[UR18][R6.64+0x4], R35 ;  /* 0x0000042306007986 */ /* 0x000fe8000c101512 */
[----:B------:R5:W-:Y:S01]  /*78c0*/  STG.E.U16 desc[UR18][R6.64+0x6], R10 ;  /* 0x0000060a06007986 */ /* 0x000be2000c101512 */
[----:B--2---:R-:W-:-:S03]  /*78d0*/  IADD3.X R3, R37, UR27, RZ, P1, !PT ;  /* 0x0000001b25037c10 */ /* 0x004fc60008ffe4ff */
[----:B------:R-:W2:Y:S01]  /*78e0*/  LDL.LU R37, [R1+0x94] ;  /* 0x0000940001257983 */ /* 0x000ea20000300800 */
[----:B-----5:R-:W-:-:S03]  /*78f0*/  IADD3 R6, P1, R36, UR26, RZ ;  /* 0x0000001a24067c10 */ /* 0x020fc6000ff3e0ff */
[----:B------:R-:W5:Y:S04]  /*7900*/  LDL.LU R36, [R1+0x98] ;  /* 0x0000980001247983 */ /* 0x000f680000300800 */
[----:B------:R-:W5:Y:S04]  /*7910*/  LDL.LU R35, [R1+0x8c] ;  /* 0x00008c0001237983 */ /* 0x000f680000300800 */
[----:B------:R-:W5:Y:S01]  /*7920*/  LDL.LU R10, [R1+0x90] ;  /* 0x00009000010a7983 */ /* 0x000f620000300800 */
[----:B------:R-:W-:Y:S02]  /*7930*/  F2FP.BF16.F32.PACK_AB R5, R64, R5 ;  /* 0x000000054005723e */ /* 0x000fe400000010ff */
[----:B------:R-:W-:-:S02]  /*7940*/  F2FP.BF16.F32.PACK_AB R32, R65, R32 ;  /* 0x000000204120723e */ /* 0x000fc400000010ff */
[----:B------:R-:W-:Y:S02]  /*7950*/  PRMT R23, R5, 0x7632, R23 ;  /* 0x0000763205177816 */ /* 0x000fe40000000017 */
[----:B------:R-:W-:Y:S02]  /*7960*/  PRMT R0, R32, 0x7632, R0 ;  /* 0x0000763220007816 */ /* 0x000fe40000000000 */
[----:B------:R-:W-:Y:S02]  /*7970*/  F2FP.BF16.F32.PACK_AB R33, R68, R33 ;  /* 0x000000214421723e */ /* 0x000fe400000010ff */
[----:B------:R-:W-:Y:S01]  /*7980*/  F2FP.BF16.F32.PACK_AB R69, R69, R8 ;  /* 0x000000084545723e */ /* 0x000fe200000010ff */
[----:B------:R-:W-:Y:S01]  /*7990*/  STG.E.U16 desc[UR18][R2.64], R5 ;  /* 0x0000000502007986 */ /* 0x000fe2000c101512 */
[----:B------:R-:W-:Y:S02]  /*79a0*/  PRMT R11, R33, 0x7632, R11 ;  /* 0x00007632210b7816 */ /* 0x000fe4000000000b */
[----:B------:R-:W-:Y:S01]  /*79b0*/  F2FP.BF16.F32.PACK_AB R72, R72, R9 ;  /* 0x000000094848723e */ /* 0x000fe200000010ff */
[----:B------:R-:W-:Y:S01]  /*79c0*/  STG.E.U16 desc[UR18][R2.64+0x2], R23 ;  /* 0x0000021702007986 */ /* 0x000fe2000c101512 */
[----:B------:R-:W-:-:S03]  /*79d0*/  F2FP.BF16.F32.PACK_AB R21, R73, R21 ;  /* 0x000000154915723e */ /* 0x000fc600000010ff */
[----:B------:R0:W-:Y:S01]  /*79e0*/  STG.E.U16 desc[UR18][R2.64+0x4], R32 ;  /* 0x0000042002007986 */ /* 0x0001e2000c101512 */
[----:B------:R-:W-:-:S03]  /*79f0*/  IADD3.X R7, R40, UR27, RZ, P1, !PT ;  /* 0x0000001b28077c10 */ /* 0x000fc60008ffe4ff */
[----:B------:R1:W-:Y:S01]  /*7a00*/  STG.E.U16 desc[UR18][R2.64+0x6], R0 ;  /* 0x0000060002007986 */ /* 0x0003e2000c101512 */
[----:B------:R-:W-:-:S03]  /*7a10*/  F2FP.BF16.F32.PACK_AB R22, R76, R22 ;  /* 0x000000164c16723e */ /* 0x000fc600000010ff */
[----:B------:R-:W-:Y:S04]  /*7a20*/  STG.E.U16 desc[UR18][R6.64], R33 ;  /* 0x0000002106007986 */ /* 0x000fe8000c101512 */
[----:B0-----:R-:W5:Y:S01]  /*7a30*/  LDL.LU R32, [R1+0x84] ;  /* 0x0000840001207983 */ /* 0x001f620000300800 */
[----:B-1----:R-:W-:-:S03]  /*7a40*/  PRMT R3, R69, 0x7632, R3 ;  /* 0x0000763245037816 */ /* 0x002fc60000000003 */
[----:B------:R-:W-:Y:S01]  /*7a50*/  STG.E.U16 desc[UR18][R6.64+0x2], R11 ;  /* 0x0000020b06007986 */ /* 0x000fe2000c101512 */
[----:B------:R-:W-:-:S03]  /*7a60*/  PRMT R0, R21, 0x7632, R0 ;  /* 0x0000763215007816 */ /* 0x000fc60000000000 */
[----:B------:R-:W-:Y:S01]  /*7a70*/  STG.E.U16 desc[UR18][R6.64+0x4], R69 ;  /* 0x0000044506007986 */ /* 0x000fe2000c101512 */
[----:B------:R-:W-:-:S03]  /*7a80*/  PRMT R5, R72, 0x7632, R5 ;  /* 0x0000763248057816 */ /* 0x000fc60000000005 */
[----:B------:R0:W-:Y:S04]  /*7a90*/  STG.E.U16 desc[UR18][R6.64+0x6], R3 ;  /* 0x0000060306007986 */ /* 0x0001e8000c101512 */
[----:B------:R-:W5:Y:S01]  /*7aa0*/  LDL.LU R23, [R1+0x88] ;  /* 0x0000880001177983 */ /* 0x000f620000300800 */
[----:B0-----:R-:W-:Y:S02]  /*7ab0*/  PRMT R7, R22, 0x7632, R7 ;  /* 0x0000763216077816 */ /* 0x001fe40000000007 */
[----:B---3--:R-:W-:-:S04]  /*7ac0*/  IADD3 R8, P1, R39, UR26, RZ ;  /* 0x0000001a27087c10 */ /* 0x008fc8000ff3e0ff */
[----:B----4-:R-:W-:-:S05]  /*7ad0*/  IADD3.X R9, R38, UR27, RZ, P1, !PT ;  /* 0x0000001b26097c10 */ /* 0x010fca0008ffe4ff */
[----:B------:R0:W-:Y:S04]  /*7ae0*/  STG.E.U16 desc[UR18][R8.64+0x4], R21 ;  /* 0x0000041508007986 */ /* 0x0001e8000c101512 */
[----:B------:R-:W-:Y:S04]  /*7af0*/  STG.E.U16 desc[UR18][R8.64], R72 ;  /* 0x0000004808007986 */ /* 0x000fe8000c101512 */
[----:B0-----:R-:W3:Y:S01]  /*7b00*/  LDL.LU R21, [R1+0x4c] ;  /* 0x00004c0001157983 */ /* 0x001ee20000300800 */
[----:B--2---:R-:W-:-:S03]  /*7b10*/  IADD3 R2, P1, R37, UR26, RZ ;  /* 0x0000001a25027c10 */ /* 0x004fc6000ff3e0ff */
[----:B------:R-:W2:Y:S01]  /*7b20*/  LDL.LU R11, [R1+0x6c] ;  /* 0x00006c00010b7983 */ /* 0x000ea20000300800 */
[----:B-----5:R-:W-:-:S03]  /*7b30*/  IADD3.X R3, R36, UR27, RZ, P1, !PT ;  /* 0x0000001b24037c10 */ /* 0x020fc60008ffe4ff */
[----:B------:R-:W-:Y:S01]  /*7b40*/  STG.E.U16 desc[UR18][R8.64+0x2], R5 ;  /* 0x0000020508007986 */ /* 0x000fe2000c101512 */
[----:B------:R-:W-:-:S03]  /*7b50*/  IADD3 R6, P1, R35, UR26, RZ ;  /* 0x0000001a23067c10 */ /* 0x000fc6000ff3e0ff */
[----:B------:R-:W-:Y:S04]  /*7b60*/  STG.E.U16 desc[UR18][R8.64+0x6], R0 ;  /* 0x0000060008007986 */ /* 0x000fe8000c101512 */
[----:B------:R0:W-:Y:S02]  /*7b70*/  STG.E.U16 desc[UR18][R2.64+0x2], R7 ;  /* 0x0000020702007986 */ /* 0x0001e4000c101512 */
[----:B0-----:R-:W-:Y:S02]  /*7b80*/  IADD3.X R7, R10, UR27, RZ, P1, !PT ;  /* 0x0000001b0a077c10 */ /* 0x001fe40008ffe4ff */
[----:B------:R-:W4:Y:S01]  /*7b90*/  LDL.LU R10, [R1+0x44] ;  /* 0x00004400010a7983 */ /* 0x000f220000300800 */
[----:B------:R-:W-:Y:S02]  /*7ba0*/  F2FP.BF16.F32.PACK_AB R12, R77, R12 ;  /* 0x0000000c4d0c723e */ /* 0x000fe400000010ff */
[----:B------:R-:W-:-:S02]  /*7bb0*/  F2FP.BF16.F32.PACK_AB R13, R80, R13 ;  /* 0x0000000d500d723e */ /* 0x000fc400000010ff */
[----:B------:R-:W-:Y:S02]  /*7bc0*/  PRMT R5, R12, 0x7632, R5 ;  /* 0x000076320c057816 */ /* 0x000fe40000000005 */
[----:B------:R-:W-:Y:S02]  /*7bd0*/  PRMT R9, R13, 0x7632, R9 ;  /* 0x000076320d097816 */ /* 0x000fe40000000009 */
[----:B------:R-:W-:Y:S01]  /*7be0*/  F2FP.BF16.F32.PACK_AB R14, R81, R14 ;  /* 0x0000000e510e723e */ /* 0x000fe200000010ff */
[----:B------:R-:W-:Y:S01]  /*7bf0*/  STG.E.U16 desc[UR18][R2.64], R22 ;  /* 0x0000001602007986 */ /* 0x000fe2000c101512 */
[----:B------:R-:W-:-:S03]  /*7c00*/  F2FP.BF16.F32.PACK_AB R15, R84, R15 ;  /* 0x0000000f540f723e */ /* 0x000fc600000010ff */
[----:B------:R-:W-:Y:S01]  /*7c10*/  STG.E.U16 desc[UR18][R2.64+0x4], R12 ;  /* 0x0000040c02007986 */ /* 0x000fe2000c101512 */
[----:B------:R-:W-:-:S03]  /*7c20*/  IADD3 R8, P1, R32, UR26, RZ ;  /* 0x0000001a20087c10 */ /* 0x000fc6000ff3e0ff */
[----:B------:R0:W-:Y:S01]  /*7c30*/  STG.E.U16 desc[UR18][R2.64+0x6], R5 ;  /* 0x0000060502007986 */ /* 0x0001e2000c101512 */
[----:B------:R-:W-:-:S03]  /*7c40*/  PRMT R0, R15, 0x7632, R0 ;  /* 0x000076320f007816 */ /* 0x000fc60000000000 */
[----:B------:R1:W-:Y:S01]  /*7c50*/  STG.E.U16 desc[UR18][R6.64+0x2], R9 ;  /* 0x0000020906007986 */ /* 0x0003e2000c101512 */
[----:B------:R-:W-:Y:S02]  /*7c60*/  F2FP.BF16.F32.PACK_AB R16, R85, R16 ;  /* 0x000000105510723e */ /* 0x000fe400000010ff */
[----:B------:R-:W-:Y:S02]  /*7c70*/  F2FP.BF16.F32.PACK_AB R17, R88, R17 ;  /* 0x000000115811723e */ /* 0x000fe400000010ff */
[----:B0-----:R-:W-:Y:S02]  /*7c80*/  PRMT R3, R14, 0x7632, R3 ;  /* 0x000076320e037816 */ /* 0x001fe40000000003 */
[----:B-1----:R-:W-:-:S03]  /*7c90*/  IADD3.X R9, R23, UR27, RZ, P1, !PT ;  /* 0x0000001b17097c10 */ /* 0x002fc60008ffe4ff */
[----:B------:R-:W-:Y:S01]  /*7ca0*/  STG.E.U16 desc[UR18][R6.64+0x6], R3 ;  /* 0x0000060306007986 */ /* 0x000fe2000c101512 */
[----:B------:R-:W-:Y:S02]  /*7cb0*/  F2FP.BF16.F32.PACK_AB R18, R89, R18 ;  /* 0x000000125912723e */ /* 0x000fe400000010ff */
[----:B------:R-:W-:Y:S01]  /*7cc0*/  PRMT R5, R16, 0x7632, R5 ;  /* 0x0000763210057816 */ /* 0x000fe20000000005 */
[----:B------:R-:W-:Y:S04]  /*7cd0*/  STG.E.U16 desc[UR18][R6.64], R13 ;  /* 0x0000000d06007986 */ /* 0x000fe8000c101512 */
[----:B------:R0:W-:Y:S01]  /*7ce0*/  STG.E.U16 desc[UR18][R6.64+0x4], R14 ;  /* 0x0000040e06007986 */ /* 0x0001e2000c101512 */
[----:B------:R-:W-:-:S03]  /*7cf0*/  F2FP.BF16.F32.PACK_AB R19, R94, R19 ;  /* 0x000000135e13723e */ /* 0x000fc600000010ff */
[----:B------:R1:W-:Y:S01]  /*7d00*/  STG.E.U16 desc[UR18][R8.64+0x2], R0 ;  /* 0x0000020008007986 */ /* 0x0003e2000c101512 */
[----:B------:R-:W-:Y:S02]  /*7d10*/  F2FP.BF16.F32.PACK_AB R20, R95, R20 ;  /* 0x000000145f14723e */ /* 0x000fe400000010ff */
[----:B------:R-:W-:Y:S01]  /*7d20*/  F2FP.BF16.F32.PACK_AB R34, R98, R34 ;  /* 0x000000226222723e */ /* 0x000fe200000010ff */
[----:B------:R-:W-:Y:S01]  /*7d30*/  STG.E.U16 desc[UR18][R8.64], R15 ;  /* 0x0000000f08007986 */ /* 0x000fe2000c101512 */
[----:B------:R-:W-:Y:S02]  /*7d40*/  F2FP.BF16.F32.PACK_AB R4, R99, R4 ;  /* 0x000000046304723e */ /* 0x000fe400000010ff */
[----:B0-----:R-:W-:Y:S02]  /*7d50*/  PRMT R6, R17, 0x7632, R6 ;  /* 0x0000763211067816 */ /* 0x001fe40000000006 */
[----:B-1----:R-:W-:Y:S01]  /*7d60*/  PRMT R0, R18, 0x7632, R0 ;  /* 0x0000763212007816 */ /* 0x002fe20000000000 */
[----:B------:R-:W-:Y:S01]  /*7d70*/  STG.E.U16 desc[UR18][R8.64+0x4], R16 ;  /* 0x0000041008007986 */ /* 0x000fe2000c101512 */
[----:B------:R-:W-:-:S03]  /*7d80*/  PRMT R60, R19, 0x7632, R60 ;  /* 0x00007632133c7816 */ /* 0x000fc6000000003c */
[----:B------:R-:W-:Y:S01]  /*7d90*/  STG.E.U16 desc[UR18][R8.64+0x6], R5 ;  /* 0x0000060508007986 */ /* 0x000fe2000c101512 */
[----:B------:R-:W-:Y:S01]  /*7da0*/  PRMT R59, R34, 0x7632, R59 ;  /* 0x00007632223b7816 */ /* 0x000fe2000000003b */
[----:B------:R-:W-:Y:S01]  /*7db0*/  ULOP3.LUT UR4, UR4, 0x1, URZ, 0x3c, !UPT ;  /* 0x0000000104047892 */ /* 0x000fe2000f8e3c3f */
[----:B------:R-:W-:Y:S01]  /*7dc0*/  UMOV UR5, UR16 ;  /* 0x0000001000057c82 */ /* 0x000fe20008000000 */
[----:B------:R-:W-:Y:S01]  /*7dd0*/  UMOV UR10, UR15 ;  /* 0x0000000f000a7c82 */ /* 0x000fe20008000000 */
[----:B---3--:R-:W-:-:S04]  /*7de0*/  IADD3 R2, P1, R21, UR26, RZ ;  /* 0x0000001a15027c10 */ /* 0x008fc8000ff3e0ff */
[----:B--2---:R-:W-:Y:S02]  /*7df0*/  IADD3.X R3, R11, UR27, RZ, P1, !PT ;  /* 0x0000001b0b037c10 */ /* 0x004fe40008ffe4ff */
[----:B------:R-:W-:-:S03]  /*7e00*/  IADD3 R120, P1, R120, UR26, RZ ;  /* 0x0000001a78787c10 */ /* 0x000fc6000ff3e0ff */
[----:B------:R-:W-:Y:S04]  /*7e10*/  STG.E.U16 desc[UR18][R2.64], R17 ;  /* 0x0000001102007986 */ /* 0x000fe8000c101512 */
[----:B------:R-:W-:Y:S04]  /*7e20*/  STG.E.U16 desc[UR18][R2.64+0x2], R6 ;  /* 0x0000020602007986 */ /* 0x000fe8000c101512 */
[----:B------:R-:W-:Y:S04]  /*7e30*/  STG.E.U16 desc[UR18][R2.64+0x4], R18 ;  /* 0x0000041202007986 */ /* 0x000fe8000c101512 */
[----:B------:R0:W-:Y:S01]  /*7e40*/  STG.E.U16 desc[UR18][R2.64+0x6], R0 ;  /* 0x0000060002007986 */ /* 0x0001e2000c101512 */
[----:B----4-:R-:W-:-:S02]  /*7e50*/  IADD3.X R121, R10, UR27, RZ, P1, !PT ;  /* 0x0000001b0a797c10 */ /* 0x010fc40008ffe4ff */
[----:B------:R-:W-:Y:S02]  /*7e60*/  IADD3 R118, P1, R118, UR26, RZ ;  /* 0x0000001a76767c10 */ /* 0x000fe4000ff3e0ff */
[----:B0-----:R-:W-:Y:S02]  /*7e70*/  PRMT R3, R20, 0x7632, R3 ;  /* 0x0000763214037816 */ /* 0x001fe40000000003 */
[----:B------:R-:W-:Y:S02]  /*7e80*/  IADD3.X R119, R119, UR27, RZ, P1, !PT ;  /* 0x0000001b77777c10 */ /* 0x000fe40008ffe4ff */
[----:B------:R-:W-:Y:S01]  /*7e90*/  PRMT R0, R4, 0x7632, R0 ;  /* 0x0000763204007816 */ /* 0x000fe20000000000 */
[----:B------:R1:W-:Y:S04]  /*7ea0*/  STG.E.U16 desc[UR18][R120.64], R19 ;  /* 0x0000001378007986 */ /* 0x0003e8000c101512 */
[----:B------:R1:W-:Y:S04]  /*7eb0*/  STG.E.U16 desc[UR18][R120.64+0x2], R60 ;  /* 0x0000023c78007986 */ /* 0x0003e8000c101512 */
[----:B------:R1:W-:Y:S04]  /*7ec0*/  STG.E.U16 desc[UR18][R120.64+0x4], R20 ;  /* 0x0000041478007986 */ /* 0x0003e8000c101512 */
[----:B------:R1:W-:Y:S04]  /*7ed0*/  STG.E.U16 desc[UR18][R120.64+0x6], R3 ;  /* 0x0000060378007986 */ /* 0x0003e8000c101512 */
[----:B------:R1:W-:Y:S04]  /*7ee0*/  STG.E.U16 desc[UR18][R118.64], R34 ;  /* 0x0000002276007986 */ /* 0x0003e8000c101512 */
[----:B------:R1:W-:Y:S04]  /*7ef0*/  STG.E.U16 desc[UR18][R118.64+0x2], R59 ;  /* 0x0000023b76007986 */ /* 0x0003e8000c101512 */
[----:B------:R1:W-:Y:S04]  /*7f00*/  STG.E.U16 desc[UR18][R118.64+0x4], R4 ;  /* 0x0000040476007986 */ /* 0x0003e8000c101512 */
[----:B------:R1:W-:Y:S01]  /*7f10*/  STG.E.U16 desc[UR18][R118.64+0x6], R0 ;  /* 0x0000060076007986 */ /* 0x0003e2000c101512 */
[----:B------:R-:W-:Y:S05]  /*7f20*/  @!P0 BRA `(.L_x_603) ;  /* 0xffffff8400f88947 */ /* 0x000fea000383ffff */
.L_x_593:
[----:B------:R-:W2:Y:S02]  /*7f30*/  S2UR UR16, SR_CTAID.Y ;  /* 0x00000000001079c3 */ /* 0x000ea40000002600 */
[----:B--2---:R-:W-:Y:S02]  /*7f40*/  USHF.L.U32 UR15, UR16, 0x2, URZ ;  /* 0x00000002100f7899 */ /* 0x004fe4000800063f */
        /* <DEDUP_REMOVED lines=9> */
[----:B-1----:R-:W1:Y:S01]  /*7fe0*/  LDC.64 R20, c[0x0][0x258] ;  /* 0x00009600ff147b82 */ /* 0x002e620000000a00 */
        /* <DEDUP_REMOVED lines=15> */
[----:B------:R-:W-:Y:S01]  /*80e0*/  UIADD3.X UR5, URZ, UR5, URZ, UP0, !UPT ;  /* 0x000000053f057290 */ /* 0x000fe200087fe43f */
[----:B------:R-:W-:-:S02]  /*80f0*/  MOV R5, 0xffffffff ;  /* 0xffffffff00057802 */ /* 0x000fc40000000f00 */
[----:B------:R-:W-:Y:S02]  /*8100*/  IADD3 R3, P0, P1, -R3, -0x9, -R2 ;  /* 0xfffffff703037810 */ /* 0x000fe4000791e902 */
[----:B------:R-:W-:Y:S02]  /*8110*/  SHF.L.U32 R7, R2, 0x1, RZ ;  /* 0x0000000102077819 */ /* 0x000fe400000006ff */
[----:B------:R-:W-:Y:S02]  /*8120*/  IADD3.X R4, ~R4, -0x1, R5, P0, P1 ;  /* 0xffffffff04047810 */ /* 0x000fe400007e2505 */
[----:B------:R-:W-:Y:S02]  /*8130*/  SHF.R.U32.HI R5, RZ, 0x4, R0 ;  /* 0x00000004ff057819 */ /* 0x000fe40000011600 */
[----:B------:R-:W-:Y:S01]  /*8140*/  LEA R12, R2, UR6, 0x7 ;  /* 0x00000006020c7c11 */ /* 0x000fe2000f8e38ff */
[----:B------:R-:W-:Y:S01]  /*8150*/  IMAD.WIDE.U32 R8, R4, -0x77777777, RZ ;  /* 0x8888888904087825 */ /* 0x000fe200078e00ff */
[----:B------:R-:W-:-:S02]  /*8160*/  IADD3 R6, R5, 0x1e, RZ ;  /* 0x0000001e05067810 */ /* 0x000fc40007ffe0ff */
[----:B------:R-:W-:Y:S02]  /*8170*/  LOP3.LUT R7, R7, 0x1f, R0, 0x78, !PT ;  /* 0x0000001f07077812 */ /* 0x000fe400078e7800 */
[----:B------:R-:W-:Y:S01]  /*8180*/  LOP3.LUT R14, RZ, R5, RZ, 0x33, !PT ;  /* 0x00000005ff0e7212 */ /* 0x000fe200078e33ff */
[C---:B------:R-:W-:Y:S01]  /*8190*/  IMAD.WIDE.U32 R10, P0, R3.reuse, -0x77777778, R8 ;  /* 0x88888888030a7825 */ /* 0x040fe20007800008 */
[----:B------:R-:W-:Y:S02]  /*81a0*/  VIMNMX.U32 R13, R6, 0x20, !PT ;  /* 0x00000020060d7848 */ /* 0x000fe40007fe0000 */
[----:B------:R-:W-:Y:S01]  /*81b0*/  IADD3 R49, P2, R2, 0x2d, RZ ;  /* 0x0000002d02317810 */ /* 0x000fe20007f5e0ff */
[----:B------:R-:W-:Y:S01]  /*81c0*/  IMAD.WIDE.U32 R8, R3, -0x77777777, RZ ;  /* 0x8888888903087825 */ /* 0x000fe200078e00ff */
[----:B------:R-:W-:Y:S02]  /*81d0*/  IADD3.X R17, RZ, RZ, RZ, P0, !PT ;  /* 0x000000ffff117210 */ /* 0x000fe400007fe4ff */
[----:B------:R-:W-:Y:S01]  /*81e0*/  IADD3 R8, R13, R14, RZ ;  /* 0x0000000e0d087210 */ /* 0x000fe20007ffe0ff */
[----:B------:R-:W-:Y:S01]  /*81f0*/  IMAD.MOV.U32 R16, RZ, RZ, R11 ;  /* 0x000000ffff107224 */ /* 0x000fe200078e000b */
[----:B------:R-:W-:Y:S01]  /*8200*/  IADD3 RZ, P1, R9, R10, RZ ;  /* 0x0000000a09ff7210 */ /* 0x000fe20007f3e0ff */
[----:B------:R-:W-:Y:S01]  /*8210*/  IMAD R7, R7, 0x4, R12 ;  /* 0x0000000407077824 */ /* 0x000fe200078e020c */
[----:B------:R-:W-:Y:S01]  /*8220*/  SHF.L.U32 R12, R0, 0x7, RZ ;  /* 0x00000007000c7819 */ /* 0x000fe200000006ff */
[----:B------:R-:W-:Y:S01]  /*8230*/  IMAD.WIDE.U32 R14, R8, -0x77777777, RZ ;  /* 0x88888889080e7825 */ /* 0x000fe200078e00ff */
[----:B------:R-:W-:-:S02]  /*8240*/  SHF.L.U32 R13, R0, 0x1, RZ ;  /* 0x00000001000d7819 */ /* 0x000fc400000006ff */
[----:B------:R-:W-:Y:S01]  /*8250*/  ISETP.LT.U32.AND P0, PT, R20, 0x9, PT ;  /* 0x000000091400780c */ /* 0x000fe20003f01070 */
[----:B------:R-:W-:Y:S01]  /*8260*/  IMAD.WIDE.U32.X R16, R4, -0x77777778, R16, P1 ;  /* 0x8888888804107825 */ /* 0x000fe200008e0410 */
[----:B------:R-:W-:Y:S02]  /*8270*/  LOP3.LUT R12, R12, 0x780, RZ, 0xc0, !PT ;  /* 0x000007800c0c7812 */ /* 0x000fe400078ec0ff */
[----:B------:R-:W-:Y:S01]  /*8280*/  LOP3.LUT R10, R13, 0x1e, RZ, 0xc0, !PT ;  /* 0x0000001e0d0a7812 */ /* 0x000fe200078ec0ff */
[----:B------:R-:W-:Y:S01]  /*8290*/  IMAD.X R53, RZ, RZ, RZ, P2 ;  /* 0x000000ffff357224 */ /* 0x000fe200010e06ff */
[----:B------:R-:W-:Y:S02]  /*82a0*/  IADD3 R9, R5, 0x3c, RZ ;  /* 0x0000003c05097810 */ /* 0x000fe40007ffe0ff */
[----:B------:R-:W-:Y:S02]  /*82b0*/  ISETP.LT.AND.EX P0, PT, R21, RZ, PT, P0 ;  /* 0x000000ff1500720c */ /* 0x000fe40003f01300 */
[----:B------:R-:W-:-:S02]  /*82c0*/  SHF.R.U64 R24, R16, 0x3, R17 ;  /* 0x0000000310187819 */ /* 0x000fc40000001211 */
[----:B------:R-:W-:Y:S02]  /*82d0*/  IADD3 R18, R12, UR6, RZ ;  /* 0x000000060c127c10 */ /* 0x000fe4000fffe0ff */
[-C--:B------:R-:W-:Y:S02]  /*82e0*/  LOP3.LUT R13, R6, R10.reuse, RZ, 0x3c, !PT ;  /* 0x0000000a060d7212 */ /* 0x080fe400078e3cff */
[-C--:B------:R-:W-:Y:S02]  /*82f0*/  LOP3.LUT R19, R9, R10.reuse, RZ, 0x3c, !PT ;  /* 0x0000000a09137212 */ /* 0x080fe400078e3cff */
[----:B------:R-:W-:Y:S02]  /*8300*/  LOP3.LUT R11, R5, R10, RZ, 0x3c, !PT ;  /* 0x0000000a050b7212 */ /* 0x000fe400078e3cff */
[----:B------:R-:W-:Y:S02]  /*8310*/  SEL R23, R20, 0x9, P0 ;  /* 0x0000000914177807 */ /* 0x000fe40000000000 */
[----:B------:R-:W-:-:S02]  /*8320*/  SEL R26, R21, RZ, P0 ;  /* 0x000000ff151a7207 */ /* 0x000fc40000000000 */
[----:B------:R-:W-:Y:S02]  /*8330*/  LEA.HI R22, R15, 0x1, RZ, 0x1c ;  /* 0x000000010f167811 */ /* 0x000fe400078fe0ff */
[C---:B------:R-:W-:Y:S02]  /*8340*/  IADD3 R16, P0, R2.reuse, 0xf, RZ ;  /* 0x0000000f02107810 */ /* 0x040fe40007f1e0ff */
[----:B------:R-:W-:Y:S02]  /*8350*/  IADD3 R17, P1, R2, 0x1e, RZ ;  /* 0x0000001e02117810 */ /* 0x000fe40007f3e0ff */
[----:B------:R-:W-:Y:S02]  /*8360*/  IADD3 R24, R24, 0x1, RZ ;  /* 0x0000000118187810 */ /* 0x000fe40007ffe0ff */
[-C--:B------:R-:W-:Y:S01]  /*8370*/  LEA R12, R13, R18.reuse, 0x2 ;  /* 0x000000120d0c7211 */ /* 0x080fe200078e10ff */
[----:B------:R-:W-:Y:S01]  /*8380*/  IMAD R13, R19, 0x4, R18 ;  /* 0x00000004130d7824 */ /* 0x000fe200078e0212 */
[----:B------:R-:W-:-:S02]  /*8390*/  LEA R11, R11, R18, 0x2 ;  /* 0x000000120b0b7211 */ /* 0x000fc400078e10ff */
[----:B------:R-:W-:Y:S02]  /*83a0*/  SHF.L.U64.HI R21, R23, 0x3, R26 ;  /* 0x0000000317157819 */ /* 0x000fe4000001021a */
[----:B------:R-:W-:Y:S02]  /*83b0*/  MOV R14, UR15 ;  /* 0x0000000f000e7c02 */ /* 0x000fe40008000f00 */
[C---:B------:R-:W-:Y:S02]  /*83c0*/  LOP3.LUT R15, R0.reuse, 0x1f, RZ, 0xc0, !PT ;  /* 0x0000001f000f7812 */ /* 0x040fe400078ec0ff */
[----:B------:R-:W-:Y:S02]  /*83d0*/  LOP3.LUT R47, R0, 0xf, RZ, 0xc0, !PT ;  /* 0x0000000f002f7812 */ /* 0x000fe400078ec0ff */
[----:B------:R-:W-:Y:S02]  /*83e0*/  IADD3 R18, R5, 0x5a, RZ ;  /* 0x0000005a05127810 */ /* 0x000fe40007ffe0ff */
[----:B------:R-:W-:-:S02]  /*83f0*/  IADD3.X R19, RZ, RZ, RZ, P0, !PT ;  /* 0x000000ffff137210 */ /* 0x000fc400007fe4ff */
[----:B------:R-:W-:Y:S02]  /*8400*/  IADD3.X R20, RZ, RZ, RZ, P1, !PT ;  /* 0x000000ffff147210 */ /* 0x000fe40000ffe4ff */
[----:B------:R-:W-:Y:S02]  /*8410*/  SHF.L.U32 R23, R23, 0x3, RZ ;  /* 0x0000000317177819 */ /* 0x000fe400000006ff */
[----:B------:R-:W-:Y:S02]  /*8420*/  LOP3.LUT R22, R22, 0x3, RZ, 0xc0, !PT ;  /* 0x0000000316167812 */ /* 0x000fe400078ec0ff */
[----:B------:R-:W-:-:S07]  /*8430*/  LOP3.LUT R24, R24, 0x3, RZ, 0xc0, !PT ;  /* 0x0000000318187812 */ /* 0x000fce00078ec0ff */
.L_x_620:
        /* <DEDUP_REMOVED lines=9> */
[----:B------:R-:W-:Y:S01]  /*84d0*/  IMAD.MOV.U32 R52, RZ, RZ, RZ ;  /* 0x000000ffff347224 */ /* 0x000fe200078e00ff */
[----:B------:R-:W-:Y:S02]  /*84e0*/  ISETP.NE.AND.EX P1, PT, RZ, RZ, PT, P1 ;  /* 0x000000ffff00720c */ /* 0x000fe40003f25310 */
[----:B------:R-:W-:Y:S02]  /*84f0*/  IADD3 R26, P2, R15, R14, RZ ;  /* 0x0000000e0f1a7210 */ /* 0x000fe40007f5e0ff */
[----:B------:R-:W-:Y:S02]  /*8500*/  ISETP.GE.U32.AND.EX P0, PT, R4, RZ, PT, P0 ;  /* 0x000000ff0400720c */ /* 0x000fe40003f06100 */
[----:B------:R-:W-:-:S02]  /*8510*/  MOV R48, R2 ;  /* 0x0000000200307202 */ /* 0x000fc40000000f00 */
        /* <DEDUP_REMOVED lines=21> */
[----:B------:R-:W-:Y:S02]  /*8670*/  MOV R46, R20 ;  /* 0x00000014002e7202 */ /* 0x000fe40000000f00 */
[----:B------:R-:W-:Y:S02]  /*8680*/  @P1 MOV R48, R49 ;  /* 0x0000003100301202 */ /* 0x000fe40000000f00 */
[----:B------:R-:W-:Y:S01]  /*8690*/  @P1 MOV R46, R53 ;  /* 0x00000035002e1202 */ /* 0x000fe20000000f00 */
[----:B--2---:R-:W-:Y:S01]  /*86a0*/  FADD.FTZ R25, R25, R30 ;  /* 0x0000001e19197221 */ /* 0x004fe20000010000 */
[----:B------:R-:W-:-:S03]  /*86b0*/  FADD.FTZ R52, R52, R31 ;  /* 0x0000001f34347221 */ /* 0x000fc60000010000 */
[----:B---3--:R-:W-:Y:S01]  /*86c0*/  @P1 FADD.FTZ R25, R25, R32 ;  /* 0x0000002019191221 */ /* 0x008fe20000010000 */
[----:B------:R-:W-:-:S07]  /*86d0*/  @P1 FADD.FTZ R52, R52, R33 ;  /* 0x0000002134341221 */ /* 0x000fce0000010000 */
.L_x_607:
[----:B------:R-:W-:Y:S05]  /*86e0*/  BSYNC B1 ;  /* 0x0000000000017941 */ /* 0x000fea0003800000 */
.L_x_606:
[----:B------:R-:W-:Y:S05]  /*86f0*/  @!P0 BRA `(.L_x_605) ;  /* 0x0000000400f08947 */ /* 0x000fea0003800000 */
[----:B------:R-:W-:Y:S01]  /*8700*/  SHF.L.U64.HI R29, R26, 0x1, R27 ;  /* 0x000000011a1d7819 */ /* 0x000fe2000001021b */
[----:B------:R-:W-:Y:S01]  /*8710*/  IMAD R27, R46, 0xf00, RZ ;  /* 0x00000f002e1b7824 */ /* 0x000fe200078e02ff */
[----:B------:R-:W-:Y:S01]  /*8720*/  SHF.L.U32 R28, R26, 0x1, RZ ;  /* 0x000000011a1c7819 */ /* 0x000fe200000006ff */
[----:B------:R-:W-:Y:S01]  /*8730*/  BSSY B1, `(.L_x_608) ;  /* 0x0000045000017945 */ /* 0x000fe20003800000 */
[----:B------:R-:W-:-:S03]  /*8740*/  IADD3 R26, P0, -R48, R23, RZ ;  /* 0x00000017301a7210 */ /* 0x000fc60007f1e1ff */
[----:B------:R-:W-:Y:S01]  /*8750*/  IMAD.WIDE.U32 R28, R48, 0xf00, R28 ;  /* 0x00000f00301c7825 */ /* 0x000fe200078e001c */
[----:B------:R-:W-:-:S03]  /*8760*/  ISETP.GT.U32.AND P1, PT, R26, 0xb4, PT ;  /* 0x000000b41a00780c */ /* 0x000fc60003f24070 */
[----:B------:R-:W-:Y:S01]  /*8770*/  IMAD.X R30, R21, 0x1, ~R46, P0 ;  /* 0x00000001151e7824 */ /* 0x000fe200000e0e2e */
[----:B------:R-:W-:Y:S02]  /*8780*/  IADD3 R27, R29, R27, RZ ;  /* 0x0000001b1d1b7210 */ /* 0x000fe40007ffe0ff */
[----:B------:R-:W-:Y:S02]  /*8790*/  LEA R26, P0, R28, UR4, 0x2 ;  /* 0x000000041c1a7c11 */ /* 0x000fe4000f8010ff */
[----:B------:R-:W-:Y:S02]  /*87a0*/  ISETP.GT.AND.EX P1, PT, R30, RZ, PT, P1 ;  /* 0x000000ff1e00720c */ /* 0x000fe40003f24310 */
[----:B------:R-:W-:Y:S02]  /*87b0*/  LEA.HI.X R27, R28, UR5, R27, 0x2, P0 ;  /* 0x000000051c1b7c11 */ /* 0x000fe400080f141b */
[----:B------:R-:W-:-:S09]  /*87c0*/  PLOP3.LUT P0, PT, PT, PT, PT, 0x80, 0x0 ;  /* 0x000000000000781c */ /* 0x000fd20003f0f070 */
[----:B------:R-:W-:Y:S05]  /*87d0*/  @!P1 BRA `(.L_x_609) ;  /* 0x0000000000e89947 */ /* 0x000fea0003800000 */
[----:B------:R-:W-:Y:S02]  /*87e0*/  IADD3 R67, P1, R23, -0xb4, RZ ;  /* 0xffffff4c17437810 */ /* 0x000fe40007f3e0ff */
[----:B------:R-:W-:Y:S02]  /*87f0*/  PLOP3.LUT P0, PT, PT, PT, PT, 0x8, 0x0 ;  /* 0x000000000000781c */ /* 0x000fe40003f0e170 */
[----:B------:R-:W-:-:S11]  /*8800*/  IADD3.X R69, R21, -0x1, RZ, P1, !PT ;  /* 0xffffffff15457810 */ /* 0x000fd60000ffe4ff */
.L_x_610:
        /* <DEDUP_REMOVED lines=55> */
.L_x_609:
[----:B------:R-:W-:Y:S05]  /*8b80*/  BSYNC B1 ;  /* 0x0000000000017941 */ /* 0x000fea0003800000 */
.L_x_608:
        /* <DEDUP_REMOVED lines=35> */
.L_x_612:
[----:B------:R-:W-:Y:S05]  /*8dc0*/  BSYNC B1 ;  /* 0x0000000000017941 */ /* 0x000fea0003800000 */
.L_x_611:
        /* <DEDUP_REMOVED lines=15> */
.L_x_605:
[----:B------:R-:W-:Y:S05]  /*8ec0*/  BSYNC B0 ;  /* 0x0000000000007941 */ /* 0x000fea0003800000 */
.L_x_604:
        /* <DEDUP_REMOVED lines=36> */
.L_x_629:
[----:B------:R-:W0:Y:S01]  /*9110*/  LDC.64 R26, c[0x0][0x218] ;  /* 0x00008600ff1a7b82 */ /* 0x000e220000000a00 */
[----:B------:R-:W-:Y:S01]  /*9120*/  ISETP.NE.AND P2, PT, R47, RZ, PT ;  /* 0x000000ff2f00720c */ /* 0x000fe20003f45270 */
[----:B---3--:R-:W-:Y:S01]  /*9130*/  FADD.FTZ R31, R37, R32 ;  /* 0x00000020251f7221 */ /* 0x008fe20000010000 */
[----:B------:R-:W-:Y:S02]  /*9140*/  IADD3 R25, R5, R14, RZ ;  /* 0x0000000e05197210 */ /* 0x000fe40007ffe0ff */
[----:B------:R-:W-:Y:S02]  /*9150*/  ISETP.NE.AND P0, PT, R22, 0x1, PT ;  /* 0x000000011600780c */ /* 0x000fe40003f05270 */
[----:B------:R-:W-:Y:S01]  /*9160*/  MOV R33, R6 ;  /* 0x0000000600217202 */ /* 0x000fe20000000f00 */
        /* <DEDUP_REMOVED lines=15> */
[----:B------:R-:W-:Y:S02]  /*9260*/  MOV R32, 0xffff ;  /* 0x0000ffff00207802 */ /* 0x000fe40000000f00 */
[----:B------:R-:W-:Y:S01]  /*9270*/  MOV R25, 0xffff ;  /* 0x0000ffff00197802 */ /* 0x000fe20000000f00 */
[----:B----4-:R-:W3:Y:S01]  /*9280*/  SHFL.BFLY PT, R36, R33, 0x8, 0x101f ;  /* 0x0d101f0021247f89 */ /* 0x010ee200000e0000 */
[----:B------:R-:W-:Y:S02]  /*9290*/  MOV R31, 0xffff ;  /* 0x0000ffff001f7802 */ /* 0x000fe40000000f00 */
[----:B------:R-:W-:Y:S01]  /*92a0*/  MOV R34, 0xffff ;  /* 0x0000ffff00227802 */ /* 0x000fe20000000f00 */
        /* <DEDUP_REMOVED lines=15> */
.L_x_639:
[----:B----4-:R-:W-:Y:S01]  /*93a0*/  FADD.FTZ R30, R42, R32 ;  /* 0x000000202a1e7221 */ /* 0x010fe20000010000 */
[----:B------:R-:W-:Y:S01]  /*93b0*/  @!P2 F2FP.BF16.F32.PACK_AB R25, RZ, R33 ;  /* 0x00000021ff19a23e */ /* 0x000fe200000010ff */
[----:B------:R-:W-:Y:S01]  /*93c0*/  IMAD.MOV.U32 R33, RZ, RZ, R9 ;  /* 0x000000ffff217224 */ /* 0x000fe200078e0009 */
[----:B------:R-:W-:Y:S02]  /*93d0*/  ISETP.NE.AND P0, PT, R22, 0x2, PT ;  /* 0x000000021600780c */ /* 0x000fe40003f05270 */
[----:B------:R-:W-:Y:S01]  /*93e0*/  @!P2 F2FP.BF16.F32.PACK_AB R30, RZ, R30 ;  /* 0x0000001eff1ea23e */ /* 0x000fe200000010ff */
[----:B------:R2:W-:Y:S04]  /*93f0*/  @!P2 STG.E.U16 desc[UR18][R26.64+0x3c], R25 ;  /* 0x00003c191a00a986 */ /* 0x0005e8000c101512 */
[----:B------:R2:W-:Y:S06]  /*9400*/  @!P2 STG.E.U16 desc[UR18][R28.64+0x3c], R30 ;  /* 0x00003c1e1c00a986 */ /* 0x0005ec000c101512 */
[----:B------:R-:W-:Y:S05]  /*9410*/  @!P0 BRA `(.L_x_615) ;  /* 0x0000000000848947 */ /* 0x000fea0003800000 */
[----:B------:R-:W-:Y:S01]  /*9420*/  HFMA2.MMA R33, -RZ, RZ, 0, 0 ;  /* 0x00000000ff217435 */ /* 0x000fe200000001ff */
[----:B------:R-:W-:Y:S01]  /*9430*/  MOV R35, RZ ;  /* 0x000000ff00237202 */ /* 0x000fe20000000f00 */
        /* <DEDUP_REMOVED lines=25> */
.L_x_649:
[----:B----4-:R-:W-:Y:S01]  /*95d0*/  FADD.FTZ R30, R42, R32 ;  /* 0x000000202a1e7221 */ /* 0x010fe20000010000 */
[----:B------:R-:W-:Y:S02]  /*95e0*/  @!P2 F2FP.BF16.F32.PACK_AB R25, RZ, R33 ;  /* 0x00000021ff19a23e */ /* 0x000fe400000010ff */
[----:B------:R-:W-:Y:S02]  /*95f0*/  MOV R33, R18 ;  /* 0x0000001200217202 */ /* 0x000fe40000000f00 */
[----:B------:R-:W-:Y:S01]  /*9600*/  @!P2 F2FP.BF16.F32.PACK_AB R30, RZ, R30 ;  /* 0x0000001eff1ea23e */ /* 0x000fe200000010ff */
[----:B------:R4:W-:Y:S04]  /*9610*/  @!P2 STG.E.U16 desc[UR18][R26.64+0x78], R25 ;  /* 0x000078191a00a986 */ /* 0x0009e8000c101512 */
[----:B------:R4:W-:Y:S02]  /*9620*/  @!P2 STG.E.U16 desc[UR18][R28.64+0x78], R30 ;  /* 0x0000781e1c00a986 */ /* 0x0009e4000c101512 */
.L_x_615:
[----:B------:R-:W-:Y:S05]  /*9630*/  BSYNC B0 ;  /* 0x0000000000007941 */ /* 0x000fea0003800000 */
.L_x_614:
[----:B------:R-:W-:-:S13]  /*9640*/  ISETP.GE.U32.AND P0, PT, R8, 0x5a, PT ;  /* 0x0000005a0800780c */ /* 0x000fda0003f06070 */
[----:B------:R-:W-:Y:S05]  /*9650*/  @!P0 BRA `(.L_x_613) ;  /* 0x0000000800548947 */ /* 0x000fea0003800000 */
[----:B------:R-:W-:Y:S02]  /*9660*/  ISETP.NE.AND P0, PT, R47, 0xf, PT ;  /* 0x0000000f2f00780c */ /* 0x000fe40003f05270 */
[----:B--234-:R-:W-:Y:S01]  /*9670*/  CS2R R26, SRZ ;  /* 0x00000000001a7805 */ /* 0x01cfe2000001ff00 */
[----:B------:R-:W-:-:S10]  /*9680*/  UMOV UR7, 0xffff ;  /* 0x0000ffff00077882 */ /* 0x000fd40000000000 */
[----:B0-----:R-:W-:Y:S02]  /*9690*/  @P0 LOP3.LUT R25, R33, R10, RZ, 0x3c, !PT ;  /* 0x0000000a21190212 */ /* 0x001fe400078e3cff */
[----:B------:R-:W-:-:S04]  /*96a0*/  @P0 LEA R28, R47, UR6, 0x7 ;  /* 0x000000062f1c0c11 */ /* 0x000fc8000f8e38ff */
[----:B------:R-:W-:-:S05]  /*96b0*/  @P0 LEA R25, R25, R28, 0x2 ;  /* 0x0000001c19190211 */ /* 0x000fca00078e10ff */
[----:B------:R0:W2:Y:S04]  /*96c0*/  @P0 LDS R26, [R25] ;  /* 0x00000000191a0984 */ /* 0x0000a80000000800 */
[----:B------:R0:W3:Y:S01]  /*96d0*/  @P0 LDS R27, [R25+0x780] ;  /* 0x00078000191b0984 */ /* 0x0000e20000000800 */
[----:B------:R-:W-:Y:S05]  /*96e0*/  BRA.DIV UR7, `(.L_x_619) ;  /* 0x0000001207ec7947 */ /* 0x000fea000b800000 */
[C---:B------:R-:W-:Y:S01]  /*96f0*/  @P0 IADD3 R35, R33.reuse, 0x1e, RZ ;  /* 0x0000001e21230810 */ /* 0x040fe20007ffe0ff */
[----:B------:R-:W-:Y:S01]  /*9700*/  @P0 VIADD R29, R33, 0x3c ;  /* 0x0000003c211d0836 */ /* 0x000fe20000000000 */
[----:B------:R-:W-:Y:S01]  /*9710*/  @P0 LEA R36, R47, UR6, 0x7 ;  /* 0x000000062f240c11 */ /* 0x000fe2000f8e38ff */
[----:B------:R-:W-:Y:S01]  /*9720*/  IMAD.MOV.U32 R32, RZ, RZ, 0xffff ;  /* 0x0000ffffff207424 */ /* 0x000fe200078e00ff */
[----:B------:R-:W-:Y:S01]  /*9730*/  @P0 LOP3.LUT R35, R35, R10, RZ, 0x3c, !PT ;  /* 0x0000000a23230212 */ /* 0x000fe200078e3cff */
[----:B------:R-:W-:Y:S01]  /*9740*/  IMAD.MOV.U32 R40, RZ, RZ, RZ ;  /* 0x000000ffff287224 */ /* 0x000fe200078e00ff */
[----:B------:R-:W-:Y:S02]  /*9750*/  @P0 LEA R28, R47, UR6, 0x7 ;  /* 0x000000062f1c0c11 */ /* 0x000fe4000f8e38ff */
[----:B------:R-:W-:Y:S02]  /*9760*/  CS2R R44, SRZ ;  /* 0x00000000002c7805 */ /* 0x000fe4000001ff00 */
[----:B------:R-:W-:Y:S01]  /*9770*/  @P0 LEA R35, R35, R36, 0x2 ;  /* 0x0000002423230211 */ /* 0x000fe200078e10ff */
[----:B---3--:R-:W3:Y:S01]  /*9780*/  SHFL.BFLY PT, R32, R27, 0x8, 0x101f ;  /* 0x0d101f001b207f89 */ /* 0x008ee200000e0000 */
[----:B------:R-:W-:Y:S01]  /*9790*/  @P0 LOP3.LUT R29, R29, R10, RZ, 0x3c, !PT ;  /* 0x0000000a1d1d0212 */ /* 0x000fe200078e3cff */
[----:B------:R-:W-:Y:S01]  /*97a0*/  IMAD.MOV.U32 R50, RZ, RZ, RZ ;  /* 0x000000ffff327224 */ /* 0x000fe200078e00ff */
[----:B------:R-:W-:Y:S01]  /*97b0*/  @P0 IADD3 R39, R33, 0x5a, RZ ;  /* 0x0000005a21270810 */ /* 0x000fe20007ffe0ff */
[----:B------:R-:W4:Y:S01]  /*97c0*/  @P0 LDS R38, [R35+0x780] ;  /* 0x0007800023260984 */ /* 0x000f220000000800 */
[----:B------:R-:W-:-:S02]  /*97d0*/  @P0 LEA R29, R29, R28, 0x2 ;  /* 0x0000001c1d1d0211 */ /* 0x000fc400078e10ff */
[----:B------:R-:W-:Y:S01]  /*97e0*/  @P0 LOP3.LUT R39, R39, R10, RZ, 0x3c, !PT ;  /* 0x0000000a27270212 */ /* 0x000fe200078e3cff */
[----:B------:R5:W1:Y:S01]  /*97f0*/  @P0 LDS R37, [R35] ;  /* 0x0000000023250984 */ /* 0x000a620000000800 */
[----:B0-----:R-:W-:Y:S02]  /*9800*/  MOV R25, 0xffff ;  /* 0x0000ffff00197802 */ /* 0x001fe40000000f00 */
[----:B------:R-:W-:Y:S01]  /*9810*/  @P0 LEA R28, R39, R28, 0x2 ;  /* 0x0000001c271c0211 */ /* 0x000fe200078e10ff */
[----:B------:R-:W0:Y:S01]  /*9820*/  @P0 LDS R48, [R29+0x780] ;  /* 0x000780001d300984 */ /* 0x000e220000000800 */
[----:B------:R-:W-:Y:S01]  /*9830*/  HFMA2.MMA R39, -RZ, RZ, 0, 0 ;  /* 0x00000000ff277435 */ /* 0x000fe200000001ff */
[----:B------:R-:W-:Y:S02]  /*9840*/  MOV R31, 0xffff ;  /* 0x0000ffff001f7802 */ /* 0x000fe40000000f00 */
[----:B------:R-:W-:Y:S01]  /*9850*/  @P0 LDS R46, [R29] ;  /* 0x000000001d2e0984 */ /* 0x000fe20000000800 */
[----:B------:R-:W-:-:S02]  /*9860*/  MOV R30, 0xffff ;  /* 0x0000ffff001e7802 */ /* 0x000fc40000000f00 */
[----:B------:R-:W-:Y:S01]  /*9870*/  MOV R34, 0xffff ;  /* 0x0000ffff00227802 */ /* 0x000fe20000000f00 */
[----:B------:R-:W-:Y:S01]  /*9880*/  @P0 LDS R52, [R28] ;  /* 0x000000001c340984 */ /* 0x000fe20000000800 */
[----:B-----5:R-:W-:Y:S02]  /*9890*/  MOV R35, 0xffff ;  /* 0x0000ffff00237802 */ /* 0x020fe40000000f00 */
[----:B------:R-:W-:Y:S01]  /*98a0*/  MOV R36, 0xffff ;  /* 0x0000ffff00247802 */ /* 0x000fe20000000f00 */
[----:B------:R3:W-:Y:S01]  /*98b0*/  @P0 LDS R54, [R28+0x780] ;  /* 0x000780001c360984 */ /* 0x0007e20000000800 */
[----:B------:R-:W-:-:S03]  /*98c0*/  MOV R43, 0xffff ;  /* 0x0000ffff002b7802 */ /* 0x000fc60000000f00 */
[----:B--2---:R-:W2:Y:S01]  /*98d0*/  SHFL.BFLY PT, R29, R26, 0x8, 0x101f ;  /* 0x0d101f001a1d7f89 */ /* 0x004ea200000e0000 */
[----:B---3--:R-:W-:-:S05]  /*98e0*/  FADD.FTZ R28, R32, R27 ;  /* 0x0000001b201c7221 */ /* 0x008fca0000010000 */
[----:B------:R-:W3:Y:S01]  /*98f0*/  SHFL.BFLY PT, R32, R28, 0x4, 0x101f ;  /* 0x0c901f001c207f89 */ /* 0x000ee200000e0000 */
[----:B----4-:R-:W-:Y:S01]  /*9900*/  @P0 MOV R40, R38 ;  /* 0x0000002600280202 */ /* 0x010fe20000000f00 */
[----:B------:R-:W-:Y:S01]  /*9910*/  IMAD.MOV.U32 R38, RZ, RZ, 0xffff ;  /* 0x0000ffffff267424 */ /* 0x000fe200078e00ff */
[----:B-1----:R-:W-:-:S03]  /*9920*/  @P0 MOV R39, R37 ;  /* 0x0000002500270202 */ /* 0x002fc60000000f00 */
[----:B------:R-:W1:Y:S01]  /*9930*/  SHFL.BFLY PT, R41, R40, 0x8, 0x101f ;  /* 0x0d101f0028297f89 */ /* 0x000e6200000e0000 */
[----:B------:R-:W-:Y:S02]  /*9940*/  MOV R37, 0xffff ;  /* 0x0000ffff00257802 */ /* 0x000fe40000000f00 */
[----:B0-----:R-:W-:Y:S01]  /*9950*/  @P0 MOV R45, R48 ;  /* 0x00000030002d0202 */ /* 0x001fe20000000f00 */
[----:B------:R-:W0:Y:S01]  /*9960*/  SHFL.BFLY PT, R42, R39, 0x8, 0x101f ;  /* 0x0d101f00272a7f89 */ /* 0x000e2200000e0000 */
[----:B--2---:R-:W-:Y:S01]  /*9970*/  FADD.FTZ R29, R29, R26 ;  /* 0x0000001a1d1d7221 */ /* 0x004fe20000010000 */
[----:B------:R-:W-:Y:S01]  /*9980*/  HFMA2.MMA R48, -RZ, RZ, 0, 0 ;  /* 0x00000000ff307435 */ /* 0x000fe200000001ff */
[----:B------:R-:W-:Y:S02]  /*9990*/  @P0 MOV R44, R46 ;  /* 0x0000002e002c0202 */ /* 0x000fe40000000f00 */
[----:B------:R-:W2:Y:S03]  /*99a0*/  SHFL.BFLY PT, R46, R45, 0x8, 0x101f ;  /* 0x0d101f002d2e7f89 */ /* 0x000ea600000e0000 */
[----:B------:R-:W-:Y:S01]  /*99b0*/  @P0 MOV R48, R52 ;  /* 0x0000003400300202 */ /* 0x000fe20000000f00 */
[----:B------:R-:W4:Y:S01]  /*99c0*/  SHFL.BFLY PT, R51, R44, 0x8, 0x101f ;  /* 0x0d101f002c337f89 */ /* 0x000f2200000e0000 */
[----:B---3--:R-:W-:Y:S01]  /*99d0*/  FADD.FTZ R27, R28, R32 ;  /* 0x000000201c1b7221 */ /* 0x008fe20000010000 */
[----:B------:R-:W-:-:S02]  /*99e0*/  @P0 MOV R50, R54 ;  /* 0x0000003600320202 */ /* 0x000fc40000000f00 */
[----:B------:R-:W3:Y:S01]  /*99f0*/  SHFL.BFLY PT, R26, R29, 0x4, 0x101f ;  /* 0x0c901f001d1a7f89 */ /* 0x000ee200000e0000 */
[----:B------:R-:W-:Y:S02]  /*9a00*/  MOV R32, 0xffff ;  /* 0x0000ffff00207802 */ /* 0x000fe40000000f00 */
[----:B------:R-:W-:Y:S01]  /*9a10*/  MOV R28, 0xffff ;  /* 0x0000ffff001c7802 */ /* 0x000fe20000000f00 */
[----:B------:R-:W5:Y:S01]  /*9a20*/  SHFL.BFLY PT, R55, R48, 0x8, 0x101f ;  /* 0x0d101f0030377f89 */ /* 0x000f6200000e0000 */
[----:B------:R-:W-:Y:S01]  /*9a30*/  ISETP.NE.AND P0, PT, R47, RZ, PT ;  /* 0x000000ff2f00720c */ /* 0x000fe20003f05270 */
[----:B-1----:R-:W-:Y:S02]  /*9a40*/  FADD.FTZ R41, R41, R40 ;  /* 0x0000002829297221 */ /* 0x002fe40000010000 */
[----:B------:R-:W1:Y:S01]  /*9a50*/  SHFL.BFLY PT, R57, R50, 0x8, 0x101f ;  /* 0x0d101f0032397f89 */ /* 0x000e6200000e0000 */
[----:B0-----:R-:W-:-:S03]  /*9a60*/  FADD.FTZ R42, R42, R39 ;  /* 0x000000272a2a7221 */ /* 0x001fc60000010000 */
[----:B------:R-:W0:Y:S01]  /*9a70*/  SHFL.BFLY PT, R40, R41, 0x4, 0x101f ;  /* 0x0c901f0029287f89 */ /* 0x000e2200000e0000 */
[----:B--2---:R-:W-:-:S03]  /*9a80*/  FADD.FTZ R46, R46, R45 ;  /* 0x0000002d2e2e7221 */ /* 0x004fc60000010000 */
[----:B------:R-:W2:Y:S01]  /*9a90*/  SHFL.BFLY PT, R39, R42, 0x4, 0x101f ;  /* 0x0c901f002a277f89 */ /* 0x000ea200000e0000 */
[----:B----4-:R-:W-:-:S03]  /*9aa0*/  FADD.FTZ R51, R51, R44 ;  /* 0x0000002c33337221 */ /* 0x010fc60000010000 */
[----:B------:R-:W4:Y:S01]  /*9ab0*/  SHFL.BFLY PT, R45, R46, 0x4, 0x101f ;  /* 0x0c901f002e2d7f89 */ /* 0x000f2200000e0000 */
[----:B---3--:R-:W-:-:S03]  /*9ac0*/  FADD.FTZ R26, R29, R26 ;  /* 0x0000001a1d1a7221 */ /* 0x008fc60000010000 */
[----:B------:R-:W3:Y:S01]  /*9ad0*/  SHFL.BFLY PT, R44, R51, 0x4, 0x101f ;  /* 0x0c901f00332c7f89 */ /* 0x000ee200000e0000 */
[----:B------:R-:W-:Y:S02]  /*9ae0*/  IMAD.MOV.U32 R29, RZ, RZ, 0xffff ;  /* 0x0000ffffff1d7424 */ /* 0x000fe400078e00ff */
[----:B-----5:R-:W-:Y:S01]  /*9af0*/  FADD.FTZ R55, R55, R48 ;  /* 0x0000003037377221 */ /* 0x020fe20000010000 */
[----:B------:R-:W5:Y:S01]  /*9b00*/  SHFL.BFLY PT, R32, R27, 0x2, 0x101f ;  /* 0x0c501f001b207f89 */ /* 0x000f6200000e0000 */
[----:B------:R-:W-:Y:S01]  /*9b10*/  MOV R48, 0xffff ;  /* 0x0000ffff00307802 */ /* 0x000fe20000000f00 */
[----:B-1----:R-:W-:Y:S02]  /*9b20*/  FADD.FTZ R57, R57, R50 ;  /* 0x0000003239397221 */ /* 0x002fe40000010000 */
[----:B------:R-:W1:Y:S01]  /*9b30*/  SHFL.BFLY PT, R29, R26, 0x2, 0x101f ;  /* 0x0c501f001a1d7f89 */ /* 0x000e6200000e0000 */
        /* <DEDUP_REMOVED lines=9> */
[----:B---3--:R-:W-:-:S03]  /*9bd0*/  FADD.FTZ R44, R51, R44 ;  /* 0x0000002c332c7221 */ /* 0x008fc60000010000 */
[----:B------:R-:W3:Y:S01]  /*9be0*/  SHFL.BFLY PT, R50, R57, 0x4, 0x101f ;  /* 0x0c901f0039327f89 */ /* 0x000ee200000e0000 */
[----:B------:R-:W-:Y:S01]  /*9bf0*/  IADD3 R25, R33, R14, RZ ;  /* 0x0000000e21197210 */ /* 0x000fe20007ffe0ff */
[----:B-----5:R-:W-:Y:S02]  /*9c00*/  FADD.FTZ R36, R27, R32 ;  /* 0x000000201b247221 */ /* 0x020fe40000010000 */
[----:B------:R-:W5:Y:S01]  /*9c10*/  SHFL.BFLY PT, R51, R44, 0x2, 0x101f ;  /* 0x0c501f002c337f89 */ /* 0x000f6200000e0000 */
[----:B-1----:R-:W-:-:S03]  /*9c20*/  FADD.FTZ R35, R26, R29 ;  /* 0x0000001d1a237221 */ /* 0x002fc60000010000 */
[----:B------:R-:W1:Y:S01]  /*9c30*/  SHFL.BFLY PT, R46, R45, 0x2, 0x101f ;  /* 0x0c501f002d2e7f89 */ /* 0x000e6200000e0000 */
[----:B------:R-:W1:Y:S01]  /*9c40*/  LDC.64 R26, c[0x0][0x218] ;  /* 0x00008600ff1a7b82 */ /* 0x000e620000000a00 */
[----:B0-----:R-:W-:Y:S01]  /*9c50*/  FADD.FTZ R48, R55, R48 ;  /* 0x0000003037307221 */ /* 0x001fe20000010000 */
[----:B------:R-:W-:Y:S01]  /*9c60*/  IMAD.MOV.U32 R55, RZ, RZ, 0xffff ;  /* 0x0000ffffff377424 */ /* 0x000fe200078e00ff */
[----:B------:R-:W0:Y:S01]  /*9c70*/  SHFL.BFLY PT, R37, R36, 0x1, 0x101f ;  /* 0x0c301f0024257f89 */ /* 0x000e2200000e0000 */
[----:B--2---:R-:W-:Y:S01]  /*9c80*/  FADD.FTZ R43, R40, R43 ;  /* 0x0000002b282b7221 */ /* 0x004fe20000010000 */
[----:B------:R-:W-:Y:S02]  /*9c90*/  MOV R40, 0xffff ;  /* 0x0000ffff00287802 */ /* 0x000fe40000000f00 */
[----:B------:R-:W2:Y:S01]  /*9ca0*/  SHFL.BFLY PT, R38, R35, 0x1, 0x101f ;  /* 0x0c301f0023267f89 */ /* 0x000ea200000e0000 */
[----:B----4-:R-:W-:Y:S01]  /*9cb0*/  FADD.FTZ R41, R39, R28 ;  /* 0x0000001c27297221 */ /* 0x010fe20000010000 */
[----:B------:R-:W-:Y:S01]  /*9cc0*/  MOV R39, 0xffff ;  /* 0x0000ffff00277802 */ /* 0x000fe20000000f00 */
[----:B------:R-:W4:Y:S01]  /*9cd0*/  LDC.64 R28, c[0x0][0x220] ;  /* 0x00008800ff1c7b82 */ /* 0x000f220000000a00 */
[----:B------:R-:W4:Y:S01]  /*9ce0*/  SHFL.BFLY PT, R42, R43, 0x1, 0x101f ;  /* 0x0c301f002b2a7f89 */ /* 0x000f2200000e0000 */
[----:B---3--:R-:W-:-:S03]  /*9cf0*/  FADD.FTZ R50, R57, R50 ;  /* 0x0000003239327221 */ /* 0x008fc60000010000 */
[----:B------:R-:W3:Y:S01]  /*9d00*/  SHFL.BFLY PT, R40, R41, 0x1, 0x101f ;  /* 0x0c301f0029287f89 */ /* 0x000ee200000e0000 */
[----:B-----5:R-:W-:Y:S01]  /*9d10*/  FADD.FTZ R51, R44, R51 ;  /* 0x000000332c337221 */ /* 0x020fe20000010000 */
[----:B------:R-:W-:Y:S02]  /*9d20*/  MOV R44, 0xffff ;  /* 0x0000ffff002c7802 */ /* 0x000fe40000000f00 */
[----:B------:R-:W5:Y:S01]  /*9d30*/  SHFL.BFLY PT, R39, R48, 0x2, 0x101f ;  /* 0x0c501f0030277f89 */ /* 0x000f6200000e0000 */
[----:B-1----:R-:W-:Y:S01]  /*9d40*/  FADD.FTZ R45, R45, R46 ;  /* 0x0000002e2d2d7221 */ /* 0x002fe20000010000 */
[----:B------:R-:W-:Y:S01]  /*9d50*/  MOV R46, 0xffff ;  /* 0x0000ffff002e7802 */ /* 0x000fe20000000f00 */
[----:B------:R-:W-:Y:S01]  /*9d60*/  IMAD.WIDE R26, R25, 0x2, R26 ;  /* 0x00000002191a7825 */ /* 0x000fe200078e021a */
[----:B------:R-:W1:Y:S03]  /*9d70*/  SHFL.BFLY PT, R44, R51, 0x1, 0x101f ;  /* 0x0c301f00332c7f89 */ /* 0x000e6600000e0000 */
[----:B0-----:R-:W-:Y:S01]  /*9d80*/  FADD.FTZ R36, R36, R37 ;  /* 0x0000002524247221 */ /* 0x001fe20000010000 */
[----:B------:R-:W0:Y:S01]  /*9d90*/  SHFL.BFLY PT, R46, R45, 0x1, 0x101f ;  /* 0x0c301f002d2e7f89 */ /* 0x000e2200000e0000 */
[----:B--2---:R-:W-:-:S03]  /*9da0*/  FADD.FTZ R35, R35, R38 ;  /* 0x0000002623237221 */ /* 0x004fc60000010000 */
[----:B------:R-:W-:Y:S01]  /*9db0*/  @!P0 F2FP.BF16.F32.PACK_AB R33, RZ, R36 ;  /* 0x00000024ff21823e */ /* 0x000fe200000010ff */
[----:B------:R-:W2:Y:S01]  /*9dc0*/  SHFL.BFLY PT, R55, R50, 0x2, 0x101f ;  /* 0x0c501f0032377f89 */ /* 0x000ea200000e0000 */
[----:B------:R-:W-:Y:S02]  /*9dd0*/  MOV R36, 0xffff ;  /* 0x0000ffff00247802 */ /* 0x000fe40000000f00 */
[----:B------:R-:W-:Y:S01]  /*9de0*/  @!P0 F2FP.BF16.F32.PACK_AB R32, RZ, R35 ;  /* 0x00000023ff20823e */ /* 0x000fe200000010ff */
[----:B----4-:R-:W-:Y:S01]  /*9df0*/  IMAD.WIDE R28, R25, 0x2, R28 ;  /* 0x00000002191c7825 */ /* 0x010fe200078e021c */
[----:B------:R-:W-:-:S03]  /*9e00*/  PRMT R34, R33, 0x7610, R34 ;  /* 0x0000761021227816 */ /* 0x000fc60000000022 */
[----:B------:R-:W-:Y:S01]  /*9e10*/  FADD.FTZ R30, R43, R42 ;  /* 0x0000002a2b1e7221 */ /* 0x000fe20000010000 */
[----:B---3--:R-:W-:Y:S01]  /*9e20*/  FADD.FTZ R40, R41, R40 ;  /* 0x0000002829287221 */ /* 0x008fe20000010000 */
[----:B------:R-:W-:Y:S03]  /*9e30*/  @!P0 STG.E.U16 desc[UR18][R26.64], R32 ;  /* 0x000000201a008986 */ /* 0x000fe6000c101512 */
[----:B------:R-:W-:Y:S01]  /*9e40*/  @!P0 F2FP.BF16.F32.PACK_AB R30, RZ, R30 ;  /* 0x0000001eff1e823e */ /* 0x000fe200000010ff */
[----:B-----5:R-:W-:Y:S01]  /*9e50*/  FADD.FTZ R39, R48, R39 ;  /* 0x0000002730277221 */ /* 0x020fe20000010000 */
[----:B------:R-:W-:Y:S01]  /*9e60*/  @!P0 F2FP.BF16.F32.PACK_AB R25, RZ, R40 ;  /* 0x00000028ff19823e */ /* 0x000fe200000010ff */
[----:B------:R3:W-:Y:S01]  /*9e70*/  @!P0 STG.E.U16 desc[UR18][R28.64], R34 ;  /* 0x000000221c008986 */ /* 0x0007e2000c101512 */
[----:B-1----:R-:W-:-:S03]  /*9e80*/  FADD.FTZ R31, R51, R44 ;  /* 0x0000002c331f7221 */ /* 0x002fc60000010000 */
[----:B------:R-:W1:Y:S01]  /*9e90*/  SHFL.BFLY PT, R36, R39, 0x1, 0x101f ;  /* 0x0c301f0027247f89 */ /* 0x000e6200000e0000 */
[----:B0-----:R-:W-:Y:S01]  /*9ea0*/  FADD.FTZ R33, R45, R46 ;  /* 0x0000002e2d217221 */ /* 0x001fe20000010000 */
[----:B------:R-:W-:Y:S01]  /*9eb0*/  @!P0 F2FP.BF16.F32.PACK_AB R31, RZ, R31 ;  /* 0x0000001fff1f823e */ /* 0x000fe200000010ff */
[----:B--2---:R-:W-:-:S03]  /*9ec0*/  FADD.FTZ R50, R50, R55 ;  /* 0x0000003732327221 */ /* 0x004fc60000010000 */
[----:B------:R-:W-:Y:S02]  /*9ed0*/  @!P0 F2FP.BF16.F32.PACK_AB R33, RZ, R33 ;  /* 0x00000021ff21823e */ /* 0x000fe400000010ff */
[----:B---3--:R-:W-:Y:S02]  /*9ee0*/  PRMT R34, R25, 0x7610, R34 ;  /* 0x0000761019227816 */ /* 0x008fe40000000022 */
[----:B------:R-:W-:-:S03]  /*9ef0*/  MOV R25, 0xffff ;  /* 0x0000ffff00197802 */ /* 0x000fc60000000f00 */
[----:B------:R0:W-:Y:S04]  /*9f00*/  @!P0 STG.E.U16 desc[UR18][R26.64+0x3c], R34 ;  /* 0x00003c221a008986 */ /* 0x0001e8000c101512 */
[----:B------:R0:W-:Y:S04]  /*9f10*/  @!P0 STG.E.U16 desc[UR18][R28.64+0x3c], R30 ;  /* 0x00003c1e1c008986 */ /* 0x0001e8000c101512 */
[----:B------:R0:W-:Y:S01]  /*9f20*/  @!P0 STG.E.U16 desc[UR18][R26.64+0x78], R31 ;  /* 0x0000781f1a008986 */ /* 0x0001e2000c101512 */
[----:B-1----:R-:W-:-:S03]  /*9f30*/  FADD.FTZ R36, R39, R36 ;  /* 0x0000002427247221 */ /* 0x002fc60000010000 */
[----:B------:R0:W1:Y:S04]  /*9f40*/  SHFL.BFLY PT, R32, R50, 0x1, 0x101f ;  /* 0x0c301f0032207f89 */ /* 0x00006800000e0000 */
[----:B------:R0:W-:Y:S02]  /*9f50*/  @!P0 STG.E.U16 desc[UR18][R28.64+0x78], R33 ;  /* 0x000078211c008986 */ /* 0x0001e4000c101512 */
.L_x_683:
[----:B01----:R-:W-:Y:S01]  /*9f60*/  FADD.FTZ R30, R50, R32 ;  /* 0x00000020321e7221 */ /* 0x003fe20000010000 */
[----:B------:R-:W-:-:S04]  /*9f70*/  @!P0 F2FP.BF16.F32.PACK_AB R25, RZ, R36 ;  /* 0x00000024ff19823e */ /* 0x000fc800000010ff */
[----:B------:R-:W-:Y:S01]  /*9f80*/  @!P0 F2FP.BF16.F32.PACK_AB R30, RZ, R30 ;  /* 0x0000001eff1e823e */ /* 0x000fe200000010ff */
[----:B------:R0:W-:Y:S04]  /*9f90*/  @!P0 STG.E.U16 desc[UR18][R26.64+0xb4], R25 ;  /* 0x0000b4191a008986 */ /* 0x0001e8000c101512 */
[----:B------:R0:W-:Y:S02]  /*9fa0*/  @!P0 STG.E.U16 desc[UR18][R28.64+0xb4], R30 ;  /* 0x0000b41e1c008986 */ /* 0x0001e4000c101512 */
.L_x_613:
[----:B------:R-:W-:Y:S05]  /*9fb0*/  WARPSYNC.ALL ;  /* 0x0000000000007948 */ /* 0x000fea0003800000 */
[----:B------:R-:W-:Y:S01]  /*9fc0*/  IADD3 R14, R14, 0x900, RZ ;  /* 0x000009000e0e7810 */ /* 0x000fe20007ffe0ff */
[----:B------:R-:W-:Y:S03]  /*9fd0*/  BAR.SYNC.DEFER_BLOCKING 0x0 ;  /* 0x0000000000007b1d */ /* 0x000fe60000010000 */
[----:B------:R-:W-:-:S13]  /*9fe0*/  ISETP.GE.AND P0, PT, R14, UR20, PT ;  /* 0x000000140e007c0c */ /* 0x000fda000bf06270 */
[----:B------:R-:W-:Y:S05]  /*9ff0*/  @!P0 BRA `(.L_x_620) ;  /* 0xffffffe400108947 */ /* 0x000fea000383ffff */
[----:B------:R-:W-:Y:S05]  /*a000*/  EXIT ;  /* 0x000000000000794d */ /* 0x000fea0003800000 */
.L_x_616:
[----:B------:R-:W-:Y:S01]  /*a010*/  HFMA2.MMA R30, -RZ, RZ, 0, 0.000503063201904296875 ;  /* 0x0000101fff1e7435 */ /* 0x000fe200000001ff */
[----:B--2---:R-:W-:Y:S01]  /*a020*/  MOV R34, R26 ;  /* 0x0000001a00227202 */ /* 0x004fe20000000f00 */
[----:B------:R-:W-:Y:S01]  /*a030*/  IMAD.MOV.U32 R31, RZ, RZ, 0x8 ;  /* 0x00000008ff1f7424 */ /* 0x000fe200078e00ff */
[----:B0-----:R-:W-:-:S08]  /*a040*/  MOV R25, 0xffff ;  /* 0x0000ffff00197802 */ /* 0x001fd00000000f00 */
[----:B-1-3--:R-:W-:Y:S05]  /*a050*/  WARPSYNC.COLLECTIVE R25, `(.L_x_621) ;  /* 0x0000000019087348 */ /* 0x00afea0003c00000 */
[----:B------:R0:W2:Y:S02]  /*a060*/  SHFL.BFLY P3, R32, R34, R31, R30 ;  /* 0x0c00001f22207389 */ /* 0x0000a4000006001e */
[----:B0123--:R-:W-:Y:S01]  /*a070*/  ENDCOLLECTIVE ;  /* 0x000000000000791b */ /* 0x00ffe20003800000 */
.L_x_621:
[----:B------:R-:W-:Y:S02]  /*a080*/  MOV R34, R27 ;  /* 0x0000001b00227202 */ /* 0x000fe40000000f00 */
[----:B------:R-:W-:-:S07]  /*a090*/  MOV R29, R32 ;  /* 0x00000020001d7202 */ /* 0x000fce0000000f00 */
[----:B------:R-:W-:Y:S05]  /*a0a0*/  WARPSYNC.COLLECTIVE R25, `(.L_x_622) ;  /* 0x0000000019087348 */ /* 0x000fea0003c00000 */
[----:B------:R0:W1:Y:S02]  /*a0b0*/  SHFL.BFLY P3, R32, R34, R31, R30 ;  /* 0x0c00001f22207389 */ /* 0x000064000006001e */
[----:B01----:R-:W-:Y:S01]  /*a0c0*/  ENDCOLLECTIVE ;  /* 0x000000000000791b */ /* 0x003fe20003800000 */
.L_x_622:
[----:B------:R-:W-:Y:S01]  /*a0d0*/  FADD.FTZ R29, R29, R26 ;  /* 0x0000001a1d1d7221 */ /* 0x000fe20000010000 */
[----:B------:R-:W-:-:S03]  /*a0e0*/  HFMA2.MMA R31, -RZ, RZ, 0, 2.384185791015625e-07 ;  /* 0x00000004ff1f7435 */ /* 0x000fc600000001ff */
[----:B------:R-:W-:Y:S01]  /*a0f0*/  IMAD.MOV.U32 R34, RZ, RZ, R29 ;  /* 0x000000ffff227224 */ /* 0x000fe200078e001d */
[----:B------:R-:W-:-:S07]  /*a100*/  MOV R28, R32 ;  /* 0x00000020001c7202 */ /* 0x000fce0000000f00 */
[----:B------:R-:W-:Y:S05]  /*a110*/  WARPSYNC.COLLECTIVE R25, `(.L_x_623) ;  /* 0x0000000019087348 */ /* 0x000fea0003c00000 */
[----:B------:R0:W1:Y:S02]  /*a120*/  SHFL.BFLY P3, R32, R34, R31, R30 ;  /* 0x0c00001f22207389 */ /* 0x000064000006001e */
[----:B01----:R-:W-:Y:S01]  /*a130*/  ENDCOLLECTIVE ;  /* 0x000000000000791b */ /* 0x003fe20003800000 */
.L_x_623:
[----:B------:R-:W-:-:S05]  /*a140*/  FADD.FTZ R28, R28, R27 ;  /* 0x0000001b1c1c7221 */ /* 0x000fca0000010000 */
[----:B------:R-:W-:Y:S02]  /*a150*/  MOV R34, R28 ;  /* 0x0000001c00227202 */ /* 0x000fe40000000f00 */
[----:B------:R-:W-:-:S07]  /*a160*/  MOV R36, R32 ;  /* 0x0000002000247202 */ /* 0x000fce0000000f00 */
[----:B------:R-:W-:Y:S05]  /*a170*/  WARPSYNC.COLLECTIVE R25, `(.L_x_624) ;  /* 0x0000000019087348 */ /* 0x000fea0003c00000 */
[----:B------:R0:W1:Y:S02]  /*a180*/  SHFL.BFLY P3, R32, R34, R31, R30 ;  /* 0x0c00001f22207389 */ /* 0x000064000006001e */
[----:B01----:R-:W-:Y:S01]  /*a190*/  ENDCOLLECTIVE ;  /* 0x000000000000791b */ /* 0x003fe20003800000 */
.L_x_624:
[----:B------:R-:W-:-:S05]  /*a1a0*/  FADD.FTZ R36, R29, R36 ;  /* 0x000000241d247221 */ /* 0x000fca0000010000 */
[----:B------:R-:W-:Y:S01]  /*a1b0*/  MOV R34, R36 ;  /* 0x0000002400227202 */ /* 0x000fe20000000f00 */
[----:B------:R-:W-:Y:S01]  /*a1c0*/  IMAD.MOV.U32 R31, RZ, RZ, 0x2 ;  /* 0x00000002ff1f7424 */ /* 0x000fe200078e00ff */
[----:B------:R-:W-:-:S07]  /*a1d0*/  MOV R33, R32 ;  /* 0x0000002000217202 */ /* 0x000fce0000000f00 */
[----:B------:R-:W-:Y:S05]  /*a1e0*/  WARPSYNC.COLLECTIVE R25, `(.L_x_625) ;  /* 0x0000000019087348 */ /* 0x000fea0003c00000 */
[----:B------:R0:W1:Y:S02]  /*a1f0*/  SHFL.BFLY P3, R32, R34, R31, R30 ;  /* 0x0c00001f22207389 */ /* 0x000064000006001e */
[----:B01----:R-:W-:Y:S01]  /*a200*/  ENDCOLLECTIVE ;  /* 0x000000000000791b */ /* 0x003fe20003800000 */
.L_x_625:
[----:B------:R-:W-:-:S05]  /*a210*/  FADD.FTZ R33, R28, R33 ;  /* 0x000000211c217221 */ /* 0x000fca0000010000 */
[----:B------:R-:W-:Y:S02]  /*a220*/  MOV R34, R33 ;  /* 0x0000002100227202 */ /* 0x000fe40000000f00 */
[----:B------:R-:W-:-:S07]  /*a230*/  MOV R35, R32 ;  /* 0x0000002000237202 */ /* 0x000fce0000000f00 */
[----:B------:R-:W-:Y:S05]  /*a240*/  WARPSYNC.COLLECTIVE R25, `(.L_x_626) ;  /* 0x0000000019087348 */ /* 0x000fea0003c00000 */
[----:B------:R0:W1:Y:S02]  /*a250*/  SHFL.BFLY P3, R32, R34, R31, R30 ;  /* 0x0c00001f22207389 */ /* 0x000064000006001e */
[----:B01----:R-:W-:Y:S01]  /*a260*/  ENDCOLLECTIVE ;  /* 0x000000000000791b */ /* 0x003fe20003800000 */
.L_x_626:
[----:B------:R-:W-:Y:S01]  /*a270*/  FADD.FTZ R35, R36, R35 ;  /* 0x0000002324237221 */ /* 0x000fe20000010000 */
[----:B------:R-:W-:-:S04]  /*a280*/  HFMA2.MMA R31, -RZ, RZ, 0, 5.9604644775390625e-08 ;  /* 0x00000001ff1f7435 */ /* 0x000fc800000001ff */
[----:B------:R-:W-:Y:S02]  /*a290*/  MOV R34, R35 ;  /* 0x0000002300227202 */ /* 0x000fe40000000f00 */
[----:B------:R-:W-:-:S07]  /*a2a0*/  MOV R26, R32 ;  /* 0x00000020001a7202 */ /* 0x000fce0000000f00 */
[----:B------:R-:W-:Y:S05]  /*a2b0*/  WARPSYNC.COLLECTIVE R25, `(.L_x_627) ;  /* 0x0000000019087348 */ /* 0x000fea0003c00000 */
[----:B------:R0:W1:Y:S02]  /*a2c0*/  SHFL.BFLY P3, R32, R34, R31, R30 ;  /* 0x0c00001f22207389 */ /* 0x000064000006001e */
[----:B01----:R-:W-:Y:S01]  /*a2d0*/  ENDCOLLECTIVE ;  /* 0x000000000000791b */ /* 0x003fe20003800000 */
.L_x_627:
[----:B------:R-:W-:-:S05]  /*a2e0*/  FADD.FTZ R37, R33, R26 ;  /* 0x0000001a21257221 */ /* 0x000fca0000010000 */
[----:B------:R-:W-:Y:S01]  /*a2f0*/  MOV R34, R37 ;  /* 0x0000002500227202 */ /* 0x000fe20000000f00 */
[----:B------:R-:W-:-:S07]  /*a300*/  IMAD.MOV.U32 R38, RZ, RZ, R32 ;  /* 0x000000ffff267224 */ /* 0x000fce00078e0020 */
[----:B------:R-:W-:Y:S05]  /*a310*/  WARPSYNC.COLLECTIVE R25, `(.L_x_628) ;  /* 0x0000000019087348 */ /* 0x000fea0003c00000 */
[----:B------:R0:W1:Y:S02]  /*a320*/  SHFL.BFLY P3, R32, R34, R31, R30 ;  /* 0x0c00001f22207389 */ /* 0x000064000006001e */
[----:B01----:R-:W-:Y:S01]  /*a330*/  ENDCOLLECTIVE ;  /* 0x000000000000791b */ /* 0x003fe20003800000 */
.L_x_628:
[----:B------:R-:W-:Y:S01]  /*a340*/  FADD.FTZ R38, R35, R38 ;  /* 0x0000002623267221 */ /* 0x000fe20000010000 */
[----:B------:R-:W-:Y:S06]  /*a350*/  BRA `(.L_x_629) ;  /* 0xffffffec006c7947 */ /* 0x000fec000383ffff */
.L_x_617:
[----:B------:R-:W-:Y:S01]  /*a360*/  BSSY B1, `(.L_x_630) ;  /* 0x0000008000017945 */ /* 0x000fe20003800000 */
[----:B----4-:R-:W-:Y:S02]  /*a370*/  MOV R34, R33 ;  /* 0x0000002100227202 */ /* 0x010fe40000000f00 */
[----:B---3--:R-:W-:Y:S02]  /*a380*/  MOV R31, 0x8 ;  /* 0x00000008001f7802 */ /* 0x008fe40000000f00 */
[----:B------:R-:W-:Y:S02]  /*a390*/  MOV R30, 0x101f ;  /* 0x0000101f001e7802 */ /* 0x000fe40000000f00 */
[----:B------:R-:W-:-:S07]  /*a3a0*/  MOV R25, 0xffff ;  /* 0x0000ffff00197802 */ /* 0x000fce0000000f00 */
[----:B012---:R-:W-:Y:S05]  /*a3b0*/  WARPSYNC.COLLECTIVE R25, `(.L_x_631) ;  /* 0x0000000019087348 */ /* 0x007fea0003c00000 */
[----:B------:R3:W4:Y:S02]  /*a3c0*/  SHFL.BFLY P3, R32, R34, R31, R30 ;  /* 0x0c00001f22207389 */ /* 0x000724000006001e */
[----:B01234-:R-:W-:Y:S01]  /*a3d0*/  ENDCOLLECTIVE ;  /* 0x000000000000791b */ /* 0x01ffe20003800000 */
.L_x_631:
[----:B------:R-:W-:Y:S05]  /*a3e0*/  BSYNC B1 ;  /* 0x0000000000017941 */ /* 0x000fea0003800000 */
.L_x_630:
[----:B------:R-:W-:Y:S01]  /*a3f0*/  HFMA2.MMA R31, -RZ, RZ, 0, 4.76837158203125e-07 ;  /* 0x00000008ff1f7435 */ /* 0x000fe200000001ff */
[----:B------:R-:W-:Y:S01]  /*a400*/  MOV R34, R35 ;  /* 0x0000002300227202 */ /* 0x000fe20000000f00 */
[----:B------:R-:W-:Y:S01]  /*a410*/  IMAD.MOV.U32 R36, RZ, RZ, R32 ;  /* 0x000000ffff247224 */ /* 0x000fe200078e0020 */
[----:B------:R-:W-:Y:S02]  /*a420*/  MOV R30, 0x101f ;  /* 0x0000101f001e7802 */ /* 0x000fe40000000f00 */
[----:B------:R-:W-:Y:S01]  /*a430*/  MOV R25, 0xffff ;  /* 0x0000ffff00197802 */ /* 0x000fe20000000f00 */
[----:B------:R-:W-:-:S07]  /*a440*/  FADD.FTZ R36, R36, R33 ;  /* 0x0000002124247221 */ /* 0x000fce0000010000 */
[----:B------:R-:W-:Y:S05]  /*a450*/  WARPSYNC.COLLECTIVE R25, `(.L_x_632) ;  /* 0x0000000019087348 */ /* 0x000fea0003c00000 */
[----:B------:R0:W1:Y:S02]  /*a460*/  SHFL.BFLY P3, R32, R34, R31, R30 ;  /* 0x0c00001f22207389 */ /* 0x000064000006001e */
[----:B01----:R-:W-:Y:S01]  /*a470*/  ENDCOLLECTIVE ;  /* 0x000000000000791b */ /* 0x003fe20003800000 */
.L_x_632:
[----:B------:R-:W-:Y:S01]  /*a480*/  HFMA2.MMA R31, -RZ, RZ, 0, 2.384185791015625e-07 ;  /* 0x00000004ff1f7435 */ /* 0x000fe200000001ff */
[----:B------:R-:W-:Y:S01]  /*a490*/  IMAD.MOV.U32 R34, RZ, RZ, R36 ;  /* 0x000000ffff227224 */ /* 0x000fe200078e0024 */
[----:B------:R-:W-:-:S09]  /*a4a0*/  MOV R38, R32 ;  /* 0x0000002000267202 */ /* 0x000fd20000000f00 */
[----:B------:R-:W-:Y:S05]  /*a4b0*/  WARPSYNC.COLLECTIVE R25, `(.L_x_633) ;  /* 0x0000000019087348 */ /* 0x000fea0003c00000 */
[----:B------:R0:W1:Y:S02]  /*a4c0*/  SHFL.BFLY P3, R32, R34, R31, R30 ;  /* 0x0c00001f22207389 */ /* 0x000064000006001e */
[----:B01----:R-:W-:Y:S01]  /*a4d0*/  ENDCOLLECTIVE ;  /* 0x000000000000791b */ /* 0x003fe20003800000 */
.L_x_633:
[----:B------:R-:W-:-:S05]  /*a4e0*/  FADD.FTZ R38, R38, R35 ;  /* 0x0000002326267221 */ /* 0x000fca0000010000 */
[----:B------:R-:W-:Y:S02]  /*a4f0*/  MOV R34, R38 ;  /* 0x0000002600227202 */ /* 0x000fe40000000f00 */
[----:B------:R-:W-:-:S07]  /*a500*/  MOV R37, R32 ;  /* 0x0000002000257202 */ /* 0x000fce0000000f00 */
[----:B------:R-:W-:Y:S05]  /*a510*/  WARPSYNC.COLLECTIVE R25, `(.L_x_634) ;  /* 0x0000000019087348 */ /* 0x000fea0003c00000 */
[----:B------:R0:W1:Y:S02]  /*a520*/  SHFL.BFLY P3, R32, R34, R31, R30 ;  /* 0x0c00001f22207389 */ /* 0x000064000006001e */
[----:B01----:R-:W-:Y:S01]  /*a530*/  ENDCOLLECTIVE ;  /* 0x000000000000791b */ /* 0x003fe20003800000 */
.L_x_634:
[----:B------:R-:W-:-:S05]  /*a540*/  FADD.FTZ R37, R36, R37 ;  /* 0x0000002524257221 */ /* 0x000fca0000010000 */
[----:B------:R-:W-:Y:S01]  /*a550*/  MOV R34, R37 ;  /* 0x0000002500227202 */ /* 0x000fe20000000f00 */
[----:B------:R-:W-:Y:S01]  /*a560*/  IMAD.MOV.U32 R31, RZ, RZ, 0x2 ;  /* 0x00000002ff1f7424 */ /* 0x000fe200078e00ff */
[----:B------:R-:W-:-:S07]  /*a570*/  MOV R39, R32 ;  /* 0x0000002000277202 */ /* 0x000fce0000000f00 */
[----:B------:R-:W-:Y:S05]  /*a580*/  WARPSYNC.COLLECTIVE R25, `(.L_x_635) ;  /* 0x0000000019087348 */ /* 0x000fea0003c00000 */
[----:B------:R0:W1:Y:S02]  /*a590*/  SHFL.BFLY P3, R32, R34, R31, R30 ;  /* 0x0c00001f22207389 */ /* 0x000064000006001e */
[----:B01----:R-:W-:Y:S01]  /*a5a0*/  ENDCOLLECTIVE ;  /* 0x000000000000791b */ /* 0x003fe20003800000 */
.L_x_635:
[----:B------:R-:W-:-:S05]  /*a5b0*/  FADD.FTZ R39, R38, R39 ;  /* 0x0000002726277221 */ /* 0x000fca0000010000 */
[----:B------:R-:W-:Y:S02]  /*a5c0*/  MOV R34, R39 ;  /* 0x0000002700227202 */ /* 0x000fe40000000f00 */
[----:B------:R-:W-:-:S07]  /*a5d0*/  MOV R40, R32 ;  /* 0x0000002000287202 */ /* 0x000fce0000000f00 */
[----:B------:R-:W-:Y:S05]  /*a5e0*/  WARPSYNC.COLLECTIVE R25, `(.L_x_636) ;  /* 0x0000000019087348 */ /* 0x000fea0003c00000 */
[----:B------:R0:W1:Y:S02]  /*a5f0*/  SHFL.BFLY P3, R32, R34, R31, R30 ;  /* 0x0c00001f22207389 */ /* 0x000064000006001e */
[----:B01----:R-:W-:Y:S01]  /*a600*/  ENDCOLLECTIVE ;  /* 0x000000000000791b */ /* 0x003fe20003800000 */
.L_x_636:
[----:B------:R-:W-:Y:S01]  /*a610*/  FADD.FTZ R40, R37, R40 ;  /* 0x0000002825287221 */ /* 0x000fe20000010000 */
[----:B------:R-:W-:-:S04]  /*a620*/  HFMA2.MMA R31, -RZ, RZ, 0, 5.9604644775390625e-08 ;  /* 0x00000001ff1f7435 */ /* 0x000fc800000001ff */
[----:B------:R-:W-:Y:S02]  /*a630*/  MOV R34, R40 ;  /* 0x0000002800227202 */ /* 0x000fe40000000f00 */
[----:B------:R-:W-:-:S07]  /*a640*/  MOV R42, R32 ;  /* 0x00000020002a7202 */ /* 0x000fce0000000f00 */
[----:B------:R-:W-:Y:S05]  /*a650*/  WARPSYNC.COLLECTIVE R25, `(.L_x_637) ;  /* 0x0000000019087348 */ /* 0x000fea0003c00000 */
[----:B------:R0:W1:Y:S02]  /*a660*/  SHFL.BFLY P3, R32, R34, R31, R30 ;  /* 0x0c00001f22207389 */ /* 0x000064000006001e */
[----:B01----:R-:W-:Y:S01]  /*a670*/  ENDCOLLECTIVE ;  /* 0x000000000000791b */ /* 0x003fe20003800000 */
.L_x_637:
[----:B------:R-:W-:-:S05]  /*a680*/  FADD.FTZ R42, R39, R42 ;  /* 0x0000002a272a7221 */ /* 0x000fca0000010000 */
[----:B------:R-:W-:Y:S01]  /*a690*/  MOV R34, R42 ;  /* 0x0000002a00227202 */ /* 0x000fe20000000f00 */
[----:B------:R-:W-:-:S07]  /*a6a0*/  IMAD.MOV.U32 R33, RZ, RZ, R32 ;  /* 0x000000ffff217224 */ /* 0x000fce00078e0020 */
[----:B------:R-:W-:Y:S05]  /*a6b0*/  WARPSYNC.COLLECTIVE R25, `(.L_x_638) ;  /* 0x0000000019087348 */ /* 0x000fea0003c00000 */
[----:B------:R0:W1:Y:S02]  /*a6c0*/  SHFL.BFLY P3, R32, R34, R31, R30 ;  /* 0x0c00001f22207389 */ /* 0x000064000006001e */
[----:B01----:R-:W-:Y:S01]  /*a6d0*/  ENDCOLLECTIVE ;  /* 0x000000000000791b */ /* 0x003fe20003800000 */
.L_x_638:
[----:B------:R-:W-:Y:S01]  /*a6e0*/  FADD.FTZ R33, R40, R33 ;  /* 0x0000002128217221 */ /* 0x000fe20000010000 */
[----:B------:R-:W-:Y:S06]  /*a6f0*/  BRA `(.L_x_639) ;  /* 0xffffffec00287947 */ /* 0x000fec000383ffff */
.L_x_618:
[----:B------:R-:W-:Y:S01]  /*a700*/  BSSY B1, `(.L_x_640) ;  /* 0x0000008000017945 */ /* 0x000fe20003800000 */
[----:B0-----:R-:W-:Y:S02]  /*a710*/  MOV R34, R33 ;  /* 0x0000002100227202 */ /* 0x001fe40000000f00 */
[----:B------:R-:W-:Y:S02]  /*a720*/  MOV R31, 0x8 ;  /* 0x00000008001f7802 */ /* 0x000fe40000000f00 */
[----:B--2---:R-:W-:Y:S02]  /*a730*/  MOV R30, 0x101f ;  /* 0x0000101f001e7802 */ /* 0x004fe40000000f00 */
[----:B------:R-:W-:-:S07]  /*a740*/  MOV R25, 0xffff ;  /* 0x0000ffff00197802 */ /* 0x000fce0000000f00 */
[----:B-1-34-:R-:W-:Y:S05]  /*a750*/  WARPSYNC.COLLECTIVE R25, `(.L_x_641) ;  /* 0x0000000019087348 */ /* 0x01afea0003c00000 */
[----:B------:R0:W2:Y:S02]  /*a760*/  SHFL.BFLY P3, R32, R34, R31, R30 ;  /* 0x0c00001f22207389 */ /* 0x0000a4000006001e */
[----:B01234-:R-:W-:Y:S01]  /*a770*/  ENDCOLLECTIVE ;  /* 0x000000000000791b */ /* 0x01ffe20003800000 */
.L_x_641:
[----:B------:R-:W-:Y:S05]  /*a780*/  BSYNC B1 ;  /* 0x0000000000017941 */ /* 0x000fea0003800000 */
.L_x_640:
        /* <DEDUP_REMOVED lines=9> */
.L_x_642:
[----:B------:R-:W-:Y:S01]  /*a820*/  HFMA2.MMA R31, -RZ, RZ, 0, 2.384185791015625e-07 ;  /* 0x00000004ff1f7435 */ /* 0x000fe200000001ff */
[----:B------:R-:W-:Y:S01]  /*a830*/  IMAD.MOV.U32 R34, RZ, RZ, R36 ;  /* 0x000000ffff227224 */ /* 0x000fe200078e0024 */
[----:B------:R-:W-:-:S09]  /*a840*/  MOV R38, R32 ;  /* 0x0000002000267202 */ /* 0x000fd20000000f00 */
[----:B------:R-:W-:Y:S05]  /*a850*/  WARPSYNC.COLLECTIVE R25, `(.L_x_643) ;  /* 0x0000000019087348 */ /* 0x000fea0003c00000 */
[----:B------:R0:W1:Y:S02]  /*a860*/  SHFL.BFLY P3, R32, R34, R31, R30 ;  /* 0x0c00001f22207389 */ /* 0x000064000006001e */
[----:B01----:R-:W-:Y:S01]  /*a870*/  ENDCOLLECTIVE ;  /* 0x000000000000791b */ /* 0x003fe20003800000 */
.L_x_643:
[----:B------:R-:W-:-:S05]  /*a880*/  FADD.FTZ R38, R38, R35 ;  /* 0x0000002326267221 */ /* 0x000fca0000010000 */
[----:B------:R-:W-:Y:S02]  /*a890*/  MOV R34, R38 ;  /* 0x0000002600227202 */ /* 0x000fe40000000f00 */
[----:B------:R-:W-:-:S07]  /*a8a0*/  MOV R37, R32 ;  /* 0x0000002000257202 */ /* 0x000fce0000000f00 */
[----:B------:R-:W-:Y:S05]  /*a8b0*/  WARPSYNC.COLLECTIVE R25, `(.L_x_644) ;  /* 0x0000000019087348 */ /* 0x000fea0003c00000 */
[----:B------:R0:W1:Y:S02]  /*a8c0*/  SHFL.BFLY P3, R32, R34, R31, R30 ;  /* 0x0c00001f22207389 */ /* 0x000064000006001e */
[----:B01----:R-:W-:Y:S01]  /*a8d0*/  ENDCOLLECTIVE ;  /* 0x000000000000791b */ /* 0x003fe20003800000 */
.L_x_644:
[----:B------:R-:W-:-:S05]  /*a8e0*/  FADD.FTZ R37, R36, R37 ;  /* 0x0000002524257221 */ /* 0x000fca0000010000 */
[----:B------:R-:W-:Y:S01]  /*a8f0*/  MOV R34, R37 ;  /* 0x0000002500227202 */ /* 0x000fe20000000f00 */
[----:B------:R-:W-:Y:S01]  /*a900*/  IMAD.MOV.U32 R31, RZ, RZ, 0x2 ;  /* 0x00000002ff1f7424 */ /* 0x000fe200078e00ff */
[----:B------:R-:W-:-:S07]  /*a910*/  MOV R39, R32 ;  /* 0x0000002000277202 */ /* 0x000fce0000000f00 */
[----:B------:R-:W-:Y:S05]  /*a920*/  WARPSYNC.COLLECTIVE R25, `(.L_x_645) ;  /* 0x0000000019087348 */ /* 0x000fea0003c00000 */
[----:B------:R0:W1:Y:S02]  /*a930*/  SHFL.BFLY P3, R32, R34, R31, R30 ;  /* 0x0c00001f22207389 */ /* 0x000064000006001e */
[----:B01----:R-:W-:Y:S01]  /*a940*/  ENDCOLLECTIVE ;  /* 0x000000000000791b */ /* 0x003fe20003800000 */
.L_x_645:
[----:B------:R-:W-:-:S05]  /*a950*/  FADD.FTZ R39, R38, R39 ;  /* 0x0000002726277221 */ /* 0x000fca0000010000 */
[----:B------:R-:W-:Y:S02]  /*a960*/  MOV R34, R39 ;  /* 0x0000002700227202 */ /* 0x000fe40000000f00 */
[----:B------:R-:W-:-:S07]  /*a970*/  MOV R40, R32 ;  /* 0x0000002000287202 */ /* 0x000fce0000000f00 */
[----:B------:R-:W-:Y:S05]  /*a980*/  WARPSYNC.COLLECTIVE R25, `(.L_x_646) ;  /* 0x0000000019087348 */ /* 0x000fea0003c00000 */
[----:B------:R0:W1:Y:S02]  /*a990*/  SHFL.BFLY P3, R32, R34, R31, R30 ;  /* 0x0c00001f22207389 */ /* 0x000064000006001e */
[----:B01----:R-:W-:Y:S01]  /*a9a0*/  ENDCOLLECTIVE ;  /* 0x000000000000791b */ /* 0x003fe20003800000 */
.L_x_646:
[----:B------:R-:W-:Y:S01]  /*a9b0*/  FADD.FTZ R40, R37, R40 ;  /* 0x0000002825287221 */ /* 0x000fe20000010000 */
[----:B------:R-:W-:-:S04]  /*a9c0*/  HFMA2.MMA R31, -RZ, RZ, 0, 5.9604644775390625e-08 ;  /* 0x00000001ff1f7435 */ /* 0x000fc800000001ff */
[----:B------:R-:W-:Y:S02]  /*a9d0*/  MOV R34, R40 ;  /* 0x0000002800227202 */ /* 0x000fe40000000f00 */
[----:B------:R-:W-:-:S07]  /*a9e0*/  MOV R42, R32 ;  /* 0x00000020002a7202 */ /* 0x000fce0000000f00 */
[----:B------:R-:W-:Y:S05]  /*a9f0*/  WARPSYNC.COLLECTIVE R25, `(.L_x_647) ;  /* 0x0000000019087348 */ /* 0x000fea0003c00000 */
[----:B------:R0:W1:Y:S02]  /*aa00*/  SHFL.BFLY P3, R32, R34, R31, R30 ;  /* 0x0c00001f22207389 */ /* 0x000064000006001e */
[----:B01----:R-:W-:Y:S01]  /*aa10*/  ENDCOLLECTIVE ;  /* 0x000000000000791b */ /* 0x003fe20003800000 */
.L_x_647:
[----:B------:R-:W-:-:S05]  /*aa20*/  FADD.FTZ R42, R39, R42 ;  /* 0x0000002a272a7221 */ /* 0x000fca0000010000 */
[----:B------:R-:W-:Y:S01]  /*aa30*/  MOV R34, R42 ;  /* 0x0000002a00227202 */ /* 0x000fe20000000f00 */
[----:B------:R-:W-:-:S07]  /*aa40*/  IMAD.MOV.U32 R33, RZ, RZ, R32 ;  /* 0x000000ffff217224 */ /* 0x000fce00078e0020 */
[----:B------:R-:W-:Y:S05]  /*aa50*/  WARPSYNC.COLLECTIVE R25, `(.L_x_648) ;  /* 0x0000000019087348 */ /* 0x000fea0003c00000 */
[----:B------:R0:W1:Y:S02]  /*aa60*/  SHFL.BFLY P3, R32, R34, R31, R30 ;  /* 0x0c00001f22207389 */ /* 0x000064000006001e */
[----:B01----:R-:W-:Y:S01]  /*aa70*/  ENDCOLLECTIVE ;  /* 0x000000000000791b */ /* 0x003fe20003800000 */
.L_x_648:
[----:B------:R-:W-:Y:S01]  /*aa80*/  FADD.FTZ R33, R40, R33 ;  /* 0x0000002128217221 */ /* 0x000fe20000010000 */
[----:B------:R-:W-:Y:S06]  /*aa90*/  BRA `(.L_x_649) ;  /* 0xffffffe800cc7947 */ /* 0x000fec000383ffff */
.L_x_619:
[----:B------:R-:W-:Y:S01]  /*aaa0*/  HFMA2.MMA R31, -RZ, RZ, 0, 4.76837158203125e-07 ;  /* 0x00000008ff1f7435 */ /* 0x000fe200000001ff */
[----:B------:R-:W-:Y:S01]  /*aab0*/  BSSY B0, `(.L_x_650) ;  /* 0x0000007000007945 */ /* 0x000fe20003800000 */
[----:B--2---:R-:W-:Y:S02]  /*aac0*/  MOV R34, R26 ;  /* 0x0000001a00227202 */ /* 0x004fe40000000f00 */
[----:B------:R-:W-:Y:S02]  /*aad0*/  MOV R30, 0x101f ;  /* 0x0000101f001e7802 */ /* 0x000fe40000000f00 */
[----:B0-----:R-:W-:-:S07]  /*aae0*/  MOV R25, 0xffff ;  /* 0x0000ffff00197802 */ /* 0x001fce0000000f00 */
[----:B-1-3--:R-:W-:Y:S05]  /*aaf0*/  WARPSYNC.COLLECTIVE R25, `(.L_x_651) ;  /* 0x0000000019087348 */ /* 0x00afea0003c00000 */
[----:B------:R0:W2:Y:S02]  /*ab00*/  SHFL.BFLY P3, R32, R34, R31, R30 ;  /* 0x0c00001f22207389 */ /* 0x0000a4000006001e */
[----:B0123--:R-:W-:Y:S01]  /*ab10*/  ENDCOLLECTIVE ;  /* 0x000000000000791b */ /* 0x00ffe20003800000 */
.L_x_651:
[----:B------:R-:W-:Y:S05]  /*ab20*/  BSYNC B0 ;  /* 0x0000000000007941 */ /* 0x000fea0003800000 */
.L_x_650:
[----:B------:R-:W-:Y:S01]  /*ab30*/  HFMA2.MMA R31, -RZ, RZ, 0, 4.76837158203125e-07 ;  /* 0x00000008ff1f7435 */ /* 0x000fe200000001ff */
[----:B------:R-:W-:Y:S01]  /*ab40*/  MOV R34, R27 ;  /* 0x0000001b00227202 */ /* 0x000fe20000000f00 */
[----:B------:R-:W-:Y:S01]  /*ab50*/  IMAD.MOV.U32 R29, RZ, RZ, R32 ;  /* 0x000000ffff1d7224 */ /* 0x000fe200078e0020 */
[----:B------:R-:W-:Y:S01]  /*ab60*/  MOV R30, 0x101f ;  /* 0x0000101f001e7802 */ /* 0x000fe20000000f00 */
[----:B------:R-:W-:Y:S01]  /*ab70*/  HFMA2.MMA R39, -RZ, RZ, 0, 0 ;  /* 0x00000000ff277435 */ /* 0x000fe200000001ff */
[----:B------:R-:W-:Y:S01]  /*ab80*/  MOV R25, 0xffff ;  /* 0x0000ffff00197802 */ /* 0x000fe20000000f00 */
[----:B------:R-:W-:Y:S01]  /*ab90*/  FADD.FTZ R29, R29, R26 ;  /* 0x0000001a1d1d7221 */ /* 0x000fe20000010000 */
[----:B------:R-:W-:Y:S02]  /*aba0*/  @P0 IADD3 R35, R33, 0x1e, RZ ;  /* 0x0000001e21230810 */ /* 0x000fe40007ffe0ff */
[----:B------:R-:W-:Y:S02]  /*abb0*/  CS2R R44, SRZ ;  /* 0x00000000002c7805 */ /* 0x000fe4000001ff00 */
[----:B------:R-:W-:-:S07]  /*abc0*/  @P0 LEA R36, R47, UR6, 0x7 ;  /* 0x000000062f240c11 */ /* 0x000fce000f8e38ff */
[----:B------:R-:W-:Y:S05]  /*abd0*/  WARPSYNC.COLLECTIVE R25, `(.L_x_652) ;  /* 0x0000000019087348 */ /* 0x000fea0003c00000 */
[----:B------:R0:W1:Y:S02]  /*abe0*/  SHFL.BFLY P3, R32, R34, R31, R30 ;  /* 0x0c00001f22207389 */ /* 0x000064000006001e */
[----:B01----:R-:W-:Y:S01]  /*abf0*/  ENDCOLLECTIVE ;  /* 0x000000000000791b */ /* 0x003fe20003800000 */
.L_x_652:
[----:B------:R-:W-:Y:S01]  /*ac00*/  @P0 LOP3.LUT R35, R35, R10, RZ, 0x3c, !PT ;  /* 0x0000000a23230212 */ /* 0x000fe200078e3cff */
[----:B------:R-:W-:Y:S01]  /*ac10*/  HFMA2.MMA R50, -RZ, RZ, 0, 0 ;  /* 0x00000000ff327435 */ /* 0x000fe200000001ff */
[----:B------:R-:W-:Y:S02]  /*ac20*/  MOV R40, RZ ;  /* 0x000000ff00287202 */ /* 0x000fe40000000f00 */
[----:B------:R-:W-:-:S05]  /*ac30*/  @P0 LEA R35, R35, R36, 0x2 ;  /* 0x0000002423230211 */ /* 0x000fca00078e10ff */
[----:B------:R0:W1:Y:S01]  /*ac40*/  @P0 LDS R38, [R35+0x780] ;  /* 0x0007800023260984 */ /* 0x0000620000000800 */
[----:B------:R-:W-:Y:S01]  /*ac50*/  MOV R34, R29 ;  /* 0x0000001d00227202 */ /* 0x000fe20000000f00 */
[----:B------:R-:W-:Y:S02]  /*ac60*/  IMAD.MOV.U32 R31, RZ, RZ, 0x4 ;  /* 0x00000004ff1f7424 */ /* 0x000fe400078e00ff */
[----:B------:R0:W2:Y:S01]  /*ac70*/  @P0 LDS R37, [R35] ;  /* 0x0000000023250984 */ /* 0x0000a20000000800 */
[----:B------:R-:W-:-:S07]  /*ac80*/  FADD.FTZ R28, R32, R27 ;  /* 0x0000001b201c7221 */ /* 0x000fce0000010000 */
[----:B012---:R-:W-:Y:S05]  /*ac90*/  WARPSYNC.COLLECTIVE R25, `(.L_x_653) ;  /* 0x0000000019087348 */ /* 0x007fea0003c00000 */
[----:B------:R3:W4:Y:S02]  /*aca0*/  SHFL.BFLY P3, R32, R34, R31, R30 ;  /* 0x0c00001f22207389 */ /* 0x000724000006001e */
[----:B01234-:R-:W-:Y:S01]  /*acb0*/  ENDCOLLECTIVE ;  /* 0x000000000000791b */ /* 0x01ffe20003800000 */
.L_x_653:
[----:B------:R-:W-:Y:S02]  /*acc0*/  MOV R34, R28 ;  /* 0x0000001c00227202 */ /* 0x000fe40000000f00 */
[----:B------:R-:W-:Y:S01]  /*acd0*/  MOV R26, R32 ;  /* 0x00000020001a7202 */ /* 0x000fe20000000f00 */
[----:B------:R-:W-:-:S07]  /*ace0*/  @P0 IMAD.MOV.U32 R40, RZ, RZ, R38 ;  /* 0x000000ffff280224 */ /* 0x000fce00078e0026 */
[----:B------:R-:W-:Y:S05]  /*acf0*/  WARPSYNC.COLLECTIVE R25, `(.L_x_654) ;  /* 0x0000000019087348 */ /* 0x000fea0003c00000 */
[----:B------:R0:W1:Y:S02]  /*ad00*/  SHFL.BFLY P3, R32, R34, R31, R30 ;  /* 0x0c00001f22207389 */ /* 0x000064000006001e */
[----:B01----:R-:W-:Y:S01]  /*ad10*/  ENDCOLLECTIVE ;  /* 0x000000000000791b */ /* 0x003fe20003800000 */
.L_x_654:
        /* <DEDUP_REMOVED lines=9> */
.L_x_655:
[----:B------:R-:W-:Y:S02]  /*adb0*/  MOV R34, R27 ;  /* 0x0000001b00227202 */ /* 0x000fe40000000f00 */
[----:B------:R-:W-:-:S07]  /*adc0*/  MOV R29, R32 ;  /* 0x00000020001d7202 */ /* 0x000fce0000000f00 */
[----:B------:R-:W-:Y:S05]  /*add0*/  WARPSYNC.COLLECTIVE R25, `(.L_x_656) ;  /* 0x0000000019087348 */ /* 0x000fea0003c00000 */
[----:B------:R0:W1:Y:S02]  /*ade0*/  SHFL.BFLY P3, R32, R34, R31, R30 ;  /* 0x0c00001f22207389 */ /* 0x000064000006001e */
[----:B01----:R-:W-:Y:S01]  /*adf0*/  ENDCOLLECTIVE ;  /* 0x000000000000791b */ /* 0x003fe20003800000 */
.L_x_656:
[----:B------:R-:W-:Y:S01]  /*ae00*/  FADD.FTZ R35, R26, R29 ;  /* 0x0000001d1a237221 */ /* 0x000fe20000010000 */
[----:B------:R-:W-:-:S04]  /*ae10*/  @P0 IADD3 R29, R33, 0x3c, RZ ;  /* 0x0000003c211d0810 */ /* 0x000fc80007ffe0ff */
[----:B------:R-:W-:-:S04]  /*ae20*/  @P0 LOP3.LUT R29, R29, R10, RZ, 0x3c, !PT ;  /* 0x0000000a1d1d0212 */ /* 0x000fc800078e3cff */
[----:B------:R-:W-:Y:S01]  /*ae30*/  @P0 LEA R29, R29, R28, 0x2 ;  /* 0x0000001c1d1d0211 */ /* 0x000fe200078e10ff */
[----:B------:R-:W-:Y:S01]  /*ae40*/  HFMA2.MMA R31, -RZ, RZ, 0, 5.9604644775390625e-08 ;  /* 0x00000001ff1f7435 */ /* 0x000fe200000001ff */
[----:B------:R-:W-:-:S03]  /*ae50*/  MOV R34, R35 ;  /* 0x0000002300227202 */ /* 0x000fc60000000f00 */
[----:B------:R0:W1:Y:S04]  /*ae60*/  @P0 LDS R46, [R29] ;  /* 0x000000001d2e0984 */ /* 0x0000680000000800 */
[----:B------:R0:W2:Y:S01]  /*ae70*/  @P0 LDS R48, [R29+0x780] ;  /* 0x000780001d300984 */ /* 0x0000a20000000800 */
[----:B------:R-:W-:-:S07]  /*ae80*/  FADD.FTZ R36, R27, R32 ;  /* 0x000000201b247221 */ /* 0x000fce0000010000 */
[----:B012---:R-:W-:Y:S05]  /*ae90*/  WARPSYNC.COLLECTIVE R25, `(.L_x_657) ;  /* 0x0000000019087348 */ /* 0x007fea0003c00000 */
[----:B------:R3:W4:Y:S02]  /*aea0*/  SHFL.BFLY P3, R32, R34, R31, R30 ;  /* 0x0c00001f22207389 */ /* 0x000724000006001e */
[----:B01234-:R-:W-:Y:S01]  /*aeb0*/  ENDCOLLECTIVE ;  /* 0x000000000000791b */ /* 0x01ffe20003800000 */
.L_x_657:
[----:B------:R-:W0:Y:S01]  /*aec0*/  LDC.64 R26, c[0x0][0x218] ;  /* 0x00008600ff1a7b82 */ /* 0x000e220000000a00 */
[----:B------:R-:W-:Y:S02]  /*aed0*/  MOV R34, R36 ;  /* 0x0000002400227202 */ /* 0x000fe40000000f00 */
[----:B------:R-:W-:-:S07]  /*aee0*/  MOV R38, R32 ;  /* 0x0000002000267202 */ /* 0x000fce0000000f00 */
[----:B0-----:R-:W-:Y:S05]  /*aef0*/  WARPSYNC.COLLECTIVE R25, `(.L_x_658) ;  /* 0x0000000019087348 */ /* 0x001fea0003c00000 */
[----:B------:R1:W2:Y:S02]  /*af00*/  SHFL.BFLY P3, R32, R34, R31, R30 ;  /* 0x0c00001f22207389 */ /* 0x0002a4000006001e */
[----:B012---:R-:W-:Y:S01]  /*af10*/  ENDCOLLECTIVE ;  /* 0x000000000000791b */ /* 0x007fe20003800000 */
.L_x_658:
[----:B------:R-:W-:Y:S01]  /*af20*/  FADD.FTZ R35, R35, R38 ;  /* 0x0000002623237221 */ /* 0x000fe20000010000 */
[----:B------:R-:W-:Y:S01]  /*af30*/  @P0 MOV R44, R46 ;  /* 0x0000002e002c0202 */ /* 0x000fe20000000f00 */
[----:B------:R-:W-:Y:S01]  /*af40*/  @P0 IMAD.MOV.U32 R45, RZ, RZ, R48 ;  /* 0x000000ffff2d0224 */ /* 0x000fe200078e0030 */
[----:B------:R-:W-:Y:S02]  /*af50*/  HFMA2.MMA R48, -RZ, RZ, 0, 0 ;  /* 0x00000000ff307435 */ /* 0x000fe400000001ff */
[----:B------:R-:W-:Y:S01]  /*af60*/  HFMA2.MMA R31, -RZ, RZ, 0, 4.76837158203125e-07 ;  /* 0x00000008ff1f7435 */ /* 0x000fe200000001ff */
[----:B------:R-:W-:Y:S01]  /*af70*/  IMAD.MOV.U32 R34, RZ, RZ, R39 ;  /* 0x000000ffff227224 */ /* 0x000fe200078e0027 */
[----:B------:R-:W-:-:S09]  /*af80*/  MOV R37, R32 ;  /* 0x0000002000257202 */ /* 0x000fd20000000f00 */
[----:B------:R-:W-:Y:S05]  /*af90*/  WARPSYNC.COLLECTIVE R25, `(.L_x_659) ;  /* 0x0000000019087348 */ /* 0x000fea0003c00000 */
[----:B------:R0:W1:Y:S02]  /*afa0*/  SHFL.BFLY P3, R32, R34, R31, R30 ;  /* 0x0c00001f22207389 */ /* 0x000064000006001e */
[----:B01----:R-:W-:Y:S01]  /*afb0*/  ENDCOLLECTIVE ;  /* 0x000000000000791b */ /* 0x003fe20003800000 */
.L_x_659:
        /* <DEDUP_REMOVED lines=8> */
.L_x_660:
[----:B------:R-:W-:-:S05]  /*b040*/  FADD.FTZ R42, R42, R39 ;  /* 0x000000272a2a7221 */ /* 0x000fca0000010000 */
[----:B------:R-:W-:Y:S01]  /*b050*/  MOV R34, R42 ;  /* 0x0000002a00227202 */ /* 0x000fe20000000f00 */
[----:B------:R-:W-:Y:S01]  /*b060*/  IMAD.MOV.U32 R31, RZ, RZ, 0x4 ;  /* 0x00000004ff1f7424 */ /* 0x000fe200078e00ff */
[----:B------:R-:W-:-:S07]  /*b070*/  MOV R41, R32 ;  /* 0x0000002000297202 */ /* 0x000fce0000000f00 */
[----:B------:R-:W-:Y:S05]  /*b080*/  WARPSYNC.COLLECTIVE R25, `(.L_x_661) ;  /* 0x0000000019087348 */ /* 0x000fea0003c00000 */
[----:B------:R0:W1:Y:S02]  /*b090*/  SHFL.BFLY P3, R32, R34, R31, R30 ;  /* 0x0c00001f22207389 */ /* 0x000064000006001e */
[----:B01----:R-:W-:Y:S01]  /*b0a0*/  ENDCOLLECTIVE ;  /* 0x000000000000791b */ /* 0x003fe20003800000 */
.L_x_661:
[----:B------:R-:W-:-:S05]  /*b0b0*/  FADD.FTZ R41, R41, R40 ;  /* 0x0000002829297221 */ /* 0x000fca0000010000 */
[----:B------:R-:W-:Y:S02]  /*b0c0*/  MOV R34, R41 ;  /* 0x0000002900227202 */ /* 0x000fe40000000f00 */
[----:B------:R-:W-:-:S07]  /*b0d0*/  MOV R39, R32 ;  /* 0x0000002000277202 */ /* 0x000fce0000000f00 */
[----:B------:R-:W-:Y:S05]  /*b0e0*/  WARPSYNC.COLLECTIVE R25, `(.L_x_662) ;  /* 0x0000000019087348 */ /* 0x000fea0003c00000 */
[----:B------:R0:W1:Y:S02]  /*b0f0*/  SHFL.BFLY P3, R32, R34, R31, R30 ;  /* 0x0c00001f22207389 */ /* 0x000064000006001e */
[----:B01----:R-:W-:Y:S01]  /*b100*/  ENDCOLLECTIVE ;  /* 0x000000000000791b */ /* 0x003fe20003800000 */
.L_x_662:
[----:B------:R-:W-:Y:S01]  /*b110*/  FADD.FTZ R39, R42, R39 ;  /* 0x000000272a277221 */ /* 0x000fe20000010000 */
[----:B------:R-:W-:-:S03]  /*b120*/  HFMA2.MMA R31, -RZ, RZ, 0, 1.1920928955078125e-07 ;  /* 0x00000002ff1f7435 */ /* 0x000fc600000001ff */
[----:B------:R-:W-:Y:S01]  /*b130*/  IMAD.MOV.U32 R34, RZ, RZ, R39 ;  /* 0x000000ffff227224 */ /* 0x000fe200078e0027 */
[----:B------:R-:W-:-:S07]  /*b140*/  MOV R40, R32 ;  /* 0x0000002000287202 */ /* 0x000fce0000000f00 */
[----:B------:R-:W-:Y:S05]  /*b150*/  WARPSYNC.COLLECTIVE R25, `(.L_x_663) ;  /* 0x0000000019087348 */ /* 0x000fea0003c00000 */
[----:B------:R0:W1:Y:S02]  /*b160*/  SHFL.BFLY P3, R32, R34, R31, R30 ;  /* 0x0c00001f22207389 */ /* 0x000064000006001e */
[----:B01----:R-:W-:Y:S01]  /*b170*/  ENDCOLLECTIVE ;  /* 0x000000000000791b */ /* 0x003fe20003800000 */
.L_x_663:
[----:B------:R-:W-:-:S05]  /*b180*/  FADD.FTZ R40, R41, R40 ;  /* 0x0000002829287221 */ /* 0x000fca0000010000 */
[----:B------:R-:W-:Y:S02]  /*b190*/  MOV R34, R40 ;  /* 0x0000002800227202 */ /* 0x000fe40000000f00 */
[----:B------:R-:W-:-:S07]  /*b1a0*/  MOV R28, R32 ;  /* 0x00000020001c7202 */ /* 0x000fce0000000f00 */
[----:B------:R-:W-:Y:S05]  /*b1b0*/  WARPSYNC.COLLECTIVE R25, `(.L_x_664) ;  /* 0x0000000019087348 */ /* 0x000fea0003c00000 */
[----:B------:R0:W1:Y:S02]  /*b1c0*/  SHFL.BFLY P3, R32, R34, R31, R30 ;  /* 0x0c00001f22207389 */ /* 0x000064000006001e */
[----:B01----:R-:W-:Y:S01]  /*b1d0*/  ENDCOLLECTIVE ;  /* 0x000000000000791b */ /* 0x003fe20003800000 */
.L_x_664:
[----:B------:R-:W-:Y:S01]  /*b1e0*/  FADD.FTZ R41, R39, R28 ;  /* 0x0000001c27297221 */ /* 0x000fe20000010000 */
[----:B------:R-:W-:Y:S02]  /*b1f0*/  @P0 IADD3 R39, R33, 0x5a, RZ ;  /* 0x0000005a21270810 */ /* 0x000fe40007ffe0ff */
[----:B------:R-:W-:Y:S02]  /*b200*/  @P0 LEA R28, R47, UR6, 0x7 ;  /* 0x000000062f1c0c11 */ /* 0x000fe4000f8e38ff */
[----:B------:R-:W-:-:S04]  /*b210*/  @P0 LOP3.LUT R39, R39, R10, RZ, 0x3c, !PT ;  /* 0x0000000a27270212 */ /* 0x000fc800078e3cff */
[----:B------:R-:W-:Y:S01]  /*b220*/  @P0 LEA R28, R39, R28, 0x2 ;  /* 0x0000001c271c0211 */ /* 0x000fe200078e10ff */
[----:B------:R-:W-:Y:S01]  /*b230*/  HFMA2.MMA R31, -RZ, RZ, 0, 5.9604644775390625e-08 ;  /* 0x00000001ff1f7435 */ /* 0x000fe200000001ff */
[----:B------:R-:W-:-:S03]  /*b240*/  MOV R34, R41 ;  /* 0x0000002900227202 */ /* 0x000fc60000000f00 */
[----:B------:R0:W1:Y:S04]  /*b250*/  @P0 LDS R52, [R28] ;  /* 0x000000001c340984 */ /* 0x0000680000000800 */
[----:B------:R0:W2:Y:S01]  /*b260*/  @P0 LDS R54, [R28+0x780] ;  /* 0x000780001c360984 */ /* 0x0000a20000000800 */
[----:B------:R-:W-:-:S07]  /*b270*/  MOV R43, R32 ;  /* 0x00000020002b7202 */ /* 0x000fce0000000f00 */
[----:B012---:R-:W-:Y:S05]  /*b280*/  WARPSYNC.COLLECTIVE R25, `(.L_x_665) ;  /* 0x0000000019087348 */ /* 0x007fea0003c00000 */
[----:B------:R3:W4:Y:S02]  /*b290*/  SHFL.BFLY P3, R32, R34, R31, R30 ;  /* 0x0c00001f22207389 */ /* 0x000724000006001e */
[----:B01234-:R-:W-:Y:S01]  /*b2a0*/  ENDCOLLECTIVE ;  /* 0x000000000000791b */ /* 0x01ffe20003800000 */
.L_x_665:
[----:B------:R-:W-:Y:S01]  /*b2b0*/  FADD.FTZ R43, R40, R43 ;  /* 0x0000002b282b7221 */ /* 0x000fe20000010000 */
[----:B------:R-:W0:Y:S04]  /*b2c0*/  LDC.64 R28, c[0x0][0x220] ;  /* 0x00008800ff1c7b82 */ /* 0x000e280000000a00 */
[----:B------:R-:W-:Y:S02]  /*b2d0*/  MOV R34, R43 ;  /* 0x0000002b00227202 */ /* 0x000fe40000000f00 */
[----:B------:R-:W-:-:S07]  /*b2e0*/  MOV R40, R32 ;  /* 0x0000002000287202 */ /* 0x000fce0000000f00 */
[----:B0-----:R-:W-:Y:S05]  /*b2f0*/  WARPSYNC.COLLECTIVE R25, `(.L_x_666) ;  /* 0x0000000019087348 */ /* 0x001fea0003c00000 */
[----:B------:R1:W2:Y:S02]  /*b300*/  SHFL.BFLY P3, R32, R34, R31, R30 ;  /* 0x0c00001f22207389 */ /* 0x0002a4000006001e */
[----:B012---:R-:W-:Y:S01]  /*b310*/  ENDCOLLECTIVE ;  /* 0x000000000000791b */ /* 0x007fe20003800000 */
.L_x_666:
[----:B------:R-:W-:-:S04]  /*b320*/  IMAD.WIDE R28, R37, 0x2, R28 ;  /* 0x00000002251c7825 */ /* 0x000fc800078e021c */
[----:B------:R-:W-:Y:S01]  /*b330*/  FADD.FTZ R40, R41, R40 ;  /* 0x0000002829287221 */ /* 0x000fe20000010000 */
[----:B------:R-:W-:Y:S01]  /*b340*/  @P0 IMAD.MOV.U32 R48, RZ, RZ, R52 ;  /* 0x000000ffff300224 */ /* 0x000fe200078e0034 */
[----:B------:R-:W-:Y:S02]  /*b350*/  @P0 MOV R50, R54 ;  /* 0x0000003600320202 */ /* 0x000fe40000000f00 */
[----:B------:R-:W-:Y:S01]  /*b360*/  ISETP.NE.AND P0, PT, R47, RZ, PT ;  /* 0x000000ff2f00720c */ /* 0x000fe20003f05270 */
[----:B------:R-:W-:Y:S01]  /*b370*/  HFMA2.MMA R31, -RZ, RZ, 0, 4.76837158203125e-07 ;  /* 0x00000008ff1f7435 */ /* 0x000fe200000001ff */
[----:B------:R-:W-:Y:S01]  /*b380*/  IMAD.MOV.U32 R34, RZ, RZ, R44 ;  /* 0x000000ffff227224 */ /* 0x000fe200078e002c */
[----:B------:R-:W-:-:S10]  /*b390*/  MOV R42, R32 ;  /* 0x00000020002a7202 */ /* 0x000fd40000000f00 */
[----:B------:R-:W-:Y:S05]  /*b3a0*/  WARPSYNC.COLLECTIVE R25, `(.L_x_667) ;  /* 0x0000000019087348 */ /* 0x000fea0003c00000 */
[----:B------:R0:W1:Y:S02]  /*b3b0*/  SHFL.BFLY P3, R32, R34, R31, R30 ;  /* 0x0c00001f22207389 */ /* 0x000064000006001e */
[----:B01----:R-:W-:Y:S01]  /*b3c0*/  ENDCOLLECTIVE ;  /* 0x000000000000791b */ /* 0x003fe20003800000 */
.L_x_667:
[----:B------:R-:W-:Y:S01]  /*b3d0*/  @!P0 F2FP.BF16.F32.PACK_AB R33, RZ, R36 ;  /* 0x00000024ff21823e */ /* 0x000fe200000010ff */
[----:B------:R-:W-:Y:S01]  /*b3e0*/  FADD.FTZ R42, R43, R42 ;  /* 0x0000002a2b2a7221 */ /* 0x000fe20000010000 */
[----:B------:R-:W-:Y:S02]  /*b3f0*/  MOV R34, R45 ;  /* 0x0000002d00227202 */ /* 0x000fe40000000f00 */
[----:B------:R-:W-:-:S07]  /*b400*/  MOV R51, R32 ;  /* 0x0000002000337202 */ /* 0x000fce0000000f00 */
[----:B------:R-:W-:Y:S05]  /*b410*/  WARPSYNC.COLLECTIVE R25, `(.L_x_668) ;  /* 0x0000000019087348 */ /* 0x000fea0003c00000 */
[----:B------:R0:W1:Y:S02]  /*b420*/  SHFL.BFLY P3, R32, R34, R31, R30 ;  /* 0x0c00001f22207389 */ /* 0x000064000006001e */
[----:B01----:R-:W-:Y:S01]  /*b430*/  ENDCOLLECTIVE ;  /* 0x000000000000791b */ /* 0x003fe20003800000 */
.L_x_668:
[----:B------:R-:W-:-:S05]  /*b440*/  FADD.FTZ R51, R51, R44 ;  /* 0x0000002c33337221 */ /* 0x000fca0000010000 */
[----:B------:R-:W-:Y:S01]  /*b450*/  MOV R34, R51 ;  /* 0x0000003300227202 */ /* 0x000fe20000000f00 */
[----:B------:R-:W-:Y:S01]  /*b460*/  IMAD.MOV.U32 R31, RZ, RZ, 0x4 ;  /* 0x00000004ff1f7424 */ /* 0x000fe200078e00ff */
[----:B------:R-:W-:-:S07]  /*b470*/  MOV R46, R32 ;  /* 0x00000020002e7202 */ /* 0x000fce0000000f00 */
[----:B------:R-:W-:Y:S05]  /*b480*/  WARPSYNC.COLLECTIVE R25, `(.L_x_669) ;  /* 0x0000000019087348 */ /* 0x000fea0003c00000 */
[----:B------:R0:W1:Y:S02]  /*b490*/  SHFL.BFLY P3, R32, R34, R31, R30 ;  /* 0x0c00001f22207389 */ /* 0x000064000006001e */
[----:B01----:R-:W-:Y:S01]  /*b4a0*/  ENDCOLLECTIVE ;  /* 0x000000000000791b */ /* 0x003fe20003800000 */
.L_x_669:
[----:B------:R-:W-:-:S05]  /*b4b0*/  FADD.FTZ R46, R46, R45 ;  /* 0x0000002d2e2e7221 */ /* 0x000fca0000010000 */
[----:B------:R-:W-:Y:S02]  /*b4c0*/  MOV R34, R46 ;  /* 0x0000002e00227202 */ /* 0x000fe40000000f00 */
[----:B------:R-:W-:-:S07]  /*b4d0*/  MOV R44, R32 ;  /* 0x00000020002c7202 */ /* 0x000fce0000000f00 */
[----:B------:R-:W-:Y:S05]  /*b4e0*/  WARPSYNC.COLLECTIVE R25, `(.L_x_670) ;  /* 0x0000000019087348 */ /* 0x000fea0003c00000 */
[----:B------:R0:W1:Y:S02]  /*b4f0*/  SHFL.BFLY P3, R32, R34, R31, R30 ;  /* 0x0c00001f22207389 */ /* 0x000064000006001e */
[----:B01----:R-:W-:Y:S01]  /*b500*/  ENDCOLLECTIVE ;  /* 0x000000000000791b */ /* 0x003fe20003800000 */
.L_x_670:
[----:B------:R-:W-:Y:S01]  /*b510*/  FADD.FTZ R44, R51, R44 ;  /* 0x0000002c332c7221 */ /* 0x000fe20000010000 */
[----:B------:R-:W-:-:S03]  /*b520*/  HFMA2.MMA R31, -RZ, RZ, 0, 1.1920928955078125e-07 ;  /* 0x00000002ff1f7435 */ /* 0x000fc600000001ff */
[----:B------:R-:W-:Y:S01]  /*b530*/  IMAD.MOV.U32 R34, RZ, RZ, R44 ;  /* 0x000000ffff227224 */ /* 0x000fe200078e002c */
[----:B------:R-:W-:-:S07]  /*b540*/  MOV R45, R32 ;  /* 0x00000020002d7202 */ /* 0x000fce0000000f00 */
[----:B------:R-:W-:Y:S05]  /*b550*/  WARPSYNC.COLLECTIVE R25, `(.L_x_671) ;  /* 0x0000000019087348 */ /* 0x000fea0003c00000 */
[----:B------:R0:W1:Y:S02]  /*b560*/  SHFL.BFLY P3, R32, R34, R31, R30 ;  /* 0x0c00001f22207389 */ /* 0x000064000006001e */
[----:B01----:R-:W-:Y:S01]  /*b570*/  ENDCOLLECTIVE ;  /* 0x000000000000791b */ /* 0x003fe20003800000 */
.L_x_671:
[----:B------:R-:W-:-:S05]  /*b580*/  FADD.FTZ R45, R46, R45 ;  /* 0x0000002d2e2d7221 */ /* 0x000fca0000010000 */
[----:B------:R-:W-:Y:S02]  /*b590*/  MOV R34, R45 ;  /* 0x0000002d00227202 */ /* 0x000fe40000000f00 */
[----:B------:R-:W-:-:S07]  /*b5a0*/  MOV R51, R32 ;  /* 0x0000002000337202 */ /* 0x000fce0000000f00 */
[----:B------:R-:W-:Y:S05]  /*b5b0*/  WARPSYNC.COLLECTIVE R25, `(.L_x_672) ;  /* 0x0000000019087348 */ /* 0x000fea0003c00000 */
[----:B------:R0:W1:Y:S02]  /*b5c0*/  SHFL.BFLY P3, R32, R34, R31, R30 ;  /* 0x0c00001f22207389 */ /* 0x000064000006001e */
[----:B01----:R-:W-:Y:S01]  /*b5d0*/  ENDCOLLECTIVE ;  /* 0x000000000000791b */ /* 0x003fe20003800000 */
.L_x_672:
[----:B------:R-:W-:Y:S01]  /*b5e0*/  FADD.FTZ R51, R44, R51 ;  /* 0x000000332c337221 */ /* 0x000fe20000010000 */
[----:B------:R-:W-:-:S04]  /*b5f0*/  HFMA2.MMA R31, -RZ, RZ, 0, 5.9604644775390625e-08 ;  /* 0x00000001ff1f7435 */ /* 0x000fc800000001ff */
[----:B------:R-:W-:Y:S02]  /*b600*/  MOV R34, R51 ;  /* 0x0000003300227202 */ /* 0x000fe40000000f00 */
[----:B------:R-:W-:-:S07]  /*b610*/  MOV R46, R32 ;  /* 0x00000020002e7202 */ /* 0x000fce0000000f00 */
[----:B------:R-:W-:Y:S05]  /*b620*/  WARPSYNC.COLLECTIVE R25, `(.L_x_673) ;  /* 0x0000000019087348 */ /* 0x000fea0003c00000 */
[----:B------:R0:W1:Y:S02]  /*b630*/  SHFL.BFLY P3, R32, R34, R31, R30 ;  /* 0x0c00001f22207389 */ /* 0x000064000006001e */
[----:B01----:R-:W-:Y:S01]  /*b640*/  ENDCOLLECTIVE ;  /* 0x000000000000791b */ /* 0x003fe20003800000 */
.L_x_673:
[----:B------:R-:W-:-:S05]  /*b650*/  FADD.FTZ R45, R45, R46 ;  /* 0x0000002e2d2d7221 */ /* 0x000fca0000010000 */
[----:B------:R-:W-:Y:S02]  /*b660*/  MOV R34, R45 ;  /* 0x0000002d00227202 */ /* 0x000fe40000000f00 */
[----:B------:R-:W-:-:S07]  /*b670*/  MOV R44, R32 ;  /* 0x00000020002c7202 */ /* 0x000fce0000000f00 */
[----:B------:R-:W-:Y:S05]  /*b680*/  WARPSYNC.COLLECTIVE R25, `(.L_x_674) ;  /* 0x0000000019087348 */ /* 0x000fea0003c00000 */
[----:B------:R0:W1:Y:S02]  /*b690*/  SHFL.BFLY P3, R32, R34, R31, R30 ;  /* 0x0c00001f22207389 */ /* 0x000064000006001e */
[----:B01----:R-:W-:Y:S01]  /*b6a0*/  ENDCOLLECTIVE ;  /* 0x000000000000791b */ /* 0x003fe20003800000 */
.L_x_674:
[----:B------:R-:W-:Y:S01]  /*b6b0*/  HFMA2.MMA R31, -RZ, RZ, 0, 4.76837158203125e-07 ;  /* 0x00000008ff1f7435 */ /* 0x000fe200000001ff */
[----:B------:R-:W-:Y:S01]  /*b6c0*/  IMAD.MOV.U32 R34, RZ, RZ, R48 ;  /* 0x000000ffff227224 */ /* 0x000fe200078e0030 */
[----:B------:R-:W-:-:S09]  /*b6d0*/  MOV R46, R32 ;  /* 0x00000020002e7202 */ /* 0x000fd20000000f00 */
[----:B------:R-:W-:Y:S05]  /*b6e0*/  WARPSYNC.COLLECTIVE R25, `(.L_x_675) ;  /* 0x0000000019087348 */ /* 0x000fea0003c00000 */
[----:B------:R0:W1:Y:S02]  /*b6f0*/  SHFL.BFLY P3, R32, R34, R31, R30 ;  /* 0x0c00001f22207389 */ /* 0x000064000006001e */
[----:B01----:R-:W-:Y:S01]  /*b700*/  ENDCOLLECTIVE ;  /* 0x000000000000791b */ /* 0x003fe20003800000 */
.L_x_675:
[----:B------:R-:W-:Y:S02]  /*b710*/  MOV R34, R50 ;  /* 0x0000003200227202 */ /* 0x000fe40000000f00 */
[----:B------:R-:W-:-:S07]  /*b720*/  MOV R55, R32 ;  /* 0x0000002000377202 */ /* 0x000fce0000000f00 */
[----:B------:R-:W-:Y:S05]  /*b730*/  WARPSYNC.COLLECTIVE R25, `(.L_x_676) ;  /* 0x0000000019087348 */ /* 0x000fea0003c00000 */
[----:B------:R0:W1:Y:S02]  /*b740*/  SHFL.BFLY P3, R32, R34, R31, R30 ;  /* 0x0c00001f22207389 */ /* 0x000064000006001e */
[----:B01----:R-:W-:Y:S01]  /*b750*/  ENDCOLLECTIVE ;  /* 0x000000000000791b */ /* 0x003fe20003800000 */
.L_x_676:
[----:B------:R-:W-:Y:S01]  /*b760*/  FADD.FTZ R55, R55, R48 ;  /* 0x0000003037377221 */ /* 0x000fe20000010000 */
[----:B------:R-:W-:-:S04]  /*b770*/  HFMA2.MMA R31, -RZ, RZ, 0, 2.384185791015625e-07 ;  /* 0x00000004ff1f7435 */ /* 0x000fc800000001ff */
[----:B------:R-:W-:Y:S01]  /*b780*/  MOV R34, R55 ;  /* 0x0000003700227202 */ /* 0x000fe20000000f00 */
[----:B------:R-:W-:-:S07]  /*b790*/  IMAD.MOV.U32 R57, RZ, RZ, R32 ;  /* 0x000000ffff397224 */ /* 0x000fce00078e0020 */
[----:B------:R-:W-:Y:S05]  /*b7a0*/  WARPSYNC.COLLECTIVE R25, `(.L_x_677) ;  /* 0x0000000019087348 */ /* 0x000fea0003c00000 */
[----:B------:R0:W1:Y:S02]  /*b7b0*/  SHFL.BFLY P3, R32, R34, R31, R30 ;  /* 0x0c00001f22207389 */ /* 0x000064000006001e */
[----:B01----:R-:W-:Y:S01]  /*b7c0*/  ENDCOLLECTIVE ;  /* 0x000000000000791b */ /* 0x003fe20003800000 */
.L_x_677:
[----:B------:R-:W-:-:S05]  /*b7d0*/  FADD.FTZ R57, R57, R50 ;  /* 0x0000003239397221 */ /* 0x000fca0000010000 */
[----:B------:R-:W-:Y:S02]  /*b7e0*/  MOV R34, R57 ;  /* 0x0000003900227202 */ /* 0x000fe40000000f00 */
[----:B------:R-:W-:-:S07]  /*b7f0*/  MOV R48, R32 ;  /* 0x0000002000307202 */ /* 0x000fce0000000f00 */
[----:B------:R-:W-:Y:S05]  /*b800*/  WARPSYNC.COLLECTIVE R25, `(.L_x_678) ;  /* 0x0000000019087348 */ /* 0x000fea0003c00000 */
[----:B------:R0:W1:Y:S02]  /*b810*/  SHFL.BFLY P3, R32, R34, R31, R30 ;  /* 0x0c00001f22207389 */ /* 0x000064000006001e */
[----:B01----:R-:W-:Y:S01]  /*b820*/  ENDCOLLECTIVE ;  /* 0x000000000000791b */ /* 0x003fe20003800000 */
.L_x_678:
[----:B------:R-:W-:Y:S01]  /*b830*/  FADD.FTZ R48, R55, R48 ;  /* 0x0000003037307221 */ /* 0x000fe20000010000 */
[----:B------:R-:W-:-:S03]  /*b840*/  HFMA2.MMA R31, -RZ, RZ, 0, 1.1920928955078125e-07 ;  /* 0x00000002ff1f7435 */ /* 0x000fc600000001ff */
[----:B------:R-:W-:Y:S01]  /*b850*/  IMAD.MOV.U32 R34, RZ, RZ, R48 ;  /* 0x000000ffff227224 */ /* 0x000fe200078e0030 */
[----:B------:R-:W-:-:S07]  /*b860*/  MOV R50, R32 ;  /* 0x0000002000327202 */ /* 0x000fce0000000f00 */
[----:B------:R-:W-:Y:S05]  /*b870*/  WARPSYNC.COLLECTIVE R25, `(.L_x_679) ;  /* 0x0000000019087348 */ /* 0x000fea0003c00000 */
[----:B------:R0:W1:Y:S02]  /*b880*/  SHFL.BFLY P3, R32, R34, R31, R30 ;  /* 0x0c00001f22207389 */ /* 0x000064000006001e */
[----:B01----:R-:W-:Y:S01]  /*b890*/  ENDCOLLECTIVE ;  /* 0x000000000000791b */ /* 0x003fe20003800000 */
.L_x_679:
[----:B------:R-:W-:-:S05]  /*b8a0*/  FADD.FTZ R50, R57, R50 ;  /* 0x0000003239327221 */ /* 0x000fca0000010000 */
[----:B------:R-:W-:Y:S02]  /*b8b0*/  MOV R34, R50 ;  /* 0x0000003200227202 */ /* 0x000fe40000000f00 */
[----:B------:R-:W-:-:S07]  /*b8c0*/  MOV R39, R32 ;  /* 0x0000002000277202 */ /* 0x000fce0000000f00 */
[----:B------:R-:W-:Y:S05]  /*b8d0*/  WARPSYNC.COLLECTIVE R25, `(.L_x_680) ;  /* 0x0000000019087348 */ /* 0x000fea0003c00000 */
[----:B------:R0:W1:Y:S02]  /*b8e0*/  SHFL.BFLY P3, R32, R34, R31, R30 ;  /* 0x0c00001f22207389 */ /* 0x000064000006001e */
[----:B01----:R-:W-:Y:S01]  /*b8f0*/  ENDCOLLECTIVE ;  /* 0x000000000000791b */ /* 0x003fe20003800000 */
.L_x_680:
[----:B------:R-:W-:Y:S01]  /*b900*/  FADD.FTZ R39, R48, R39 ;  /* 0x0000002730277221 */ /* 0x000fe20000010000 */
[----:B------:R-:W-:Y:S01]  /*b910*/  FADD.FTZ R31, R51, R44 ;  /* 0x0000002c331f7221 */ /* 0x000fe20000010000 */
[----:B------:R-:W-:Y:S02]  /*b920*/  @!P0 F2FP.BF16.F32.PACK_AB R25, RZ, R40 ;  /* 0x00000028ff19823e */ /* 0x000fe400000010ff */
[----:B------:R-:W-:Y:S01]  /*b930*/  IMAD.MOV.U32 R34, RZ, RZ, R39 ;  /* 0x000000ffff227224 */ /* 0x000fe200078e0027 */
        /* <DEDUP_REMOVED lines=11> */
[----:B------:R-:W-:Y:S02]  /*b9f0*/  MOV R25, 0xffff ;  /* 0x0000ffff00197802 */ /* 0x000fe40000000f00 */
[----:B------:R-:W-:Y:S01]  /*ba00*/  PRMT R35, R33, 0x7610, R35 ;  /* 0x0000761021237816 */ /* 0x000fe20000000023 */
[----:B------:R-:W-:-:S07]  /*ba10*/  FADD.FTZ R33, R45, R46 ;  /* 0x0000002e2d217221 */ /* 0x000fce0000010000 */
[----:B0-----:R-:W-:Y:S05]  /*ba20*/  WARPSYNC.COLLECTIVE R25, `(.L_x_681) ;  /* 0x0000000019087348 */ /* 0x001fea0003c00000 */
[----:B0-----:R0:W1:Y:S02]  /*ba30*/  SHFL.BFLY P3, R32, R34, R31, R30 ;  /* 0x0c00001f22207389 */ /* 0x001064000006001e */
[----:B01----:R-:W-:Y:S01]  /*ba40*/  ENDCOLLECTIVE ;  /* 0x000000000000791b */ /* 0x003fe20003800000 */
.L_x_681:
        /* <DEDUP_REMOVED lines=11> */
.L_x_682:
[----:B------:R-:W-:Y:S01]  /*bb00*/  FADD.FTZ R36, R39, R36 ;  /* 0x0000002427247221 */ /* 0x000fe20000010000 */
[----:B------:R-:W-:Y:S06]  /*bb10*/  BRA `(.L_x_683) ;  /* 0xffffffe400107947 */ /* 0x000fec000383ffff */
.L_x_684:
        /* <DEDUP_REMOVED lines=14> */
.L_x_3910:


//--------------------- .text._ZN13group_norm_v218gn_bwd_cuda_kernelI13__nv_bfloat16Li480ELi2ELi32ELi60ELi256ELb0ELb1ELi16ELi960ELi960ELi4ELb1ELi14ELb0ELb0ELNS_15WgradSyncMethodE3ENS_16CompileConditionILi900EEEEEvPT_S6_S6_PKS5_S8_S8_S8_PKfflPfPj --------------------------
	.section	.text._ZN13group_norm_v218gn_bwd_cuda_kernelI13__nv_bfloat16Li480ELi2ELi32ELi60ELi256ELb0ELb1ELi16ELi960ELi960ELi4ELb1ELi14ELb0ELb0ELNS_15WgradSyncMethodE3ENS_16CompileConditionILi900EEEEEvPT_S6_S6_PKS5_S8_S8_S8_PKfflPfPj,"ax",@progbits
	.align	128
        .global         _ZN13group_norm_v218gn_bwd_cuda_kernelI13__nv_bfloat16Li480ELi2ELi32ELi60ELi256ELb0ELb1ELi16ELi960ELi960ELi4ELb1ELi14ELb0ELb0ELNS_15WgradSyncMethodE3ENS_16CompileConditionILi900EEEEEvPT_S6_S6_PKS5_S8_S8_S8_PKfflPfPj
        .type           _ZN13group_norm_v218gn_bwd_cuda_kernelI13__nv_bfloat16Li480ELi2ELi32ELi60ELi256ELb0ELb1ELi16ELi960ELi960ELi4ELb1ELi14ELb0ELb0ELNS_15WgradSyncMethodE3ENS_16CompileConditionILi900EEEEEvPT_S6_S6_PKS5_S8_S8_S8_PKfflPfPj,@function
        .size           _ZN13group_norm_v218gn_bwd_cuda_kernelI13__nv_bfloat16Li480ELi2ELi32ELi60ELi256ELb0ELb1ELi16ELi960ELi960ELi4ELb1ELi14ELb0ELb0ELNS_15WgradSyncMethodE3ENS_16CompileConditionILi900EEEEEvPT_S6_S6_PKS5_S8_S8_S8_PKfflPfPj,(.L_x_3911 - _ZN13group_norm_v218gn_bwd_cuda_kernelI13__nv_bfloat16Li480ELi2ELi32ELi60ELi256ELb0ELb1ELi16ELi960ELi960ELi4ELb1ELi14ELb0ELb0ELNS_15WgradSyncMethodE3ENS_16CompileConditionILi900EEEEEvPT_S6_S6_PKS5_S8_S8_S8_PKfflPfPj)
        .other          _ZN13group_norm_v218gn_bwd_cuda_kernelI13__nv_bfloat16Li480ELi2ELi32ELi60ELi256ELb0ELb1ELi16ELi960ELi960ELi4ELb1ELi14ELb0ELb0ELNS_15WgradSyncMethodE3ENS_16CompileConditionILi900EEEEEvPT_S6_S6_PKS5_S8_S8_S8_PKfflPfPj,@"STO_CUDA_ENTRY STV_DEFAULT"
_ZN13group_norm_v218gn_bwd_cuda_kernelI13__nv_bfloat16Li480ELi2ELi32ELi60ELi256ELb0ELb1ELi16ELi960ELi960ELi4ELb1ELi14ELb0ELb0ELNS_15WgradSyncMethodE3ENS_16CompileConditionILi900EEEEEvPT_S6_S6_PKS5_S8_S8_S8_PKfflPfPj:
.text._ZN13group_norm_v218gn_bwd_cuda_kernelI13__nv_bfloat16Li480ELi2ELi32ELi60ELi256ELb0ELb1ELi16ELi960ELi960ELi4ELb1ELi14ELb0ELb0ELNS_15WgradSyncMethodE3ENS_16CompileConditionILi900EEEEEvPT_S6_S6_PKS5_S8_S8_S8_PKfflPfPj:
        /* <DEDUP_REMOVED lines=22> */
[----:B------:R-:W-:Y:S01]  /*0160*/  ULOP3.LUT UR4, UR4, 0xe, URZ, 0xfc, !UPT ;  /* 0x0000000e04047892 */ /* 0x000fe2000f8efc3f */
[----:B------:R-:W-:-:S04]  /*0170*/  IADD3 R0, RZ, -UR8, RZ ;  /* 0x80000008ff007c10 */ /* 0x000fc8000fffe0ff */
[----:B------:R-:W-:Y:S01]  /*0180*/  ISETP.NE.AND P0, PT, R0, UR17, PT ;  /* 0x0000001100007c0c */ /* 0x000fe2000bf05270 */
[----:B------:R-:W-:-:S03]  /*0190*/  IMAD.U32 R7, RZ, RZ, UR4 ;  /* 0x00000004ff077e24 */ /* 0x000fc6000f8e00ff */
[----:B------:R-:W-:Y:S01]  /*01a0*/  SEL R5, R5, 0x1, !P0 ;  /* 0x0000000105057807 */ /* 0x000fe20004000000 */
[----:B0-----:R-:W-:Y:S01]  /*01b0*/  IMAD.WIDE.U32 R2, R7, 0x4, R2 ;  /* 0x0000000407027825 */ /* 0x001fe200078e0002 */
[----:B------:R-:W-:Y:S06]  /*01c0*/  MEMBAR.ALL.GPU ;  /* 0x0000000000007992 */ /* 0x000fec000000a000 */
[----:B------:R-:W-:-:S00]  /*01d0*/  ERRBAR ;  /* 0x00000000000079ab */ /* 0x000fc00000000000 */
[----:B------:R-:W-:Y:S06]  /*01e0*/  CGAERRBAR ;  /* 0x00000000000075ab */ /* 0x000fec0000000000 */
[----:B------:R0:W5:Y:S02]  /*01f0*/  ATOM.E.ADD.STRONG.GPU PT, R5, desc[UR12][R2.64], R5 ;  /* 0x000000050205798a */ /* 0x00016400081ee1cc */
.L_x_687:
[----:B------:R-:W2:Y:S04]  /*0200*/  LD.E.STRONG.GPU R0, desc[UR12][R2.64] ;  /* 0x0000000c02007980 */ /* 0x000ea8000c10f900 */
[----:B--2---:R-:W-:Y:S01]  /*0210*/  CCTL.IVALL ;  /* 0x00000000ff00798f */ /* 0x004fe20002000000 */
[----:B------:R-:W-:Y:S05]  /*0220*/  YIELD ;  /* 0x0000000000007946 */ /* 0x000fea0003800000 */
[----:B-----5:R-:W-:-:S04]  /*0230*/  LOP3.LUT R0, R0, R5, RZ, 0x3c, !PT ;  /* 0x0000000500007212 */ /* 0x020fc800078e3cff */
[----:B------:R-:W-:-:S13]  /*0240*/  ISETP.GT.AND P0, PT, R0, -0x1, PT ;  /* 0xffffffff0000780c */ /* 0x000fda0003f04270 */
[----:B------:R-:W-:Y:S05]  /*0250*/  @P0 BRA `(.L_x_687) ;  /* 0xfffffffc00e80947 */ /* 0x000fea000383ffff */
.L_x_686:
[----:B------:R-:W-:Y:S05]  /*0260*/  WARPSYNC.ALL ;  /* 0x0000000000007948 */ /* 0x000fea0003800000 */
[----:B------:R-:W-:Y:S06]  /*0270*/  BAR.SYNC.DEFER_BLOCKING 0x0 ;  /* 0x0000000000007b1d */ /* 0x000fec0000010000 */
[----:B------:R-:W-:Y:S05]  /*0280*/  BRA `(.L_x_688) ;  /* 0x0000004c00fc7947 */ /* 0x000fea0003800000 */
.L_x_685:
        /* <DEDUP_REMOVED lines=14> */
[----:B------:R-:W-:Y:S02]  /*0370*/  LOP3.LUT R7, R3, 0xfffffffc, RZ, 0xc0, !PT ;  /* 0xfffffffc03077812 */ /* 0x000fe400078ec0ff */
[----:B------:R-:W-:Y:S01]  /*0380*/  SHF.R.S32.HI R8, RZ, 0x2, R3 ;  /* 0x00000002ff087819 */ /* 0x000fe20000011403 */
[----:B------:R-:W-:Y:S01]  /*0390*/  VIADD R3, R6, 0xf0 ;  /* 0x000000f006037836 */ /* 0x000fe20000000000 */
[----:B------:R-:W-:Y:S02]  /*03a0*/  LEA.HI R6, R5, R4, RZ, 0x4 ;  /* 0x0000000405067211 */ /* 0x000fe400078f20ff */
[----:B------:R-:W-:Y:S01]  /*03b0*/  IADD3 R7, R4, -R7, RZ ;  /* 0x8000000704077210 */ /* 0x000fe20007ffe0ff */
[----:B------:R0:W-:Y:S01]  /*03c0*/  STL [R1+0xa8], R8 ;  /* 0x0000a80801007387 */ /* 0x0001e20000100800 */
[----:B------:R-:W-:Y:S02]  /*03d0*/  IADD3 R5, R8, 0xf0, RZ ;  /* 0x000000f008057810 */ /* 0x000fe40007ffe0ff */
[----:B------:R-:W-:-:S02]  /*03e0*/  SHF.R.S32.HI R4, RZ, 0x1f, R3 ;  /* 0x0000001fff047819 */ /* 0x000fc40000011403 */
[----:B------:R-:W-:Y:S02]  /*03f0*/  LOP3.LUT R2, R2, 0xfffffffc, RZ, 0xc0, !PT ;  /* 0xfffffffc02027812 */ /* 0x000fe400078ec0ff */
[----:B------:R-:W-:Y:S02]  /*0400*/  LEA.HI R0, R0, R9, RZ, 0x4 ;  /* 0x0000000900007211 */ /* 0x000fe400078f20ff */
[----:B------:R-:W-:Y:S01]  /*0410*/  LEA.HI R4, R4, R3, RZ, 0x2 ;  /* 0x0000000304047211 */ /* 0x000fe200078f10ff */
[----:B------:R-:W-:Y:S01]  /*0420*/  IMAD.IADD R2, R9, 0x1, -R2 ;  /* 0x0000000109027824 */ /* 0x000fe200078e0a02 */
[----:B0-----:R-:W-:Y:S02]  /*0430*/  SHF.R.S32.HI R8, RZ, 0x1f, R5 ;  /* 0x0000001fff087819 */ /* 0x001fe40000011405 */
[----:B------:R-:W-:Y:S02]  /*0440*/  SHF.R.U32.HI R3, RZ, 0x4, R0 ;  /* 0x00000004ff037819 */ /* 0x000fe40000011600 */
        /* <DEDUP_REMOVED lines=16> */
.L_x_700:
[----:B-12---:R-:W0:Y:S01]  /*0550*/  S2R R0, SR_TID.X ;  /* 0x0000000000007919 */ /* 0x006e220000002100 */
[----:B------:R-:W-:Y:S01]  /*0560*/  ULOP3.LUT UR9, UR14, 0x1, URZ, 0xc0, !UPT ;  /* 0x000000010e097892 */ /* 0x000fe2000f8ec03f */
[----:B------:R-:W1:Y:S01]  /*0570*/  LDC.64 R4, c[0x0][0x238] ;  /* 0x00008e00ff047b82 */ /* 0x000e620000000a00 */
[----:B------:R-:W-:Y:S02]  /*0580*/  USHF.R.U64 UR10, UR14, 0x1, UR5 ;  /* 0x000000010e0a7899 */ /* 0x000fe40008001205 */
[----:B------:R-:W-:Y:S02]  /*0590*/  UIMAD UR15, UR9, 0x3c0, URZ ;  /* 0x000003c0090f78a4 */ /* 0x000fe4000f8e023f */
[----:B------:R-:W-:Y:S02]  /*05a0*/  USHF.L.U32 UR9, UR17, 0x4, URZ ;  /* 0x0000000411097899 */ /* 0x000fe4000800063f */
[----:B------:R-:W-:Y:S01]  /*05b0*/  USHF.R.U32.HI UR11, URZ, 0x1, UR5 ;  /* 0x000000013f0b7899 */ /* 0x000fe20008011605 */
[----:B------:R-:W-:Y:S01]  /*05c0*/  MOV R9, UR10 ;  /* 0x0000000a00097c02 */ /* 0x000fe20008000f00 */
        /* <DEDUP_REMOVED lines=9> */
[----:B------:R-:W-:Y:S01]  /*0660*/  IMAD R0, R0, 0x780, RZ ;  /* 0x0000078000007824 */ /* 0x000fe200078e02ff */
[----:B------:R-:W-:Y:S02]  /*0670*/  ULDC.64 UR10, c[0x0][0x248] ;  /* 0x00009200000a7ab9 */ /* 0x000fe40000000a00 */
        /* <DEDUP_REMOVED lines=11> */
[----:B0-----:R-:W-:Y:S01]  /*0730*/  IADD3 R8, P1, R0, R2, RZ ;  /* 0x0000000200087210 */ /* 0x001fe20007f3e0ff */
[----:B------:R-:W2:Y:S01]  /*0740*/  LDG.E.64.CONSTANT R16, desc[UR12][R16.64] ;  /* 0x0000000c10107981 */ /* 0x000ea2000c1e9b00 */
[----:B------:R-:W-:Y:S01]  /*0750*/  LEA.HI.X R15, R15, UR11, R18, 0x3, P0 ;  /* 0x0000000b0f0f7c11 */ /* 0x000fe200080f1c12 */
[----:B------:R-:W-:Y:S01]  /*0760*/  ULDC.64 UR10, c[0x0][0x230] ;  /* 0x00008c00000a7ab9 */ /* 0x000fe20000000a00 */
[----:B------:R-:W-:Y:S01]  /*0770*/  IADD3.X R9, RZ, R3, RZ, P1, !PT ;  /* 0x00000003ff097210 */ /* 0x000fe20000ffe4ff */
[----:B------:R-:W-:-:S03]  /*0780*/  IMAD.SHL.U32 R20, R8, 0x2, RZ ;  /* 0x0000000208147824 */ /* 0x000fc600078e00ff */
[----:B------:R-:W3:Y:S01]  /*0790*/  LDG.E.64.CONSTANT R14, desc[UR12][R14.64] ;  /* 0x0000000c0e0e7981 */ /* 0x000ee2000c1e9b00 */
[----:B------:R-:W-:Y:S02]  /*07a0*/  SHF.L.U64.HI R22, R8, 0x1, R9 ;  /* 0x0000000108167819 */ /* 0x000fe40000010209 */
[----:B------:R-:W-:-:S03]  /*07b0*/  IADD3 R18, P0, R20, UR10, RZ ;  /* 0x0000000a14127c10 */ /* 0x000fc6000ff1e0ff */
[----:B------:R-:W-:Y:S01]  /*07c0*/  STL [R1+0xa0], R22 ;  /* 0x0000a01601007387 */ /* 0x000fe20000100800 */
[----:B------:R-:W-:-:S03]  /*07d0*/  IADD3.X R19, R22, UR11, RZ, P0, !PT ;  /* 0x0000000b16137c10 */ /* 0x000fc600087fe4ff */
[----:B------:R0:W-:Y:S01]  /*07e0*/  STL [R1+0x78], R20 ;  /* 0x0000781401007387 */ /* 0x0001e20000100800 */
[----:B------:R-:W-:-:S03]  /*07f0*/  IADD3 R5, R0, 0xf00, RZ ;  /* 0x00000f0000057810 */ /* 0x000fc60007ffe0ff */
[----:B------:R-:W4:Y:S01]  /*0800*/  LDG.E.64.CONSTANT R18, desc[UR12][R18.64] ;  /* 0x0000000c12127981 */ /* 0x000f22000c1e9b00 */
[----:B0-----:R-:W-:-:S04]  /*0810*/  IADD3 R20, P1, R20, UR18, RZ ;  /* 0x0000001214147c10 */ /* 0x001fc8000ff3e0ff */
[----:B------:R-:W-:Y:S02]  /*0820*/  IADD3.X R21, R22, UR19, RZ, P1, !PT ;  /* 0x0000001316157c10 */ /* 0x000fe40008ffe4ff */
[----:B------:R-:W-:-:S04]  /*0830*/  IADD3 R5, P0, R5, R2, RZ ;  /* 0x0000000205057210 */ /* 0x000fc80007f1e0ff */
[----:B------:R-:W4:Y:S01]  /*0840*/  LDG.E.64.CONSTANT R20, desc[UR12][R20.64] ;  /* 0x0000000c14147981 */ /* 0x000f22000c1e9b00 */
[----:B------:R-:W-:Y:S01]  /*0850*/  IMAD.SHL.U32 R24, R5, 0x2, RZ ;  /* 0x0000000205187824 */ /* 0x000fe200078e00ff */
[----:B------:R-:W-:-:S04]  /*0860*/  IADD3.X R4, RZ, R3, RZ, P0, !PT ;  /* 0x00000003ff047210 */ /* 0x000fc800007fe4ff */
[----:B------:R-:W-:Y:S02]  /*0870*/  SHF.L.U64.HI R9, R5, 0x1, R4 ;  /* 0x0000000105097819 */ /* 0x000fe40000010204 */
[----:B------:R-:W-:Y:S01]  /*0880*/  IADD3 R22, P0, R24, UR10, RZ ;  /* 0x0000000a18167c10 */ /* 0x000fe2000ff1e0ff */
[----:B------:R0:W-:Y:S03]  /*0890*/  STL [R1+0x98], R24 ;  /* 0x0000981801007387 */ /* 0x0001e60000100800 */
[----:B------:R-:W-:Y:S02]  /*08a0*/  IADD3.X R23, R9, UR11, RZ, P0, !PT ;  /* 0x0000000b09177c10 */ /* 0x000fe400087fe4ff */
[----:B------:R-:W-:-:S04]  /*08b0*/  IADD3 R5, R0, 0x1e00, RZ ;  /* 0x00001e0000057810 */ /* 0x000fc80007ffe0ff */
[----:B------:R-:W4:Y:S01]  /*08c0*/  LDG.E.64.CONSTANT R22, desc[UR12][R22.64] ;  /* 0x0000000c16167981 */ /* 0x000f22000c1e9b00 */
[----:B0-----:R-:W-:-:S04]  /*08d0*/  IADD3 R24, P0, R24, UR18, RZ ;  /* 0x0000001218187c10 */ /* 0x001fc8000ff1e0ff */
[----:B------:R-:W-:Y:S02]  /*08e0*/  IADD3.X R25, R9, UR19, RZ, P0, !PT ;  /* 0x0000001309197c10 */ /* 0x000fe400087fe4ff */
[----:B------:R-:W-:-:S04]  /*08f0*/  IADD3 R5, P0, R5, R2, RZ ;  /* 0x0000000205057210 */ /* 0x000fc80007f1e0ff */
[----:B------:R-:W4:Y:S01]  /*0900*/  LDG.E.64.CONSTANT R24, desc[UR12][R24.64] ;  /* 0x0000000c18187981 */ /* 0x000f22000c1e9b00 */
[C---:B------:R-:W-:Y:S01]  /*0910*/  IMAD.SHL.U32 R28, R5.reuse, 0x2, RZ ;  /* 0x00000002051c7824 */ /* 0x040fe200078e00ff */
[----:B------:R-:W-:Y:S02]  /*0920*/  IADD3.X R4, RZ, R3, RZ, P0, !PT ;  /* 0x00000003ff047210 */ /* 0x000fe400007fe4ff */
[----:B------:R0:W-:Y:S02]  /*0930*/  STL [R1+0x9c], R9 ;  /* 0x00009c0901007387 */ /* 0x0001e40000100800 */
[----:B------:R-:W-:Y:S02]  /*0940*/  IADD3 R26, P0, R28, UR10, RZ ;  /* 0x0000000a1c1a7c10 */ /* 0x000fe4000ff1e0ff */
[----:B------:R1:W-:Y:S01]  /*0950*/  STL [R1+0x90], R28 ;  /* 0x0000901c01007387 */ /* 0x0003e20000100800 */
[----:B0-----:R-:W-:-:S04]  /*0960*/  SHF.L.U64.HI R9, R5, 0x1, R4 ;  /* 0x0000000105097819 */ /* 0x001fc80000010204 */
[----:B------:R-:W-:Y:S02]  /*0970*/  IADD3.X R27, R9, UR11, RZ, P0, !PT ;  /* 0x0000000b091b7c10 */ /* 0x000fe400087fe4ff */
[----:B-1----:R-:W-:-:S04]  /*0980*/  IADD3 R28, P1, R28, UR18, RZ ;  /* 0x000000121c1c7c10 */ /* 0x002fc8000ff3e0ff */
[----:B------:R-:W4:Y:S01]  /*0990*/  LDG.E.64.CONSTANT R26, desc[UR12][R26.64] ;  /* 0x0000000c1a1a7981 */ /* 0x000f22000c1e9b00 */
[----:B------:R-:W-:-:S06]  /*09a0*/  IADD3.X R29, R9, UR19, RZ, P1, !PT ;  /* 0x00000013091d7c10 */ /* 0x000fcc0008ffe4ff */
[----:B------:R-:W4:Y:S01]  /*09b0*/  LDG.E.64.CONSTANT R28, desc[UR12][R28.64] ;  /* 0x0000000c1c1c7981 */ /* 0x000f22000c1e9b00 */
[----:B------:R-:W-:-:S04]  /*09c0*/  IADD3 R5, R0, 0x2d00, RZ ;  /* 0x00002d0000057810 */ /* 0x000fc80007ffe0ff */
[----:B------:R-:W-:Y:S01]  /*09d0*/  IADD3 R5, P0, R5, R2, RZ ;  /* 0x0000000205057210 */ /* 0x000fe20007f1e0ff */
[----:B------:R0:W-:Y:S03]  /*09e0*/  STL [R1+0x94], R9 ;  /* 0x0000940901007387 */ /* 0x0001e60000100800 */
[----:B------:R-:W-:Y:S01]  /*09f0*/  IADD3.X R4, RZ, R3, RZ, P0, !PT ;  /* 0x00000003ff047210 */ /* 0x000fe200007fe4ff */
[----:B------:R-:W-:-:S05]  /*0a00*/  IMAD.SHL.U32 R32, R5, 0x2, RZ ;  /* 0x0000000205207824 */ /* 0x000fca00078e00ff */
[----:B------:R-:W-:Y:S02]  /*0a10*/  IADD3 R30, P0, R32, UR10, RZ ;  /* 0x0000000a201e7c10 */ /* 0x000fe4000ff1e0ff */
[----:B0-----:R-:W-:Y:S02]  /*0a20*/  SHF.L.U64.HI R9, R5, 0x1, R4 ;  /* 0x0000000105097819 */ /* 0x001fe40000010204 */
[----:B------:R-:W-:Y:S02]  /*0a30*/  IADD3 R5, R0, 0x3c00, RZ ;  /* 0x00003c0000057810 */ /* 0x000fe40007ffe0ff */
[----:B------:R-:W-:Y:S02]  /*0a40*/  IADD3.X R31, R9, UR11, RZ, P0, !PT ;  /* 0x0000000b091f7c10 */ /* 0x000fe400087fe4ff */
[----:B------:R-:W-:Y:S01]  /*0a50*/  IADD3 R5, P0, R5, R2, RZ ;  /* 0x0000000205057210 */ /* 0x000fe20007f1e0ff */
[----:B------:R0:W-:Y:S03]  /*0a60*/  STL [R1+0x88], R32 ;  /* 0x0000882001007387 */ /* 0x0001e60000100800 */
[----:B------:R-:W-:Y:S01]  /*0a70*/  IADD3.X R4, RZ, R3, RZ, P0, !PT ;  /* 0x00000003ff047210 */ /* 0x000fe200007fe4ff */
[----:B------:R-:W-:Y:S01]  /*0a80*/  IMAD.SHL.U32 R36, R5, 0x2, RZ ;  /* 0x0000000205247824 */ /* 0x000fe200078e00ff */
[----:B------:R1:W-:Y:S01]  /*0a90*/  STL [R1+0x8c], R9 ;  /* 0x00008c0901007387 */ /* 0x0003e20000100800 */
[----:B------:R-:W-:-:S03]  /*0aa0*/  HFMA2.MMA R53, -RZ, RZ, 0, 1.430511474609375e-06 ;  /* 0x00000018ff357435 */ /* 0x000fc600000001ff */
[----:B------:R-:W4:Y:S01]  /*0ab0*/  LDG.E.64.CONSTANT R30, desc[UR12][R30.64] ;  /* 0x0000000c1e1e7981 */ /* 0x000f22000c1e9b00 */
[----:B0-----:R-:W-:Y:S02]  /*0ac0*/  IADD3 R32, P1, R32, UR18, RZ ;  /* 0x0000001220207c10 */ /* 0x001fe4000ff3e0ff */
[----:B------:R-:W-:Y:S02]  /*0ad0*/  IADD3 R34, P0, R36, UR10, RZ ;  /* 0x0000000a24227c10 */ /* 0x000fe4000ff1e0ff */
[----:B------:R-:W-:Y:S02]  /*0ae0*/  IADD3.X R33, R9, UR19, RZ, P1, !PT ;  /* 0x0000001309217c10 */ /* 0x000fe40008ffe4ff */
[----:B-1----:R-:W-:Y:S02]  /*0af0*/  SHF.L.U64.HI R9, R5, 0x1, R4 ;  /* 0x0000000105097819 */ /* 0x002fe40000010204 */
[----:B------:R-:W-:Y:S02]  /*0b00*/  IADD3 R5, R0, 0x4b00, RZ ;  /* 0x00004b0000057810 */ /* 0x000fe40007ffe0ff */
[----:B------:R-:W-:Y:S01]  /*0b10*/  IADD3.X R35, R9, UR11, RZ, P0, !PT ;  /* 0x0000000b09237c10 */ /* 0x000fe200087fe4ff */
[----:B------:R0:W-:Y:S01]  /*0b20*/  STL [R1+0x80], R36 ;  /* 0x0000802401007387 */ /* 0x0001e20000100800 */
[----:B------:R-:W-:Y:S01]  /*0b30*/  IADD3 R5, P0, R5, R2, RZ ;  /* 0x0000000205057210 */ /* 0x000fe20007f1e0ff */
[----:B------:R-:W-:-:S02]  /*0b40*/  IMAD R7, R7, R53, UR8 ;  /* 0x0000000807077e24 */ /* 0x000fc4000f8e0235 */
[----:B------:R-:W4:Y:S01]  /*0b50*/  LDG.E.64.CONSTANT R32, desc[UR12][R32.64] ;  /* 0x0000000c20207981 */ /* 0x000f22000c1e9b00 */
[----:B------:R-:W-:Y:S01]  /*0b60*/  IADD3.X R4, RZ, R3, RZ, P0, !PT ;  /* 0x00000003ff047210 */ /* 0x000fe200007fe4ff */
[----:B------:R-:W-:Y:S02]  /*0b70*/  IMAD.SHL.U32 R40, R5, 0x2, RZ ;  /* 0x0000000205287824 */ /* 0x000fe400078e00ff */
[----:B------:R-:W4:Y:S01]  /*0b80*/  LDG.E.64.CONSTANT R34, desc[UR12][R34.64] ;  /* 0x0000000c22227981 */ /* 0x000f22000c1e9b00 */
[----:B0-----:R-:W-:-:S03]  /*0b90*/  IADD3 R36, P1, R36, UR18, RZ ;  /* 0x0000001224247c10 */ /* 0x001fc6000ff3e0ff */
[----:B------:R0:W-:Y:S01]  /*0ba0*/  STL [R1+0x84], R9 ;  /* 0x0000840901007387 */ /* 0x0001e20000100800 */
[----:B------:R-:W-:Y:S02]  /*0bb0*/  IADD3 R38, P0, R40, UR10, RZ ;  /* 0x0000000a28267c10 */ /* 0x000fe4000ff1e0ff */
[----:B------:R-:W-:Y:S01]  /*0bc0*/  IADD3.X R37, R9, UR19, RZ, P1, !PT ;  /* 0x0000001309257c10 */ /* 0x000fe20008ffe4ff */
[----:B------:R1:W-:Y:S01]  /*0bd0*/  STL [R1+0x74], R40 ;  /* 0x0000742801007387 */ /* 0x0003e20000100800 */
[----:B------:R-:W-:-:S04]  /*0be0*/  LEA R6, R6, R7, 0x3 ;  /* 0x0000000706067211 */ /* 0x000fc800078e18ff */
[----:B------:R-:W4:Y:S01]  /*0bf0*/  LDG.E.64.CONSTANT R36, desc[UR12][R36.64] ;  /* 0x0000000c24247981 */ /* 0x000f22000c1e9b00 */
[----:B0-----:R-:W-:Y:S02]  /*0c00*/  SHF.L.U64.HI R9, R5, 0x1, R4 ;  /* 0x0000000105097819 */ /* 0x001fe40000010204 */
[----:B------:R-:W-:Y:S02]  /*0c10*/  IADD3 R4, R0, 0x5a00, RZ ;  /* 0x00005a0000047810 */ /* 0x000fe40007ffe0ff */
[C---:B------:R-:W-:Y:S02]  /*0c20*/  IADD3.X R39, R9.reuse, UR11, RZ, P0, !PT ;  /* 0x0000000b09277c10 */ /* 0x040fe400087fe4ff */
[----:B------:R-:W-:Y:S02]  /*0c30*/  IADD3 R4, P0, R4, R2, RZ ;  /* 0x0000000204047210 */ /* 0x000fe40007f1e0ff */
[----:B-1----:R-:W-:Y:S02]  /*0c40*/  IADD3 R40, P1, R40, UR18, RZ ;  /* 0x0000001228287c10 */ /* 0x002fe4000ff3e0ff */
[----:B------:R-:W-:Y:S01]  /*0c50*/  IADD3.X R5, RZ, R3, RZ, P0, !PT ;  /* 0x00000003ff057210 */ /* 0x000fe200007fe4ff */
[----:B------:R-:W-:Y:S01]  /*0c60*/  IMAD.SHL.U32 R44, R4, 0x2, RZ ;  /* 0x00000002042c7824 */ /* 0x000fe200078e00ff */
[----:B------:R0:W-:Y:S01]  /*0c70*/  STL [R1+0x7c], R9 ;  /* 0x00007c0901007387 */ /* 0x0001e20000100800 */
[----:B------:R-:W-:-:S02]  /*0c80*/  IADD3.X R41, R9, UR19, RZ, P1, !PT ;  /* 0x0000001309297c10 */ /* 0x000fc40008ffe4ff */
[----:B------:R-:W-:Y:S01]  /*0c90*/  IADD3 R0, R0, 0x6900, RZ ;  /* 0x0000690000007810 */ /* 0x000fe20007ffe0ff */
[----:B------:R-:W4:Y:S01]  /*0ca0*/  LDG.E.64.CONSTANT R38, desc[UR12][R38.64] ;  /* 0x0000000c26267981 */ /* 0x000f22000c1e9b00 */
[----:B------:R-:W-:-:S03]  /*0cb0*/  IADD3 R42, P0, R44, UR10, RZ ;  /* 0x0000000a2c2a7c10 */ /* 0x000fc6000ff1e0ff */
[----:B------:R1:W-:Y:S01]  /*0cc0*/  STL [R1+0x6c], R44 ;  /* 0x00006c2c01007387 */ /* 0x0003e20000100800 */
[----:B0-----:R-:W-:-:S03]  /*0cd0*/  SHF.L.U64.HI R9, R4, 0x1, R5 ;  /* 0x0000000104097819 */ /* 0x001fc60000010205 */
[----:B------:R-:W4:Y:S01]  /*0ce0*/  LDG.E.64.CONSTANT R40, desc[UR12][R40.64] ;  /* 0x0000000c28287981 */ /* 0x000f22000c1e9b00 */
[----:B------:R-:W-:Y:S02]  /*0cf0*/  IADD3.X R43, R9, UR11, RZ, P0, !PT ;  /* 0x0000000b092b7c10 */ /* 0x000fe400087fe4ff */
[----:B------:R-:W-:-:S04]  /*0d00*/  IADD3 R0, P0, R0, R2, RZ ;  /* 0x0000000200007210 */ /* 0x000fc80007f1e0ff */
[----:B------:R-:W-:Y:S01]  /*0d10*/  IADD3.X R3, RZ, R3, RZ, P0, !PT ;  /* 0x00000003ff037210 */ /* 0x000fe200007fe4ff */
[----:B------:R-:W-:Y:S01]  /*0d20*/  IMAD.SHL.U32 R5, R0, 0x2, RZ ;  /* 0x0000000200057824 */ /* 0x000fe200078e00ff */
[----:B-1----:R-:W-:Y:S01]  /*0d30*/  IADD3 R44, P1, R44, UR18, RZ ;  /* 0x000000122c2c7c10 */ /* 0x002fe2000ff3e0ff */
[----:B------:R0:W-:Y:S01]  /*0d40*/  STL [R1+0x70], R9 ;  /* 0x0000700901007387 */ /* 0x0001e20000100800 */
[----:B------:R-:W-:Y:S02]  /*0d50*/  SHF.L.U64.HI R4, R0, 0x1, R3 ;  /* 0x0000000100047819 */ /* 0x000fe40000010203 */
[----:B------:R-:W-:Y:S01]  /*0d60*/  IADD3.X R45, R9, UR19, RZ, P1, !PT ;  /* 0x00000013092d7c10 */ /* 0x000fe20008ffe4ff */
[----:B------:R1:W-:Y:S01]  /*0d70*/  STL [R1+0x64], R5 ;  /* 0x0000640501007387 */ /* 0x0003e20000100800 */
[C---:B------:R-:W-:Y:S02]  /*0d80*/  IADD3 R46, P0, R5.reuse, UR10, RZ ;  /* 0x0000000a052e7c10 */ /* 0x040fe4000ff1e0ff */
[----:B------:R-:W-:Y:S01]  /*0d90*/  IADD3 R48, P1, R5, UR18, RZ ;  /* 0x0000001205307c10 */ /* 0x000fe2000ff3e0ff */
[----:B------:R1:W-:Y:S01]  /*0da0*/  STL [R1+0x68], R4 ;  /* 0x0000680401007387 */ /* 0x0003e20000100800 */
[----:B------:R-:W-:-:S02]  /*0db0*/  IADD3.X R47, R4, UR11, RZ, P0, !PT ;  /* 0x0000000b042f7c10 */ /* 0x000fc400087fe4ff */
[----:B------:R-:W-:Y:S01]  /*0dc0*/  IADD3.X R49, R4, UR19, RZ, P1, !PT ;  /* 0x0000001304317c10 */ /* 0x000fe20008ffe4ff */
[----:B------:R-:W4:Y:S04]  /*0dd0*/  LDG.E.64.CONSTANT R42, desc[UR12][R42.64] ;  /* 0x0000000c2a2a7981 */ /* 0x000f28000c1e9b00 */
[----:B------:R-:W4:Y:S04]  /*0de0*/  LDG.E.64.CONSTANT R44, desc[UR12][R44.64] ;  /* 0x0000000c2c2c7981 */ /* 0x000f28000c1e9b00 */
[----:B------:R-:W4:Y:S04]  /*0df0*/  LDG.E.64.CONSTANT R46, desc[UR12][R46.64] ;  /* 0x0000000c2e2e7981 */ /* 0x000f28000c1e9b00 */
[----:B------:R-:W4:Y:S01]  /*0e00*/  LDG.E.64.CONSTANT R48, desc[UR12][R48.64] ;  /* 0x0000000c30307981 */ /* 0x000f22000c1e9b00 */
[----:B---3--:R-:W-:-:S06]  /*0e10*/  FADD.FTZ R2, R15, UR9 ;  /* 0x000000090f027e21 */ /* 0x008fcc0008010000 */
[----:B------:R-:W3:Y:S01]  /*0e20*/  MUFU.RSQ R2, R2 ;  /* 0x0000000200027308 */ /* 0x000ee20000001400 */
[C---:B--2---:R-:W-:Y:S02]  /*0e30*/  PRMT R8, R16.reuse, 0x7632, R8 ;  /* 0x0000763210087816 */ /* 0x044fe40000000008 */
[----:B------:R-:W-:Y:S02]  /*0e40*/  SHF.L.U32 R3, R16, 0x10, RZ ;  /* 0x0000001010037819 */ /* 0x000fe400000006ff */
[C---:B----4-:R-:W-:Y:S02]  /*0e50*/  PRMT R52, R18.reuse, 0x7632, R52 ;  /* 0x0000763212347816 */ /* 0x050fe40000000034 */
[----:B------:R-:W-:Y:S02]  /*0e60*/  SHF.L.U32 R15, R18, 0x10, RZ ;  /* 0x00000010120f7819 */ /* 0x000fe400000006ff */
[----:B------:R-:W-:-:S03]  /*0e70*/  SHF.L.U32 R52, R52, 0x10, RZ ;  /* 0x0000001034347819 */ /* 0x000fc600000006ff */
[----:B------:R-:W-:Y:S01]  /*0e80*/  FADD.FTZ R15, -R14, R15 ;  /* 0x0000000f0e0f7221 */ /* 0x000fe20000010100 */
[----:B------:R-:W-:Y:S01]  /*0e90*/  SHF.L.U32 R8, R8, 0x10, RZ ;  /* 0x0000001008087819 */ /* 0x000fe200000006ff */
[----:B------:R-:W-:Y:S01]  /*0ea0*/  FADD.FTZ R52, -R14, R52 ;  /* 0x000000340e347221 */ /* 0x000fe20000010100 */
[----:B0-----:R-:W-:Y:S01]  /*0eb0*/  SHF.L.U32 R9, R19, 0x10, RZ ;  /* 0x0000001013097819 */ /* 0x001fe200000006ff */
[----:B---3--:R-:W-:Y:S01]  /*0ec0*/  FMUL.FTZ R56, R2, R15 ;  /* 0x0000000f02387220 */ /* 0x008fe20000410000 */
[C---:B------:R-:W-:Y:S01]  /*0ed0*/  PRMT R51, R20.reuse, 0x7632, R51 ;  /* 0x0000763214337816 */ /* 0x040fe20000000033 */
[----:B------:R-:W-:-:S04]  /*0ee0*/  IMAD.U32 R0, R20, 0x10000, RZ ;  /* 0x0001000014007824 */ /* 0x000fc800078e00ff */
[----:B------:R-:W-:Y:S02]  /*0ef0*/  IMAD.U32 R51, R51, 0x10000, RZ ;  /* 0x0001000033337824 */ /* 0x000fe400078e00ff */
[----:B-1----:R-:W-:Y:S01]  /*0f00*/  FMUL.FTZ R5, R0, R3 ;  /* 0x0000000300057220 */ /* 0x002fe20000410000 */
[----:B------:R-:W-:Y:S01]  /*0f10*/  SHF.L.U32 R54, R21, 0x10, RZ ;  /* 0x0000001015367819 */ /* 0x000fe200000006ff */
[----:B------:R-:W-:Y:S01]  /*0f20*/  FMUL.FTZ R52, R2, R52 ;  /* 0x0000003402347220 */ /* 0x000fe20000410000 */
[----:B------:R-:W-:Y:S01]  /*0f30*/  FMUL.FTZ R50, R51, R8 ;  /* 0x0000000833327220 */ /* 0x000fe20000410000 */
[----:B------:R-:W-:Y:S01]  /*0f40*/  FFMA.FTZ R5, R56, R5, RZ ;  /* 0x0000000538057223 */ /* 0x000fe200000100ff */
[----:B------:R-:W-:Y:S02]  /*0f50*/  IMAD.U32 R4, R17, 0x10000, RZ ;  /* 0x0001000011047824 */ /* 0x000fe400078e00ff */
[----:B------:R-:W-:Y:S01]  /*0f60*/  FADD.FTZ R9, -R14, R9 ;  /* 0x000000090e097221 */ /* 0x000fe20000010100 */
[----:B------:R0:W-:Y:S01]  /*0f70*/  STL [R1+0xc0], R16 ;  /* 0x0000c01001007387 */ /* 0x0001e20000100800 */
[----:B------:R-:W-:Y:S01]  /*0f80*/  FFMA.FTZ R50, R52, R50, R5 ;  /* 0x0000003234327223 */ /* 0x000fe20000010005 */
[----:B------:R-:W-:Y:S01]  /*0f90*/  FMUL.FTZ R5, R54, R4 ;  /* 0x0000000436057220 */ /* 0x000fe20000410000 */
[----:B------:R-:W-:Y:S01]  /*0fa0*/  PRMT R15, R19, 0x7632, R15 ;  /* 0x00007632130f7816 */ /* 0x000fe2000000000f */
[----:B0-----:R-:W-:Y:S01]  /*0fb0*/  FMUL.FTZ R16, R2, R9 ;  /* 0x0000000902107220 */ /* 0x001fe20000410000 */
[----:B------:R-:W-:-:S03]  /*0fc0*/  PRMT R9, R17, 0x7632, R9 ;  /* 0x0000763211097816 */ /* 0x000fc60000000009 */
[----:B------:R-:W-:Y:S02]  /*0fd0*/  IMAD.U32 R15, R15, 0x10000, RZ ;  /* 0x000100000f0f7824 */ /* 0x000fe400078e00ff */
[----:B------:R-:W-:Y:S01]  /*0fe0*/  FFMA.FTZ R50, R16, R5, R50 ;  /* 0x0000000510327223 */ /* 0x000fe20000010032 */
[----:B------:R-:W-:Y:S01]  /*0ff0*/  PRMT R5, R21, 0x7632, R5 ;  /* 0x0000763215057816 */ /* 0x000fe20000000005 */
[----:B------:R-:W-:Y:S01]  /*1000*/  STL [R1+0xc4], R18 ;  /* 0x0000c41201007387 */ /* 0x000fe20000100800 */
[----:B------:R-:W-:Y:S01]  /*1010*/  SHF.L.U32 R9, R9, 0x10, RZ ;  /* 0x0000001009097819 */ /* 0x000fe200000006ff */
[----:B------:R-:W-:Y:S01]  /*1020*/  FADD.FTZ R15, -R14, R15 ;  /* 0x0000000f0e0f7221 */ /* 0x000fe20000010100 */
[----:B------:R-:W-:Y:S01]  /*1030*/  SHF.L.U32 R5, R5, 0x10, RZ ;  /* 0x0000001005057819 */ /* 0x000fe200000006ff */
[----:B------:R-:W-:Y:S01]  /*1040*/  STL [R1+0xc8], R20 ;  /* 0x0000c81401007387 */ /* 0x000fe20000100800 */
[----:B------:R-:W-:-:S03]  /*1050*/  IMAD.U32 R53, R22, 0x10000, RZ ;  /* 0x0001000016357824 */ /* 0x000fc600078e00ff */
[----:B------:R-:W-:Y:S01]  /*1060*/  STL [R1+0x54], R56 ;  /* 0x0000543801007387 */ /* 0x000fe20000100800 */
[----:B------:R-:W-:-:S03]  /*1070*/  FFMA.FTZ R10, R52, R51, R10 ;  /* 0x00000033340a7223 */ /* 0x000fc6000001000a */
[----:B------:R-:W-:Y:S01]  /*1080*/  STL [R1+0xc], R54 ;  /* 0x00000c3601007387 */ /* 0x000fe20000100800 */
[----:B------:R-:W-:-:S03]  /*1090*/  FMUL.FTZ R7, R5, R9 ;  /* 0x0000000905077220 */ /* 0x000fc60000410000 */
[----:B------:R-:W-:Y:S01]  /*10a0*/  STL [R1+0xcc], R19 ;  /* 0x0000cc1301007387 */ /* 0x000fe20000100800 */
[----:B------:R-:W-:Y:S01]  /*10b0*/  FMUL.FTZ R15, R2, R15 ;  /* 0x0000000f020f7220 */ /* 0x000fe20000410000 */
[----:B------:R-:W-:Y:S02]  /*10c0*/  PRMT R52, R22, 0x7632, R52 ;  /* 0x0000763216347816 */ /* 0x000fe40000000034 */
[----:B------:R0:W-:Y:S01]  /*10d0*/  STL [R1+0x34], R6 ;  /* 0x0000340601007387 */ /* 0x0001e20000100800 */
[----:B------:R-:W-:-:S03]  /*10e0*/  FADD.FTZ R53, -R14, R53 ;  /* 0x000000350e357221 */ /* 0x000fc60000010100 */
[----:B------:R1:W-:Y:S01]  /*10f0*/  STL [R1+0x60], R16 ;  /* 0x0000601001007387 */ /* 0x0003e20000100800 */
[----:B------:R-:W-:Y:S01]  /*1100*/  FADD.FTZ R11, R51, R11 ;  /* 0x0000000b330b7221 */ /* 0x000fe20000010000 */
[----:B0-----:R-:W-:Y:S01]  /*1110*/  FFMA.FTZ R6, R0, R3, RZ ;  /* 0x0000000300067223 */ /* 0x001fe200000100ff */
[----:B-1----:R-:W-:-:S03]  /*1120*/  SHF.L.U32 R16, R24, 0x10, RZ ;  /* 0x0000001018107819 */ /* 0x002fc600000006ff */
[----:B------:R-:W-:Y:S01]  /*1130*/  FFMA.FTZ R6, R51, R8, R6 ;  /* 0x0000000833067223 */ /* 0x000fe20000010006 */
[----:B------:R0:W-:Y:S01]  /*1140*/  STL [R1+0xd0], R17 ;  /* 0x0000d01101007387 */ /* 0x0001e20000100800 */
[----:B------:R-:W-:Y:S01]  /*1150*/  FFMA.FTZ R50, R15, R7, R50 ;  /* 0x000000070f327223 */ /* 0x000fe20000010032 */
[----:B------:R-:W-:Y:S01]  /*1160*/  PRMT R51, R24, 0x7632, R51 ;  /* 0x0000763218337816 */ /* 0x000fe20000000033 */
[----:B------:R-:W-:Y:S01]  /*1170*/  FMUL.FTZ R7, R3, R16 ;  /* 0x0000001003077220 */ /* 0x000fe20000410000 */
[----:B------:R-:W-:Y:S01]  /*1180*/  SHF.L.U32 R52, R52, 0x10, RZ ;  /* 0x0000001034347819 */ /* 0x000fe200000006ff */
[----:B------:R-:W-:Y:S01]  /*1190*/  STL [R1+0xd4], R21 ;  /* 0x0000d41501007387 */ /* 0x000fe20000100800 */
[----:B0-----:R-:W-:Y:S01]  /*11a0*/  FMUL.FTZ R17, R2, R53 ;  /* 0x0000003502117220 */ /* 0x001fe20000410000 */
[----:B------:R-:W-:Y:S02]  /*11b0*/  IMAD.U32 R51, R51, 0x10000, RZ ;  /* 0x0001000033337824 */ /* 0x000fe400078e00ff */
[----:B------:R-:W-:Y:S01]  /*11c0*/  FADD.FTZ R52, -R14, R52 ;  /* 0x000000340e347221 */ /* 0x000fe20000010100 */
[----:B------:R-:W-:Y:S01]  /*11d0*/  FFMA.FTZ R50, R17, R7, R50 ;  /* 0x0000000711327223 */ /* 0x000fe20000010032 */
[C---:B------:R-:W-:Y:S01]  /*11e0*/  SHF.L.U32 R7, R23.reuse, 0x10, RZ ;  /* 0x0000001017077819 */ /* 0x040fe200000006ff */
[----:B------:R0:W-:Y:S01]  /*11f0*/  STL [R1+0x10c], R0 ;  /* 0x00010c0001007387 */ /* 0x0001e20000100800 */
[----:B------:R-:W-:Y:S01]  /*1200*/  FMUL.FTZ R53, R8, R51 ;  /* 0x0000003308357220 */ /* 0x000fe20000410000 */
[----:B------:R-:W-:Y:S01]  /*1210*/  FMUL.FTZ R52, R2, R52 ;  /* 0x0000003402347220 */ /* 0x000fe20000410000 */
[----:B------:R-:W-:Y:S01]  /*1220*/  PRMT R55, R23, 0x7632, R55 ;  /* 0x0000763217377816 */ /* 0x000fe20000000037 */
[----:B------:R-:W-:Y:S01]  /*1230*/  STL [R1+0xd8], R22 ;  /* 0x0000d81601007387 */ /* 0x000fe20000100800 */
[----:B------:R-:W-:-:S03]  /*1240*/  FADD.FTZ R7, -R14, R7 ;  /* 0x000000070e077221 */ /* 0x000fc60000010100 */
[----:B------:R-:W-:Y:S01]  /*1250*/  STL [R1+0x4], R16 ;  /* 0x0000041001007387 */ /* 0x000fe20000100800 */
[----:B0-----:R-:W-:-:S03]  /*1260*/  SHF.L.U32 R0, R25, 0x10, RZ ;  /* 0x0000001019007819 */ /* 0x001fc600000006ff */
[----:B------:R-:W-:Y:S01]  /*1270*/  STL [R1+0xdc], R24 ;  /* 0x0000dc1801007387 */ /* 0x000fe20000100800 */
[--C-:B------:R-:W-:Y:S01]  /*1280*/  FFMA.FTZ R15, R15, R5, R12.reuse ;  /* 0x000000050f0f7223 */ /* 0x100fe2000001000c */
[----:B------:R-:W-:Y:S02]  /*1290*/  PRMT R12, R25, 0x7632, R12 ;  /* 0x00007632190c7816 */ /* 0x000fe4000000000c */
[----:B------:R-:W-:Y:S01]  /*12a0*/  STL [R1+0x5c], R17 ;  /* 0x00005c1101007387 */ /* 0x000fe20000100800 */
[----:B------:R-:W-:Y:S01]  /*12b0*/  FFMA.FTZ R50, R52, R53, R50 ;  /* 0x0000003534327223 */ /* 0x000fe20000010032 */
[----:B------:R-:W-:Y:S02]  /*12c0*/  FFMA.FTZ R54, R54, R4, R6 ;  /* 0x0000000436367223 */ /* 0x000fe40000010006 */
[----:B------:R-:W-:Y:S01]  /*12d0*/  STL [R1+0xe0], R23 ;  /* 0x0000e01701007387 */ /* 0x000fe20000100800 */
[----:B------:R-:W-:Y:S02]  /*12e0*/  IMAD.U32 R55, R55, 0x10000, RZ ;  /* 0x0001000037377824 */ /* 0x000fe400078e00ff */
[----:B------:R-:W-:Y:S01]  /*12f0*/  FMUL.FTZ R53, R4, R0 ;  /* 0x0000000004357220 */ /* 0x000fe20000410000 */
[----:B------:R-:W-:Y:S01]  /*1300*/  STL [R1+0xe4], R25 ;  /* 0x0000e41901007387 */ /* 0x000fe20000100800 */
[----:B------:R-:W-:-:S03]  /*1310*/  SHF.L.U32 R12, R12, 0x10, RZ ;  /* 0x000000100c0c7819 */ /* 0x000fc600000006ff */
[----:B------:R0:W-:Y:S01]  /*1320*/  STL [R1], R0 ;  /* 0x0000000001007387 */ /* 0x0001e20000100800 */
[----:B------:R-:W-:Y:S01]  /*1330*/  FADD.FTZ R6, -R14, R55 ;  /* 0x000000370e067221 */ /* 0x000fe20000010100 */
[----:B0-----:R-:W-:Y:S01]  /*1340*/  FMUL.FTZ R0, R2, R7 ;  /* 0x0000000702007220 */ /* 0x001fe20000410000 */
[C---:B------:R-:W-:Y:S01]  /*1350*/  FADD.FTZ R7, R5.reuse, R13 ;  /* 0x0000000d05077221 */ /* 0x040fe20000010000 */
[----:B------:R-:W-:Y:S01]  /*1360*/  FFMA.FTZ R13, R5, R9, R54 ;  /* 0x00000009050d7223 */ /* 0x000fe20000010036 */
[----:B------:R-:W-:Y:S01]  /*1370*/  FFMA.FTZ R5, R52, R51, R10 ;  /* 0x0000003334057223 */ /* 0x000fe2000001000a */
[----:B------:R-:W-:Y:S01]  /*1380*/  SHF.L.U32 R10, R26, 0x10, RZ ;  /* 0x000000101a0a7819 */ /* 0x000fe200000006ff */
[----:B------:R-:W-:Y:S01]  /*1390*/  FFMA.FTZ R50, R0, R53, R50 ;  /* 0x0000003500327223 */ /* 0x000fe20000010032 */
[----:B------:R-:W-:Y:S01]  /*13a0*/  FMUL.FTZ R53, R2, R6 ;  /* 0x0000000602357220 */ /* 0x000fe20000410000 */
[-C--:B------:R-:W-:Y:S01]  /*13b0*/  FMUL.FTZ R54, R9, R12.reuse ;  /* 0x0000000c09367220 */ /* 0x080fe20000410000 */
[----:B------:R-:W-:Y:S01]  /*13c0*/  STL [R1+0x58], R0 ;  /* 0x0000580001007387 */ /* 0x000fe20000100800 */
[----:B------:R-:W-:Y:S01]  /*13d0*/  FADD.FTZ R10, -R14, R10 ;  /* 0x0000000a0e0a7221 */ /* 0x000fe20000010100 */
[C---:B------:R-:W-:Y:S01]  /*13e0*/  FFMA.FTZ R6, R53.reuse, R12, R15 ;  /* 0x0000000c35067223 */ /* 0x040fe2000001000f */
[----:B------:R-:W-:Y:S01]  /*13f0*/  FFMA.FTZ R50, R53, R54, R50 ;  /* 0x0000003635327223 */ /* 0x000fe20000010032 */
[----:B------:R-:W-:Y:S01]  /*1400*/  STL [R1+0xe8], R26 ;  /* 0x0000e81a01007387 */ /* 0x000fe20000100800 */
[C---:B------:R-:W-:Y:S01]  /*1410*/  IMAD.U32 R60, R28.reuse, 0x10000, RZ ;  /* 0x000100001c3c7824 */ /* 0x040fe200078e00ff */
[----:B------:R-:W-:-:S02]  /*1420*/  PRMT R53, R28, 0x7632, R53 ;  /* 0x000076321c357816 */ /* 0x000fc40000000035 */
[----:B------:R0:W-:Y:S01]  /*1430*/  STL [R1+0xec], R28 ;  /* 0x0000ec1c01007387 */ /* 0x0001e20000100800 */
[C---:B------:R-:W-:Y:S01]  /*1440*/  FFMA.FTZ R52, R3.reuse, R16, R13 ;  /* 0x0000001003347223 */ /* 0x040fe2000001000d */
[----:B------:R-:W-:Y:S01]  /*1450*/  FMUL.FTZ R13, R3, R60 ;  /* 0x0000003c030d7220 */ /* 0x000fe20000410000 */
[----:B0-----:R-:W-:Y:S01]  /*1460*/  FMUL.FTZ R28, R2, R10 ;  /* 0x0000000a021c7220 */ /* 0x001fe20000410000 */
[----:B------:R-:W-:Y:S01]  /*1470*/  FADD.FTZ R10, R11, R51 ;  /* 0x000000330b0a7221 */ /* 0x000fe20000010000 */
[C---:B------:R-:W-:Y:S02]  /*1480*/  IMAD.U32 R11, R27.reuse, 0x10000, RZ ;  /* 0x000100001b0b7824 */ /* 0x040fe400078e00ff */
[----:B------:R-:W-:Y:S01]  /*1490*/  FFMA.FTZ R13, R28, R13, R50 ;  /* 0x0000000d1c0d7223 */ /* 0x000fe20000010032 */
[----:B------:R-:W-:Y:S01]  /*14a0*/  STL [R1+0x50], R28 ;  /* 0x0000501c01007387 */ /* 0x000fe20000100800 */
[----:B------:R-:W-:-:S03]  /*14b0*/  PRMT R54, R27, 0x7632, R54 ;  /* 0x000076321b367816 */ /* 0x000fc60000000036 */
[----:B------:R0:W-:Y:S04]  /*14c0*/  STL [R1+0xf0], R28 ;  /* 0x0000f01c01007387 */ /* 0x0001e80000100800 */
[----:B0-----:R-:W2:Y:S04]  /*14d0*/  LDL R28, [R1] ;  /* 0x00000000011c7983 */ /* 0x001ea80000100800 */
[----:B------:R0:W-:Y:S04]  /*14e0*/  STL [R1+0xf4], R27 ;  /* 0x0000f41b01007387 */ /* 0x0001e80000100800 */
[----:B0-----:R-:W3:Y:S04]  /*14f0*/  LDL R27, [R1+0x4] ;  /* 0x00000400011b7983 */ /* 0x001ee80000100800 */
[----:B---3--:R0:W-:Y:S04]  /*1500*/  STL [R1+0x100], R27 ;  /* 0x0001001b01007387 */ /* 0x0081e80000100800 */
[----:B0-----:R-:W3:Y:S01]  /*1510*/  LDL R27, [R1+0xc] ;  /* 0x00000c00011b7983 */ /* 0x001ee20000100800 */
[----:B------:R-:W-:-:S04]  /*1520*/  PRMT R15, R26, 0x7632, R15 ;  /* 0x000076321a0f7816 */ /* 0x000fc8000000000f */
[----:B------:R-:W-:Y:S01]  /*1530*/  SHF.L.U32 R15, R15, 0x10, RZ ;  /* 0x000000100f0f7819 */ /* 0x000fe200000006ff */
[----:B---3--:R0:W-:Y:S04]  /*1540*/  STL [R1+0x108], R27 ;  /* 0x0001081b01007387 */ /* 0x0081e80000100800 */
[----:B0-----:R-:W3:Y:S01]  /*1550*/  LDL.LU R27, [R1+0x14] ;  /* 0x00001400011b7983 */ /* 0x001ee20000300800 */
[----:B------:R-:W-:Y:S01]  /*1560*/  FFMA.FTZ R51, R8, R51, R52 ;  /* 0x0000003308337223 */ /* 0x000fe20000010034 */
[----:B------:R-:W-:Y:S01]  /*1570*/  FADD.FTZ R52, -R14, R15 ;  /* 0x0000000f0e347221 */ /* 0x000fe20000010100 */
[----:B------:R-:W-:-:S03]  /*1580*/  SHF.L.U32 R59, R29, 0x10, RZ ;  /* 0x000000101d3b7819 */ /* 0x000fc600000006ff */
[----:B------:R-:W-:Y:S01]  /*1590*/  FMUL.FTZ R50, R2, R52 ;  /* 0x0000003402327220 */ /* 0x000fe20000410000 */
[----:B------:R-:W-:Y:S01]  /*15a0*/  PRMT R52, R29, 0x7632, R52 ;  /* 0x000076321d347816 */ /* 0x000fe20000000034 */
[----:B---3--:R-:W-:Y:S04]  /*15b0*/  STL [R1+0x110], R27 ;  /* 0x0001101b01007387 */ /* 0x008fe80000100800 */
[----:B------:R0:W-:Y:S04]  /*15c0*/  STL [R1+0xf8], R29 ;  /* 0x0000f81d01007387 */ /* 0x0001e80000100800 */
[----:B0-----:R-:W3:Y:S01]  /*15d0*/  LDL R29, [R1+0x54] ;  /* 0x00005400011d7983 */ /* 0x001ee20000100800 */
[----:B--2---:R-:W-:Y:S01]  /*15e0*/  FFMA.FTZ R51, R4, R28, R51 ;  /* 0x0000001c04337223 */ /* 0x004fe20000010033 */
[----:B------:R-:W-:Y:S01]  /*15f0*/  SHF.L.U32 R53, R53, 0x10, RZ ;  /* 0x0000001035357819 */ /* 0x000fe200000006ff */
[----:B------:R-:W-:Y:S01]  /*1600*/  FADD.FTZ R11, -R14, R11 ;  /* 0x0000000b0e0b7221 */ /* 0x000fe20000010100 */
[----:B---3--:R-:W-:Y:S04]  /*1610*/  STL [R1+0x118], R29 ;  /* 0x0001181d01007387 */ /* 0x008fe80000100800 */
[----:B------:R0:W-:Y:S04]  /*1620*/  STL [R1+0x104], R28 ;  /* 0x0001041c01007387 */ /* 0x0001e80000100800 */
[----:B0-----:R-:W2:Y:S01]  /*1630*/  LDL.LU R28, [R1+0x24] ;  /* 0x00002400011c7983 */ /* 0x001ea20000300800 */
[----:B------:R-:W-:Y:S01]  /*1640*/  FMUL.FTZ R15, R8, R53 ;  /* 0x00000035080f7220 */ /* 0x000fe20000410000 */
[----:B------:R-:W-:-:S03]  /*1650*/  FMUL.FTZ R26, R2, R11 ;  /* 0x0000000b021a7220 */ /* 0x000fc60000410000 */
[----:B------:R-:W-:Y:S01]  /*1660*/  FFMA.FTZ R13, R50, R15, R13 ;  /* 0x0000000f320d7223 */ /* 0x000fe2000001000d */
[----:B------:R-:W-:-:S04]  /*1670*/  FMUL.FTZ R15, R4, R59 ;  /* 0x0000003b040f7220 */ /* 0x000fc80000410000 */
[----:B------:R-:W-:Y:S01]  /*1680*/  FFMA.FTZ R13, R26, R15, R13 ;  /* 0x0000000f1a0d7223 */ /* 0x000fe2000001000d */
[----:B------:R-:W-:Y:S01]  /*1690*/  SHF.L.U32 R54, R54, 0x10, RZ ;  /* 0x0000001036367819 */ /* 0x000fe200000006ff */
[----:B------:R-:W-:Y:S01]  /*16a0*/  FFMA.FTZ R5, R50, R53, R5 ;  /* 0x0000003532057223 */ /* 0x000fe20000010005 */
[----:B------:R-:W-:Y:S01]  /*16b0*/  IMAD.U32 R52, R52, 0x10000, RZ ;  /* 0x0001000034347824 */ /* 0x000fe200078e00ff */
[----:B------:R-:W-:Y:S02]  /*16c0*/  SHF.L.U32 R50, R30, 0x10, RZ ;  /* 0x000000101e327819 */ /* 0x000fe400000006ff */
[----:B------:R-:W-:Y:S01]  /*16d0*/  FADD.FTZ R11, -R14, R54 ;  /* 0x000000360e0b7221 */ /* 0x000fe20000010100 */
[----:B------:R-:W-:Y:S01]  /*16e0*/  FADD.FTZ R7, R7, R12 ;  /* 0x0000000c07077221 */ /* 0x000fe20000010000 */
[C-C-:B------:R-:W-:Y:S01]  /*16f0*/  FFMA.FTZ R12, R9.reuse, R12, R51.reuse ;  /* 0x0000000c090c7223 */ /* 0x140fe20000010033 */
[-C--:B------:R-:W-:Y:S01]  /*1700*/  FMUL.FTZ R15, R9, R52.reuse ;  /* 0x00000034090f7220 */ /* 0x080fe20000410000 */
[----:B------:R-:W-:Y:S01]  /*1710*/  FMUL.FTZ R11, R2, R11 ;  /* 0x0000000b020b7220 */ /* 0x000fe20000410000 */
[----:B------:R-:W-:Y:S01]  /*1720*/  SHF.L.U32 R58, R32, 0x10, RZ ;  /* 0x00000010203a7819 */ /* 0x000fe200000006ff */
[----:B------:R-:W-:Y:S01]  /*1730*/  FADD.FTZ R50, -R14, R50 ;  /* 0x000000320e327221 */ /* 0x000fe20000010100 */
[----:B------:R-:W-:Y:S01]  /*1740*/  PRMT R51, R30, 0x7632, R51 ;  /* 0x000076321e337816 */ /* 0x000fe20000000033 */
[C---:B------:R-:W-:Y:S01]  /*1750*/  FFMA.FTZ R6, R11.reuse, R52, R6 ;  /* 0x000000340b067223 */ /* 0x040fe20000010006 */
[----:B------:R-:W-:Y:S01]  /*1760*/  FFMA.FTZ R13, R11, R15, R13 ;  /* 0x0000000f0b0d7223 */ /* 0x000fe2000001000d */
[----:B------:R-:W-:Y:S01]  /*1770*/  PRMT R15, R32, 0x7632, R15 ;  /* 0x00007632200f7816 */ /* 0x000fe2000000000f */
[----:B------:R-:W-:Y:S01]  /*1780*/  FMUL.FTZ R11, R3, R58 ;  /* 0x0000003a030b7220 */ /* 0x000fe20000410000 */
[----:B------:R-:W-:Y:S01]  /*1790*/  FMUL.FTZ R25, R2, R50 ;  /* 0x0000003202197220 */ /* 0x000fe20000410000 */
[----:B------:R-:W-:Y:S01]  /*17a0*/  IMAD.U32 R51, R51, 0x10000, RZ ;  /* 0x0001000033337824 */ /* 0x000fe200078e00ff */
[----:B------:R-:W-:Y:S01]  /*17b0*/  SHF.L.U32 R15, R15, 0x10, RZ ;  /* 0x000000100f0f7819 */ /* 0x000fe200000006ff */
[----:B------:R-:W-:Y:S01]  /*17c0*/  FFMA.FTZ R12, R3, R60, R12 ;  /* 0x0000003c030c7223 */ /* 0x000fe2000001000c */
[----:B------:R-:W-:Y:S01]  /*17d0*/  FFMA.FTZ R13, R25, R11, R13 ;  /* 0x0000000b190d7223 */ /* 0x000fe2000001000d */
[----:B------:R-:W-:Y:S01]  /*17e0*/  FADD.FTZ R51, -R14, R51 ;  /* 0x000000330e337221 */ /* 0x000fe20000010100 */
[----:B------:R-:W-:-:S02]  /*17f0*/  SHF.L.U32 R11, R31, 0x10, RZ ;  /* 0x000000101f0b7819 */ /* 0x000fc400000006ff */
[----:B------:R-:W-:Y:S01]  /*1800*/  PRMT R54, R31, 0x7632, R54 ;  /* 0x000076321f367816 */ /* 0x000fe20000000036 */
[----:B------:R-:W-:Y:S01]  /*1810*/  FADD.FTZ R10, R10, R53 ;  /* 0x000000350a0a7221 */ /* 0x000fe20000010000 */
[C-C-:B------:R-:W-:Y:S01]  /*1820*/  FFMA.FTZ R53, R8.reuse, R53, R12.reuse ;  /* 0x0000003508357223 */ /* 0x140fe2000001000c */
[----:B------:R-:W-:Y:S01]  /*1830*/  FMUL.FTZ R50, R8, R15 ;  /* 0x0000000f08327220 */ /* 0x000fe20000410000 */
[----:B------:R-:W-:Y:S01]  /*1840*/  FMUL.FTZ R51, R2, R51 ;  /* 0x0000003302337220 */ /* 0x000fe20000410000 */
[C---:B------:R-:W-:Y:S01]  /*1850*/  IMAD.U32 R57, R33.reuse, 0x10000, RZ ;  /* 0x0001000021397824 */ /* 0x040fe200078e00ff */
[----:B------:R-:W-:Y:S01]  /*1860*/  PRMT R12, R33, 0x7632, R12 ;  /* 0x00007632210c7816 */ /* 0x000fe2000000000c */
[----:B------:R-:W-:Y:S01]  /*1870*/  FADD.FTZ R11, -R14, R11 ;  /* 0x0000000b0e0b7221 */ /* 0x000fe20000010100 */
[----:B------:R-:W-:Y:S01]  /*1880*/  SHF.L.U32 R54, R54, 0x10, RZ ;  /* 0x0000001036367819 */ /* 0x000fe200000006ff */
[----:B------:R-:W-:Y:S01]  /*1890*/  FFMA.FTZ R13, R51, R50, R13 ;  /* 0x00000032330d7223 */ /* 0x000fe2000001000d */
[----:B--2---:R-:W-:Y:S04]  /*18a0*/  STL [R1+0x114], R28 ;  /* 0x0001141c01007387 */ /* 0x004fe80000100800 */
[----:B------:R-:W-:Y:S04]  /*18b0*/  STL [R1+0x4c], R26 ;  /* 0x00004c1a01007387 */ /* 0x000fe80000100800 */
[----:B------:R0:W-:Y:S04]  /*18c0*/  STL [R1+0xfc], R26 ;  /* 0x0000fc1a01007387 */ /* 0x0001e80000100800 */
[----:B0-----:R-:W2:Y:S01]  /*18d0*/  LDL.LU R26, [R1+0x18] ;  /* 0x00001800011a7983 */ /* 0x001ea20000300800 */
[----:B------:R-:W-:Y:S01]  /*18e0*/  SHF.L.U32 R12, R12, 0x10, RZ ;  /* 0x000000100c0c7819 */ /* 0x000fe200000006ff */
[----:B------:R-:W-:Y:S01]  /*18f0*/  FMUL.FTZ R50, R4, R57 ;  /* 0x0000003904327220 */ /* 0x000fe20000410000 */
[----:B------:R-:W-:Y:S01]  /*1900*/  FMUL.FTZ R23, R2, R11 ;  /* 0x0000000b02177220 */ /* 0x000fe20000410000 */
[----:B------:R-:W-:Y:S01]  /*1910*/  FADD.FTZ R11, -R14, R54 ;  /* 0x000000360e0b7221 */ /* 0x000fe20000010100 */
[----:B------:R-:W-:-:S02]  /*1920*/  FFMA.FTZ R53, R4, R59, R53 ;  /* 0x0000003b04357223 */ /* 0x000fc40000010035 */
[----:B------:R-:W-:Y:S01]  /*1930*/  FFMA.FTZ R13, R23, R50, R13 ;  /* 0x00000032170d7223 */ /* 0x000fe2000001000d */
[----:B------:R-:W-:Y:S01]  /*1940*/  FMUL.FTZ R11, R2, R11 ;  /* 0x0000000b020b7220 */ /* 0x000fe20000410000 */
[----:B------:R-:W-:Y:S01]  /*1950*/  FMUL.FTZ R50, R9, R12 ;  /* 0x0000000c09327220 */ /* 0x000fe20000410000 */
[----:B------:R-:W-:Y:S01]  /*1960*/  FADD.FTZ R7, R7, R52 ;  /* 0x0000003407077221 */ /* 0x000fe20000010000 */
[----:B------:R-:W-:Y:S01]  /*1970*/  FFMA.FTZ R52, R9, R52, R53 ;  /* 0x0000003409347223 */ /* 0x000fe20000010035 */
[C---:B------:R-:W-:Y:S01]  /*1980*/  FFMA.FTZ R6, R11.reuse, R12, R6 ;  /* 0x0000000c0b067223 */ /* 0x040fe20000010006 */
[----:B------:R-:W-:Y:S01]  /*1990*/  FFMA.FTZ R13, R11, R50, R13 ;  /* 0x000000320b0d7223 */ /* 0x000fe2000001000d */
[C---:B------:R-:W-:Y:S01]  /*19a0*/  PRMT R11, R34.reuse, 0x7632, R11 ;  /* 0x00007632220b7816 */ /* 0x040fe2000000000b */
[----:B------:R-:W-:Y:S01]  /*19b0*/  IMAD.U32 R53, R34, 0x10000, RZ ;  /* 0x0001000022357824 */ /* 0x000fe200078e00ff */
[----:B------:R-:W-:Y:S01]  /*19c0*/  SHF.L.U32 R56, R36, 0x10, RZ ;  /* 0x0000001024387819 */ /* 0x000fe200000006ff */
[----:B------:R-:W-:Y:S01]  /*19d0*/  FFMA.FTZ R52, R3, R58, R52 ;  /* 0x0000003a03347223 */ /* 0x000fe20000010034 */
[----:B------:R-:W-:Y:S01]  /*19e0*/  SHF.L.U32 R11, R11, 0x10, RZ ;  /* 0x000000100b0b7819 */ /* 0x000fe200000006ff */
[----:B------:R-:W-:Y:S01]  /*19f0*/  FADD.FTZ R53, -R14, R53 ;  /* 0x000000350e357221 */ /* 0x000fe20000010100 */
[----:B------:R-:W-:Y:S01]  /*1a00*/  PRMT R50, R36, 0x7632, R50 ;  /* 0x0000763224327816 */ /* 0x000fe20000000032 */
[-C--:B------:R-:W-:Y:S01]  /*1a10*/  FFMA.FTZ R5, R51, R15.reuse, R5 ;  /* 0x0000000f33057223 */ /* 0x080fe20000010005 */
[----:B------:R-:W-:Y:S01]  /*1a20*/  FADD.FTZ R10, R10, R15 ;  /* 0x0000000f0a0a7221 */ /* 0x000fe20000010000 */
[----:B------:R-:W-:Y:S01]  /*1a30*/  FFMA.FTZ R15, R8, R15, R52 ;  /* 0x0000000f080f7223 */ /* 0x000fe20000010034 */
[----:B------:R-:W-:Y:S01]  /*1a40*/  FMUL.FTZ R51, R3, R56 ;  /* 0x0000003803337220 */ /* 0x000fe20000410000 */
[----:B------:R-:W-:Y:S01]  /*1a50*/  FMUL.FTZ R24, R2, R53 ;  /* 0x0000003502187220 */ /* 0x000fe20000410000 */
[----:B------:R-:W-:Y:S01]  /*1a60*/  FADD.FTZ R52, -R14, R11 ;  /* 0x0000000b0e347221 */ /* 0x000fe20000010100 */
[----:B------:R-:W-:Y:S01]  /*1a70*/  IMAD.U32 R50, R50, 0x10000, RZ ;  /* 0x0001000032327824 */ /* 0x000fe200078e00ff */
        /* <DEDUP_REMOVED lines=9> */
[----:B------:R-:W-:Y:S01]  /*1b10*/  FMUL.FTZ R51, R4, R55 ;  /* 0x0000003704337220 */ /* 0x000fe20000410000 */
[----:B------:R-:W-:Y:S01]  /*1b20*/  FMUL.FTZ R22, R2, R11 ;  /* 0x0000000b02167220 */ /* 0x000fe20000410000 */
[----:B------:R-:W-:-:S03]  /*1b30*/  FFMA.FTZ R12, R9, R12, R15 ;  /* 0x0000000c090c7223 */ /* 0x000fc6000001000f */
[----:B------:R-:W-:Y:S01]  /*1b40*/  FFMA.FTZ R13, R22, R51, R13 ;  /* 0x00000033160d7223 */ /* 0x000fe2000001000d */
[----:B------:R-:W-:Y:S01]  /*1b50*/  FFMA.FTZ R51, R3, R56, R12 ;  /* 0x0000003803337223 */ /* 0x000fe2000001000c */
[-C--:B------:R-:W-:Y:S01]  /*1b60*/  FFMA.FTZ R5, R52, R50.reuse, R5 ;  /* 0x0000003234057223 */ /* 0x080fe20000010005 */
[----:B------:R-:W-:Y:S02]  /*1b70*/  FADD.FTZ R10, R10, R50 ;  /* 0x000000320a0a7221 */ /* 0x000fe40000010000 */
[----:B------:R-:W-:Y:S01]  /*1b80*/  FFMA.FTZ R50, R8, R50, R51 ;  /* 0x0000003208327223 */ /* 0x000fe20000010033 */
[----:B------:R-:W-:-:S05]  /*1b90*/  SHF.L.U32 R51, R38, 0x10, RZ ;  /* 0x0000001026337819 */ /* 0x000fca00000006ff */
[----:B------:R-:W-:-:S04]  /*1ba0*/  FADD.FTZ R51, -R14, R51 ;  /* 0x000000330e337221 */ /* 0x000fc80000010100 */
[----:B------:R-:W-:Y:S01]  /*1bb0*/  FMUL.FTZ R21, R2, R51 ;  /* 0x0000003302157220 */ /* 0x000fe20000410000 */
[----:B------:R-:W-:Y:S02]  /*1bc0*/  PRMT R15, R35, 0x7632, R15 ;  /* 0x00007632230f7816 */ /* 0x000fe4000000000f */
[----:B------:R-:W-:-:S03]  /*1bd0*/  PRMT R53, R37, 0x7632, R53 ;  /* 0x0000763225357816 */ /* 0x000fc60000000035 */
[----:B------:R-:W-:Y:S01]  /*1be0*/  IMAD.U32 R15, R15, 0x10000, RZ ;  /* 0x000100000f0f7824 */ /* 0x000fe200078e00ff */
[----:B------:R-:W-:-:S03]  /*1bf0*/  SHF.L.U32 R11, R53, 0x10, RZ ;  /* 0x00000010350b7819 */ /* 0x000fc600000006ff */
[----:B------:R-:W-:Y:S01]  /*1c00*/  FADD.FTZ R15, -R14, R15 ;  /* 0x0000000f0e0f7221 */ /* 0x000fe20000010100 */
[----:B------:R-:W-:Y:S01]  /*1c10*/  PRMT R52, R38, 0x7632, R52 ;  /* 0x0000763226347816 */ /* 0x000fe20000000034 */
[----:B------:R-:W-:Y:S02]  /*1c20*/  FMUL.FTZ R12, R9, R11 ;  /* 0x0000000b090c7220 */ /* 0x000fe40000410000 */
[----:B------:R-:W-:Y:S01]  /*1c30*/  FMUL.FTZ R15, R2, R15 ;  /* 0x0000000f020f7220 */ /* 0x000fe20000410000 */
[----:B------:R-:W-:Y:S01]  /*1c40*/  IMAD.U32 R54, R40, 0x10000, RZ ;  /* 0x0001000028367824 */ /* 0x000fe200078e00ff */
[----:B------:R-:W-:Y:S01]  /*1c50*/  SHF.L.U32 R52, R52, 0x10, RZ ;  /* 0x0000001034347819 */ /* 0x000fe200000006ff */
[----:B------:R-:W-:Y:S01]  /*1c60*/  FFMA.FTZ R50, R4, R55, R50 ;  /* 0x0000003704327223 */ /* 0x000fe20000010032 */
[C---:B------:R-:W-:Y:S01]  /*1c70*/  FFMA.FTZ R13, R15.reuse, R12, R13 ;  /* 0x0000000c0f0d7223 */ /* 0x040fe2000001000d */
[----:B------:R-:W-:Y:S01]  /*1c80*/  PRMT R12, R40, 0x7632, R12 ;  /* 0x00007632280c7816 */ /* 0x000fe2000000000c */
[-C--:B------:R-:W-:Y:S01]  /*1c90*/  FFMA.FTZ R6, R15, R11.reuse, R6 ;  /* 0x0000000b0f067223 */ /* 0x080fe20000010006 */
[----:B------:R-:W-:Y:S01]  /*1ca0*/  FMUL.FTZ R15, R3, R54 ;  /* 0x00000036030f7220 */ /* 0x000fe20000410000 */
[----:B------:R-:W-:Y:S01]  /*1cb0*/  FADD.FTZ R7, R7, R11 ;  /* 0x0000000b07077221 */ /* 0x000fe20000010000 */
[----:B------:R-:W-:Y:S01]  /*1cc0*/  FFMA.FTZ R11, R9, R11, R50 ;  /* 0x0000000b090b7223 */ /* 0x000fe20000010032 */
[----:B------:R-:W-:Y:S01]  /*1cd0*/  SHF.L.U32 R12, R12, 0x10, RZ ;  /* 0x000000100c0c7819 */ /* 0x000fe200000006ff */
[----:B------:R-:W-:Y:S01]  /*1ce0*/  FADD.FTZ R52, -R14, R52 ;  /* 0x000000340e347221 */ /* 0x000fe20000010100 */
[C---:B------:R-:W-:Y:S01]  /*1cf0*/  IMAD.U32 R50, R39.reuse, 0x10000, RZ ;  /* 0x0001000027327824 */ /* 0x040fe200078e00ff */
[----:B------:R-:W-:Y:S01]  /*1d00*/  PRMT R51, R39, 0x7632, R51 ;  /* 0x0000763227337816 */ /* 0x000fe20000000033 */
[----:B------:R-:W-:Y:S01]  /*1d10*/  FFMA.FTZ R13, R21, R15, R13 ;  /* 0x0000000f150d7223 */ /* 0x000fe2000001000d */
[----:B------:R-:W-:Y:S01]  /*1d20*/  FMUL.FTZ R52, R2, R52 ;  /* 0x0000003402347220 */ /* 0x000fe20000410000 */
[----:B------:R-:W-:Y:S01]  /*1d30*/  SHF.L.U32 R15, R41, 0x10, RZ ;  /* 0x00000010290f7819 */ /* 0x000fe200000006ff */
[----:B--2---:R-:W-:Y:S04]  /*1d40*/  STL [R1+0x11c], R26 ;  /* 0x00011c1a01007387 */ /* 0x004fe80000100800 */
[----:B------:R-:W-:Y:S04]  /*1d50*/  STL [R1+0x120], R30 ;  /* 0x0001201e01007387 */ /* 0x000fe80000100800 */
[----:B------:R-:W-:Y:S04]  /*1d60*/  STL [R1+0x48], R25 ;  /* 0x0000481901007387 */ /* 0x000fe80000100800 */
[----:B------:R-:W-:Y:S04]  /*1d70*/  STL [R1+0x44], R23 ;  /* 0x0000441701007387 */ /* 0x000fe80000100800 */
[----:B------:R-:W-:Y:S04]  /*1d80*/  STL [R1+0x40], R24 ;  /* 0x0000401801007387 */ /* 0x000fe80000100800 */
[----:B------:R-:W-:Y:S04]  /*1d90*/  STL [R1+0x3c], R22 ;  /* 0x00003c1601007387 */ /* 0x000fe80000100800 */
[----:B------:R-:W-:Y:S04]  /*1da0*/  STL [R1+0x38], R21 ;  /* 0x0000381501007387 */ /* 0x000fe80000100800 */
[----:B------:R-:W2:Y:S01]  /*1db0*/  LDL.LU R29, [R1+0x34] ;  /* 0x00003400011d7983 */ /* 0x000ea20000300800 */
[-C--:B------:R-:W-:Y:S01]  /*1dc0*/  FMUL.FTZ R53, R8, R12.reuse ;  /* 0x0000000c08357220 */ /* 0x080fe20000410000 */
[----:B------:R-:W-:Y:S01]  /*1dd0*/  FADD.FTZ R50, -R14, R50 ;  /* 0x000000320e327221 */ /* 0x000fe20000010100 */
[----:B------:R-:W-:Y:S01]  /*1de0*/  SHF.L.U32 R51, R51, 0x10, RZ ;  /* 0x0000001033337819 */ /* 0x000fe200000006ff */
[C---:B------:R-:W-:Y:S01]  /*1df0*/  FFMA.FTZ R0, R52.reuse, R12, R5 ;  /* 0x0000000c34007223 */ /* 0x040fe20000010005 */
[----:B------:R-:W-:Y:S01]  /*1e00*/  FFMA.FTZ R11, R3, R54, R11 ;  /* 0x00000036030b7223 */ /* 0x000fe2000001000b */
[----:B------:R-:W-:Y:S01]  /*1e10*/  PRMT R61, R41, 0x7632, R61 ;  /* 0x00007632293d7816 */ /* 0x000fe2000000003d */
[----:B------:R-:W-:Y:S01]  /*1e20*/  FFMA.FTZ R13, R52, R53, R13 ;  /* 0x00000035340d7223 */ /* 0x000fe2000001000d */
[----:B------:R-:W-:Y:S01]  /*1e30*/  FMUL.FTZ R5, R4, R15 ;  /* 0x0000000f04057220 */ /* 0x000fe20000410000 */
[----:B------:R-:W-:Y:S01]  /*1e40*/  FMUL.FTZ R17, R2, R50 ;  /* 0x0000003202117220 */ /* 0x000fe20000410000 */
[----:B------:R-:W-:Y:S01]  /*1e50*/  FADD.FTZ R51, -R14, R51 ;  /* 0x000000330e337221 */ /* 0x000fe20000010100 */
[----:B------:R-:W-:Y:S01]  /*1e60*/  FADD.FTZ R28, R10, R12 ;  /* 0x0000000c0a1c7221 */ /* 0x000fe20000010000 */
[----:B------:R-:W-:Y:S01]  /*1e70*/  FFMA.FTZ R12, R8, R12, R11 ;  /* 0x0000000c080c7223 */ /* 0x000fe2000001000b */
[----:B------:R-:W-:Y:S01]  /*1e80*/  FFMA.FTZ R11, R17, R5, R13 ;  /* 0x00000005110b7223 */ /* 0x000fe2000001000d */
[----:B------:R-:W-:Y:S01]  /*1e90*/  IMAD.U32 R61, R61, 0x10000, RZ ;  /* 0x000100003d3d7824 */ /* 0x000fe200078e00ff */
[----:B------:R-:W-:Y:S01]  /*1ea0*/  SHF.L.U32 R13, R42, 0x10, RZ ;  /* 0x000000102a0d7819 */ /* 0x000fe200000006ff */
[----:B------:R-:W-:Y:S01]  /*1eb0*/  FMUL.FTZ R51, R2, R51 ;  /* 0x0000003302337220 */ /* 0x000fe20000410000 */
[----:B------:R-:W-:Y:S01]  /*1ec0*/  SHF.L.U32 R5, R44, 0x10, RZ ;  /* 0x000000102c057819 */ /* 0x000fe200000006ff */
[----:B------:R-:W-:-:S02]  /*1ed0*/  FMUL.FTZ R10, R9, R61 ;  /* 0x0000003d090a7220 */ /* 0x000fc40000410000 */
[C-C-:B------:R-:W-:Y:S01]  /*1ee0*/  FFMA.FTZ R27, R51.reuse, R61, R6.reuse ;  /* 0x0000003d331b7223 */ /* 0x140fe20000010006 */
[----:B------:R-:W-:Y:S01]  /*1ef0*/  FADD.FTZ R13, -R14, R13 ;  /* 0x0000000d0e0d7221 */ /* 0x000fe20000010100 */
[----:B------:R-:W-:Y:S01]  /*1f00*/  PRMT R6, R42, 0x7632, R6 ;  /* 0x000076322a067816 */ /* 0x000fe20000000006 */
[----:B------:R-:W-:Y:S01]  /*1f10*/  FFMA.FTZ R11, R51, R10, R11 ;  /* 0x0000000a330b7223 */ /* 0x000fe2000001000b */
[----:B------:R-:W-:Y:S01]  /*1f20*/  FMUL.FTZ R10, R3, R5 ;  /* 0x00000005030a7220 */ /* 0x000fe20000410000 */
[----:B------:R-:W-:Y:S01]  /*1f30*/  FMUL.FTZ R19, R2, R13 ;  /* 0x0000000d02137220 */ /* 0x000fe20000410000 */
[----:B------:R-:W-:Y:S01]  /*1f40*/  PRMT R50, R44, 0x7632, R50 ;  /* 0x000076322c327816 */ /* 0x000fe20000000032 */
[----:B------:R-:W-:Y:S01]  /*1f50*/  IMAD.U32 R6, R6, 0x10000, RZ ;  /* 0x0001000006067824 */ /* 0x000fe200078e00ff */
[----:B------:R0:W-:Y:S01]  /*1f60*/  STL [R1+0x8], R0 ;  /* 0x0000080001007387 */ /* 0x0001e20000100800 */
[----:B------:R-:W-:Y:S01]  /*1f70*/  FFMA.FTZ R11, R19, R10, R11 ;  /* 0x0000000a130b7223 */ /* 0x000fe2000001000b */
[----:B------:R-:W-:Y:S01]  /*1f80*/  PRMT R10, R43, 0x7632, R10 ;  /* 0x000076322b0a7816 */ /* 0x000fe2000000000a */
[----:B------:R-:W-:Y:S01]  /*1f90*/  FADD.FTZ R6, -R14, R6 ;  /* 0x000000060e067221 */ /* 0x000fe20000010100 */
[----:B------:R-:W-:Y:S01]  /*1fa0*/  SHF.L.U32 R50, R50, 0x10, RZ ;  /* 0x0000001032327819 */ /* 0x000fe200000006ff */
[----:B0-----:R-:W-:Y:S01]  /*1fb0*/  FADD.FTZ R0, R7, R61 ;  /* 0x0000003d07007221 */ /* 0x001fe20000010000 */
[----:B------:R-:W-:Y:S01]  /*1fc0*/  SHF.L.U32 R7, R43, 0x10, RZ ;  /* 0x000000102b077819 */ /* 0x000fe200000006ff */
[----:B------:R-:W-:Y:S01]  /*1fd0*/  FMUL.FTZ R51, R2, R6 ;  /* 0x0000000602337220 */ /* 0x000fe20000410000 */
[----:B------:R-:W-:Y:S01]  /*1fe0*/  SHF.L.U32 R10, R10, 0x10, RZ ;  /* 0x000000100a0a7819 */ /* 0x000fe200000006ff */
[----:B------:R-:W-:Y:S01]  /*1ff0*/  FMUL.FTZ R13, R8, R50 ;  /* 0x00000032080d7220 */ /* 0x000fe20000410000 */
[C---:B------:R-:W-:Y:S01]  /*2000*/  PRMT R52, R45.reuse, 0x7632, R52 ;  /* 0x000076322d347816 */ /* 0x040fe20000000034 */
[----:B------:R-:W-:Y:S01]  /*2010*/  FADD.FTZ R7, -R14, R7 ;  /* 0x000000070e077221 */ /* 0x000fe20000010100 */
[----:B------:R-:W-:-:S02]  /*2020*/  IMAD.U32 R6, R45, 0x10000, RZ ;  /* 0x000100002d067824 */ /* 0x000fc400078e00ff */
[----:B------:R-:W-:Y:S01]  /*2030*/  FFMA.FTZ R12, R4, R15, R12 ;  /* 0x0000000f040c7223 */ /* 0x000fe2000001000c */
[----:B------:R-:W-:Y:S01]  /*2040*/  FADD.FTZ R10, -R14, R10 ;  /* 0x0000000a0e0a7221 */ /* 0x000fe20000010100 */
[----:B------:R-:W-:Y:S01]  /*2050*/  FMUL.FTZ R20, R2, R7 ;  /* 0x0000000702147220 */ /* 0x000fe20000410000 */
[----:B------:R-:W-:Y:S01]  /*2060*/  FFMA.FTZ R11, R51, R13, R11 ;  /* 0x0000000d330b7223 */ /* 0x000fe2000001000b */
[----:B------:R-:W-:Y:S01]  /*2070*/  SHF.L.U32 R52, R52, 0x10, RZ ;  /* 0x0000001034347819 */ /* 0x000fe200000006ff */
[----:B------:R-:W-:Y:S01]  /*2080*/  FMUL.FTZ R7, R4, R6 ;  /* 0x0000000604077220 */ /* 0x000fe20000410000 */
[C---:B------:R-:W-:Y:S01]  /*2090*/  FFMA.FTZ R12, R9.reuse, R61, R12 ;  /* 0x0000003d090c7223 */ /* 0x040fe2000001000c */
[----:B------:R-:W-:Y:S01]  /*20a0*/  FMUL.FTZ R53, R2, R10 ;  /* 0x0000000a02357220 */ /* 0x000fe20000410000 */
[----:B------:R-:W-:Y:S02]  /*20b0*/  IMAD.U32 R10, R46, 0x10000, RZ ;  /* 0x000100002e0a7824 */ /* 0x000fe400078e00ff */
[----:B------:R-:W-:Y:S01]  /*20c0*/  FFMA.FTZ R11, R20, R7, R11 ;  /* 0x00000007140b7223 */ /* 0x000fe2000001000b */
[----:B------:R-:W-:Y:S01]  /*20d0*/  FMUL.FTZ R7, R9, R52 ;  /* 0x0000003409077220 */ /* 0x000fe20000410000 */
[----:B------:R-:W-:Y:S01]  /*20e0*/  FFMA.FTZ R12, R3, R5, R12 ;  /* 0x00000005030c7223 */ /* 0x000fe2000001000c */
[----:B------:R-:W-:Y:S01]  /*20f0*/  PRMT R61, R46, 0x7632, R61 ;  /* 0x000076322e3d7816 */ /* 0x000fe2000000003d */
[----:B------:R-:W-:Y:S01]  /*2100*/  FADD.FTZ R10, -R14, R10 ;  /* 0x0000000a0e0a7221 */ /* 0x000fe20000010100 */
[----:B------:R-:W-:Y:S01]  /*2110*/  FFMA.FTZ R11, R53, R7, R11 ;  /* 0x00000007350b7223 */ /* 0x000fe2000001000b */
[----:B------:R-:W-:Y:S01]  /*2120*/  FFMA.FTZ R12, R8, R50, R12 ;  /* 0x00000032080c7223 */ /* 0x000fe2000001000c */
[C---:B------:R-:W-:Y:S01]  /*2130*/  PRMT R13, R48.reuse, 0x7632, R13 ;  /* 0x00007632300d7816 */ /* 0x040fe2000000000d */
[----:B------:R-:W-:Y:S01]  /*2140*/  IMAD.U32 R7, R48, 0x10000, RZ ;  /* 0x0001000030077824 */ /* 0x000fe200078e00ff */
[----:B------:R-:W-:Y:S01]  /*2150*/  SHF.L.U32 R61, R61, 0x10, RZ ;  /* 0x000000103d3d7819 */ /* 0x000fe200000006ff */
[----:B------:R-:W-:Y:S01]  /*2160*/  FMUL.FTZ R18, R2, R10 ;  /* 0x0000000a02127220 */ /* 0x000fe20000410000 */
[----:B------:R-:W-:Y:S01]  /*2170*/  FFMA.FTZ R10, R4, R6, R12 ;  /* 0x00000006040a7223 */ /* 0x000fe2000001000c */
        /* <DEDUP_REMOVED lines=9> */
[----:B------:R-:W-:Y:S01]  /*2210*/  SHF.L.U32 R12, R47, 0x10, RZ ;  /* 0x000000102f0c7819 */ /* 0x000fe200000006ff */
[----:B------:R-:W-:Y:S01]  /*2220*/  FFMA.FTZ R10, R8, R13, R10 ;  /* 0x0000000d080a7223 */ /* 0x000fe2000001000a */
[----:B------:R-:W-:-:S03]  /*2230*/  SHF.L.U32 R8, R49, 0x10, RZ ;  /* 0x0000001031087819 */ /* 0x000fc600000006ff */
[----:B------:R-:W-:-:S04]  /*2240*/  FADD.FTZ R12, -R14, R12 ;  /* 0x0000000c0e0c7221 */ /* 0x000fc80000010100 */
[----:B------:R-:W-:Y:S01]  /*2250*/  FMUL.FTZ R16, R2, R12 ;  /* 0x0000000c02107220 */ /* 0x000fe20000410000 */
[----:B------:R-:W-:-:S04]  /*2260*/  FMUL.FTZ R12, R4, R8 ;  /* 0x00000008040c7220 */ /* 0x000fc80000410000 */
[--C-:B------:R-:W-:Y:S01]  /*2270*/  FFMA.FTZ R26, R16, R12, R11.reuse ;  /* 0x0000000c101a7223 */ /* 0x100fe2000001000b */
[----:B------:R-:W-:Y:S02]  /*2280*/  PRMT R11, R47, 0x7632, R11 ;  /* 0x000076322f0b7816 */ /* 0x000fe4000000000b */
[----:B------:R-:W-:-:S03]  /*2290*/  PRMT R12, R49, 0x7632, R12 ;  /* 0x00007632310c7816 */ /* 0x000fc6000000000c */
[----:B------:R-:W-:Y:S01]  /*22a0*/  IMAD.U32 R11, R11, 0x10000, RZ ;  /* 0x000100000b0b7824 */ /* 0x000fe200078e00ff */
[----:B------:R-:W-:Y:S01]  /*22b0*/  SHF.L.U32 R12, R12, 0x10, RZ ;  /* 0x000000100c0c7819 */ /* 0x000fe200000006ff */
[----:B------:R-:W-:Y:S02]  /*22c0*/  FFMA.FTZ R10, R4, R8, R10 ;  /* 0x00000008040a7223 */ /* 0x000fe4000001000a */
[----:B------:R-:W-:Y:S02]  /*22d0*/  FADD.FTZ R30, -R14, R11 ;  /* 0x0000000b0e1e7221 */ /* 0x000fe40000010100 */
[CC--:B------:R-:W-:Y:S01]  /*22e0*/  FFMA.FTZ R10, R9.reuse, R12.reuse, R10 ;  /* 0x0000000c090a7223 */ /* 0x0c0fe2000001000a */
[----:B------:R-:W-:Y:S01]  /*22f0*/  FMUL.FTZ R11, R9, R12 ;  /* 0x0000000c090b7220 */ /* 0x000fe20000410000 */
[----:B------:R-:W-:Y:S01]  /*2300*/  FMUL.FTZ R9, R2, R30 ;  /* 0x0000001e02097220 */ /* 0x000fe20000410000 */
[----:B------:R-:W-:Y:S03]  /*2310*/  STL [R1+0x30], R17 ;  /* 0x0000301101007387 */ /* 0x000fe60000100800 */
[----:B------:R-:W-:Y:S01]  /*2320*/  FFMA.FTZ R11, R9, R11, R26 ;  /* 0x0000000b090b7223 */ /* 0x000fe2000001001a */
[----:B------:R-:W-:Y:S04]  /*2330*/  STL [R1+0x2c], R19 ;  /* 0x00002c1301007387 */ /* 0x000fe80000100800 */
[----:B------:R-:W-:Y:S04]  /*2340*/  STL [R1+0x20], R20 ;  /* 0x0000201401007387 */ /* 0x000fe80000100800 */
[----:B------:R-:W-:Y:S04]  /*2350*/  STL [R1+0x1c], R18 ;  /* 0x00001c1201007387 */ /* 0x000fe80000100800 */
[----:B------:R-:W-:Y:S04]  /*2360*/  STL [R1+0x10], R16 ;  /* 0x0000101001007387 */ /* 0x000fe80000100800 */
[----:B------:R0:W5:Y:S04]  /*2370*/  LDL.LU R30, [R1+0x120] ;  /* 0x00012000011e7983 */ /* 0x0001680000300800 */
[----:B------:R-:W3:Y:S04]  /*2380*/  LDL.LU R26, [R1+0x11c] ;  /* 0x00011c00011a7983 */ /* 0x000ee80000300800 */
[----:B--2---:R1:W-:Y:S04]  /*2390*/  STS.64 [R29], R10 ;  /* 0x0000000a1d007388 */ /* 0x0043e80000000a00 */
[----:B-1----:R-:W2:Y:S04]  /*23a0*/  LDL.LU R29, [R1+0x118] ;  /* 0x00011800011d7983 */ /* 0x002ea80000300800 */
[----:B------:R-:W4:Y:S01]  /*23b0*/  LDL.LU R11, [R1+0x8] ;  /* 0x00000800010b7983 */ /* 0x000f220000300800 */
[----:B------:R-:W-:Y:S01]  /*23c0*/  FFMA.FTZ R53, R53, R52, R27 ;  /* 0x0000003435357223 */ /* 0x000fe2000001001b */
[----:B------:R-:W-:Y:S01]  /*23d0*/  FADD.FTZ R52, R0, R52 ;  /* 0x0000003400347221 */ /* 0x000fe20000010000 */
[----:B------:R-:W-:Y:S01]  /*23e0*/  UIADD3 UR10, UP0, UR14, 0xe, URZ ;  /* 0x0000000e0e0a7890 */ /* 0x000fe2000ff1e03f */
[----:B------:R-:W-:Y:S01]  /*23f0*/  BAR.SYNC.DEFER_BLOCKING 0x0 ;  /* 0x0000000000007b1d */ /* 0x000fe20000010000 */
[----:B----4-:R-:W-:Y:S01]  /*2400*/  FFMA.FTZ R10, R51, R50, R11 ;  /* 0x00000032330a7223 */ /* 0x010fe2000001000b */
[----:B------:R-:W-:-:S04]  /*2410*/  FADD.FTZ R11, R28, R50 ;  /* 0x000000321c0b7221 */ /* 0x000fc80000010000 */
[----:B------:R-:W4:Y:S04]  /*2420*/  LDL R51, [R1+0x60] ;  /* 0x0000600001337983 */ /* 0x000f280000100800 */
[----:B------:R-:W4:Y:S04]  /*2430*/  LDL.LU R28, [R1+0x114] ;  /* 0x00011400011c7983 */ /* 0x000f280000300800 */
[----:B------:R-:W3:Y:S04]  /*2440*/  LDL.LU R50, [R1+0x28] ;  /* 0x0000280001327983 */ /* 0x000ee80000300800 */
[----:B------:R-:W2:Y:S04]  /*2450*/  LDL.LU R27, [R1+0x110] ;  /* 0x00011000011b7983 */ /* 0x000ea80000300800 */
[----:B------:R-:W2:Y:S02]  /*2460*/  LDL.LU R0, [R1+0x10c] ;  /* 0x00010c0001007983 */ /* 0x000ea40000300800 */
[----:B--2---:R-:W-:-:S02]  /*2470*/  FFMA.FTZ R29, R29, R0, R27 ;  /* 0x000000001d1d7223 */ /* 0x004fc4000001001b */
[----:B------:R-:W4:Y:S01]  /*2480*/  LDL.LU R27, [R1+0x108] ;  /* 0x00010800011b7983 */ /* 0x000f220000300800 */
[----:B------:R-:W-:Y:S01]  /*2490*/  FADD.FTZ R11, R11, R13 ;  /* 0x0000000d0b0b7221 */ /* 0x000fe20000010000 */
[----:B------:R-:W-:Y:S01]  /*24a0*/  FFMA.FTZ R10, R61, R13, R10 ;  /* 0x0000000d3d0a7223 */ /* 0x000fe2000001000a */
[----:B------:R-:W-:Y:S01]  /*24b0*/  FADD.FTZ R13, R52, R12 ;  /* 0x0000000c340d7221 */ /* 0x000fe20000010000 */
[----:B------:R-:W-:Y:S01]  /*24c0*/  FFMA.FTZ R12, R9, R12, R53 ;  /* 0x0000000c090c7223 */ /* 0x000fe20000010035 */
[----:B----4-:R-:W-:Y:S01]  /*24d0*/  FFMA.FTZ R51, R51, R27, R28 ;  /* 0x0000001b33337223 */ /* 0x010fe2000001001c */
[----:B---3--:R-:W-:Y:S01]  /*24e0*/  FADD.FTZ R50, R27, R50 ;  /* 0x000000321b327221 */ /* 0x008fe20000010000 */
[----:B------:R-:W2:Y:S04]  /*24f0*/  LDL.LU R28, [R1+0x104] ;  /* 0x00010400011c7983 */ /* 0x000ea80000300800 */
[----:B------:R-:W3:Y:S04]  /*2500*/  LDL.LU R27, [R1+0x100] ;  /* 0x00010000011b7983 */ /* 0x000ee80000300800 */
[----:B------:R-:W4:Y:S04]  /*2510*/  LDL R52, [R1+0x5c] ;  /* 0x00005c0001347983 */ /* 0x000f280000100800 */
[----:B------:R-:W4:Y:S01]  /*2520*/  LDL R53, [R1+0x58] ;  /* 0x0000580001357983 */ /* 0x000f220000100800 */
[----:B------:R-:W-:Y:S01]  /*2530*/  FADD.FTZ R26, R0, R26 ;  /* 0x0000001a001a7221 */ /* 0x000fe20000010000 */
[----:B--2---:R-:W-:-:S03]  /*2540*/  FADD.FTZ R50, R50, R28 ;  /* 0x0000001c32327221 */ /* 0x004fc60000010000 */
[----:B---3--:R-:W-:Y:S02]  /*2550*/  FADD.FTZ R9, R26, R27 ;  /* 0x0000001b1a097221 */ /* 0x008fe40000010000 */
[----:B------:R-:W2:Y:S01]  /*2560*/  LDL.LU R26, [R1+0xfc] ;  /* 0x0000fc00011a7983 */ /* 0x000ea20000300800 */
[----:B----4-:R-:W-:-:S03]  /*2570*/  FFMA.FTZ R52, R52, R27, R29 ;  /* 0x0000001b34347223 */ /* 0x010fc6000001001d */
[----:B------:R0:W5:Y:S01]  /*2580*/  LDL.LU R29, [R1+0xf8] ;  /* 0x0000f800011d7983 */ /* 0x0001620000300800 */
[----:B------:R-:W-:-:S03]  /*2590*/  FFMA.FTZ R51, R53, R28, R51 ;  /* 0x0000001c35337223 */ /* 0x000fc60000010033 */
[----:B------:R0:W5:Y:S04]  /*25a0*/  LDL.LU R27, [R1+0xf4] ;  /* 0x0000f400011b7983 */ /* 0x0001680000300800 */
[----:B------:R-:W3:Y:S01]  /*25b0*/  LDL.LU R28, [R1+0xf0] ;  /* 0x0000f000011c7983 */ /* 0x000ee20000300800 */
        /* <DEDUP_REMOVED lines=8> */
[----:B------:R-:W1:Y:S02]  /*2640*/  S2R R61, SR_TID.X ;  /* 0x00000000003d7919 */ /* 0x000e640000002100 */
[----:B------:R-:W-:Y:S01]  /*2650*/  FADD.FTZ R9, R9, R5 ;  /* 0x0000000509097221 */ /* 0x000fe20000010000 */
[----:B------:R-:W-:Y:S01]  /*2660*/  FADD.FTZ R50, R50, R6 ;  /* 0x0000000632327221 */ /* 0x000fe20000010000 */
[----:B------:R-:W-:Y:S02]  /*2670*/  UIADD3.X UR11, URZ, UR5, URZ, UP0, !UPT ;  /* 0x000000053f0b7290 */ /* 0x000fe400087fe43f */
[----:B------:R-:W-:Y:S01]  /*2680*/  FADD.FTZ R53, R9, R7 ;  /* 0x0000000709357221 */ /* 0x000fe20000010000 */
[----:B------:R-:W-:Y:S01]  /*2690*/  FADD.FTZ R50, R50, R8 ;  /* 0x0000000832327221 */ /* 0x000fe20000010000 */
[----:B------:R-:W-:-:S04]  /*26a0*/  UISETP.GE.U32.AND UP0, UPT, UR10, UR16, UPT ;  /* 0x000000100a00728c */ /* 0x000fc8000bf06070 */
[----:B------:R-:W-:-:S06]  /*26b0*/  UISETP.GE.AND.EX UP0, UPT, UR11, UR7, UPT, UP0 ;  /* 0x000000070b00728c */ /* 0x000fcc000bf06300 */
[----:B------:R-:W-:Y:S02]  /*26c0*/  PLOP3.LUT P0, PT, PT, PT, UP0, 0x80, 0x0 ;  /* 0x000000000000781c */ /* 0x000fe40003f0f008 */
[----:B-1----:R-:W-:Y:S01]  /*26d0*/  ISETP.GT.U32.AND P1, PT, R61, 0x1f, PT ;  /* 0x0000001f3d00780c */ /* 0x002fe20003f24070 */
[----:B--2---:R-:W-:-:S04]  /*26e0*/  FFMA.FTZ R51, R26, R59, R51 ;  /* 0x0000003b1a337223 */ /* 0x004fc80000010033 */
[----:B------:R-:W-:Y:S01]  /*26f0*/  FFMA.FTZ R51, R23, R57, R51 ;  /* 0x0000003917337223 */ /* 0x000fe20000010033 */
[----:B---3--:R-:W-:-:S03]  /*2700*/  FFMA.FTZ R52, R28, R60, R52 ;  /* 0x0000003c1c347223 */ /* 0x008fc60000010034 */
[----:B------:R-:W-:Y:S01]  /*2710*/  FFMA.FTZ R51, R22, R55, R51 ;  /* 0x0000003716337223 */ /* 0x000fe20000010033 */
[----:B------:R0:W5:Y:S01]  /*2720*/  LDL.LU R28, [R1+0xec] ;  /* 0x0000ec00011c7983 */ /* 0x0001620000300800 */
[----:B------:R-:W-:Y:S02]  /*2730*/  FFMA.FTZ R52, R25, R58, R52 ;  /* 0x0000003a19347223 */ /* 0x000fe40000010034 */
[----:B------:R-:W-:Y:S01]  /*2740*/  FFMA.FTZ R51, R17, R15, R51 ;  /* 0x0000000f11337223 */ /* 0x000fe20000010033 */
[----:B------:R0:W5:Y:S01]  /*2750*/  LDL.LU R26, [R1+0xe8] ;  /* 0x0000e800011a7983 */ /* 0x0001620000300800 */
[----:B------:R-:W-:-:S03]  /*2760*/  FFMA.FTZ R52, R24, R56, R52 ;  /* 0x0000003818347223 */ /* 0x000fc60000010034 */
        /* <DEDUP_REMOVED lines=21> */
[----:B------:R2:W-:Y:S01]  /*28c0*/  STL.64 [R1+0xc8], R4 ;  /* 0x0000c80401007387 */ /* 0x0005e20000100a00 */
[----:B-1----:R-:W-:Y:S01]  /*28d0*/  IMAD.MOV.U32 R7, RZ, RZ, R53 ;  /* 0x000000ffff077224 */ /* 0x002fe200078e0035 */
[----:B------:R-:W1:Y:S02]  /*28e0*/  S2UR UR9, SR_CgaCtaId ;  /* 0x00000000000979c3 */ /* 0x000e640000008800 */
[----:B0-----:R-:W3:Y:S01]  /*28f0*/  LDL R53, [R1+0xb4] ;  /* 0x0000b40001357983 */ /* 0x001ee20000100800 */
[----:B------:R-:W-:Y:S01]  /*2900*/  UMOV UR5, 0x400 ;  /* 0x0000040000057882 */ /* 0x000fe20000000000 */
[----:B------:R-:W-:Y:S01]  /*2910*/  IMAD.SHL.U32 R51, R61, 0x2, RZ ;  /* 0x000000023d337824 */ /* 0x000fe200078e00ff */
[----:B--2---:R-:W-:Y:S01]  /*2920*/  MOV R4, R9 ;  /* 0x0000000900047202 */ /* 0x004fe20000000f00 */
[----:B------:R0:W-:Y:S01]  /*2930*/  STL.64 [R1+0xc0], R2 ;  /* 0x0000c00201007387 */ /* 0x0001e20000100a00 */
[----:B------:R-:W-:-:S02]  /*2940*/  MOV R5, R50 ;  /* 0x0000003200057202 */ /* 0x000fc40000000f00 */
[----:B------:R-:W-:Y:S01]  /*2950*/  MOV R6, R52 ;  /* 0x0000003400067202 */ /* 0x000fe20000000f00 */
[----:B0-----:R-:W2:Y:S01]  /*2960*/  LDL R3, [R1+0xb8] ;  /* 0x0000b80001037983 */ /* 0x001ea20000100800 */
[----:B------:R-:W-:Y:S01]  /*2970*/  LOP3.LUT R51, R51, 0x18, RZ, 0xc0, !PT ;  /* 0x0000001833337812 */ /* 0x000fe200078ec0ff */
[----:B-1----:R-:W-:-:S06]  /*2980*/  ULEA UR5, UR9, UR5, 0x18 ;  /* 0x0000000509057291 */ /* 0x002fcc000f8ec03f */
[----:B------:R-:W-:-:S04]  /*2990*/  LEA R9, R61, UR5, 0x5 ;  /* 0x000000053d097c11 */ /* 0x000fc8000f8e28ff */
[----:B------:R-:W-:Y:S02]  /*29a0*/  IADD3 R50, R9, R51, RZ ;  /* 0x0000003309327210 */ /* 0x000fe40007ffe0ff */
[----:B------:R-:W-:-:S03]  /*29b0*/  LOP3.LUT R52, R51, 0x8, RZ, 0x3c, !PT ;  /* 0x0000000833347812 */ /* 0x000fc600078e3cff */
[----:B------:R0:W-:Y:S01]  /*29c0*/  STS.64 [R50], R6 ;  /* 0x0000000632007388 */ /* 0x0001e20000000a00 */
[----:B------:R-:W-:Y:S02]  /*29d0*/  IADD3 R52, R9, R52, RZ ;  /* 0x0000003409347210 */ /* 0x000fe40007ffe0ff */
        /* <DEDUP_REMOVED lines=9> */
[----:B------:R-:W-:Y:S01]  /*2a70*/  STS.64 [R51], R12 ;  /* 0x0000000c33007388 */ /* 0x000fe20000000a00 */
[----:B------:R-:W-:Y:S01]  /*2a80*/  USHF.L.U32 UR9, UR9, 0x4, URZ ;  /* 0x0000000409097899 */ /* 0x000fe2000800063f */
[----:B0-----:R-:W-:-:S02]  /*2a90*/  SHF.R.S32.HI R2, RZ, 0x1f, R9 ;  /* 0x0000001fff027819 */ /* 0x001fc40000011409 */
[----:B----4-:R1:W5:Y:S02]  /*2aa0*/  LDL.LU.64 R4, [R1+0xc8] ;  /* 0x0000c80001047983 */ /* 0x0103640000300a00 */
[----:B------:R-:W-:-:S04]  /*2ab0*/  LEA.HI R2, R2, R9, RZ, 0x2 ;  /* 0x0000000902027211 */ /* 0x000fc800078f10ff */
[----:B------:R-:W-:-:S04]  /*2ac0*/  SHF.R.S32.HI R2, RZ, 0x2, R2 ;  /* 0x00000002ff027819 */ /* 0x000fc80000011402 */
[----:B------:R-:W-:Y:S01]  /*2ad0*/  LEA R52, R2, UR5, 0x5 ;  /* 0x0000000502347c11 */ /* 0x000fe2000f8e28ff */
[----:B------:R-:W-:-:S04]  /*2ae0*/  ULOP3.LUT UR9, UR9, 0xfffffff0, UR17, 0xe2, !UPT ;  /* 0xfffffff009097892 */ /* 0x000fc8000f8ee211 */
[----:B------:R-:W-:-:S06]  /*2af0*/  UIMAD UR9, UR9, 0x780, UR15 ;  /* 0x00000780090978a4 */ /* 0x000fcc000f8e020f */
[----:B------:R-:W-:-:S04]  /*2b00*/  IADD3 R9, R61, UR9, RZ ;  /* 0x000000093d097c10 */ /* 0x000fc8000fffe0ff */
[----:B------:R-:W-:Y:S01]  /*2b10*/  SHF.L.U32 R9, R9, 0x1, RZ ;  /* 0x0000000109097819 */ /* 0x000fe200000006ff */
[----:B------:R-:W-:Y:S01]  /*2b20*/  BAR.SYNC.DEFER_BLOCKING 0x0 ;  /* 0x0000000000007b1d */ /* 0x000fe20000010000 */
[----:B--2---:R-:W-:Y:S01]  /*2b30*/  LEA R50, R3, R52, 0x3 ;  /* 0x0000003403327211 */ /* 0x004fe200078e18ff */
[----:B---3--:R-:W-:-:S06]  /*2b40*/  IMAD R52, R53, 0x8, R52 ;  /* 0x0000000835347824 */ /* 0x008fcc00078e0234 */
[----:B------:R-:W0:Y:S01]  /*2b50*/  LDC.64 R2, c[0x0][0x260] ;  /* 0x00009800ff027b82 */ /* 0x000e220000000a00 */
[----:B------:R-:W2:Y:S04]  /*2b60*/  LDS.64 R50, [R50] ;  /* 0x0000000032327984 */ /* 0x000ea80000000a00 */
[----:B------:R-:W3:Y:S01]  /*2b70*/  LDS.64 R52, [R52+0x1e00] ;  /* 0x001e000034347984 */ /* 0x000ee20000000a00 */
[----:B--2---:R-:W-:Y:S01]  /*2b80*/  FADD.FTZ R51, RZ, R51 ;  /* 0x00000033ff337221 */ /* 0x004fe20000010000 */
[----:B------:R-:W-:-:S03]  /*2b90*/  FADD.FTZ R50, RZ, R50 ;  /* 0x00000032ff327221 */ /* 0x000fc60000010000 */
[----:B---3--:R-:W-:Y:S01]  /*2ba0*/  FADD.FTZ R53, R51, R53 ;  /* 0x0000003533357221 */ /* 0x008fe20000010000 */
        /* <DEDUP_REMOVED lines=12> */
[----:B------:R-:W2:Y:S01]  /*2c70*/  LDS.64 R52, [R52+0x1e00] ;  /* 0x001e000034347984 */ /* 0x000ea20000000a00 */
[----:B0-----:R-:W-:Y:S01]  /*2c80*/  FADD.FTZ R51, RZ, R51 ;  /* 0x00000033ff337221 */ /* 0x001fe20000010000 */
[----:B------:R-:W-:-:S03]  /*2c90*/  FADD.FTZ R50, RZ, R50 ;  /* 0x00000032ff327221 */ /* 0x000fc60000010000 */
[----:B--2---:R-:W-:Y:S01]  /*2ca0*/  FADD.FTZ R53, R51, R53 ;  /* 0x0000003533357221 */ /* 0x004fe20000010000 */
[----:B------:R-:W-:-:S05]  /*2cb0*/  FADD.FTZ R52, R50, R52 ;  /* 0x0000003432347221 */ /* 0x000fca0000010000 */
[----:B------:R0:W-:Y:S04]  /*2cc0*/  STG.E.64 desc[UR12][R2.64+0xe000], R52 ;  /* 0x00e0003402007986 */ /* 0x0001e8000c101b0c */
[----:B0-----:R1:W5:Y:S02]  /*2cd0*/  LDL.LU.64 R2, [R1+0xc0] ;  /* 0x0000c00001027983 */ /* 0x0013640000300a00 */
.L_x_689:
[----:B------:R-:W-:Y:S01]  /*2ce0*/  BSSY B0, `(.L_x_690) ;  /* 0x000009f000007945 */ /* 0x000fe20003800000 */
[----:B0-----:R-:W-:-:S03]  /*2cf0*/  CS2R R50, SRZ ;  /* 0x0000000000327805 */ /* 0x001fc6000001ff00 */
[----:B------:R-:W-:Y:S05]  /*2d00*/  @P1 BRA `(.L_x_691) ;  /* 0x0000000800701947 */ /* 0x000fea0003800000 */
[----:B------:R-:W-:Y:S01]  /*2d10*/  USHF.L.U32 UR5, UR14, 0x4, URZ ;  /* 0x000000040e057899 */ /* 0x000fe2000800063f */
[----:B------:R-:W-:Y:S01]  /*2d20*/  IMAD.MOV.U32 R50, RZ, RZ, 0x3c ;  /* 0x0000003cff327424 */ /* 0x000fe200078e00ff */
[----:B------:R-:W-:Y:S02]  /*2d30*/  MOV R51, 0x18 ;  /* 0x0000001800337802 */ /* 0x000fe40000000f00 */
[----:B------:R-:W-:-:S06]  /*2d40*/  ULOP3.LUT UR5, UR5, 0x10, URZ, 0xc0, !UPT ;  /* 0x0000001005057892 */ /* 0x000fcc000f8ec03f */
[C---:B------:R-:W-:Y:S02]  /*2d50*/  LEA.HI R9, R61.reuse, UR5, RZ, 0x1f ;  /* 0x000000053d097c11 */ /* 0x040fe4000f8ff8ff */
[----:B------:R-:W-:-:S03]  /*2d60*/  SHF.L.U32 R61, R61, 0x3, RZ ;  /* 0x000000033d3d7819 */ /* 0x000fc600000006ff */
[----:B------:R-:W-:Y:S01]  /*2d70*/  IMAD R9, R9, R50, -UR15 ;  /* 0x8000000f09097e24 */ /* 0x000fe2000f8e0232 */
[----:B------:R-:W-:-:S04]  /*2d80*/  LOP3.LUT R61, R61, 0x8, RZ, 0xc0, !PT ;  /* 0x000000083d3d7812 */ /* 0x000fc800078ec0ff */
        /* <DEDUP_REMOVED lines=8> */
[----:B------:R-:W-:-:S03]  /*2e10*/  IMAD.MOV.U32 R51, RZ, RZ, 0x18 ;  /* 0x00000018ff337424 */ /* 0x000fc600078e00ff */
[----:B------:R-:W-:-:S05]  /*2e20*/  SHF.R.S32.HI R52, RZ, 0x2, R52 ;  /* 0x00000002ff347819 */ /* 0x000fca0000011434 */
[----:B------:R-:W-:Y:S02]  /*2e30*/  IMAD R52, R52, R51, UR8 ;  /* 0x0000000834347e24 */ /* 0x000fe4000f8e0233 */
[----:B------:R-:W0:Y:S02]  /*2e40*/  LDS.64 R50, [R50] ;  /* 0x0000000032327984 */ /* 0x000e240000000a00 */
[----:B------:R-:W-:-:S06]  /*2e50*/  IMAD.IADD R52, R61, 0x1, R52 ;  /* 0x000000013d347824 */ /* 0x000fcc00078e0234 */
[----:B------:R-:W2:Y:S01]  /*2e60*/  LDS.64 R52, [R52] ;  /* 0x0000000034347984 */ /* 0x000ea20000000a00 */
[----:B0-----:R-:W-:Y:S01]  /*2e70*/  FADD.FTZ R50, RZ, R50 ;  /* 0x00000032ff327221 */ /* 0x001fe20000010000 */
[----:B------:R-:W-:-:S03]  /*2e80*/  FADD.FTZ R51, RZ, R51 ;  /* 0x00000033ff337221 */ /* 0x000fc60000010000 */
[----:B--2---:R-:W-:Y:S01]  /*2e90*/  FADD.FTZ R52, R50, R52 ;  /* 0x0000003432347221 */ /* 0x004fe20000010000 */
        /* <DEDUP_REMOVED lines=122> */
[----:B------:R-:W-:-:S03]  /*3640*/  FADD.FTZ R53, R53, R51 ;  /* 0x0000003335357221 */ /* 0x000fc60000010000 */
[----:B------:R-:W-:Y:S01]  /*3650*/  LEA.HI R50, R50, R9, RZ, 0x2 ;  /* 0x0000000932327211 */ /* 0x000fe200078f10ff */
[----:B------:R-:W-:-:S03]  /*3660*/  HFMA2.MMA R9, -RZ, RZ, 0, 1.430511474609375e-06 ;  /* 0x00000018ff097435 */ /* 0x000fc600000001ff */
[----:B------:R-:W-:-:S07]  /*3670*/  SHF.R.S32.HI R50, RZ, 0x2, R50 ;  /* 0x00000002ff327819 */ /* 0x000fce0000011432 */
[----:B------:R-:W-:-:S04]  /*3680*/  IMAD R50, R50, R9, UR8 ;  /* 0x0000000832327e24 */ /* 0x000fc8000f8e0209 */
[----:B------:R-:W-:-:S06]  /*3690*/  IMAD.IADD R50, R61, 0x1, R50 ;  /* 0x000000013d327824 */ /* 0x000fcc00078e0232 */
[----:B------:R-:W0:Y:S02]  /*36a0*/  LDS.64 R50, [R50] ;  /* 0x0000000032327984 */ /* 0x000e240000000a00 */
[----:B0-----:R-:W-:Y:S01]  /*36b0*/  FADD.FTZ R50, R52, R50 ;  /* 0x0000003234327221 */ /* 0x001fe20000010000 */
[----:B------:R-:W-:-:S07]  /*36c0*/  FADD.FTZ R51, R53, R51 ;  /* 0x0000003335337221 */ /* 0x000fce0000010000 */
.L_x_691:
[----:B------:R-:W-:Y:S05]  /*36d0*/  BSYNC B0 ;  /* 0x0000000000007941 */ /* 0x000fea0003800000 */
.L_x_690:
[----:B------:R0:W-:Y:S04]  /*36e0*/  STL [R1+0xc0], R0 ;  /* 0x0000c00001007387 */ /* 0x0001e80000100800 */
[----:B------:R-:W2:Y:S04]  /*36f0*/  SHFL.BFLY PT, R52, R50, 0x1, 0x1f ;  /* 0x0c201f0032347f89 */ /* 0x000ea800000e0000 */
[----:B------:R-:W3:Y:S01]  /*3700*/  SHFL.BFLY PT, R9, R51, 0x1, 0x1f ;  /* 0x0c201f0033097f89 */ /* 0x000ee200000e0000 */
[----:B0-----:R-:W0:Y:S02]  /*3710*/  S2R R0, SR_TID.X ;  /* 0x0000000000007919 */ /* 0x001e240000002100 */
[----:B0-----:R-:W-:-:S02]  /*3720*/  LOP3.LUT P1, RZ, R0, 0xffffffe1, RZ, 0xc0, !PT ;  /* 0xffffffe100ff7812 */ /* 0x001fc4000782c0ff */
[----:B------:R0:W5:Y:S02]  /*3730*/  LDL.LU R0, [R1+0xc0] ;  /* 0x0000c00001007983 */ /* 0x0001640000300800 */
[----:B-----5:R-:W-:Y:S01]  /*3740*/  PRMT R61, R16, 0x7632, R61 ;  /* 0x00007632103d7816 */ /* 0x020fe2000000003d */
[----:B--2---:R-:W-:Y:S01]  /*3750*/  FADD.FTZ R16, R52, R50 ;  /* 0x0000003234107221 */ /* 0x004fe20000010000 */
[----:B------:R-:W-:Y:S01]  /*3760*/  BSSY B0, `(.L_x_692) ;  /* 0x0000011000007945 */ /* 0x000fe20003800000 */
[----:B------:R-:W2:Y:S01]  /*3770*/  S2R R52, SR_TID.X ;  /* 0x0000000000347919 */ /* 0x000ea20000002100 */
[----:B------:R-:W-:Y:S01]  /*3780*/  PRMT R53, R17, 0x7632, R53 ;  /* 0x0000763211357816 */ /* 0x000fe20000000035 */
[----:B---3--:R-:W-:-:S04]  /*3790*/  FADD.FTZ R17, R9, R51 ;  /* 0x0000003309117221 */ /* 0x008fc80000010000 */
[----:B0-----:R-:W-:Y:S05]  /*37a0*/  @P1 BRA `(.L_x_693) ;  /* 0x0000000000301947 */ /* 0x001fea0003800000 */
[----:B--2---:R-:W-:Y:S01]  /*37b0*/  SHF.R.U32.HI R50, RZ, 0x1, R52 ;  /* 0x00000001ff327819 */ /* 0x004fe20000011634 */
[----:B------:R-:W-:Y:S01]  /*37c0*/  ULDC UR5, c[0x0][0x10] ;  /* 0x0000040000057ab9 */ /* 0x000fe20000000800 */
[----:B------:R-:W-:Y:S01]  /*37d0*/  MOV R9, UR17 ;  /* 0x0000001100097c02 */ /* 0x000fe20008000f00 */
[----:B------:R-:W-:Y:S01]  /*37e0*/  UIMAD UR5, UR5, UR4, UR6 ;  /* 0x00000004050572a4 */ /* 0x000fe2000f8e0206 */
[----:B------:R-:W-:-:S04]  /*37f0*/  SHF.L.U32 R50, R50, 0x4, RZ ;  /* 0x0000000432327819 */ /* 0x000fc800000006ff */
[----:B------:R-:W-:Y:S01]  /*3800*/  LOP3.LUT R9, R50, 0xfffffff0, R9, 0xe2, !PT ;  /* 0xfffffff032097812 */ /* 0x000fe200078ee209 */
[----:B------:R-:W-:-:S05]  /*3810*/  IMAD.U32 R50, RZ, RZ, UR5 ;  /* 0x00000005ff327e24 */ /* 0x000fca000f8e00ff */
[----:B------:R-:W-:Y:S02]  /*3820*/  LEA R9, R50, R9, 0x8 ;  /* 0x0000000932097211 */ /* 0x000fe400078e40ff */
[----:B------:R-:W0:Y:S02]  /*3830*/  LDC.64 R50, c[0x0][0x260] ;  /* 0x00009800ff327b82 */ /* 0x000e240000000a00 */
[----:B------:R-:W-:-:S05]  /*3840*/  SHF.L.U32 R9, R9, 0x1, RZ ;  /* 0x0000000109097819 */ /* 0x000fca00000006ff */
[----:B0-----:R-:W-:-:S05]  /*3850*/  IMAD.WIDE.U32 R50, R9, 0x4, R50 ;  /* 0x0000000409327825 */ /* 0x001fca00078e0032 */
[----:B------:R0:W-:Y:S02]  /*3860*/  STG.E.64 desc[UR12][R50.64], R16 ;  /* 0x0000001032007986 */ /* 0x0001e4000c101b0c */
.L_x_693:
[----:B------:R-:W-:Y:S05]  /*3870*/  BSYNC B0 ;  /* 0x0000000000007941 */ /* 0x000fea0003800000 */
.L_x_692:
        /* <DEDUP_REMOVED lines=35> */
[----:B------:R-:W-:Y:S06]  /*3ab0*/  @P1 BRA `(.L_x_694) ;  /* 0x0000000000581947 */ /* 0x000fec0003800000 */
[----:B------:R-:W-:Y:S01]  /*3ac0*/  BAR.SYNC.DEFER_BLOCKING 0x0 ;  /* 0x0000000000007b1d */ /* 0x000fe20000010000 */
[----:B--2---:R-:W-:-:S13]  /*3ad0*/  ISETP.NE.AND P1, PT, R52, RZ, PT ;  /* 0x000000ff3400720c */ /* 0x004fda0003f25270 */
[----:B------:R-:W-:Y:S05]  /*3ae0*/  @P1 BRA `(.L_x_695) ;  /* 0x0000000000401947 */ /* 0x000fea0003800000 */
[----:B0-----:R-:W0:Y:S01]  /*3af0*/  LDC.64 R50, c[0x0][0x268] ;  /* 0x00009a00ff327b82 */ /* 0x001e220000000a00 */
[----:B------:R-:W-:Y:S01]  /*3b00*/  ISETP.NE.AND P1, PT, RZ, UR17, PT ;  /* 0x00000011ff007c0c */ /* 0x000fe2000bf25270 */
[----:B------:R-:W-:Y:S01]  /*3b10*/  IMAD.U32 R16, RZ, RZ, UR6 ;  /* 0x00000006ff107e24 */ /* 0x000fe2000f8e00ff */
[----:B------:R-:W-:-:S04]  /*3b20*/  MOV R9, 0x7ffffff1 ;  /* 0x7ffffff100097802 */ /* 0x000fc80000000f00 */
[----:B------:R-:W-:Y:S01]  /*3b30*/  SEL R9, R9, 0x1, !P1 ;  /* 0x0000000109097807 */ /* 0x000fe20004800000 */
[----:B0-----:R-:W-:Y:S01]  /*3b40*/  IMAD.WIDE.U32 R16, R16, 0x4, R50 ;  /* 0x0000000410107825 */ /* 0x001fe200078e0032 */
[----:B------:R-:W-:Y:S06]  /*3b50*/  MEMBAR.ALL.GPU ;  /* 0x0000000000007992 */ /* 0x000fec000000a000 */
[----:B------:R-:W-:-:S00]  /*3b60*/  ERRBAR ;  /* 0x00000000000079ab */ /* 0x000fc00000000000 */
[----:B------:R-:W-:Y:S06]  /*3b70*/  CGAERRBAR ;  /* 0x00000000000075ab */ /* 0x000fec0000000000 */
[----:B------:R0:W5:Y:S02]  /*3b80*/  ATOM.E.ADD.STRONG.GPU PT, R9, desc[UR12][R16.64], R9 ;  /* 0x000000091009798a */ /* 0x00016400081ee1cc */
.L_x_696:
[----:B------:R-:W2:Y:S04]  /*3b90*/  LD.E.STRONG.GPU R50, desc[UR12][R16.64] ;  /* 0x0000000c10327980 */ /* 0x000ea8000c10f900 */
[----:B--2---:R-:W-:Y:S01]  /*3ba0*/  CCTL.IVALL ;  /* 0x00000000ff00798f */ /* 0x004fe20002000000 */
[----:B------:R-:W-:Y:S05]  /*3bb0*/  YIELD ;  /* 0x0000000000007946 */ /* 0x000fea0003800000 */
[----:B-----5:R-:W-:-:S04]  /*3bc0*/  LOP3.LUT R50, R50, R9, RZ, 0x3c, !PT ;  /* 0x0000000932327212 */ /* 0x020fc800078e3cff */
[----:B------:R-:W-:-:S13]  /*3bd0*/  ISETP.GT.AND P1, PT, R50, -0x1, PT ;  /* 0xffffffff3200780c */ /* 0x000fda0003f24270 */
[----:B------:R-:W-:Y:S05]  /*3be0*/  @P1 BRA `(.L_x_696) ;  /* 0xfffffffc00e81947 */ /* 0x000fea000383ffff */
.L_x_695:
[----:B------:R-:W-:Y:S05]  /*3bf0*/  WARPSYNC.ALL ;  /* 0x0000000000007948 */ /* 0x000fea0003800000 */
[----:B------:R-:W-:Y:S06]  /*3c00*/  BAR.SYNC.DEFER_BLOCKING 0x0 ;  /* 0x0000000000007b1d */ /* 0x000fec0000010000 */
[----:B------:R-:W-:Y:S05]  /*3c10*/  BRA `(.L_x_697) ;  /* 0x0000000000687947 */ /* 0x000fea0003800000 */
.L_x_694:
[----:B------:R-:W3:Y:S01]  /*3c20*/  S2R R9, SR_TID.X ;  /* 0x0000000000097919 */ /* 0x000ee20000002100 */
[----:B------:R-:W-:Y:S01]  /*3c30*/  BAR.SYNC.DEFER_BLOCKING 0x0 ;  /* 0x0000000000007b1d */ /* 0x000fe20000010000 */
[----:B---3--:R-:W-:-:S13]  /*3c40*/  ISETP.NE.AND P1, PT, R9, RZ, PT ;  /* 0x000000ff0900720c */ /* 0x008fda0003f25270 */
[----:B------:R-:W-:Y:S05]  /*3c50*/  @P1 BRA `(.L_x_698) ;  /* 0x0000000000501947 */ /* 0x000fea0003800000 */
[----:B0-----:R-:W0:Y:S01]  /*3c60*/  LDC.64 R50, c[0x0][0x268] ;  /* 0x00009a00ff327b82 */ /* 0x001e220000000a00 */
[----:B------:R-:W-:-:S06]  /*3c70*/  USHF.R.U32.HI UR5, URZ, 0x1, UR6 ;  /* 0x000000013f057899 */ /* 0x000fcc0008011606 */
[----:B------:R-:W-:Y:S01]  /*3c80*/  IADD3 R9, RZ, -UR5, RZ ;  /* 0x80000005ff097c10 */ /* 0x000fe2000fffe0ff */
[----:B------:R-:W-:-:S03]  /*3c90*/  ULOP3.LUT UR5, UR6, 0x1, URZ, 0xc0, !UPT ;  /* 0x0000000106057892 */ /* 0x000fc6000f8ec03f */
[----:B------:R-:W-:Y:S01]  /*3ca0*/  ISETP.NE.AND P1, PT, R9, UR17, PT ;  /* 0x0000001109007c0c */ /* 0x000fe2000bf25270 */
[----:B------:R-:W-:Y:S01]  /*3cb0*/  ULOP3.LUT UR5, UR5, 0xe, URZ, 0xfc, !UPT ;  /* 0x0000000e05057892 */ /* 0x000fe2000f8efc3f */
[----:B------:R-:W-:-:S04]  /*3cc0*/  MOV R9, 0x7fffff91 ;  /* 0x7fffff9100097802 */ /* 0x000fc80000000f00 */
[----:B------:R-:W-:Y:S01]  /*3cd0*/  SEL R9, R9, 0x1, !P1 ;  /* 0x0000000109097807 */ /* 0x000fe20004800000 */
[----:B------:R-:W-:-:S04]  /*3ce0*/  IMAD.U32 R16, RZ, RZ, UR5 ;  /* 0x00000005ff107e24 */ /* 0x000fc8000f8e00ff */
[----:B0-----:R-:W-:Y:S01]  /*3cf0*/  IMAD.WIDE.U32 R16, R16, 0x4, R50 ;  /* 0x0000000410107825 */ /* 0x001fe200078e0032 */
[----:B------:R-:W-:Y:S06]  /*3d00*/  MEMBAR.ALL.GPU ;  /* 0x0000000000007992 */ /* 0x000fec000000a000 */
[----:B------:R-:W-:-:S00]  /*3d10*/  ERRBAR ;  /* 0x00000000000079ab */ /* 0x000fc00000000000 */
[----:B------:R-:W-:Y:S06]  /*3d20*/  CGAERRBAR ;  /* 0x00000000000075ab */ /* 0x000fec0000000000 */
[----:B------:R0:W5:Y:S02]  /*3d30*/  ATOM.E.ADD.STRONG.GPU PT, R9, desc[UR12][R16.64], R9 ;  /* 0x000000091009798a */ /* 0x00016400081ee1cc */
.L_x_699:
[----:B------:R-:W3:Y:S04]  /*3d40*/  LD.E.STRONG.GPU R50, desc[UR12][R16.64] ;  /* 0x0000000c10327980 */ /* 0x000ee8000c10f900 */
[----:B---3--:R-:W-:Y:S01]  /*3d50*/  CCTL.IVALL ;  /* 0x00000000ff00798f */ /* 0x008fe20002000000 */
[----:B------:R-:W-:Y:S05]  /*3d60*/  YIELD ;  /* 0x0000000000007946 */ /* 0x000fea0003800000 */
[----:B-----5:R-:W-:-:S04]  /*3d70*/  LOP3.LUT R50, R50, R9, RZ, 0x3c, !PT ;  /* 0x0000000932327212 */ /* 0x020fc800078e3cff */
[----:B------:R-:W-:-:S13]  /*3d80*/  ISETP.GT.AND P1, PT, R50, -0x1, PT ;  /* 0xffffffff3200780c */ /* 0x000fda0003f24270 */
[----:B------:R-:W-:Y:S05]  /*3d90*/  @P1 BRA `(.L_x_699) ;  /* 0xfffffffc00e81947 */ /* 0x000fea000383ffff */
.L_x_698:
[----:B------:R-:W-:Y:S05]  /*3da0*/  WARPSYNC.ALL ;  /* 0x0000000000007948 */ /* 0x000fea0003800000 */
[----:B------:R-:W-:Y:S06]  /*3db0*/  BAR.SYNC.DEFER_BLOCKING 0x0 ;  /* 0x0000000000007b1d */ /* 0x000fec0000010000 */
.L_x_697:
[----:B0-----:R-:W0:Y:S01]  /*3dc0*/  S2R R51, SR_TID.X ;  /* 0x0000000000337919 */ /* 0x001e220000002100 */
[----:B------:R-:W3:Y:S01]  /*3dd0*/  LDL.LU R50, [R1+0xa4] ;  /* 0x0000a40001327983 */ /* 0x000ee20000300800 */
[----:B------:R-:W-:Y:S01]  /*3de0*/  MOV R16, UR4 ;  /* 0x0000000400107c02 */ /* 0x000fe20008000f00 */
[----:B------:R-:W4:Y:S01]  /*3df0*/  S2UR UR9, SR_CgaCtaId ;  /* 0x00000000000979c3 */ /* 0x000f220000008800 */
[----:B------:R-:W-:Y:S01]  /*3e00*/  UMOV UR5, 0x400 ;  /* 0x0000040000057882 */ /* 0x000fe20000000000 */
[----:B--2---:R-:W2:Y:S01]  /*3e10*/  LDL.LU R52, [R1+0x4] ;  /* 0x0000040001347983 */ /* 0x004ea20000300800 */
[----:B0-----:R-:W-:-:S13]  /*3e20*/  ISETP.GT.U32.AND P1, PT, R51, 0xff, PT ;  /* 0x000000ff3300780c */ /* 0x001fda0003f24070 */
[----:B------:R-:W0:Y:S02]  /*3e30*/  @!P1 LDC R9, c[0x0][0x10] ;  /* 0x00000400ff099b82 */ /* 0x000e240000000800 */
[----:B0-----:R-:W-:Y:S01]  /*3e40*/  @!P1 IMAD R9, R9, R16, UR6 ;  /* 0x0000000609099e24 */ /* 0x001fe2000f8e0210 */
[----:B------:R-:W-:-:S05]  /*3e50*/  @!P1 LOP3.LUT R16, R51, 0x7ffffff0, RZ, 0xc0, !PT ;  /* 0x7ffffff033109812 */ /* 0x000fca00078ec0ff */
[----:B------:R-:W-:Y:S01]  /*3e60*/  @!P1 IMAD R9, R9, 0x100, R16 ;  /* 0x0000010009099824 */ /* 0x000fe200078e0210 */
[----:B------:R-:W-:-:S04]  /*3e70*/  @!P1 LOP3.LUT R16, R51, 0xf, RZ, 0xc0, !PT ;  /* 0x0000000f33109812 */ /* 0x000fc800078ec0ff */
[----:B------:R-:W-:Y:S02]  /*3e80*/  @!P1 IADD3 R9, R9, R16, RZ ;  /* 0x0000001009099210 */ /* 0x000fe40007ffe0ff */
[----:B------:R-:W0:Y:S02]  /*3e90*/  @!P1 LDC.64 R16, c[0x0][0x260] ;  /* 0x00009800ff109b82 */ /* 0x000e240000000a00 */
[----:B------:R-:W-:-:S05]  /*3ea0*/  @!P1 SHF.L.U32 R9, R9, 0x1, RZ ;  /* 0x0000000109099819 */ /* 0x000fca00000006ff */
[----:B0-----:R-:W-:-:S06]  /*3eb0*/  @!P1 IMAD.WIDE.U32 R16, R9, 0x4, R16 ;  /* 0x0000000409109825 */ /* 0x001fcc00078e0010 */
[----:B------:R-:W5:Y:S01]  /*3ec0*/  @!P1 LDG.E.64 R16, desc[UR12][R16.64] ;  /* 0x0000000c10109981 */ /* 0x000f62000c1e1b00 */
[----:B------:R-:W-:Y:S01]  /*3ed0*/  IMAD.MOV.U32 R9, RZ, RZ, RZ ;  /* 0x000000ffff097224 */ /* 0x000fe200078e00ff */
[----:B------:R-:W-:-:S04]  /*3ee0*/  UIADD3 UR5, UR5, 0x5280, URZ ;  /* 0x0000528005057890 */ /* 0x000fc8000fffe03f */
[----:B----4-:R-:W-:Y:S02]  /*3ef0*/  ULEA UR5, UR9, UR5, 0x18 ;  /* 0x0000000509057291 */ /* 0x010fe4000f8ec03f */
[----:B------:R-:W-:Y:S01]  /*3f00*/  USHF.L.U32 UR9, UR14, 0x4, URZ ;  /* 0x000000040e097899 */ /* 0x000fe2000800063f */
[----:B------:R-:W-:Y:S01]  /*3f10*/  SHF.L.U32 R61, R61, 0x10, RZ ;  /* 0x000000103d3d7819 */ /* 0x000fe200000006ff */
[----:B------:R-:W-:Y:S01]  /*3f20*/  IMAD.U32 R20, R20, 0x10000, RZ ;  /* 0x0001000014147824 */ /* 0x000fe200078e00ff */
[----:B------:R-:W-:Y:S01]  /*3f30*/  SHF.L.U32 R24, R24, 0x10, RZ ;  /* 0x0000001018187819 */ /* 0x000fe200000006ff */
[----:B------:R-:W-:Y:S01]  /*3f40*/  ULOP3.LUT UR9, UR9, 0x10, URZ, 0xc0, !UPT ;  /* 0x0000001009097892 */ /* 0x000fe2000f8ec03f */
[----:B------:R-:W-:Y:S01]  /*3f50*/  SHF.L.U32 R32, R32, 0x10, RZ ;  /* 0x0000001020207819 */ /* 0x000fe200000006ff */
[----:B------:R-:W-:Y:S01]  /*3f60*/  IMAD.U32 R28, R28, 0x10000, RZ ;  /* 0x000100001c1c7824 */ /* 0x000fe200078e00ff */
[----:B------:R-:W-:Y:S01]  /*3f70*/  SHF.L.U32 R36, R36, 0x10, RZ ;  /* 0x0000001024247819 */ /* 0x000fe200000006ff */
[----:B------:R-:W-:Y:S01]  /*3f80*/  IMAD.U32 R40, R40, 0x10000, RZ ;  /* 0x0001000028287824 */ /* 0x000fe200078e00ff */
[----:B------:R-:W-:-:S02]  /*3f90*/  SHF.L.U32 R44, R44, 0x10, RZ ;  /* 0x000000102c2c7819 */ /* 0x000fc400000006ff */
        /* <DEDUP_REMOVED lines=8> */
[----:B------:R-:W-:Y:S02]  /*4020*/  SHF.L.U32 R37, R37, 0x10, RZ ;  /* 0x0000001025257819 */ /* 0x000fe400000006ff */
[----:B------:R-:W-:Y:S01]  /*4030*/  SHF.L.U32 R45, R45, 0x10, RZ ;  /* 0x000000102d2d7819 */ /* 0x000fe200000006ff */
[----:B-----5:R-:W-:Y:S01]  /*4040*/  @!P1 FADD.FTZ R9, RZ, R16 ;  /* 0x00000010ff099221 */ /* 0x020fe20000010000 */
[----:B------:R-:W-:Y:S01]  /*4050*/  HFMA2.MMA R16, -RZ, RZ, 0, 0 ;  /* 0x00000000ff107435 */ /* 0x000fe200000001ff */
[----:B------:R-:W-:Y:S01]  /*4060*/  SHF.L.U32 R49, R49, 0x10, RZ ;  /* 0x0000001031317819 */ /* 0x000fe200000006ff */
[----:B------:R-:W-:Y:S01]  /*4070*/  IMAD.U32 R23, R23, 0x10000, RZ ;  /* 0x0001000017177824 */ /* 0x000fe200078e00ff */
[----:B------:R-:W-:Y:S01]  /*4080*/  SHF.L.U32 R19, R19, 0x10, RZ ;  /* 0x0000001013137819 */ /* 0x000fe200000006ff */
[----:B------:R-:W-:Y:S01]  /*4090*/  IMAD.U32 R30, R30, 0x10000, RZ ;  /* 0x000100001e1e7824 */ /* 0x000fe200078e00ff */
[----:B------:R-:W-:Y:S01]  /*40a0*/  SHF.L.U32 R22, R22, 0x10, RZ ;  /* 0x0000001016167819 */ /* 0x000fe200000006ff */
[----:B------:R-:W-:Y:S01]  /*40b0*/  @!P1 FADD.FTZ R16, RZ, R17 ;  /* 0x00000011ff109221 */ /* 0x000fe20000010000 */
[----:B------:R-:W-:Y:S01]  /*40c0*/  LOP3.LUT P1, RZ, R51, 0xffffff0f, RZ, 0xc0, !PT ;  /* 0xffffff0f33ff7812 */ /* 0x000fe2000782c0ff */
[----:B------:R-:W0:Y:S01]  /*40d0*/  SHFL.BFLY PT, R17, R9, 0x8, 0x1f ;  /* 0x0d001f0009117f89 */ /* 0x000e2200000e0000 */
[----:B------:R-:W-:Y:S01]  /*40e0*/  SHF.L.U32 R26, R26, 0x10, RZ ;  /* 0x000000101a1a7819 */ /* 0x000fe200000006ff */
[----:B------:R-:W-:Y:S01]  /*40f0*/  IMAD.U32 R35, R35, 0x10000, RZ ;  /* 0x0001000023237824 */ /* 0x000fe200078e00ff */
[----:B------:R-:W-:Y:S01]  /*4100*/  SHF.L.U32 R27, R27, 0x10, RZ ;  /* 0x000000101b1b7819 */ /* 0x000fe200000006ff */
[----:B------:R-:W-:Y:S01]  /*4110*/  IMAD.U32 R42, R42, 0x10000, RZ ;  /* 0x000100002a2a7824 */ /* 0x000fe200078e00ff */
[----:B------:R-:W-:Y:S01]  /*4120*/  SHF.L.U32 R31, R31, 0x10, RZ ;  /* 0x000000101f1f7819 */ /* 0x000fe200000006ff */
[----:B------:R-:W-:Y:S01]  /*4130*/  IMAD.U32 R47, R47, 0x10000, RZ ;  /* 0x000100002f2f7824 */ /* 0x000fe200078e00ff */
[----:B------:R-:W-:Y:S01]  /*4140*/  SHF.L.U32 R34, R34, 0x10, RZ ;  /* 0x0000001022227819 */ /* 0x000fe200000006ff */
[----:B------:R-:W-:Y:S01]  /*4150*/  ULDC.64 UR14, c[0x0][0x210] ;  /* 0x00008400000e7ab9 */ /* 0x000fe20000000a00 */
        /* <DEDUP_REMOVED lines=14> */
[----:B------:R-:W-:Y:S01]  /*4240*/  @!P1 FMUL.FTZ R16, R16, 6.5104170062113553286e-05 ;  /* 0x3888888910109820 */ /* 0x000fe20000410000 */
[----:B0-----:R-:W-:Y:S01]  /*4250*/  FADD.FTZ R17, R17, R9 ;  /* 0x0000000911117221 */ /* 0x001fe20000010000 */
[----:B------:R-:W-:Y:S02]  /*4260*/  @!P1 SHF.R.U32.HI R9, RZ, 0x1, R51 ;  /* 0x00000001ff099819 */ /* 0x000fe40000011633 */
[----:B------:R-:W4:Y:S01]  /*4270*/  LDL.LU R51, [R1+0xc] ;  /* 0x00000c0001337983 */ /* 0x000f220000300800 */
[----:B------:R-:W-:Y:S01]  /*4280*/  @!P1 FMUL.FTZ R17, R17, 6.5104170062113553286e-05 ;  /* 0x3888888911119820 */ /* 0x000fe20000410000 */
[----:B------:R-:W-:-:S05]  /*4290*/  @!P1 LOP3.LUT R9, R9, 0x7ffffff8, RZ, 0xc0, !PT ;  /* 0x7ffffff809099812 */ /* 0x000fca00078ec0ff */
[----:B------:R3:W-:Y:S02]  /*42a0*/  @!P1 STS.64 [R9+UR5], R16 ;  /* 0x0000001009009988 */ /* 0x0007e40008000a05 */
[----:B---3--:R-:W-:Y:S02]  /*42b0*/  IADD3 R9, R50, -UR9, RZ ;  /* 0x8000000932097c10 */ /* 0x008fe4000fffe0ff */
[----:B------:R-:W3:Y:S02]  /*42c0*/  LDL.LU R50, [R1] ;  /* 0x0000000001327983 */ /* 0x000ee40000300800 */
[----:B------:R-:W-:Y:S01]  /*42d0*/  LEA R9, R9, UR5, 0x3 ;  /* 0x0000000509097c11 */ /* 0x000fe2000f8e18ff */
[----:B------:R-:W-:Y:S06]  /*42e0*/  BAR.SYNC.DEFER_BLOCKING 0x0 ;  /* 0x0000000000007b1d */ /* 0x000fec0000010000 */
[----:B------:R-:W0:Y:S02]  /*42f0*/  LDS.64 R16, [R9] ;  /* 0x0000000009107984 */ /* 0x000e240000000a00 */
[--C-:B0-----:R-:W-:Y:S01]  /*4300*/  FFMA.FTZ R0, R0, R3, -R16.reuse ;  /* 0x0000000300007223 */ /* 0x101fe20000010810 */
[C-C-:B--2---:R-:W-:Y:S01]  /*4310*/  FFMA.FTZ R9, R3.reuse, R52, -R16.reuse ;  /* 0x0000003403097223 */ /* 0x144fe20000010810 */
[C-C-:B------:R-:W-:Y:S01]  /*4320*/  FFMA.FTZ R60, R3.reuse, R60, -R16.reuse ;  /* 0x0000003c033c7223 */ /* 0x140fe20000010810 */
[C-C-:B------:R-:W-:Y:S01]  /*4330*/  FFMA.FTZ R58, R3.reuse, R58, -R16.reuse ;  /* 0x0000003a033a7223 */ /* 0x140fe20000010810 */
[C-C-:B------:R-:W-:Y:S01]  /*4340*/  FFMA.FTZ R56, R3.reuse, R56, -R16.reuse ;  /* 0x0000003803387223 */ /* 0x140fe20000010810 */
[C-C-:B------:R-:W-:Y:S01]  /*4350*/  FFMA.FTZ R54, R3.reuse, R54, -R16.reuse ;  /* 0x0000003603367223 */ /* 0x140fe20000010810 */
        /* <DEDUP_REMOVED lines=10> */
[----:B------:R-:W2:Y:S01]  /*4400*/  LDL.LU R61, [R1+0x5c] ;  /* 0x00005c00013d7983 */ /* 0x000ea20000300800 */
[C-C-:B------:R-:W-:Y:S01]  /*4410*/  FFMA.FTZ R59, R4.reuse, R59, -R16.reuse ;  /* 0x0000003b043b7223 */ /* 0x140fe20000010810 */
[C-C-:B------:R-:W-:Y:S01]  /*4420*/  FFMA.FTZ R57, R4.reuse, R57, -R16.reuse ;  /* 0x0000003904397223 */ /* 0x140fe20000010810 */
[C-C-:B------:R-:W-:Y:S01]  /*4430*/  FFMA.FTZ R55, R4.reuse, R55, -R16.reuse ;  /* 0x0000003704377223 */ /* 0x140fe20000010810 */
[----:B------:R-:W5:Y:S01]  /*4440*/  LDL.LU R52, [R1+0x58] ;  /* 0x0000580001347983 */ /* 0x000f620000300800 */
[C-C-:B------:R-:W-:Y:S01]  /*4450*/  FFMA.FTZ R15, R4.reuse, R15, -R16.reuse ;  /* 0x0000000f040f7223 */ /* 0x140fe20000010810 */
[--C-:B------:R-:W-:Y:S01]  /*4460*/  FFMA.FTZ R6, R4, R6, -R16.reuse ;  /* 0x0000000604067223 */ /* 0x100fe20000010810 */
[----:B----4-:R-:W-:-:S02]  /*4470*/  FFMA.FTZ R7, R51, R4, -R16 ;  /* 0x0000000433077223 */ /* 0x010fc40000010810 */
[----:B------:R-:W4:Y:S01]  /*4480*/  LDL.LU R51, [R1+0x50] ;  /* 0x0000500001337983 */ /* 0x000f220000300800 */
[C-C-:B---3--:R-:W-:Y:S01]  /*4490*/  FFMA.FTZ R50, R4.reuse, R50, -R16.reuse ;  /* 0x0000003204327223 */ /* 0x148fe20000010810 */
[--C-:B------:R-:W-:Y:S02]  /*44a0*/  FFMA.FTZ R4, R4, R8, -R16.reuse ;  /* 0x0000000804047223 */ /* 0x100fe40000010810 */
[----:B------:R-:W3:Y:S01]  /*44b0*/  LDL.LU R8, [R1+0x54] ;  /* 0x0000540001087983 */ /* 0x000ee20000300800 */
[--C-:B------:R-:W-:Y:S01]  /*44c0*/  FFMA.FTZ R21, R21, R53, -R16.reuse ;  /* 0x0000003515157223 */ /* 0x100fe20000010810 */
[C-C-:B------:R-:W-:Y:S01]  /*44d0*/  FFMA.FTZ R25, R53.reuse, R25, -R16.reuse ;  /* 0x0000001935197223 */ /* 0x140fe20000010810 */
[C-C-:B------:R-:W-:Y:S01]  /*44e0*/  FFMA.FTZ R29, R53.reuse, R29, -R16.reuse ;  /* 0x0000001d351d7223 */ /* 0x140fe20000010810 */
[C-C-:B------:R-:W-:Y:S01]  /*44f0*/  FFMA.FTZ R33, R53.reuse, R33, -R16.reuse ;  /* 0x0000002135217223 */ /* 0x140fe20000010810 */
[C-C-:B------:R-:W-:Y:S01]  /*4500*/  FFMA.FTZ R37, R53.reuse, R37, -R16.reuse ;  /* 0x0000002535257223 */ /* 0x140fe20000010810 */
[C-C-:B------:R-:W-:Y:S01]  /*4510*/  FFMA.FTZ R41, R53.reuse, R41, -R16.reuse ;  /* 0x0000002935297223 */ /* 0x140fe20000010810 */
[C-C-:B------:R-:W-:Y:S01]  /*4520*/  FFMA.FTZ R45, R53.reuse, R45, -R16.reuse ;  /* 0x0000002d352d7223 */ /* 0x140fe20000010810 */
[----:B------:R-:W-:Y:S01]  /*4530*/  FFMA.FTZ R49, R53, R49, -R16 ;  /* 0x0000003135317223 */ /* 0x000fe20000010810 */
[----:B------:R-:W-:Y:S01]  /*4540*/  FADD.FTZ R18, -R14, R18 ;  /* 0x000000120e127221 */ /* 0x000fe20000010100 */
[----:B------:R-:W2:Y:S01]  /*4550*/  LDL.LU R16, [R1+0x60] ;  /* 0x0000600001107983 */ /* 0x000ea20000300800 */
[----:B------:R-:W-:-:S02]  /*4560*/  SHF.L.U32 R38, R38, 0x10, RZ ;  /* 0x0000001026267819 */ /* 0x000fc400000006ff */
[----:B------:R-:W-:Y:S01]  /*4570*/  SHF.L.U32 R39, R39, 0x10, RZ ;  /* 0x0000001027277819 */ /* 0x000fe200000006ff */
[----:B------:R-:W-:Y:S01]  /*4580*/  FMUL.FTZ R18, R2, R18 ;  /* 0x0000001202127220 */ /* 0x000fe20000410000 */
[----:B------:R-:W-:Y:S02]  /*4590*/  SHF.L.U32 R43, R43, 0x10, RZ ;  /* 0x000000102b2b7819 */ /* 0x000fe400000006ff */
[----:B------:R-:W-:Y:S01]  /*45a0*/  SHF.L.U32 R46, R46, 0x10, RZ ;  /* 0x000000102e2e7819 */ /* 0x000fe200000006ff */
[----:B------:R-:W-:Y:S01]  /*45b0*/  FFMA.FTZ R18, -R17, R18, R20 ;  /* 0x0000001211127223 */ /* 0x000fe20000010114 */
        /* <DEDUP_REMOVED lines=15> */
[----:B---3--:R-:W-:-:S02]  /*46b0*/  FFMA.FTZ R0, R8, -R17, R0 ;  /* 0x8000001108007223 */ /* 0x008fc40000010000 */
[----:B------:R-:W3:Y:S04]  /*46c0*/  LDL.LU R8, [R1+0x4c] ;  /* 0x00004c0001087983 */ /* 0x000ee80000300800 */
[----:B------:R-:W5:Y:S04]  /*46d0*/  LDL.LU R20, [R1+0x48] ;  /* 0x0000480001147983 */ /* 0x000f680000300800 */
[----:B------:R-:W5:Y:S01]  /*46e0*/  LDL.LU R14, [R1+0x44] ;  /* 0x00004400010e7983 */ /* 0x000f620000300800 */
[C---:B------:R-:W-:Y:S01]  /*46f0*/  FMUL.FTZ R26, R2.reuse, R26 ;  /* 0x0000001a021a7220 */ /* 0x040fe20000410000 */
[----:B------:R-:W-:Y:S01]  /*4700*/  FMUL.FTZ R23, R2, R23 ;  /* 0x0000001702177220 */ /* 0x000fe20000410000 */
[-C--:B--2---:R-:W-:Y:S01]  /*4710*/  FFMA.FTZ R7, R16, -R17.reuse, R7 ;  /* 0x8000001110077223 */ /* 0x084fe20000010007 */
[C---:B------:R-:W-:Y:S01]  /*4720*/  FMUL.FTZ R22, R2.reuse, R22 ;  /* 0x0000001602167220 */ /* 0x040fe20000410000 */
[----:B----4-:R-:W-:Y:S01]  /*4730*/  FFMA.FTZ R60, R51, -R17, R60 ;  /* 0x80000011333c7223 */ /* 0x010fe2000001003c */
[----:B------:R-:W2:Y:S01]  /*4740*/  LDL.LU R16, [R1+0x40] ;  /* 0x0000400001107983 */ /* 0x000ea20000300800 */
[----:B------:R-:W-:Y:S01]  /*4750*/  FMUL.FTZ R19, R2, R19 ;  /* 0x0000001302137220 */ /* 0x000fe20000410000 */
[C---:B------:R-:W-:Y:S01]  /*4760*/  FFMA.FTZ R26, -R17.reuse, R26, R28 ;  /* 0x0000001a111a7223 */ /* 0x040fe2000001011c */
[C---:B------:R-:W-:Y:S01]  /*4770*/  FFMA.FTZ R23, -R17.reuse, R23, R25 ;  /* 0x0000001711177223 */ /* 0x040fe20000010119 */
[----:B------:R-:W4:Y:S01]  /*4780*/  LDL.LU R51, [R1+0x3c] ;  /* 0x00003c0001337983 */ /* 0x000f220000300800 */
[----:B------:R-:W-:-:S03]  /*4790*/  FFMA.FTZ R22, -R17, R22, R24 ;  /* 0x0000001611167223 */ /* 0x000fc60000010118 */
[----:B------:R-:W4:Y:S01]  /*47a0*/  LDL.LU R28, [R1+0x38] ;  /* 0x00003800011c7983 */ /* 0x000f220000300800 */
[----:B------:R-:W-:-:S03]  /*47b0*/  FFMA.FTZ R19, -R17, R19, R21 ;  /* 0x0000001311137223 */ /* 0x000fc60000010115 */
[----:B------:R-:W4:Y:S01]  /*47c0*/  LDL.LU R25, [R1+0x30] ;  /* 0x0000300001197983 */ /* 0x000f220000300800 */
[----:B---3--:R-:W-:-:S03]  /*47d0*/  FFMA.FTZ R59, R8, -R17, R59 ;  /* 0x80000011083b7223 */ /* 0x008fc6000001003b */
[----:B------:R-:W3:Y:S04]  /*47e0*/  LDL.LU R8, [R1+0x2c] ;  /* 0x00002c0001087983 */ /* 0x000ee80000300800 */
[----:B------:R-:W3:Y:S01]  /*47f0*/  LDL.LU R24, [R1+0x20] ;  /* 0x0000200001187983 */ /* 0x000ee20000300800 */
[-C--:B-----5:R-:W-:Y:S01]  /*4800*/  FFMA.FTZ R58, R20, -R17.reuse, R58 ;  /* 0x80000011143a7223 */ /* 0x0a0fe2000001003a */
[-C--:B------:R-:W-:Y:S02]  /*4810*/  FFMA.FTZ R57, R14, -R17.reuse, R57 ;  /* 0x800000110e397223 */ /* 0x080fe40000010039 */
[----:B------:R-:W5:Y:S04]  /*4820*/  LDL.LU R21, [R1+0x1c] ;  /* 0x00001c0001157983 */ /* 0x000f680000300800 */
[----:B------:R-:W4:Y:S04]  /*4830*/  LDL.LU R14, [R1+0x10] ;  /* 0x00001000010e7983 */ /* 0x000f280000300800 */
[----:B------:R-:W3:Y:S01]  /*4840*/  LDL.LU R20, [R1+0x78] ;  /* 0x0000780001147983 */ /* 0x000ee20000300800 */
[----:B--2---:R-:W-:-:S03]  /*4850*/  FFMA.FTZ R56, R16, -R17, R56 ;  /* 0x8000001110387223 */ /* 0x004fc60000010038 */
[----:B------:R-:W2:Y:S01]  /*4860*/  LDL.LU R16, [R1+0xa0] ;  /* 0x0000a00001107983 */ /* 0x000ea20000300800 */
[----:B-----5:R-:W-:-:S03]  /*4870*/  FFMA.FTZ R3, R21, -R17, R3 ;  /* 0x8000001115037223 */ /* 0x020fc60000010003 */
[----:B------:R-:W5:Y:S01]  /*4880*/  LDL.LU R21, [R1+0x98] ;  /* 0x0000980001157983 */ /* 0x000f620000300800 */
[----:B----4-:R-:W-:Y:S01]  /*4890*/  FFMA.FTZ R14, R14, -R17, R4 ;  /* 0x800000110e0e7223 */ /* 0x010fe20000010004 */
[----:B---3--:R-:W-:Y:S02]  /*48a0*/  IADD3 R4, P1, R20, UR14, RZ ;  /* 0x0000000e14047c10 */ /* 0x008fe4000ff3e0ff */
[----:B------:R-:W3:Y:S01]  /*48b0*/  LDL.LU R20, [R1+0x9c] ;  /* 0x00009c0001147983 */ /* 0x000ee20000300800 */
        /* <DEDUP_REMOVED lines=15> */
[----:B------:R-:W-:-:S02]  /*49b0*/  F2FP.BF16.F32.PACK_AB R7, R19, R7 ;  /* 0x000000071307723e */ /* 0x000fc400000010ff */
[----:B------:R-:W4:Y:S01]  /*49c0*/  LDL.LU R19, [R1+0x90] ;  /* 0x0000900001137983 */ /* 0x000f220000300800 */
[----:B------:R-:W-:Y:S01]  /*49d0*/  F2FP.BF16.F32.PACK_AB R0, R18, R0 ;  /* 0x000000001200723e */ /* 0x000fe200000010ff */
[-C--:B------:R-:W-:Y:S01]  /*49e0*/  FFMA.FTZ R9, R61, -R17.reuse, R9 ;  /* 0x800000113d097223 */ /* 0x080fe20000010009 */
[----:B------:R-:W-:Y:S01]  /*49f0*/  FFMA.FTZ R50, R52, -R17, R50 ;  /* 0x8000001134327223 */ /* 0x000fe20000010032 */
        /* <DEDUP_REMOVED lines=9> */
[C---:B------:R-:W-:Y:S01]  /*4a90*/  FFMA.FTZ R39, -R17.reuse, R39, R41 ;  /* 0x0000002711277223 */ /* 0x040fe20000010129 */
[-C--:B------:R-:W-:Y:S01]  /*4aa0*/  FFMA.FTZ R8, R8, -R17.reuse, R5 ;  /* 0x8000001108087223 */ /* 0x080fe20000010005 */
[C---:B------:R-:W-:Y:S01]  /*4ab0*/  FFMA.FTZ R42, -R17.reuse, R42, R44 ;  /* 0x0000002a112a7223 */ /* 0x040fe2000001012c */
[----:B------:R-:W-:Y:S01]  /*4ac0*/  FFMA.FTZ R6, R24, -R17, R6 ;  /* 0x8000001118067223 */ /* 0x000fe20000010006 */
[C---:B------:R-:W-:Y:S01]  /*4ad0*/  FFMA.FTZ R43, -R17.reuse, R43, R45 ;  /* 0x0000002b112b7223 */ /* 0x040fe2000001012d */
[C---:B------:R-:W-:Y:S01]  /*4ae0*/  FFMA.FTZ R46, -R17.reuse, R46, R48 ;  /* 0x0000002e112e7223 */ /* 0x040fe20000010130 */
[----:B------:R-:W-:Y:S01]  /*4af0*/  FFMA.FTZ R47, -R17, R47, R49 ;  /* 0x0000002f112f7223 */ /* 0x000fe20000010131 */
[----:B--2---:R-:W-:Y:S01]  /*4b00*/  IADD3.X R5, R16, UR15, RZ, P1, !PT ;  /* 0x0000000f10057c10 */ /* 0x004fe20008ffe4ff */
[----:B------:R-:W-:Y:S01]  /*4b10*/  FMUL.FTZ R16, R2, R3 ;  /* 0x0000000302107220 */ /* 0x000fe20000410000 */
[----:B------:R-:W2:Y:S01]  /*4b20*/  LDL.LU R25, [R1+0x94] ;  /* 0x0000940001197983 */ /* 0x000ea20000300800 */
[----:B------:R-:W-:Y:S01]  /*4b30*/  PRMT R3, R0, 0x7632, R3 ;  /* 0x0000763200037816 */ /* 0x000fe20000000003 */
[C---:B------:R-:W-:Y:S01]  /*4b40*/  FMUL.FTZ R9, R2.reuse, R9 ;  /* 0x0000000902097220 */ /* 0x040fe20000410000 */
[C---:B------:R-:W-:Y:S01]  /*4b50*/  FMUL.FTZ R22, R2.reuse, R22 ;  /* 0x0000001602167220 */ /* 0x040fe20000410000 */
[----:B------:R-:W2:Y:S01]  /*4b60*/  LDL.LU R24, [R1+0x88] ;  /* 0x0000880001187983 */ /* 0x000ea20000300800 */
        /* <DEDUP_REMOVED lines=26> */
[----:B-----5:R-:W-:-:S03]  /*4d10*/  IADD3 R2, P1, R21, UR14, RZ ;  /* 0x0000000e15027c10 */ /* 0x020fc6000ff3e0ff */
[----:B------:R-:W5:Y:S01]  /*4d20*/  LDL.LU R21, [R1+0x8c] ;  /* 0x00008c0001157983 */ /* 0x000f620000300800 */
[----:B---3--:R-:W-:-:S03]  /*4d30*/  IADD3.X R3, R20, UR15, RZ, P1, !PT ;  /* 0x0000000f14037c10 */ /* 0x008fc60008ffe4ff */
[----:B------:R-:W3:Y:S01]  /*4d40*/  LDL.LU R20, [R1+0x80] ;  /* 0x0000800001147983 */ /* 0x000ee20000300800 */
[----:B------:R-:W-:Y:S02]  /*4d50*/  F2FP.BF16.F32.PACK_AB R9, R22, R9 ;  /* 0x000000091609723e */ /* 0x000fe400000010ff */
[----:B------:R-:W-:Y:S02]  /*4d60*/  PRMT R17, R7, 0x7632, R17 ;  /* 0x0000763207117816 */ /* 0x000fe40000000011 */
[----:B------:R-:W-:Y:S02]  /*4d70*/  F2FP.BF16.F32.PACK_AB R23, R23, R50 ;  /* 0x000000321717723e */ /* 0x000fe400000010ff */
[----:B------:R-:W-:Y:S01]  /*4d80*/  PRMT R18, R9, 0x7632, R18 ;  /* 0x0000763209127816 */ /* 0x000fe20000000012 */
[----:B------:R0:W-:Y:S01]  /*4d90*/  STG.E.U16 desc[UR12][R4.64], R0 ;  /* 0x0000000004007986 */ /* 0x0001e2000c10150c */
[----:B------:R-:W-:-:S03]  /*4da0*/  F2FP.BF16.F32.PACK_AB R26, R26, R60 ;  /* 0x0000003c1a1a723e */ /* 0x000fc600000010ff */
[----:B------:R-:W-:Y:S01]  /*4db0*/  STG.E.U16 desc[UR12][R4.64+0x4], R7 ;  /* 0x0000040704007986 */ /* 0x000fe2000c10150c */
[----:B------:R-:W-:-:S03]  /*4dc0*/  F2FP.BF16.F32.PACK_AB R27, R27, R59 ;  /* 0x0000003b1b1b723e */ /* 0x000fc600000010ff */
[----:B------:R4:W-:Y:S01]  /*4dd0*/  STG.E.U16 desc[UR12][R4.64+0x6], R17 ;  /* 0x0000061104007986 */ /* 0x0009e2000c10150c */
[----:B0-----:R-:W-:-:S03]  /*4de0*/  PRMT R0, R23, 0x7632, R0 ;  /* 0x0000763217007816 */ /* 0x001fc60000000000 */
[----:B------:R0:W-:Y:S01]  /*4df0*/  STG.E.U16 desc[UR12][R2.64+0x2], R18 ;  /* 0x0000021202007986 */ /* 0x0001e2000c10150c */
[----:B----4-:R-:W-:-:S03]  /*4e00*/  IADD3 R4, P1, R19, UR14, RZ ;  /* 0x0000000e13047c10 */ /* 0x010fc6000ff3e0ff */
[----:B------:R-:W4:Y:S04]  /*4e10*/  LDL.LU R19, [R1+0x84] ;  /* 0x0000840001137983 */ /* 0x000f280000300800 */
[----:B0-----:R-:W4:Y:S01]  /*4e20*/  LDL.LU R18, [R1+0x74] ;  /* 0x0000740001127983 */ /* 0x001f220000300800 */
[----:B------:R-:W-:-:S03]  /*4e30*/  PRMT R7, R26, 0x7632, R7 ;  /* 0x000076321a077816 */ /* 0x000fc60000000007 */
[----:B------:R0:W-:Y:S01]  /*4e40*/  STG.E.U16 desc[UR12][R2.64], R9 ;  /* 0x0000000902007986 */ /* 0x0001e2000c10150c */
[----:B--2---:R-:W-:-:S03]  /*4e50*/  IADD3.X R5, R25, UR15, RZ, P1, !PT ;  /* 0x0000000f19057c10 */ /* 0x004fc60008ffe4ff */
[----:B------:R2:W-:Y:S01]  /*4e60*/  STG.E.U16 desc[UR12][R2.64+0x4], R23 ;  /* 0x0000041702007986 */ /* 0x0005e2000c10150c */
[----:B------:R-:W-:-:S03]  /*4e70*/  F2FP.BF16.F32.PACK_AB R30, R30, R58 ;  /* 0x0000003a1e1e723e */ /* 0x000fc600000010ff */
[----:B------:R1:W-:Y:S01]  /*4e80*/  STG.E.U16 desc[UR12][R2.64+0x6], R0 ;  /* 0x0000060002007986 */ /* 0x0003e2000c10150c */
[----:B0-----:R-:W-:-:S03]  /*4e90*/  PRMT R9, R27, 0x7632, R9 ;  /* 0x000076321b097816 */ /* 0x001fc60000000009 */
[----:B--2---:R-:W2:Y:S01]  /*4ea0*/  LDL.LU R23, [R1+0x7c] ;  /* 0x00007c0001177983 */ /* 0x004ea20000300800 */
[----:B-1----:R-:W-:-:S03]  /*4eb0*/  IADD3 R2, P1, R24, UR14, RZ ;  /* 0x0000000e18027c10 */ /* 0x002fc6000ff3e0ff */
[----:B------:R-:W2:Y:S01]  /*4ec0*/  LDL.LU R22, [R1+0x6c] ;  /* 0x00006c0001167983 */ /* 0x000ea20000300800 */
[----:B------:R-:W-:-:S03]  /*4ed0*/  PRMT R17, R30, 0x7632, R17 ;  /* 0x000076321e117816 */ /* 0x000fc60000000011 */
[----:B------:R-:W-:Y:S04]  /*4ee0*/  STG.E.U16 desc[UR12][R4.64], R26 ;  /* 0x0000001a04007986 */ /* 0x000fe8000c10150c */
[----:B------:R-:W-:Y:S04]  /*4ef0*/  STG.E.U16 desc[UR12][R4.64+0x2], R7 ;  /* 0x0000020704007986 */ /* 0x000fe8000c10150c */
[----:B------:R-:W-:Y:S04]  /*4f00*/  STG.E.U16 desc[UR12][R4.64+0x4], R27 ;  /* 0x0000041b04007986 */ /* 0x000fe8000c10150c */
[----:B------:R3:W-:Y:S01]  /*4f10*/  STG.E.U16 desc[UR12][R4.64+0x6], R9 ;  /* 0x0000060904007986 */ /* 0x0007e2000c10150c */
[----:B-----5:R-:W-:-:S03]  /*4f20*/  IADD3.X R3, R21, UR15, RZ, P1, !PT ;  /* 0x0000000f15037c10 */ /* 0x020fc60008ffe4ff */
[----:B------:R-:W5:Y:S01]  /*4f30*/  LDL.LU R21, [R1+0x70] ;  /* 0x0000700001157983 */ /* 0x000f620000300800 */
[----:B---3--:R-:W-:-:S03]  /*4f40*/  IADD3 R4, P1, R20, UR14, RZ ;  /* 0x0000000e14047c10 */ /* 0x008fc6000ff3e0ff */
[----:B------:R-:W3:Y:S04]  /*4f50*/  LDL.LU R20, [R1+0x64] ;  /* 0x0000640001147983 */ /* 0x000ee80000300800 */
[----:B------:R0:W-:Y:S04]  /*4f60*/  STG.E.U16 desc[UR12][R2.64+0x2], R17 ;  /* 0x0000021102007986 */ /* 0x0001e8000c10150c */
[----:B0-----:R-:W3:Y:S01]  /*4f70*/  LDL.LU R17, [R1+0x68] ;  /* 0x0000680001117983 */ /* 0x001ee20000300800 */
[----:B------:R-:W-:Y:S02]  /*4f80*/  F2FP.BF16.F32.PACK_AB R31, R31, R57 ;  /* 0x000000391f1f723e */ /* 0x000fe400000010ff */
[----:B------:R-:W-:-:S02]  /*4f90*/  F2FP.BF16.F32.PACK_AB R34, R34, R56 ;  /* 0x000000382222723e */ /* 0x000fc400000010ff */
[----:B------:R-:W-:Y:S02]  /*4fa0*/  PRMT R0, R31, 0x7632, R0 ;  /* 0x000076321f007816 */ /* 0x000fe40000000000 */
[----:B------:R-:W-:Y:S01]  /*4fb0*/  F2FP.BF16.F32.PACK_AB R35, R35, R55 ;  /* 0x000000372323723e */ /* 0x000fe200000010ff */
[----:B------:R-:W-:Y:S01]  /*4fc0*/  STG.E.U16 desc[UR12][R2.64], R30 ;  /* 0x0000001e02007986 */ /* 0x000fe2000c10150c */
[----:B----4-:R-:W-:-:S03]  /*4fd0*/  IADD3.X R5, R19, UR15, RZ, P1, !PT ;  /* 0x0000000f13057c10 */ /* 0x010fc60008ffe4ff */
[----:B------:R-:W-:Y:S01]  /*4fe0*/  STG.E.U16 desc[UR12][R2.64+0x4], R31 ;  /* 0x0000041f02007986 */ /* 0x000fe2000c10150c */
[----:B------:R-:W-:-:S03]  /*4ff0*/  IADD3 R18, P1, R18, UR14, RZ ;  /* 0x0000000e12127c10 */ /* 0x000fc6000ff3e0ff */
[----:B------:R0:W-:Y:S01]  /*5000*/  STG.E.U16 desc[UR12][R2.64+0x6], R0 ;  /* 0x0000060002007986 */ /* 0x0001e2000c10150c */
[----:B------:R-:W-:Y:S02]  /*5010*/  PRMT R7, R34, 0x7632, R7 ;  /* 0x0000763222077816 */ /* 0x000fe40000000007 */
[----:B------:R-:W-:Y:S02]  /*5020*/  F2FP.BF16.F32.PACK_AB R38, R38, R54 ;  /* 0x000000362626723e */ /* 0x000fe400000010ff */
[----:B------:R-:W-:Y:S02]  /*5030*/  F2FP.BF16.F32.PACK_AB R15, R39, R15 ;  /* 0x0000000f270f723e */ /* 0x000fe400000010ff */
[----:B------:R-:W-:Y:S02]  /*5040*/  F2FP.BF16.F32.PACK_AB R8, R42, R8 ;  /* 0x000000082a08723e */ /* 0x000fe400000010ff */
[----:B------:R-:W-:Y:S02]  /*5050*/  F2FP.BF16.F32.PACK_AB R6, R43, R6 ;  /* 0x000000062b06723e */ /* 0x000fe400000010ff */
[----:B0-----:R-:W-:Y:S01]  /*5060*/  PRMT R3, R35, 0x7632, R3 ;  /* 0x0000763223037816 */ /* 0x001fe20000000003 */
[----:B------:R-:W-:Y:S01]  /*5070*/  STG.E.U16 desc[UR12][R4.64], R34 ;  /* 0x0000002204007986 */ /* 0x000fe2000c10150c */
[----:B------:R-:W-:-:S02]  /*5080*/  PRMT R9, R38, 0x7632, R9 ;  /* 0x0000763226097816 */ /* 0x000fc40000000009 */
[----:B--2---:R-:W-:Y:S01]  /*5090*/  IADD3.X R19, R23, UR15, RZ, P1, !PT ;  /* 0x0000000f17137c10 */ /* 0x004fe20008ffe4ff */
[----:B------:R0:W-:Y:S01]  /*50a0*/  STG.E.U16 desc[UR12][R4.64+0x2], R7 ;  /* 0x0000020704007986 */ /* 0x0001e2000c10150c */
[----:B------:R-:W-:Y:S02]  /*50b0*/  PRMT R0, R15, 0x7632, R0 ;  /* 0x000076320f007816 */ /* 0x000fe40000000000 */
[----:B------:R-:W-:Y:S01]  /*50c0*/  IADD3 R2, P1, R22, UR14, RZ ;  /* 0x0000000e16027c10 */ /* 0x000fe2000ff3e0ff */
[----:B------:R-:W-:Y:S01]  /*50d0*/  STG.E.U16 desc[UR12][R4.64+0x4], R35 ;  /* 0x0000042304007986 */ /* 0x000fe2000c10150c */
[----:B------:R-:W-:-:S03]  /*50e0*/  F2FP.BF16.F32.PACK_AB R16, R46, R16 ;  /* 0x000000102e10723e */ /* 0x000fc600000010ff */
[----:B------:R1:W-:Y:S01]  /*50f0*/  STG.E.U16 desc[UR12][R4.64+0x6], R3 ;  /* 0x0000060304007986 */ /* 0x0003e2000c10150c */
[----:B------:R-:W-:Y:S02]  /*5100*/  F2FP.BF16.F32.PACK_AB R14, R47, R14 ;  /* 0x0000000e2f0e723e */ /* 0x000fe400000010ff */
[----:B0-----:R-:W-:Y:S01]  /*5110*/  PRMT R7, R6, 0x7632, R7 ;  /* 0x0000763206077816 */ /* 0x001fe20000000007 */
[----:B------:R-:W-:Y:S04]  /*5120*/  STG.E.U16 desc[UR12][R18.64], R38 ;  /* 0x0000002612007986 */ /* 0x000fe8000c10150c */
[----:B------:R-:W-:Y:S01]  /*5130*/  STG.E.U16 desc[UR12][R18.64+0x2], R9 ;  /* 0x0000020912007986 */ /* 0x000fe2000c10150c */
[----:B-1----:R-:W-:-:S03]  /*5140*/  PRMT R5, R8, 0x7632, R5 ;  /* 0x0000763208057816 */ /* 0x002fc60000000005 */
[----:B------:R-:W-:Y:S04]  /*5150*/  STG.E.U16 desc[UR12][R18.64+0x4], R15 ;  /* 0x0000040f12007986 */ /* 0x000fe8000c10150c */
[----:B------:R0:W-:Y:S02]  /*5160*/  STG.E.U16 desc[UR12][R18.64+0x6], R0 ;  /* 0x0000060012007986 */ /* 0x0001e4000c10150c */
[----:B0-----:R-:W-:Y:S01]  /*5170*/  PRMT R0, R16, 0x7632, R0 ;  /* 0x0000763210007816 */ /* 0x001fe20000000000 */
[----:B------:R-:W-:Y:S01]  /*5180*/  ULOP3.LUT UR4, UR4, 0x1, URZ, 0x3c, !UPT ;  /* 0x0000000104047892 */ /* 0x000fe2000f8e3c3f */
[----:B------:R-:W-:Y:S01]  /*5190*/  UMOV UR5, UR11 ;  /* 0x0000000b00057c82 */ /* 0x000fe20008000000 */
[----:B-----5:R-:W-:-:S05]  /*51a0*/  IADD3.X R3, R21, UR15, RZ, P1, !PT ;  /* 0x0000000f15037c10 */ /* 0x020fca0008ffe4ff */
[----:B------:R-:W-:Y:S01]  /*51b0*/  STG.E.U16 desc[UR12][R2.64], R8 ;  /* 0x0000000802007986 */ /* 0x000fe2000c10150c */
[----:B---3--:R-:W-:-:S03]  /*51c0*/  IADD3 R4, P1, R20, UR14, RZ ;  /* 0x0000000e14047c10 */ /* 0x008fc6000ff3e0ff */
[----:B------:R0:W-:Y:S04]  /*51d0*/  STG.E.U16 desc[UR12][R2.64+0x2], R5 ;  /* 0x0000020502007986 */ /* 0x0001e8000c10150c */
[----:B------:R-:W-:Y:S04]  /*51e0*/  STG.E.U16 desc[UR12][R2.64+0x4], R6 ;  /* 0x0000040602007986 */ /* 0x000fe8000c10150c */
        /* <DEDUP_REMOVED lines=9> */
.L_x_688:
        /* <DEDUP_REMOVED lines=10> */
[----:B------:R-:W0:Y:S01]  /*5320*/  LDC.64 R8, c[0x0][0x258] ;  /* 0x00009600ff087b82 */ /* 0x000e220000000a00 */
[----:B------:R-:W1:Y:S01]  /*5330*/  S2R R57, SR_TID.X ;  /* 0x0000000000397919 */ /* 0x000e620000002100 */
[----:B------:R-:W-:-:S06]  /*5340*/  UMOV UR4, 0x400 ;  /* 0x0000040000047882 */ /* 0x000fcc0000000000 */
[----:B------:R-:W3:Y:S01]  /*5350*/  S2UR UR5, SR_CgaCtaId ;  /* 0x00000000000579c3 */ /* 0x000ee20000008800 */
[----:B0-----:R-:W-:Y:S02]  /*5360*/  LOP3.LUT R2, RZ, R8, RZ, 0x33, !PT ;  /* 0x00000008ff027212 */ /* 0x001fe400078e33ff */
[----:B--2---:R-:W-:Y:S02]  /*5370*/  LOP3.LUT R3, RZ, R9, RZ, 0x33, !PT ;  /* 0x00000009ff037212 */ /* 0x004fe400078e33ff */
[----:B------:R-:W-:-:S04]  /*5380*/  ISETP.GT.U32.AND P0, PT, R2, -0x8, PT ;  /* 0xfffffff80200780c */ /* 0x000fc80003f04070 */
[----:B------:R-:W-:Y:S01]  /*5390*/  ISETP.GT.AND.EX P0, PT, R3, -0x1, PT, P0 ;  /* 0xffffffff0300780c */ /* 0x000fe20003f04300 */
[----:B---3--:R-:W-:Y:S01]  /*53a0*/  ULEA UR6, UR5, UR4, 0x18 ;  /* 0x0000000405067291 */ /* 0x008fe2000f8ec03f */
[----:B-1----:R-:W-:Y:S01]  /*53b0*/  SHF.R.U32.HI R49, RZ, 0x5, R57 ;  /* 0x00000005ff317819 */ /* 0x002fe20000011639 */
[----:B------:R-:W-:Y:S01]  /*53c0*/  IMAD.SHL.U32 R48, R57, 0x2, RZ ;  /* 0x0000000239307824 */ /* 0x000fe200078e00ff */
[----:B------:R-:W-:Y:S01]  /*53d0*/  SEL R2, R2, 0xfffffff8, P0 ;  /* 0xfffffff802027807 */ /* 0x000fe20000000000 */
[----:B------:R-:W-:Y:S01]  /*53e0*/  ULDC.64 UR4, c[0x0][0x260] ;  /* 0x0000980000047ab9 */ /* 0x000fe20000000a00 */
[----:B------:R-:W-:Y:S01]  /*53f0*/  SEL R3, R3, 0xffffffff, P0 ;  /* 0xffffffff03037807 */ /* 0x000fe20000000000 */
[----:B------:R-:W-:Y:S01]  /*5400*/  IMAD.SHL.U32 R6, R49, 0x2, RZ ;  /* 0x0000000231067824 */ /* 0x000fe200078e00ff */
[C---:B------:R-:W-:Y:S01]  /*5410*/  SHF.L.U32 R0, R2.reuse, 0x4, RZ ;  /* 0x0000000402007819 */ /* 0x040fe200000006ff */
[----:B------:R-:W-:Y:S01]  /*5420*/  UIADD3 UR4, UP0, UR4, 0x7e800, URZ ;  /* 0x0007e80004047890 */ /* 0x000fe2000ff1e03f */
[----:B------:R-:W-:-:S02]  /*5430*/  SHF.L.U64.HI R2, R2, 0x4, R3 ;  /* 0x0000000402027819 */ /* 0x000fc40000010203 */
[----:B------:R-:W-:Y:S01]  /*5440*/  MOV R3, 0xffffffff ;  /* 0xffffffff00037802 */ /* 0x000fe20000000f00 */
[----:B------:R-:W-:Y:S01]  /*5450*/  UIADD3.X UR5, URZ, UR5, URZ, UP0, !UPT ;  /* 0x000000053f057290 */ /* 0x000fe200087fe43f */
[----:B------:R-:W-:Y:S02]  /*5460*/  IADD3 R0, P0, P1, -R0, -0x11, -R49 ;  /* 0xffffffef00007810 */ /* 0x000fe4000791e931 */
[----:B------:R-:W-:Y:S02]  /*5470*/  SHF.R.U32.HI R52, RZ, 0x4, R57 ;  /* 0x00000004ff347819 */ /* 0x000fe40000011639 */
[----:B------:R-:W-:Y:S02]  /*5480*/  IADD3.X R2, ~R2, -0x1, R3, P0, P1 ;  /* 0xffffffff02027810 */ /* 0x000fe400007e2503 */
[----:B------:R-:W-:Y:S02]  /*5490*/  IADD3 R53, R52, 0x1e, RZ ;  /* 0x0000001e34357810 */ /* 0x000fe40007ffe0ff */
[----:B------:R-:W-:Y:S01]  /*54a0*/  LOP3.LUT R3, R6, 0x1f, R57, 0x78, !PT ;  /* 0x0000001f06037812 */ /* 0x000fe200078e7839 */
[----:B------:R-:W-:Y:S01]  /*54b0*/  IMAD.WIDE.U32 R4, R2, -0x77777777, RZ ;  /* 0x8888888902047825 */ /* 0x000fe200078e00ff */
[----:B------:R-:W-:-:S02]  /*54c0*/  LEA R10, R49, UR6, 0x7 ;  /* 0x00000006310a7c11 */ /* 0x000fc4000f8e38ff */
[----:B------:R-:W-:Y:S02]  /*54d0*/  LOP3.LUT R12, RZ, R52, RZ, 0x33, !PT ;  /* 0x00000034ff0c7212 */ /* 0x000fe400078e33ff */
[----:B------:R-:W-:Y:S01]  /*54e0*/  VIMNMX.U32 R11, R53, 0x20, !PT ;  /* 0x00000020350b7848 */ /* 0x000fe20007fe0000 */
[C---:B------:R-:W-:Y:S01]  /*54f0*/  IMAD.WIDE.U32 R6, P0, R0.reuse, -0x77777778, R4 ;  /* 0x8888888800067825 */ /* 0x040fe20007800004 */
[----:B------:R-:W-:Y:S02]  /*5500*/  LEA R3, R3, R10, 0x2 ;  /* 0x0000000a03037211 */ /* 0x000fe400078e10ff */
[----:B------:R-:W-:Y:S01]  /*5510*/  SHF.L.U32 R10, R57, 0x7, RZ ;  /* 0x00000007390a7819 */ /* 0x000fe200000006ff */
[----:B------:R-:W-:Y:S01]  /*5520*/  IMAD.WIDE.U32 R4, R0, -0x77777777, RZ ;  /* 0x8888888900047825 */ /* 0x000fe200078e00ff */
[----:B------:R-:W-:Y:S02]  /*5530*/  IADD3 R4, R11, R12, RZ ;  /* 0x0000000c0b047210 */ /* 0x000fe40007ffe0ff */
[----:B------:R-:W-:Y:S01]  /*5540*/  MOV R12, R7 ;  /* 0x00000007000c7202 */ /* 0x000fe20000000f00 */
[----:B------:R-:W-:Y:S01]  /*5550*/  IMAD.X R13, RZ, RZ, RZ, P0 ;  /* 0x000000ffff0d7224 */ /* 0x000fe200000e06ff */
[----:B------:R-:W-:-:S02]  /*5560*/  IADD3 RZ, P1, R5, R6, RZ ;  /* 0x0000000605ff7210 */ /* 0x000fc40007f3e0ff */
[----:B------:R-:W-:Y:S02]  /*5570*/  LOP3.LUT R10, R10, 0x780, RZ, 0xc0, !PT ;  /* 0x000007800a0a7812 */ /* 0x000fe400078ec0ff */
[----:B------:R-:W-:Y:S01]  /*5580*/  ISETP.LT.U32.AND P0, PT, R8, 0x7, PT ;  /* 0x000000070800780c */ /* 0x000fe20003f01070 */
[----:B------:R-:W-:Y:S01]  /*5590*/  IMAD.WIDE.U32.X R12, R2, -0x77777778, R12, P1 ;  /* 0x88888888020c7825 */ /* 0x000fe200008e040c */
[----:B------:R-:W-:Y:S02]  /*55a0*/  LOP3.LUT R48, R48, 0x1e, RZ, 0xc0, !PT ;  /* 0x0000001e30307812 */ /* 0x000fe400078ec0ff */
[----:B------:R-:W-:Y:S01]  /*55b0*/  IADD3 R54, R52, 0x3c, RZ ;  /* 0x0000003c34367810 */ /* 0x000fe20007ffe0ff */
[----:B------:R-:W-:Y:S01]  /*55c0*/  VIADD R14, R10, UR6 ;  /* 0x000000060a0e7c36 */ /* 0x000fe20008000000 */
[----:B------:R-:W-:Y:S01]  /*55d0*/  ISETP.LT.AND.EX P0, PT, R9, RZ, PT, P0 ;  /* 0x000000ff0900720c */ /* 0x000fe20003f01300 */
[----:B------:R-:W-:Y:S01]  /*55e0*/  IMAD.WIDE.U32 R10, R4, -0x77777777, RZ ;  /* 0x88888889040a7825 */ /* 0x000fe200078e00ff */
[----:B------:R-:W-:-:S02]  /*55f0*/  SHF.R.U64 R45, R12, 0x3, R13 ;  /* 0x000000030c2d7819 */ /* 0x000fc4000000120d */
[-C--:B------:R-:W-:Y:S02]  /*5600*/  LOP3.LUT R7, R53, R48.reuse, RZ, 0x3c, !PT ;  /* 0x0000003035077212 */ /* 0x080fe400078e3cff */
[-C--:B------:R-:W-:Y:S01]  /*5610*/  LOP3.LUT R15, R54, R48.reuse, RZ, 0x3c, !PT ;  /* 0x00000030360f7212 */ /* 0x080fe200078e3cff */
[----:B------:R-:W-:Y:S01]  /*5620*/  VIADD R45, R45, 0x1 ;  /* 0x000000012d2d7836 */ /* 0x000fe20000000000 */
[----:B------:R-:W-:Y:S02]  /*5630*/  SEL R17, R8, 0x7, P0 ;  /* 0x0000000708117807 */ /* 0x000fe40000000000 */
[----:B------:R-:W-:Y:S02]  /*5640*/  SEL R16, R9, RZ, P0 ;  /* 0x000000ff09107207 */ /* 0x000fe40000000000 */
[----:B------:R-:W-:Y:S02]  /*5650*/  LOP3.LUT R5, R52, R48, RZ, 0x3c, !PT ;  /* 0x0000003034057212 */ /* 0x000fe400078e3cff */
[----:B------:R-:W-:-:S02]  /*5660*/  LEA.HI R44, R11, 0x1, RZ, 0x1c ;  /* 0x000000010b2c7811 */ /* 0x000fc400078fe0ff */
[C---:B------:R-:W-:Y:S02]  /*5670*/  IADD3 R10, P0, R49.reuse, 0xf, RZ ;  /* 0x0000000f310a7810 */ /* 0x040fe40007f1e0ff */
[C---:B------:R-:W-:Y:S02]  /*5680*/  IADD3 R11, P1, R49.reuse, 0x1e, RZ ;  /* 0x0000001e310b7810 */ /* 0x040fe40007f3e0ff */
[----:B------:R-:W-:Y:S01]  /*5690*/  IADD3 R12, P2, R49, 0x2d, RZ ;  /* 0x0000002d310c7810 */ /* 0x000fe20007f5e0ff */
[----:B------:R-:W-:Y:S01]  /*56a0*/  IMAD.X R13, RZ, RZ, RZ, P0 ;  /* 0x000000ffff0d7224 */ /* 0x000fe200000e06ff */
[-C--:B------:R-:W-:Y:S01]  /*56b0*/  LEA R6, R7, R14.reuse, 0x2 ;  /* 0x0000000e07067211 */ /* 0x080fe200078e10ff */
[----:B------:R-:W-:Y:S01]  /*56c0*/  IMAD R7, R15, 0x4, R14 ;  /* 0x000000040f077824 */ /* 0x000fe200078e020e */
[----:B------:R-:W-:Y:S02]  /*56d0*/  LEA R5, R5, R14, 0x2 ;  /* 0x0000000e05057211 */ /* 0x000fe400078e10ff */
[----:B------:R-:W-:-:S02]  /*56e0*/  SHF.L.U64.HI R16, R17, 0x4, R16 ;  /* 0x0000000411107819 */ /* 0x000fc40000010210 */
[----:B------:R-:W-:Y:S02]  /*56f0*/  MOV R8, UR9 ;  /* 0x0000000900087c02 */ /* 0x000fe40008000f00 */
[C---:B------:R-:W-:Y:S02]  /*5700*/  LOP3.LUT R56, R57.reuse, 0x1f, RZ, 0xc0, !PT ;  /* 0x0000001f39387812 */ /* 0x040fe400078ec0ff */
[----:B------:R-:W-:Y:S02]  /*5710*/  LOP3.LUT R9, R57, 0xf, RZ, 0xc0, !PT ;  /* 0x0000000f39097812 */ /* 0x000fe400078ec0ff */
[----:B------:R-:W-:Y:S02]  /*5720*/  IADD3 R55, R52, 0x5a, RZ ;  /* 0x0000005a34377810 */ /* 0x000fe40007ffe0ff */
[----:B------:R-:W-:Y:S02]  /*5730*/  IADD3.X R14, RZ, RZ, RZ, P1, !PT ;  /* 0x000000ffff0e7210 */ /* 0x000fe40000ffe4ff */
[----:B------:R-:W-:-:S02]  /*5740*/  IADD3.X R15, RZ, RZ, RZ, P2, !PT ;  /* 0x000000ffff0f7210 */ /* 0x000fc400017fe4ff */
[----:B------:R-:W-:Y:S02]  /*5750*/  SHF.L.U32 R17, R17, 0x4, RZ ;  /* 0x0000000411117819 */ /* 0x000fe400000006ff */
[----:B------:R-:W-:Y:S02]  /*5760*/  LOP3.LUT R44, R44, 0x3, RZ, 0xc0, !PT ;  /* 0x000000032c2c7812 */ /* 0x000fe400078ec0ff */
[----:B------:R-:W-:-:S07]  /*5770*/  LOP3.LUT R45, R45, 0x3, RZ, 0xc0, !PT ;  /* 0x000000032d2d7812 */ /* 0x000fce00078ec0ff */
.L_x_717:
[----:B------:R-:W-:Y:S01]  /*5780*/  ISETP.GT.U32.AND P0, PT, R17, R49, PT ;  /* 0x000000311100720c */ /* 0x000fe20003f04070 */
[----:B------:R-:W-:Y:S01]  /*5790*/  BSSY B0, `(.L_x_701) ;  /* 0x00000a5000007945 */ /* 0x000fe20003800000 */
[----:B01----:R-:W-:Y:S02]  /*57a0*/  CS2R R42, SRZ ;  /* 0x00000000002a7805 */ /* 0x003fe4000001ff00 */
[----:B------:R-:W-:-:S13]  /*57b0*/  ISETP.GT.AND.EX P0, PT, R16, RZ, PT, P0 ;  /* 0x000000ff1000720c */ /* 0x000fda0003f04300 */
[----:B--234-:R-:W-:Y:S05]  /*57c0*/  @!P0 BRA `(.L_x_702) ;  /* 0x0000000800848947 */ /* 0x01cfea0003800000 */
[----:B------:R-:W-:Y:S01]  /*57d0*/  ISETP.NE.U32.AND P1, PT, R45, RZ, PT ;  /* 0x000000ff2d00720c */ /* 0x000fe20003f25070 */
[----:B------:R-:W-:Y:S01]  /*57e0*/  BSSY B1, `(.L_x_703) ;  /* 0x0000022000017945 */ /* 0x000fe20003800000 */
[----:B------:R-:W-:Y:S02]  /*57f0*/  ISETP.GE.U32.AND P0, PT, R0, 0x2d, PT ;  /* 0x0000002d0000780c */ /* 0x000fe40003f06070 */
[----:B------:R-:W-:Y:S02]  /*5800*/  CS2R R42, SRZ ;  /* 0x00000000002a7805 */ /* 0x000fe4000001ff00 */
[----:B------:R-:W-:Y:S01]  /*5810*/  ISETP.NE.AND.EX P1, PT, RZ, RZ, PT, P1 ;  /* 0x000000ffff00720c */ /* 0x000fe20003f25310 */
[----:B------:R-:W-:Y:S01]  /*5820*/  IMAD.MOV.U32 R46, RZ, RZ, RZ ;  /* 0x000000ffff2e7224 */ /* 0x000fe200078e00ff */
[----:B------:R-:W-:Y:S02]  /*5830*/  IADD3 R18, P2, R56, R8, RZ ;  /* 0x0000000838127210 */ /* 0x000fe40007f5e0ff */
[----:B------:R-:W-:-:S02]  /*5840*/  ISETP.GE.U32.AND.EX P0, PT, R2, RZ, PT, P0 ;  /* 0x000000ff0200720c */ /* 0x000fc40003f06100 */
[----:B------:R-:W-:Y:S02]  /*5850*/  MOV R47, R49 ;  /* 0x00000031002f7202 */ /* 0x000fe40000000f00 */
[----:B------:R-:W-:-:S05]  /*5860*/  LEA.HI.X.SX32 R19, R8, RZ, 0x1, P2 ;  /* 0x000000ff08137211 */ /* 0x000fca00010f0eff */
[----:B------:R-:W-:Y:S05]  /*5870*/  @!P1 BRA `(.L_x_704) ;  /* 0x0000000000609947 */ /* 0x000fea0003800000 */
        /* <DEDUP_REMOVED lines=17> */
[----:B------:R-:W-:Y:S02]  /*5990*/  MOV R46, R14 ;  /* 0x0000000e002e7202 */ /* 0x000fe40000000f00 */
[----:B------:R-:W-:Y:S02]  /*59a0*/  @P1 MOV R47, R12 ;  /* 0x0000000c002f1202 */ /* 0x000fe40000000f00 */
[----:B------:R-:W-:Y:S01]  /*59b0*/  @P1 MOV R46, R15 ;  /* 0x0000000f002e1202 */ /* 0x000fe20000000f00 */
[----:B--2---:R-:W-:Y:S01]  /*59c0*/  FADD.FTZ R42, R42, R22 ;  /* 0x000000162a2a7221 */ /* 0x004fe20000010000 */
[----:B------:R-:W-:-:S03]  /*59d0*/  FADD.FTZ R43, R43, R23 ;  /* 0x000000172b2b7221 */ /* 0x000fc60000010000 */
[----:B---3--:R-:W-:Y:S01]  /*59e0*/  @P1 FADD.FTZ R42, R42, R20 ;  /* 0x000000142a2a1221 */ /* 0x008fe20000010000 */
[----:B------:R-:W-:-:S07]  /*59f0*/  @P1 FADD.FTZ R43, R43, R21 ;  /* 0x000000152b2b1221 */ /* 0x000fce0000010000 */
.L_x_704:
[----:B------:R-:W-:Y:S05]  /*5a00*/  BSYNC B1 ;  /* 0x0000000000017941 */ /* 0x000fea0003800000 */
.L_x_703:
[----:B------:R-:W-:Y:S05]  /*5a10*/  @!P0 BRA `(.L_x_702) ;  /* 0x0000000400f08947 */ /* 0x000fea0003800000 */
[C---:B------:R-:W-:Y:S01]  /*5a20*/  SHF.L.U64.HI R21, R18.reuse, 0x1, R19 ;  /* 0x0000000112157819 */ /* 0x040fe20000010213 */
[----:B------:R-:W-:Y:S01]  /*5a30*/  IMAD.SHL.U32 R20, R18, 0x2, RZ ;  /* 0x0000000212147824 */ /* 0x000fe200078e00ff */
[C---:B------:R-:W-:Y:S01]  /*5a40*/  IADD3 R18, P0, -R47.reuse, R17, RZ ;  /* 0x000000112f127210 */ /* 0x040fe20007f1e1ff */
[----:B------:R-:W-:Y:S01]  /*5a50*/  IMAD R19, R46, 0xf00, RZ ;  /* 0x00000f002e137824 */ /* 0x000fe200078e02ff */
[----:B------:R-:W-:Y:S01]  /*5a60*/  BSSY B1, `(.L_x_705) ;  /* 0x0000044000017945 */ /* 0x000fe20003800000 */
[----:B------:R-:W-:Y:S01]  /*5a70*/  IMAD.WIDE.U32 R20, R47, 0xf00, R20 ;  /* 0x00000f002f147825 */ /* 0x000fe200078e0014 */
[----:B------:R-:W-:Y:S02]  /*5a80*/  ISETP.GT.U32.AND P1, PT, R18, 0xb4, PT ;  /* 0x000000b41200780c */ /* 0x000fe40003f24070 */
[----:B------:R-:W-:Y:S02]  /*5a90*/  IADD3.X R22, ~R46, R16, RZ, P0, !PT ;  /* 0x000000102e167210 */ /* 0x000fe400007fe5ff */
[----:B------:R-:W-:-:S02]  /*5aa0*/  IADD3 R19, R21, R19, RZ ;  /* 0x0000001315137210 */ /* 0x000fc40007ffe0ff */
        /* <DEDUP_REMOVED lines=8> */
.L_x_707:
        /* <DEDUP_REMOVED lines=9> */
[----:B------:R-:W5:Y:S01]  /*5bc0*/  LDG.E.64 R30, desc[UR12][R18.64+0x189c00] ;  /* 0x189c000c121e7981 */ /* 0x000f62000c1e1b00 */
[----:B--2---:R-:W-:Y:S01]  /*5bd0*/  FADD.FTZ R41, R32, R42 ;  /* 0x0000002a20297221 */ /* 0x004fe20000010000 */
[----:B------:R-:W-:-:S02]  /*5be0*/  FADD.FTZ R40, R33, R43 ;  /* 0x0000002b21287221 */ /* 0x000fc40000010000 */
[----:B------:R-:W2:Y:S01]  /*5bf0*/  LDG.E.64 R32, desc[UR12][R18.64+0x1c2000] ;  /* 0x1c20000c12207981 */ /* 0x000ea2000c1e1b00 */
[----:B---3--:R-:W-:Y:S01]  /*5c00*/  FADD.FTZ R41, R41, R34 ;  /* 0x0000002229297221 */ /* 0x008fe20000010000 */
[----:B------:R-:W-:Y:S02]  /*5c10*/  FADD.FTZ R40, R40, R35 ;  /* 0x0000002328287221 */ /* 0x000fe40000010000 */
[----:B------:R-:W3:Y:S01]  /*5c20*/  LDG.E.64 R34, desc[UR12][R18.64+0x1fa400] ;  /* 0x1fa4000c12227981 */ /* 0x000ee2000c1e1b00 */
[----:B----4-:R-:W-:Y:S01]  /*5c30*/  FADD.FTZ R41, R41, R36 ;  /* 0x0000002429297221 */ /* 0x010fe20000010000 */
[----:B------:R-:W-:Y:S02]  /*5c40*/  FADD.FTZ R40, R40, R37 ;  /* 0x0000002528287221 */ /* 0x000fe40000010000 */
[----:B------:R-:W4:Y:S01]  /*5c50*/  LDG.E.64 R36, desc[UR12][R18.64+0x232800] ;  /* 0x2328000c12247981 */ /* 0x000f22000c1e1b00 */
[----:B-----5:R-:W-:Y:S01]  /*5c60*/  FADD.FTZ R41, R41, R38 ;  /* 0x0000002629297221 */ /* 0x020fe20000010000 */
[----:B------:R-:W-:-:S02]  /*5c70*/  FADD.FTZ R58, R40, R39 ;  /* 0x00000027283a7221 */ /* 0x000fc40000010000 */
[----:B------:R-:W5:Y:S01]  /*5c80*/  LDG.E.64 R38, desc[UR12][R18.64+0x26ac00] ;  /* 0x26ac000c12267981 */ /* 0x000f62000c1e1b00 */
[----:B------:R-:W-:-:S03]  /*5c90*/  FADD.FTZ R59, R41, R20 ;  /* 0x00000014293b7221 */ /* 0x000fc60000010000 */
[----:B------:R-:W5:Y:S04]  /*5ca0*/  LDG.E.64 R40, desc[UR12][R18.64+0x2a3000] ;  /* 0x2a30000c12287981 */ /* 0x000f68000c1e1b00 */
[----:B------:R0:W5:Y:S01]  /*5cb0*/  LDG.E.64 R42, desc[UR12][R18.64+0x2db400] ;  /* 0x2db4000c122a7981 */ /* 0x000162000c1e1b00 */
[----:B------:R-:W-:Y:S01]  /*5cc0*/  FADD.FTZ R58, R58, R21 ;  /* 0x000000153a3a7221 */ /* 0x000fe20000010000 */
[----:B------:R-:W-:Y:S01]  /*5cd0*/  FADD.FTZ R59, R59, R22 ;  /* 0x000000163b3b7221 */ /* 0x000fe20000010000 */
[----:B------:R-:W-:Y:S02]  /*5ce0*/  IADD3 R47, P1, R47, 0xf0, RZ ;  /* 0x000000f02f2f7810 */ /* 0x000fe40007f3e0ff */
[----:B------:R-:W-:Y:S01]  /*5cf0*/  FADD.FTZ R58, R58, R23 ;  /* 0x000000173a3a7221 */ /* 0x000fe20000010000 */
[----:B------:R-:W-:Y:S01]  /*5d00*/  FADD.FTZ R59, R59, R24 ;  /* 0x000000183b3b7221 */ /* 0x000fe20000010000 */
[----:B------:R-:W-:-:S02]  /*5d10*/  IADD3.X R46, RZ, R46, RZ, P1, !PT ;  /* 0x0000002eff2e7210 */ /* 0x000fc40000ffe4ff */
[----:B------:R-:W-:Y:S01]  /*5d20*/  FADD.FTZ R58, R58, R25 ;  /* 0x000000193a3a7221 */ /* 0x000fe20000010000 */
[----:B------:R-:W-:Y:S01]  /*5d30*/  FADD.FTZ R59, R59, R26 ;  /* 0x0000001a3b3b7221 */ /* 0x000fe20000010000 */
[----:B------:R-:W-:Y:S02]  /*5d40*/  ISETP.GE.U32.AND P1, PT, R47, R50, PT ;  /* 0x000000322f00720c */ /* 0x000fe40003f26070 */
[----:B------:R-:W-:Y:S01]  /*5d50*/  FADD.FTZ R58, R58, R27 ;  /* 0x0000001b3a3a7221 */ /* 0x000fe20000010000 */
[----:B------:R-:W-:Y:S01]  /*5d60*/  FADD.FTZ R59, R59, R28 ;  /* 0x0000001c3b3b7221 */ /* 0x000fe20000010000 */
[----:B------:R-:W-:Y:S02]  /*5d70*/  ISETP.GE.AND.EX P1, PT, R46, R51, PT, P1 ;  /* 0x000000332e00720c */ /* 0x000fe40003f26310 */
[----:B------:R-:W-:Y:S01]  /*5d80*/  FADD.FTZ R58, R58, R29 ;  /* 0x0000001d3a3a7221 */ /* 0x000fe20000010000 */
[----:B------:R-:W-:Y:S01]  /*5d90*/  FADD.FTZ R59, R59, R30 ;  /* 0x0000001e3b3b7221 */ /* 0x000fe20000010000 */
[----:B0-----:R-:W-:-:S02]  /*5da0*/  IADD3 R18, P2, R18, 0x384000, RZ ;  /* 0x0038400012127810 */ /* 0x001fc40007f5e0ff */
[----:B------:R-:W-:-:S03]  /*5db0*/  FADD.FTZ R58, R58, R31 ;  /* 0x0000001f3a3a7221 */ /* 0x000fc60000010000 */
        /* <DEDUP_REMOVED lines=12> */
[----:B------:R-:W-:Y:S01]  /*5e80*/  FADD.FTZ R43, R58, R43 ;  /* 0x0000002b3a2b7221 */ /* 0x000fe20000010000 */
[----:B------:R-:W-:Y:S06]  /*5e90*/  @!P1 BRA `(.L_x_707) ;  /* 0xfffffffc00249947 */ /* 0x000fec000383ffff */
.L_x_706:
[----:B------:R-:W-:Y:S05]  /*5ea0*/  BSYNC B1 ;  /* 0x0000000000017941 */ /* 0x000fea0003800000 */
.L_x_705:
        /* <DEDUP_REMOVED lines=35> */
.L_x_709:
[----:B------:R-:W-:Y:S05]  /*60e0*/  BSYNC B1 ;  /* 0x0000000000017941 */ /* 0x000fea0003800000 */
.L_x_708:
        /* <DEDUP_REMOVED lines=15> */
.L_x_702:
[----:B------:R-:W-:Y:S05]  /*61e0*/  BSYNC B0 ;  /* 0x0000000000007941 */ /* 0x000fea0003800000 */
.L_x_701:
        /* <DEDUP_REMOVED lines=17> */
[----:B------:R-:W-:Y:S02]  /*6300*/  MOV R24, 0xffff ;  /* 0x0000ffff00187802 */ /* 0x000fe40000000f00 */
[----:B------:R-:W-:Y:S01]  /*6310*/  MOV R26, 0xffff ;  /* 0x0000ffff001a7802 */ /* 0x000fe20000000f00 */
[----:B--2---:R-:W2:Y:S01]  /*6320*/  SHFL.BFLY PT, R21, R18, 0x8, 0x101f ;  /* 0x0d101f0012157f89 */ /* 0x004ea200000e0000 */
[----:B------:R-:W-:Y:S02]  /*6330*/  MOV R29, 0xffff ;  /* 0x0000ffff001d7802 */ /* 0x000fe40000000f00 */
[----:B------:R-:W-:Y:S01]  /*6340*/  MOV R28, 0xffff ;  /* 0x0000ffff001c7802 */ /* 0x000fe20000000f00 */
[----:B---3--:R-:W3:Y:S01]  /*6350*/  SHFL.BFLY PT, R20, R19, 0x8, 0x101f ;  /* 0x0d101f0013147f89 */ /* 0x008ee200000e0000 */
[----:B--2---:R-:W-:Y:S01]  /*6360*/  FADD.FTZ R21, R21, R18 ;  /* 0x0000001215157221 */ /* 0x004fe20000010000 */
[----:B------:R-:W-:Y:S01]  /*6370*/  MOV R18, 0xffff ;  /* 0x0000ffff00127802 */ /* 0x000fe20000000f00 */
[----:B---3--:R-:W-:-:S03]  /*6380*/  FADD.FTZ R20, R20, R19 ;  /* 0x0000001314147221 */ /* 0x008fc60000010000 */
[----:B------:R-:W2:Y:S01]  /*6390*/  SHFL.BFLY PT, R22, R21, 0x4, 0x101f ;  /* 0x0c901f0015167f89 */ /* 0x000ea200000e0000 */
[----:B------:R-:W-:-:S03]  /*63a0*/  IMAD.MOV.U32 R19, RZ, RZ, 0xffff ;  /* 0x0000ffffff137424 */ /* 0x000fc600078e00ff */
        /* <DEDUP_REMOVED lines=10> */
.L_x_726:
[----:B------:R-:W2:Y:S01]  /*6450*/  LDC.64 R18, c[0x0][0x218] ;  /* 0x00008600ff127b82 */ /* 0x000ea20000000a00 */
[----:B------:R-:W-:Y:S01]  /*6460*/  ISETP.NE.AND P1, PT, R9, RZ, PT ;  /* 0x000000ff0900720c */ /* 0x000fe20003f25270 */
[----:B----4-:R-:W-:Y:S01]  /*6470*/  FADD.FTZ R24, R24, R38 ;  /* 0x0000002618187221 */ /* 0x010fe20000010000 */
[----:B------:R-:W-:Y:S02]  /*6480*/  IADD3 R23, R52, R8, RZ ;  /* 0x0000000834177210 */ /* 0x000fe40007ffe0ff */
[----:B------:R-:W-:Y:S02]  /*6490*/  ISETP.NE.AND P2, PT, R44, 0x1, PT ;  /* 0x000000012c00780c */ /* 0x000fe40003f45270 */
[----:B------:R-:W-:Y:S01]  /*64a0*/  MOV R31, R53 ;  /* 0x00000035001f7202 */ /* 0x000fe20000000f00 */
        /* <DEDUP_REMOVED lines=8> */
[----:B--2---:R-:W-:Y:S01]  /*6530*/  CS2R R22, SRZ ;  /* 0x0000000000167805 */ /* 0x004fe2000001ff00 */
[----:B------:R-:W-:-:S05]  /*6540*/  UMOV UR7, 0xffff ;  /* 0x0000ffff00077882 */ /* 0x000fca0000000000 */
[----:B------:R2:W3:Y:S04]  /*6550*/  @P0 LDS R22, [R6] ;  /* 0x0000000006160984 */ /* 0x0004e80000000800 */
[----:B------:R2:W4:Y:S01]  /*6560*/  @P0 LDS R23, [R6+0x780] ;  /* 0x0007800006170984 */ /* 0x0005220000000800 */
[----:B------:R-:W-:Y:S05]  /*6570*/  BRA.DIV UR7, `(.L_x_714) ;  /* 0x0000001207607947 */ /* 0x000fea000b800000 */
[----:B------:R-:W-:Y:S01]  /*6580*/  MOV R29, 0xffff ;  /* 0x0000ffff001d7802 */ /* 0x000fe20000000f00 */
[----:B------:R-:W-:Y:S01]  /*6590*/  IMAD.MOV.U32 R28, RZ, RZ, 0xffff ;  /* 0x0000ffffff1c7424 */ /* 0x000fe200078e00ff */
[----:B------:R-:W-:Y:S01]  /*65a0*/  MOV R30, 0xffff ;  /* 0x0000ffff001e7802 */ /* 0x000fe20000000f00 */
[----:B------:R-:W-:Y:S01]  /*65b0*/  IMAD.MOV.U32 R32, RZ, RZ, 0xffff ;  /* 0x0000ffffff207424 */ /* 0x000fe200078e00ff */
[----:B------:R-:W-:Y:S01]  /*65c0*/  MOV R31, 0xffff ;  /* 0x0000ffff001f7802 */ /* 0x000fe20000000f00 */
[----:B---3--:R-:W3:Y:S01]  /*65d0*/  SHFL.BFLY PT, R25, R22, 0x8, 0x101f ;  /* 0x0d101f0016197f89 */ /* 0x008ee200000e0000 */
[----:B------:R-:W-:Y:S02]  /*65e0*/  MOV R33, 0xffff ;  /* 0x0000ffff00217802 */ /* 0x000fe40000000f00 */
[----:B------:R-:W-:Y:S01]  /*65f0*/  MOV R34, 0xffff ;  /* 0x0000ffff00227802 */ /* 0x000fe20000000f00 */
[----:B----4-:R-:W4:Y:S01]  /*6600*/  SHFL.BFLY PT, R24, R23, 0x8, 0x101f ;  /* 0x0d101f0017187f89 */ /* 0x010f2200000e0000 */
[----:B---3--:R-:W-:Y:S01]  /*6610*/  FADD.FTZ R25, R25, R22 ;  /* 0x0000001619197221 */ /* 0x008fe20000010000 */
[----:B----4-:R-:W-:-:S04]  /*6620*/  FADD.FTZ R24, R24, R23 ;  /* 0x0000001718187221 */ /* 0x010fc80000010000 */
[----:B------:R-:W3:Y:S01]  /*6630*/  SHFL.BFLY PT, R26, R25, 0x4, 0x101f ;  /* 0x0c901f00191a7f89 */ /* 0x000ee200000e0000 */
[----:B------:R-:W-:-:S03]  /*6640*/  MOV R23, 0xffff ;  /* 0x0000ffff00177802 */ /* 0x000fc60000000f00 */
[----:B------:R-:W4:Y:S01]  /*6650*/  SHFL.BFLY PT, R27, R24, 0x4, 0x101f ;  /* 0x0c901f00181b7f89 */ /* 0x000f2200000e0000 */
[----:B---3--:R-:W-:Y:S01]  /*6660*/  FADD.FTZ R26, R25, R26 ;  /* 0x0000001a191a7221 */ /* 0x008fe20000010000 */
[----:B----4-:R-:W-:-:S04]  /*6670*/  FADD.FTZ R27, R24, R27 ;  /* 0x0000001b181b7221 */ /* 0x010fc80000010000 */
[----:B------:R-:W3:Y:S04]  /*6680*/  SHFL.BFLY PT, R29, R26, 0x2, 0x101f ;  /* 0x0c501f001a1d7f89 */ /* 0x000ee800000e0000 */
[----:B------:R-:W4:Y:S01]  /*6690*/  SHFL.BFLY PT, R22, R27, 0x2, 0x101f ;  /* 0x0c501f001b167f89 */ /* 0x000f2200000e0000 */
[----:B---3--:R-:W-:Y:S01]  /*66a0*/  FADD.FTZ R29, R26, R29 ;  /* 0x0000001d1a1d7221 */ /* 0x008fe20000010000 */
[----:B----4-:R-:W-:-:S04]  /*66b0*/  FADD.FTZ R22, R27, R22 ;  /* 0x000000161b167221 */ /* 0x010fc80000010000 */
[----:B------:R-:W3:Y:S04]  /*66c0*/  SHFL.BFLY PT, R28, R29, 0x1, 0x101f ;  /* 0x0c301f001d1c7f89 */ /* 0x000ee800000e0000 */
[----:B------:R4:W0:Y:S02]  /*66d0*/  SHFL.BFLY PT, R38, R22, 0x1, 0x101f ;  /* 0x0c301f0016267f89 */ /* 0x00082400000e0000 */
[----:B---34-:R-:W-:-:S07]  /*66e0*/  FADD.FTZ R28, R29, R28 ;  /* 0x0000001c1d1c7221 */ /* 0x018fce0000010000 */
.L_x_736:
[----:B0-----:R-:W-:Y:S01]  /*66f0*/  FADD.FTZ R23, R22, R38 ;  /* 0x0000002616177221 */ /* 0x001fe20000010000 */
[----:B------:R-:W-:Y:S02]  /*6700*/  @!P1 F2FP.BF16.F32.PACK_AB R22, RZ, R28 ;  /* 0x0000001cff16923e */ /* 0x000fe400000010ff */
[----:B------:R-:W-:Y:S02]  /*6710*/  ISETP.NE.AND P2, PT, R44, 0x2, PT ;  /* 0x000000022c00780c */ /* 0x000fe40003f45270 */
[----:B------:R-:W-:Y:S01]  /*6720*/  @!P1 F2FP.BF16.F32.PACK_AB R23, RZ, R23 ;  /* 0x00000017ff17923e */ /* 0x000fe200000010ff */
[----:B------:R3:W-:Y:S01]  /*6730*/  @!P1 STG.E.U16 desc[UR12][R18.64+0x3c], R22 ;  /* 0x00003c1612009986 */ /* 0x0007e2000c10150c */
[----:B------:R-:W-:-:S03]  /*6740*/  MOV R31, R54 ;  /* 0x00000036001f7202 */ /* 0x000fc60000000f00 */
[----:B------:R3:W-:Y:S06]  /*6750*/  @!P1 STG.E.U16 desc[UR12][R20.64+0x3c], R23 ;  /* 0x00003c1714009986 */ /* 0x0007ec000c10150c */
[----:B------:R-:W-:Y:S05]  /*6760*/  @!P2 BRA `(.L_x_712) ;  /* 0x000000000088a947 */ /* 0x000fea0003800000 */
[----:B---3--:R-:W-:Y:S01]  /*6770*/  CS2R R22, SRZ ;  /* 0x0000000000167805 */ /* 0x008fe2000001ff00 */
[----:B------:R-:W-:-:S05]  /*6780*/  UMOV UR7, 0xffff ;  /* 0x0000ffff00077882 */ /* 0x000fca0000000000 */
[----:B------:R0:W3:Y:S04]  /*6790*/  @P0 LDS R22, [R7] ;  /* 0x0000000007160984 */ /* 0x0000e80000000800 */
[----:B------:R0:W4:Y:S01]  /*67a0*/  @P0 LDS R23, [R7+0x780] ;  /* 0x0007800007170984 */ /* 0x0001220000000800 */
[----:B------:R-:W-:Y:S05]  /*67b0*/  BRA.DIV UR7, `(.L_x_715) ;  /* 0x0000001207b87947 */ /* 0x000fea000b800000 */
        /* <DEDUP_REMOVED lines=8> */
[----:B------:R-:W-:Y:S01]  /*6840*/  MOV R34, 0xffff ;  /* 0x0000ffff00227802 */ /* 0x000fe20000000f00 */
        /* <DEDUP_REMOVED lines=14> */
.L_x_746:
[----:B0-----:R-:W-:Y:S01]  /*6930*/  FADD.FTZ R23, R22, R38 ;  /* 0x0000002616177221 */ /* 0x001fe20000010000 */
[----:B------:R-:W-:Y:S01]  /*6940*/  @!P1 F2FP.BF16.F32.PACK_AB R22, RZ, R28 ;  /* 0x0000001cff16923e */ /* 0x000fe200000010ff */
[----:B------:R-:W-:-:S03]  /*6950*/  IMAD.MOV.U32 R31, RZ, RZ, R55 ;  /* 0x000000ffff1f7224 */ /* 0x000fc600078e0037 */
[----:B------:R-:W-:Y:S01]  /*6960*/  @!P1 F2FP.BF16.F32.PACK_AB R23, RZ, R23 ;  /* 0x00000017ff17923e */ /* 0x000fe200000010ff */
[----:B------:R4:W-:Y:S04]  /*6970*/  @!P1 STG.E.U16 desc[UR12][R18.64+0x78], R22 ;  /* 0x0000781612009986 */ /* 0x0009e8000c10150c */
[----:B------:R4:W-:Y:S02]  /*6980*/  @!P1 STG.E.U16 desc[UR12][R20.64+0x78], R23 ;  /* 0x0000781714009986 */ /* 0x0009e4000c10150c */
.L_x_712:
[----:B------:R-:W-:Y:S05]  /*6990*/  BSYNC B0 ;  /* 0x0000000000007941 */ /* 0x000fea0003800000 */
.L_x_711:
[----:B------:R-:W-:-:S13]  /*69a0*/  ISETP.GE.U32.AND P0, PT, R4, 0x5a, PT ;  /* 0x0000005a0400780c */ /* 0x000fda0003f06070 */
[----:B------:R-:W-:Y:S05]  /*69b0*/  @!P0 BRA `(.L_x_710) ;  /* 0x0000000800648947 */ /* 0x000fea0003800000 */
[----:B------:R-:W-:Y:S01]  /*69c0*/  ISETP.NE.AND P0, PT, R9, 0xf, PT ;  /* 0x0000000f0900780c */ /* 0x000fe20003f05270 */
[----:B--234-:R-:W-:Y:S01]  /*69d0*/  HFMA2.MMA R19, -RZ, RZ, 0, 0 ;  /* 0x00000000ff137435 */ /* 0x01cfe200000001ff */
[----:B------:R-:W-:Y:S01]  /*69e0*/  MOV R22, RZ ;  /* 0x000000ff00167202 */ /* 0x000fe20000000f00 */
[----:B------:R-:W-:-:S10]  /*69f0*/  UMOV UR7, 0xffff ;  /* 0x0000ffff00077882 */ /* 0x000fd40000000000 */
[----:B------:R-:W-:Y:S02]  /*6a00*/  @P0 LOP3.LUT R18, R31, R48, RZ, 0x3c, !PT ;  /* 0x000000301f120212 */ /* 0x000fe400078e3cff */
[----:B------:R-:W-:-:S04]  /*6a10*/  @P0 LEA R21, R9, UR6, 0x7 ;  /* 0x0000000609150c11 */ /* 0x000fc8000f8e38ff */
[----:B------:R-:W-:-:S05]  /*6a20*/  @P0 LEA R18, R18, R21, 0x2 ;  /* 0x0000001512120211 */ /* 0x000fca00078e10ff */
[----:B------:R2:W3:Y:S04]  /*6a30*/  @P0 LDS R19, [R18] ;  /* 0x0000000012130984 */ /* 0x0004e80000000800 */
[----:B------:R2:W4:Y:S01]  /*6a40*/  @P0 LDS R22, [R18+0x780] ;  /* 0x0007800012160984 */ /* 0x0005220000000800 */
[----:B------:R-:W-:Y:S05]  /*6a50*/  BRA.DIV UR7, `(.L_x_716) ;  /* 0x0000001207f87947 */ /* 0x000fea000b800000 */
[----:B------:R-:W-:Y:S01]  /*6a60*/  @P0 VIADD R21, R31, 0x1e ;  /* 0x0000001e1f150836 */ /* 0x000fe20000000000 */
[----:B--2---:R-:W-:Y:S01]  /*6a70*/  @P0 LEA R18, R9, UR6, 0x7 ;  /* 0x0000000609120c11 */ /* 0x004fe2000f8e38ff */
[C---:B------:R-:W-:Y:S01]  /*6a80*/  @P0 VIADD R41, R31.reuse, 0x5a ;  /* 0x0000005a1f290836 */ /* 0x040fe20000000000 */
[----:B------:R-:W-:Y:S02]  /*6a90*/  @P0 IADD3 R23, R31, 0x3c, RZ ;  /* 0x0000003c1f170810 */ /* 0x000fe40007ffe0ff */
[----:B------:R-:W-:Y:S02]  /*6aa0*/  CS2R R24, SRZ ;  /* 0x0000000000187805 */ /* 0x000fe4000001ff00 */
[----:B------:R-:W-:Y:S01]  /*6ab0*/  @P0 LOP3.LUT R21, R21, R48, RZ, 0x3c, !PT ;  /* 0x0000003015150212 */ /* 0x000fe200078e3cff */
[----:B------:R-:W-:Y:S01]  /*6ac0*/  IMAD.MOV.U32 R32, RZ, RZ, 0xffff ;  /* 0x0000ffffff207424 */ /* 0x000fe200078e00ff */
[----:B------:R-:W-:Y:S02]  /*6ad0*/  @P0 LEA R28, R9, UR6, 0x7 ;  /* 0x00000006091c0c11 */ /* 0x000fe4000f8e38ff */
[----:B------:R-:W-:-:S02]  /*6ae0*/  @P0 LEA R21, R21, R18, 0x2 ;  /* 0x0000001215150211 */ /* 0x000fc400078e10ff */
[----:B------:R-:W-:Y:S02]  /*6af0*/  @P0 LOP3.LUT R23, R23, R48, RZ, 0x3c, !PT ;  /* 0x0000003017170212 */ /* 0x000fe400078e3cff */
[----:B0-----:R-:W-:Y:S01]  /*6b00*/  @P0 LEA R42, R9, UR6, 0x7 ;  /* 0x00000006092a0c11 */ /* 0x001fe2000f8e38ff */
[----:B------:R-:W0:Y:S01]  /*6b10*/  @P0 LDS R20, [R21] ;  /* 0x0000000015140984 */ /* 0x000e220000000800 */
[----:B------:R-:W-:Y:S02]  /*6b20*/  @P0 LEA R28, R23, R28, 0x2 ;  /* 0x0000001c171c0211 */ /* 0x000fe400078e10ff */
[----:B------:R-:W-:Y:S01]  /*6b30*/  @P0 LOP3.LUT R41, R41, R48, RZ, 0x3c, !PT ;  /* 0x0000003029290212 */ /* 0x000fe200078e3cff */
[----:B------:R-:W2:Y:S01]  /*6b40*/  @P0 LDS R34, [R21+0x780] ;  /* 0x0007800015220984 */ /* 0x000ea20000000800 */
[----:B------:R-:W-:Y:S02]  /*6b50*/  MOV R23, RZ ;  /* 0x000000ff00177202 */ /* 0x000fe40000000f00 */
[----:B------:R-:W-:Y:S01]  /*6b60*/  @P0 LEA R42, R41, R42, 0x2 ;  /* 0x0000002a292a0211 */ /* 0x000fe200078e10ff */
[----:B------:R-:W-:Y:S01]  /*6b70*/  @P0 LDS R18, [R28] ;  /* 0x000000001c120984 */ /* 0x000fe20000000800 */
[----:B------:R-:W-:-:S02]  /*6b80*/  MOV R33, 0xffff ;  /* 0x0000ffff00217802 */ /* 0x000fc40000000f00 */
[----:B------:R-:W-:Y:S01]  /*6b90*/  MOV R26, RZ ;  /* 0x000000ff001a7202 */ /* 0x000fe20000000f00 */
[----:B------:R5:W-:Y:S01]  /*6ba0*/  @P0 LDS R46, [R28+0x780] ;  /* 0x000780001c2e0984 */ /* 0x000be20000000800 */
[----:B------:R-:W-:Y:S02]  /*6bb0*/  MOV R35, 0xffff ;  /* 0x0000ffff00237802 */ /* 0x000fe40000000f00 */
[----:B------:R-:W-:Y:S01]  /*6bc0*/  MOV R30, 0xffff ;  /* 0x0000ffff001e7802 */ /* 0x000fe20000000f00 */
[----:B------:R-:W-:Y:S01]  /*6bd0*/  @P0 LDS R21, [R42] ;  /* 0x000000002a150984 */ /* 0x000fe20000000800 */
[----:B------:R-:W-:Y:S02]  /*6be0*/  MOV R43, 0xffff ;  /* 0x0000ffff002b7802 */ /* 0x000fe40000000f00 */
[----:B------:R-:W-:Y:S01]  /*6bf0*/  MOV R36, 0xffff ;  /* 0x0000ffff00247802 */ /* 0x000fe20000000f00 */
[----:B-----5:R-:W-:Y:S01]  /*6c00*/  IMAD.MOV.U32 R28, RZ, RZ, 0xffff ;  /* 0x0000ffffff1c7424 */ /* 0x020fe200078e00ff */
[----:B----4-:R-:W4:Y:S01]  /*6c10*/  SHFL.BFLY PT, R38, R22, 0x8, 0x101f ;  /* 0x0d101f0016267f89 */ /* 0x010f2200000e0000 */
[----:B------:R-:W-:Y:S01]  /*6c20*/  IADD3 R31, R31, R8, RZ ;  /* 0x000000081f1f7210 */ /* 0x000fe20007ffe0ff */
[----:B0-----:R-:W-:-:S02]  /*6c30*/  @P0 IMAD.MOV.U32 R23, RZ, RZ, R20 ;  /* 0x000000ffff170224 */ /* 0x001fc400078e0014 */
[----:B------:R-:W-:Y:S01]  /*6c40*/  @P0 LDS R20, [R42+0x780] ;  /* 0x000780002a140984 */ /* 0x000fe20000000800 */
[----:B--2---:R-:W-:Y:S01]  /*6c50*/  @P0 MOV R26, R34 ;  /* 0x00000022001a0202 */ /* 0x004fe20000000f00 */
[----:B----4-:R-:W-:Y:S02]  /*6c60*/  FADD.FTZ R29, R38, R22 ;  /* 0x00000016261d7221 */ /* 0x010fe40000010000 */
[----:B------:R-:W0:Y:S01]  /*6c70*/  SHFL.BFLY PT, R40, R23, 0x8, 0x101f ;  /* 0x0d101f0017287f89 */ /* 0x000e2200000e0000 */
[----:B------:R-:W-:Y:S01]  /*6c80*/  MOV R38, 0xffff ;  /* 0x0000ffff00267802 */ /* 0x000fe20000000f00 */
[----:B------:R-:W-:Y:S01]  /*6c90*/  IMAD.MOV.U32 R34, RZ, RZ, 0xffff ;  /* 0x0000ffffff227424 */ /* 0x000fe200078e00ff */
[----:B------:R-:W-:Y:S01]  /*6ca0*/  @P0 MOV R25, R18 ;  /* 0x0000001200190202 */ /* 0x000fe20000000f00 */
[----:B------:R-:W2:Y:S01]  /*6cb0*/  SHFL.BFLY PT, R41, R26, 0x8, 0x101f ;  /* 0x0d101f001a297f89 */ /* 0x000ea200000e0000 */
[----:B------:R-:W-:-:S03]  /*6cc0*/  @P0 MOV R24, R46 ;  /* 0x0000002e00180202 */ /* 0x000fc60000000f00 */
[----:B---3--:R-:W3:Y:S04]  /*6cd0*/  SHFL.BFLY PT, R18, R19, 0x8, 0x101f ;  /* 0x0d101f0013127f89 */ /* 0x008ee800000e0000 */
[----:B------:R-:W4:Y:S04]  /*6ce0*/  SHFL.BFLY PT, R42, R25, 0x8, 0x101f ;  /* 0x0d101f00192a7f89 */ /* 0x000f2800000e0000 */
[----:B------:R-:W5:Y:S04]  /*6cf0*/  SHFL.BFLY PT, R43, R24, 0x8, 0x101f ;  /* 0x0d101f00182b7f89 */ /* 0x000f6800000e0000 */
[----:B------:R-:W1:Y:S01]  /*6d00*/  SHFL.BFLY PT, R28, R29, 0x4, 0x101f ;  /* 0x0c901f001d1c7f89 */ /* 0x000e6200000e0000 */
[----:B0-----:R-:W-:Y:S01]  /*6d10*/  FADD.FTZ R40, R40, R23 ;  /* 0x0000001728287221 */ /* 0x001fe20000010000 */
[----:B--2---:R-:W-:Y:S01]  /*6d20*/  FADD.FTZ R41, R41, R26 ;  /* 0x0000001a29297221 */ /* 0x004fe20000010000 */
[----:B---3--:R-:W-:Y:S01]  /*6d30*/  FADD.FTZ R27, R18, R19 ;  /* 0x00000013121b7221 */ /* 0x008fe20000010000 */
[----:B------:R-:W-:-:S02]  /*6d40*/  CS2R R18, SRZ ;  /* 0x0000000000127805 */ /* 0x000fc4000001ff00 */
[----:B------:R-:W-:Y:S01]  /*6d50*/  @P0 MOV R18, R21 ;  /* 0x0000001500120202 */ /* 0x000fe20000000f00 */
[----:B----4-:R-:W-:Y:S01]  /*6d60*/  FADD.FTZ R22, R42, R25 ;  /* 0x000000192a167221 */ /* 0x010fe20000010000 */
[----:B------:R-:W-:Y:S02]  /*6d70*/  @P0 MOV R19, R20 ;  /* 0x0000001400130202 */ /* 0x000fe40000000f00 */
[----:B------:R-:W-:Y:S01]  /*6d80*/  MOV R42, 0xffff ;  /* 0x0000ffff002a7802 */ /* 0x000fe20000000f00 */
[----:B-----5:R-:W-:Y:S01]  /*6d90*/  FADD.FTZ R23, R43, R24 ;  /* 0x000000182b177221 */ /* 0x020fe20000010000 */
[----:B------:R-:W-:Y:S01]  /*6da0*/  MOV R20, 0xffff ;  /* 0x0000ffff00147802 */ /* 0x000fe20000000f00 */
[----:B------:R-:W-:Y:S01]  /*6db0*/  IMAD.MOV.U32 R43, RZ, RZ, 0xffff ;  /* 0x0000ffffff2b7424 */ /* 0x000fe200078e00ff */
[----:B------:R-:W0:Y:S01]  /*6dc0*/  SHFL.BFLY PT, R24, R27, 0x4, 0x101f ;  /* 0x0c901f001b187f89 */ /* 0x000e2200000e0000 */
[----:B-1----:R-:W-:Y:S01]  /*6dd0*/  FADD.FTZ R28, R29, R28 ;  /* 0x0000001c1d1c7221 */ /* 0x002fe20000010000 */
[----:B------:R-:W-:Y:S01]  /*6de0*/  IMAD.MOV.U32 R29, RZ, RZ, 0xffff ;  /* 0x0000ffffff1d7424 */ /* 0x000fe200078e00ff */
[----:B------:R-:W-:Y:S01]  /*6df0*/  ISETP.NE.AND P0, PT, R9, RZ, PT ;  /* 0x000000ff0900720c */ /* 0x000fe20003f05270 */
[----:B------:R-:W1:Y:S04]  /*6e00*/  SHFL.BFLY PT, R42, R41, 0x4, 0x101f ;  /* 0x0c901f00292a7f89 */ /* 0x000e6800000e0000 */
[----:B------:R-:W2:Y:S04]  /*6e10*/  SHFL.BFLY PT, R20, R19, 0x8, 0x101f ;  /* 0x0d101f0013147f89 */ /* 0x000ea800000e0000 */
[----:B------:R-:W3:Y:S04]  /*6e20*/  SHFL.BFLY PT, R43, R40, 0x4, 0x101f ;  /* 0x0c901f00282b7f89 */ /* 0x000ee800000e0000 */
[----:B------:R-:W4:Y:S04]  /*6e30*/  SHFL.BFLY PT, R25, R22, 0x4, 0x101f ;  /* 0x0c901f0016197f89 */ /* 0x000f2800000e0000 */
[----:B------:R-:W5:Y:S04]  /*6e40*/  SHFL.BFLY PT, R38, R23, 0x4, 0x101f ;  /* 0x0c901f0017267f89 */ /* 0x000f6800000e0000 */
[----:B------:R-:W5:Y:S01]  /*6e50*/  SHFL.BFLY PT, R21, R18, 0x8, 0x101f ;  /* 0x0d101f0012157f89 */ /* 0x000f6200000e0000 */
[----:B0-----:R-:W-:Y:S01]  /*6e60*/  FADD.FTZ R24, R27, R24 ;  /* 0x000000181b187221 */ /* 0x001fe20000010000 */
[----:B-1----:R-:W-:Y:S01]  /*6e70*/  FADD.FTZ R27, R41, R42 ;  /* 0x0000002a291b7221 */ /* 0x002fe20000010000 */
[----:B------:R-:W-:-:S03]  /*6e80*/  MOV R41, 0xffff ;  /* 0x0000ffff00297802 */ /* 0x000fc60000000f00 */
[----:B------:R-:W0:Y:S01]  /*6e90*/  SHFL.BFLY PT, R39, R24, 0x2, 0x101f ;  /* 0x0c501f0018277f89 */ /* 0x000e2200000e0000 */
[----:B--2---:R-:W-:Y:S01]  /*6ea0*/  FADD.FTZ R42, R20, R19 ;  /* 0x00000013142a7221 */ /* 0x004fe20000010000 */
[----:B------:R-:W-:Y:S02]  /*6eb0*/  MOV R20, 0xffff ;  /* 0x0000ffff00147802 */ /* 0x000fe40000000f00 */
[----:B------:R-:W-:Y:S01]  /*6ec0*/  MOV R19, 0xffff ;  /* 0x0000ffff00137802 */ /* 0x000fe20000000f00 */
[----:B---3--:R-:W-:Y:S01]  /*6ed0*/  FADD.FTZ R26, R40, R43 ;  /* 0x0000002b281a7221 */ /* 0x008fe20000010000 */
[----:B------:R-:W-:Y:S02]  /*6ee0*/  MOV R43, 0xffff ;  /* 0x0000ffff002b7802 */ /* 0x000fe40000000f00 */
[----:B------:R-:W1:Y:S01]  /*6ef0*/  SHFL.BFLY PT, R20, R27, 0x2, 0x101f ;  /* 0x0c501f001b147f89 */ /* 0x000e6200000e0000 */
[----:B----4-:R-:W-:Y:S01]  /*6f00*/  FADD.FTZ R25, R22, R25 ;  /* 0x0000001916197221 */ /* 0x010fe20000010000 */
[----:B------:R-:W-:-:S02]  /*6f10*/  MOV R22, 0xffff ;  /* 0x0000ffff00167802 */ /* 0x000fc40000000f00 */
[----:B------:R-:W-:Y:S01]  /*6f20*/  SHFL.BFLY PT, R19, R26, 0x2, 0x101f ;  /* 0x0c501f001a137f89 */ /* 0x000fe200000e0000 */
[----:B-----5:R-:W-:Y:S01]  /*6f30*/  FADD.FTZ R40, R23, R38 ;  /* 0x0000002617287221 */ /* 0x020fe20000010000 */
[----:B------:R-:W-:Y:S02]  /*6f40*/  IMAD.MOV.U32 R23, RZ, RZ, 0xffff ;  /* 0x0000ffffff177424 */ /* 0x000fe400078e00ff */
[----:B------:R-:W2:Y:S01]  /*6f50*/  SHFL.BFLY PT, R38, R28, 0x2, 0x101f ;  /* 0x0c501f001c267f89 */ /* 0x000ea200000e0000 */
[----:B------:R-:W-:Y:S01]  /*6f60*/  FADD.FTZ R21, R21, R18 ;  /* 0x0000001215157221 */ /* 0x000fe20000010000 */
[----:B------:R-:W-:Y:S02]  /*6f70*/  MOV R18, 0xffff ;  /* 0x0000ffff00127802 */ /* 0x000fe40000000f00 */
[----:B------:R-:W3:Y:S01]  /*6f80*/  SHFL.BFLY PT, R22, R25, 0x2, 0x101f ;  /* 0x0c501f0019167f89 */ /* 0x000ee200000e0000 */
[----:B0-----:R-:W-:-:S03]  /*6f90*/  FADD.FTZ R39, R24, R39 ;  /* 0x0000002718277221 */ /* 0x001fc60000010000 */
[----:B------:R-:W0:Y:S04]  /*6fa0*/  SHFL.BFLY PT, R23, R40, 0x2, 0x101f ;  /* 0x0c501f0028177f89 */ /* 0x000e2800000e0000 */
[----:B------:R-:W4:Y:S04]  /*6fb0*/  SHFL.BFLY PT, R18, R21, 0x4, 0x101f ;  /* 0x0c901f0015127f89 */ /* 0x000f2800000e0000 */
[----:B------:R-:W5:Y:S01]  /*6fc0*/  SHFL.BFLY PT, R43, R42, 0x4, 0x101f ;  /* 0x0c901f002a2b7f89 */ /* 0x000f6200000e0000 */
[----:B-1----:R-:W-:Y:S01]  /*6fd0*/  FADD.FTZ R29, R27, R20 ;  /* 0x000000141b1d7221 */ /* 0x002fe20000010000 */
[----:B------:R-:W-:-:S02]  /*6fe0*/  MOV R27, 0xffff ;  /* 0x0000ffff001b7802 */ /* 0x000fc40000000f00 */
[----:B------:R-:W1:Y:S01]  /*6ff0*/  SHFL.BFLY PT, R36, R39, 0x1, 0x101f ;  /* 0x0c301f0027247f89 */ /* 0x000e6200000e0000 */
[----:B--2---:R-:W-:Y:S01]  /*7000*/  FADD.FTZ R37, R28, R38 ;  /* 0x000000261c257221 */ /* 0x004fe20000010000 */
[----:B------:R-:W-:Y:S01]  /*7010*/  FADD.FTZ R28, R26, R19 ;  /* 0x000000131a1c7221 */ /* 0x000fe20000010000 */
[----:B------:R-:W-:Y:S01]  /*7020*/  MOV R26, 0xffff ;  /* 0x0000ffff001a7802 */ /* 0x000fe20000000f00 */
[----:B---3--:R-:W-:Y:S01]  /*7030*/  FADD.FTZ R24, R25, R22 ;  /* 0x0000001619187221 */ /* 0x008fe20000010000 */
[----:B------:R-:W-:Y:S02]  /*7040*/  IMAD.MOV.U32 R22, RZ, RZ, 0xffff ;  /* 0x0000ffffff167424 */ /* 0x000fe400078e00ff */
[----:B------:R-:W2:Y:S01]  /*7050*/  SHFL.BFLY PT, R27, R28, 0x1, 0x101f ;  /* 0x0c301f001c1b7f89 */ /* 0x000ea200000e0000 */
[----:B0-----:R-:W-:Y:S01]  /*7060*/  FADD.FTZ R25, R40, R23 ;  /* 0x0000001728197221 */ /* 0x001fe20000010000 */
[----:B------:R-:W-:Y:S02]  /*7070*/  MOV R23, 0xffff ;  /* 0x0000ffff00177802 */ /* 0x000fe40000000f00 */
[----:B------:R-:W0:Y:S01]  /*7080*/  SHFL.BFLY PT, R26, R29, 0x1, 0x101f ;  /* 0x0c301f001d1a7f89 */ /* 0x000e2200000e0000 */
[----:B----4-:R-:W-:-:S03]  /*7090*/  FADD.FTZ R40, R21, R18 ;  /* 0x0000001215287221 */ /* 0x010fc60000010000 */
[----:B------:R-:W3:Y:S01]  /*70a0*/  SHFL.BFLY PT, R34, R37, 0x1, 0x101f ;  /* 0x0c301f0025227f89 */ /* 0x000ee200000e0000 */
[----:B------:R-:W4:Y:S01]  /*70b0*/  LDC.64 R18, c[0x0][0x218] ;  /* 0x00008600ff127b82 */ /* 0x000f220000000a00 */
[----:B-----5:R-:W-:Y:S01]  /*70c0*/  FADD.FTZ R42, R42, R43 ;  /* 0x0000002b2a2a7221 */ /* 0x020fe20000010000 */
[----:B------:R-:W-:Y:S01]  /*70d0*/  MOV R43, 0xffff ;  /* 0x0000ffff002b7802 */ /* 0x000fe20000000f00 */
[----:B------:R-:W5:Y:S01]  /*70e0*/  SHFL.BFLY PT, R22, R25, 0x1, 0x101f ;  /* 0x0c301f0019167f89 */ /* 0x000f6200000e0000 */
[----:B-1----:R-:W-:-:S03]  /*70f0*/  FADD.FTZ R36, R39, R36 ;  /* 0x0000002427247221 */ /* 0x002fc60000010000 */
[----:B------:R-:W1:Y:S01]  /*7100*/  SHFL.BFLY PT, R23, R24, 0x1, 0x101f ;  /* 0x0c301f0018177f89 */ /* 0x000e6200000e0000 */
[----:B------:R-:W1:Y:S03]  /*7110*/  LDC.64 R20, c[0x0][0x220] ;  /* 0x00008800ff147b82 */ /* 0x000e660000000a00 */
[----:B------:R-:W1:Y:S04]  /*7120*/  SHFL.BFLY PT, R41, R40, 0x2, 0x101f ;  /* 0x0c501f0028297f89 */ /* 0x000e6800000e0000 */
[----:B------:R-:W1:Y:S01]  /*7130*/  SHFL.BFLY PT, R43, R42, 0x2, 0x101f ;  /* 0x0c501f002a2b7f89 */ /* 0x000e6200000e0000 */
[----:B--2---:R-:W-:Y:S01]  /*7140*/  FADD.FTZ R27, R28, R27 ;  /* 0x0000001b1c1b7221 */ /* 0x004fe20000010000 */
[----:B0-----:R-:W-:Y:S01]  /*7150*/  FADD.FTZ R26, R29, R26 ;  /* 0x0000001a1d1a7221 */ /* 0x001fe20000010000 */
[----:B------:R-:W-:-:S02]  /*7160*/  IMAD.MOV.U32 R29, RZ, RZ, 0xffff ;  /* 0x0000ffffff1d7424 */ /* 0x000fc400078e00ff */
[----:B---3--:R-:W-:Y:S01]  /*7170*/  FADD.FTZ R37, R37, R34 ;  /* 0x0000002225257221 */ /* 0x008fe20000010000 */
[----:B------:R-:W-:Y:S01]  /*7180*/  @!P0 F2FP.BF16.F32.PACK_AB R34, RZ, R36 ;  /* 0x00000024ff22823e */ /* 0x000fe200000010ff */
[----:B----4-:R-:W-:-:S04]  /*7190*/  IMAD.WIDE R18, R31, 0x2, R18 ;  /* 0x000000021f127825 */ /* 0x010fc800078e0212 */
[----:B-----5:R-:W-:Y:S01]  /*71a0*/  FADD.FTZ R25, R25, R22 ;  /* 0x0000001619197221 */ /* 0x020fe20000010000 */
[----:B------:R-:W-:Y:S02]  /*71b0*/  @!P0 F2FP.BF16.F32.PACK_AB R22, RZ, R27 ;  /* 0x0000001bff16823e */ /* 0x000fe400000010ff */
[----:B------:R-:W-:Y:S01]  /*71c0*/  @!P0 F2FP.BF16.F32.PACK_AB R36, RZ, R37 ;  /* 0x00000025ff24823e */ /* 0x000fe200000010ff */
[----:B-1----:R-:W-:Y:S01]  /*71d0*/  FADD.FTZ R24, R24, R23 ;  /* 0x0000001718187221 */ /* 0x002fe20000010000 */
[----:B------:R-:W-:Y:S01]  /*71e0*/  @!P0 F2FP.BF16.F32.PACK_AB R23, RZ, R26 ;  /* 0x0000001aff17823e */ /* 0x000fe200000010ff */
[----:B------:R-:W-:Y:S01]  /*71f0*/  IMAD.WIDE R20, R31, 0x2, R20 ;  /* 0x000000021f147825 */ /* 0x000fe200078e0214 */
[----:B------:R-:W-:-:S03]  /*7200*/  PRMT R26, R22, 0x7610, R26 ;  /* 0x00007610161a7816 */ /* 0x000fc6000000001a */
[----:B------:R-:W-:Y:S01]  /*7210*/  FADD.FTZ R40, R40, R41 ;  /* 0x0000002928287221 */ /* 0x000fe20000010000 */
[----:B------:R-:W-:Y:S01]  /*7220*/  PRMT R28, R23, 0x7610, R28 ;  /* 0x00007610171c7816 */ /* 0x000fe2000000001c */
[----:B------:R-:W-:Y:S01]  /*7230*/  @!P0 STG.E.U16 desc[UR12][R18.64], R34 ;  /* 0x0000002212008986 */ /* 0x000fe2000c10150c */
[----:B------:R-:W-:Y:S01]  /*7240*/  @!P0 F2FP.BF16.F32.PACK_AB R24, RZ, R24 ;  /* 0x00000018ff18823e */ /* 0x000fe200000010ff */
[----:B------:R-:W-:Y:S01]  /*7250*/  FADD.FTZ R42, R42, R43 ;  /* 0x0000002b2a2a7221 */ /* 0x000fe20000010000 */
[----:B------:R-:W-:Y:S01]  /*7260*/  @!P0 F2FP.BF16.F32.PACK_AB R25, RZ, R25 ;  /* 0x00000019ff19823e */ /* 0x000fe200000010ff */
[----:B------:R-:W-:Y:S01]  /*7270*/  @!P0 STG.E.U16 desc[UR12][R20.64], R36 ;  /* 0x0000002414008986 */ /* 0x000fe2000c10150c */
[----:B------:R-:W-:-:S03]  /*7280*/  MOV R23, 0xffff ;  /* 0x0000ffff00177802 */ /* 0x000fc60000000f00 */
[----:B------:R-:W0:Y:S04]  /*7290*/  SHFL.BFLY PT, R27, R40, 0x1, 0x101f ;  /* 0x0c301f00281b7f89 */ /* 0x000e2800000e0000 */
[----:B------:R1:W-:Y:S04]  /*72a0*/  @!P0 STG.E.U16 desc[UR12][R18.64+0x3c], R26 ;  /* 0x00003c1a12008986 */ /* 0x0003e8000c10150c */
[----:B------:R1:W-:Y:S04]  /*72b0*/  @!P0 STG.E.U16 desc[UR12][R20.64+0x3c], R28 ;  /* 0x00003c1c14008986 */ /* 0x0003e8000c10150c */
[----:B------:R1:W-:Y:S04]  /*72c0*/  @!P0 STG.E.U16 desc[UR12][R18.64+0x78], R24 ;  /* 0x0000781812008986 */ /* 0x0003e8000c10150c */
[----:B------:R1:W2:Y:S04]  /*72d0*/  SHFL.BFLY PT, R38, R42, 0x1, 0x101f ;  /* 0x0c301f002a267f89 */ /* 0x0002a800000e0000 */
[----:B------:R1:W-:Y:S01]  /*72e0*/  @!P0 STG.E.U16 desc[UR12][R20.64+0x78], R25 ;  /* 0x0000781914008986 */ /* 0x0003e2000c10150c */
[----:B0-----:R-:W-:-:S07]  /*72f0*/  FADD.FTZ R22, R40, R27 ;  /* 0x0000001b28167221 */ /* 0x001fce0000010000 */
.L_x_780:
[----:B--2---:R-:W-:Y:S01]  /*7300*/  FADD.FTZ R23, R42, R38 ;  /* 0x000000262a177221 */ /* 0x004fe20000010000 */
[----:B------:R-:W-:-:S04]  /*7310*/  @!P0 F2FP.BF16.F32.PACK_AB R22, RZ, R22 ;  /* 0x00000016ff16823e */ /* 0x000fc800000010ff */
[----:B------:R-:W-:Y:S01]  /*7320*/  @!P0 F2FP.BF16.F32.PACK_AB R23, RZ, R23 ;  /* 0x00000017ff17823e */ /* 0x000fe200000010ff */
[----:B------:R0:W-:Y:S04]  /*7330*/  @!P0 STG.E.U16 desc[UR12][R18.64+0xb4], R22 ;  /* 0x0000b41612008986 */ /* 0x0001e8000c10150c */
[----:B------:R0:W-:Y:S02]  /*7340*/  @!P0 STG.E.U16 desc[UR12][R20.64+0xb4], R23 ;  /* 0x0000b41714008986 */ /* 0x0001e4000c10150c */
.L_x_710:
[----:B------:R-:W-:Y:S05]  /*7350*/  WARPSYNC.ALL ;  /* 0x0000000000007948 */ /* 0x000fea0003800000 */
[----:B------:R-:W-:Y:S01]  /*7360*/  IADD3 R8, R8, 0xe00, RZ ;  /* 0x00000e0008087810 */ /* 0x000fe20007ffe0ff */
[----:B------:R-:W-:Y:S03]  /*7370*/  BAR.SYNC.DEFER_BLOCKING 0x0 ;  /* 0x0000000000007b1d */ /* 0x000fe60000010000 */
[----:B------:R-:W-:-:S13]  /*7380*/  ISETP.GE.AND P0, PT, R8, UR11, PT ;  /* 0x0000000b08007c0c */ /* 0x000fda000bf06270 */
[----:B------:R-:W-:Y:S05]  /*7390*/  @!P0 BRA `(.L_x_717) ;  /* 0xffffffe000f88947 */ /* 0x000fea000383ffff */
[----:B------:R-:W-:Y:S05]  /*73a0*/  EXIT ;  /* 0x000000000000794d */ /* 0x000fea0003800000 */
.L_x_713:
[----:B------:R-:W-:Y:S01]  /*73b0*/  HFMA2.MMA R33, -RZ, RZ, 0, 0.000503063201904296875 ;  /* 0x0000101fff217435 */ /* 0x000fe200000001ff */
[----:B--2---:R-:W-:Y:S01]  /*73c0*/  MOV R35, R18 ;  /* 0x0000001200237202 */ /* 0x004fe20000000f00 */
[----:B------:R-:W-:Y:S01]  /*73d0*/  IMAD.MOV.U32 R32, RZ, RZ, 0x8 ;  /* 0x00000008ff207424 */ /* 0x000fe200078e00ff */
[----:B------:R-:W-:-:S08]  /*73e0*/  MOV R30, 0xffff ;  /* 0x0000ffff001e7802 */ /* 0x000fd00000000f00 */
[----:B01-3--:R-:W-:Y:S05]  /*73f0*/  WARPSYNC.COLLECTIVE R30, `(.L_x_718) ;  /* 0x000000001e087348 */ /* 0x00bfea0003c00000 */
[----:B------:R2:W4:Y:S02]  /*7400*/  SHFL.BFLY P2, R38, R35, R32, R33 ;  /* 0x0c00002023267389 */ /* 0x0005240000040021 */
[----:B01234-:R-:W-:Y:S01]  /*7410*/  ENDCOLLECTIVE ;  /* 0x000000000000791b */ /* 0x01ffe20003800000 */
.L_x_718:
[----:B------:R-:W-:Y:S01]  /*7420*/  IMAD.MOV.U32 R35, RZ, RZ, R19 ;  /* 0x000000ffff237224 */ /* 0x000fe200078e0013 */
[----:B------:R-:W-:-:S07]  /*7430*/  MOV R21, R38 ;  /* 0x0000002600157202 */ /* 0x000fce0000000f00 */
[----:B------:R-:W-:Y:S05]  /*7440*/  WARPSYNC.COLLECTIVE R30, `(.L_x_719) ;  /* 0x000000001e087348 */ /* 0x000fea0003c00000 */
[----:B------:R0:W1:Y:S02]  /*7450*/  SHFL.BFLY P2, R38, R35, R32, R33 ;  /* 0x0c00002023267389 */ /* 0x0000640000040021 */
[----:B01----:R-:W-:Y:S01]  /*7460*/  ENDCOLLECTIVE ;  /* 0x000000000000791b */ /* 0x003fe20003800000 */
.L_x_719:
[----:B------:R-:W-:Y:S01]  /*7470*/  FADD.FTZ R21, R21, R18 ;  /* 0x0000001215157221 */ /* 0x000fe20000010000 */
[----:B------:R-:W-:-:S04]  /*7480*/  HFMA2.MMA R32, -RZ, RZ, 0, 2.384185791015625e-07 ;  /* 0x00000004ff207435 */ /* 0x000fc800000001ff */
[----:B------:R-:W-:Y:S02]  /*7490*/  MOV R35, R21 ;  /* 0x0000001500237202 */ /* 0x000fe40000000f00 */
[----:B------:R-:W-:-:S07]  /*74a0*/  MOV R20, R38 ;  /* 0x0000002600147202 */ /* 0x000fce0000000f00 */
[----:B------:R-:W-:Y:S05]  /*74b0*/  WARPSYNC.COLLECTIVE R30, `(.L_x_720) ;  /* 0x000000001e087348 */ /* 0x000fea0003c00000 */
[----:B------:R0:W1:Y:S02]  /*74c0*/  SHFL.BFLY P2, R38, R35, R32, R33 ;  /* 0x0c00002023267389 */ /* 0x0000640000040021 */
[----:B01----:R-:W-:Y:S01]  /*74d0*/  ENDCOLLECTIVE ;  /* 0x000000000000791b */ /* 0x003fe20003800000 */
.L_x_720:
[----:B------:R-:W-:-:S05]  /*74e0*/  FADD.FTZ R20, R20, R19 ;  /* 0x0000001314147221 */ /* 0x000fca0000010000 */
[----:B------:R-:W-:Y:S01]  /*74f0*/  MOV R35, R20 ;  /* 0x0000001400237202 */ /* 0x000fe20000000f00 */
[----:B------:R-:W-:-:S07]  /*7500*/  IMAD.MOV.U32 R22, RZ, RZ, R38 ;  /* 0x000000ffff167224 */ /* 0x000fce00078e0026 */
[----:B------:R-:W-:Y:S05]  /*7510*/  WARPSYNC.COLLECTIVE R30, `(.L_x_721) ;  /* 0x000000001e087348 */ /* 0x000fea0003c00000 */
[----:B------:R0:W1:Y:S02]  /*7520*/  SHFL.BFLY P2, R38, R35, R32, R33 ;  /* 0x0c00002023267389 */ /* 0x0000640000040021 */
[----:B01----:R-:W-:Y:S01]  /*7530*/  ENDCOLLECTIVE ;  /* 0x000000000000791b */ /* 0x003fe20003800000 */
.L_x_721:
[----:B------:R-:W-:-:S05]  /*7540*/  FADD.FTZ R22, R21, R22 ;  /* 0x0000001615167221 */ /* 0x000fca0000010000 */
[----:B------:R-:W-:Y:S01]  /*7550*/  MOV R35, R22 ;  /* 0x0000001600237202 */ /* 0x000fe20000000f00 */
[----:B------:R-:W-:Y:S01]  /*7560*/  IMAD.MOV.U32 R32, RZ, RZ, 0x2 ;  /* 0x00000002ff207424 */ /* 0x000fe200078e00ff */
[----:B------:R-:W-:-:S07]  /*7570*/  MOV R23, R38 ;  /* 0x0000002600177202 */ /* 0x000fce0000000f00 */
[----:B------:R-:W-:Y:S05]  /*7580*/  WARPSYNC.COLLECTIVE R30, `(.L_x_722) ;  /* 0x000000001e087348 */ /* 0x000fea0003c00000 */
[----:B------:R0:W1:Y:S02]  /*7590*/  SHFL.BFLY P2, R38, R35, R32, R33 ;  /* 0x0c00002023267389 */ /* 0x0000640000040021 */
[----:B01----:R-:W-:Y:S01]  /*75a0*/  ENDCOLLECTIVE ;  /* 0x000000000000791b */ /* 0x003fe20003800000 */
.L_x_722:
[----:B------:R-:W-:-:S05]  /*75b0*/  FADD.FTZ R23, R20, R23 ;  /* 0x0000001714177221 */ /* 0x000fca0000010000 */
[----:B------:R-:W-:Y:S02]  /*75c0*/  MOV R35, R23 ;  /* 0x0000001700237202 */ /* 0x000fe40000000f00 */
[----:B------:R-:W-:-:S07]  /*75d0*/  MOV R25, R38 ;  /* 0x0000002600197202 */ /* 0x000fce0000000f00 */
[----:B------:R-:W-:Y:S05]  /*75e0*/  WARPSYNC.COLLECTIVE R30, `(.L_x_723) ;  /* 0x000000001e087348 */ /* 0x000fea0003c00000 */
[----:B------:R0:W1:Y:S02]  /*75f0*/  SHFL.BFLY P2, R38, R35, R32, R33 ;  /* 0x0c00002023267389 */ /* 0x0000640000040021 */
[----:B01----:R-:W-:Y:S01]  /*7600*/  ENDCOLLECTIVE ;  /* 0x000000000000791b */ /* 0x003fe20003800000 */
.L_x_723:
[----:B------:R-:W-:Y:S01]  /*7610*/  FADD.FTZ R25, R22, R25 ;  /* 0x0000001916197221 */ /* 0x000fe20000010000 */
[----:B------:R-:W-:-:S03]  /*7620*/  HFMA2.MMA R32, -RZ, RZ, 0, 5.9604644775390625e-08 ;  /* 0x00000001ff207435 */ /* 0x000fc600000001ff */
[----:B------:R-:W-:Y:S01]  /*7630*/  IMAD.MOV.U32 R35, RZ, RZ, R25 ;  /* 0x000000ffff237224 */ /* 0x000fe200078e0019 */
[----:B------:R-:W-:-:S07]  /*7640*/  MOV R18, R38 ;  /* 0x0000002600127202 */ /* 0x000fce0000000f00 */
[----:B------:R-:W-:Y:S05]  /*7650*/  WARPSYNC.COLLECTIVE R30, `(.L_x_724) ;  /* 0x000000001e087348 */ /* 0x000fea0003c00000 */
[----:B------:R0:W1:Y:S02]  /*7660*/  SHFL.BFLY P2, R38, R35, R32, R33 ;  /* 0x0c00002023267389 */ /* 0x0000640000040021 */
[----:B01----:R-:W-:Y:S01]  /*7670*/  ENDCOLLECTIVE ;  /* 0x000000000000791b */ /* 0x003fe20003800000 */
.L_x_724:
[----:B------:R-:W-:-:S05]  /*7680*/  FADD.FTZ R24, R23, R18 ;  /* 0x0000001217187221 */ /* 0x000fca0000010000 */
[----:B------:R-:W-:Y:S02]  /*7690*/  MOV R35, R24 ;  /* 0x0000001800237202 */ /* 0x000fe40000000f00 */
[----:B------:R-:W-:-:S07]  /*76a0*/  MOV R26, R38 ;  /* 0x00000026001a7202 */ /* 0x000fce0000000f00 */
[----:B------:R-:W-:Y:S05]  /*76b0*/  WARPSYNC.COLLECTIVE R30, `(.L_x_725) ;  /* 0x000000001e087348 */ /* 0x000fea0003c00000 */
[----:B------:R0:W1:Y:S02]  /*76c0*/  SHFL.BFLY P2, R38, R35, R32, R33 ;  /* 0x0c00002023267389 */ /* 0x0000640000040021 */
[----:B01----:R-:W-:Y:S01]  /*76d0*/  ENDCOLLECTIVE ;  /* 0x000000000000791b */ /* 0x003fe20003800000 */
.L_x_725:
[----:B------:R-:W-:Y:S01]  /*76e0*/  FADD.FTZ R26, R25, R26 ;  /* 0x0000001a191a7221 */ /* 0x000fe20000010000 */
[----:B------:R-:W-:Y:S06]  /*76f0*/  BRA `(.L_x_726) ;  /* 0xffffffec00547947 */ /* 0x000fec000383ffff */
.L_x_714:
[----:B------:R-:W-:Y:S01]  /*7700*/  HFMA2.MMA R32, -RZ, RZ, 0, 4.76837158203125e-07 ;  /* 0x00000008ff207435 */ /* 0x000fe200000001ff */
[----:B------:R-:W-:Y:S01]  /*7710*/  BSSY B1, `(.L_x_727) ;  /* 0x0000007000017945 */ /* 0x000fe20003800000 */
[----:B---3--:R-:W-:Y:S01]  /*7720*/  IMAD.MOV.U32 R35, RZ, RZ, R22 ;  /* 0x000000ffff237224 */ /* 0x008fe200078e0016 */
[----:B------:R-:W-:Y:S02]  /*7730*/  MOV R33, 0x101f ;  /* 0x0000101f00217802 */ /* 0x000fe40000000f00 */
[----:B------:R-:W-:-:S07]  /*7740*/  MOV R30, 0xffff ;  /* 0x0000ffff001e7802 */ /* 0x000fce0000000f00 */
[----:B012-4-:R-:W-:Y:S05]  /*7750*/  WARPSYNC.COLLECTIVE R30, `(.L_x_728) ;  /* 0x000000001e087348 */ /* 0x017fea0003c00000 */
[----:B------:R3:W0:Y:S02]  /*7760*/  SHFL.BFLY P2, R38, R35, R32, R33 ;  /* 0x0c00002023267389 */ /* 0x0006240000040021 */
[----:B01234-:R-:W-:Y:S01]  /*7770*/  ENDCOLLECTIVE ;  /* 0x000000000000791b */ /* 0x01ffe20003800000 */
.L_x_728:
[----:B------:R-:W-:Y:S05]  /*7780*/  BSYNC B1 ;  /* 0x0000000000017941 */ /* 0x000fea0003800000 */
.L_x_727:
        /* <DEDUP_REMOVED lines=8> */
.L_x_729:
[----:B------:R-:W-:Y:S01]  /*7810*/  FADD.FTZ R25, R25, R22 ;  /* 0x0000001619197221 */ /* 0x000fe20000010000 */
[----:B------:R-:W-:-:S04]  /*7820*/  HFMA2.MMA R32, -RZ, RZ, 0, 2.384185791015625e-07 ;  /* 0x00000004ff207435 */ /* 0x000fc800000001ff */
[----:B------:R-:W-:Y:S02]  /*7830*/  MOV R35, R25 ;  /* 0x0000001900237202 */ /* 0x000fe40000000f00 */
[----:B------:R-:W-:-:S07]  /*7840*/  MOV R24, R38 ;  /* 0x0000002600187202 */ /* 0x000fce0000000f00 */
[----:B------:R-:W-:Y:S05]  /*7850*/  WARPSYNC.COLLECTIVE R30, `(.L_x_730) ;  /* 0x000000001e087348 */ /* 0x000fea0003c00000 */
[----:B------:R0:W1:Y:S02]  /*7860*/  SHFL.BFLY P2, R38, R35, R32, R33 ;  /* 0x0c00002023267389 */ /* 0x0000640000040021 */
[----:B01----:R-:W-:Y:S01]  /*7870*/  ENDCOLLECTIVE ;  /* 0x000000000000791b */ /* 0x003fe20003800000 */
.L_x_730:
[----:B------:R-:W-:-:S05]  /*7880*/  FADD.FTZ R24, R24, R23 ;  /* 0x0000001718187221 */ /* 0x000fca0000010000 */
[----:B------:R-:W-:Y:S01]  /*7890*/  MOV R35, R24 ;  /* 0x0000001800237202 */ /* 0x000fe20000000f00 */
[----:B------:R-:W-:-:S07]  /*78a0*/  IMAD.MOV.U32 R26, RZ, RZ, R38 ;  /* 0x000000ffff1a7224 */ /* 0x000fce00078e0026 */
[----:B------:R-:W-:Y:S05]  /*78b0*/  WARPSYNC.COLLECTIVE R30, `(.L_x_731) ;  /* 0x000000001e087348 */ /* 0x000fea0003c00000 */
[----:B------:R0:W1:Y:S02]  /*78c0*/  SHFL.BFLY P2, R38, R35, R32, R33 ;  /* 0x0c00002023267389 */ /* 0x0000640000040021 */
[----:B01----:R-:W-:Y:S01]  /*78d0*/  ENDCOLLECTIVE ;  /* 0x000000000000791b */ /* 0x003fe20003800000 */
.L_x_731:
[----:B------:R-:W-:-:S05]  /*78e0*/  FADD.FTZ R26, R25, R26 ;  /* 0x0000001a191a7221 */ /* 0x000fca0000010000 */
[----:B------:R-:W-:Y:S01]  /*78f0*/  MOV R35, R26 ;  /* 0x0000001a00237202 */ /* 0x000fe20000000f00 */
[----:B------:R-:W-:Y:S01]  /*7900*/  IMAD.MOV.U32 R32, RZ, RZ, 0x2 ;  /* 0x00000002ff207424 */ /* 0x000fe200078e00ff */
[----:B------:R-:W-:-:S07]  /*7910*/  MOV R27, R38 ;  /* 0x00000026001b7202 */ /* 0x000fce0000000f00 */
[----:B------:R-:W-:Y:S05]  /*7920*/  WARPSYNC.COLLECTIVE R30, `(.L_x_732) ;  /* 0x000000001e087348 */ /* 0x000fea0003c00000 */
[----:B------:R0:W1:Y:S02]  /*7930*/  SHFL.BFLY P2, R38, R35, R32, R33 ;  /* 0x0c00002023267389 */ /* 0x0000640000040021 */
[----:B01----:R-:W-:Y:S01]  /*7940*/  ENDCOLLECTIVE ;  /* 0x000000000000791b */ /* 0x003fe20003800000 */
.L_x_732:
[----:B------:R-:W-:-:S05]  /*7950*/  FADD.FTZ R27, R24, R27 ;  /* 0x0000001b181b7221 */ /* 0x000fca0000010000 */
[----:B------:R-:W-:Y:S02]  /*7960*/  MOV R35, R27 ;  /* 0x0000001b00237202 */ /* 0x000fe40000000f00 */
[----:B------:R-:W-:-:S07]  /*7970*/  MOV R29, R38 ;  /* 0x00000026001d7202 */ /* 0x000fce0000000f00 */
[----:B------:R-:W-:Y:S05]  /*7980*/  WARPSYNC.COLLECTIVE R30, `(.L_x_733) ;  /* 0x000000001e087348 */ /* 0x000fea0003c00000 */
[----:B------:R0:W1:Y:S02]  /*7990*/  SHFL.BFLY P2, R38, R35, R32, R33 ;  /* 0x0c00002023267389 */ /* 0x0000640000040021 */
[----:B01----:R-:W-:Y:S01]  /*79a0*/  ENDCOLLECTIVE ;  /* 0x000000000000791b */ /* 0x003fe20003800000 */
.L_x_733:
[----:B------:R-:W-:Y:S01]  /*79b0*/  FADD.FTZ R29, R26, R29 ;  /* 0x0000001d1a1d7221 */ /* 0x000fe20000010000 */
[----:B------:R-:W-:-:S03]  /*79c0*/  HFMA2.MMA R32, -RZ, RZ, 0, 5.9604644775390625e-08 ;  /* 0x00000001ff207435 */ /* 0x000fc600000001ff */
[----:B------:R-:W-:Y:S01]  /*79d0*/  IMAD.MOV.U32 R35, RZ, RZ, R29 ;  /* 0x000000ffff237224 */ /* 0x000fe200078e001d */
[----:B------:R-:W-:-:S07]  /*79e0*/  MOV R22, R38 ;  /* 0x0000002600167202 */ /* 0x000fce0000000f00 */
[----:B------:R-:W-:Y:S05]  /*79f0*/  WARPSYNC.COLLECTIVE R30, `(.L_x_734) ;  /* 0x000000001e087348 */ /* 0x000fea0003c00000 */
[----:B------:R0:W1:Y:S02]  /*7a00*/  SHFL.BFLY P2, R38, R35, R32, R33 ;  /* 0x0c00002023267389 */ /* 0x0000640000040021 */
[----:B01----:R-:W-:Y:S01]  /*7a10*/  ENDCOLLECTIVE ;  /* 0x000000000000791b */ /* 0x003fe20003800000 */
.L_x_734:
[----:B------:R-:W-:-:S05]  /*7a20*/  FADD.FTZ R22, R27, R22 ;  /* 0x000000161b167221 */ /* 0x000fca0000010000 */
[----:B------:R-:W-:Y:S02]  /*7a30*/  MOV R35, R22 ;  /* 0x0000001600237202 */ /* 0x000fe40000000f00 */
[----:B------:R-:W-:-:S07]  /*7a40*/  MOV R28, R38 ;  /* 0x00000026001c7202 */ /* 0x000fce0000000f00 */
[----:B------:R-:W-:Y:S05]  /*7a50*/  WARPSYNC.COLLECTIVE R30, `(.L_x_735) ;  /* 0x000000001e087348 */ /* 0x000fea0003c00000 */
[----:B------:R0:W1:Y:S02]  /*7a60*/  SHFL.BFLY P2, R38, R35, R32, R33 ;  /* 0x0c00002023267389 */ /* 0x0000640000040021 */
[----:B01----:R-:W-:Y:S01]  /*7a70*/  ENDCOLLECTIVE ;  /* 0x000000000000791b */ /* 0x003fe20003800000 */
.L_x_735:
[----:B------:R-:W-:Y:S01]  /*7a80*/  FADD.FTZ R28, R29, R28 ;  /* 0x0000001c1d1c7221 */ /* 0x000fe20000010000 */
[----:B------:R-:W-:Y:S06]  /*7a90*/  BRA `(.L_x_736) ;  /* 0xffffffec00147947 */ /* 0x000fec000383ffff */
.L_x_715:
        /* <DEDUP_REMOVED lines=8> */
.L_x_738:
[----:B------:R-:W-:Y:S05]  /*7b20*/  BSYNC B1 ;  /* 0x0000000000017941 */ /* 0x000fea0003800000 */
.L_x_737:
        /* <DEDUP_REMOVED lines=8> */
.L_x_739:
[----:B------:R-:W-:Y:S01]  /*7bb0*/  FADD.FTZ R25, R25, R22 ;  /* 0x0000001619197221 */ /* 0x000fe20000010000 */
[----:B------:R-:W-:-:S04]  /*7bc0*/  HFMA2.MMA R32, -RZ, RZ, 0, 2.384185791015625e-07 ;  /* 0x00000004ff207435 */ /* 0x000fc800000001ff */
[----:B------:R-:W-:Y:S02]  /*7bd0*/  MOV R35, R25 ;  /* 0x0000001900237202 */ /* 0x000fe40000000f00 */
[----:B------:R-:W-:-:S07]  /*7be0*/  MOV R24, R38 ;  /* 0x0000002600187202 */ /* 0x000fce0000000f00 */
[----:B------:R-:W-:Y:S05]  /*7bf0*/  WARPSYNC.COLLECTIVE R30, `(.L_x_740) ;  /* 0x000000001e087348 */ /* 0x000fea0003c00000 */
[----:B------:R0:W1:Y:S02]  /*7c00*/  SHFL.BFLY P2, R38, R35, R32, R33 ;  /* 0x0c00002023267389 */ /* 0x0000640000040021 */
[----:B01----:R-:W-:Y:S01]  /*7c10*/  ENDCOLLECTIVE ;  /* 0x000000000000791b */ /* 0x003fe20003800000 */
.L_x_740:
[----:B------:R-:W-:-:S05]  /*7c20*/  FADD.FTZ R24, R24, R23 ;  /* 0x0000001718187221 */ /* 0x000fca0000010000 */
[----:B------:R-:W-:Y:S01]  /*7c30*/  MOV R35, R24 ;  /* 0x0000001800237202 */ /* 0x000fe20000000f00 */
[----:B------:R-:W-:-:S07]  /*7c40*/  IMAD.MOV.U32 R26, RZ, RZ, R38 ;  /* 0x000000ffff1a7224 */ /* 0x000fce00078e0026 */
[----:B------:R-:W-:Y:S05]  /*7c50*/  WARPSYNC.COLLECTIVE R30, `(.L_x_741) ;  /* 0x000000001e087348 */ /* 0x000fea0003c00000 */
[----:B------:R0:W1:Y:S02]  /*7c60*/  SHFL.BFLY P2, R38, R35, R32, R33 ;  /* 0x0c00002023267389 */ /* 0x0000640000040021 */
[----:B01----:R-:W-:Y:S01]  /*7c70*/  ENDCOLLECTIVE ;  /* 0x000000000000791b */ /* 0x003fe20003800000 */
.L_x_741:
[----:B------:R-:W-:-:S05]  /*7c80*/  FADD.FTZ R26, R25, R26 ;  /* 0x0000001a191a7221 */ /* 0x000fca0000010000 */
[----:B------:R-:W-:Y:S01]  /*7c90*/  MOV R35, R26 ;  /* 0x0000001a00237202 */ /* 0x000fe20000000f00 */
[----:B------:R-:W-:Y:S01]  /*7ca0*/  IMAD.MOV.U32 R32, RZ, RZ, 0x2 ;  /* 0x00000002ff207424 */ /* 0x000fe200078e00ff */
[----:B------:R-:W-:-:S07]  /*7cb0*/  MOV R27, R38 ;  /* 0x00000026001b7202 */ /* 0x000fce0000000f00 */
[----:B------:R-:W-:Y:S05]  /*7cc0*/  WARPSYNC.COLLECTIVE R30, `(.L_x_742) ;  /* 0x000000001e087348 */ /* 0x000fea0003c00000 */
[----:B------:R0:W1:Y:S02]  /*7cd0*/  SHFL.BFLY P2, R38, R35, R32, R33 ;  /* 0x0c00002023267389 */ /* 0x0000640000040021 */
[----:B01----:R-:W-:Y:S01]  /*7ce0*/  ENDCOLLECTIVE ;  /* 0x000000000000791b */ /* 0x003fe20003800000 */
.L_x_742:
[----:B------:R-:W-:-:S05]  /*7cf0*/  FADD.FTZ R27, R24, R27 ;  /* 0x0000001b181b7221 */ /* 0x000fca0000010000 */
[----:B------:R-:W-:Y:S02]  /*7d00*/  MOV R35, R27 ;  /* 0x0000001b00237202 */ /* 0x000fe40000000f00 */
[----:B------:R-:W-:-:S07]  /*7d10*/  MOV R29, R38 ;  /* 0x00000026001d7202 */ /* 0x000fce0000000f00 */
[----:B------:R-:W-:Y:S05]  /*7d20*/  WARPSYNC.COLLECTIVE R30, `(.L_x_743) ;  /* 0x000000001e087348 */ /* 0x000fea0003c00000 */
[----:B------:R0:W1:Y:S02]  /*7d30*/  SHFL.BFLY P2, R38, R35, R32, R33 ;  /* 0x0c00002023267389 */ /* 0x0000640000040021 */
[----:B01----:R-:W-:Y:S01]  /*7d40*/  ENDCOLLECTIVE ;  /* 0x000000000000791b */ /* 0x003fe20003800000 */
.L_x_743:
[----:B------:R-:W-:Y:S01]  /*7d50*/  FADD.FTZ R29, R26, R29 ;  /* 0x0000001d1a1d7221 */ /* 0x000fe20000010000 */
[----:B------:R-:W-:-:S03]  /*7d60*/  HFMA2.MMA R32, -RZ, RZ, 0, 5.9604644775390625e-08 ;  /* 0x00000001ff207435 */ /* 0x000fc600000001ff */
[----:B------:R-:W-:Y:S01]  /*7d70*/  IMAD.MOV.U32 R35, RZ, RZ, R29 ;  /* 0x000000ffff237224 */ /* 0x000fe200078e001d */
[----:B------:R-:W-:-:S07]  /*7d80*/  MOV R22, R38 ;  /* 0x0000002600167202 */ /* 0x000fce0000000f00 */
[----:B------:R-:W-:Y:S05]  /*7d90*/  WARPSYNC.COLLECTIVE R30, `(.L_x_744) ;  /* 0x000000001e087348 */ /* 0x000fea0003c00000 */
[----:B------:R0:W1:Y:S02]  /*7da0*/  SHFL.BFLY P2, R38, R35, R32, R33 ;  /* 0x0c00002023267389 */ /* 0x0000640000040021 */
[----:B01----:R-:W-:Y:S01]  /*7db0*/  ENDCOLLECTIVE ;  /* 0x000000000000791b */ /* 0x003fe20003800000 */
.L_x_744:
[----:B------:R-:W-:-:S05]  /*7dc0*/  FADD.FTZ R22, R27, R22 ;  /* 0x000000161b167221 */ /* 0x000fca0000010000 */
[----:B------:R-:W-:Y:S02]  /*7dd0*/  MOV R35, R22 ;  /* 0x0000001600237202 */ /* 0x000fe40000000f00 */
[----:B------:R-:W-:-:S07]  /*7de0*/  MOV R28, R38 ;  /* 0x00000026001c7202 */ /* 0x000fce0000000f00 */
[----:B------:R-:W-:Y:S05]  /*7df0*/  WARPSYNC.COLLECTIVE R30, `(.L_x_745) ;  /* 0x000000001e087348 */ /* 0x000fea0003c00000 */
[----:B------:R0:W1:Y:S02]  /*7e00*/  SHFL.BFLY P2, R38, R35, R32, R33 ;  /* 0x0c00002023267389 */ /* 0x0000640000040021 */
[----:B01----:R-:W-:Y:S01]  /*7e10*/  ENDCOLLECTIVE ;  /* 0x000000000000791b */ /* 0x003fe20003800000 */
.L_x_745:
[----:B------:R-:W-:Y:S01]  /*7e20*/  FADD.FTZ R28, R29, R28 ;  /* 0x0000001c1d1c7221 */ /* 0x000fe20000010000 */
[----:B------:R-:W-:Y:S06]  /*7e30*/  BRA `(.L_x_746) ;  /* 0xffffffe800bc7947 */ /* 0x000fec000383ffff */
.L_x_716:
[----:B------:R-:W-:Y:S01]  /*7e40*/  BSSY B0, `(.L_x_747) ;  /* 0x0000008000007945 */ /* 0x000fe20003800000 */
[----:B---3--:R-:W-:Y:S01]  /*7e50*/  IMAD.MOV.U32 R35, RZ, RZ, R19 ;  /* 0x000000ffff237224 */ /* 0x008fe200078e0013 */
[----:B------:R-:W-:Y:S02]  /*7e60*/  MOV R32, 0x8 ;  /* 0x0000000800207802 */ /* 0x000fe40000000f00 */
[----:B------:R-:W-:Y:S02]  /*7e70*/  MOV R33, 0x101f ;  /* 0x0000101f00217802 */ /* 0x000fe40000000f00 */
[----:B------:R-:W-:-:S07]  /*7e80*/  MOV R30, 0xffff ;  /* 0x0000ffff001e7802 */ /* 0x000fce0000000f00 */
[----:B012-4-:R-:W-:Y:S05]  /*7e90*/  WARPSYNC.COLLECTIVE R30, `(.L_x_748) ;  /* 0x000000001e087348 */ /* 0x017fea0003c00000 */
[----:B------:R3:W0:Y:S02]  /*7ea0*/  SHFL.BFLY P2, R38, R35, R32, R33 ;  /* 0x0c00002023267389 */ /* 0x0006240000040021 */
[----:B01234-:R-:W-:Y:S01]  /*7eb0*/  ENDCOLLECTIVE ;  /* 0x000000000000791b */ /* 0x01ffe20003800000 */
.L_x_748:
[----:B------:R-:W-:Y:S05]  /*7ec0*/  BSYNC B0 ;  /* 0x0000000000007941 */ /* 0x000fea0003800000 */
.L_x_747:
[----:B------:R-:W-:Y:S01]  /*7ed0*/  HFMA2.MMA R32, -RZ, RZ, 0, 4.76837158203125e-07 ;  /* 0x00000008ff207435 */ /* 0x000fe200000001ff */
[----:B------:R-:W-:Y:S01]  /*7ee0*/  MOV R35, R22 ;  /* 0x0000001600237202 */ /* 0x000fe20000000f00 */
[----:B------:R-:W-:Y:S01]  /*7ef0*/  IMAD.MOV.U32 R30, RZ, RZ, 0xffff ;  /* 0x0000ffffff1e7424 */ /* 0x000fe200078e00ff */
[----:B------:R-:W-:Y:S01]  /*7f00*/  MOV R33, 0x101f ;  /* 0x0000101f00217802 */ /* 0x000fe20000000f00 */
[----:B------:R-:W-:Y:S01]  /*7f10*/  IMAD.MOV.U32 R18, RZ, RZ, R38 ;  /* 0x000000ffff127224 */ /* 0x000fe200078e0026 */
[----:B------:R-:W-:Y:S01]  /*7f20*/  @P0 IADD3 R21, R31, 0x1e, RZ ;  /* 0x0000001e1f150810 */ /* 0x000fe20007ffe0ff */
[----:B------:R-:W-:Y:S01]  /*7f30*/  IMAD.MOV.U32 R23, RZ, RZ, RZ ;  /* 0x000000ffff177224 */ /* 0x000fe200078e00ff */
[----:B------:R-:W-:-:S11]  /*7f40*/  HFMA2.MMA R26, -RZ, RZ, 0, 0 ;  /* 0x00000000ff1a7435 */ /* 0x000fd600000001ff */
[----:B------:R-:W-:Y:S05]  /*7f50*/  WARPSYNC.COLLECTIVE R30, `(.L_x_749) ;  /* 0x000000001e087348 */ /* 0x000fea0003c00000 */
[----:B------:R0:W1:Y:S02]  /*7f60*/  SHFL.BFLY P2, R38, R35, R32, R33 ;  /* 0x0c00002023267389 */ /* 0x0000640000040021 */
[----:B01----:R-:W-:Y:S01]  /*7f70*/  ENDCOLLECTIVE ;  /* 0x000000000000791b */ /* 0x003fe20003800000 */
.L_x_749:
[----:B------:R-:W-:Y:S01]  /*7f80*/  FADD.FTZ R27, R18, R19 ;  /* 0x00000013121b7221 */ /* 0x000fe20000010000 */
[----:B------:R-:W-:Y:S02]  /*7f90*/  @P0 LEA R18, R9, UR6, 0x7 ;  /* 0x0000000609120c11 */ /* 0x000fe4000f8e38ff */
[----:B------:R-:W-:-:S04]  /*7fa0*/  @P0 LOP3.LUT R21, R21, R48, RZ, 0x3c, !PT ;  /* 0x0000003015150212 */ /* 0x000fc800078e3cff */
[----:B------:R-:W-:-:S05]  /*7fb0*/  @P0 LEA R21, R21, R18, 0x2 ;  /* 0x0000001215150211 */ /* 0x000fca00078e10ff */
[----:B------:R0:W1:Y:S01]  /*7fc0*/  @P0 LDS R20, [R21] ;  /* 0x0000000015140984 */ /* 0x0000620000000800 */
[----:B------:R-:W-:Y:S01]  /*7fd0*/  HFMA2.MMA R32, -RZ, RZ, 0, 2.384185791015625e-07 ;  /* 0x00000004ff207435 */ /* 0x000fe200000001ff */
[----:B------:R-:W-:Y:S02]  /*7fe0*/  MOV R35, R27 ;  /* 0x0000001b00237202 */ /* 0x000fe40000000f00 */
[----:B------:R0:W2:Y:S01]  /*7ff0*/  @P0 LDS R34, [R21+0x780] ;  /* 0x0007800015220984 */ /* 0x0000a20000000800 */
[----:B------:R-:W-:-:S07]  /*8000*/  FADD.FTZ R29, R38, R22 ;  /* 0x00000016261d7221 */ /* 0x000fce0000010000 */
[----:B012---:R-:W-:Y:S05]  /*8010*/  WARPSYNC.COLLECTIVE R30, `(.L_x_750) ;  /* 0x000000001e087348 */ /* 0x007fea0003c00000 */
[----:B------:R3:W4:Y:S02]  /*8020*/  SHFL.BFLY P2, R38, R35, R32, R33 ;  /* 0x0c00002023267389 */ /* 0x0007240000040021 */
[----:B01234-:R-:W-:Y:S01]  /*8030*/  ENDCOLLECTIVE ;  /* 0x000000000000791b */ /* 0x01ffe20003800000 */
.L_x_750:
[----:B------:R-:W-:Y:S01]  /*8040*/  IMAD.MOV.U32 R35, RZ, RZ, R29 ;  /* 0x000000ffff237224 */ /* 0x000fe200078e001d */
[----:B------:R-:W-:-:S07]  /*8050*/  MOV R24, R38 ;  /* 0x0000002600187202 */ /* 0x000fce0000000f00 */
[----:B------:R-:W-:Y:S05]  /*8060*/  WARPSYNC.COLLECTIVE R30, `(.L_x_751) ;  /* 0x000000001e087348 */ /* 0x000fea0003c00000 */
[----:B------:R0:W1:Y:S02]  /*8070*/  SHFL.BFLY P2, R38, R35, R32, R33 ;  /* 0x0c00002023267389 */ /* 0x0000640000040021 */
[----:B01----:R-:W-:Y:S01]  /*8080*/  ENDCOLLECTIVE ;  /* 0x000000000000791b */ /* 0x003fe20003800000 */
.L_x_751:
[----:B------:R-:W-:Y:S01]  /*8090*/  @P0 MOV R23, R20 ;  /* 0x0000001400170202 */ /* 0x000fe20000000f00 */
[----:B------:R-:W-:Y:S01]  /*80a0*/  FADD.FTZ R24, R27, R24 ;  /* 0x000000181b187221 */ /* 0x000fe20000010000 */
[----:B------:R-:W-:Y:S01]  /*80b0*/  @P0 MOV R26, R34 ;  /* 0x00000022001a0202 */ /* 0x000fe20000000f00 */
[----:B------:R-:W-:Y:S02]  /*80c0*/  HFMA2.MMA R32, -RZ, RZ, 0, 1.1920928955078125e-07 ;  /* 0x00000002ff207435 */ /* 0x000fe400000001ff */
[----:B------:R-:W-:Y:S01]  /*80d0*/  IMAD.MOV.U32 R35, RZ, RZ, R24 ;  /* 0x000000ffff237224 */ /* 0x000fe200078e0018 */
[----:B------:R-:W-:-:S08]  /*80e0*/  MOV R28, R38 ;  /* 0x00000026001c7202 */ /* 0x000fd00000000f00 */
[----:B------:R-:W-:Y:S05]  /*80f0*/  WARPSYNC.COLLECTIVE R30, `(.L_x_752) ;  /* 0x000000001e087348 */ /* 0x000fea0003c00000 */
[----:B------:R0:W1:Y:S02]  /*8100*/  SHFL.BFLY P2, R38, R35, R32, R33 ;  /* 0x0c00002023267389 */ /* 0x0000640000040021 */
[----:B01----:R-:W-:Y:S01]  /*8110*/  ENDCOLLECTIVE ;  /* 0x000000000000791b */ /* 0x003fe20003800000 */
.L_x_752:
[----:B------:R-:W-:-:S05]  /*8120*/  FADD.FTZ R28, R29, R28 ;  /* 0x0000001c1d1c7221 */ /* 0x000fca0000010000 */
[----:B------:R-:W-:Y:S02]  /*8130*/  MOV R35, R28 ;  /* 0x0000001c00237202 */ /* 0x000fe40000000f00 */
[----:B------:R-:W-:-:S07]  /*8140*/  MOV R39, R38 ;  /* 0x0000002600277202 */ /* 0x000fce0000000f00 */
[----:B------:R-:W-:Y:S05]  /*8150*/  WARPSYNC.COLLECTIVE R30, `(.L_x_753) ;  /* 0x000000001e087348 */ /* 0x000fea0003c00000 */
[----:B------:R0:W1:Y:S02]  /*8160*/  SHFL.BFLY P2, R38, R35, R32, R33 ;  /* 0x0c00002023267389 */ /* 0x0000640000040021 */
[----:B01----:R-:W-:Y:S01]  /*8170*/  ENDCOLLECTIVE ;  /* 0x000000000000791b */ /* 0x003fe20003800000 */
.L_x_753:
[----:B------:R-:W-:Y:S01]  /*8180*/  FADD.FTZ R39, R24, R39 ;  /* 0x0000002718277221 */ /* 0x000fe20000010000 */
[----:B------:R-:W-:Y:S01]  /*8190*/  CS2R R24, SRZ ;  /* 0x0000000000187805 */ /* 0x000fe2000001ff00 */
[----:B------:R-:W-:Y:S02]  /*81a0*/  HFMA2.MMA R32, -RZ, RZ, 0, 5.9604644775390625e-08 ;  /* 0x00000001ff207435 */ /* 0x000fe400000001ff */
[----:B------:R-:W-:Y:S02]  /*81b0*/  IMAD.MOV.U32 R35, RZ, RZ, R39 ;  /* 0x000000ffff237224 */ /* 0x000fe400078e0027 */
[----:B------:R-:W-:Y:S01]  /*81c0*/  FADD.FTZ R37, R28, R38 ;  /* 0x000000261c257221 */ /* 0x000fe20000010000 */
[----:B------:R-:W-:-:S07]  /*81d0*/  @P0 LEA R28, R9, UR6, 0x7 ;  /* 0x00000006091c0c11 */ /* 0x000fce000f8e38ff */
[----:B------:R-:W-:Y:S05]  /*81e0*/  WARPSYNC.COLLECTIVE R30, `(.L_x_754) ;  /* 0x000000001e087348 */ /* 0x000fea0003c00000 */
[----:B------:R0:W1:Y:S02]  /*81f0*/  SHFL.BFLY P2, R38, R35, R32, R33 ;  /* 0x0c00002023267389 */ /* 0x0000640000040021 */
[----:B01----:R-:W-:Y:S01]  /*8200*/  ENDCOLLECTIVE ;  /* 0x000000000000791b */ /* 0x003fe20003800000 */
.L_x_754:
[----:B------:R-:W-:Y:S02]  /*8210*/  MOV R35, R37 ;  /* 0x0000002500237202 */ /* 0x000fe40000000f00 */
[----:B------:R-:W-:-:S07]  /*8220*/  MOV R36, R38 ;  /* 0x0000002600247202 */ /* 0x000fce0000000f00 */
[----:B------:R-:W-:Y:S05]  /*8230*/  WARPSYNC.COLLECTIVE R30, `(.L_x_755) ;  /* 0x000000001e087348 */ /* 0x000fea0003c00000 */
[----:B------:R0:W1:Y:S02]  /*8240*/  SHFL.BFLY P2, R38, R35, R32, R33 ;  /* 0x0c00002023267389 */ /* 0x0000640000040021 */
[----:B01----:R-:W-:Y:S01]  /*8250*/  ENDCOLLECTIVE ;  /* 0x000000000000791b */ /* 0x003fe20003800000 */
.L_x_755:
[----:B------:R-:W-:Y:S01]  /*8260*/  FADD.FTZ R36, R39, R36 ;  /* 0x0000002427247221 */ /* 0x000fe20000010000 */
[----:B------:R-:W-:Y:S01]  /*8270*/  HFMA2.MMA R32, -RZ, RZ, 0, 4.76837158203125e-07 ;  /* 0x00000008ff207435 */ /* 0x000fe200000001ff */
[----:B------:R-:W-:Y:S01]  /*8280*/  MOV R35, R23 ;  /* 0x0000001700237202 */ /* 0x000fe20000000f00 */
[----:B------:R-:W-:-:S09]  /*8290*/  IMAD.MOV.U32 R34, RZ, RZ, R38 ;  /* 0x000000ffff227224 */ /* 0x000fd200078e0026 */
[----:B------:R-:W-:Y:S05]  /*82a0*/  WARPSYNC.COLLECTIVE R30, `(.L_x_756) ;  /* 0x000000001e087348 */ /* 0x000fea0003c00000 */
[----:B------:R0:W1:Y:S02]  /*82b0*/  SHFL.BFLY P2, R38, R35, R32, R33 ;  /* 0x0c00002023267389 */ /* 0x0000640000040021 */
[----:B01----:R-:W-:Y:S01]  /*82c0*/  ENDCOLLECTIVE ;  /* 0x000000000000791b */ /* 0x003fe20003800000 */
.L_x_756:
[----:B------:R-:W-:Y:S01]  /*82d0*/  FADD.FTZ R37, R37, R34 ;  /* 0x0000002225257221 */ /* 0x000fe20000010000 */
[----:B------:R-:W-:Y:S01]  /*82e0*/  IMAD.MOV.U32 R35, RZ, RZ, R26 ;  /* 0x000000ffff237224 */ /* 0x000fe200078e001a */
[----:B------:R-:W-:-:S07]  /*82f0*/  MOV R40, R38 ;  /* 0x0000002600287202 */ /* 0x000fce0000000f00 */
[----:B------:R-:W-:Y:S05]  /*8300*/  WARPSYNC.COLLECTIVE R30, `(.L_x_757) ;  /* 0x000000001e087348 */ /* 0x000fea0003c00000 */
[----:B------:R0:W1:Y:S02]  /*8310*/  SHFL.BFLY P2, R38, R35, R32, R33 ;  /* 0x0c00002023267389 */ /* 0x0000640000040021 */
[----:B01----:R-:W-:Y:S01]  /*8320*/  ENDCOLLECTIVE ;  /* 0x000000000000791b */ /* 0x003fe20003800000 */
.L_x_757:
[----:B------:R-:W-:Y:S01]  /*8330*/  FADD.FTZ R40, R40, R23 ;  /* 0x0000001728287221 */ /* 0x000fe20000010000 */
[----:B------:R-:W-:-:S04]  /*8340*/  @P0 IADD3 R23, R31, 0x3c, RZ ;  /* 0x0000003c1f170810 */ /* 0x000fc80007ffe0ff */
[----:B------:R-:W-:-:S05]  /*8350*/  @P0 LOP3.LUT R23, R23, R48, RZ, 0x3c, !PT ;  /* 0x0000003017170212 */ /* 0x000fca00078e3cff */
[----:B------:R-:W-:Y:S01]  /*8360*/  @P0 IMAD R28, R23, 0x4, R28 ;  /* 0x00000004171c0824 */ /* 0x000fe200078e021c */
[----:B------:R-:W-:Y:S01]  /*8370*/  HFMA2.MMA R32, -RZ, RZ, 0, 2.384185791015625e-07 ;  /* 0x00000004ff207435 */ /* 0x000fe200000001ff */
[----:B------:R-:W-:-:S03]  /*8380*/  MOV R35, R40 ;  /* 0x0000002800237202 */ /* 0x000fc60000000f00 */
[----:B------:R0:W1:Y:S04]  /*8390*/  @P0 LDS R18, [R28] ;  /* 0x000000001c120984 */ /* 0x0000680000000800 */
[----:B------:R0:W2:Y:S01]  /*83a0*/  @P0 LDS R46, [R28+0x780] ;  /* 0x000780001c2e0984 */ /* 0x0000a20000000800 */
[----:B------:R-:W-:-:S07]  /*83b0*/  MOV R41, R38 ;  /* 0x0000002600297202 */ /* 0x000fce0000000f00 */
[----:B012---:R-:W-:Y:S05]  /*83c0*/  WARPSYNC.COLLECTIVE R30, `(.L_x_758) ;  /* 0x000000001e087348 */ /* 0x007fea0003c00000 */
[----:B------:R3:W4:Y:S02]  /*83d0*/  SHFL.BFLY P2, R38, R35, R32, R33 ;  /* 0x0c00002023267389 */ /* 0x0007240000040021 */
[----:B01234-:R-:W-:Y:S01]  /*83e0*/  ENDCOLLECTIVE ;  /* 0x000000000000791b */ /* 0x01ffe20003800000 */
.L_x_758:
[----:B------:R-:W-:-:S05]  /*83f0*/  FADD.FTZ R41, R41, R26 ;  /* 0x0000001a29297221 */ /* 0x000fca0000010000 */
[----:B------:R-:W-:Y:S01]  /*8400*/  MOV R35, R41 ;  /* 0x0000002900237202 */ /* 0x000fe20000000f00 */
[----:B------:R-:W-:-:S07]  /*8410*/  IMAD.MOV.U32 R43, RZ, RZ, R38 ;  /* 0x000000ffff2b7224 */ /* 0x000fce00078e0026 */
[----:B------:R-:W-:Y:S05]  /*8420*/  WARPSYNC.COLLECTIVE R30, `(.L_x_759) ;  /* 0x000000001e087348 */ /* 0x000fea0003c00000 */
[----:B------:R0:W1:Y:S02]  /*8430*/  SHFL.BFLY P2, R38, R35, R32, R33 ;  /* 0x0c00002023267389 */ /* 0x0000640000040021 */
[----:B01----:R-:W-:Y:S01]  /*8440*/  ENDCOLLECTIVE ;  /* 0x000000000000791b */ /* 0x003fe20003800000 */
.L_x_759:
[----:B------:R-:W-:Y:S01]  /*8450*/  FADD.FTZ R26, R40, R43 ;  /* 0x0000002b281a7221 */ /* 0x000fe20000010000 */
[----:B------:R-:W-:Y:S02]  /*8460*/  @P0 MOV R25, R18 ;  /* 0x0000001200190202 */ /* 0x000fe40000000f00 */
[----:B------:R-:W-:Y:S01]  /*8470*/  @P0 MOV R24, R46 ;  /* 0x0000002e00180202 */ /* 0x000fe20000000f00 */
[----:B------:R-:W-:Y:S01]  /*8480*/  HFMA2.MMA R32, -RZ, RZ, 0, 1.1920928955078125e-07 ;  /* 0x00000002ff207435 */ /* 0x000fe200000001ff */
[----:B------:R-:W-:Y:S02]  /*8490*/  MOV R35, R26 ;  /* 0x0000001a00237202 */ /* 0x000fe40000000f00 */
[----:B------:R-:W-:-:S08]  /*84a0*/  MOV R42, R38 ;  /* 0x00000026002a7202 */ /* 0x000fd00000000f00 */
[----:B------:R-:W-:Y:S05]  /*84b0*/  WARPSYNC.COLLECTIVE R30, `(.L_x_760) ;  /* 0x000000001e087348 */ /* 0x000fea0003c00000 */
[----:B------:R0:W1:Y:S02]  /*84c0*/  SHFL.BFLY P2, R38, R35, R32, R33 ;  /* 0x0c00002023267389 */ /* 0x0000640000040021 */
[----:B01----:R-:W-:Y:S01]  /*84d0*/  ENDCOLLECTIVE ;  /* 0x000000000000791b */ /* 0x003fe20003800000 */
.L_x_760:
[----:B------:R-:W-:Y:S01]  /*84e0*/  FADD.FTZ R27, R41, R42 ;  /* 0x0000002a291b7221 */ /* 0x000fe20000010000 */
[C---:B------:R-:W-:Y:S02]  /*84f0*/  @P0 IADD3 R41, R31.reuse, 0x5a, RZ ;  /* 0x0000005a1f290810 */ /* 0x040fe40007ffe0ff */
[----:B------:R-:W-:Y:S02]  /*8500*/  IADD3 R31, R31, R8, RZ ;  /* 0x000000081f1f7210 */ /* 0x000fe40007ffe0ff */
[----:B------:R-:W-:Y:S01]  /*8510*/  @P0 LOP3.LUT R41, R41, R48, RZ, 0x3c, !PT ;  /* 0x0000003029290212 */ /* 0x000fe200078e3cff */
[----:B------:R-:W-:Y:S01]  /*8520*/  IMAD.MOV.U32 R35, RZ, RZ, R27 ;  /* 0x000000ffff237224 */ /* 0x000fe200078e001b */
[----:B------:R-:W-:-:S07]  /*8530*/  MOV R19, R38 ;  /* 0x0000002600137202 */ /* 0x000fce0000000f00 */
[----:B------:R-:W-:Y:S05]  /*8540*/  WARPSYNC.COLLECTIVE R30, `(.L_x_761) ;  /* 0x000000001e087348 */ /* 0x000fea0003c00000 */
[----:B------:R0:W1:Y:S02]  /*8550*/  SHFL.BFLY P2, R38, R35, R32, R33 ;  /* 0x0c00002023267389 */ /* 0x0000640000040021 */
[----:B01----:R-:W-:Y:S01]  /*8560*/  ENDCOLLECTIVE ;  /* 0x000000000000791b */ /* 0x003fe20003800000 */
.L_x_761:
[----:B------:R-:W-:Y:S01]  /*8570*/  FADD.FTZ R28, R26, R19 ;  /* 0x000000131a1c7221 */ /* 0x000fe20000010000 */
[----:B------:R-:W-:Y:S01]  /*8580*/  CS2R R18, SRZ ;  /* 0x0000000000127805 */ /* 0x000fe2000001ff00 */
[----:B------:R-:W-:Y:S02]  /*8590*/  HFMA2.MMA R32, -RZ, RZ, 0, 5.9604644775390625e-08 ;  /* 0x00000001ff207435 */ /* 0x000fe400000001ff */
[----:B------:R-:W-:Y:S01]  /*85a0*/  IMAD.MOV.U32 R35, RZ, RZ, R28 ;  /* 0x000000ffff237224 */ /* 0x000fe200078e001c */
[----:B------:R-:W-:-:S08]  /*85b0*/  MOV R20, R38 ;  /* 0x0000002600147202 */ /* 0x000fd00000000f00 */
[----:B------:R-:W-:Y:S05]  /*85c0*/  WARPSYNC.COLLECTIVE R30, `(.L_x_762) ;  /* 0x000000001e087348 */ /* 0x000fea0003c00000 */
[----:B------:R0:W1:Y:S02]  /*85d0*/  SHFL.BFLY P2, R38, R35, R32, R33 ;  /* 0x0c00002023267389 */ /* 0x0000640000040021 */
[----:B01----:R-:W-:Y:S01]  /*85e0*/  ENDCOLLECTIVE ;  /* 0x000000000000791b */ /* 0x003fe20003800000 */
.L_x_762:
[----:B------:R-:W-:-:S05]  /*85f0*/  FADD.FTZ R29, R27, R20 ;  /* 0x000000141b1d7221 */ /* 0x000fca0000010000 */
[----:B------:R-:W-:Y:S02]  /*8600*/  MOV R35, R29 ;  /* 0x0000001d00237202 */ /* 0x000fe40000000f00 */
[----:B------:R-:W-:-:S07]  /*8610*/  MOV R27, R38 ;  /* 0x00000026001b7202 */ /* 0x000fce0000000f00 */
[----:B------:R-:W-:Y:S05]  /*8620*/  WARPSYNC.COLLECTIVE R30, `(.L_x_763) ;  /* 0x000000001e087348 */ /* 0x000fea0003c00000 */
[----:B------:R0:W1:Y:S02]  /*8630*/  SHFL.BFLY P2, R38, R35, R32, R33 ;  /* 0x0c00002023267389 */ /* 0x0000640000040021 */
[----:B01----:R-:W-:Y:S01]  /*8640*/  ENDCOLLECTIVE ;  /* 0x000000000000791b */ /* 0x003fe20003800000 */
.L_x_763:
[----:B------:R-:W-:Y:S01]  /*8650*/  FADD.FTZ R27, R28, R27 ;  /* 0x0000001b1c1b7221 */ /* 0x000fe20000010000 */
[----:B------:R-:W-:Y:S01]  /*8660*/  HFMA2.MMA R32, -RZ, RZ, 0, 4.76837158203125e-07 ;  /* 0x00000008ff207435 */ /* 0x000fe200000001ff */
[----:B------:R-:W-:Y:S01]  /*8670*/  MOV R35, R25 ;  /* 0x0000001900237202 */ /* 0x000fe20000000f00 */
[----:B------:R-:W-:-:S09]  /*8680*/  IMAD.MOV.U32 R26, RZ, RZ, R38 ;  /* 0x000000ffff1a7224 */ /* 0x000fd200078e0026 */
[----:B------:R-:W-:Y:S05]  /*8690*/  WARPSYNC.COLLECTIVE R30, `(.L_x_764) ;  /* 0x000000001e087348 */ /* 0x000fea0003c00000 */
[----:B------:R0:W1:Y:S02]  /*86a0*/  SHFL.BFLY P2, R38, R35, R32, R33 ;  /* 0x0c00002023267389 */ /* 0x0000640000040021 */
[----:B01----:R-:W-:Y:S01]  /*86b0*/  ENDCOLLECTIVE ;  /* 0x000000000000791b */ /* 0x003fe20003800000 */
.L_x_764:
[----:B------:R-:W-:Y:S01]  /*86c0*/  FADD.FTZ R26, R29, R26 ;  /* 0x0000001a1d1a7221 */ /* 0x000fe20000010000 */
[----:B------:R-:W-:Y:S01]  /*86d0*/  IMAD.MOV.U32 R35, RZ, RZ, R24 ;  /* 0x000000ffff237224 */ /* 0x000fe200078e0018 */
[----:B------:R-:W-:-:S07]  /*86e0*/  MOV R42, R38 ;  /* 0x00000026002a7202 */ /* 0x000fce0000000f00 */
[----:B------:R-:W-:Y:S05]  /*86f0*/  WARPSYNC.COLLECTIVE R30, `(.L_x_765) ;  /* 0x000000001e087348 */ /* 0x000fea0003c00000 */
[----:B------:R0:W1:Y:S02]  /*8700*/  SHFL.BFLY P2, R38, R35, R32, R33 ;  /* 0x0c00002023267389 */ /* 0x0000640000040021 */
[----:B01----:R-:W-:Y:S01]  /*8710*/  ENDCOLLECTIVE ;  /* 0x000000000000791b */ /* 0x003fe20003800000 */
.L_x_765:
[----:B------:R-:W-:Y:S01]  /*8720*/  FADD.FTZ R22, R42, R25 ;  /* 0x000000192a167221 */ /* 0x000fe20000010000 */
[----:B------:R-:W-:-:S04]  /*8730*/  @P0 LEA R42, R9, UR6, 0x7 ;  /* 0x00000006092a0c11 */ /* 0x000fc8000f8e38ff */
[----:B------:R-:W-:-:S05]  /*8740*/  @P0 LEA R42, R41, R42, 0x2 ;  /* 0x0000002a292a0211 */ /* 0x000fca00078e10ff */
[----:B------:R0:W1:Y:S01]  /*8750*/  @P0 LDS R21, [R42] ;  /* 0x000000002a150984 */ /* 0x0000620000000800 */
[----:B------:R-:W-:Y:S01]  /*8760*/  HFMA2.MMA R32, -RZ, RZ, 0, 2.384185791015625e-07 ;  /* 0x00000004ff207435 */ /* 0x000fe200000001ff */
[----:B------:R-:W-:Y:S02]  /*8770*/  MOV R35, R22 ;  /* 0x0000001600237202 */ /* 0x000fe40000000f00 */
[----:B------:R0:W2:Y:S01]  /*8780*/  @P0 LDS R20, [R42+0x780] ;  /* 0x000780002a140984 */ /* 0x0000a20000000800 */
[----:B------:R-:W-:-:S07]  /*8790*/  MOV R43, R38 ;  /* 0x00000026002b7202 */ /* 0x000fce0000000f00 */
[----:B012---:R-:W-:Y:S05]  /*87a0*/  WARPSYNC.COLLECTIVE R30, `(.L_x_766) ;  /* 0x000000001e087348 */ /* 0x007fea0003c00000 */
[----:B------:R3:W4:Y:S02]  /*87b0*/  SHFL.BFLY P2, R38, R35, R32, R33 ;  /* 0x0c00002023267389 */ /* 0x0007240000040021 */
[----:B01234-:R-:W-:Y:S01]  /*87c0*/  ENDCOLLECTIVE ;  /* 0x000000000000791b */ /* 0x01ffe20003800000 */
.L_x_766:
[----:B------:R-:W-:-:S05]  /*87d0*/  FADD.FTZ R23, R43, R24 ;  /* 0x000000182b177221 */ /* 0x000fca0000010000 */
[----:B------:R-:W-:Y:S01]  /*87e0*/  MOV R35, R23 ;  /* 0x0000001700237202 */ /* 0x000fe20000000f00 */
[----:B------:R-:W-:-:S07]  /*87f0*/  IMAD.MOV.U32 R25, RZ, RZ, R38 ;  /* 0x000000ffff197224 */ /* 0x000fce00078e0026 */
[----:B------:R-:W-:Y:S05]  /*8800*/  WARPSYNC.COLLECTIVE R30, `(.L_x_767) ;  /* 0x000000001e087348 */ /* 0x000fea0003c00000 */
[----:B------:R0:W1:Y:S02]  /*8810*/  SHFL.BFLY P2, R38, R35, R32, R33 ;  /* 0x0c00002023267389 */ /* 0x0000640000040021 */
[----:B01----:R-:W-:Y:S01]  /*8820*/  ENDCOLLECTIVE ;  /* 0x000000000000791b */ /* 0x003fe20003800000 */
.L_x_767:
[----:B------:R-:W-:Y:S01]  /*8830*/  @P0 MOV R18, R21 ;  /* 0x0000001500120202 */ /* 0x000fe20000000f00 */
[----:B------:R-:W-:Y:S01]  /*8840*/  FADD.FTZ R25, R22, R25 ;  /* 0x0000001916197221 */ /* 0x000fe20000010000 */
[----:B------:R-:W-:Y:S02]  /*8850*/  @P0 MOV R19, R20 ;  /* 0x0000001400130202 */ /* 0x000fe40000000f00 */
[----:B------:R-:W-:Y:S01]  /*8860*/  ISETP.NE.AND P0, PT, R9, RZ, PT ;  /* 0x000000ff0900720c */ /* 0x000fe20003f05270 */
[----:B------:R-:W-:Y:S01]  /*8870*/  HFMA2.MMA R32, -RZ, RZ, 0, 1.1920928955078125e-07 ;  /* 0x00000002ff207435 */ /* 0x000fe200000001ff */
[----:B------:R-:W-:-:S11]  /*8880*/  IMAD.MOV.U32 R35, RZ, RZ, R25 ;  /* 0x000000ffff237224 */ /* 0x000fd600078e0019 */
[----:B------:R-:W-:Y:S02]  /*8890*/  @!P0 F2FP.BF16.F32.PACK_AB R34, RZ, R36 ;  /* 0x00000024ff22823e */ /* 0x000fe400000010ff */
[----:B------:R-:W-:Y:S01]  /*88a0*/  @!P0 F2FP.BF16.F32.PACK_AB R36, RZ, R37 ;  /* 0x00000025ff24823e */ /* 0x000fe200000010ff */
[----:B------:R-:W-:-:S07]  /*88b0*/  FADD.FTZ R40, R23, R38 ;  /* 0x0000002617287221 */ /* 0x000fce0000010000 */
[----:B------:R-:W-:Y:S05]  /*88c0*/  WARPSYNC.COLLECTIVE R30, `(.L_x_768) ;  /* 0x000000001e087348 */ /* 0x000fea0003c00000 */
[----:B------:R0:W1:Y:S02]  /*88d0*/  SHFL.BFLY P2, R38, R35, R32, R33 ;  /* 0x0c00002023267389 */ /* 0x0000640000040021 */
[----:B01----:R-:W-:Y:S01]  /*88e0*/  ENDCOLLECTIVE ;  /* 0x000000000000791b */ /* 0x003fe20003800000 */
.L_x_768:
[----:B------:R-:W-:Y:S02]  /*88f0*/  MOV R35, R40 ;  /* 0x0000002800237202 */ /* 0x000fe40000000f00 */
[----:B------:R-:W-:-:S07]  /*8900*/  MOV R22, R38 ;  /* 0x0000002600167202 */ /* 0x000fce0000000f00 */
[----:B------:R-:W-:Y:S05]  /*8910*/  WARPSYNC.COLLECTIVE R30, `(.L_x_769) ;  /* 0x000000001e087348 */ /* 0x000fea0003c00000 */
[----:B------:R0:W1:Y:S02]  /*8920*/  SHFL.BFLY P2, R38, R35, R32, R33 ;  /* 0x0c00002023267389 */ /* 0x0000640000040021 */
[----:B01----:R-:W-:Y:S01]  /*8930*/  ENDCOLLECTIVE ;  /* 0x000000000000791b */ /* 0x003fe20003800000 */
.L_x_769:
[----:B------:R-:W-:Y:S01]  /*8940*/  FADD.FTZ R24, R25, R22 ;  /* 0x0000001619187221 */ /* 0x000fe20000010000 */
[----:B------:R-:W-:-:S04]  /*8950*/  HFMA2.MMA R32, -RZ, RZ, 0, 5.9604644775390625e-08 ;  /* 0x00000001ff207435 */ /* 0x000fc800000001ff */
[----:B------:R-:W-:Y:S01]  /*8960*/  MOV R35, R24 ;  /* 0x0000001800237202 */ /* 0x000fe20000000f00 */
[----:B------:R-:W-:-:S07]  /*8970*/  IMAD.MOV.U32 R23, RZ, RZ, R38 ;  /* 0x000000ffff177224 */ /* 0x000fce00078e0026 */
[----:B------:R-:W-:Y:S05]  /*8980*/  WARPSYNC.COLLECTIVE R30, `(.L_x_770) ;  /* 0x000000001e087348 */ /* 0x000fea0003c00000 */
[----:B------:R0:W1:Y:S02]  /*8990*/  SHFL.BFLY P2, R38, R35, R32, R33 ;  /* 0x0c00002023267389 */ /* 0x0000640000040021 */
[----:B01----:R-:W-:Y:S01]  /*89a0*/  ENDCOLLECTIVE ;  /* 0x000000000000791b */ /* 0x003fe20003800000 */
.L_x_770:
[----:B------:R-:W-:-:S05]  /*89b0*/  FADD.FTZ R25, R40, R23 ;  /* 0x0000001728197221 */ /* 0x000fca0000010000 */
[----:B------:R-:W-:Y:S01]  /*89c0*/  MOV R35, R25 ;  /* 0x0000001900237202 */ /* 0x000fe20000000f00 */
[----:B------:R-:W-:-:S07]  /*89d0*/  IMAD.MOV.U32 R23, RZ, RZ, R38 ;  /* 0x000000ffff177224 */ /* 0x000fce00078e0026 */
[----:B------:R-:W-:Y:S05]  /*89e0*/  WARPSYNC.COLLECTIVE R30, `(.L_x_771) ;  /* 0x000000001e087348 */ /* 0x000fea0003c00000 */
[----:B------:R0:W1:Y:S02]  /*89f0*/  SHFL.BFLY P2, R38, R35, R32, R33 ;  /* 0x0c00002023267389 */ /* 0x0000640000040021 */
[----:B01----:R-:W-:Y:S01]  /*8a00*/  ENDCOLLECTIVE ;  /* 0x000000000000791b */ /* 0x003fe20003800000 */
.L_x_771:
[----:B------:R-:W-:Y:S01]  /*8a10*/  FADD.FTZ R24, R24, R23 ;  /* 0x0000001718187221 */ /* 0x000fe20000010000 */
[----:B------:R-:W-:-:S04]  /*8a20*/  @!P0 F2FP.BF16.F32.PACK_AB R23, RZ, R26 ;  /* 0x0000001aff17823e */ /* 0x000fc800000010ff */
[----:B------:R-:W-:Y:S02]  /*8a30*/  @!P0 F2FP.BF16.F32.PACK_AB R24, RZ, R24 ;  /* 0x00000018ff18823e */ /* 0x000fe400000010ff */
[----:B------:R-:W-:Y:S01]  /*8a40*/  MOV R35, R18 ;  /* 0x0000001200237202 */ /* 0x000fe20000000f00 */
[----:B------:R-:W-:Y:S01]  /*8a50*/  IMAD.MOV.U32 R32, RZ, RZ, 0x8 ;  /* 0x00000008ff207424 */ /* 0x000fe200078e00ff */
[----:B------:R-:W-:-:S07]  /*8a60*/  MOV R22, R38 ;  /* 0x0000002600167202 */ /* 0x000fce0000000f00 */
[----:B------:R-:W-:Y:S05]  /*8a70*/  WARPSYNC.COLLECTIVE R30, `(.L_x_772) ;  /* 0x000000001e087348 */ /* 0x000fea0003c00000 */
[----:B------:R0:W1:Y:S02]  /*8a80*/  SHFL.BFLY P2, R38, R35, R32, R33 ;  /* 0x0c00002023267389 */ /* 0x0000640000040021 */
[----:B01----:R-:W-:Y:S01]  /*8a90*/  ENDCOLLECTIVE ;  /* 0x000000000000791b */ /* 0x003fe20003800000 */
.L_x_772:
[----:B------:R-:W-:Y:S01]  /*8aa0*/  FADD.FTZ R25, R25, R22 ;  /* 0x0000001619197221 */ /* 0x000fe20000010000 */
[----:B------:R-:W-:-:S04]  /*8ab0*/  @!P0 F2FP.BF16.F32.PACK_AB R22, RZ, R27 ;  /* 0x0000001bff16823e */ /* 0x000fc800000010ff */
[----:B------:R-:W-:Y:S02]  /*8ac0*/  PRMT R26, R22, 0x7610, R26 ;  /* 0x00007610161a7816 */ /* 0x000fe4000000001a */
[----:B------:R-:W-:Y:S02]  /*8ad0*/  @!P0 F2FP.BF16.F32.PACK_AB R25, RZ, R25 ;  /* 0x00000019ff19823e */ /* 0x000fe400000010ff */
[----:B------:R-:W-:Y:S02]  /*8ae0*/  MOV R35, R19 ;  /* 0x0000001300237202 */ /* 0x000fe40000000f00 */
[----:B------:R-:W-:-:S07]  /*8af0*/  MOV R21, R38 ;  /* 0x0000002600157202 */ /* 0x000fce0000000f00 */
[----:B------:R-:W-:Y:S05]  /*8b00*/  WARPSYNC.COLLECTIVE R30, `(.L_x_773) ;  /* 0x000000001e087348 */ /* 0x000fea0003c00000 */
[----:B------:R0:W1:Y:S02]  /*8b10*/  SHFL.BFLY P2, R38, R35, R32, R33 ;  /* 0x0c00002023267389 */ /* 0x0000640000040021 */
[----:B01----:R-:W-:Y:S01]  /*8b20*/  ENDCOLLECTIVE ;  /* 0x000000000000791b */ /* 0x003fe20003800000 */
.L_x_773:
[----:B------:R-:W-:Y:S01]  /*8b30*/  FADD.FTZ R21, R21, R18 ;  /* 0x0000001215157221 */ /* 0x000fe20000010000 */
[----:B------:R-:W-:-:S04]  /*8b40*/  HFMA2.MMA R32, -RZ, RZ, 0, 2.384185791015625e-07 ;  /* 0x00000004ff207435 */ /* 0x000fc800000001ff */
[----:B------:R-:W-:Y:S01]  /*8b50*/  MOV R35, R21 ;  /* 0x0000001500237202 */ /* 0x000fe20000000f00 */
[----:B------:R-:W-:-:S07]  /*8b60*/  IMAD.MOV.U32 R20, RZ, RZ, R38 ;  /* 0x000000ffff147224 */ /* 0x000fce00078e0026 */
[----:B------:R-:W-:Y:S05]  /*8b70*/  WARPSYNC.COLLECTIVE R30, `(.L_x_774) ;  /* 0x000000001e087348 */ /* 0x000fea0003c00000 */
[----:B------:R0:W1:Y:S02]  /*8b80*/  SHFL.BFLY P2, R38, R35, R32, R33 ;  /* 0x0c00002023267389 */ /* 0x0000640000040021 */
[----:B01----:R-:W-:Y:S01]  /*8b90*/  ENDCOLLECTIVE ;  /* 0x000000000000791b */ /* 0x003fe20003800000 */
.L_x_774:
[----:B------:R-:W-:-:S04]  /*8ba0*/  FADD.FTZ R42, R20, R19 ;  /* 0x00000013142a7221 */ /* 0x000fc80000010000 */
[----:B------:R-:W-:Y:S01]  /*8bb0*/  IMAD.MOV.U32 R35, RZ, RZ, R42 ;  /* 0x000000ffff237224 */ /* 0x000fe200078e002a */
[----:B------:R-:W-:-:S07]  /*8bc0*/  MOV R18, R38 ;  /* 0x0000002600127202 */ /* 0x000fce0000000f00 */
[----:B------:R-:W-:Y:S05]  /*8bd0*/  WARPSYNC.COLLECTIVE R30, `(.L_x_775) ;  /* 0x000000001e087348 */ /* 0x000fea0003c00000 */
[----:B------:R0:W1:Y:S02]  /*8be0*/  SHFL.BFLY P2, R38, R35, R32, R33 ;  /* 0x0c00002023267389 */ /* 0x0000640000040021 */
[----:B01----:R-:W-:Y:S01]  /*8bf0*/  ENDCOLLECTIVE ;  /* 0x000000000000791b */ /* 0x003fe20003800000 */
.L_x_775:
[----:B------:R-:W-:Y:S02]  /*8c00*/  FADD.FTZ R40, R21, R18 ;  /* 0x0000001215287221 */ /* 0x000fe40000010000 */
[----:B------:R-:W0:Y:S08]  /*8c10*/  LDC.64 R18, c[0x0][0x218] ;  /* 0x00008600ff127b82 */ /* 0x000e300000000a00 */
[----:B------:R-:W1:Y:S01]  /*8c20*/  LDC.64 R20, c[0x0][0x220] ;  /* 0x00008800ff147b82 */ /* 0x000e620000000a00 */
[----:B------:R-:W-:Y:S01]  /*8c30*/  HFMA2.MMA R32, -RZ, RZ, 0, 1.1920928955078125e-07 ;  /* 0x00000002ff207435 */ /* 0x000fe200000001ff */
[----:B------:R-:W-:-:S02]  /*8c40*/  MOV R35, R40 ;  /* 0x0000002800237202 */ /* 0x000fc40000000f00 */
[----:B------:R-:W-:-:S08]  /*8c50*/  MOV R43, R38 ;  /* 0x00000026002b7202 */ /* 0x000fd00000000f00 */
[----:B01----:R-:W-:Y:S05]  /*8c60*/  WARPSYNC.COLLECTIVE R30, `(.L_x_776) ;  /* 0x000000001e087348 */ /* 0x003fea0003c00000 */
[----:B------:R2:W3:Y:S02]  /*8c70*/  SHFL.BFLY P2, R38, R35, R32, R33 ;  /* 0x0c00002023267389 */ /* 0x0004e40000040021 */
[----:B0123--:R-:W-:Y:S01]  /*8c80*/  ENDCOLLECTIVE ;  /* 0x000000000000791b */ /* 0x00ffe20003800000 */
.L_x_776:
[----:B------:R-:W-:Y:S01]  /*8c90*/  FADD.FTZ R42, R42, R43 ;  /* 0x0000002b2a2a7221 */ /* 0x000fe20000010000 */
[----:B------:R-:W-:-:S05]  /*8ca0*/  IMAD.WIDE R18, R31, 0x2, R18 ;  /* 0x000000021f127825 */ /* 0x000fca00078e0212 */
[----:B------:R0:W-:Y:S01]  /*8cb0*/  @!P0 STG.E.U16 desc[UR12][R18.64], R34 ;  /* 0x0000002212008986 */ /* 0x0001e2000c10150c */
[----:B------:R-:W-:Y:S01]  /*8cc0*/  IMAD.WIDE R20, R31, 0x2, R20 ;  /* 0x000000021f147825 */ /* 0x000fe200078e0214 */
[----:B------:R-:W-:-:S04]  /*8cd0*/  MOV R35, R42 ;  /* 0x0000002a00237202 */ /* 0x000fc80000000f00 */
[----:B------:R0:W-:Y:S04]  /*8ce0*/  @!P0 STG.E.U16 desc[UR12][R20.64], R36 ;  /* 0x0000002414008986 */ /* 0x0001e8000c10150c */
[----:B------:R0:W-:Y:S01]  /*8cf0*/  @!P0 STG.E.U16 desc[UR12][R18.64+0x3c], R26 ;  /* 0x00003c1a12008986 */ /* 0x0001e2000c10150c */
[----:B------:R-:W-:-:S03]  /*8d00*/  IMAD.MOV.U32 R41, RZ, RZ, R38 ;  /* 0x000000ffff297224 */ /* 0x000fc600078e0026 */
[----:B------:R0:W-:Y:S01]  /*8d10*/  @!P0 STG.E.U16 desc[UR12][R20.64+0x3c], R23 ;  /* 0x00003c1714008986 */ /* 0x0001e2000c10150c */
[----:B------:R-:W-:-:S07]  /*8d20*/  FADD.FTZ R40, R40, R41 ;  /* 0x0000002928287221 */ /* 0x000fce0000010000 */
[----:B0-----:R-:W-:Y:S05]  /*8d30*/  WARPSYNC.COLLECTIVE R30, `(.L_x_777) ;  /* 0x000000001e087348 */ /* 0x001fea0003c00000 */
[----:B------:R1:W2:Y:S02]  /*8d40*/  SHFL.BFLY P2, R38, R35, R32, R33 ;  /* 0x0c00002023267389 */ /* 0x0002a40000040021 */
[----:B012---:R-:W-:Y:S01]  /*8d50*/  ENDCOLLECTIVE ;  /* 0x000000000000791b */ /* 0x007fe20003800000 */
.L_x_777:
[----:B------:R0:W-:Y:S04]  /*8d60*/  @!P0 STG.E.U16 desc[UR12][R18.64+0x78], R24 ;  /* 0x0000781812008986 */ /* 0x0001e8000c10150c */
[----:B------:R0:W-:Y:S01]  /*8d70*/  @!P0 STG.E.U16 desc[UR12][R20.64+0x78], R25 ;  /* 0x0000781914008986 */ /* 0x0001e2000c10150c */
[----:B------:R-:W-:Y:S01]  /*8d80*/  HFMA2.MMA R32, -RZ, RZ, 0, 5.9604644775390625e-08 ;  /* 0x00000001ff207435 */ /* 0x000fe200000001ff */
[----:B------:R-:W-:Y:S01]  /*8d90*/  IMAD.MOV.U32 R35, RZ, RZ, R40 ;  /* 0x000000ffff237224 */ /* 0x000fe200078e0028 */
[----:B------:R-:W-:-:S09]  /*8da0*/  MOV R43, R38 ;  /* 0x00000026002b7202 */ /* 0x000fd20000000f00 */
[----:B0-----:R-:W-:Y:S05]  /*8db0*/  WARPSYNC.COLLECTIVE R30, `(.L_x_778) ;  /* 0x000000001e087348 */ /* 0x001fea0003c00000 */
[----:B------:R1:W2:Y:S02]  /*8dc0*/  SHFL.BFLY P2, R38, R35, R32, R33 ;  /* 0x0c00002023267389 */ /* 0x0002a40000040021 */
[----:B012---:R-:W-:Y:S01]  /*8dd0*/  ENDCOLLECTIVE ;  /* 0x000000000000791b */ /* 0x007fe20003800000 */
.L_x_778:
[----:B------:R-:W-:-:S05]  /*8de0*/  FADD.FTZ R42, R42, R43 ;  /* 0x0000002b2a2a7221 */ /* 0x000fca0000010000 */
[----:B------:R-:W-:Y:S02]  /*8df0*/  MOV R35, R42 ;  /* 0x0000002a00237202 */ /* 0x000fe40000000f00 */
[----:B------:R-:W-:-:S07]  /*8e00*/  MOV R27, R38 ;  /* 0x00000026001b7202 */ /* 0x000fce0000000f00 */
[----:B------:R-:W-:Y:S05]  /*8e10*/  WARPSYNC.COLLECTIVE R30, `(.L_x_779) ;  /* 0x000000001e087348 */ /* 0x000fea0003c00000 */
[----:B------:R0:W1:Y:S02]  /*8e20*/  SHFL.BFLY P2, R38, R35, R32, R33 ;  /* 0x0c00002023267389 */ /* 0x0000640000040021 */
[----:B01----:R-:W-:Y:S01]  /*8e30*/  ENDCOLLECTIVE ;  /* 0x000000000000791b */ /* 0x003fe20003800000 */
.L_x_779:
[----:B------:R-:W-:Y:S01]  /*8e40*/  FADD.FTZ R22, R40, R27 ;  /* 0x0000001b28167221 */ /* 0x000fe20000010000 */
[----:B------:R-:W-:Y:S06]  /*8e50*/  BRA `(.L_x_780) ;  /* 0xffffffe400287947 */ /* 0x000fec000383ffff */
.L_x_781:
        /* <DEDUP_REMOVED lines=10> */
.L_x_3911:


//--------------------- .text._ZN13group_norm_v218gn_bwd_cuda_kernelI13__nv_bfloat16Li480ELi2ELi32ELi60ELi256ELb0ELb1ELi16ELi960ELi960ELi4ELb1ELi18ELb0ELb0ELNS_15WgradSyncMethodE3ENS_16CompileConditionILi900EEEEEvPT_S6_S6_PKS5_S8_S8_S8_PKfflPfPj --------------------------
	.section	.text._ZN13group_norm_v218gn_bwd_cuda_kernelI13__nv_bfloat16Li480ELi2ELi32ELi60ELi256ELb0ELb1ELi16ELi960ELi960ELi4ELb1ELi18ELb0ELb0ELNS_15WgradSyncMethodE3ENS_16CompileConditionILi900EEEEEvPT_S6_S6_PKS5_S8_S8_S8_PKfflPfPj,"ax",@progbits
	.align	128
        .global         _ZN13group_norm_v218gn_bwd_cuda_kernelI13__nv_bfloat16Li480ELi2ELi32ELi60ELi256ELb0ELb1ELi16ELi960ELi960ELi4ELb1ELi18ELb0ELb0ELNS_15WgradSyncMethodE3ENS_16CompileConditionILi900EEEEEvPT_S6_S6_PKS5_S8_S8_S8_PKfflPfPj
        .type           _ZN13group_norm_v218gn_bwd_cuda_kernelI13__nv_bfloat16Li480ELi2ELi32ELi60ELi256ELb0ELb1ELi16ELi960ELi960ELi4ELb1ELi18ELb0ELb0ELNS_15WgradSyncMethodE3ENS_16CompileConditionILi900EEEEEvPT_S6_S6_PKS5_S8_S8_S8_PKfflPfPj,@function
        .size           _ZN13group_norm_v218gn_bwd_cuda_kernelI13__nv_bfloat16Li480ELi2ELi32ELi60ELi256ELb0ELb1ELi16ELi960ELi960ELi4ELb1ELi18ELb0ELb0ELNS_15WgradSyncMethodE3ENS_16CompileConditionILi900EEEEEvPT_S6_S6_PKS5_S8_S8_S8_PKfflPfPj,(.L_x_3912 - _ZN13group_norm_v218gn_bwd_cuda_kernelI13__nv_bfloat16Li480ELi2ELi32ELi60ELi256ELb0ELb1ELi16ELi960ELi960ELi4ELb1ELi18ELb0ELb0ELNS_15WgradSyncMethodE3ENS_16CompileConditionILi900EEEEEvPT_S6_S6_PKS5_S8_S8_S8_PKfflPfPj)
        .other          _ZN13group_norm_v218gn_bwd_cuda_kernelI13__nv_bfloat16Li480ELi2ELi32ELi60ELi256ELb0ELb1ELi16ELi960ELi960ELi4ELb1ELi18ELb0ELb0ELNS_15WgradSyncMethodE3ENS_16CompileConditionILi900EEEEEvPT_S6_S6_PKS5_S8_S8_S8_PKfflPfPj,@"STO_CUDA_ENTRY STV_DEFAULT"
_ZN13group_norm_v218gn_bwd_cuda_kernelI13__nv_bfloat16Li480ELi2ELi32ELi60ELi256ELb0ELb1ELi16ELi960ELi960ELi4ELb1ELi18ELb0ELb0ELNS_15WgradSyncMethodE3ENS_16CompileConditionILi900EEEEEvPT_S6_S6_PKS5_S8_S8_S8_PKfflPfPj:
.text._ZN13group_norm_v218gn_bwd_cuda_kernelI13__nv_bfloat16Li480ELi2ELi32ELi60ELi256ELb0ELb1ELi16ELi960ELi960ELi4ELb1ELi18ELb0ELb0ELNS_15WgradSyncMethodE3ENS_16CompileConditionILi900EEEEEvPT_S6_S6_PKS5_S8_S8_S8_PKfflPfPj:
        /* <DEDUP_REMOVED lines=32> */
.L_x_784:
[----:B------:R-:W2:Y:S04]  /*0200*/  LD.E.STRONG.GPU R0, desc[UR12][R2.64] ;  /* 0x0000000c02007980 */ /* 0x000ea8000c10f900 */
[----:B--2---:R-:W-:Y:S01]  /*0210*/  CCTL.IVALL ;  /* 0x00000000ff00798f */ /* 0x004fe20002000000 */
[----:B------:R-:W-:Y:S05]  /*0220*/  YIELD ;  /* 0x0000000000007946 */ /* 0x000fea0003800000 */
[----:B-----5:R-:W-:-:S04]  /*0230*/  LOP3.LUT R0, R0, R5, RZ, 0x3c, !PT ;  /* 0x0000000500007212 */ /* 0x020fc800078e3cff */
[----:B------:R-:W-:-:S13]  /*0240*/  ISETP.GT.AND P0, PT, R0, -0x1, PT ;  /* 0xffffffff0000780c */ /* 0x000fda0003f04270 */
[----:B------:R-:W-:Y:S05]  /*0250*/  @P0 BRA `(.L_x_784) ;  /* 0xfffffffc00e80947 */ /* 0x000fea000383ffff */
.L_x_783:
[----:B------:R-:W-:Y:S05]  /*0260*/  WARPSYNC.ALL ;  /* 0x0000000000007948 */ /* 0x000fea0003800000 */
[----:B------:R-:W-:Y:S06]  /*0270*/  BAR.SYNC.DEFER_BLOCKING 0x0 ;  /* 0x0000000000007b1d */ /* 0x000fec0000010000 */
[----:B------:R-:W-:Y:S05]  /*0280*/  BRA `(.L_x_785) ;  /* 0x0000004c00fc7947 */ /* 0x000fea0003800000 */
.L_x_782:
        /* <DEDUP_REMOVED lines=44> */
.L_x_797:
        /* <DEDUP_REMOVED lines=633> */
.L_x_786:
        /* <DEDUP_REMOVED lines=159> */
.L_x_788:
[----:B------:R-:W-:Y:S05]  /*36d0*/  BSYNC B0 ;  /* 0x0000000000007941 */ /* 0x000fea0003800000 */
.L_x_787:
        /* <DEDUP_REMOVED lines=25> */
.L_x_790:
[----:B------:R-:W-:Y:S05]  /*3870*/  BSYNC B0 ;  /* 0x0000000000007941 */ /* 0x000fea0003800000 */
.L_x_789:
        /* <DEDUP_REMOVED lines=49> */
.L_x_793:
[----:B------:R-:W2:Y:S04]  /*3b90*/  LD.E.STRONG.GPU R50, desc[UR12][R16.64] ;  /* 0x0000000c10327980 */ /* 0x000ea8000c10f900 */
[----:B--2---:R-:W-:Y:S01]  /*3ba0*/  CCTL.IVALL ;  /* 0x00000000ff00798f */ /* 0x004fe20002000000 */
[----:B------:R-:W-:Y:S05]  /*3bb0*/  YIELD ;  /* 0x0000000000007946 */ /* 0x000fea0003800000 */
[----:B-----5:R-:W-:-:S04]  /*3bc0*/  LOP3.LUT R50, R50, R9, RZ, 0x3c, !PT ;  /* 0x0000000932327212 */ /* 0x020fc800078e3cff */
[----:B------:R-:W-:-:S13]  /*3bd0*/  ISETP.GT.AND P1, PT, R50, -0x1, PT ;  /* 0xffffffff3200780c */ /* 0x000fda0003f24270 */
[----:B------:R-:W-:Y:S05]  /*3be0*/  @P1 BRA `(.L_x_793) ;  /* 0xfffffffc00e81947 */ /* 0x000fea000383ffff */
.L_x_792:
[----:B------:R-:W-:Y:S05]  /*3bf0*/  WARPSYNC.ALL ;  /* 0x0000000000007948 */ /* 0x000fea0003800000 */
[----:B------:R-:W-:Y:S06]  /*3c00*/  BAR.SYNC.DEFER_BLOCKING 0x0 ;  /* 0x0000000000007b1d */ /* 0x000fec0000010000 */
[----:B------:R-:W-:Y:S05]  /*3c10*/  BRA `(.L_x_794) ;  /* 0x0000000000687947 */ /* 0x000fea0003800000 */
.L_x_791:
        /* <DEDUP_REMOVED lines=18> */
.L_x_796:
[----:B------:R-:W3:Y:S04]  /*3d40*/  LD.E.STRONG.GPU R50, desc[UR12][R16.64] ;  /* 0x0000000c10327980 */ /* 0x000ee8000c10f900 */
[----:B---3--:R-:W-:Y:S01]  /*3d50*/  CCTL.IVALL ;  /* 0x00000000ff00798f */ /* 0x008fe20002000000 */
[----:B------:R-:W-:Y:S05]  /*3d60*/  YIELD ;  /* 0x0000000000007946 */ /* 0x000fea0003800000 */
[----:B-----5:R-:W-:-:S04]  /*3d70*/  LOP3.LUT R50, R50, R9, RZ, 0x3c, !PT ;  /* 0x0000000932327212 */ /* 0x020fc800078e3cff */
[----:B------:R-:W-:-:S13]  /*3d80*/  ISETP.GT.AND P1, PT, R50, -0x1, PT ;  /* 0xffffffff3200780c */ /* 0x000fda0003f24270 */
[----:B------:R-:W-:Y:S05]  /*3d90*/  @P1 BRA `(.L_x_796) ;  /* 0xfffffffc00e81947 */ /* 0x000fea000383ffff */
.L_x_795:
[----:B------:R-:W-:Y:S05]  /*3da0*/  WARPSYNC.ALL ;  /* 0x0000000000007948 */ /* 0x000fea0003800000 */
[----:B------:R-:W-:Y:S06]  /*3db0*/  BAR.SYNC.DEFER_BLOCKING 0x0 ;  /* 0x0000000000007b1d */ /* 0x000fec0000010000 */
.L_x_794:
        /* <DEDUP_REMOVED lines=332> */
.L_x_785:
        /* <DEDUP_REMOVED lines=80> */
.L_x_814:
        /* <DEDUP_REMOVED lines=40> */
.L_x_801:
[----:B------:R-:W-:Y:S05]  /*5a00*/  BSYNC B1 ;  /* 0x0000000000017941 */ /* 0x000fea0003800000 */
.L_x_800:
        /* <DEDUP_REMOVED lines=18> */
.L_x_804:
        /* <DEDUP_REMOVED lines=55> */
.L_x_803:
[----:B------:R-:W-:Y:S05]  /*5ea0*/  BSYNC B1 ;  /* 0x0000000000017941 */ /* 0x000fea0003800000 */
.L_x_802:
        /* <DEDUP_REMOVED lines=35> */
.L_x_806:
[----:B------:R-:W-:Y:S05]  /*60e0*/  BSYNC B1 ;  /* 0x0000000000017941 */ /* 0x000fea0003800000 */
.L_x_805:
        /* <DEDUP_REMOVED lines=15> */
.L_x_799:
[----:B------:R-:W-:Y:S05]  /*61e0*/  BSYNC B0 ;  /* 0x0000000000007941 */ /* 0x000fea0003800000 */
.L_x_798:
        /* <DEDUP_REMOVED lines=38> */
.L_x_823:
        /* <DEDUP_REMOVED lines=42> */
.L_x_833:
        /* <DEDUP_REMOVED lines=36> */
.L_x_843:
[----:B0-----:R-:W-:Y:S01]  /*6930*/  FADD.FTZ R23, R22, R38 ;  /* 0x0000002616177221 */ /* 0x001fe20000010000 */
[----:B------:R-:W-:Y:S01]  /*6940*/  @!P1 F2FP.BF16.F32.PACK_AB R22, RZ, R28 ;  /* 0x0000001cff16923e */ /* 0x000fe200000010ff */
[----:B------:R-:W-:-:S03]  /*6950*/  IMAD.MOV.U32 R31, RZ, RZ, R55 ;  /* 0x000000ffff1f7224 */ /* 0x000fc600078e0037 */
[----:B------:R-:W-:Y:S01]  /*6960*/  @!P1 F2FP.BF16.F32.PACK_AB R23, RZ, R23 ;  /* 0x00000017ff17923e */ /* 0x000fe200000010ff */
[----:B------:R4:W-:Y:S04]  /*6970*/  @!P1 STG.E.U16 desc[UR12][R18.64+0x78], R22 ;  /* 0x0000781612009986 */ /* 0x0009e8000c10150c */
[----:B------:R4:W-:Y:S02]  /*6980*/  @!P1 STG.E.U16 desc[UR12][R20.64+0x78], R23 ;  /* 0x0000781714009986 */ /* 0x0009e4000c10150c */
.L_x_809:
[----:B------:R-:W-:Y:S05]  /*6990*/  BSYNC B0 ;  /* 0x0000000000007941 */ /* 0x000fea0003800000 */
.L_x_808:
        /* <DEDUP_REMOVED lines=150> */
.L_x_877:
[----:B--2---:R-:W-:Y:S01]  /*7300*/  FADD.FTZ R23, R42, R38 ;  /* 0x000000262a177221 */ /* 0x004fe20000010000 */
[----:B------:R-:W-:-:S04]  /*7310*/  @!P0 F2FP.BF16.F32.PACK_AB R22, RZ, R22 ;  /* 0x00000016ff16823e */ /* 0x000fc800000010ff */
[----:B------:R-:W-:Y:S01]  /*7320*/  @!P0 F2FP.BF16.F32.PACK_AB R23, RZ, R23 ;  /* 0x00000017ff17823e */ /* 0x000fe200000010ff */
[----:B------:R0:W-:Y:S04]  /*7330*/  @!P0 STG.E.U16 desc[UR12][R18.64+0xb4], R22 ;  /* 0x0000b41612008986 */ /* 0x0001e8000c10150c */
[----:B------:R0:W-:Y:S02]  /*7340*/  @!P0 STG.E.U16 desc[UR12][R20.64+0xb4], R23 ;  /* 0x0000b41714008986 */ /* 0x0001e4000c10150c */
.L_x_807:
[----:B------:R-:W-:Y:S05]  /*7350*/  WARPSYNC.ALL ;  /* 0x0000000000007948 */ /* 0x000fea0003800000 */
[----:B------:R-:W-:Y:S01]  /*7360*/  IADD3 R8, R8, 0x1200, RZ ;  /* 0x0000120008087810 */ /* 0x000fe20007ffe0ff */
[----:B------:R-:W-:Y:S03]  /*7370*/  BAR.SYNC.DEFER_BLOCKING 0x0 ;  /* 0x0000000000007b1d */ /* 0x000fe60000010000 */
[----:B------:R-:W-:-:S13]  /*7380*/  ISETP.GE.AND P0, PT, R8, UR11, PT ;  /* 0x0000000b08007c0c */ /* 0x000fda000bf06270 */
[----:B------:R-:W-:Y:S05]  /*7390*/  @!P0 BRA `(.L_x_814) ;  /* 0xffffffe000f88947 */ /* 0x000fea000383ffff */
[----:B------:R-:W-:Y:S05]  /*73a0*/  EXIT ;  /* 0x000000000000794d */ /* 0x000fea0003800000 */
.L_x_810:
[----:B------:R-:W-:Y:S01]  /*73b0*/  HFMA2.MMA R33, -RZ, RZ, 0, 0.000503063201904296875 ;  /* 0x0000101fff217435 */ /* 0x000fe200000001ff */
[----:B--2---:R-:W-:Y:S01]  /*73c0*/  MOV R35, R18 ;  /* 0x0000001200237202 */ /* 0x004fe20000000f00 */
[----:B------:R-:W-:Y:S01]  /*73d0*/  IMAD.MOV.U32 R32, RZ, RZ, 0x8 ;  /* 0x00000008ff207424 */ /* 0x000fe200078e00ff */
[----:B------:R-:W-:-:S08]  /*73e0*/  MOV R30, 0xffff ;  /* 0x0000ffff001e7802 */ /* 0x000fd00000000f00 */
[----:B01-3--:R-:W-:Y:S05]  /*73f0*/  WARPSYNC.COLLECTIVE R30, `(.L_x_815) ;  /* 0x000000001e087348 */ /* 0x00bfea0003c00000 */
[----:B------:R2:W4:Y:S02]  /*7400*/  SHFL.BFLY P2, R38, R35, R32, R33 ;  /* 0x0c00002023267389 */ /* 0x0005240000040021 */
[----:B01234-:R-:W-:Y:S01]  /*7410*/  ENDCOLLECTIVE ;  /* 0x000000000000791b */ /* 0x01ffe20003800000 */
.L_x_815:
[----:B------:R-:W-:Y:S01]  /*7420*/  IMAD.MOV.U32 R35, RZ, RZ, R19 ;  /* 0x000000ffff237224 */ /* 0x000fe200078e0013 */
[----:B------:R-:W-:-:S07]  /*7430*/  MOV R21, R38 ;  /* 0x0000002600157202 */ /* 0x000fce0000000f00 */
[----:B------:R-:W-:Y:S05]  /*7440*/  WARPSYNC.COLLECTIVE R30, `(.L_x_816) ;  /* 0x000000001e087348 */ /* 0x000fea0003c00000 */
[----:B------:R0:W1:Y:S02]  /*7450*/  SHFL.BFLY P2, R38, R35, R32, R33 ;  /* 0x0c00002023267389 */ /* 0x0000640000040021 */
[----:B01----:R-:W-:Y:S01]  /*7460*/  ENDCOLLECTIVE ;  /* 0x000000000000791b */ /* 0x003fe20003800000 */
.L_x_816:
[----:B------:R-:W-:Y:S01]  /*7470*/  FADD.FTZ R21, R21, R18 ;  /* 0x0000001215157221 */ /* 0x000fe20000010000 */
[----:B------:R-:W-:-:S04]  /*7480*/  HFMA2.MMA R32, -RZ, RZ, 0, 2.384185791015625e-07 ;  /* 0x00000004ff207435 */ /* 0x000fc800000001ff */
[----:B------:R-:W-:Y:S02]  /*7490*/  MOV R35, R21 ;  /* 0x0000001500237202 */ /* 0x000fe40000000f00 */
[----:B------:R-:W-:-:S07]  /*74a0*/  MOV R20, R38 ;  /* 0x0000002600147202 */ /* 0x000fce0000000f00 */
[----:B------:R-:W-:Y:S05]  /*74b0*/  WARPSYNC.COLLECTIVE R30, `(.L_x_817) ;  /* 0x000000001e087348 */ /* 0x000fea0003c00000 */
[----:B------:R0:W1:Y:S02]  /*74c0*/  SHFL.BFLY P2, R38, R35, R32, R33 ;  /* 0x0c00002023267389 */ /* 0x0000640000040021 */
[----:B01----:R-:W-:Y:S01]  /*74d0*/  ENDCOLLECTIVE ;  /* 0x000000000000791b */ /* 0x003fe20003800000 */
.L_x_817:
[----:B------:R-:W-:-:S05]  /*74e0*/  FADD.FTZ R20, R20, R19 ;  /* 0x0000001314147221 */ /* 0x000fca0000010000 */
[----:B------:R-:W-:Y:S01]  /*74f0*/  MOV R35, R20 ;  /* 0x0000001400237202 */ /* 0x000fe20000000f00 */
[----:B------:R-:W-:-:S07]  /*7500*/  IMAD.MOV.U32 R22, RZ, RZ, R38 ;  /* 0x000000ffff167224 */ /* 0x000fce00078e0026 */
[----:B------:R-:W-:Y:S05]  /*7510*/  WARPSYNC.COLLECTIVE R30, `(.L_x_818) ;  /* 0x000000001e087348 */ /* 0x000fea0003c00000 */
[----:B------:R0:W1:Y:S02]  /*7520*/  SHFL.BFLY P2, R38, R35, R32, R33 ;  /* 0x0c00002023267389 */ /* 0x0000640000040021 */
[----:B01----:R-:W-:Y:S01]  /*7530*/  ENDCOLLECTIVE ;  /* 0x000000000000791b */ /* 0x003fe20003800000 */
.L_x_818:
[----:B------:R-:W-:-:S05]  /*7540*/  FADD.FTZ R22, R21, R22 ;  /* 0x0000001615167221 */ /* 0x000fca0000010000 */
[----:B------:R-:W-:Y:S01]  /*7550*/  MOV R35, R22 ;  /* 0x0000001600237202 */ /* 0x000fe20000000f00 */
[----:B------:R-:W-:Y:S01]  /*7560*/  IMAD.MOV.U32 R32, RZ, RZ, 0x2 ;  /* 0x00000002ff207424 */ /* 0x000fe200078e00ff */
[----:B------:R-:W-:-:S07]  /*7570*/  MOV R23, R38 ;  /* 0x0000002600177202 */ /* 0x000fce0000000f00 */
[----:B------:R-:W-:Y:S05]  /*7580*/  WARPSYNC.COLLECTIVE R30, `(.L_x_819) ;  /* 0x000000001e087348 */ /* 0x000fea0003c00000 */
[----:B------:R0:W1:Y:S02]  /*7590*/  SHFL.BFLY P2, R38, R35, R32, R33 ;  /* 0x0c00002023267389 */ /* 0x0000640000040021 */
[----:B01----:R-:W-:Y:S01]  /*75a0*/  ENDCOLLECTIVE ;  /* 0x000000000000791b */ /* 0x003fe20003800000 */
.L_x_819:
[----:B------:R-:W-:-:S05]  /*75b0*/  FADD.FTZ R23, R20, R23 ;  /* 0x0000001714177221 */ /* 0x000fca0000010000 */
[----:B------:R-:W-:Y:S02]  /*75c0*/  MOV R35, R23 ;  /* 0x0000001700237202 */ /* 0x000fe40000000f00 */
[----:B------:R-:W-:-:S07]  /*75d0*/  MOV R25, R38 ;  /* 0x0000002600197202 */ /* 0x000fce0000000f00 */
[----:B------:R-:W-:Y:S05]  /*75e0*/  WARPSYNC.COLLECTIVE R30, `(.L_x_820) ;  /* 0x000000001e087348 */ /* 0x000fea0003c00000 */
[----:B------:R0:W1:Y:S02]  /*75f0*/  SHFL.BFLY P2, R38, R35, R32, R33 ;  /* 0x0c00002023267389 */ /* 0x0000640000040021 */
[----:B01----:R-:W-:Y:S01]  /*7600*/  ENDCOLLECTIVE ;  /* 0x000000000000791b */ /* 0x003fe20003800000 */
.L_x_820:
[----:B------:R-:W-:Y:S01]  /*7610*/  FADD.FTZ R25, R22, R25 ;  /* 0x0000001916197221 */ /* 0x000fe20000010000 */
[----:B------:R-:W-:-:S03]  /*7620*/  HFMA2.MMA R32, -RZ, RZ, 0, 5.9604644775390625e-08 ;  /* 0x00000001ff207435 */ /* 0x000fc600000001ff */
[----:B------:R-:W-:Y:S01]  /*7630*/  IMAD.MOV.U32 R35, RZ, RZ, R25 ;  /* 0x000000ffff237224 */ /* 0x000fe200078e0019 */
[----:B------:R-:W-:-:S07]  /*7640*/  MOV R18, R38 ;  /* 0x0000002600127202 */ /* 0x000fce0000000f00 */
[----:B------:R-:W-:Y:S05]  /*7650*/  WARPSYNC.COLLECTIVE R30, `(.L_x_821) ;  /* 0x000000001e087348 */ /* 0x000fea0003c00000 */
[----:B------:R0:W1:Y:S02]  /*7660*/  SHFL.BFLY P2, R38, R35, R32, R33 ;  /* 0x0c00002023267389 */ /* 0x0000640000040021 */
[----:B01----:R-:W-:Y:S01]  /*7670*/  ENDCOLLECTIVE ;  /* 0x000000000000791b */ /* 0x003fe20003800000 */
.L_x_821:
[----:B------:R-:W-:-:S05]  /*7680*/  FADD.FTZ R24, R23, R18 ;  /* 0x0000001217187221 */ /* 0x000fca0000010000 */
[----:B------:R-:W-:Y:S02]  /*7690*/  MOV R35, R24 ;  /* 0x0000001800237202 */ /* 0x000fe40000000f00 */
[----:B------:R-:W-:-:S07]  /*76a0*/  MOV R26, R38 ;  /* 0x00000026001a7202 */ /* 0x000fce0000000f00 */
[----:B------:R-:W-:Y:S05]  /*76b0*/  WARPSYNC.COLLECTIVE R30, `(.L_x_822) ;  /* 0x000000001e087348 */ /* 0x000fea0003c00000 */
[----:B------:R0:W1:Y:S02]  /*76c0*/  SHFL.BFLY P2, R38, R35, R32, R33 ;  /* 0x0c00002023267389 */ /* 0x0000640000040021 */
[----:B01----:R-:W-:Y:S01]  /*76d0*/  ENDCOLLECTIVE ;  /* 0x000000000000791b */ /* 0x003fe20003800000 */
.L_x_822:
[----:B------:R-:W-:Y:S01]  /*76e0*/  FADD.FTZ R26, R25, R26 ;  /* 0x0000001a191a7221 */ /* 0x000fe20000010000 */
[----:B------:R-:W-:Y:S06]  /*76f0*/  BRA `(.L_x_823) ;  /* 0xffffffec00547947 */ /* 0x000fec000383ffff */
.L_x_811:
        /* <DEDUP_REMOVED lines=8> */
.L_x_825:
[----:B------:R-:W-:Y:S05]  /*7780*/  BSYNC B1 ;  /* 0x0000000000017941 */ /* 0x000fea0003800000 */
.L_x_824:
        /* <DEDUP_REMOVED lines=8> */
.L_x_826:
[----:B------:R-:W-:Y:S01]  /*7810*/  FADD.FTZ R25, R25, R22 ;  /* 0x0000001619197221 */ /* 0x000fe20000010000 */
[----:B------:R-:W-:-:S04]  /*7820*/  HFMA2.MMA R32, -RZ, RZ, 0, 2.384185791015625e-07 ;  /* 0x00000004ff207435 */ /* 0x000fc800000001ff */
[----:B------:R-:W-:Y:S02]  /*7830*/  MOV R35, R25 ;  /* 0x0000001900237202 */ /* 0x000fe40000000f00 */
[----:B------:R-:W-:-:S07]  /*7840*/  MOV R24, R38 ;  /* 0x0000002600187202 */ /* 0x000fce0000000f00 */
[----:B------:R-:W-:Y:S05]  /*7850*/  WARPSYNC.COLLECTIVE R30, `(.L_x_827) ;  /* 0x000000001e087348 */ /* 0x000fea0003c00000 */
[----:B------:R0:W1:Y:S02]  /*7860*/  SHFL.BFLY P2, R38, R35, R32, R33 ;  /* 0x0c00002023267389 */ /* 0x0000640000040021 */
[----:B01----:R-:W-:Y:S01]  /*7870*/  ENDCOLLECTIVE ;  /* 0x000000000000791b */ /* 0x003fe20003800000 */
.L_x_827:
[----:B------:R-:W-:-:S05]  /*7880*/  FADD.FTZ R24, R24, R23 ;  /* 0x0000001718187221 */ /* 0x000fca0000010000 */
[----:B------:R-:W-:Y:S01]  /*7890*/  MOV R35, R24 ;  /* 0x0000001800237202 */ /* 0x000fe20000000f00 */
[----:B------:R-:W-:-:S07]  /*78a0*/  IMAD.MOV.U32 R26, RZ, RZ, R38 ;  /* 0x000000ffff1a7224 */ /* 0x000fce00078e0026 */
[----:B------:R-:W-:Y:S05]  /*78b0*/  WARPSYNC.COLLECTIVE R30, `(.L_x_828) ;  /* 0x000000001e087348 */ /* 0x000fea0003c00000 */
[----:B------:R0:W1:Y:S02]  /*78c0*/  SHFL.BFLY P2, R38, R35, R32, R33 ;  /* 0x0c00002023267389 */ /* 0x0000640000040021 */
[----:B01----:R-:W-:Y:S01]  /*78d0*/  ENDCOLLECTIVE ;  /* 0x000000000000791b */ /* 0x003fe20003800000 */
.L_x_828:
[----:B------:R-:W-:-:S05]  /*78e0*/  FADD.FTZ R26, R25, R26 ;  /* 0x0000001a191a7221 */ /* 0x000fca0000010000 */
[----:B------:R-:W-:Y:S01]  /*78f0*/  MOV R35, R26 ;  /* 0x0000001a00237202 */ /* 0x000fe20000000f00 */
[----:B------:R-:W-:Y:S01]  /*7900*/  IMAD.MOV.U32 R32, RZ, RZ, 0x2 ;  /* 0x00000002ff207424 */ /* 0x000fe200078e00ff */
[----:B------:R-:W-:-:S07]  /*7910*/  MOV R27, R38 ;  /* 0x00000026001b7202 */ /* 0x000fce0000000f00 */
[----:B------:R-:W-:Y:S05]  /*7920*/  WARPSYNC.COLLECTIVE R30, `(.L_x_829) ;  /* 0x000000001e087348 */ /* 0x000fea0003c00000 */
[----:B------:R0:W1:Y:S02]  /*7930*/  SHFL.BFLY P2, R38, R35, R32, R33 ;  /* 0x0c00002023267389 */ /* 0x0000640000040021 */
[----:B01----:R-:W-:Y:S01]  /*7940*/  ENDCOLLECTIVE ;  /* 0x000000000000791b */ /* 0x003fe20003800000 */
.L_x_829:
[----:B------:R-:W-:-:S05]  /*7950*/  FADD.FTZ R27, R24, R27 ;  /* 0x0000001b181b7221 */ /* 0x000fca0000010000 */
[----:B------:R-:W-:Y:S02]  /*7960*/  MOV R35, R27 ;  /* 0x0000001b00237202 */ /* 0x000fe40000000f00 */
[----:B------:R-:W-:-:S07]  /*7970*/  MOV R29, R38 ;  /* 0x00000026001d7202 */ /* 0x000fce0000000f00 */
[----:B------:R-:W-:Y:S05]  /*7980*/  WARPSYNC.COLLECTIVE R30, `(.L_x_830) ;  /* 0x000000001e087348 */ /* 0x000fea0003c00000 */
[----:B------:R0:W1:Y:S02]  /*7990*/  SHFL.BFLY P2, R38, R35, R32, R33 ;  /* 0x0c00002023267389 */ /* 0x0000640000040021 */
[----:B01----:R-:W-:Y:S01]  /*79a0*/  ENDCOLLECTIVE ;  /* 0x000000000000791b */ /* 0x003fe20003800000 */
.L_x_830:
[----:B------:R-:W-:Y:S01]  /*79b0*/  FADD.FTZ R29, R26, R29 ;  /* 0x0000001d1a1d7221 */ /* 0x000fe20000010000 */
[----:B------:R-:W-:-:S03]  /*79c0*/  HFMA2.MMA R32, -RZ, RZ, 0, 5.9604644775390625e-08 ;  /* 0x00000001ff207435 */ /* 0x000fc600000001ff */
[----:B------:R-:W-:Y:S01]  /*79d0*/  IMAD.MOV.U32 R35, RZ, RZ, R29 ;  /* 0x000000ffff237224 */ /* 0x000fe200078e001d */
[----:B------:R-:W-:-:S07]  /*79e0*/  MOV R22, R38 ;  /* 0x0000002600167202 */ /* 0x000fce0000000f00 */
[----:B------:R-:W-:Y:S05]  /*79f0*/  WARPSYNC.COLLECTIVE R30, `(.L_x_831) ;  /* 0x000000001e087348 */ /* 0x000fea0003c00000 */
[----:B------:R0:W1:Y:S02]  /*7a00*/  SHFL.BFLY P2, R38, R35, R32, R33 ;  /* 0x0c00002023267389 */ /* 0x0000640000040021 */
[----:B01----:R-:W-:Y:S01]  /*7a10*/  ENDCOLLECTIVE ;  /* 0x000000000000791b */ /* 0x003fe20003800000 */
.L_x_831:
[----:B------:R-:W-:-:S05]  /*7a20*/  FADD.FTZ R22, R27, R22 ;  /* 0x000000161b167221 */ /* 0x000fca0000010000 */
[----:B------:R-:W-:Y:S02]  /*7a30*/  MOV R35, R22 ;  /* 0x0000001600237202 */ /* 0x000fe40000000f00 */
[----:B------:R-:W-:-:S07]  /*7a40*/  MOV R28, R38 ;  /* 0x00000026001c7202 */ /* 0x000fce0000000f00 */
[----:B------:R-:W-:Y:S05]  /*7a50*/  WARPSYNC.COLLECTIVE R30, `(.L_x_832) ;  /* 0x000000001e087348 */ /* 0x000fea0003c00000 */
[----:B------:R0:W1:Y:S02]  /*7a60*/  SHFL.BFLY P2, R38, R35, R32, R33 ;  /* 0x0c00002023267389 */ /* 0x0000640000040021 */
[----:B01----:R-:W-:Y:S01]  /*7a70*/  ENDCOLLECTIVE ;  /* 0x000000000000791b */ /* 0x003fe20003800000 */
.L_x_832:
[----:B------:R-:W-:Y:S01]  /*7a80*/  FADD.FTZ R28, R29, R28 ;  /* 0x0000001c1d1c7221 */ /* 0x000fe20000010000 */
[----:B------:R-:W-:Y:S06]  /*7a90*/  BRA `(.L_x_833) ;  /* 0xffffffec00147947 */ /* 0x000fec000383ffff */
.L_x_812:
        /* <DEDUP_REMOVED lines=8> */
.L_x_835:
[----:B------:R-:W-:Y:S05]  /*7b20*/  BSYNC B1 ;  /* 0x0000000000017941 */ /* 0x000fea0003800000 */
.L_x_834:
        /* <DEDUP_REMOVED lines=8> */
.L_x_836:
[----:B------:R-:W-:Y:S01]  /*7bb0*/  FADD.FTZ R25, R25, R22 ;  /* 0x0000001619197221 */ /* 0x000fe20000010000 */
[----:B------:R-:W-:-:S04]  /*7bc0*/  HFMA2.MMA R32, -RZ, RZ, 0, 2.384185791015625e-07 ;  /* 0x00000004ff207435 */ /* 0x000fc800000001ff */
[----:B------:R-:W-:Y:S02]  /*7bd0*/  MOV R35, R25 ;  /* 0x0000001900237202 */ /* 0x000fe40000000f00 */
[----:B------:R-:W-:-:S07]  /*7be0*/  MOV R24, R38 ;  /* 0x0000002600187202 */ /* 0x000fce0000000f00 */
[----:B------:R-:W-:Y:S05]  /*7bf0*/  WARPSYNC.COLLECTIVE R30, `(.L_x_837) ;  /* 0x000000001e087348 */ /* 0x000fea0003c00000 */
[----:B------:R0:W1:Y:S02]  /*7c00*/  SHFL.BFLY P2, R38, R35, R32, R33 ;  /* 0x0c00002023267389 */ /* 0x0000640000040021 */
[----:B01----:R-:W-:Y:S01]  /*7c10*/  ENDCOLLECTIVE ;  /* 0x000000000000791b */ /* 0x003fe20003800000 */
.L_x_837:
[----:B------:R-:W-:-:S05]  /*7c20*/  FADD.FTZ R24, R24, R23 ;  /* 0x0000001718187221 */ /* 0x000fca0000010000 */
[----:B------:R-:W-:Y:S01]  /*7c30*/  MOV R35, R24 ;  /* 0x0000001800237202 */ /* 0x000fe20000000f00 */
[----:B------:R-:W-:-:S07]  /*7c40*/  IMAD.MOV.U32 R26, RZ, RZ, R38 ;  /* 0x000000ffff1a7224 */ /* 0x000fce00078e0026 */
[----:B------:R-:W-:Y:S05]  /*7c50*/  WARPSYNC.COLLECTIVE R30, `(.L_x_838) ;  /* 0x000000001e087348 */ /* 0x000fea0003c00000 */
[----:B------:R0:W1:Y:S02]  /*7c60*/  SHFL.BFLY P2, R38, R35, R32, R33 ;  /* 0x0c00002023267389 */ /* 0x0000640000040021 */
[----:B01----:R-:W-:Y:S01]  /*7c70*/  ENDCOLLECTIVE ;  /* 0x000000000000791b */ /* 0x003fe20003800000 */
.L_x_838:
[----:B------:R-:W-:-:S05]  /*7c80*/  FADD.FTZ R26, R25, R26 ;  /* 0x0000001a191a7221 */ /* 0x000fca0000010000 */
[----:B------:R-:W-:Y:S01]  /*7c90*/  MOV R35, R26 ;  /* 0x0000001a00237202 */ /* 0x000fe20000000f00 */
[----:B------:R-:W-:Y:S01]  /*7ca0*/  IMAD.MOV.U32 R32, RZ, RZ, 0x2 ;  /* 0x00000002ff207424 */ /* 0x000fe200078e00ff */
[----:B------:R-:W-:-:S07]  /*7cb0*/  MOV R27, R38 ;  /* 0x00000026001b7202 */ /* 0x000fce0000000f00 */
[----:B------:R-:W-:Y:S05]  /*7cc0*/  WARPSYNC.COLLECTIVE R30, `(.L_x_839) ;  /* 0x000000001e087348 */ /* 0x000fea0003c00000 */
[----:B------:R0:W1:Y:S02]  /*7cd0*/  SHFL.BFLY P2, R38, R35, R32, R33 ;  /* 0x0c00002023267389 */ /* 0x0000640000040021 */
[----:B01----:R-:W-:Y:S01]  /*7ce0*/  ENDCOLLECTIVE ;  /* 0x000000000000791b */ /* 0x003fe20003800000 */
.L_x_839:
[----:B------:R-:W-:-:S05]  /*7cf0*/  FADD.FTZ R27, R24, R27 ;  /* 0x0000001b181b7221 */ /* 0x000fca0000010000 */
[----:B------:R-:W-:Y:S02]  /*7d00*/  MOV R35, R27 ;  /* 0x0000001b00237202 */ /* 0x000fe40000000f00 */
[----:B------:R-:W-:-:S07]  /*7d10*/  MOV R29, R38 ;  /* 0x00000026001d7202 */ /* 0x000fce0000000f00 */
[----:B------:R-:W-:Y:S05]  /*7d20*/  WARPSYNC.COLLECTIVE R30, `(.L_x_840) ;  /* 0x000000001e087348 */ /* 0x000fea0003c00000 */
[----:B------:R0:W1:Y:S02]  /*7d30*/  SHFL.BFLY P2, R38, R35, R32, R33 ;  /* 0x0c00002023267389 */ /* 0x0000640000040021 */
[----:B01----:R-:W-:Y:S01]  /*7d40*/  ENDCOLLECTIVE ;  /* 0x000000000000791b */ /* 0x003fe20003800000 */
.L_x_840:
[----:B------:R-:W-:Y:S01]  /*7d50*/  FADD.FTZ R29, R26, R29 ;  /* 0x0000001d1a1d7221 */ /* 0x000fe20000010000 */
[----:B------:R-:W-:-:S03]  /*7d60*/  HFMA2.MMA R32, -RZ, RZ, 0, 5.9604644775390625e-08 ;  /* 0x00000001ff207435 */ /* 0x000fc600000001ff */
[----:B------:R-:W-:Y:S01]  /*7d70*/  IMAD.MOV.U32 R35, RZ, RZ, R29 ;  /* 0x000000ffff237224 */ /* 0x000fe200078e001d */
[----:B------:R-:W-:-:S07]  /*7d80*/  MOV R22, R38 ;  /* 0x0000002600167202 */ /* 0x000fce0000000f00 */
[----:B------:R-:W-:Y:S05]  /*7d90*/  WARPSYNC.COLLECTIVE R30, `(.L_x_841) ;  /* 0x000000001e087348 */ /* 0x000fea0003c00000 */
[----:B------:R0:W1:Y:S02]  /*7da0*/  SHFL.BFLY P2, R38, R35, R32, R33 ;  /* 0x0c00002023267389 */ /* 0x0000640000040021 */
[----:B01----:R-:W-:Y:S01]  /*7db0*/  ENDCOLLECTIVE ;  /* 0x000000000000791b */ /* 0x003fe20003800000 */
.L_x_841:
[----:B------:R-:W-:-:S05]  /*7dc0*/  FADD.FTZ R22, R27, R22 ;  /* 0x000000161b167221 */ /* 0x000fca0000010000 */
[----:B------:R-:W-:Y:S02]  /*7dd0*/  MOV R35, R22 ;  /* 0x0000001600237202 */ /* 0x000fe40000000f00 */
[----:B------:R-:W-:-:S07]  /*7de0*/  MOV R28, R38 ;  /* 0x00000026001c7202 */ /* 0x000fce0000000f00 */
[----:B------:R-:W-:Y:S05]  /*7df0*/  WARPSYNC.COLLECTIVE R30, `(.L_x_842) ;  /* 0x000000001e087348 */ /* 0x000fea0003c00000 */
[----:B------:R0:W1:Y:S02]  /*7e00*/  SHFL.BFLY P2, R38, R35, R32, R33 ;  /* 0x0c00002023267389 */ /* 0x0000640000040021 */
[----:B01----:R-:W-:Y:S01]  /*7e10*/  ENDCOLLECTIVE ;  /* 0x000000000000791b */ /* 0x003fe20003800000 */
.L_x_842:
[----:B------:R-:W-:Y:S01]  /*7e20*/  FADD.FTZ R28, R29, R28 ;  /* 0x0000001c1d1c7221 */ /* 0x000fe20000010000 */
[----:B------:R-:W-:Y:S06]  /*7e30*/  BRA `(.L_x_843) ;  /* 0xffffffe800bc7947 */ /* 0x000fec000383ffff */
.L_x_813:
        /* <DEDUP_REMOVED lines=8> */
.L_x_845:
[----:B------:R-:W-:Y:S05]  /*7ec0*/  BSYNC B0 ;  /* 0x0000000000007941 */ /* 0x000fea0003800000 */
.L_x_844:
        /* <DEDUP_REMOVED lines=11> */
.L_x_846:
        /* <DEDUP_REMOVED lines=12> */
.L_x_847:
[----:B------:R-:W-:Y:S01]  /*8040*/  IMAD.MOV.U32 R35, RZ, RZ, R29 ;  /* 0x000000ffff237224 */ /* 0x000fe200078e001d */
[----:B------:R-:W-:-:S07]  /*8050*/  MOV R24, R38 ;  /* 0x0000002600187202 */ /* 0x000fce0000000f00 */
[----:B------:R-:W-:Y:S05]  /*8060*/  WARPSYNC.COLLECTIVE R30, `(.L_x_848) ;  /* 0x000000001e087348 */ /* 0x000fea0003c00000 */
[----:B------:R0:W1:Y:S02]  /*8070*/  SHFL.BFLY P2, R38, R35, R32, R33 ;  /* 0x0c00002023267389 */ /* 0x0000640000040021 */
[----:B01----:R-:W-:Y:S01]  /*8080*/  ENDCOLLECTIVE ;  /* 0x000000000000791b */ /* 0x003fe20003800000 */
.L_x_848:
        /* <DEDUP_REMOVED lines=9> */
.L_x_849:
[----:B------:R-:W-:-:S05]  /*8120*/  FADD.FTZ R28, R29, R28 ;  /* 0x0000001c1d1c7221 */ /* 0x000fca0000010000 */
[----:B------:R-:W-:Y:S02]  /*8130*/  MOV R35, R28 ;  /* 0x0000001c00237202 */ /* 0x000fe40000000f00 */
[----:B------:R-:W-:-:S07]  /*8140*/  MOV R39, R38 ;  /* 0x0000002600277202 */ /* 0x000fce0000000f00 */
[----:B------:R-:W-:Y:S05]  /*8150*/  WARPSYNC.COLLECTIVE R30, `(.L_x_850) ;  /* 0x000000001e087348 */ /* 0x000fea0003c00000 */
[----:B------:R0:W1:Y:S02]  /*8160*/  SHFL.BFLY P2, R38, R35, R32, R33 ;  /* 0x0c00002023267389 */ /* 0x0000640000040021 */
[----:B01----:R-:W-:Y:S01]  /*8170*/  ENDCOLLECTIVE ;  /* 0x000000000000791b */ /* 0x003fe20003800000 */
.L_x_850:
        /* <DEDUP_REMOVED lines=9> */
.L_x_851:
[----:B------:R-:W-:Y:S02]  /*8210*/  MOV R35, R37 ;  /* 0x0000002500237202 */ /* 0x000fe40000000f00 */
[----:B------:R-:W-:-:S07]  /*8220*/  MOV R36, R38 ;  /* 0x0000002600247202 */ /* 0x000fce0000000f00 */
[----:B------:R-:W-:Y:S05]  /*8230*/  WARPSYNC.COLLECTIVE R30, `(.L_x_852) ;  /* 0x000000001e087348 */ /* 0x000fea0003c00000 */
[----:B------:R0:W1:Y:S02]  /*8240*/  SHFL.BFLY P2, R38, R35, R32, R33 ;  /* 0x0c00002023267389 */ /* 0x0000640000040021 */
[----:B01----:R-:W-:Y:S01]  /*8250*/  ENDCOLLECTIVE ;  /* 0x000000000000791b */ /* 0x003fe20003800000 */
.L_x_852:
[----:B------:R-:W-:Y:S01]  /*8260*/  FADD.FTZ R36, R39, R36 ;  /* 0x0000002427247221 */ /* 0x000fe20000010000 */
[----:B------:R-:W-:Y:S01]  /*8270*/  HFMA2.MMA R32, -RZ, RZ, 0, 4.76837158203125e-07 ;  /* 0x00000008ff207435 */ /* 0x000fe200000001ff */
[----:B------:R-:W-:Y:S01]  /*8280*/  MOV R35, R23 ;  /* 0x0000001700237202 */ /* 0x000fe20000000f00 */
[----:B------:R-:W-:-:S09]  /*8290*/  IMAD.MOV.U32 R34, RZ, RZ, R38 ;  /* 0x000000ffff227224 */ /* 0x000fd200078e0026 */
[----:B------:R-:W-:Y:S05]  /*82a0*/  WARPSYNC.COLLECTIVE R30, `(.L_x_853) ;  /* 0x000000001e087348 */ /* 0x000fea0003c00000 */
[----:B------:R0:W1:Y:S02]  /*82b0*/  SHFL.BFLY P2, R38, R35, R32, R33 ;  /* 0x0c00002023267389 */ /* 0x0000640000040021 */
[----:B01----:R-:W-:Y:S01]  /*82c0*/  ENDCOLLECTIVE ;  /* 0x000000000000791b */ /* 0x003fe20003800000 */
.L_x_853:
[----:B------:R-:W-:Y:S01]  /*82d0*/  FADD.FTZ R37, R37, R34 ;  /* 0x0000002225257221 */ /* 0x000fe20000010000 */
[----:B------:R-:W-:Y:S01]  /*82e0*/  IMAD.MOV.U32 R35, RZ, RZ, R26 ;  /* 0x000000ffff237224 */ /* 0x000fe200078e001a */
[----:B------:R-:W-:-:S07]  /*82f0*/  MOV R40, R38 ;  /* 0x0000002600287202 */ /* 0x000fce0000000f00 */
[----:B------:R-:W-:Y:S05]  /*8300*/  WARPSYNC.COLLECTIVE R30, `(.L_x_854) ;  /* 0x000000001e087348 */ /* 0x000fea0003c00000 */
[----:B------:R0:W1:Y:S02]  /*8310*/  SHFL.BFLY P2, R38, R35, R32, R33 ;  /* 0x0c00002023267389 */ /* 0x0000640000040021 */
[----:B01----:R-:W-:Y:S01]  /*8320*/  ENDCOLLECTIVE ;  /* 0x000000000000791b */ /* 0x003fe20003800000 */
.L_x_854:
        /* <DEDUP_REMOVED lines=12> */
.L_x_855:
[----:B------:R-:W-:-:S05]  /*83f0*/  FADD.FTZ R41, R41, R26 ;  /* 0x0000001a29297221 */ /* 0x000fca0000010000 */
[----:B------:R-:W-:Y:S01]  /*8400*/  MOV R35, R41 ;  /* 0x0000002900237202 */ /* 0x000fe20000000f00 */
[----:B------:R-:W-:-:S07]  /*8410*/  IMAD.MOV.U32 R43, RZ, RZ, R38 ;  /* 0x000000ffff2b7224 */ /* 0x000fce00078e0026 */
[----:B------:R-:W-:Y:S05]  /*8420*/  WARPSYNC.COLLECTIVE R30, `(.L_x_856) ;  /* 0x000000001e087348 */ /* 0x000fea0003c00000 */
[----:B------:R0:W1:Y:S02]  /*8430*/  SHFL.BFLY P2, R38, R35, R32, R33 ;  /* 0x0c00002023267389 */ /* 0x0000640000040021 */
[----:B01----:R-:W-:Y:S01]  /*8440*/  ENDCOLLECTIVE ;  /* 0x000000000000791b */ /* 0x003fe20003800000 */
.L_x_856:
        /* <DEDUP_REMOVED lines=9> */
.L_x_857:
        /* <DEDUP_REMOVED lines=9> */
.L_x_858:
        /* <DEDUP_REMOVED lines=8> */
.L_x_859:
[----:B------:R-:W-:-:S05]  /*85f0*/  FADD.FTZ R29, R27, R20 ;  /* 0x000000141b1d7221 */ /* 0x000fca0000010000 */
[----:B------:R-:W-:Y:S02]  /*8600*/  MOV R35, R29 ;  /* 0x0000001d00237202 */ /* 0x000fe40000000f00 */
[----:B------:R-:W-:-:S07]  /*8610*/  MOV R27, R38 ;  /* 0x00000026001b7202 */ /* 0x000fce0000000f00 */
[----:B------:R-:W-:Y:S05]  /*8620*/  WARPSYNC.COLLECTIVE R30, `(.L_x_860) ;  /* 0x000000001e087348 */ /* 0x000fea0003c00000 */
[----:B------:R0:W1:Y:S02]  /*8630*/  SHFL.BFLY P2, R38, R35, R32, R33 ;  /* 0x0c00002023267389 */ /* 0x0000640000040021 */
[----:B01----:R-:W-:Y:S01]  /*8640*/  ENDCOLLECTIVE ;  /* 0x000000000000791b */ /* 0x003fe20003800000 */
.L_x_860:
[----:B------:R-:W-:Y:S01]  /*8650*/  FADD.FTZ R27, R28, R27 ;  /* 0x0000001b1c1b7221 */ /* 0x000fe20000010000 */
[----:B------:R-:W-:Y:S01]  /*8660*/  HFMA2.MMA R32, -RZ, RZ, 0, 4.76837158203125e-07 ;  /* 0x00000008ff207435 */ /* 0x000fe200000001ff */
[----:B------:R-:W-:Y:S01]  /*8670*/  MOV R35, R25 ;  /* 0x0000001900237202 */ /* 0x000fe20000000f00 */
[----:B------:R-:W-:-:S09]  /*8680*/  IMAD.MOV.U32 R26, RZ, RZ, R38 ;  /* 0x000000ffff1a7224 */ /* 0x000fd200078e0026 */
[----:B------:R-:W-:Y:S05]  /*8690*/  WARPSYNC.COLLECTIVE R30, `(.L_x_861) ;  /* 0x000000001e087348 */ /* 0x000fea0003c00000 */
[----:B------:R0:W1:Y:S02]  /*86a0*/  SHFL.BFLY P2, R38, R35, R32, R33 ;  /* 0x0c00002023267389 */ /* 0x0000640000040021 */
[----:B01----:R-:W-:Y:S01]  /*86b0*/  ENDCOLLECTIVE ;  /* 0x000000000000791b */ /* 0x003fe20003800000 */
.L_x_861:
[----:B------:R-:W-:Y:S01]  /*86c0*/  FADD.FTZ R26, R29, R26 ;  /* 0x0000001a1d1a7221 */ /* 0x000fe20000010000 */
[----:B------:R-:W-:Y:S01]  /*86d0*/  IMAD.MOV.U32 R35, RZ, RZ, R24 ;  /* 0x000000ffff237224 */ /* 0x000fe200078e0018 */
[----:B------:R-:W-:-:S07]  /*86e0*/  MOV R42, R38 ;  /* 0x00000026002a7202 */ /* 0x000fce0000000f00 */
[----:B------:R-:W-:Y:S05]  /*86f0*/  WARPSYNC.COLLECTIVE R30, `(.L_x_862) ;  /* 0x000000001e087348 */ /* 0x000fea0003c00000 */
[----:B------:R0:W1:Y:S02]  /*8700*/  SHFL.BFLY P2, R38, R35, R32, R33 ;  /* 0x0c00002023267389 */ /* 0x0000640000040021 */
[----:B01----:R-:W-:Y:S01]  /*8710*/  ENDCOLLECTIVE ;  /* 0x000000000000791b */ /* 0x003fe20003800000 */
.L_x_862:
        /* <DEDUP_REMOVED lines=11> */
.L_x_863:
[----:B------:R-:W-:-:S05]  /*87d0*/  FADD.FTZ R23, R43, R24 ;  /* 0x000000182b177221 */ /* 0x000fca0000010000 */
[----:B------:R-:W-:Y:S01]  /*87e0*/  MOV R35, R23 ;  /* 0x0000001700237202 */ /* 0x000fe20000000f00 */
[----:B------:R-:W-:-:S07]  /*87f0*/  IMAD.MOV.U32 R25, RZ, RZ, R38 ;  /* 0x000000ffff197224 */ /* 0x000fce00078e0026 */
[----:B------:R-:W-:Y:S05]  /*8800*/  WARPSYNC.COLLECTIVE R30, `(.L_x_864) ;  /* 0x000000001e087348 */ /* 0x000fea0003c00000 */
[----:B------:R0:W1:Y:S02]  /*8810*/  SHFL.BFLY P2, R38, R35, R32, R33 ;  /* 0x0c00002023267389 */ /* 0x0000640000040021 */
[----:B01----:R-:W-:Y:S01]  /*8820*/  ENDCOLLECTIVE ;  /* 0x000000000000791b */ /* 0x003fe20003800000 */
.L_x_864:
        /* <DEDUP_REMOVED lines=12> */
.L_x_865:
[----:B------:R-:W-:Y:S02]  /*88f0*/  MOV R35, R40 ;  /* 0x0000002800237202 */ /* 0x000fe40000000f00 */
[----:B------:R-:W-:-:S07]  /*8900*/  MOV R22, R38 ;  /* 0x0000002600167202 */ /* 0x000fce0000000f00 */
[----:B------:R-:W-:Y:S05]  /*8910*/  WARPSYNC.COLLECTIVE R30, `(.L_x_866) ;  /* 0x000000001e087348 */ /* 0x000fea0003c00000 */
[----:B------:R0:W1:Y:S02]  /*8920*/  SHFL.BFLY P2, R38, R35, R32, R33 ;  /* 0x0c00002023267389 */ /* 0x0000640000040021 */
[----:B01----:R-:W-:Y:S01]  /*8930*/  ENDCOLLECTIVE ;  /* 0x000000000000791b */ /* 0x003fe20003800000 */
.L_x_866:
[----:B------:R-:W-:Y:S01]  /*8940*/  FADD.FTZ R24, R25, R22 ;  /* 0x0000001619187221 */ /* 0x000fe20000010000 */
[----:B------:R-:W-:-:S04]  /*8950*/  HFMA2.MMA R32, -RZ, RZ, 0, 5.9604644775390625e-08 ;  /* 0x00000001ff207435 */ /* 0x000fc800000001ff */
[----:B------:R-:W-:Y:S01]  /*8960*/  MOV R35, R24 ;  /* 0x0000001800237202 */ /* 0x000fe20000000f00 */
[----:B------:R-:W-:-:S07]  /*8970*/  IMAD.MOV.U32 R23, RZ, RZ, R38 ;  /* 0x000000ffff177224 */ /* 0x000fce00078e0026 */
[----:B------:R-:W-:Y:S05]  /*8980*/  WARPSYNC.COLLECTIVE R30, `(.L_x_867) ;  /* 0x000000001e087348 */ /* 0x000fea0003c00000 */
[----:B------:R0:W1:Y:S02]  /*8990*/  SHFL.BFLY P2, R38, R35, R32, R33 ;  /* 0x0c00002023267389 */ /* 0x0000640000040021 */
[----:B01----:R-:W-:Y:S01]  /*89a0*/  ENDCOLLECTIVE ;  /* 0x000000000000791b */ /* 0x003fe20003800000 */
.L_x_867:
[----:B------:R-:W-:-:S05]  /*89b0*/  FADD.FTZ R25, R40, R23 ;  /* 0x0000001728197221 */ /* 0x000fca0000010000 */
[----:B------:R-:W-:Y:S01]  /*89c0*/  MOV R35, R25 ;  /* 0x0000001900237202 */ /* 0x000fe20000000f00 */
[----:B------:R-:W-:-:S07]  /*89d0*/  IMAD.MOV.U32 R23, RZ, RZ, R38 ;  /* 0x000000ffff177224 */ /* 0x000fce00078e0026 */
[----:B------:R-:W-:Y:S05]  /*89e0*/  WARPSYNC.COLLECTIVE R30, `(.L_x_868) ;  /* 0x000000001e087348 */ /* 0x000fea0003c00000 */
[----:B------:R0:W1:Y:S02]  /*89f0*/  SHFL.BFLY P2, R38, R35, R32, R33 ;  /* 0x0c00002023267389 */ /* 0x0000640000040021 */
[----:B01----:R-:W-:Y:S01]  /*8a00*/  ENDCOLLECTIVE ;  /* 0x000000000000791b */ /* 0x003fe20003800000 */
.L_x_868:
        /* <DEDUP_REMOVED lines=9> */
.L_x_869:
        /* <DEDUP_REMOVED lines=9> */
.L_x_870:
[----:B------:R-:W-:Y:S01]  /*8b30*/  FADD.FTZ R21, R21, R18 ;  /* 0x0000001215157221 */ /* 0x000fe20000010000 */
[----:B------:R-:W-:-:S04]  /*8b40*/  HFMA2.MMA R32, -RZ, RZ, 0, 2.384185791015625e-07 ;  /* 0x00000004ff207435 */ /* 0x000fc800000001ff */
[----:B------:R-:W-:Y:S01]  /*8b50*/  MOV R35, R21 ;  /* 0x0000001500237202 */ /* 0x000fe20000000f00 */
[----:B------:R-:W-:-:S07]  /*8b60*/  IMAD.MOV.U32 R20, RZ, RZ, R38 ;  /* 0x000000ffff147224 */ /* 0x000fce00078e0026 */
[----:B------:R-:W-:Y:S05]  /*8b70*/  WARPSYNC.COLLECTIVE R30, `(.L_x_871) ;  /* 0x000000001e087348 */ /* 0x000fea0003c00000 */
[----:B------:R0:W1:Y:S02]  /*8b80*/  SHFL.BFLY P2, R38, R35, R32, R33 ;  /* 0x0c00002023267389 */ /* 0x0000640000040021 */
[----:B01----:R-:W-:Y:S01]  /*8b90*/  ENDCOLLECTIVE ;  /* 0x000000000000791b */ /* 0x003fe20003800000 */
.L_x_871:
[----:B------:R-:W-:-:S04]  /*8ba0*/  FADD.FTZ R42, R20, R19 ;  /* 0x00000013142a7221 */ /* 0x000fc80000010000 */
[----:B------:R-:W-:Y:S01]  /*8bb0*/  IMAD.MOV.U32 R35, RZ, RZ, R42 ;  /* 0x000000ffff237224 */ /* 0x000fe200078e002a */
[----:B------:R-:W-:-:S07]  /*8bc0*/  MOV R18, R38 ;  /* 0x0000002600127202 */ /* 0x000fce0000000f00 */
[----:B------:R-:W-:Y:S05]  /*8bd0*/  WARPSYNC.COLLECTIVE R30, `(.L_x_872) ;  /* 0x000000001e087348 */ /* 0x000fea0003c00000 */
[----:B------:R0:W1:Y:S02]  /*8be0*/  SHFL.BFLY P2, R38, R35, R32, R33 ;  /* 0x0c00002023267389 */ /* 0x0000640000040021 */
[----:B01----:R-:W-:Y:S01]  /*8bf0*/  ENDCOLLECTIVE ;  /* 0x000000000000791b */ /* 0x003fe20003800000 */
.L_x_872:
        /* <DEDUP_REMOVED lines=9> */
.L_x_873:
        /* <DEDUP_REMOVED lines=13> */
.L_x_874:
        /* <DEDUP_REMOVED lines=8> */
.L_x_875:
[----:B------:R-:W-:-:S05]  /*8de0*/  FADD.FTZ R42, R42, R43 ;  /* 0x0000002b2a2a7221 */ /* 0x000fca0000010000 */
[----:B------:R-:W-:Y:S02]  /*8df0*/  MOV R35, R42 ;  /* 0x0000002a00237202 */ /* 0x000fe40000000f00 */
[----:B------:R-:W-:-:S07]  /*8e00*/  MOV R27, R38 ;  /* 0x00000026001b7202 */ /* 0x000fce0000000f00 */
[----:B------:R-:W-:Y:S05]  /*8e10*/  WARPSYNC.COLLECTIVE R30, `(.L_x_876) ;  /* 0x000000001e087348 */ /* 0x000fea0003c00000 */
[----:B------:R0:W1:Y:S02]  /*8e20*/  SHFL.BFLY P2, R38, R35, R32, R33 ;  /* 0x0c00002023267389 */ /* 0x0000640000040021 */
[----:B01----:R-:W-:Y:S01]  /*8e30*/  ENDCOLLECTIVE ;  /* 0x000000000000791b */ /* 0x003fe20003800000 */
.L_x_876:
[----:B------:R-:W-:Y:S01]  /*8e40*/  FADD.FTZ R22, R40, R27 ;  /* 0x0000001b28167221 */ /* 0x000fe20000010000 */
[----:B------:R-:W-:Y:S06]  /*8e50*/  BRA `(.L_x_877) ;  /* 0xffffffe400287947 */ /* 0x000fec000383ffff */
.L_x_878:
        /* <DEDUP_REMOVED lines=10> */
.L_x_3912:


//--------------------- .text._ZN13group_norm_v218gn_bwd_cuda_kernelI13__nv_bfloat16Li480ELi3ELi16ELi120ELi256ELb1ELb1ELi2ELi960ELi960ELi4ELb1ELi2ELb0ELb0ELNS_15WgradSyncMethodE3ENS_16CompileConditionILi900EEEEEvPT_S6_S6_PKS5_S8_S8_S8_PKfflPfPj --------------------------
	.section	.text._ZN13group_norm_v218gn_bwd_cuda_kernelI13__nv_bfloat16Li480ELi3ELi16ELi120ELi256ELb1ELb1ELi2ELi960ELi960ELi4ELb1ELi2ELb0ELb0ELNS_15WgradSyncMethodE3ENS_16CompileConditionILi900EEEEEvPT_S6_S6_PKS5_S8_S8_S8_PKfflPfPj,"ax",@progbits
	.align	128
        .global         _ZN13group_norm_v218gn_bwd_cuda_kernelI13__nv_bfloat16Li480ELi3ELi16ELi120ELi256ELb1ELb1ELi2ELi960ELi960ELi4ELb1ELi2ELb0ELb0ELNS_15WgradSyncMethodE3ENS_16CompileConditionILi900EEEEEvPT_S6_S6_PKS5_S8_S8_S8_PKfflPfPj
        .type           _ZN13group_norm_v218gn_bwd_cuda_kernelI13__nv_bfloat16Li480ELi3ELi16ELi120ELi256ELb1ELb1ELi2ELi960ELi960ELi4ELb1ELi2ELb0ELb0ELNS_15WgradSyncMethodE3ENS_16CompileConditionILi900EEEEEvPT_S6_S6_PKS5_S8_S8_S8_PKfflPfPj,@function
        .size           _ZN13group_norm_v218gn_bwd_cuda_kernelI13__nv_bfloat16Li480ELi3ELi16ELi120ELi256ELb1ELb1ELi2ELi960ELi960ELi4ELb1ELi2ELb0ELb0ELNS_15WgradSyncMethodE3ENS_16CompileConditionILi900EEEEEvPT_S6_S6_PKS5_S8_S8_S8_PKfflPfPj,(.L_x_3913 - _ZN13group_norm_v218gn_bwd_cuda_kernelI13__nv_bfloat16Li480ELi3ELi16ELi120ELi256ELb1ELb1ELi2ELi960ELi960ELi4ELb1ELi2ELb0ELb0ELNS_15WgradSyncMethodE3ENS_16CompileConditionILi900EEEEEvPT_S6_S6_PKS5_S8_S8_S8_PKfflPfPj)
        .other          _ZN13group_norm_v218gn_bwd_cuda_kernelI13__nv_bfloat16Li480ELi3ELi16ELi120ELi256ELb1ELb1ELi2ELi960ELi960ELi4ELb1ELi2ELb0ELb0ELNS_15WgradSyncMethodE3ENS_16CompileConditionILi900EEEEEvPT_S6_S6_PKS5_S8_S8_S8_PKfflPfPj,@"STO_CUDA_ENTRY STV_DEFAULT"
_ZN13group_norm_v218gn_bwd_cuda_kernelI13__nv_bfloat16Li480ELi3ELi16ELi120ELi256ELb1ELb1ELi2ELi960ELi960ELi4ELb1ELi2ELb0ELb0ELNS_15WgradSyncMethodE3ENS_16CompileConditionILi900EEEEEvPT_S6_S6_PKS5_S8_S8_S8_PKfflPfPj:
.text._ZN13group_norm_v218gn_bwd_cuda_kernelI13__nv_bfloat16Li480ELi3ELi16ELi120ELi256ELb1ELb1ELi2ELi960ELi960ELi4ELb1ELi2ELb0ELb0ELNS_15WgradSyncMethodE3ENS_16CompileConditionILi900EEEEEvPT_S6_S6_PKS5_S8_S8_S8_PKfflPfPj:
        /* <DEDUP_REMOVED lines=32> */
.L_x_881:
[----:B------:R-:W2:Y:S04]  /*0200*/  LD.E.STRONG.GPU R0, desc[UR12][R2.64] ;  /* 0x0000000c02007980 */ /* 0x000ea8000c10f900 */
[----:B--2---:R-:W-:Y:S01]  /*0210*/  CCTL.IVALL ;  /* 0x00000000ff00798f */ /* 0x004fe20002000000 */
[----:B------:R-:W-:Y:S05]  /*0220*/  YIELD ;  /* 0x0000000000007946 */ /* 0x000fea0003800000 */
[----:B-----5:R-:W-:-:S04]  /*0230*/  LOP3.LUT R0, R0, R5, RZ, 0x3c, !PT ;  /* 0x0000000500007212 */ /* 0x020fc800078e3cff */
[----:B------:R-:W-:-:S13]  /*0240*/  ISETP.GT.AND P0, PT, R0, -0x1, PT ;  /* 0xffffffff0000780c */ /* 0x000fda0003f04270 */
[----:B------:R-:W-:Y:S05]  /*0250*/  @P0 BRA `(.L_x_881) ;  /* 0xfffffffc00e80947 */ /* 0x000fea000383ffff */
.L_x_880:
[----:B------:R-:W-:Y:S05]  /*0260*/  WARPSYNC.ALL ;  /* 0x0000000000007948 */ /* 0x000fea0003800000 */
[----:B------:R-:W-:Y:S06]  /*0270*/  BAR.SYNC.DEFER_BLOCKING 0x0 ;  /* 0x0000000000007b1d */ /* 0x000fec0000010000 */
[----:B------:R-:W-:Y:S05]  /*0280*/  BRA `(.L_x_882) ;  /* 0x0000002c00ac7947 */ /* 0x000fea0003800000 */
.L_x_879:
        /* <DEDUP_REMOVED lines=9> */
[----:B0-----:R-:W-:-:S02]  /*0320*/  IADD3 R5, R11, 0x1e0, RZ ;  /* 0x000001e00b057810 */ /* 0x001fc40007ffe0ff */
[----:B------:R-:W-:Y:S02]  /*0330*/  SHF.R.S32.HI R3, RZ, 0x1f, R11 ;  /* 0x0000001fff037819 */ /* 0x000fe4000001140b */
[----:B------:R-:W-:Y:S02]  /*0340*/  SHF.R.S32.HI R6, RZ, 0x1f, R5 ;  /* 0x0000001fff067819 */ /* 0x000fe40000011405 */
[----:B------:R-:W-:Y:S02]  /*0350*/  LEA.HI R4, R3, R11, RZ, 0x2 ;  /* 0x0000000b03047211 */ /* 0x000fe400078f10ff */
[----:B------:R-:W-:Y:S02]  /*0360*/  LEA.HI R7, R6, R5, RZ, 0x2 ;  /* 0x0000000506077211 */ /* 0x000fe400078f10ff */
[----:B------:R-:W-:Y:S02]  /*0370*/  SHF.R.S32.HI R12, RZ, 0x2, R4 ;  /* 0x00000002ff0c7819 */ /* 0x000fe40000011404 */
[----:B------:R-:W-:-:S02]  /*0380*/  SHF.R.S32.HI R10, RZ, 0x2, R7 ;  /* 0x00000002ff0a7819 */ /* 0x000fc40000011407 */
[----:B-1----:R-:W-:Y:S02]  /*0390*/  LEA R2, R9, R0, 0x18 ;  /* 0x0000000009027211 */ /* 0x002fe400078ec0ff */
[----:B------:R-:W-:Y:S01]  /*03a0*/  LOP3.LUT R8, R7, 0xfffffffc, RZ, 0xc0, !PT ;  /* 0xfffffffc07087812 */ /* 0x000fe200078ec0ff */
[----:B------:R-:W-:Y:S01]  /*03b0*/  VIADD R7, R10, 0xf0 ;  /* 0x000000f00a077836 */ /* 0x000fe20000000000 */
[----:B------:R-:W-:Y:S01]  /*03c0*/  IADD3 R0, R12, 0xf0, RZ ;  /* 0x000000f00c007810 */ /* 0x000fe20007ffe0ff */
[----:B------:R0:W-:Y:S01]  /*03d0*/  STL [R1+0x4], R10 ;  /* 0x0000040a01007387 */ /* 0x0001e20000100800 */
[----:B------:R-:W-:Y:S02]  /*03e0*/  LOP3.LUT R4, R4, 0xfffffffc, RZ, 0xc0, !PT ;  /* 0xfffffffc04047812 */ /* 0x000fe400078ec0ff */
[----:B------:R-:W-:Y:S02]  /*03f0*/  LEA.HI R6, R6, R5, RZ, 0x4 ;  /* 0x0000000506067211 */ /* 0x000fe400078f20ff */
[----:B------:R-:W-:Y:S01]  /*0400*/  IADD3 R8, R5, -R8, RZ ;  /* 0x8000000805087210 */ /* 0x000fe20007ffe0ff */
[----:B------:R-:W-:Y:S01]  /*0410*/  IMAD.IADD R4, R11, 0x1, -R4 ;  /* 0x000000010b047824 */ /* 0x000fe200078e0a04 */
[----:B------:R-:W-:-:S02]  /*0420*/  SHF.R.S32.HI R5, RZ, 0x1f, R0 ;  /* 0x0000001fff057819 */ /* 0x000fc40000011400 */
[----:B------:R-:W-:Y:S02]  /*0430*/  LEA.HI R3, R3, R11, RZ, 0x4 ;  /* 0x0000000b03037211 */ /* 0x000fe400078f20ff */
[----:B0-----:R-:W-:Y:S02]  /*0440*/  SHF.R.S32.HI R10, RZ, 0x1f, R7 ;  /* 0x0000001fff0a7819 */ /* 0x001fe40000011407 */
[----:B------:R-:W-:Y:S02]  /*0450*/  LEA.HI R5, R5, R0, RZ, 0x2 ;  /* 0x0000000005057211 */ /* 0x000fe400078f10ff */
[----:B------:R-:W-:Y:S02]  /*0460*/  SHF.R.U32.HI R3, RZ, 0x4, R3 ;  /* 0x00000004ff037819 */ /* 0x000fe40000011603 */
[----:B------:R-:W-:Y:S02]  /*0470*/  LEA.HI R10, R10, R7, RZ, 0x2 ;  /* 0x000000070a0a7211 */ /* 0x000fe400078f10ff */
[----:B------:R-:W-:-:S02]  /*0480*/  SHF.R.U32.HI R5, RZ, 0x2, R5 ;  /* 0x00000002ff057819 */ /* 0x000fc40000011605 */
[C---:B------:R-:W-:Y:S02]  /*0490*/  LOP3.LUT R0, R4.reuse, 0x3, R3, 0x78, !PT ;  /* 0x0000000304007812 */ /* 0x040fe400078e7803 */
[----:B------:R-:W-:Y:S02]  /*04a0*/  SHF.R.U32.HI R7, RZ, 0x4, R6 ;  /* 0x00000004ff077819 */ /* 0x000fe40000011606 */
[----:B------:R-:W-:Y:S01]  /*04b0*/  SHF.R.U32.HI R9, RZ, 0x2, R10 ;  /* 0x00000002ff097819 */ /* 0x000fe2000001160a */
[----:B------:R0:W-:Y:S01]  /*04c0*/  STL [R1+0x14], R0 ;  /* 0x0000140001007387 */ /* 0x0001e20000100800 */
[----:B------:R-:W-:Y:S02]  /*04d0*/  LOP3.LUT R4, R4, 0x3, R5, 0x78, !PT ;  /* 0x0000000304047812 */ /* 0x000fe400078e7805 */
[----:B------:R-:W-:-:S03]  /*04e0*/  LOP3.LUT R3, R8, 0x3, R7, 0x78, !PT ;  /* 0x0000000308037812 */ /* 0x000fc600078e7807 */
[----:B------:R1:W-:Y:S01]  /*04f0*/  STL [R1+0x10], R4 ;  /* 0x0000100401007387 */ /* 0x0003e20000100800 */
[----:B0-----:R-:W-:-:S03]  /*0500*/  LOP3.LUT R0, R8, 0x3, R9, 0x78, !PT ;  /* 0x0000000308007812 */ /* 0x001fc600078e7809 */
[----:B------:R1:W-:Y:S04]  /*0510*/  STL [R1+0xc], R3 ;  /* 0x00000c0301007387 */ /* 0x0003e80000100800 */
[----:B------:R1:W-:Y:S02]  /*0520*/  STL [R1+0x8], R0 ;  /* 0x0000080001007387 */ /* 0x0003e40000100800 */
.L_x_898:
[----:B-12---:R-:W0:Y:S01]  /*0530*/  S2R R0, SR_TID.X ;  /* 0x0000000000007919 */ /* 0x006e220000002100 */
[----:B------:R-:W-:Y:S01]  /*0540*/  ULOP3.LUT UR8, UR11, 0x1, URZ, 0xc0, !UPT ;  /* 0x000000010b087892 */ /* 0x000fe2000f8ec03f */
[----:B------:R-:W1:Y:S01]  /*0550*/  LDC.64 R12, c[0x0][0x238] ;  /* 0x00008e00ff0c7b82 */ /* 0x000e620000000a00 */
[----:B------:R-:W-:Y:S02]  /*0560*/  USHF.R.U64 UR9, UR11, 0x1, UR5 ;  /* 0x000000010b097899 */ /* 0x000fe40008001205 */
[----:B------:R-:W-:Y:S02]  /*0570*/  UIMAD UR14, UR8, 0x3c0, URZ ;  /* 0x000003c0080e78a4 */ /* 0x000fe4000f8e023f */
[----:B------:R-:W-:Y:S02]  /*0580*/  USHF.L.U32 UR8, UR16, 0x1, URZ ;  /* 0x0000000110087899 */ /* 0x000fe4000800063f */
[----:B------:R-:W-:Y:S01]  /*0590*/  IMAD.U32 R9, RZ, RZ, UR9 ;  /* 0x00000009ff097e24 */ /* 0x000fe2000f8e00ff */
[----:B------:R-:W-:Y:S01]  /*05a0*/  MOV R3, UR9 ;  /* 0x0000000900037c02 */ /* 0x000fe20008000f00 */
[----:B------:R-:W-:Y:S01]  /*05b0*/  ULOP3.LUT UR8, UR8, 0xfe, URZ, 0xc0, !UPT ;  /* 0x000000fe08087892 */ /* 0x000fe2000f8ec03f */
[----:B------:R-:W-:Y:S01]  /*05c0*/  ULDC.64 UR18, c[0x0][0x248] ;  /* 0x0000920000127ab9 */ /* 0x000fe20000000a00 */
[----:B0-----:R-:W-:-:S05]  /*05d0*/  IMAD.WIDE.U32 R30, R0, -0x77777777, RZ ;  /* 0x88888889001e7825 */ /* 0x001fca00078e00ff */
[----:B------:R-:W-:-:S05]  /*05e0*/  SHF.R.U32.HI R30, RZ, 0x7, R31 ;  /* 0x00000007ff1e7819 */ /* 0x000fca000001161f */
[----:B------:R-:W-:Y:S02]  /*05f0*/  IMAD R26, R30, -0xf0, R0 ;  /* 0xffffff101e1a7824 */ /* 0x000fe400078e0200 */
[----:B------:R-:W-:-:S03]  /*0600*/  IMAD.U32 R0, RZ, RZ, UR9 ;  /* 0x00000009ff007e24 */ /* 0x000fc6000f8e00ff */
[----:B------:R-:W-:-:S05]  /*0610*/  LEA R10, R26, UR14, 0x2 ;  /* 0x0000000e1a0a7c11 */ /* 0x000fca000f8e10ff */
[----:B------:R-:W-:Y:S01]  /*0620*/  IMAD.WIDE.U32 R4, R10, -0x77777777, RZ ;  /* 0x888888890a047825 */ /* 0x000fe200078e00ff */
[----:B------:R-:W-:Y:S01]  /*0630*/  IADD3 R4, R30, UR8, RZ ;  /* 0x000000081e047c10 */ /* 0x000fe2000fffe0ff */
[----:B------:R-:W-:-:S03]  /*0640*/  USHF.R.U32.HI UR8, URZ, 0x1, UR5 ;  /* 0x000000013f087899 */ /* 0x000fc60008011605 */
[----:B------:R-:W-:Y:S01]  /*0650*/  SHF.R.U32.HI R7, RZ, 0x6, R5 ;  /* 0x00000006ff077819 */ /* 0x000fe20000011605 */
[----:B------:R-:W-:Y:S02]  /*0660*/  IMAD R4, R4, 0x780, RZ ;  /* 0x0000078004047824 */ /* 0x000fe400078e02ff */
[----:B------:R-:W-:Y:S01]  /*0670*/  MOV R6, UR8 ;  /* 0x0000000800067c02 */ /* 0x000fe20008000f00 */
[----:B------:R-:W-:Y:S01]  /*0680*/  IMAD.MOV.U32 R5, RZ, RZ, RZ ;  /* 0x000000ffff057224 */ /* 0x000fe200078e00ff */
[----:B------:R-:W-:Y:S01]  /*0690*/  LEA R0, P0, R0, R7, 0x4 ;  /* 0x0000000700007211 */ /* 0x000fe200078020ff */
[----:B------:R0:W-:Y:S01]  /*06a0*/  STL [R1], R7 ;  /* 0x0000000701007387 */ /* 0x0001e20000100800 */
[----:B------:R-:W-:Y:S01]  /*06b0*/  UIMAD UR8, UR8, 0x78000, URZ ;  /* 0x00078000080878a4 */ /* 0x000fe2000f8e023f */
[----:B------:R-:W-:Y:S01]  /*06c0*/  IMAD.WIDE.U32 R4, R3, 0x78000, R4 ;  /* 0x0007800003047825 */ /* 0x000fe200078e0004 */
[----:B------:R-:W-:Y:S02]  /*06d0*/  LEA.HI.X R9, R9, RZ, R6, 0x4, P0 ;  /* 0x000000ff09097211 */ /* 0x000fe400000f2406 */
[----:B------:R-:W-:-:S02]  /*06e0*/  LEA R16, P0, R0, UR18, 0x3 ;  /* 0x0000001200107c11 */ /* 0x000fc4000f8018ff */
[----:B------:R-:W-:Y:S02]  /*06f0*/  SHF.R.S32.HI R3, RZ, 0x1f, R10 ;  /* 0x0000001fff037819 */ /* 0x000fe4000001140a */
[----:B------:R-:W-:Y:S01]  /*0700*/  LEA.HI.X R17, R0, UR19, R9, 0x3, P0 ;  /* 0x0000001300117c11 */ /* 0x000fe200080f1c09 */
[----:B0-----:R-:W0:Y:S01]  /*0710*/  LDC.64 R6, c[0x0][0x240] ;  /* 0x00009000ff067b82 */ /* 0x001e220000000a00 */
[----:B------:R-:W-:-:S04]  /*0720*/  IADD3 R35, P1, R10, R4, RZ ;  /* 0x000000040a237210 */ /* 0x000fc80007f3e0ff */
[----:B------:R-:W2:Y:S01]  /*0730*/  LDG.E.64.CONSTANT R16, desc[UR12][R16.64] ;  /* 0x0000000c10107981 */ /* 0x000ea2000c1e9b00 */
[----:B------:R-:W-:Y:S01]  /*0740*/  IADD3.X R4, R3, UR8, R5, P1, !PT ;  /* 0x0000000803047c10 */ /* 0x000fe20008ffe405 */
[----:B------:R-:W-:Y:S01]  /*0750*/  ULDC.64 UR8, c[0x0][0x230] ;  /* 0x00008c0000087ab9 */ /* 0x000fe20000000a00 */
[C---:B------:R-:W-:Y:S02]  /*0760*/  SHF.L.U32 R34, R35.reuse, 0x1, RZ ;  /* 0x0000000123227819 */ /* 0x040fe400000006ff */
[----:B------:R-:W-:Y:S02]  /*0770*/  SHF.L.U64.HI R35, R35, 0x1, R4 ;  /* 0x0000000123237819 */ /* 0x000fe40000010204 */
[----:B------:R-:W-:-:S04]  /*0780*/  IADD3 R14, P0, R34, UR8, RZ ;  /* 0x00000008220e7c10 */ /* 0x000fc8000ff1e0ff */
[----:B------:R-:W-:Y:S01]  /*0790*/  IADD3.X R15, R35, UR9, RZ, P0, !PT ;  /* 0x00000009230f7c10 */ /* 0x000fe200087fe4ff */
[----:B-1----:R-:W-:Y:S01]  /*07a0*/  IMAD.WIDE R12, R10, 0x2, R12 ;  /* 0x000000020a0c7825 */ /* 0x002fe200078e020c */
[----:B------:R-:W-:-:S04]  /*07b0*/  ULDC.64 UR8, c[0x0][0x228] ;  /* 0x00008a0000087ab9 */ /* 0x000fc80000000a00 */
[----:B------:R-:W3:Y:S01]  /*07c0*/  LDG.E.64.CONSTANT R14, desc[UR12][R14.64] ;  /* 0x0000000c0e0e7981 */ /* 0x000ee2000c1e9b00 */
[----:B0-----:R-:W-:-:S03]  /*07d0*/  IMAD.WIDE R10, R10, 0x2, R6 ;  /* 0x000000020a0a7825 */ /* 0x001fc600078e0206 */
[----:B------:R-:W4:Y:S04]  /*07e0*/  LDG.E.64.CONSTANT R12, desc[UR12][R12.64] ;  /* 0x0000000c0c0c7981 */ /* 0x000f28000c1e9b00 */
[----:B------:R-:W5:Y:S01]  /*07f0*/  LDG.E.64.CONSTANT R10, desc[UR12][R10.64] ;  /* 0x0000000c0a0a7981 */ /* 0x000f62000c1e9b00 */
[----:B------:R-:W-:Y:S01]  /*0800*/  IADD3 R8, P0, R34, UR8, RZ ;  /* 0x0000000822087c10 */ /* 0x000fe2000ff1e0ff */
[----:B------:R-:W-:-:S03]  /*0810*/  ULDC UR8, c[0x0][0x250] ;  /* 0x0000940000087ab9 */ /* 0x000fc60000000800 */
[----:B------:R-:W-:-:S06]  /*0820*/  IADD3.X R9, R35, UR9, RZ, P0, !PT ;  /* 0x0000000923097c10 */ /* 0x000fcc00087fe4ff */
[----:B------:R-:W5:Y:S01]  /*0830*/  LDG.E.64.CONSTANT R8, desc[UR12][R8.64] ;  /* 0x0000000c08087981 */ /* 0x000f62000c1e9b00 */
[----:B------:R-:W-:Y:S01]  /*0840*/  IMAD R31, R26, 0x18, R2 ;  /* 0x000000181a1f7824 */ /* 0x000fe200078e0202 */
[----:B------:R-:W-:-:S04]  /*0850*/  UIADD3 UR9, UP0, UR11, 0x2, URZ ;  /* 0x000000020b097890 */ /* 0x000fc8000ff1e03f */
[----:B------:R-:W-:Y:S02]  /*0860*/  UIADD3.X UR10, URZ, UR5, URZ, UP0, !UPT ;  /* 0x000000053f0a7290 */ /* 0x000fe400087fe43f */
[----:B------:R-:W-:-:S04]  /*0870*/  UISETP.GE.U32.AND UP0, UPT, UR9, UR15, UPT ;  /* 0x0000000f0900728c */ /* 0x000fc8000bf06070 */
[----:B------:R-:W-:-:S06]  /*0880*/  UISETP.GE.AND.EX UP0, UPT, UR10, UR7, UPT, UP0 ;  /* 0x000000070a00728c */ /* 0x000fcc000bf06300 */
[----:B------:R-:W-:Y:S01]  /*0890*/  PLOP3.LUT P0, PT, PT, PT, UP0, 0x80, 0x0 ;  /* 0x000000000000781c */ /* 0x000fe20003f0f008 */
[----:B--2---:R-:W-:-:S06]  /*08a0*/  FADD.FTZ R3, R17, UR8 ;  /* 0x0000000811037e21 */ /* 0x004fcc0008010000 */
[----:B------:R-:W0:Y:S01]  /*08b0*/  MUFU.RSQ R3, R3 ;  /* 0x0000000300037308 */ /* 0x000e220000001400 */
[----:B---3--:R-:W-:-:S04]  /*08c0*/  IMAD.U32 R5, R14, 0x10000, RZ ;  /* 0x000100000e057824 */ /* 0x008fc800078e00ff */
[----:B------:R-:W-:Y:S01]  /*08d0*/  FADD.FTZ R4, -R16, R5 ;  /* 0x0000000510047221 */ /* 0x000fe20000010100 */
[----:B----4-:R-:W-:Y:S01]  /*08e0*/  SHF.L.U32 R0, R12, 0x10, RZ ;  /* 0x000000100c007819 */ /* 0x010fe200000006ff */
[----:B-----5:R-:W-:Y:S02]  /*08f0*/  IMAD.U32 R6, R10, 0x10000, RZ ;  /* 0x000100000a067824 */ /* 0x020fe400078e00ff */
[----:B0-----:R-:W-:-:S04]  /*0900*/  FMUL.FTZ R33, R3, R4 ;  /* 0x0000000403217220 */ /* 0x001fc80000410000 */
[----:B------:R-:W-:Y:S01]  /*0910*/  FFMA.FTZ R6, R33, R0, R6 ;  /* 0x0000000021067223 */ /* 0x000fe20000010006 */
[----:B------:R-:W-:-:S03]  /*0920*/  SHF.L.U32 R5, R15, 0x10, RZ ;  /* 0x000000100f057819 */ /* 0x000fc600000006ff */
[----:B------:R-:W-:Y:S01]  /*0930*/  FMUL.FTZ R17, R6, -1.4426950216293334961 ;  /* 0xbfb8aa3b06117820 */ /* 0x000fe20000410000 */
[----:B------:R-:W-:Y:S01]  /*0940*/  PRMT R29, R14, 0x7632, R29 ;  /* 0x000076320e1d7816 */ /* 0x000fe2000000001d */
[----:B------:R-:W-:Y:S02]  /*0950*/  FADD.FTZ R5, -R16, R5 ;  /* 0x0000000510057221 */ /* 0x000fe40000010100 */
[----:B------:R-:W0:Y:S01]  /*0960*/  MUFU.EX2 R28, R17 ;  /* 0x00000011001c7308 */ /* 0x000e220000000800 */
[----:B------:R-:W-:Y:S01]  /*0970*/  SHF.L.U32 R29, R29, 0x10, RZ ;  /* 0x000000101d1d7819 */ /* 0x000fe200000006ff */
[----:B------:R-:W-:Y:S02]  /*0980*/  IMAD.U32 R4, R13, 0x10000, RZ ;  /* 0x000100000d047824 */ /* 0x000fe400078e00ff */
[----:B------:R-:W-:Y:S01]  /*0990*/  FMUL.FTZ R5, R3, R5 ;  /* 0x0000000503057220 */ /* 0x000fe20000410000 */
[----:B------:R-:W-:Y:S01]  /*09a0*/  IMAD.U32 R37, R11, 0x10000, RZ ;  /* 0x000100000b257824 */ /* 0x000fe200078e00ff */
[----:B------:R-:W-:Y:S01]  /*09b0*/  PRMT R7, R12, 0x7632, R7 ;  /* 0x000076320c077816 */ /* 0x000fe20000000007 */
[----:B------:R-:W-:Y:S01]  /*09c0*/  FADD.FTZ R29, -R16, R29 ;  /* 0x0000001d101d7221 */ /* 0x000fe20000010100 */
[----:B------:R-:W-:Y:S01]  /*09d0*/  PRMT R36, R10, 0x7632, R36 ;  /* 0x000076320a247816 */ /* 0x000fe20000000024 */
[----:B------:R-:W-:Y:S01]  /*09e0*/  FFMA.FTZ R37, R5, R4, R37 ;  /* 0x0000000405257223 */ /* 0x000fe20000010025 */
[----:B------:R-:W-:Y:S01]  /*09f0*/  SHF.L.U32 R7, R7, 0x10, RZ ;  /* 0x0000001007077819 */ /* 0x000fe200000006ff */
[----:B------:R-:W-:-:S02]  /*0a00*/  FMUL.FTZ R29, R3, R29 ;  /* 0x0000001d031d7220 */ /* 0x000fc40000410000 */
[----:B------:R-:W-:Y:S02]  /*0a10*/  IMAD.U32 R36, R36, 0x10000, RZ ;  /* 0x0001000024247824 */ /* 0x000fe400078e00ff */
[----:B------:R-:W-:Y:S02]  /*0a20*/  FMUL.FTZ R27, R37, -1.4426950216293334961 ;  /* 0xbfb8aa3b251b7820 */ /* 0x000fe40000410000 */
[----:B------:R-:W-:Y:S01]  /*0a30*/  FFMA.FTZ R36, R29, R7, R36 ;  /* 0x000000071d247223 */ /* 0x000fe20000010024 */
[----:B0-----:R-:W-:-:S03]  /*0a40*/  FADD.FTZ R28, R28, 1 ;  /* 0x3f8000001c1c7421 */ /* 0x001fc60000010000 */
[----:B------:R-:W0:Y:S01]  /*0a50*/  MUFU.EX2 R27, R27 ;  /* 0x0000001b001b7308 */ /* 0x000e220000000800 */
[----:B------:R-:W-:-:S07]  /*0a60*/  FMUL.FTZ R17, R36, -1.4426950216293334961 ;  /* 0xbfb8aa3b24117820 */ /* 0x000fce0000410000 */
[----:B------:R-:W1:Y:S08]  /*0a70*/  MUFU.RCP R28, R28 ;  /* 0x0000001c001c7308 */ /* 0x000e700000001000 */
[----:B------:R2:W3:Y:S01]  /*0a80*/  MUFU.EX2 R26, R17 ;  /* 0x00000011001a7308 */ /* 0x0004e20000000800 */
[----:B0-----:R-:W-:Y:S01]  /*0a90*/  FADD.FTZ R27, R27, 1 ;  /* 0x3f8000001b1b7421 */ /* 0x001fe20000010000 */
[----:B--2---:R-:W-:Y:S01]  /*0aa0*/  LEA R17, R30, R31, 0x3 ;  /* 0x0000001f1e117211 */ /* 0x004fe200078e18ff */
[----:B-1----:R-:W-:-:S05]  /*0ab0*/  FADD.FTZ R30, -R28, 1 ;  /* 0x3f8000001c1e7421 */ /* 0x002fca0000010100 */
[----:B------:R0:W1:Y:S01]  /*0ac0*/  MUFU.RCP R31, R27 ;  /* 0x0000001b001f7308 */ /* 0x0000620000001000 */
[----:B------:R-:W-:Y:S01]  /*0ad0*/  FFMA.FTZ R6, R6, R30, 1 ;  /* 0x3f80000006067423 */ /* 0x000fe2000001001e */
[----:B---3--:R-:W-:Y:S01]  /*0ae0*/  FADD.FTZ R26, R26, 1 ;  /* 0x3f8000001a1a7421 */ /* 0x008fe20000010000 */
[----:B0-----:R-:W-:-:S05]  /*0af0*/  PRMT R27, R15, 0x7632, R27 ;  /* 0x000076320f1b7816 */ /* 0x001fca000000001b */
[----:B------:R0:W2:Y:S01]  /*0b00*/  MUFU.RCP R30, R26 ;  /* 0x0000001a001e7308 */ /* 0x0000a20000001000 */
[----:B------:R-:W-:Y:S01]  /*0b10*/  FMUL.FTZ R6, R28, R6 ;  /* 0x000000061c067220 */ /* 0x000fe20000410000 */
[----:B------:R-:W-:-:S04]  /*0b20*/  IMAD.U32 R27, R27, 0x10000, RZ ;  /* 0x000100001b1b7824 */ /* 0x000fc800078e00ff */
[--C-:B------:R-:W-:Y:S01]  /*0b30*/  FADD.FTZ R28, -R16, R27.reuse ;  /* 0x0000001b101c7221 */ /* 0x100fe20000010100 */
[----:B------:R-:W-:Y:S02]  /*0b40*/  PRMT R27, R13, 0x7632, R27 ;  /* 0x000076320d1b7816 */ /* 0x000fe4000000001b */
[----:B0-----:R-:W-:Y:S01]  /*0b50*/  PRMT R26, R11, 0x7632, R26 ;  /* 0x000076320b1a7816 */ /* 0x001fe2000000001a */
[----:B-1----:R-:W-:Y:S01]  /*0b60*/  FADD.FTZ R32, -R31, 1 ;  /* 0x3f8000001f207421 */ /* 0x002fe20000010100 */
[----:B------:R-:W-:Y:S01]  /*0b70*/  SHF.L.U32 R27, R27, 0x10, RZ ;  /* 0x000000101b1b7819 */ /* 0x000fe200000006ff */
[----:B------:R-:W-:Y:S02]  /*0b80*/  FMUL.FTZ R28, R3, R28 ;  /* 0x0000001c031c7220 */ /* 0x000fe40000410000 */
[----:B------:R-:W-:Y:S02]  /*0b90*/  IMAD.U32 R26, R26, 0x10000, RZ ;  /* 0x000100001a1a7824 */ /* 0x000fe400078e00ff */
[----:B------:R-:W-:Y:S01]  /*0ba0*/  FFMA.FTZ R37, R37, R32, 1 ;  /* 0x3f80000025257423 */ /* 0x000fe20000010020 */
[----:B--2---:R-:W-:Y:S01]  /*0bb0*/  FADD.FTZ R32, -R30, 1 ;  /* 0x3f8000001e207421 */ /* 0x004fe20000010100 */
[----:B------:R-:W-:-:S03]  /*0bc0*/  FFMA.FTZ R26, R28, R27, R26 ;  /* 0x0000001b1c1a7223 */ /* 0x000fc6000001001a */
[----:B------:R-:W-:Y:S01]  /*0bd0*/  FFMA.FTZ R36, R36, R32, 1 ;  /* 0x3f80000024247423 */ /* 0x000fe20000010020 */
[----:B------:R-:W-:-:S06]  /*0be0*/  FMUL.FTZ R32, R26, -1.4426950216293334961 ;  /* 0xbfb8aa3b1a207820 */ /* 0x000fcc0000410000 */
[----:B------:R-:W0:Y:S01]  /*0bf0*/  MUFU.EX2 R32, R32 ;  /* 0x0000002000207308 */ /* 0x000e220000000800 */
[----:B------:R-:W-:Y:S01]  /*0c00*/  FMUL.FTZ R31, R31, R37 ;  /* 0x000000251f1f7220 */ /* 0x000fe20000410000 */
[----:B------:R-:W-:Y:S01]  /*0c10*/  FMUL.FTZ R30, R30, R36 ;  /* 0x000000241e1e7220 */ /* 0x000fe20000410000 */
[C---:B------:R-:W-:Y:S01]  /*0c20*/  PRMT R36, R8.reuse, 0x7632, R36 ;  /* 0x0000763208247816 */ /* 0x040fe20000000024 */
[----:B------:R-:W-:-:S03]  /*0c30*/  IMAD.U32 R37, R8, 0x10000, RZ ;  /* 0x0001000008257824 */ /* 0x000fc600078e00ff */
[----:B------:R-:W-:Y:S01]  /*0c40*/  SHF.L.U32 R36, R36, 0x10, RZ ;  /* 0x0000001024247819 */ /* 0x000fe200000006ff */
[----:B------:R-:W-:Y:S01]  /*0c50*/  FMUL.FTZ R6, R37, R6 ;  /* 0x0000000625067220 */ /* 0x000fe20000410000 */
[----:B0-----:R-:W-:-:S03]  /*0c60*/  FADD.FTZ R32, R32, 1 ;  /* 0x3f80000020207421 */ /* 0x001fc60000010000 */
[----:B------:R-:W-:Y:S01]  /*0c70*/  FMUL.FTZ R30, R36, R30 ;  /* 0x0000001e241e7220 */ /* 0x000fe20000410000 */
[----:B------:R0:W1:Y:S03]  /*0c80*/  MUFU.RCP R37, R32 ;  /* 0x0000002000257308 */ /* 0x0000660000001000 */
[----:B------:R-:W-:Y:S01]  /*0c90*/  FMUL.FTZ R36, R7, R30 ;  /* 0x0000001e07247220 */ /* 0x000fe20000410000 */
[----:B0-----:R-:W-:-:S04]  /*0ca0*/  FMUL.FTZ R32, R0, R6 ;  /* 0x0000000600207220 */ /* 0x001fc80000410000 */
[----:B------:R-:W-:-:S04]  /*0cb0*/  FFMA.FTZ R32, R33, R32, RZ ;  /* 0x0000002021207223 */ /* 0x000fc800000100ff */
[----:B------:R-:W-:Y:S01]  /*0cc0*/  FFMA.FTZ R32, R29, R36, R32 ;  /* 0x000000241d207223 */ /* 0x000fe20000010020 */
[----:B------:R-:W-:-:S04]  /*0cd0*/  FFMA.FTZ R36, R0, R6, RZ ;  /* 0x0000000600247223 */ /* 0x000fc800000100ff */
[----:B------:R-:W-:Y:S01]  /*0ce0*/  FFMA.FTZ R36, R7, R30, R36 ;  /* 0x0000001e07247223 */ /* 0x000fe20000010024 */
[----:B-1----:R-:W-:-:S04]  /*0cf0*/  FADD.FTZ R7, -R37, 1 ;  /* 0x3f80000025077421 */ /* 0x002fc80000010100 */
[----:B------:R-:W-:Y:S01]  /*0d00*/  FFMA.FTZ R26, R26, R7, 1 ;  /* 0x3f8000001a1a7423 */ /* 0x000fe20000010007 */
[----:B------:R-:W-:-:S03]  /*0d10*/  SHF.L.U32 R7, R9, 0x10, RZ ;  /* 0x0000001009077819 */ /* 0x000fc600000006ff */
[----:B------:R-:W-:Y:S01]  /*0d20*/  FMUL.FTZ R26, R37, R26 ;  /* 0x0000001a251a7220 */ /* 0x000fe20000410000 */
[----:B------:R-:W-:Y:S01]  /*0d30*/  PRMT R37, R9, 0x7632, R37 ;  /* 0x0000763209257816 */ /* 0x000fe20000000025 */
[----:B------:R-:W-:-:S04]  /*0d40*/  FMUL.FTZ R7, R7, R31 ;  /* 0x0000001f07077220 */ /* 0x000fc80000410000 */
[----:B------:R-:W-:-:S04]  /*0d50*/  IMAD.U32 R37, R37, 0x10000, RZ ;  /* 0x0001000025257824 */ /* 0x000fc800078e00ff */
[----:B------:R-:W-:Y:S01]  /*0d60*/  FMUL.FTZ R37, R37, R26 ;  /* 0x0000001a25257220 */ /* 0x000fe20000410000 */
[CC--:B------:R-:W-:Y:S02]  /*0d70*/  FFMA.FTZ R26, R4.reuse, R7.reuse, R36 ;  /* 0x00000007041a7223 */ /* 0x0c0fe40000010024 */
[----:B------:R-:W0:Y:S01]  /*0d80*/  S2R R36, SR_TID.X ;  /* 0x0000000000247919 */ /* 0x000e220000002100 */
[----:B------:R-:W-:Y:S01]  /*0d90*/  FMUL.FTZ R31, R4, R7 ;  /* 0x00000007041f7220 */ /* 0x000fe20000410000 */
[CC--:B------:R-:W-:Y:S01]  /*0da0*/  FFMA.FTZ R26, R27.reuse, R37.reuse, R26 ;  /* 0x000000251b1a7223 */ /* 0x0c0fe2000001001a */
[----:B------:R-:W-:Y:S02]  /*0db0*/  FMUL.FTZ R27, R27, R37 ;  /* 0x000000251b1b7220 */ /* 0x000fe40000410000 */
[----:B------:R-:W-:-:S04]  /*0dc0*/  FFMA.FTZ R31, R5, R31, R32 ;  /* 0x0000001f051f7223 */ /* 0x000fc80000010020 */
[----:B------:R-:W-:Y:S01]  /*0dd0*/  FFMA.FTZ R27, R28, R27, R31 ;  /* 0x0000001b1c1b7223 */ /* 0x000fe2000001001f */
[----:B------:R-:W-:-:S04]  /*0de0*/  FFMA.FTZ R22, R29, R30, R22 ;  /* 0x0000001e1d167223 */ /* 0x000fc80000010016 */
[----:B------:R1:W-:Y:S01]  /*0df0*/  STS.64 [R17], R26 ;  /* 0x0000001a11007388 */ /* 0x0003e20000000a00 */
[----:B------:R-:W-:Y:S01]  /*0e00*/  FADD.FTZ R23, R30, R23 ;  /* 0x000000171e177221 */ /* 0x000fe20000010000 */
[----:B------:R-:W-:Y:S01]  /*0e10*/  FFMA.FTZ R18, R28, R37, R18 ;  /* 0x000000251c127223 */ /* 0x000fe20000010012 */
[----:B------:R-:W-:Y:S01]  /*0e20*/  FADD.FTZ R19, R37, R19 ;  /* 0x0000001325137221 */ /* 0x000fe20000010000 */
[----:B------:R-:W-:Y:S01]  /*0e30*/  FFMA.FTZ R24, R33, R6, R24 ;  /* 0x0000000621187223 */ /* 0x000fe20000010018 */
[----:B------:R-:W-:Y:S01]  /*0e40*/  FADD.FTZ R25, R6, R25 ;  /* 0x0000001906197221 */ /* 0x000fe20000010000 */
[----:B------:R-:W-:Y:S01]  /*0e50*/  FFMA.FTZ R20, R5, R7, R20 ;  /* 0x0000000705147223 */ /* 0x000fe20000010014 */
[----:B------:R-:W-:Y:S01]  /*0e60*/  FADD.FTZ R21, R7, R21 ;  /* 0x0000001507157221 */ /* 0x000fe20000010000 */
[----:B------:R-:W-:Y:S01]  /*0e70*/  BAR.SYNC.DEFER_BLOCKING 0x0 ;  /* 0x0000000000007b1d */ /* 0x000fe20000010000 */
[----:B0-----:R-:W-:-:S05]  /*0e80*/  ISETP.GT.U32.AND P1, PT, R36, 0xf, PT ;  /* 0x0000000f2400780c */ /* 0x001fca0003f24070 */
[----:B-1----:R-:W-:Y:S08]  /*0e90*/  @!P0 BRA `(.L_x_883) ;  /* 0x0000000000e48947 */ /* 0x002ff00003800000 */
[----:B------:R-:W2:Y:S04]  /*0ea0*/  LDL R31, [R1+0x14] ;  /* 0x00001400011f7983 */ /* 0x000ea80000100800 */
[----:B------:R-:W3:Y:S01]  /*0eb0*/  LDL R32, [R1+0x10] ;  /* 0x0000100001207983 */ /* 0x000ee20000100800 */
[----:B------:R-:W0:Y:S01]  /*0ec0*/  S2UR UR8, SR_CgaCtaId ;  /* 0x00000000000879c3 */ /* 0x000e220000008800 */
[----:B------:R-:W-:Y:S01]  /*0ed0*/  UMOV UR5, 0x400 ;  /* 0x0000040000057882 */ /* 0x000fe20000000000 */
[----:B------:R-:W-:Y:S01]  /*0ee0*/  SHF.L.U32 R17, R36, 0x1, RZ ;  /* 0x0000000124117819 */ /* 0x000fe200000006ff */
[----:B------:R-:W1:Y:S03]  /*0ef0*/  S2R R30, SR_TID.X ;  /* 0x00000000001e7919 */ /* 0x000e660000002100 */
[----:B------:R-:W-:Y:S01]  /*0f00*/  LOP3.LUT R17, R17, 0x18, RZ, 0xc0, !PT ;  /* 0x0000001811117812 */ /* 0x000fe200078ec0ff */
[----:B------:R-:W4:Y:S03]  /*0f10*/  LDL R37, [R1+0xc] ;  /* 0x00000c0001257983 */ /* 0x000f260000100800 */
[----:B------:R-:W-:Y:S01]  /*0f20*/  LOP3.LUT R28, R17, 0x8, RZ, 0x3c, !PT ;  /* 0x00000008111c7812 */ /* 0x000fe200078e3cff */
[----:B0-----:R-:W-:-:S06]  /*0f30*/  ULEA UR5, UR8, UR5, 0x18 ;  /* 0x0000000508057291 */ /* 0x001fcc000f8ec03f */
[----:B------:R-:W-:-:S04]  /*0f40*/  LEA R26, R36, UR5, 0x5 ;  /* 0x00000005241a7c11 */ /* 0x000fc8000f8e28ff */
[C---:B------:R-:W-:Y:S01]  /*0f50*/  IADD3 R28, R26.reuse, R28, RZ ;  /* 0x0000001c1a1c7210 */ /* 0x040fe20007ffe0ff */
[----:B------:R-:W-:Y:S01]  /*0f60*/  IMAD.IADD R27, R26, 0x1, R17 ;  /* 0x000000011a1b7824 */ /* 0x000fe200078e0211 */
[----:B-1----:R-:W-:-:S04]  /*0f70*/  SHF.R.S32.HI R29, RZ, 0x1f, R30 ;  /* 0x0000001fff1d7819 */ /* 0x002fc8000001141e */
[----:B------:R0:W-:Y:S01]  /*0f80*/  STS.64 [R27], R24 ;  /* 0x000000181b007388 */ /* 0x0001e20000000a00 */
[----:B------:R-:W-:-:S03]  /*0f90*/  LEA.HI R29, R29, R30, RZ, 0x2 ;  /* 0x0000001e1d1d7211 */ /* 0x000fc600078f10ff */
[----:B------:R1:W-:Y:S01]  /*0fa0*/  STS.64 [R28], R22 ;  /* 0x000000161c007388 */ /* 0x0003e20000000a00 */
[----:B------:R-:W-:Y:S02]  /*0fb0*/  SHF.R.S32.HI R29, RZ, 0x2, R29 ;  /* 0x00000002ff1d7819 */ /* 0x000fe4000001141d */
[C---:B0-----:R-:W-:Y:S02]  /*0fc0*/  LOP3.LUT R27, R17.reuse, 0x10, RZ, 0x3c, !PT ;  /* 0x00000010111b7812 */ /* 0x041fe400078e3cff */
[----:B------:R-:W-:Y:S02]  /*0fd0*/  LOP3.LUT R17, R17, 0x18, RZ, 0x3c, !PT ;  /* 0x0000001811117812 */ /* 0x000fe400078e3cff */
[----:B-1----:R-:W-:Y:S01]  /*0fe0*/  LEA R28, R29, UR5, 0x5 ;  /* 0x000000051d1c7c11 */ /* 0x002fe2000f8e28ff */
[C---:B------:R-:W-:Y:S01]  /*0ff0*/  IMAD.IADD R27, R26.reuse, 0x1, R27 ;  /* 0x000000011a1b7824 */ /* 0x040fe200078e021b */
[----:B------:R-:W-:-:S04]  /*1000*/  IADD3 R17, R26, R17, RZ ;  /* 0x000000111a117210 */ /* 0x000fc80007ffe0ff */
[----:B------:R-:W-:Y:S04]  /*1010*/  STS.64 [R27], R20 ;  /* 0x000000141b007388 */ /* 0x000fe80000000a00 */
[----:B------:R0:W-:Y:S01]  /*1020*/  STS.64 [R17], R18 ;  /* 0x0000001211007388 */ /* 0x0001e20000000a00 */
[----:B------:R-:W-:-:S04]  /*1030*/  USHF.R.U32.HI UR8, URZ, 0x1, UR6 ;  /* 0x000000013f087899 */ /* 0x000fc80008011606 */
[----:B------:R-:W-:-:S04]  /*1040*/  USHF.L.U32 UR8, UR8, 0x7, URZ ;  /* 0x0000000708087899 */ /* 0x000fc8000800063f */
[----:B------:R-:W-:-:S04]  /*1050*/  ULOP3.LUT UR8, UR8, 0xffffff80, UR16, 0xe2, !UPT ;  /* 0xffffff8008087892 */ /* 0x000fc8000f8ee210 */
[----:B------:R-:W-:-:S06]  /*1060*/  UIMAD UR8, UR8, 0x780, UR14 ;  /* 0x00000780080878a4 */ /* 0x000fcc000f8e020e */
[----:B0-----:R-:W-:-:S05]  /*1070*/  VIADD R17, R36, UR8 ;  /* 0x0000000824117c36 */ /* 0x001fca0008000000 */
[----:B------:R-:W-:Y:S01]  /*1080*/  SHF.L.U32 R17, R17, 0x1, RZ ;  /* 0x0000000111117819 */ /* 0x000fe200000006ff */
[----:B------:R-:W-:Y:S01]  /*1090*/  BAR.SYNC.DEFER_BLOCKING 0x0 ;  /* 0x0000000000007b1d */ /* 0x000fe20000010000 */
[----:B--2---:R-:W-:-:S07]  /*10a0*/  IMAD R26, R31, 0x8, R28 ;  /* 0x000000081f1a7824 */ /* 0x004fce00078e021c */
[----:B------:R-:W0:Y:S01]  /*10b0*/  LDC.64 R30, c[0x0][0x260] ;  /* 0x00009800ff1e7b82 */ /* 0x000e220000000a00 */
[----:B---3--:R-:W-:Y:S01]  /*10c0*/  LEA R28, R32, R28, 0x3 ;  /* 0x0000001c201c7211 */ /* 0x008fe200078e18ff */
[----:B------:R-:W1:Y:S05]  /*10d0*/  LDS.64 R26, [R26] ;  /* 0x000000001a1a7984 */ /* 0x000e6a0000000a00 */
[----:B------:R-:W2:Y:S04]  /*10e0*/  LDS.64 R28, [R28+0x1e00] ;  /* 0x001e00001c1c7984 */ /* 0x000ea80000000a00 */
[----:B------:R-:W3:Y:S01]  /*10f0*/  LDL R32, [R1+0x8] ;  /* 0x0000080001207983 */ /* 0x000ee20000100800 */
[----:B-1----:R-:W-:Y:S01]  /*1100*/  FADD.FTZ R27, RZ, R27 ;  /* 0x0000001bff1b7221 */ /* 0x002fe20000010000 */
[----:B------:R-:W-:-:S03]  /*1110*/  FADD.FTZ R26, RZ, R26 ;  /* 0x0000001aff1a7221 */ /* 0x000fc60000010000 */
[----:B--2---:R-:W-:Y:S01]  /*1120*/  FADD.FTZ R29, R27, R29 ;  /* 0x0000001d1b1d7221 */ /* 0x004fe20000010000 */
[----:B------:R-:W-:Y:S01]  /*1130*/  FADD.FTZ R28, R26, R28 ;  /* 0x0000001c1a1c7221 */ /* 0x000fe20000010000 */
[----:B0-----:R-:W-:-:S05]  /*1140*/  IMAD.WIDE.U32 R26, R17, 0x4, R30 ;  /* 0x00000004111a7825 */ /* 0x001fca00078e001e */
[----:B------:R0:W-:Y:S04]  /*1150*/  STG.E.64 desc[UR12][R26.64+0x8000], R28 ;  /* 0x0080001c1a007986 */ /* 0x0001e8000c101b0c */
[----:B0-----:R-:W2:Y:S01]  /*1160*/  LDL R29, [R1+0x4] ;  /* 0x00000400011d7983 */ /* 0x001ea20000100800 */
[----:B------:R-:W-:-:S04]  /*1170*/  VIADD R26, R17, 0x3c0 ;  /* 0x000003c0111a7836 */ /* 0x000fc80000000000 */
[----:B------:R-:W-:Y:S01]  /*1180*/  IMAD.WIDE.U32 R26, R26, 0x4, R30 ;  /* 0x000000041a1a7825 */ /* 0x000fe200078e001e */
[----:B--2---:R-:W-:-:S04]  /*1190*/  LEA R30, R29, UR5, 0x5 ;  /* 0x000000051d1e7c11 */ /* 0x004fc8000f8e28ff */
[----:B----4-:R-:W-:Y:S01]  /*11a0*/  LEA R28, R37, R30, 0x3 ;  /* 0x0000001e251c7211 */ /* 0x010fe200078e18ff */
[----:B---3--:R-:W-:-:S05]  /*11b0*/  IMAD R30, R32, 0x8, R30 ;  /* 0x00000008201e7824 */ /* 0x008fca00078e021e */
[----:B------:R-:W0:Y:S04]  /*11c0*/  LDS.64 R28, [R28] ;  /* 0x000000001c1c7984 */ /* 0x000e280000000a00 */
[----:B------:R-:W1:Y:S01]  /*11d0*/  LDS.64 R30, [R30+0x1e00] ;  /* 0x001e00001e1e7984 */ /* 0x000e620000000a00 */
[----:B0-----:R-:W-:Y:S01]  /*11e0*/  FADD.FTZ R29, RZ, R29 ;  /* 0x0000001dff1d7221 */ /* 0x001fe20000010000 */
[----:B------:R-:W-:-:S03]  /*11f0*/  FADD.FTZ R28, RZ, R28 ;  /* 0x0000001cff1c7221 */ /* 0x000fc60000010000 */
[----:B-1----:R-:W-:Y:S01]  /*1200*/  FADD.FTZ R31, R29, R31 ;  /* 0x0000001f1d1f7221 */ /* 0x002fe20000010000 */
[----:B------:R-:W-:-:S05]  /*1210*/  FADD.FTZ R30, R28, R30 ;  /* 0x0000001e1c1e7221 */ /* 0x000fca0000010000 */
[----:B------:R0:W-:Y:S02]  /*1220*/  STG.E.64 desc[UR12][R26.64+0x8000], R30 ;  /* 0x0080001e1a007986 */ /* 0x0001e4000c101b0c */
.L_x_883:
[----:B------:R-:W-:Y:S01]  /*1230*/  BSSY B0, `(.L_x_884) ;  /* 0x0000117000007945 */ /* 0x000fe20003800000 */
[----:B0-----:R-:W-:-:S03]  /*1240*/  CS2R R26, SRZ ;  /* 0x00000000001a7805 */ /* 0x001fc6000001ff00 */
[----:B------:R-:W-:Y:S05]  /*1250*/  @P1 BRA `(.L_x_885) ;  /* 0x0000001000501947 */ /* 0x000fea0003800000 */
[----:B------:R-:W-:Y:S01]  /*1260*/  USHF.L.U32 UR5, UR11, 0x3, URZ ;  /* 0x000000030b057899 */ /* 0x000fe2000800063f */
[----:B------:R-:W-:Y:S01]  /*1270*/  HFMA2.MMA R26, -RZ, RZ, 0, 7.152557373046875e-06 ;  /* 0x00000078ff1a7435 */ /* 0x000fe200000001ff */
[----:B------:R-:W-:Y:S02]  /*1280*/  SHF.L.U32 R30, R36, 0x3, RZ ;  /* 0x00000003241e7819 */ /* 0x000fe400000006ff */
[----:B------:R-:W-:Y:S02]  /*1290*/  ULOP3.LUT UR5, UR5, 0x8, URZ, 0xc0, !UPT ;  /* 0x0000000805057892 */ /* 0x000fe4000f8ec03f */
[----:B------:R-:W-:-:S04]  /*12a0*/  LOP3.LUT R30, R30, 0x8, RZ, 0xc0, !PT ;  /* 0x000000081e1e7812 */ /* 0x000fc800078ec0ff */
[----:B------:R-:W-:-:S05]  /*12b0*/  LEA.HI R17, R36, UR5, RZ, 0x1f ;  /* 0x0000000524117c11 */ /* 0x000fca000f8ff8ff */
[----:B------:R-:W-:-:S04]  /*12c0*/  IMAD R17, R17, R26, -UR14 ;  /* 0x8000000e11117e24 */ /* 0x000fc8000f8e021a */
[----:B------:R-:W-:-:S05]  /*12d0*/  VIADD R28, R17, 0x4 ;  /* 0x00000004111c7836 */ /* 0x000fca0000000000 */
[----:B------:R-:W-:-:S04]  /*12e0*/  SHF.R.S32.HI R26, RZ, 0x1f, R28 ;  /* 0x0000001fff1a7819 */ /* 0x000fc8000001141c */
[----:B------:R-:W-:Y:S02]  /*12f0*/  LEA.HI R28, R26, R28, RZ, 0x2 ;  /* 0x0000001c1a1c7211 */ /* 0x000fe400078f10ff */
[----:B------:R-:W-:Y:S02]  /*1300*/  SHF.R.S32.HI R26, RZ, 0x1f, R17 ;  /* 0x0000001fff1a7819 */ /* 0x000fe40000011411 */
[----:B------:R-:W-:Y:S02]  /*1310*/  SHF.R.S32.HI R28, RZ, 0x2, R28 ;  /* 0x00000002ff1c7819 */ /* 0x000fe4000001141c */
[----:B------:R-:W-:-:S03]  /*1320*/  LEA.HI R26, R26, R17, RZ, 0x2 ;  /* 0x000000111a1a7211 */ /* 0x000fc600078f10ff */
[----:B------:R-:W-:Y:S01]  /*1330*/  IMAD R28, R28, 0x18, R2 ;  /* 0x000000181c1c7824 */ /* 0x000fe200078e0202 */
[----:B------:R-:W-:-:S04]  /*1340*/  SHF.R.S32.HI R26, RZ, 0x2, R26 ;  /* 0x00000002ff1a7819 */ /* 0x000fc8000001141a */
[----:B------:R-:W-:Y:S01]  /*1350*/  IADD3 R28, R30, R28, RZ ;  /* 0x0000001c1e1c7210 */ /* 0x000fe20007ffe0ff */
[----:B------:R-:W-:-:S04]  /*1360*/  IMAD R26, R26, 0x18, R2 ;  /* 0x000000181a1a7824 */ /* 0x000fc800078e0202 */
[----:B------:R-:W-:Y:S01]  /*1370*/  IMAD.IADD R26, R26, 0x1, R30 ;  /* 0x000000011a1a7824 */ /* 0x000fe200078e021e */
[----:B------:R-:W-:Y:S05]  /*1380*/  LDS.64 R28, [R28] ;  /* 0x000000001c1c7984 */ /* 0x000fea0000000a00 */
[----:B------:R-:W0:Y:S02]  /*1390*/  LDS.64 R26, [R26] ;  /* 0x000000001a1a7984 */ /* 0x000e240000000a00 */
[----:B0-----:R-:W-:Y:S01]  /*13a0*/  FADD.FTZ R26, RZ, R26 ;  /* 0x0000001aff1a7221 */ /* 0x001fe20000010000 */
[----:B------:R-:W-:-:S03]  /*13b0*/  FADD.FTZ R27, RZ, R27 ;  /* 0x0000001bff1b7221 */ /* 0x000fc60000010000 */
[----:B------:R-:W-:Y:S01]  /*13c0*/  FADD.FTZ R28, R26, R28 ;  /* 0x0000001c1a1c7221 */ /* 0x000fe20000010000 */
[----:B------:R-:W-:Y:S02]  /*13d0*/  VIADD R26, R17, 0x8 ;  /* 0x00000008111a7836 */ /* 0x000fe40000000000 */
[----:B------:R-:W-:-:S03]  /*13e0*/  FADD.FTZ R29, R27, R29 ;  /* 0x0000001d1b1d7221 */ /* 0x000fc60000010000 */
[----:B------:R-:W-:-:S04]  /*13f0*/  SHF.R.S32.HI R27, RZ, 0x1f, R26 ;  /* 0x0000001fff1b7819 */ /* 0x000fc8000001141a */
[----:B------:R-:W-:-:S04]  /*1400*/  LEA.HI R27, R27, R26, RZ, 0x2 ;  /* 0x0000001a1b1b7211 */ /* 0x000fc800078f10ff */
[----:B------:R-:W-:-:S05]  /*1410*/  SHF.R.S32.HI R27, RZ, 0x2, R27 ;  /* 0x00000002ff1b7819 */ /* 0x000fca000001141b */
[----:B------:R-:W-:-:S05]  /*1420*/  IMAD R27, R27, 0x18, R2 ;  /* 0x000000181b1b7824 */ /* 0x000fca00078e0202 */
[----:B------:R-:W-:-:S06]  /*1430*/  IADD3 R27, R30, R27, RZ ;  /* 0x0000001b1e1b7210 */ /* 0x000fcc0007ffe0ff */
[----:B------:R-:W0:Y:S02]  /*1440*/  LDS.64 R26, [R27] ;  /* 0x000000001b1a7984 */ /* 0x000e240000000a00 */
[----:B0-----:R-:W-:Y:S01]  /*1450*/  FADD.FTZ R28, R28, R26 ;  /* 0x0000001a1c1c7221 */ /* 0x001fe20000010000 */
        /* <DEDUP_REMOVED lines=226> */
[----:B------:R-:W-:Y:S01]  /*2280*/  FADD.FTZ R29, R29, R27 ;  /* 0x0000001b1d1d7221 */ /* 0x000fe20000010000 */
[----:B------:R-:W-:Y:S02]  /*2290*/  VIADD R17, R17, 0x74 ;  /* 0x0000007411117836 */ /* 0x000fe40000000000 */
[----:B------:R-:W-:-:S04]  /*22a0*/  SHF.R.S32.HI R27, RZ, 0x1f, R26 ;  /* 0x0000001fff1b7819 */ /* 0x000fc8000001141a */
[----:B------:R-:W-:-:S04]  /*22b0*/  LEA.HI R27, R27, R26, RZ, 0x2 ;  /* 0x0000001a1b1b7211 */ /* 0x000fc800078f10ff */
[----:B------:R-:W-:-:S05]  /*22c0*/  SHF.R.S32.HI R27, RZ, 0x2, R27 ;  /* 0x00000002ff1b7819 */ /* 0x000fca000001141b */
[----:B------:R-:W-:-:S05]  /*22d0*/  IMAD R27, R27, 0x18, R2 ;  /* 0x000000181b1b7824 */ /* 0x000fca00078e0202 */
[----:B------:R-:W-:-:S06]  /*22e0*/  IADD3 R27, R30, R27, RZ ;  /* 0x0000001b1e1b7210 */ /* 0x000fcc0007ffe0ff */
[----:B------:R-:W0:Y:S02]  /*22f0*/  LDS.64 R26, [R27] ;  /* 0x000000001b1a7984 */ /* 0x000e240000000a00 */
[----:B0-----:R-:W-:Y:S01]  /*2300*/  FADD.FTZ R28, R28, R26 ;  /* 0x0000001a1c1c7221 */ /* 0x001fe20000010000 */
[----:B------:R-:W-:Y:S01]  /*2310*/  SHF.R.S32.HI R26, RZ, 0x1f, R17 ;  /* 0x0000001fff1a7819 */ /* 0x000fe20000011411 */
[----:B------:R-:W-:-:S03]  /*2320*/  FADD.FTZ R29, R29, R27 ;  /* 0x0000001b1d1d7221 */ /* 0x000fc60000010000 */
[----:B------:R-:W-:-:S04]  /*2330*/  LEA.HI R26, R26, R17, RZ, 0x2 ;  /* 0x000000111a1a7211 */ /* 0x000fc800078f10ff */
[----:B------:R-:W-:-:S05]  /*2340*/  SHF.R.S32.HI R26, RZ, 0x2, R26 ;  /* 0x00000002ff1a7819 */ /* 0x000fca000001141a */
[----:B------:R-:W-:-:S05]  /*2350*/  IMAD R26, R26, 0x18, R2 ;  /* 0x000000181a1a7824 */ /* 0x000fca00078e0202 */
[----:B------:R-:W-:-:S06]  /*2360*/  IADD3 R26, R30, R26, RZ ;  /* 0x0000001a1e1a7210 */ /* 0x000fcc0007ffe0ff */
[----:B------:R-:W0:Y:S02]  /*2370*/  LDS.64 R26, [R26] ;  /* 0x000000001a1a7984 */ /* 0x000e240000000a00 */
[----:B0-----:R-:W-:Y:S01]  /*2380*/  FADD.FTZ R26, R28, R26 ;  /* 0x0000001a1c1a7221 */ /* 0x001fe20000010000 */
[----:B------:R-:W-:-:S07]  /*2390*/  FADD.FTZ R27, R29, R27 ;  /* 0x0000001b1d1b7221 */ /* 0x000fce0000010000 */
.L_x_885:
[----:B------:R-:W-:Y:S05]  /*23a0*/  BSYNC B0 ;  /* 0x0000000000007941 */ /* 0x000fea0003800000 */
.L_x_884:
        /* <DEDUP_REMOVED lines=8> */
[----:B------:R-:W-:Y:S01]  /*2430*/  ULDC UR5, c[0x0][0x10] ;  /* 0x0000040000057ab9 */ /* 0x000fe20000000800 */
[----:B------:R-:W-:Y:S01]  /*2440*/  MOV R28, UR16 ;  /* 0x00000010001c7c02 */ /* 0x000fe20008000f00 */
[----:B------:R-:W-:Y:S02]  /*2450*/  UIMAD UR5, UR5, UR4, UR6 ;  /* 0x00000004050572a4 */ /* 0x000fe4000f8e0206 */
[----:B------:R-:W-:-:S05]  /*2460*/  IMAD.SHL.U32 R17, R17, 0x80, RZ ;  /* 0x0000008011117824 */ /* 0x000fca00078e00ff */
[----:B------:R-:W-:Y:S01]  /*2470*/  LOP3.LUT R17, R17, 0xffffff80, R28, 0xe2, !PT ;  /* 0xffffff8011117812 */ /* 0x000fe200078ee21c */
[----:B------:R-:W-:-:S05]  /*2480*/  IMAD.U32 R28, RZ, RZ, UR5 ;  /* 0x00000005ff1c7e24 */ /* 0x000fca000f8e00ff */
[----:B------:R-:W-:Y:S02]  /*2490*/  LEA R17, R28, R17, 0xa ;  /* 0x000000111c117211 */ /* 0x000fe400078e50ff */
[----:B------:R-:W0:Y:S03]  /*24a0*/  LDC.64 R28, c[0x0][0x260] ;  /* 0x00009800ff1c7b82 */ /* 0x000e260000000a00 */
[----:B------:R-:W-:-:S04]  /*24b0*/  IMAD.SHL.U32 R17, R17, 0x2, RZ ;  /* 0x0000000211117824 */ /* 0x000fc800078e00ff */
[----:B0-----:R-:W-:-:S05]  /*24c0*/  IMAD.WIDE.U32 R28, R17, 0x4, R28 ;  /* 0x00000004111c7825 */ /* 0x001fca00078e001c */
[----:B------:R0:W-:Y:S02]  /*24d0*/  STG.E.64 desc[UR12][R28.64], R26 ;  /* 0x0000001a1c007986 */ /* 0x0001e4000c101b0c */
.L_x_887:
[----:B------:R-:W-:Y:S05]  /*24e0*/  BSYNC B0 ;  /* 0x0000000000007941 */ /* 0x000fea0003800000 */
.L_x_886:
[----:B------:R-:W-:Y:S01]  /*24f0*/  UISETP.GE.U32.AND UP0, UPT, UR9, UR15, UPT ;  /* 0x0000000f0900728c */ /* 0x000fe2000bf06070 */
[----:B------:R-:W-:Y:S02]  /*2500*/  PRMT R32, R12, 0x7632, R32 ;  /* 0x000076320c207816 */ /* 0x000fe40000000020 */
[----:B------:R-:W-:Y:S01]  /*2510*/  PRMT R31, R13, 0x7632, R31 ;  /* 0x000076320d1f7816 */ /* 0x000fe2000000001f */
[----:B------:R-:W-:Y:S01]  /*2520*/  UISETP.GE.AND.EX UP0, UPT, UR10, UR7, UPT, UP0 ;  /* 0x000000070a00728c */ /* 0x000fe2000bf06300 */
[----:B------:R-:W-:Y:S02]  /*2530*/  PRMT R30, R10, 0x7632, R30 ;  /* 0x000076320a1e7816 */ /* 0x000fe4000000001e */
[----:B0-----:R-:W-:Y:S02]  /*2540*/  PRMT R29, R11, 0x7632, R29 ;  /* 0x000076320b1d7816 */ /* 0x001fe4000000001d */
[----:B------:R-:W-:Y:S02]  /*2550*/  PRMT R28, R14, 0x7632, R28 ;  /* 0x000076320e1c7816 */ /* 0x000fe4000000001c */
[----:B------:R-:W-:-:S02]  /*2560*/  PLOP3.LUT P1, PT, PT, PT, UP0, 0x80, 0x0 ;  /* 0x000000000000781c */ /* 0x000fc40003f2f008 */
[----:B------:R-:W-:Y:S02]  /*2570*/  PRMT R17, R15, 0x7632, R17 ;  /* 0x000076320f117816 */ /* 0x000fe40000000011 */
[----:B------:R-:W-:Y:S02]  /*2580*/  PRMT R8, R8, 0x7632, R8 ;  /* 0x0000763208087816 */ /* 0x000fe40000000008 */
[----:B------:R-:W-:-:S07]  /*2590*/  PRMT R9, R9, 0x7632, R9 ;  /* 0x0000763209097816 */ /* 0x000fce0000000009 */
        /* <DEDUP_REMOVED lines=14> */
.L_x_890:
[----:B------:R-:W2:Y:S04]  /*2680*/  LD.E.STRONG.GPU R13, desc[UR12][R10.64] ;  /* 0x0000000c0a0d7980 */ /* 0x000ea8000c10f900 */
[----:B--2---:R-:W-:Y:S01]  /*2690*/  CCTL.IVALL ;  /* 0x00000000ff00798f */ /* 0x004fe20002000000 */
[----:B------:R-:W-:Y:S05]  /*26a0*/  YIELD ;  /* 0x0000000000007946 */ /* 0x000fea0003800000 */
[----:B-----5:R-:W-:-:S04]  /*26b0*/  LOP3.LUT R13, R13, R12, RZ, 0x3c, !PT ;  /* 0x0000000c0d0d7212 */ /* 0x020fc800078e3cff */
[----:B------:R-:W-:-:S13]  /*26c0*/  ISETP.GT.AND P1, PT, R13, -0x1, PT ;  /* 0xffffffff0d00780c */ /* 0x000fda0003f24270 */
[----:B------:R-:W-:Y:S05]  /*26d0*/  @P1 BRA `(.L_x_890) ;  /* 0xfffffffc00e81947 */ /* 0x000fea000383ffff */
.L_x_889:
[----:B------:R-:W-:Y:S05]  /*26e0*/  WARPSYNC.ALL ;  /* 0x0000000000007948 */ /* 0x000fea0003800000 */
[----:B------:R-:W-:Y:S06]  /*26f0*/  BAR.SYNC.DEFER_BLOCKING 0x0 ;  /* 0x0000000000007b1d */ /* 0x000fec0000010000 */
[----:B------:R-:W-:Y:S05]  /*2700*/  BRA `(.L_x_891) ;  /* 0x0000000000687947 */ /* 0x000fea0003800000 */
.L_x_888:
        /* <DEDUP_REMOVED lines=18> */
.L_x_893:
[----:B------:R-:W2:Y:S04]  /*2830*/  LD.E.STRONG.GPU R13, desc[UR12][R10.64] ;  /* 0x0000000c0a0d7980 */ /* 0x000ea8000c10f900 */
[----:B--2---:R-:W-:Y:S01]  /*2840*/  CCTL.IVALL ;  /* 0x00000000ff00798f */ /* 0x004fe20002000000 */
[----:B------:R-:W-:Y:S05]  /*2850*/  YIELD ;  /* 0x0000000000007946 */ /* 0x000fea0003800000 */
[----:B-----5:R-:W-:-:S04]  /*2860*/  LOP3.LUT R13, R13, R12, RZ, 0x3c, !PT ;  /* 0x0000000c0d0d7212 */ /* 0x020fc800078e3cff */
[----:B------:R-:W-:-:S13]  /*2870*/  ISETP.GT.AND P1, PT, R13, -0x1, PT ;  /* 0xffffffff0d00780c */ /* 0x000fda0003f24270 */
[----:B------:R-:W-:Y:S05]  /*2880*/  @P1 BRA `(.L_x_893) ;  /* 0xfffffffc00e81947 */ /* 0x000fea000383ffff */
.L_x_892:
[----:B------:R-:W-:Y:S05]  /*2890*/  WARPSYNC.ALL ;  /* 0x0000000000007948 */ /* 0x000fea0003800000 */
[----:B------:R-:W-:Y:S06]  /*28a0*/  BAR.SYNC.DEFER_BLOCKING 0x0 ;  /* 0x0000000000007b1d */ /* 0x000fec0000010000 */
.L_x_891:
[----:B------:R-:W1:Y:S01]  /*28b0*/  S2R R12, SR_TID.X ;  /* 0x00000000000c7919 */ /* 0x000e620000002100 */
[----:B------:R-:W-:Y:S01]  /*28c0*/  BSSY B0, `(.L_x_894) ;  /* 0x0000021000007945 */ /* 0x000fe20003800000 */
[----:B0-----:R-:W-:Y:S02]  /*28d0*/  CS2R R10, SRZ ;  /* 0x00000000000a7805 */ /* 0x001fe4000001ff00 */
[----:B-1----:R-:W-:-:S13]  /*28e0*/  ISETP.GT.U32.AND P1, PT, R12, 0xff, PT ;  /* 0x000000ff0c00780c */ /* 0x002fda0003f24070 */
[----:B------:R-:W-:Y:S05]  /*28f0*/  @P1 BRA `(.L_x_895) ;  /* 0x0000000000741947 */ /* 0x000fea0003800000 */
[----:B------:R-:W-:Y:S01]  /*2900*/  ULDC UR5, c[0x0][0x10] ;  /* 0x0000040000057ab9 */ /* 0x000fe20000000800 */
[C---:B------:R-:W-:Y:S01]  /*2910*/  IMAD.SHL.U32 R10, R12.reuse, 0x4, RZ ;  /* 0x000000040c0a7824 */ /* 0x040fe200078e00ff */
[----:B------:R-:W-:Y:S01]  /*2920*/  UIMAD UR5, UR5, UR4, UR6 ;  /* 0x00000004050572a4 */ /* 0x000fe2000f8e0206 */
[----:B------:R-:W0:Y:S01]  /*2930*/  LDC.64 R36, c[0x0][0x260] ;  /* 0x00009800ff247b82 */ /* 0x000e220000000a00 */
[----:B------:R-:W-:Y:S02]  /*2940*/  LOP3.LUT R12, R12, 0x1f, RZ, 0xc0, !PT ;  /* 0x0000001f0c0c7812 */ /* 0x000fe400078ec0ff */
[----:B------:R-:W-:Y:S02]  /*2950*/  LOP3.LUT R10, R10, 0x7fffff80, RZ, 0xc0, !PT ;  /* 0x7fffff800a0a7812 */ /* 0x000fe400078ec0ff */
[----:B------:R-:W-:-:S05]  /*2960*/  MOV R11, UR5 ;  /* 0x00000005000b7c02 */ /* 0x000fca0008000f00 */
[----:B------:R-:W-:-:S05]  /*2970*/  IMAD R10, R11, 0x400, R10 ;  /* 0x000004000b0a7824 */ /* 0x000fca00078e020a */
[----:B------:R-:W-:-:S05]  /*2980*/  IADD3 R10, R10, R12, RZ ;  /* 0x0000000c0a0a7210 */ /* 0x000fca0007ffe0ff */
[----:B------:R-:W-:-:S04]  /*2990*/  IMAD.SHL.U32 R14, R10, 0x2, RZ ;  /* 0x000000020a0e7824 */ /* 0x000fc800078e00ff */
[C---:B0-----:R-:W-:Y:S01]  /*29a0*/  IMAD.WIDE.U32 R12, R14.reuse, 0x4, R36 ;  /* 0x000000040e0c7825 */ /* 0x041fe200078e0024 */
[----:B------:R-:W-:-:S03]  /*29b0*/  IADD3 R10, R14, 0x40, RZ ;  /* 0x000000400e0a7810 */ /* 0x000fc60007ffe0ff */
[----:B------:R-:W-:Y:S02]  /*29c0*/  VIADD R26, R14, 0x80 ;  /* 0x000000800e1a7836 */ /* 0x000fe40000000000 */
[--C-:B------:R-:W-:Y:S01]  /*29d0*/  IMAD.WIDE.U32 R10, R10, 0x4, R36.reuse ;  /* 0x000000040a0a7825 */ /* 0x100fe200078e0024 */
[----:B------:R-:W2:Y:S01]  /*29e0*/  LDG.E.64 R12, desc[UR12][R12.64] ;  /* 0x0000000c0c0c7981 */ /* 0x000ea2000c1e1b00 */
[----:B------:R-:W-:Y:S02]  /*29f0*/  IADD3 R14, R14, 0xc0, RZ ;  /* 0x000000c00e0e7810 */ /* 0x000fe40007ffe0ff */
[--C-:B------:R-:W-:Y:S02]  /*2a00*/  IMAD.WIDE.U32 R26, R26, 0x4, R36.reuse ;  /* 0x000000041a1a7825 */ /* 0x100fe400078e0024 */
[----:B------:R-:W3:Y:S02]  /*2a10*/  LDG.E.64 R10, desc[UR12][R10.64] ;  /* 0x0000000c0a0a7981 */ /* 0x000ee4000c1e1b00 */
        /* <DEDUP_REMOVED lines=11> */
.L_x_895:
[----:B------:R-:W-:Y:S05]  /*2ad0*/  BSYNC B0 ;  /* 0x0000000000007941 */ /* 0x000fea0003800000 */
.L_x_894:
[----:B------:R-:W0:Y:S01]  /*2ae0*/  SHFL.BFLY PT, R12, R10, 0x10, 0x1f ;  /* 0x0e001f000a0c7f89 */ /* 0x000e2200000e0000 */
[----:B------:R-:W-:Y:S01]  /*2af0*/  BSSY B0, `(.L_x_896) ;  /* 0x0000020000007945 */ /* 0x000fe20003800000 */
[----:B------:R-:W1:Y:S01]  /*2b00*/  S2R R13, SR_TID.X ;  /* 0x00000000000d7919 */ /* 0x000e620000002100 */
[----:B0-----:R-:W-:Y:S02]  /*2b10*/  FADD.FTZ R10, R12, R10 ;  /* 0x0000000a0c0a7221 */ /* 0x001fe40000010000 */
[----:B------:R-:W0:Y:S01]  /*2b20*/  SHFL.BFLY PT, R12, R11, 0x10, 0x1f ;  /* 0x0e001f000b0c7f89 */ /* 0x000e2200000e0000 */
[----:B-1----:R-:W-:Y:S01]  /*2b30*/  LOP3.LUT P1, RZ, R13, 0xffffff1f, RZ, 0xc0, !PT ;  /* 0xffffff1f0dff7812 */ /* 0x002fe2000782c0ff */
        /* <DEDUP_REMOVED lines=16> */
[----:B0-----:R-:W-:Y:S01]  /*2c40*/  FADD.FTZ R11, R11, R12 ;  /* 0x0000000c0b0b7221 */ /* 0x001fe20000010000 */
[----:B------:R-:W-:Y:S06]  /*2c50*/  @P1 BRA `(.L_x_897) ;  /* 0x0000000000241947 */ /* 0x000fec0003800000 */
[----:B------:R-:W0:Y:S01]  /*2c60*/  S2UR UR8, SR_CgaCtaId ;  /* 0x00000000000879c3 */ /* 0x000e220000008800 */
[----:B------:R-:W-:Y:S01]  /*2c70*/  UMOV UR5, 0x400 ;  /* 0x0000040000057882 */ /* 0x000fe20000000000 */
[----:B------:R-:W-:Y:S01]  /*2c80*/  SHF.R.U32.HI R12, RZ, 0x2, R13 ;  /* 0x00000002ff0c7819 */ /* 0x000fe2000001160d */
[----:B------:R-:W-:Y:S01]  /*2c90*/  UIADD3 UR5, UR5, 0x5280, URZ ;  /* 0x0000528005057890 */ /* 0x000fe2000fffe03f */
[----:B------:R-:W-:Y:S01]  /*2ca0*/  FMUL.FTZ R11, R11, 3.2552085031056776643e-05 ;  /* 0x380888890b0b7820 */ /* 0x000fe20000410000 */
[----:B------:R-:W-:Y:S01]  /*2cb0*/  FMUL.FTZ R10, R10, 3.2552085031056776643e-05 ;  /* 0x380888890a0a7820 */ /* 0x000fe20000410000 */
[----:B------:R-:W-:Y:S01]  /*2cc0*/  LOP3.LUT R12, R12, 0x3ffffff8, RZ, 0xc0, !PT ;  /* 0x3ffffff80c0c7812 */ /* 0x000fe200078ec0ff */
[----:B0-----:R-:W-:-:S09]  /*2cd0*/  ULEA UR5, UR8, UR5, 0x18 ;  /* 0x0000000508057291 */ /* 0x001fd2000f8ec03f */
[----:B------:R0:W-:Y:S03]  /*2ce0*/  STS.64 [R12+UR5], R10 ;  /* 0x0000000a0c007988 */ /* 0x0001e60008000a05 */
.L_x_897:
[----:B------:R-:W-:Y:S05]  /*2cf0*/  BSYNC B0 ;  /* 0x0000000000007941 */ /* 0x000fea0003800000 */
.L_x_896:
[----:B0-----:R-:W2:Y:S01]  /*2d00*/  LDL.LU R10, [R1] ;  /* 0x00000000010a7983 */ /* 0x001ea20000300800 */
[----:B------:R-:W0:Y:S01]  /*2d10*/  S2UR UR8, SR_CgaCtaId ;  /* 0x00000000000879c3 */ /* 0x000e220000008800 */
[----:B------:R-:W-:Y:S01]  /*2d20*/  USHF.L.U32 UR11, UR11, 0x3, URZ ;  /* 0x000000030b0b7899 */ /* 0x000fe2000800063f */
[----:B------:R-:W-:Y:S01]  /*2d30*/  SHF.L.U32 R13, R28, 0x10, RZ ;  /* 0x000000101c0d7819 */ /* 0x000fe200000006ff */
[----:B------:R-:W-:Y:S01]  /*2d40*/  UMOV UR5, 0x400 ;  /* 0x0000040000057882 */ /* 0x000fe20000000000 */
[----:B------:R-:W-:Y:S01]  /*2d50*/  SHF.L.U32 R15, R30, 0x10, RZ ;  /* 0x000000101e0f7819 */ /* 0x000fe200000006ff */
[----:B------:R-:W-:Y:S01]  /*2d60*/  ULOP3.LUT UR11, UR11, 0x8, URZ, 0xc0, !UPT ;  /* 0x000000080b0b7892 */ /* 0x000fe2000f8ec03f */
[----:B------:R-:W-:Y:S01]  /*2d70*/  IMAD.U32 R17, R17, 0x10000, RZ ;  /* 0x0001000011117824 */ /* 0x000fe200078e00ff */
[----:B------:R-:W-:Y:S01]  /*2d80*/  UIADD3 UR5, UR5, 0x5280, URZ ;  /* 0x0000528005057890 */ /* 0x000fe2000fffe03f */
[----:B------:R-:W-:Y:S01]  /*2d90*/  SHF.L.U32 R31, R31, 0x10, RZ ;  /* 0x000000101f1f7819 */ /* 0x000fe200000006ff */
[----:B------:R-:W-:-:S02]  /*2da0*/  IMAD.U32 R29, R29, 0x10000, RZ ;  /* 0x000100001d1d7824 */ /* 0x000fc400078e00ff */
[----:B------:R-:W-:Y:S01]  /*2db0*/  FADD.FTZ R14, -R16, R17 ;  /* 0x00000011100e7221 */ /* 0x000fe20000010100 */
[----:B------:R-:W-:Y:S01]  /*2dc0*/  SHF.L.U32 R17, R8, 0x10, RZ ;  /* 0x0000001008117819 */ /* 0x000fe200000006ff */
[----:B------:R-:W-:Y:S01]  /*2dd0*/  IMAD.U32 R9, R9, 0x10000, RZ ;  /* 0x0001000009097824 */ /* 0x000fe200078e00ff */
[----:B------:R-:W-:Y:S01]  /*2de0*/  ULDC.64 UR18, c[0x0][0x210] ;  /* 0x0000840000127ab9 */ /* 0x000fe20000000a00 */
[----:B------:R-:W-:Y:S01]  /*2df0*/  FMUL.FTZ R14, R3, R14 ;  /* 0x0000000e030e7220 */ /* 0x000fe20000410000 */
[----:B------:R-:W-:Y:S01]  /*2e00*/  BAR.SYNC.DEFER_BLOCKING 0x0 ;  /* 0x0000000000007b1d */ /* 0x000fe20000010000 */
[----:B------:R-:W-:Y:S01]  /*2e10*/  IADD3 R34, P1, R34, UR18, RZ ;  /* 0x0000001222227c10 */ /* 0x000fe2000ff3e0ff */
[----:B------:R-:W-:-:S03]  /*2e20*/  ULOP3.LUT UR4, UR4, 0x1, URZ, 0x3c, !UPT ;  /* 0x0000000104047892 */ /* 0x000fc6000f8e3c3f */
[----:B------:R-:W-:Y:S01]  /*2e30*/  IADD3.X R35, R35, UR19, RZ, P1, !PT ;  /* 0x0000001323237c10 */ /* 0x000fe20008ffe4ff */
[----:B0-----:R-:W-:Y:S01]  /*2e40*/  ULEA UR5, UR8, UR5, 0x18 ;  /* 0x0000000508057291 */ /* 0x001fe2000f8ec03f */
[----:B--2---:R-:W-:Y:S01]  /*2e50*/  VIADD R10, R10, -UR11 ;  /* 0x8000000b0a0a7c36 */ /* 0x004fe20008000000 */
[----:B------:R-:W-:-:S04]  /*2e60*/  UMOV UR11, UR9 ;  /* 0x00000009000b7c82 */ /* 0x000fc80008000000 */
[----:B------:R-:W-:Y:S01]  /*2e70*/  LEA R10, R10, UR5, 0x3 ;  /* 0x000000050a0a7c11 */ /* 0x000fe2000f8e18ff */
[----:B------:R-:W-:-:S05]  /*2e80*/  UMOV UR5, UR10 ;  /* 0x0000000a00057c82 */ /* 0x000fca0008000000 */
[----:B------:R-:W0:Y:S02]  /*2e90*/  LDS.64 R10, [R10] ;  /* 0x000000000a0a7984 */ /* 0x000e240000000a00 */
[--C-:B0-----:R-:W-:Y:S01]  /*2ea0*/  FFMA.FTZ R0, R0, R6, -R10.reuse ;  /* 0x0000000600007223 */ /* 0x101fe2000001080a */
[----:B------:R-:W-:Y:S01]  /*2eb0*/  FADD.FTZ R6, -R16, R13 ;  /* 0x0000000d10067221 */ /* 0x000fe20000010100 */
[----:B------:R-:W-:Y:S02]  /*2ec0*/  IMAD.U32 R13, R32, 0x10000, RZ ;  /* 0x00010000200d7824 */ /* 0x000fe400078e00ff */
[----:B------:R-:W-:Y:S01]  /*2ed0*/  FFMA.FTZ R4, R4, R7, -R10 ;  /* 0x0000000704047223 */ /* 0x000fe2000001080a */
[-C--:B------:R-:W-:Y:S01]  /*2ee0*/  FFMA.FTZ R0, R33, -R11.reuse, R0 ;  /* 0x8000000b21007223 */ /* 0x080fe20000010000 */
[----:B------:R-:W-:Y:S02]  /*2ef0*/  FMUL.FTZ R6, R3, R6 ;  /* 0x0000000603067220 */ /* 0x000fe40000410000 */
[----:B------:R-:W-:Y:S01]  /*2f00*/  FFMA.FTZ R4, R5, -R11, R4 ;  /* 0x8000000b05047223 */ /* 0x000fe20000010004 */
[----:B------:R-:W-:Y:S01]  /*2f10*/  FMUL.FTZ R0, R3, R0 ;  /* 0x0000000003007220 */ /* 0x000fe20000410000 */
[----:B------:R-:W-:-:S02]  /*2f20*/  FFMA.FTZ R12, R6, R13, R15 ;  /* 0x0000000d060c7223 */ /* 0x000fc4000001000f */
[----:B------:R-:W-:Y:S02]  /*2f30*/  FMUL.FTZ R4, R3, R4 ;  /* 0x0000000403047220 */ /* 0x000fe40000410000 */
[----:B------:R-:W-:-:S06]  /*2f40*/  FMUL.FTZ R15, R12, -1.4426950216293334961 ;  /* 0xbfb8aa3b0c0f7820 */ /* 0x000fcc0000410000 */
[----:B------:R-:W0:Y:S02]  /*2f50*/  MUFU.EX2 R15, R15 ;  /* 0x0000000f000f7308 */ /* 0x000e240000000800 */
[----:B0-----:R-:W-:Y:S01]  /*2f60*/  FADD.FTZ R26, R15, 1 ;  /* 0x3f8000000f1a7421 */ /* 0x001fe20000010000 */
[----:B------:R-:W-:-:S05]  /*2f70*/  FFMA.FTZ R15, R14, R31, R29 ;  /* 0x0000001f0e0f7223 */ /* 0x000fca000001001d */
[----:B------:R-:W0:Y:S02]  /*2f80*/  MUFU.RCP R26, R26 ;  /* 0x0000001a001a7308 */ /* 0x000e240000001000 */
[----:B0-----:R-:W-:-:S04]  /*2f90*/  FADD.FTZ R27, -R26, 1 ;  /* 0x3f8000001a1b7421 */ /* 0x001fc80000010100 */
[----:B------:R-:W-:-:S04]  /*2fa0*/  FFMA.FTZ R27, R12, R27, 1 ;  /* 0x3f8000000c1b7423 */ /* 0x000fc8000001001b */
[----:B------:R-:W-:Y:S01]  /*2fb0*/  FMUL.FTZ R12, R26, R27 ;  /* 0x0000001b1a0c7220 */ /* 0x000fe20000410000 */
[----:B------:R-:W-:-:S03]  /*2fc0*/  FMUL.FTZ R27, R15, -1.4426950216293334961 ;  /* 0xbfb8aa3b0f1b7820 */ /* 0x000fc60000410000 */
[----:B------:R-:W-:-:S03]  /*2fd0*/  FMUL.FTZ R12, R17, R12 ;  /* 0x0000000c110c7220 */ /* 0x000fc60000410000 */
[----:B------:R-:W0:Y:S01]  /*2fe0*/  MUFU.EX2 R27, R27 ;  /* 0x0000001b001b7308 */ /* 0x000e220000000800 */
[----:B------:R-:W-:-:S04]  /*2ff0*/  FFMA.FTZ R12, R13, R12, -R10 ;  /* 0x0000000c0d0c7223 */ /* 0x000fc8000001080a */
[----:B------:R-:W-:-:S04]  /*3000*/  FFMA.FTZ R12, -R11, R6, R12 ;  /* 0x000000060b0c7223 */ /* 0x000fc8000001010c */
[----:B------:R-:W-:-:S05]  /*3010*/  FMUL.FTZ R5, R3, R12 ;  /* 0x0000000c03057220 */ /* 0x000fca0000410000 */
[----:B------:R-:W-:Y:S01]  /*3020*/  F2FP.BF16.F32.PACK_AB R0, R5, R0 ;  /* 0x000000000500723e */ /* 0x000fe200000010ff */
[----:B0-----:R-:W-:-:S03]  /*3030*/  FADD.FTZ R16, R27, 1 ;  /* 0x3f8000001b107421 */ /* 0x001fc60000010000 */
[----:B------:R-:W-:Y:S01]  /*3040*/  PRMT R17, R0, 0x7632, R17 ;  /* 0x0000763200117816 */ /* 0x000fe20000000011 */
[----:B------:R2:W-:Y:S02]  /*3050*/  STG.E.U16 desc[UR12][R34.64], R0 ;  /* 0x0000000022007986 */ /* 0x0005e4000c10150c */
[----:B------:R-:W0:Y:S02]  /*3060*/  MUFU.RCP R16, R16 ;  /* 0x0000001000107308 */ /* 0x000e240000001000 */
[----:B------:R2:W-:Y:S01]  /*3070*/  STG.E.U16 desc[UR12][R34.64+0x2], R17 ;  /* 0x0000021122007986 */ /* 0x0005e2000c10150c */
[----:B0-----:R-:W-:-:S04]  /*3080*/  FADD.FTZ R8, -R16, 1 ;  /* 0x3f80000010087421 */ /* 0x001fc80000010100 */
[----:B------:R-:W-:-:S04]  /*3090*/  FFMA.FTZ R15, R15, R8, 1 ;  /* 0x3f8000000f0f7423 */ /* 0x000fc80000010008 */
[----:B------:R-:W-:-:S04]  /*30a0*/  FMUL.FTZ R8, R16, R15 ;  /* 0x0000000f10087220 */ /* 0x000fc80000410000 */
[----:B------:R-:W-:-:S04]  /*30b0*/  FMUL.FTZ R8, R9, R8 ;  /* 0x0000000809087220 */ /* 0x000fc80000410000 */
[----:B------:R-:W-:-:S04]  /*30c0*/  FFMA.FTZ R31, R31, R8, -R10 ;  /* 0x000000081f1f7223 */ /* 0x000fc8000001080a */
[----:B------:R-:W-:-:S04]  /*30d0*/  FFMA.FTZ R14, -R11, R14, R31 ;  /* 0x0000000e0b0e7223 */ /* 0x000fc8000001011f */
[----:B------:R-:W-:-:S05]  /*30e0*/  FMUL.FTZ R3, R3, R14 ;  /* 0x0000000e03037220 */ /* 0x000fca0000410000 */
[----:B------:R-:W-:-:S04]  /*30f0*/  F2FP.BF16.F32.PACK_AB R4, R3, R4 ;  /* 0x000000040304723e */ /* 0x000fc800000010ff */
[----:B------:R-:W-:Y:S01]  /*3100*/  PRMT R3, R4, 0x7632, R3 ;  /* 0x0000763204037816 */ /* 0x000fe20000000003 */
[----:B------:R2:W-:Y:S04]  /*3110*/  STG.E.U16 desc[UR12][R34.64+0x4], R4 ;  /* 0x0000040422007986 */ /* 0x0005e8000c10150c */
[----:B------:R2:W-:Y:S01]  /*3120*/  STG.E.U16 desc[UR12][R34.64+0x6], R3 ;  /* 0x0000060322007986 */ /* 0x0005e2000c10150c */
[----:B------:R-:W-:Y:S05]  /*3130*/  @!P0 BRA `(.L_x_898) ;  /* 0xffffffd000fc8947 */ /* 0x000fea000383ffff */
.L_x_882:
        /* <DEDUP_REMOVED lines=56> */
.L_x_915:
        /* <DEDUP_REMOVED lines=44> */
.L_x_902:
[----:B------:R-:W-:Y:S05]  /*3780*/  BSYNC B1 ;  /* 0x0000000000017941 */ /* 0x000fea0003800000 */
.L_x_901:
        /* <DEDUP_REMOVED lines=21> */
.L_x_905:
        /* <DEDUP_REMOVED lines=55> */
.L_x_904:
[----:B------:R-:W-:Y:S05]  /*3c50*/  BSYNC B1 ;  /* 0x0000000000017941 */ /* 0x000fea0003800000 */
.L_x_903:
        /* <DEDUP_REMOVED lines=35> */
.L_x_907:
[----:B------:R-:W-:Y:S05]  /*3e90*/  BSYNC B1 ;  /* 0x0000000000017941 */ /* 0x000fea0003800000 */
.L_x_906:
        /* <DEDUP_REMOVED lines=15> */
.L_x_900:
[----:B------:R-:W-:Y:S05]  /*3f90*/  BSYNC B0 ;  /* 0x0000000000007941 */ /* 0x000fea0003800000 */
.L_x_899:
        /* <DEDUP_REMOVED lines=50> */
.L_x_924:
        /* <DEDUP_REMOVED lines=47> */
.L_x_934:
        /* <DEDUP_REMOVED lines=41> */
.L_x_944:
[----:B--2---:R-:W-:Y:S01]  /*4840*/  FADD.FTZ R12, R12, R23 ;  /* 0x000000170c0c7221 */ /* 0x004fe20000010000 */
[----:B------:R-:W-:-:S04]  /*4850*/  @!P1 F2FP.BF16.F32.PACK_AB R0, RZ, R24 ;  /* 0x00000018ff00923e */ /* 0x000fc800000010ff */
[----:B------:R-:W-:Y:S01]  /*4860*/  @!P1 F2FP.BF16.F32.PACK_AB R12, RZ, R12 ;  /* 0x0000000cff0c923e */ /* 0x000fe200000010ff */
[----:B------:R3:W-:Y:S03]  /*4870*/  @!P1 STG.E.U16 desc[UR12][R10.64+0x78], R0 ;  /* 0x000078000a009986 */ /* 0x0007e6000c10150c */
[----:B------:R-:W-:Y:S02]  /*4880*/  PRMT R16, R12, 0x7610, R16 ;  /* 0x000076100c107816 */ /* 0x000fe40000000010 */
[----:B------:R-:W-:-:S03]  /*4890*/  LEA.HI R12, R37, 0x5a, RZ, 0x1c ;  /* 0x0000005a250c7811 */ /* 0x000fc600078fe0ff */
[----:B------:R3:W-:Y:S04]  /*48a0*/  @!P1 STG.E.U16 desc[UR12][R14.64+0x78], R16 ;  /* 0x000078100e009986 */ /* 0x0007e8000c10150c */
.L_x_910:
[----:B------:R-:W-:Y:S05]  /*48b0*/  BSYNC B0 ;  /* 0x0000000000007941 */ /* 0x000fea0003800000 */
.L_x_909:
        /* <DEDUP_REMOVED lines=163> */
.L_x_978:
        /* <DEDUP_REMOVED lines=9> */
.L_x_908:
        /* <DEDUP_REMOVED lines=8> */
.L_x_911:
[----:B-1----:R-:W-:Y:S01]  /*5400*/  IMAD.MOV.U32 R21, RZ, RZ, R0 ;  /* 0x000000ffff157224 */ /* 0x002fe200078e0000 */
[----:B------:R-:W-:Y:S01]  /*5410*/  MOV R18, 0x8 ;  /* 0x0000000800127802 */ /* 0x000fe20000000f00 */
[----:B------:R-:W-:Y:S01]  /*5420*/  IMAD.MOV.U32 R16, RZ, RZ, 0xffff ;  /* 0x0000ffffff107424 */ /* 0x000fe200078e00ff */
[----:B------:R-:W-:-:S07]  /*5430*/  MOV R19, 0x101f ;  /* 0x0000101f00137802 */ /* 0x000fce0000000f00 */
[----:B0-2---:R-:W-:Y:S05]  /*5440*/  WARPSYNC.COLLECTIVE R16, `(.L_x_916) ;  /* 0x0000000010087348 */ /* 0x005fea0003c00000 */
[----:B------:R1:W3:Y:S02]  /*5450*/  SHFL.BFLY P2, R23, R21, R18, R19 ;  /* 0x0c00001215177389 */ /* 0x0002e40000040013 */
[----:B0123--:R-:W-:Y:S01]  /*5460*/  ENDCOLLECTIVE ;  /* 0x000000000000791b */ /* 0x00ffe20003800000 */
.L_x_916:
[----:B------:R-:W-:Y:S02]  /*5470*/  MOV R21, R10 ;  /* 0x0000000a00157202 */ /* 0x000fe40000000f00 */
[----:B------:R-:W-:-:S07]  /*5480*/  MOV R11, R23 ;  /* 0x00000017000b7202 */ /* 0x000fce0000000f00 */
[----:B------:R-:W-:Y:S05]  /*5490*/  WARPSYNC.COLLECTIVE R16, `(.L_x_917) ;  /* 0x0000000010087348 */ /* 0x000fea0003c00000 */
[----:B------:R0:W1:Y:S02]  /*54a0*/  SHFL.BFLY P2, R23, R21, R18, R19 ;  /* 0x0c00001215177389 */ /* 0x0000640000040013 */
[----:B01----:R-:W-:Y:S01]  /*54b0*/  ENDCOLLECTIVE ;  /* 0x000000000000791b */ /* 0x003fe20003800000 */
.L_x_917:
[----:B------:R-:W-:-:S05]  /*54c0*/  FADD.FTZ R11, R11, R0 ;  /* 0x000000000b0b7221 */ /* 0x000fca0000010000 */
[----:B------:R-:W-:Y:S02]  /*54d0*/  MOV R21, R11 ;  /* 0x0000000b00157202 */ /* 0x000fe40000000f00 */
[----:B------:R-:W-:Y:S01]  /*54e0*/  MOV R18, 0x4 ;  /* 0x0000000400127802 */ /* 0x000fe20000000f00 */
[----:B------:R-:W-:-:S07]  /*54f0*/  IMAD.MOV.U32 R15, RZ, RZ, R23 ;  /* 0x000000ffff0f7224 */ /* 0x000fce00078e0017 */
[----:B------:R-:W-:Y:S05]  /*5500*/  WARPSYNC.COLLECTIVE R16, `(.L_x_918) ;  /* 0x0000000010087348 */ /* 0x000fea0003c00000 */
[----:B------:R0:W1:Y:S02]  /*5510*/  SHFL.BFLY P2, R23, R21, R18, R19 ;  /* 0x0c00001215177389 */ /* 0x0000640000040013 */
[----:B01----:R-:W-:Y:S01]  /*5520*/  ENDCOLLECTIVE ;  /* 0x000000000000791b */ /* 0x003fe20003800000 */
.L_x_918:
[----:B------:R-:W-:-:S05]  /*5530*/  FADD.FTZ R15, R15, R10 ;  /* 0x0000000a0f0f7221 */ /* 0x000fca0000010000 */
[----:B------:R-:W-:Y:S01]  /*5540*/  MOV R21, R15 ;  /* 0x0000000f00157202 */ /* 0x000fe20000000f00 */
[----:B------:R-:W-:-:S07]  /*5550*/  IMAD.MOV.U32 R12, RZ, RZ, R23 ;  /* 0x000000ffff0c7224 */ /* 0x000fce00078e0017 */
[----:B------:R-:W-:Y:S05]  /*5560*/  WARPSYNC.COLLECTIVE R16, `(.L_x_919) ;  /* 0x0000000010087348 */ /* 0x000fea0003c00000 */
[----:B------:R0:W1:Y:S02]  /*5570*/  SHFL.BFLY P2, R23, R21, R18, R19 ;  /* 0x0c00001215177389 */ /* 0x0000640000040013 */
[----:B01----:R-:W-:Y:S01]  /*5580*/  ENDCOLLECTIVE ;  /* 0x000000000000791b */ /* 0x003fe20003800000 */
.L_x_919:
[----:B------:R-:W-:-:S04]  /*5590*/  FADD.FTZ R12, R11, R12 ;  /* 0x0000000c0b0c7221 */ /* 0x000fc80000010000 */
[----:B------:R-:W-:Y:S01]  /*55a0*/  IMAD.MOV.U32 R21, RZ, RZ, R12 ;  /* 0x000000ffff157224 */ /* 0x000fe200078e000c */
[----:B------:R-:W-:Y:S02]  /*55b0*/  MOV R18, 0x2 ;  /* 0x0000000200127802 */ /* 0x000fe40000000f00 */
[----:B------:R-:W-:-:S07]  /*55c0*/  MOV R14, R23 ;  /* 0x00000017000e7202 */ /* 0x000fce0000000f00 */
[----:B------:R-:W-:Y:S05]  /*55d0*/  WARPSYNC.COLLECTIVE R16, `(.L_x_920) ;  /* 0x0000000010087348 */ /* 0x000fea0003c00000 */
[----:B------:R0:W1:Y:S02]  /*55e0*/  SHFL.BFLY P2, R23, R21, R18, R19 ;  /* 0x0c00001215177389 */ /* 0x0000640000040013 */
[----:B01----:R-:W-:Y:S01]  /*55f0*/  ENDCOLLECTIVE ;  /* 0x000000000000791b */ /* 0x003fe20003800000 */
.L_x_920:
[----:B------:R-:W-:-:S04]  /*5600*/  FADD.FTZ R14, R15, R14 ;  /* 0x0000000e0f0e7221 */ /* 0x000fc80000010000 */
[----:B------:R-:W-:Y:S01]  /*5610*/  IMAD.MOV.U32 R21, RZ, RZ, R14 ;  /* 0x000000ffff157224 */ /* 0x000fe200078e000e */
[----:B------:R-:W-:-:S07]  /*5620*/  MOV R17, R23 ;  /* 0x0000001700117202 */ /* 0x000fce0000000f00 */
[----:B------:R-:W-:Y:S05]  /*5630*/  WARPSYNC.COLLECTIVE R16, `(.L_x_921) ;  /* 0x0000000010087348 */ /* 0x000fea0003c00000 */
[----:B------:R0:W1:Y:S02]  /*5640*/  SHFL.BFLY P2, R23, R21, R18, R19 ;  /* 0x0c00001215177389 */ /* 0x0000640000040013 */
[----:B01----:R-:W-:Y:S01]  /*5650*/  ENDCOLLECTIVE ;  /* 0x000000000000791b */ /* 0x003fe20003800000 */
.L_x_921:
[----:B------:R-:W-:-:S05]  /*5660*/  FADD.FTZ R17, R12, R17 ;  /* 0x000000110c117221 */ /* 0x000fca0000010000 */
[----:B------:R-:W-:Y:S01]  /*5670*/  MOV R21, R17 ;  /* 0x0000001100157202 */ /* 0x000fe20000000f00 */
[----:B------:R-:W-:Y:S01]  /*5680*/  IMAD.MOV.U32 R18, RZ, RZ, 0x1 ;  /* 0x00000001ff127424 */ /* 0x000fe200078e00ff */
[----:B------:R-:W-:-:S07]  /*5690*/  MOV R25, R23 ;  /* 0x0000001700197202 */ /* 0x000fce0000000f00 */
[----:B------:R-:W-:Y:S05]  /*56a0*/  WARPSYNC.COLLECTIVE R16, `(.L_x_922) ;  /* 0x0000000010087348 */ /* 0x000fea0003c00000 */
[----:B------:R0:W1:Y:S02]  /*56b0*/  SHFL.BFLY P2, R23, R21, R18, R19 ;  /* 0x0c00001215177389 */ /* 0x0000640000040013 */
[----:B01----:R-:W-:Y:S01]  /*56c0*/  ENDCOLLECTIVE ;  /* 0x000000000000791b */ /* 0x003fe20003800000 */
.L_x_922:
[----:B------:R-:W-:-:S05]  /*56d0*/  FADD.FTZ R25, R14, R25 ;  /* 0x000000190e197221 */ /* 0x000fca0000010000 */
[----:B------:R-:W-:Y:S02]  /*56e0*/  MOV R21, R25 ;  /* 0x0000001900157202 */ /* 0x000fe40000000f00 */
[----:B------:R-:W-:-:S07]  /*56f0*/  MOV R0, R23 ;  /* 0x0000001700007202 */ /* 0x000fce0000000f00 */
[----:B------:R-:W-:Y:S05]  /*5700*/  WARPSYNC.COLLECTIVE R16, `(.L_x_923) ;  /* 0x0000000010087348 */ /* 0x000fea0003c00000 */
[----:B------:R0:W1:Y:S02]  /*5710*/  SHFL.BFLY P2, R23, R21, R18, R19 ;  /* 0x0c00001215177389 */ /* 0x0000640000040013 */
[----:B01----:R-:W-:Y:S01]  /*5720*/  ENDCOLLECTIVE ;  /* 0x000000000000791b */ /* 0x003fe20003800000 */
.L_x_923:
[----:B------:R-:W-:Y:S01]  /*5730*/  FADD.FTZ R0, R17, R0 ;  /* 0x0000000011007221 */ /* 0x000fe20000010000 */
[----:B------:R-:W-:Y:S06]  /*5740*/  BRA `(.L_x_924) ;  /* 0xffffffe800dc7947 */ /* 0x000fec000383ffff */
.L_x_912:
        /* <DEDUP_REMOVED lines=8> */
.L_x_926:
[----:B------:R-:W-:Y:S05]  /*57d0*/  BSYNC B1 ;  /* 0x0000000000017941 */ /* 0x000fea0003800000 */
.L_x_925:
        /* <DEDUP_REMOVED lines=8> */
.L_x_927:
[----:B------:R-:W-:Y:S01]  /*5860*/  FADD.FTZ R17, R17, R12 ;  /* 0x0000000c11117221 */ /* 0x000fe20000010000 */
[----:B------:R-:W-:-:S03]  /*5870*/  HFMA2.MMA R18, -RZ, RZ, 0, 2.384185791015625e-07 ;  /* 0x00000004ff127435 */ /* 0x000fc600000001ff */
[----:B------:R-:W-:Y:S02]  /*5880*/  IMAD.MOV.U32 R21, RZ, RZ, R17 ;  /* 0x000000ffff157224 */ /* 0x000fe400078e0011 */
[----:B------:R-:W-:-:S07]  /*5890*/  FADD.FTZ R20, R23, R0 ;  /* 0x0000000017147221 */ /* 0x000fce0000010000 */
[----:B------:R-:W-:Y:S05]  /*58a0*/  WARPSYNC.COLLECTIVE R16, `(.L_x_928) ;  /* 0x0000000010087348 */ /* 0x000fea0003c00000 */
[----:B------:R0:W1:Y:S02]  /*58b0*/  SHFL.BFLY P2, R23, R21, R18, R19 ;  /* 0x0c00001215177389 */ /* 0x0000640000040013 */
[----:B01----:R-:W-:Y:S01]  /*58c0*/  ENDCOLLECTIVE ;  /* 0x000000000000791b */ /* 0x003fe20003800000 */
.L_x_928:
[----:B------:R-:W-:Y:S01]  /*58d0*/  IMAD.MOV.U32 R21, RZ, RZ, R20 ;  /* 0x000000ffff157224 */ /* 0x000fe200078e0014 */
[----:B------:R-:W-:-:S07]  /*58e0*/  MOV R22, R23 ;  /* 0x0000001700167202 */ /* 0x000fce0000000f00 */
[----:B------:R-:W-:Y:S05]  /*58f0*/  WARPSYNC.COLLECTIVE R16, `(.L_x_929) ;  /* 0x0000000010087348 */ /* 0x000fea0003c00000 */
[----:B------:R0:W1:Y:S02]  /*5900*/  SHFL.BFLY P2, R23, R21, R18, R19 ;  /* 0x0c00001215177389 */ /* 0x0000640000040013 */
[----:B01----:R-:W-:Y:S01]  /*5910*/  ENDCOLLECTIVE ;  /* 0x000000000000791b */ /* 0x003fe20003800000 */
.L_x_929:
[----:B------:R-:W-:Y:S01]  /*5920*/  FADD.FTZ R22, R17, R22 ;  /* 0x0000001611167221 */ /* 0x000fe20000010000 */
[----:B------:R-:W-:-:S04]  /*5930*/  HFMA2.MMA R18, -RZ, RZ, 0, 1.1920928955078125e-07 ;  /* 0x00000002ff127435 */ /* 0x000fc800000001ff */
[----:B------:R-:W-:Y:S01]  /*5940*/  MOV R21, R22 ;  /* 0x0000001600157202 */ /* 0x000fe20000000f00 */
[----:B------:R-:W-:-:S07]  /*5950*/  FADD.FTZ R0, R20, R23 ;  /* 0x0000001714007221 */ /* 0x000fce0000010000 */
[----:B------:R-:W-:Y:S05]  /*5960*/  WARPSYNC.COLLECTIVE R16, `(.L_x_930) ;  /* 0x0000000010087348 */ /* 0x000fea0003c00000 */
[----:B------:R0:W1:Y:S02]  /*5970*/  SHFL.BFLY P2, R23, R21, R18, R19 ;  /* 0x0c00001215177389 */ /* 0x0000640000040013 */
[----:B01----:R-:W-:Y:S01]  /*5980*/  ENDCOLLECTIVE ;  /* 0x000000000000791b */ /* 0x003fe20003800000 */
.L_x_930:
[----:B------:R-:W-:Y:S01]  /*5990*/  MOV R21, R0 ;  /* 0x0000000000157202 */ /* 0x000fe20000000f00 */
[----:B------:R-:W-:-:S07]  /*59a0*/  IMAD.MOV.U32 R25, RZ, RZ, R23 ;  /* 0x000000ffff197224 */ /* 0x000fce00078e0017 */
[----:B------:R-:W-:Y:S05]  /*59b0*/  WARPSYNC.COLLECTIVE R16, `(.L_x_931) ;  /* 0x0000000010087348 */ /* 0x000fea0003c00000 */
[----:B------:R0:W1:Y:S02]  /*59c0*/  SHFL.BFLY P2, R23, R21, R18, R19 ;  /* 0x0c00001215177389 */ /* 0x0000640000040013 */
[----:B01----:R-:W-:Y:S01]  /*59d0*/  ENDCOLLECTIVE ;  /* 0x000000000000791b */ /* 0x003fe20003800000 */
.L_x_931:
[----:B------:R-:W-:-:S05]  /*59e0*/  FADD.FTZ R25, R22, R25 ;  /* 0x0000001916197221 */ /* 0x000fca0000010000 */
[----:B------:R-:W-:Y:S01]  /*59f0*/  MOV R21, R25 ;  /* 0x0000001900157202 */ /* 0x000fe20000000f00 */
[----:B------:R-:W-:Y:S02]  /*5a00*/  IMAD.MOV.U32 R18, RZ, RZ, 0x1 ;  /* 0x00000001ff127424 */ /* 0x000fe400078e00ff */
[----:B------:R-:W-:-:S07]  /*5a10*/  FADD.FTZ R12, R0, R23 ;  /* 0x00000017000c7221 */ /* 0x000fce0000010000 */
[----:B------:R-:W-:Y:S05]  /*5a20*/  WARPSYNC.COLLECTIVE R16, `(.L_x_932) ;  /* 0x0000000010087348 */ /* 0x000fea0003c00000 */
[----:B------:R0:W1:Y:S02]  /*5a30*/  SHFL.BFLY P2, R23, R21, R18, R19 ;  /* 0x0c00001215177389 */ /* 0x0000640000040013 */
[----:B01----:R-:W-:Y:S01]  /*5a40*/  ENDCOLLECTIVE ;  /* 0x000000000000791b */ /* 0x003fe20003800000 */
.L_x_932:
[----:B------:R-:W-:Y:S02]  /*5a50*/  MOV R21, R12 ;  /* 0x0000000c00157202 */ /* 0x000fe40000000f00 */
[----:B------:R-:W-:-:S07]  /*5a60*/  MOV R24, R23 ;  /* 0x0000001700187202 */ /* 0x000fce0000000f00 */
[----:B------:R-:W-:Y:S05]  /*5a70*/  WARPSYNC.COLLECTIVE R16, `(.L_x_933) ;  /* 0x0000000010087348 */ /* 0x000fea0003c00000 */
[----:B------:R0:W1:Y:S02]  /*5a80*/  SHFL.BFLY P2, R23, R21, R18, R19 ;  /* 0x0c00001215177389 */ /* 0x0000640000040013 */
[----:B01----:R-:W-:Y:S01]  /*5a90*/  ENDCOLLECTIVE ;  /* 0x000000000000791b */ /* 0x003fe20003800000 */
.L_x_933:
[----:B------:R-:W-:Y:S01]  /*5aa0*/  FADD.FTZ R24, R25, R24 ;  /* 0x0000001819187221 */ /* 0x000fe20000010000 */
[----:B------:R-:W-:Y:S06]  /*5ab0*/  BRA `(.L_x_934) ;  /* 0xffffffe800bc7947 */ /* 0x000fec000383ffff */
.L_x_913:
        /* <DEDUP_REMOVED lines=8> */
.L_x_936:
[----:B------:R-:W-:Y:S05]  /*5b40*/  BSYNC B1 ;  /* 0x0000000000017941 */ /* 0x000fea0003800000 */
.L_x_935:
        /* <DEDUP_REMOVED lines=8> */
.L_x_937:
[----:B------:R-:W-:Y:S01]  /*5bd0*/  FADD.FTZ R17, R17, R12 ;  /* 0x0000000c11117221 */ /* 0x000fe20000010000 */
[----:B------:R-:W-:-:S03]  /*5be0*/  HFMA2.MMA R18, -RZ, RZ, 0, 2.384185791015625e-07 ;  /* 0x00000004ff127435 */ /* 0x000fc600000001ff */
[----:B------:R-:W-:Y:S02]  /*5bf0*/  IMAD.MOV.U32 R21, RZ, RZ, R17 ;  /* 0x000000ffff157224 */ /* 0x000fe400078e0011 */
[----:B------:R-:W-:-:S07]  /*5c00*/  FADD.FTZ R20, R23, R0 ;  /* 0x0000000017147221 */ /* 0x000fce0000010000 */
[----:B------:R-:W-:Y:S05]  /*5c10*/  WARPSYNC.COLLECTIVE R16, `(.L_x_938) ;  /* 0x0000000010087348 */ /* 0x000fea0003c00000 */
[----:B------:R0:W1:Y:S02]  /*5c20*/  SHFL.BFLY P2, R23, R21, R18, R19 ;  /* 0x0c00001215177389 */ /* 0x0000640000040013 */
[----:B01----:R-:W-:Y:S01]  /*5c30*/  ENDCOLLECTIVE ;  /* 0x000000000000791b */ /* 0x003fe20003800000 */
.L_x_938:
[----:B------:R-:W-:Y:S01]  /*5c40*/  IMAD.MOV.U32 R21, RZ, RZ, R20 ;  /* 0x000000ffff157224 */ /* 0x000fe200078e0014 */
[----:B------:R-:W-:-:S07]  /*5c50*/  MOV R22, R23 ;  /* 0x0000001700167202 */ /* 0x000fce0000000f00 */
[----:B------:R-:W-:Y:S05]  /*5c60*/  WARPSYNC.COLLECTIVE R16, `(.L_x_939) ;  /* 0x0000000010087348 */ /* 0x000fea0003c00000 */
[----:B------:R0:W1:Y:S02]  /*5c70*/  SHFL.BFLY P2, R23, R21, R18, R19 ;  /* 0x0c00001215177389 */ /* 0x0000640000040013 */
[----:B01----:R-:W-:Y:S01]  /*5c80*/  ENDCOLLECTIVE ;  /* 0x000000000000791b */ /* 0x003fe20003800000 */
.L_x_939:
[----:B------:R-:W-:Y:S01]  /*5c90*/  FADD.FTZ R22, R17, R22 ;  /* 0x0000001611167221 */ /* 0x000fe20000010000 */
[----:B------:R-:W-:-:S04]  /*5ca0*/  HFMA2.MMA R18, -RZ, RZ, 0, 1.1920928955078125e-07 ;  /* 0x00000002ff127435 */ /* 0x000fc800000001ff */
[----:B------:R-:W-:Y:S01]  /*5cb0*/  MOV R21, R22 ;  /* 0x0000001600157202 */ /* 0x000fe20000000f00 */
[----:B------:R-:W-:-:S07]  /*5cc0*/  FADD.FTZ R0, R20, R23 ;  /* 0x0000001714007221 */ /* 0x000fce0000010000 */
[----:B------:R-:W-:Y:S05]  /*5cd0*/  WARPSYNC.COLLECTIVE R16, `(.L_x_940) ;  /* 0x0000000010087348 */ /* 0x000fea0003c00000 */
[----:B------:R0:W1:Y:S02]  /*5ce0*/  SHFL.BFLY P2, R23, R21, R18, R19 ;  /* 0x0c00001215177389 */ /* 0x0000640000040013 */
[----:B01----:R-:W-:Y:S01]  /*5cf0*/  ENDCOLLECTIVE ;  /* 0x000000000000791b */ /* 0x003fe20003800000 */
.L_x_940:
[----:B------:R-:W-:Y:S01]  /*5d00*/  MOV R21, R0 ;  /* 0x0000000000157202 */ /* 0x000fe20000000f00 */
[----:B------:R-:W-:-:S07]  /*5d10*/  IMAD.MOV.U32 R25, RZ, RZ, R23 ;  /* 0x000000ffff197224 */ /* 0x000fce00078e0017 */
[----:B------:R-:W-:Y:S05]  /*5d20*/  WARPSYNC.COLLECTIVE R16, `(.L_x_941) ;  /* 0x0000000010087348 */ /* 0x000fea0003c00000 */
[----:B------:R0:W1:Y:S02]  /*5d30*/  SHFL.BFLY P2, R23, R21, R18, R19 ;  /* 0x0c00001215177389 */ /* 0x0000640000040013 */
[----:B01----:R-:W-:Y:S01]  /*5d40*/  ENDCOLLECTIVE ;  /* 0x000000000000791b */ /* 0x003fe20003800000 */
.L_x_941:
[----:B------:R-:W-:-:S05]  /*5d50*/  FADD.FTZ R25, R22, R25 ;  /* 0x0000001916197221 */ /* 0x000fca0000010000 */
[----:B------:R-:W-:Y:S01]  /*5d60*/  MOV R21, R25 ;  /* 0x0000001900157202 */ /* 0x000fe20000000f00 */
[----:B------:R-:W-:Y:S02]  /*5d70*/  IMAD.MOV.U32 R18, RZ, RZ, 0x1 ;  /* 0x00000001ff127424 */ /* 0x000fe400078e00ff */
[----:B------:R-:W-:-:S07]  /*5d80*/  FADD.FTZ R12, R0, R23 ;  /* 0x00000017000c7221 */ /* 0x000fce0000010000 */
[----:B------:R-:W-:Y:S05]  /*5d90*/  WARPSYNC.COLLECTIVE R16, `(.L_x_942) ;  /* 0x0000000010087348 */ /* 0x000fea0003c00000 */
[----:B------:R0:W1:Y:S02]  /*5da0*/  SHFL.BFLY P2, R23, R21, R18, R19 ;  /* 0x0c00001215177389 */ /* 0x0000640000040013 */
[----:B01----:R-:W-:Y:S01]  /*5db0*/  ENDCOLLECTIVE ;  /* 0x000000000000791b */ /* 0x003fe20003800000 */
.L_x_942:
[----:B------:R-:W-:Y:S02]  /*5dc0*/  MOV R21, R12 ;  /* 0x0000000c00157202 */ /* 0x000fe40000000f00 */
[----:B------:R-:W-:-:S07]  /*5dd0*/  MOV R24, R23 ;  /* 0x0000001700187202 */ /* 0x000fce0000000f00 */
[----:B------:R-:W-:Y:S05]  /*5de0*/  WARPSYNC.COLLECTIVE R16, `(.L_x_943) ;  /* 0x0000000010087348 */ /* 0x000fea0003c00000 */
[----:B------:R0:W1:Y:S02]  /*5df0*/  SHFL.BFLY P2, R23, R21, R18, R19 ;  /* 0x0c00001215177389 */ /* 0x0000640000040013 */
[----:B01----:R-:W-:Y:S01]  /*5e00*/  ENDCOLLECTIVE ;  /* 0x000000000000791b */ /* 0x003fe20003800000 */
.L_x_943:
[----:B------:R-:W-:Y:S01]  /*5e10*/  FADD.FTZ R24, R25, R24 ;  /* 0x0000001819187221 */ /* 0x000fe20000010000 */
[----:B------:R-:W-:Y:S06]  /*5e20*/  BRA `(.L_x_944) ;  /* 0xffffffe800847947 */ /* 0x000fec000383ffff */
.L_x_914:
        /* <DEDUP_REMOVED lines=8> */
.L_x_946:
[----:B------:R-:W-:Y:S05]  /*5eb0*/  BSYNC B0 ;  /* 0x0000000000007941 */ /* 0x000fea0003800000 */
.L_x_945:
        /* <DEDUP_REMOVED lines=9> */
.L_x_947:
[----:B------:R-:W-:Y:S01]  /*5f50*/  FADD.FTZ R10, R10, R11 ;  /* 0x0000000b0a0a7221 */ /* 0x000fe20000010000 */
[----:B------:R-:W-:-:S04]  /*5f60*/  HFMA2.MMA R18, -RZ, RZ, 0, 2.384185791015625e-07 ;  /* 0x00000004ff127435 */ /* 0x000fc800000001ff */
[----:B------:R-:W-:Y:S01]  /*5f70*/  MOV R21, R10 ;  /* 0x0000000a00157202 */ /* 0x000fe20000000f00 */
[----:B------:R-:W-:-:S07]  /*5f80*/  IMAD.MOV.U32 R15, RZ, RZ, R23 ;  /* 0x000000ffff0f7224 */ /* 0x000fce00078e0017 */
[----:B------:R-:W-:Y:S05]  /*5f90*/  WARPSYNC.COLLECTIVE R16, `(.L_x_948) ;  /* 0x0000000010087348 */ /* 0x000fea0003c00000 */
[----:B------:R0:W1:Y:S02]  /*5fa0*/  SHFL.BFLY P2, R23, R21, R18, R19 ;  /* 0x0c00001215177389 */ /* 0x0000640000040013 */
[----:B01----:R-:W-:Y:S01]  /*5fb0*/  ENDCOLLECTIVE ;  /* 0x000000000000791b */ /* 0x003fe20003800000 */
.L_x_948:
[----:B------:R-:W-:-:S05]  /*5fc0*/  FADD.FTZ R24, R15, R0 ;  /* 0x000000000f187221 */ /* 0x000fca0000010000 */
[----:B------:R-:W-:Y:S01]  /*5fd0*/  MOV R21, R24 ;  /* 0x0000001800157202 */ /* 0x000fe20000000f00 */
[----:B------:R-:W-:-:S07]  /*5fe0*/  IMAD.MOV.U32 R25, RZ, RZ, R23 ;  /* 0x000000ffff197224 */ /* 0x000fce00078e0017 */
[----:B------:R-:W-:Y:S05]  /*5ff0*/  WARPSYNC.COLLECTIVE R16, `(.L_x_949) ;  /* 0x0000000010087348 */ /* 0x000fea0003c00000 */
[----:B------:R0:W1:Y:S02]  /*6000*/  SHFL.BFLY P2, R23, R21, R18, R19 ;  /* 0x0c00001215177389 */ /* 0x0000640000040013 */
[----:B01----:R-:W-:Y:S01]  /*6010*/  ENDCOLLECTIVE ;  /* 0x000000000000791b */ /* 0x003fe20003800000 */
.L_x_949:
[----:B------:R-:W-:Y:S01]  /*6020*/  FADD.FTZ R11, R10, R25 ;  /* 0x000000190a0b7221 */ /* 0x000fe20000010000 */
[----:B------:R-:W-:-:S03]  /*6030*/  HFMA2.MMA R18, -RZ, RZ, 0, 1.1920928955078125e-07 ;  /* 0x00000002ff127435 */ /* 0x000fc600000001ff */
[----:B------:R-:W-:Y:S01]  /*6040*/  IMAD.MOV.U32 R21, RZ, RZ, R11 ;  /* 0x000000ffff157224 */ /* 0x000fe200078e000b */
[----:B------:R-:W-:-:S07]  /*6050*/  MOV R17, R23 ;  /* 0x0000001700117202 */ /* 0x000fce0000000f00 */
[----:B------:R-:W-:Y:S05]  /*6060*/  WARPSYNC.COLLECTIVE R16, `(.L_x_950) ;  /* 0x0000000010087348 */ /* 0x000fea0003c00000 */
[----:B------:R0:W1:Y:S02]  /*6070*/  SHFL.BFLY P2, R23, R21, R18, R19 ;  /* 0x0c00001215177389 */ /* 0x0000640000040013 */
[----:B01----:R-:W-:Y:S01]  /*6080*/  ENDCOLLECTIVE ;  /* 0x000000000000791b */ /* 0x003fe20003800000 */
.L_x_950:
        /* <DEDUP_REMOVED lines=8> */
.L_x_951:
        /* <DEDUP_REMOVED lines=8> */
.L_x_952:
        /* <DEDUP_REMOVED lines=14> */
.L_x_953:
        /* <DEDUP_REMOVED lines=14> */
.L_x_954:
        /* <DEDUP_REMOVED lines=9> */
.L_x_955:
        /* <DEDUP_REMOVED lines=8> */
.L_x_956:
        /* <DEDUP_REMOVED lines=13> */
.L_x_957:
[----:B------:R-:W-:-:S05]  /*6530*/  FADD.FTZ R24, R24, R25 ;  /* 0x0000001918187221 */ /* 0x000fca0000010000 */
[----:B------:R-:W-:Y:S01]  /*6540*/  MOV R21, R24 ;  /* 0x0000001800157202 */ /* 0x000fe20000000f00 */
[----:B------:R-:W-:Y:S01]  /*6550*/  IMAD.MOV.U32 R18, RZ, RZ, 0x2 ;  /* 0x00000002ff127424 */ /* 0x000fe200078e00ff */
[----:B------:R-:W-:-:S07]  /*6560*/  MOV R25, R23 ;  /* 0x0000001700197202 */ /* 0x000fce0000000f00 */
[----:B------:R-:W-:Y:S05]  /*6570*/  WARPSYNC.COLLECTIVE R16, `(.L_x_958) ;  /* 0x0000000010087348 */ /* 0x000fea0003c00000 */
[----:B------:R0:W1:Y:S02]  /*6580*/  SHFL.BFLY P2, R23, R21, R18, R19 ;  /* 0x0c00001215177389 */ /* 0x0000640000040013 */
[----:B01----:R-:W-:Y:S01]  /*6590*/  ENDCOLLECTIVE ;  /* 0x000000000000791b */ /* 0x003fe20003800000 */
.L_x_958:
        /* <DEDUP_REMOVED lines=8> */
.L_x_959:
[----:B------:R-:W-:Y:S01]  /*6620*/  MOV R21, R24 ;  /* 0x0000001800157202 */ /* 0x000fe20000000f00 */
[----:B------:R-:W-:Y:S01]  /*6630*/  IMAD.MOV.U32 R18, RZ, RZ, 0x1 ;  /* 0x00000001ff127424 */ /* 0x000fe200078e00ff */
[----:B------:R-:W-:-:S07]  /*6640*/  MOV R20, R23 ;  /* 0x0000001700147202 */ /* 0x000fce0000000f00 */
[----:B------:R-:W-:Y:S05]  /*6650*/  WARPSYNC.COLLECTIVE R16, `(.L_x_960) ;  /* 0x0000000010087348 */ /* 0x000fea0003c00000 */
[----:B------:R0:W1:Y:S02]  /*6660*/  SHFL.BFLY P2, R23, R21, R18, R19 ;  /* 0x0c00001215177389 */ /* 0x0000640000040013 */
[----:B01----:R-:W-:Y:S01]  /*6670*/  ENDCOLLECTIVE ;  /* 0x000000000000791b */ /* 0x003fe20003800000 */
.L_x_960:
        /* <DEDUP_REMOVED lines=10> */
.L_x_961:
        /* <DEDUP_REMOVED lines=11> */
.L_x_962:
        /* <DEDUP_REMOVED lines=10> */
.L_x_963:
        /* <DEDUP_REMOVED lines=10> */
.L_x_964:
        /* <DEDUP_REMOVED lines=9> */
.L_x_965:
[----:B------:R-:W-:Y:S01]  /*69a0*/  HFMA2.MMA R18, -RZ, RZ, 0, 1.1920928955078125e-07 ;  /* 0x00000002ff127435 */ /* 0x000fe200000001ff */
[----:B------:R-:W-:Y:S01]  /*69b0*/  IMAD.MOV.U32 R21, RZ, RZ, R34 ;  /* 0x000000ffff157224 */ /* 0x000fe200078e0022 */
[----:B------:R-:W-:-:S09]  /*69c0*/  MOV R33, R23 ;  /* 0x0000001700217202 */ /* 0x000fd20000000f00 */
[----:B------:R-:W-:Y:S05]  /*69d0*/  WARPSYNC.COLLECTIVE R16, `(.L_x_966) ;  /* 0x0000000010087348 */ /* 0x000fea0003c00000 */
[----:B------:R0:W1:Y:S02]  /*69e0*/  SHFL.BFLY P2, R23, R21, R18, R19 ;  /* 0x0c00001215177389 */ /* 0x0000640000040013 */
[----:B01----:R-:W-:Y:S01]  /*69f0*/  ENDCOLLECTIVE ;  /* 0x000000000000791b */ /* 0x003fe20003800000 */
.L_x_966:
        /* <DEDUP_REMOVED lines=8> */
.L_x_967:
[----:B------:R-:W-:Y:S01]  /*6a80*/  HFMA2.MMA R18, -RZ, RZ, 0, 5.9604644775390625e-08 ;  /* 0x00000001ff127435 */ /* 0x000fe200000001ff */
[----:B------:R-:W-:Y:S01]  /*6a90*/  IMAD.MOV.U32 R21, RZ, RZ, R20 ;  /* 0x000000ffff157224 */ /* 0x000fe200078e0014 */
[----:B------:R-:W-:-:S09]  /*6aa0*/  MOV R15, R23 ;  /* 0x00000017000f7202 */ /* 0x000fd20000000f00 */
[----:B------:R-:W-:Y:S05]  /*6ab0*/  WARPSYNC.COLLECTIVE R16, `(.L_x_968) ;  /* 0x0000000010087348 */ /* 0x000fea0003c00000 */
[----:B------:R0:W1:Y:S02]  /*6ac0*/  SHFL.BFLY P2, R23, R21, R18, R19 ;  /* 0x0c00001215177389 */ /* 0x0000640000040013 */
[----:B01----:R-:W-:Y:S01]  /*6ad0*/  ENDCOLLECTIVE ;  /* 0x000000000000791b */ /* 0x003fe20003800000 */
.L_x_968:
        /* <DEDUP_REMOVED lines=20> */
.L_x_969:
[----:B------:R-:W-:Y:S01]  /*6c20*/  HFMA2.MMA R18, -RZ, RZ, 0, 4.76837158203125e-07 ;  /* 0x00000008ff127435 */ /* 0x000fe200000001ff */
[----:B------:R-:W-:Y:S01]  /*6c30*/  IMAD.MOV.U32 R21, RZ, RZ, R14 ;  /* 0x000000ffff157224 */ /* 0x000fe200078e000e */
[----:B------:R-:W-:-:S09]  /*6c40*/  MOV R22, R23 ;  /* 0x0000001700167202 */ /* 0x000fd20000000f00 */
[----:B------:R-:W-:Y:S05]  /*6c50*/  WARPSYNC.COLLECTIVE R16, `(.L_x_970) ;  /* 0x0000000010087348 */ /* 0x000fea0003c00000 */
[----:B------:R0:W1:Y:S02]  /*6c60*/  SHFL.BFLY P2, R23, R21, R18, R19 ;  /* 0x0c00001215177389 */ /* 0x0000640000040013 */
[----:B01----:R-:W-:Y:S01]  /*6c70*/  ENDCOLLECTIVE ;  /* 0x000000000000791b */ /* 0x003fe20003800000 */
.L_x_970:
[----:B------:R-:W-:Y:S01]  /*6c80*/  FADD.FTZ R12, R12, R22 ;  /* 0x000000160c0c7221 */ /* 0x000fe20000010000 */
[----:B------:R-:W-:Y:S01]  /*6c90*/  IMAD.MOV.U32 R21, RZ, RZ, R15 ;  /* 0x000000ffff157224 */ /* 0x000fe200078e000f */
[----:B------:R-:W-:-:S07]  /*6ca0*/  MOV R32, R23 ;  /* 0x0000001700207202 */ /* 0x000fce0000000f00 */
[----:B------:R-:W-:Y:S05]  /*6cb0*/  WARPSYNC.COLLECTIVE R16, `(.L_x_971) ;  /* 0x0000000010087348 */ /* 0x000fea0003c00000 */
[----:B------:R0:W1:Y:S02]  /*6cc0*/  SHFL.BFLY P2, R23, R21, R18, R19 ;  /* 0x0c00001215177389 */ /* 0x0000640000040013 */
[----:B01----:R-:W-:Y:S01]  /*6cd0*/  ENDCOLLECTIVE ;  /* 0x000000000000791b */ /* 0x003fe20003800000 */
.L_x_971:
        /* <DEDUP_REMOVED lines=9> */
.L_x_972:
[----:B------:R-:W-:Y:S01]  /*6d70*/  MOV R21, R17 ;  /* 0x0000001100157202 */ /* 0x000fe20000000f00 */
[----:B------:R-:W-:Y:S01]  /*6d80*/  @!P1 IMAD.WIDE R14, R0, 0x2, R14 ;  /* 0x00000002000e9825 */ /* 0x000fe200078e020e */
[----:B------:R-:W-:-:S07]  /*6d90*/  MOV R33, R23 ;  /* 0x0000001700217202 */ /* 0x000fce0000000f00 */
[----:B------:R-:W-:Y:S05]  /*6da0*/  WARPSYNC.COLLECTIVE R16, `(.L_x_973) ;  /* 0x0000000010087348 */ /* 0x000fea0003c00000 */
[----:B------:R0:W1:Y:S02]  /*6db0*/  SHFL.BFLY P2, R23, R21, R18, R19 ;  /* 0x0c00001215177389 */ /* 0x0000640000040013 */
[----:B01----:R-:W-:Y:S01]  /*6dc0*/  ENDCOLLECTIVE ;  /* 0x000000000000791b */ /* 0x003fe20003800000 */
.L_x_973:
        /* <DEDUP_REMOVED lines=9> */
.L_x_974:
[----:B------:R-:W-:Y:S02]  /*6e60*/  MOV R21, R24 ;  /* 0x0000001800157202 */ /* 0x000fe40000000f00 */
[----:B------:R-:W-:-:S07]  /*6e70*/  MOV R32, R23 ;  /* 0x0000001700207202 */ /* 0x000fce0000000f00 */
[----:B------:R-:W-:Y:S05]  /*6e80*/  WARPSYNC.COLLECTIVE R16, `(.L_x_975) ;  /* 0x0000000010087348 */ /* 0x000fea0003c00000 */
[----:B------:R0:W1:Y:S02]  /*6e90*/  SHFL.BFLY P2, R23, R21, R18, R19 ;  /* 0x0c00001215177389 */ /* 0x0000640000040013 */
[----:B01----:R-:W-:Y:S01]  /*6ea0*/  ENDCOLLECTIVE ;  /* 0x000000000000791b */ /* 0x003fe20003800000 */
.L_x_975:
        /* <DEDUP_REMOVED lines=12> */
.L_x_976:
[----:B------:R-:W-:Y:S02]  /*6f70*/  MOV R21, R12 ;  /* 0x0000000c00157202 */ /* 0x000fe40000000f00 */
[----:B------:R-:W-:-:S07]  /*6f80*/  MOV R22, R23 ;  /* 0x0000001700167202 */ /* 0x000fce0000000f00 */
[----:B------:R-:W-:Y:S05]  /*6f90*/  WARPSYNC.COLLECTIVE R16, `(.L_x_977) ;  /* 0x0000000010087348 */ /* 0x000fea0003c00000 */
[----:B------:R0:W1:Y:S02]  /*6fa0*/  SHFL.BFLY P2, R23, R21, R18, R19 ;  /* 0x0c00001215177389 */ /* 0x0000640000040013 */
[----:B01----:R-:W-:Y:S01]  /*6fb0*/  ENDCOLLECTIVE ;  /* 0x000000000000791b */ /* 0x003fe20003800000 */
.L_x_977:
[----:B------:R-:W-:Y:S01]  /*6fc0*/  FADD.FTZ R22, R25, R22 ;  /* 0x0000001619167221 */ /* 0x000fe20000010000 */
[----:B------:R-:W-:Y:S06]  /*6fd0*/  BRA `(.L_x_978) ;  /* 0xffffffe000c47947 */ /* 0x000fec000383ffff */
.L_x_979:
        /* <DEDUP_REMOVED lines=10> */
.L_x_3913:


//--------------------- .text._ZN13group_norm_v218gn_bwd_cuda_kernelI13__nv_bfloat16Li480ELi1ELi16ELi120ELi256ELb1ELb1ELi4ELi960ELi960ELi4ELb1ELi2ELb0ELb0ELNS_15WgradSyncMethodE3ENS_16CompileConditionILi900EEEEEvPT_S6_S6_PKS5_S8_S8_S8_PKfflPfPj --------------------------
	.section	.text._ZN13group_norm_v218gn_bwd_cuda_kernelI13__nv_bfloat16Li480ELi1ELi16ELi120ELi256ELb1ELb1ELi4ELi960ELi960ELi4ELb1ELi2ELb0ELb0ELNS_15WgradSyncMethodE3ENS_16CompileConditionILi900EEEEEvPT_S6_S6_PKS5_S8_S8_S8_PKfflPfPj,"ax",@progbits
	.align	128
        .global         _ZN13group_norm_v218gn_bwd_cuda_kernelI13__nv_bfloat16Li480ELi1ELi16ELi120ELi256ELb1ELb1ELi4ELi960ELi960ELi4ELb1ELi2ELb0ELb0ELNS_15WgradSyncMethodE3ENS_16CompileConditionILi900EEEEEvPT_S6_S6_PKS5_S8_S8_S8_PKfflPfPj
        .type           _ZN13group_norm_v218gn_bwd_cuda_kernelI13__nv_bfloat16Li480ELi1ELi16ELi120ELi256ELb1ELb1ELi4ELi960ELi960ELi4ELb1ELi2ELb0ELb0ELNS_15WgradSyncMethodE3ENS_16CompileConditionILi900EEEEEvPT_S6_S6_PKS5_S8_S8_S8_PKfflPfPj,@function
        .size           _ZN13group_norm_v218gn_bwd_cuda_kernelI13__nv_bfloat16Li480ELi1ELi16ELi120ELi256ELb1ELb1ELi4ELi960ELi960ELi4ELb1ELi2ELb0ELb0ELNS_15WgradSyncMethodE3ENS_16CompileConditionILi900EEEEEvPT_S6_S6_PKS5_S8_S8_S8_PKfflPfPj,(.L_x_3914 - _ZN13group_norm_v218gn_bwd_cuda_kernelI13__nv_bfloat16Li480ELi1ELi16ELi120ELi256ELb1ELb1ELi4ELi960ELi960ELi4ELb1ELi2ELb0ELb0ELNS_15WgradSyncMethodE3ENS_16CompileConditionILi900EEEEEvPT_S6_S6_PKS5_S8_S8_S8_PKfflPfPj)
        .other          _ZN13group_norm_v218gn_bwd_cuda_kernelI13__nv_bfloat16Li480ELi1ELi16ELi120ELi256ELb1ELb1ELi4ELi960ELi960ELi4ELb1ELi2ELb0ELb0ELNS_15WgradSyncMethodE3ENS_16CompileConditionILi900EEEEEvPT_S6_S6_PKS5_S8_S8_S8_PKfflPfPj,@"STO_CUDA_ENTRY STV_DEFAULT"
_ZN13group_norm_v218gn_bwd_cuda_kernelI13__nv_bfloat16Li480ELi1ELi16ELi120ELi256ELb1ELb1ELi4ELi960ELi960ELi4ELb1ELi2ELb0ELb0ELNS_15WgradSyncMethodE3ENS_16CompileConditionILi900EEEEEvPT_S6_S6_PKS5_S8_S8_S8_PKfflPfPj:
.text._ZN13group_norm_v218gn_bwd_cuda_kernelI13__nv_bfloat16Li480ELi1ELi16ELi120ELi256ELb1ELb1ELi4ELi960ELi960ELi4ELb1ELi2ELb0ELb0ELNS_15WgradSyncMethodE3ENS_16CompileConditionILi900EEEEEvPT_S6_S6_PKS5_S8_S8_S8_PKfflPfPj:
        /* <DEDUP_REMOVED lines=10> */
[----:B------:R-:W-:Y:S02]  /*00a0*/  LOP3.LUT R10, R0, 0x1, RZ, 0xc0, !PT ;  /* 0x00000001000a7812 */ /* 0x000fe400078ec0ff */
[----:B------:R-:W-:Y:S02]  /*00b0*/  ISETP.GT.AND.EX P0, PT, R3, RZ, PT, P0 ;  /* 0x000000ff0300720c */ /* 0x000fe40003f04300 */
[----:B------:R-:W-:-:S11]  /*00c0*/  MOV R3, R0 ;  /* 0x0000000000037202 */ /* 0x000fd60000000f00 */
[----:B-1----:R-:W-:Y:S05]  /*00d0*/  @P0 BRA `(.L_x_980) ;  /* 0x0000000000640947 */ /* 0x002fea0003800000 */
[----:B------:R-:W0:Y:S01]  /*00e0*/  S2R R0, SR_TID.X ;  /* 0x0000000000007919 */ /* 0x000e220000002100 */
[----:B------:R-:W-:Y:S01]  /*00f0*/  BAR.SYNC.DEFER_BLOCKING 0x0 ;  /* 0x0000000000007b1d */ /* 0x000fe20000010000 */
[----:B0-----:R-:W-:-:S13]  /*0100*/  ISETP.NE.AND P0, PT, R0, RZ, PT ;  /* 0x000000ff0000720c */ /* 0x001fda0003f05270 */
[----:B------:R-:W-:Y:S05]  /*0110*/  @P0 BRA `(.L_x_981) ;  /* 0x0000000000480947 */ /* 0x000fea0003800000 */
[----:B------:R-:W0:Y:S01]  /*0120*/  LDC.64 R4, c[0x0][0x268] ;  /* 0x00009a00ff047b82 */ /* 0x000e220000000a00 */
[----:B------:R-:W-:Y:S02]  /*0130*/  SHF.R.U32.HI R3, RZ, 0x1, R3 ;  /* 0x00000001ff037819 */ /* 0x000fe40000011603 */
[----:B------:R-:W-:-:S03]  /*0140*/  MOV R0, 0x7fffffc1 ;  /* 0x7fffffc100007802 */ /* 0x000fc60000000f00 */
[----:B------:R-:W-:Y:S01]  /*0150*/  IMAD.MOV R7, RZ, RZ, -R3 ;  /* 0x000000ffff077224 */ /* 0x000fe200078e0a03 */
[----:B------:R-:W-:-:S04]  /*0160*/  LOP3.LUT R3, R10, 0x2, RZ, 0xfc, !PT ;  /* 0x000000020a037812 */ /* 0x000fc800078efcff */
[----:B------:R-:W-:Y:S01]  /*0170*/  ISETP.NE.AND P0, PT, R2, R7, PT ;  /* 0x000000070200720c */ /* 0x000fe20003f05270 */
[----:B0-----:R-:W-:-:S03]  /*0180*/  IMAD.WIDE.U32 R4, R3, 0x4, R4 ;  /* 0x0000000403047825 */ /* 0x001fc600078e0004 */
[----:B------:R-:W-:Y:S01]  /*0190*/  SEL R3, R0, 0x1, !P0 ;  /* 0x0000000100037807 */ /* 0x000fe20004000000 */
[----:B------:R-:W-:Y:S06]  /*01a0*/  MEMBAR.ALL.GPU ;  /* 0x0000000000007992 */ /* 0x000fec000000a000 */
[----:B------:R-:W-:-:S00]  /*01b0*/  ERRBAR ;  /* 0x00000000000079ab */ /* 0x000fc00000000000 */
[----:B------:R-:W-:Y:S06]  /*01c0*/  CGAERRBAR ;  /* 0x00000000000075ab */ /* 0x000fec0000000000 */
[----:B------:R0:W5:Y:S02]  /*01d0*/  ATOM.E.ADD.STRONG.GPU PT, R3, desc[UR8][R4.64], R3 ;  /* 0x000000030403798a */ /* 0x00016400081ee1c8 */
.L_x_982:
[----:B------:R-:W2:Y:S04]  /*01e0*/  LD.E.STRONG.GPU R0, desc[UR8][R4.64] ;  /* 0x0000000804007980 */ /* 0x000ea8000c10f900 */
[----:B--2---:R-:W-:Y:S01]  /*01f0*/  CCTL.IVALL ;  /* 0x00000000ff00798f */ /* 0x004fe20002000000 */
[----:B------:R-:W-:Y:S05]  /*0200*/  YIELD ;  /* 0x0000000000007946 */ /* 0x000fea0003800000 */
[----:B-----5:R-:W-:-:S04]  /*0210*/  LOP3.LUT R0, R0, R3, RZ, 0x3c, !PT ;  /* 0x0000000300007212 */ /* 0x020fc800078e3cff */
[----:B------:R-:W-:-:S13]  /*0220*/  ISETP.GT.AND P0, PT, R0, -0x1, PT ;  /* 0xffffffff0000780c */ /* 0x000fda0003f04270 */
[----:B------:R-:W-:Y:S05]  /*0230*/  @P0 BRA `(.L_x_982) ;  /* 0xfffffffc00e80947 */ /* 0x000fea000383ffff */
.L_x_981:
[----:B------:R-:W-:Y:S05]  /*0240*/  WARPSYNC.ALL ;  /* 0x0000000000007948 */ /* 0x000fea0003800000 */
[----:B------:R-:W-:Y:S06]  /*0250*/  BAR.SYNC.DEFER_BLOCKING 0x0 ;  /* 0x0000000000007b1d */ /* 0x000fec0000010000 */
[----:B------:R-:W-:Y:S05]  /*0260*/  BRA `(.L_x_983) ;  /* 0x0000003400007947 */ /* 0x000fea0003800000 */
.L_x_980:
[----:B------:R-:W0:Y:S01]  /*0270*/  S2R R4, SR_TID.X ;  /* 0x0000000000047919 */ /* 0x000e220000002100 */
[----:B------:R-:W-:Y:S01]  /*0280*/  MOV R5, 0x400 ;  /* 0x0000040000057802 */ /* 0x000fe20000000f00 */
[----:B------:R-:W1:Y:S01]  /*0290*/  LDC.64 R86, c[0x0][0x268] ;  /* 0x00009a00ff567b82 */ /* 0x000e620000000a00 */
[----:B------:R-:W-:Y:S01]  /*02a0*/  CS2R R42, SRZ ;  /* 0x00000000002a7805 */ /* 0x000fe2000001ff00 */
[----:B------:R-:W2:Y:S01]  /*02b0*/  S2R R8, SR_CgaCtaId ;  /* 0x0000000000087919 */ /* 0x000ea20000008800 */
[----:B------:R-:W-:Y:S01]  /*02c0*/  CS2R R44, SRZ ;  /* 0x00000000002c7805 */ /* 0x000fe2000001ff00 */
[----:B------:R-:W-:Y:S01]  /*02d0*/  VIADD R5, R5, 0x3c00 ;  /* 0x00003c0005057836 */ /* 0x000fe20000000000 */
[----:B------:R-:W-:Y:S02]  /*02e0*/  CS2R R46, SRZ ;  /* 0x00000000002e7805 */ /* 0x000fe4000001ff00 */
[----:B------:R-:W-:Y:S01]  /*02f0*/  CS2R R48, SRZ ;  /* 0x0000000000307805 */ /* 0x000fe2000001ff00 */
[----:B------:R-:W-:Y:S01]  /*0300*/  UMOV UR4, URZ ;  /* 0x0000003f00047c82 */ /* 0x000fe20008000000 */
[C---:B0-----:R-:W-:Y:S01]  /*0310*/  IMAD.WIDE.U32 R6, R4.reuse, -0x77777777, RZ ;  /* 0x8888888904067825 */ /* 0x041fe200078e00ff */
[----:B------:R-:W-:-:S02]  /*0320*/  IADD3 R14, R4, 0x1e0, RZ ;  /* 0x000001e0040e7810 */ /* 0x000fc40007ffe0ff */
[----:B------:R-:W-:Y:S01]  /*0330*/  SHF.R.S32.HI R13, RZ, 0x1f, R4 ;  /* 0x0000001fff0d7819 */ /* 0x000fe20000011404 */
[----:B------:R-:W-:Y:S01]  /*0340*/  IMAD.SHL.U32 R6, R2, 0x4, RZ ;  /* 0x0000000402067824 */ /* 0x000fe200078e00ff */
[----:B------:R-:W-:Y:S02]  /*0350*/  SHF.R.U32.HI R20, RZ, 0x7, R7 ;  /* 0x00000007ff147819 */ /* 0x000fe40000011607 */
[----:B------:R-:W-:Y:S02]  /*0360*/  SHF.R.S32.HI R7, RZ, 0x1f, R14 ;  /* 0x0000001fff077819 */ /* 0x000fe4000001140e */
[----:B------:R-:W-:Y:S02]  /*0370*/  LEA.HI R12, R13, R4, RZ, 0x2 ;  /* 0x000000040d0c7211 */ /* 0x000fe400078f10ff */
[----:B------:R-:W-:Y:S02]  /*0380*/  LEA.HI R11, R7, R14, RZ, 0x2 ;  /* 0x0000000e070b7211 */ /* 0x000fe400078f10ff */
[----:B--2---:R-:W-:Y:S01]  /*0390*/  LEA R5, R8, R5, 0x18 ;  /* 0x0000000508057211 */ /* 0x004fe200078ec0ff */
[----:B------:R-:W-:Y:S01]  /*03a0*/  IMAD R8, R20, -0xf0, R4 ;  /* 0xffffff1014087824 */ /* 0x000fe200078e0204 */
[----:B------:R-:W-:-:S02]  /*03b0*/  LOP3.LUT R9, R6, 0xfc, RZ, 0xc0, !PT ;  /* 0x000000fc06097812 */ /* 0x000fc400078ec0ff */
[----:B------:R-:W-:Y:S02]  /*03c0*/  LEA.HI R18, R7, R14, RZ, 0x4 ;  /* 0x0000000e07127211 */ /* 0x000fe400078f20ff */
[----:B------:R-:W-:Y:S02]  /*03d0*/  SHF.R.S32.HI R6, RZ, 0x2, R12 ;  /* 0x00000002ff067819 */ /* 0x000fe4000001140c */
[----:B------:R-:W-:Y:S02]  /*03e0*/  LOP3.LUT R17, R11, 0xfffffffc, RZ, 0xc0, !PT ;  /* 0xfffffffc0b117812 */ /* 0x000fe400078ec0ff */
[----:B------:R-:W-:Y:S01]  /*03f0*/  SHF.R.S32.HI R7, RZ, 0x2, R11 ;  /* 0x00000002ff077819 */ /* 0x000fe2000001140b */
[----:B------:R-:W-:Y:S01]  /*0400*/  IMAD R11, R8, 0x18, R5 ;  /* 0x00000018080b7824 */ /* 0x000fe200078e0205 */
[----:B------:R-:W-:Y:S01]  /*0410*/  IADD3 R15, R6, 0xf0, RZ ;  /* 0x000000f0060f7810 */ /* 0x000fe20007ffe0ff */
[----:B------:R-:W-:Y:S01]  /*0420*/  IMAD.IADD R17, R14, 0x1, -R17 ;  /* 0x000000010e117824 */ /* 0x000fe200078e0a11 */
[----:B------:R-:W-:Y:S01]  /*0430*/  IADD3 R19, R7, 0xf0, RZ ;  /* 0x000000f007137810 */ /* 0x000fe20007ffe0ff */
[----:B------:R-:W-:Y:S01]  /*0440*/  IMAD.IADD R14, R9, 0x1, R20 ;  /* 0x00000001090e7824 */ /* 0x000fe200078e0214 */
[----:B------:R-:W-:-:S02]  /*0450*/  LEA R9, R20, R11, 0x3 ;  /* 0x0000000b14097211 */ /* 0x000fc400078e18ff */
[----:B------:R-:W-:Y:S01]  /*0460*/  SHF.R.S32.HI R16, RZ, 0x1f, R15 ;  /* 0x0000001fff107819 */ /* 0x000fe2000001140f */
[----:B------:R-:W-:Y:S01]  /*0470*/  IMAD R14, R14, 0x780, RZ ;  /* 0x000007800e0e7824 */ /* 0x000fe200078e02ff */
[----:B------:R-:W-:Y:S02]  /*0480*/  SHF.R.S32.HI R20, RZ, 0x1f, R19 ;  /* 0x0000001fff147819 */ /* 0x000fe40000011413 */
[----:B------:R-:W-:Y:S02]  /*0490*/  LOP3.LUT R11, R12, 0xfffffffc, RZ, 0xc0, !PT ;  /* 0xfffffffc0c0b7812 */ /* 0x000fe400078ec0ff */
[----:B------:R-:W-:Y:S02]  /*04a0*/  LEA.HI R13, R13, R4, RZ, 0x4 ;  /* 0x000000040d0d7211 */ /* 0x000fe400078f20ff */
[----:B------:R-:W-:Y:S01]  /*04b0*/  LEA.HI R16, R16, R15, RZ, 0x2 ;  /* 0x0000000f10107211 */ /* 0x000fe200078f10ff */
[----:B------:R-:W-:Y:S01]  /*04c0*/  IMAD.IADD R11, R4, 0x1, -R11 ;  /* 0x00000001040b7824 */ /* 0x000fe200078e0a0b */
[----:B------:R-:W-:-:S02]  /*04d0*/  LEA.HI R20, R20, R19, RZ, 0x2 ;  /* 0x0000001314147211 */ /* 0x000fc400078f10ff */
[----:B------:R-:W-:Y:S02]  /*04e0*/  LOP3.LUT R15, R10, 0x2, RZ, 0xfc, !PT ;  /* 0x000000020a0f7812 */ /* 0x000fe400078efcff */
[----:B------:R-:W-:Y:S02]  /*04f0*/  SHF.R.U32.HI R10, RZ, 0x4, R13 ;  /* 0x00000004ff0a7819 */ /* 0x000fe4000001160d */
[----:B------:R-:W-:Y:S01]  /*0500*/  SHF.R.U32.HI R16, RZ, 0x2, R16 ;  /* 0x00000002ff107819 */ /* 0x000fe20000011610 */
[----:B-1----:R-:W-:Y:S01]  /*0510*/  IMAD.WIDE.U32 R86, R15, 0x4, R86 ;  /* 0x000000040f567825 */ /* 0x002fe200078e0056 */
[----:B------:R-:W-:Y:S02]  /*0520*/  SHF.R.U32.HI R12, RZ, 0x4, R18 ;  /* 0x00000004ff0c7819 */ /* 0x000fe40000011612 */
[----:B------:R-:W-:Y:S02]  /*0530*/  SHF.R.U32.HI R20, RZ, 0x2, R20 ;  /* 0x00000002ff147819 */ /* 0x000fe40000011614 */
[----:B------:R-:W-:-:S02]  /*0540*/  LOP3.LUT R10, R11, 0x3, R10, 0x78, !PT ;  /* 0x000000030b0a7812 */ /* 0x000fc400078e780a */
[----:B------:R-:W-:Y:S02]  /*0550*/  LOP3.LUT R11, R11, 0x3, R16, 0x78, !PT ;  /* 0x000000030b0b7812 */ /* 0x000fe400078e7810 */
[C---:B------:R-:W-:Y:S02]  /*0560*/  LOP3.LUT R12, R17.reuse, 0x3, R12, 0x78, !PT ;  /* 0x00000003110c7812 */ /* 0x040fe400078e780c */
[----:B------:R-:W-:-:S07]  /*0570*/  LOP3.LUT R13, R17, 0x3, R20, 0x78, !PT ;  /* 0x00000003110d7812 */ /* 0x000fce00078e7814 */
.L_x_995:
[C---:B------:R-:W-:Y:S01]  /*0580*/  LOP3.LUT R85, R3.reuse, 0x1, RZ, 0xc0, !PT ;  /* 0x0000000103557812 */ /* 0x040fe200078ec0ff */
[----:B------:R-:W-:Y:S01]  /*0590*/  ULDC.64 UR12, c[0x0][0x248] ;  /* 0x00009200000c7ab9 */ /* 0x000fe20000000a00 */
[--C-:B------:R-:W-:Y:S01]  /*05a0*/  SHF.R.U64 R23, R3, 0x1, R24.reuse ;  /* 0x0000000103177819 */ /* 0x100fe20000001218 */
[----:B-1----:R-:W-:Y:S01]  /*05b0*/  VIADD R19, R14, 0xf00 ;  /* 0x00000f000e137836 */ /* 0x002fe20000000000 */
[----:B------:R-:W-:Y:S01]  /*05c0*/  SHF.R.U32.HI R22, RZ, 0x1, R24 ;  /* 0x00000001ff167819 */ /* 0x000fe20000011618 */
[----:B------:R-:W-:Y:S01]  /*05d0*/  IMAD R85, R85, 0x3c0, RZ ;  /* 0x000003c055557824 */ /* 0x000fe200078e02ff */
[----:B------:R-:W0:Y:S01]  /*05e0*/  LDC.64 R54, c[0x0][0x238] ;  /* 0x00008e00ff367b82 */ /* 0x000e220000000a00 */
[----:B------:R-:W-:-:S03]  /*05f0*/  ULDC UR5, c[0x0][0x250] ;  /* 0x0000940000057ab9 */ /* 0x000fc60000000800 */
[----:B------:R-:W-:-:S04]  /*0600*/  LEA R20, R8, R85, 0x2 ;  /* 0x0000005508147211 */ /* 0x000fc800078e10ff */
[--C-:B------:R-:W-:Y:S01]  /*0610*/  SHF.R.S32.HI R21, RZ, 0x1f, R20.reuse ;  /* 0x0000001fff157819 */ /* 0x100fe20000011414 */
[----:B------:R-:W-:Y:S01]  /*0620*/  IMAD.WIDE.U32 R16, R20, -0x77777777, RZ ;  /* 0x8888888914107825 */ /* 0x000fe200078e00ff */
[----:B------:R-:W1:Y:S04]  /*0630*/  LDC.64 R56, c[0x0][0x240] ;  /* 0x00009000ff387b82 */ /* 0x000e680000000a00 */
[----:B------:R-:W-:Y:S01]  /*0640*/  SHF.R.U32.HI R15, RZ, 0x6, R17 ;  /* 0x00000006ff0f7819 */ /* 0x000fe20000011611 */
[----:B------:R-:W-:-:S03]  /*0650*/  IMAD.WIDE.U32 R16, R23, 0x78000, R20 ;  /* 0x0007800017107825 */ /* 0x000fc600078e0014 */
[----:B------:R-:W-:Y:S01]  /*0660*/  LEA R18, P0, R23, R15, 0x4 ;  /* 0x0000000f17127211 */ /* 0x000fe200078020ff */
[----:B------:R-:W-:Y:S01]  /*0670*/  IMAD R21, R22, 0x78000, RZ ;  /* 0x0007800016157824 */ /* 0x000fe200078e02ff */
[-C--:B------:R-:W-:Y:S02]  /*0680*/  IADD3 R19, P2, R19, R16.reuse, RZ ;  /* 0x0000001013137210 */ /* 0x080fe40007f5e0ff */
[----:B------:R-:W-:Y:S02]  /*0690*/  LEA.HI.X R23, R23, RZ, R22, 0x4, P0 ;  /* 0x000000ff17177211 */ /* 0x000fe400000f2416 */
[----:B------:R-:W-:Y:S02]  /*06a0*/  LEA R50, P0, R18, UR12, 0x3 ;  /* 0x0000000c12327c11 */ /* 0x000fe4000f8018ff */
[----:B------:R-:W-:Y:S02]  /*06b0*/  IADD3 R21, R17, R21, RZ ;  /* 0x0000001511157210 */ /* 0x000fe40007ffe0ff */
[----:B------:R-:W-:-:S02]  /*06c0*/  IADD3 R17, P1, R14, R16, RZ ;  /* 0x000000100e117210 */ /* 0x000fc40007f3e0ff */
[----:B------:R-:W-:Y:S01]  /*06d0*/  LEA.HI.X R51, R18, UR13, R23, 0x3, P0 ;  /* 0x0000000d12337c11 */ /* 0x000fe200080f1c17 */
[----:B------:R-:W-:Y:S01]  /*06e0*/  ULDC.64 UR12, c[0x0][0x230] ;  /* 0x00008c00000c7ab9 */ /* 0x000fe20000000a00 */
[----:B------:R-:W-:Y:S01]  /*06f0*/  SHF.L.U32 R16, R17, 0x1, RZ ;  /* 0x0000000111107819 */ /* 0x000fe200000006ff */
[----:B------:R-:W-:-:S03]  /*0700*/  IMAD.X R18, RZ, RZ, R21, P1 ;  /* 0x000000ffff127224 */ /* 0x000fc600008e0615 */
[----:B------:R-:W2:Y:S01]  /*0710*/  LDG.E.64.CONSTANT R50, desc[UR8][R50.64] ;  /* 0x0000000832327981 */ /* 0x000ea2000c1e9b00 */
[----:B------:R-:W-:Y:S01]  /*0720*/  IADD3 R52, P0, R16, UR12, RZ ;  /* 0x0000000c10347c10 */ /* 0x000fe2000ff1e0ff */
[----:B0-----:R-:W-:Y:S01]  /*0730*/  IMAD.WIDE R54, R20, 0x2, R54 ;  /* 0x0000000214367825 */ /* 0x001fe200078e0236 */
[----:B------:R-:W-:-:S03]  /*0740*/  SHF.L.U64.HI R17, R17, 0x1, R18 ;  /* 0x0000000111117819 */ /* 0x000fc60000010212 */
[----:B------:R-:W-:Y:S01]  /*0750*/  IMAD.X R18, RZ, RZ, R21, P2 ;  /* 0x000000ffff127224 */ /* 0x000fe200010e0615 */
[----:B------:R-:W-:Y:S01]  /*0760*/  IADD3.X R53, R17, UR13, RZ, P0, !PT ;  /* 0x0000000d11357c10 */ /* 0x000fe200087fe4ff */
[----:B-1----:R-:W-:Y:S01]  /*0770*/  IMAD.WIDE R56, R20, 0x2, R56 ;  /* 0x0000000214387825 */ /* 0x002fe200078e0238 */
[----:B------:R-:W3:Y:S02]  /*0780*/  LDG.E.64.CONSTANT R54, desc[UR8][R54.64] ;  /* 0x0000000836367981 */ /* 0x000ee4000c1e9b00 */
[C---:B------:R-:W-:Y:S02]  /*0790*/  SHF.L.U64.HI R18, R19.reuse, 0x1, R18 ;  /* 0x0000000113127819 */ /* 0x040fe40000010212 */
[----:B------:R-:W-:Y:S01]  /*07a0*/  SHF.L.U32 R19, R19, 0x1, RZ ;  /* 0x0000000113137819 */ /* 0x000fe200000006ff */
[----:B------:R-:W4:Y:S03]  /*07b0*/  LDG.E.64.CONSTANT R52, desc[UR8][R52.64] ;  /* 0x0000000834347981 */ /* 0x000f26000c1e9b00 */
[----:B------:R-:W-:Y:S01]  /*07c0*/  IADD3 R58, P0, R19, UR12, RZ ;  /* 0x0000000c133a7c10 */ /* 0x000fe2000ff1e0ff */
[----:B------:R-:W5:Y:S03]  /*07d0*/  LDG.E.64.CONSTANT R56, desc[UR8][R56.64] ;  /* 0x0000000838387981 */ /* 0x000f66000c1e9b00 */
[----:B------:R-:W-:Y:S01]  /*07e0*/  IADD3.X R59, R18, UR13, RZ, P0, !PT ;  /* 0x0000000d123b7c10 */ /* 0x000fe200087fe4ff */
[----:B------:R-:W-:-:S05]  /*07f0*/  ULDC.64 UR12, c[0x0][0x228] ;  /* 0x00008a00000c7ab9 */ /* 0x000fca0000000a00 */
[----:B------:R-:W3:Y:S01]  /*0800*/  LDG.E.64.CONSTANT R58, desc[UR8][R58.64] ;  /* 0x000000083a3a7981 */ /* 0x000ee2000c1e9b00 */
[----:B------:R-:W-:-:S04]  /*0810*/  IADD3 R60, P0, R16, UR12, RZ ;  /* 0x0000000c103c7c10 */ /* 0x000fc8000ff1e0ff */
[----:B------:R-:W-:-:S06]  /*0820*/  IADD3.X R61, R17, UR13, RZ, P0, !PT ;  /* 0x0000000d113d7c10 */ /* 0x000fcc00087fe4ff */
[----:B------:R-:W5:Y:S01]  /*0830*/  LDG.E.64.CONSTANT R60, desc[UR8][R60.64] ;  /* 0x000000083c3c7981 */ /* 0x000f62000c1e9b00 */
[----:B------:R-:W-:-:S04]  /*0840*/  IADD3 R62, P0, R19, UR12, RZ ;  /* 0x0000000c133e7c10 */ /* 0x000fc8000ff1e0ff */
[----:B------:R-:W-:-:S06]  /*0850*/  IADD3.X R63, R18, UR13, RZ, P0, !PT ;  /* 0x0000000d123f7c10 */ /* 0x000fcc00087fe4ff */
[----:B------:R-:W5:Y:S01]  /*0860*/  LDG.E.64.CONSTANT R62, desc[UR8][R62.64] ;  /* 0x000000083e3e7981 */ /* 0x000f62000c1e9b00 */
[----:B------:R-:W-:Y:S01]  /*0870*/  ISETP.GT.U32.AND P1, PT, R4, 0xf, PT ;  /* 0x0000000f0400780c */ /* 0x000fe20003f24070 */
[----:B--2---:R-:W-:-:S06]  /*0880*/  FADD.FTZ R20, R51, UR5 ;  /* 0x0000000533147e21 */ /* 0x004fcc0008010000 */
[----:B------:R-:W0:Y:S01]  /*0890*/  MUFU.RSQ R20, R20 ;  /* 0x0000001400147308 */ /* 0x000e220000001400 */
[----:B----4-:R-:W-:Y:S01]  /*08a0*/  IMAD.U32 R21, R52, 0x10000, RZ ;  /* 0x0001000034157824 */ /* 0x010fe200078e00ff */
[----:B------:R-:W-:-:S03]  /*08b0*/  SHF.L.U32 R29, R53, 0x10, RZ ;  /* 0x00000010351d7819 */ /* 0x000fc600000006ff */
[C---:B------:R-:W-:Y:S02]  /*08c0*/  FADD.FTZ R21, -R50.reuse, R21 ;  /* 0x0000001532157221 */ /* 0x040fe40000010100 */
[----:B------:R-:W-:Y:S02]  /*08d0*/  FADD.FTZ R29, -R50, R29 ;  /* 0x0000001d321d7221 */ /* 0x000fe40000010100 */
[----:B0-----:R-:W-:Y:S01]  /*08e0*/  FMUL.FTZ R75, R20, R21 ;  /* 0x00000015144b7220 */ /* 0x001fe20000410000 */
[----:B---3--:R-:W-:Y:S02]  /*08f0*/  IMAD.U32 R21, R58, 0x10000, RZ ;  /* 0x000100003a157824 */ /* 0x008fe400078e00ff */
[----:B------:R-:W-:Y:S01]  /*0900*/  FMUL.FTZ R71, R20, R29 ;  /* 0x0000001d14477220 */ /* 0x000fe20000410000 */
[----:B------:R-:W-:Y:S01]  /*0910*/  SHF.L.U32 R29, R59, 0x10, RZ ;  /* 0x000000103b1d7819 */ /* 0x000fe200000006ff */
[----:B------:R-:W-:Y:S01]  /*0920*/  FADD.FTZ R21, -R50, R21 ;  /* 0x0000001532157221 */ /* 0x000fe20000010100 */
[----:B------:R-:W-:-:S02]  /*0930*/  SHF.L.U32 R74, R54, 0x10, RZ ;  /* 0x00000010364a7819 */ /* 0x000fc400000006ff */
[----:B-----5:R-:W-:Y:S01]  /*0940*/  SHF.L.U32 R25, R56, 0x10, RZ ;  /* 0x0000001038197819 */ /* 0x020fe200000006ff */
[----:B------:R-:W-:Y:S01]  /*0950*/  FMUL.FTZ R70, R20, R21 ;  /* 0x0000001514467220 */ /* 0x000fe20000410000 */
[----:B------:R-:W-:Y:S01]  /*0960*/  PRMT R22, R52, 0x7632, R22 ;  /* 0x0000763234167816 */ /* 0x000fe20000000016 */
[----:B------:R-:W-:Y:S01]  /*0970*/  FADD.FTZ R31, -R50, R29 ;  /* 0x0000001d321f7221 */ /* 0x000fe20000010100 */
[----:B------:R-:W-:Y:S01]  /*0980*/  SHF.L.U32 R37, R57, 0x10, RZ ;  /* 0x0000001039257819 */ /* 0x000fe200000006ff */
[--C-:B------:R-:W-:Y:S01]  /*0990*/  FFMA.FTZ R32, R75, R74, R25.reuse ;  /* 0x0000004a4b207223 */ /* 0x100fe20000010019 */
[----:B------:R-:W-:Y:S01]  /*09a0*/  FFMA.FTZ R21, R74, R70, R25 ;  /* 0x000000464a157223 */ /* 0x000fe20000010019 */
[----:B------:R-:W-:Y:S01]  /*09b0*/  SHF.L.U32 R25, R22, 0x10, RZ ;  /* 0x0000001016197819 */ /* 0x000fe200000006ff */
[----:B------:R-:W-:Y:S02]  /*09c0*/  IMAD.U32 R72, R55, 0x10000, RZ ;  /* 0x0001000037487824 */ /* 0x000fe400078e00ff */
[----:B------:R-:W-:Y:S01]  /*09d0*/  FMUL.FTZ R22, R20, R31 ;  /* 0x0000001f14167220 */ /* 0x000fe20000410000 */
[----:B------:R-:W-:Y:S01]  /*09e0*/  PRMT R29, R53, 0x7632, R29 ;  /* 0x00007632351d7816 */ /* 0x000fe2000000001d */
[----:B------:R-:W-:Y:S01]  /*09f0*/  FMUL.FTZ R30, R32, -1.4426950216293334961 ;  /* 0xbfb8aa3b201e7820 */ /* 0x000fe20000410000 */
[----:B------:R-:W-:Y:S01]  /*0a00*/  PRMT R23, R54, 0x7632, R23 ;  /* 0x0000763236177816 */ /* 0x000fe20000000017 */
[----:B------:R-:W-:Y:S01]  /*0a10*/  FFMA.FTZ R34, R71, R72, R37 ;  /* 0x0000004847227223 */ /* 0x000fe20000010025 */
[----:B------:R-:W-:Y:S01]  /*0a20*/  PRMT R27, R56, 0x7632, R27 ;  /* 0x00007632381b7816 */ /* 0x000fe2000000001b */
[----:B------:R-:W-:Y:S01]  /*0a30*/  FADD.FTZ R35, -R50, R25 ;  /* 0x0000001932237221 */ /* 0x000fe20000010100 */
[----:B------:R-:W-:Y:S01]  /*0a40*/  FFMA.FTZ R25, R72, R22, R37 ;  /* 0x0000001648197223 */ /* 0x000fe20000010025 */
[----:B------:R-:W-:-:S02]  /*0a50*/  PRMT R31, R58, 0x7632, R31 ;  /* 0x000076323a1f7816 */ /* 0x000fc4000000001f */
[----:B------:R-:W-:Y:S01]  /*0a60*/  SHF.L.U32 R37, R29, 0x10, RZ ;  /* 0x000000101d257819 */ /* 0x000fe200000006ff */
[----:B------:R-:W-:Y:S02]  /*0a70*/  IMAD.U32 R23, R23, 0x10000, RZ ;  /* 0x0001000017177824 */ /* 0x000fe400078e00ff */
[----:B------:R-:W-:Y:S01]  /*0a80*/  FMUL.FTZ R33, R34, -1.4426950216293334961 ;  /* 0xbfb8aa3b22217820 */ /* 0x000fe20000410000 */
[----:B------:R-:W-:Y:S02]  /*0a90*/  IMAD.U32 R36, R27, 0x10000, RZ ;  /* 0x000100001b247824 */ /* 0x000fe400078e00ff */
[----:B------:R-:W-:Y:S01]  /*0aa0*/  FMUL.FTZ R29, R20, R35 ;  /* 0x00000023141d7220 */ /* 0x000fe20000410000 */
[----:B------:R-:W-:Y:S01]  /*0ab0*/  PRMT R26, R55, 0x7632, R26 ;  /* 0x00007632371a7816 */ /* 0x000fe2000000001a */
[----:B------:R-:W0:Y:S01]  /*0ac0*/  MUFU.EX2 R30, R30 ;  /* 0x0000001e001e7308 */ /* 0x000e220000000800 */
[----:B------:R-:W-:Y:S02]  /*0ad0*/  PRMT R28, R57, 0x7632, R28 ;  /* 0x00007632391c7816 */ /* 0x000fe4000000001c */
[----:B------:R-:W-:Y:S01]  /*0ae0*/  SHF.L.U32 R27, R31, 0x10, RZ ;  /* 0x000000101f1b7819 */ /* 0x000fe200000006ff */
[----:B------:R-:W-:Y:S01]  /*0af0*/  FADD.FTZ R31, -R50, R37 ;  /* 0x00000025321f7221 */ /* 0x000fe20000010100 */
[----:B------:R-:W-:Y:S01]  /*0b00*/  FFMA.FTZ R39, R29, R23, R36 ;  /* 0x000000171d277223 */ /* 0x000fe20000010024 */
[----:B------:R-:W-:Y:S01]  /*0b10*/  SHF.L.U32 R26, R26, 0x10, RZ ;  /* 0x000000101a1a7819 */ /* 0x000fe200000006ff */
[----:B------:R-:W-:Y:S01]  /*0b20*/  IMAD.U32 R65, R28, 0x10000, RZ ;  /* 0x000100001c417824 */ /* 0x000fe200078e00ff */
[----:B------:R-:W1:Y:S01]  /*0b30*/  MUFU.EX2 R33, R33 ;  /* 0x0000002100217308 */ /* 0x000e620000000800 */
[----:B------:R-:W-:Y:S01]  /*0b40*/  FMUL.FTZ R31, R20, R31 ;  /* 0x0000001f141f7220 */ /* 0x000fe20000410000 */
[----:B------:R-:W-:-:S03]  /*0b50*/  FMUL.FTZ R37, R39, -1.4426950216293334961 ;  /* 0xbfb8aa3b27257820 */ /* 0x000fc60000410000 */
[----:B------:R-:W-:-:S03]  /*0b60*/  FFMA.FTZ R41, R31, R26, R65 ;  /* 0x0000001a1f297223 */ /* 0x000fc60000010041 */
[----:B------:R-:W2:Y:S01]  /*0b70*/  MUFU.EX2 R37, R37 ;  /* 0x0000002500257308 */ /* 0x000ea20000000800 */
[----:B------:R-:W-:Y:S01]  /*0b80*/  FMUL.FTZ R67, R41, -1.4426950216293334961 ;  /* 0xbfb8aa3b29437820 */ /* 0x000fe20000410000 */
[----:B0-----:R-:W-:Y:S01]  /*0b90*/  FADD.FTZ R35, R30, 1 ;  /* 0x3f8000001e237421 */ /* 0x001fe20000010000 */
[----:B------:R-:W-:-:S05]  /*0ba0*/  PRMT R30, R59, 0x7632, R30 ;  /* 0x000076323b1e7816 */ /* 0x000fca000000001e */
[----:B------:R-:W0:Y:S01]  /*0bb0*/  MUFU.EX2 R67, R67 ;  /* 0x0000004300437308 */ /* 0x000e220000000800 */
[----:B-1----:R-:W-:Y:S01]  /*0bc0*/  FADD.FTZ R66, R33, 1 ;  /* 0x3f80000021427421 */ /* 0x002fe20000010000 */
[----:B------:R-:W-:Y:S01]  /*0bd0*/  SHF.L.U32 R33, R30, 0x10, RZ ;  /* 0x000000101e217819 */ /* 0x000fe200000006ff */
[----:B------:R-:W-:-:S04]  /*0be0*/  FADD.FTZ R27, -R50, R27 ;  /* 0x0000001b321b7221 */ /* 0x000fc80000010100 */
[----:B------:R-:W-:Y:S01]  /*0bf0*/  FADD.FTZ R33, -R50, R33 ;  /* 0x0000002132217221 */ /* 0x000fe20000010100 */
[----:B------:R-:W1:Y:S01]  /*0c00*/  MUFU.RCP R66, R66 ;  /* 0x0000004200427308 */ /* 0x000e620000001000 */
[----:B--2---:R-:W-:Y:S01]  /*0c10*/  FADD.FTZ R51, R37, 1 ;  /* 0x3f80000025337421 */ /* 0x004fe20000010000 */
[----:B------:R-:W-:Y:S01]  /*0c20*/  FMUL.FTZ R40, R21, -1.4426950216293334961 ;  /* 0xbfb8aa3b15287820 */ /* 0x000fe20000410000 */
[C---:B------:R-:W-:Y:S01]  /*0c30*/  FMUL.FTZ R33, R20.reuse, R33 ;  /* 0x0000002114217220 */ /* 0x040fe20000410000 */
[----:B------:R-:W-:Y:S01]  /*0c40*/  FMUL.FTZ R28, R20, R27 ;  /* 0x0000001b141c7220 */ /* 0x000fe20000410000 */
[----:B------:R-:W-:-:S03]  /*0c50*/  FMUL.FTZ R38, R25, -1.4426950216293334961 ;  /* 0xbfb8aa3b19267820 */ /* 0x000fc60000410000 */
[----:B------:R-:W2:Y:S01]  /*0c60*/  MUFU.RCP R64, R35 ;  /* 0x0000002300407308 */ /* 0x000ea20000001000 */
[----:B------:R-:W-:Y:S01]  /*0c70*/  FFMA.FTZ R30, R26, R33, R65 ;  /* 0x000000211a1e7223 */ /* 0x000fe20000010041 */
[----:B------:R-:W-:Y:S01]  /*0c80*/  FFMA.FTZ R27, R23, R28, R36 ;  /* 0x0000001c171b7223 */ /* 0x000fe20000010024 */
[----:B0-----:R-:W-:-:S05]  /*0c90*/  FADD.FTZ R68, R67, 1 ;  /* 0x3f80000043447421 */ /* 0x001fca0000010000 */
[----:B------:R-:W0:Y:S01]  /*0ca0*/  MUFU.RCP R51, R51 ;  /* 0x0000003300337308 */ /* 0x000e220000001000 */
[----:B------:R-:W-:Y:S01]  /*0cb0*/  FMUL.FTZ R37, R30, -1.4426950216293334961 ;  /* 0xbfb8aa3b1e257820 */ /* 0x000fe20000410000 */
[----:B------:R-:W-:-:S06]  /*0cc0*/  FMUL.FTZ R36, R27, -1.4426950216293334961 ;  /* 0xbfb8aa3b1b247820 */ /* 0x000fcc0000410000 */
[----:B------:R-:W3:Y:S01]  /*0cd0*/  MUFU.EX2 R40, R40 ;  /* 0x0000002800287308 */ /* 0x000ee20000000800 */
[----:B-1----:R-:W-:-:S07]  /*0ce0*/  FADD.FTZ R67, -R66, 1 ;  /* 0x3f80000042437421 */ /* 0x002fce0000010100 */
[----:B------:R-:W-:Y:S08]  /*0cf0*/  MUFU.EX2 R38, R38 ;  /* 0x0000002600267308 */ /* 0x000ff00000000800 */
[----:B------:R-:W1:Y:S01]  /*0d00*/  MUFU.RCP R35, R68 ;  /* 0x0000004400237308 */ /* 0x000e620000001000 */
[----:B--2---:R-:W-:Y:S01]  /*0d10*/  FADD.FTZ R65, -R64, 1 ;  /* 0x3f80000040417421 */ /* 0x004fe20000010100 */
[----:B------:R-:W-:-:S06]  /*0d20*/  FFMA.FTZ R67, R34, R67, 1 ;  /* 0x3f80000022437423 */ /* 0x000fcc0000010043 */
[----:B------:R-:W2:Y:S01]  /*0d30*/  MUFU.EX2 R37, R37 ;  /* 0x0000002500257308 */ /* 0x000ea20000000800 */
[----:B0-----:R-:W-:-:S07]  /*0d40*/  FADD.FTZ R34, -R51, 1 ;  /* 0x3f80000033227421 */ /* 0x001fce0000010100 */
[----:B------:R-:W0:Y:S01]  /*0d50*/  MUFU.EX2 R36, R36 ;  /* 0x0000002400247308 */ /* 0x000e220000000800 */
[----:B------:R-:W-:Y:S01]  /*0d60*/  FFMA.FTZ R65, R32, R65, 1 ;  /* 0x3f80000020417423 */ /* 0x000fe20000010041 */
[----:B---3--:R-:W-:Y:S01]  /*0d70*/  FADD.FTZ R69, R40, 1 ;  /* 0x3f80000028457421 */ /* 0x008fe20000010000 */
[----:B------:R-:W-:Y:S01]  /*0d80*/  FFMA.FTZ R40, R39, R34, 1 ;  /* 0x3f80000027287423 */ /* 0x000fe20000010022 */
[----:B-1----:R-:W-:Y:S01]  /*0d90*/  FADD.FTZ R68, -R35, 1 ;  /* 0x3f80000023447421 */ /* 0x002fe20000010100 */
[----:B------:R-:W-:Y:S01]  /*0da0*/  FADD.FTZ R38, R38, 1 ;  /* 0x3f80000026267421 */ /* 0x000fe20000010000 */
[----:B------:R-:W-:Y:S01]  /*0db0*/  SHF.L.U32 R73, R60, 0x10, RZ ;  /* 0x000000103c497819 */ /* 0x000fe200000006ff */
[----:B------:R-:W-:Y:S01]  /*0dc0*/  FMUL.FTZ R64, R64, R65 ;  /* 0x0000004140407220 */ /* 0x000fe20000410000 */
[----:B------:R-:W-:Y:S01]  /*0dd0*/  PRMT R34, R60, 0x7632, R34 ;  /* 0x000076323c227816 */ /* 0x000fe20000000022 */
[----:B------:R-:W1:Y:S01]  /*0de0*/  MUFU.RCP R32, R69 ;  /* 0x0000004500207308 */ /* 0x000e620000001000 */
[----:B------:R-:W-:Y:S01]  /*0df0*/  FMUL.FTZ R66, R66, R67 ;  /* 0x0000004342427220 */ /* 0x000fe20000410000 */
[----:B------:R-:W-:-:S02]  /*0e00*/  IMAD.U32 R39, R61, 0x10000, RZ ;  /* 0x000100003d277824 */ /* 0x000fc400078e00ff */
[----:B------:R-:W-:Y:S01]  /*0e10*/  FFMA.FTZ R68, R41, R68, 1 ;  /* 0x3f80000029447423 */ /* 0x000fe20000010044 */
[----:B------:R-:W-:Y:S01]  /*0e20*/  SHF.L.U32 R34, R34, 0x10, RZ ;  /* 0x0000001022227819 */ /* 0x000fe200000006ff */
[----:B------:R-:W-:Y:S01]  /*0e30*/  FMUL.FTZ R41, R51, R40 ;  /* 0x0000002833297220 */ /* 0x000fe20000410000 */
[----:B------:R-:W-:Y:S01]  /*0e40*/  FMUL.FTZ R73, R73, R64 ;  /* 0x0000004049497220 */ /* 0x000fe20000410000 */
[----:B--2---:R-:W-:Y:S01]  /*0e50*/  FADD.FTZ R37, R37, 1 ;  /* 0x3f80000025257421 */ /* 0x004fe20000010000 */
[----:B------:R-:W2:Y:S01]  /*0e60*/  MUFU.RCP R38, R38 ;  /* 0x0000002600267308 */ /* 0x000ea20000001000 */
[----:B0-----:R-:W-:Y:S01]  /*0e70*/  FADD.FTZ R36, R36, 1 ;  /* 0x3f80000024247421 */ /* 0x001fe20000010000 */
[----:B------:R-:W-:Y:S01]  /*0e80*/  FMUL.FTZ R51, R39, R66 ;  /* 0x0000004227337220 */ /* 0x000fe20000410000 */
[----:B------:R-:W-:Y:S01]  /*0e90*/  PRMT R39, R61, 0x7632, R39 ;  /* 0x000076323d277816 */ /* 0x000fe20000000027 */
[----:B------:R-:W-:Y:S01]  /*0ea0*/  FMUL.FTZ R40, R74, R73 ;  /* 0x000000494a287220 */ /* 0x000fe20000410000 */
[----:B------:R-:W-:-:S02]  /*0eb0*/  FMUL.FTZ R34, R34, R41 ;  /* 0x0000002922227220 */ /* 0x000fc40000410000 */
[----:B------:R-:W-:Y:S01]  /*0ec0*/  SHF.L.U32 R41, R39, 0x10, RZ ;  /* 0x0000001027297819 */ /* 0x000fe200000006ff */
[----:B------:R-:W0:Y:S01]  /*0ed0*/  MUFU.RCP R37, R37 ;  /* 0x0000002500257308 */ /* 0x000e220000001000 */
[----:B------:R-:W-:Y:S01]  /*0ee0*/  FFMA.FTZ R40, R75, R40, RZ ;  /* 0x000000284b287223 */ /* 0x000fe200000100ff */
[----:B------:R-:W-:Y:S01]  /*0ef0*/  FMUL.FTZ R39, R23, R34 ;  /* 0x0000002217277220 */ /* 0x000fe20000410000 */
[----:B------:R-:W-:-:S05]  /*0f00*/  FMUL.FTZ R68, R35, R68 ;  /* 0x0000004423447220 */ /* 0x000fca0000410000 */
[----:B------:R-:W3:Y:S01]  /*0f10*/  MUFU.RCP R36, R36 ;  /* 0x0000002400247308 */ /* 0x000ee20000001000 */
[----:B------:R-:W-:Y:S01]  /*0f20*/  FFMA.FTZ R40, R29, R39, R40 ;  /* 0x000000271d287223 */ /* 0x000fe20000010028 */
[----:B------:R-:W-:Y:S01]  /*0f30*/  FMUL.FTZ R39, R72, R51 ;  /* 0x0000003348277220 */ /* 0x000fe20000410000 */
[----:B------:R-:W-:Y:S01]  /*0f40*/  FMUL.FTZ R35, R41, R68 ;  /* 0x0000004429237220 */ /* 0x000fe20000410000 */
[----:B-1----:R-:W-:Y:S01]  /*0f50*/  FADD.FTZ R64, -R32, 1 ;  /* 0x3f80000020407421 */ /* 0x002fe20000010100 */
[----:B--2---:R-:W-:Y:S01]  /*0f60*/  FADD.FTZ R66, -R38, 1 ;  /* 0x3f80000026427421 */ /* 0x004fe20000010100 */
[----:B------:R-:W-:Y:S01]  /*0f70*/  FFMA.FTZ R40, R71, R39, R40 ;  /* 0x0000002747287223 */ /* 0x000fe20000010028 */
[----:B------:R-:W-:Y:S01]  /*0f80*/  FMUL.FTZ R39, R26, R35 ;  /* 0x000000231a277220 */ /* 0x000fe20000410000 */
[----:B------:R-:W-:Y:S01]  /*0f90*/  FFMA.FTZ R21, R21, R64, 1 ;  /* 0x3f80000015157423 */ /* 0x000fe20000010040 */
[----:B------:R-:W-:Y:S01]  /*0fa0*/  FFMA.FTZ R25, R25, R66, 1 ;  /* 0x3f80000019197423 */ /* 0x000fe20000010042 */
[----:B0-----:R-:W-:Y:S01]  /*0fb0*/  FADD.FTZ R41, -R37, 1 ;  /* 0x3f80000025297421 */ /* 0x001fe20000010100 */
[----:B------:R-:W-:Y:S01]  /*0fc0*/  FFMA.FTZ R39, R31, R39, R40 ;  /* 0x000000271f277223 */ /* 0x000fe20000010028 */
[----:B------:R-:W-:Y:S01]  /*0fd0*/  FMUL.FTZ R40, R32, R21 ;  /* 0x0000001520287220 */ /* 0x000fe20000410000 */
[----:B------:R-:W-:Y:S01]  /*0fe0*/  PRMT R21, R62, 0x7632, R21 ;  /* 0x000076323e157816 */ /* 0x000fe20000000015 */
[----:B------:R-:W-:Y:S01]  /*0ff0*/  FFMA.FTZ R32, R74, R73, RZ ;  /* 0x000000494a207223 */ /* 0x000fe200000100ff */
[----:B------:R-:W-:Y:S01]  /*1000*/  FMUL.FTZ R65, R38, R25 ;  /* 0x0000001926417220 */ /* 0x000fe20000410000 */
[----:B---3--:R-:W-:Y:S01]  /*1010*/  FADD.FTZ R64, -R36, 1 ;  /* 0x3f80000024407421 */ /* 0x008fe20000010100 */
[----:B------:R-:W-:Y:S01]  /*1020*/  FFMA.FTZ R38, R30, R41, 1 ;  /* 0x3f8000001e267423 */ /* 0x000fe20000010029 */
[----:B------:R-:W-:Y:S01]  /*1030*/  IMAD.U32 R25, R62, 0x10000, RZ ;  /* 0x000100003e197824 */ /* 0x000fe200078e00ff */
[----:B------:R-:W-:Y:S01]  /*1040*/  SHF.L.U32 R30, R21, 0x10, RZ ;  /* 0x00000010151e7819 */ /* 0x000fe200000006ff */
[----:B------:R-:W-:Y:S01]  /*1050*/  FFMA.FTZ R27, R27, R64, 1 ;  /* 0x3f8000001b1b7423 */ /* 0x000fe20000010040 */
[----:B------:R-:W-:Y:S01]  /*1060*/  FFMA.FTZ R21, R23, R34, R32 ;  /* 0x0000002217157223 */ /* 0x000fe20000010020 */
[----:B------:R-:W-:-:S02]  /*1070*/  FMUL.FTZ R25, R25, R40 ;  /* 0x0000002819197220 */ /* 0x000fc40000410000 */
[----:B------:R-:W-:Y:S01]  /*1080*/  FMUL.FTZ R41, R36, R27 ;  /* 0x0000001b24297220 */ /* 0x000fe20000410000 */
[--C-:B------:R-:W-:Y:S01]  /*1090*/  FFMA.FTZ R27, R72, R51, R21.reuse ;  /* 0x00000033481b7223 */ /* 0x100fe20000010015 */
[----:B------:R-:W-:Y:S01]  /*10a0*/  FMUL.FTZ R32, R74, R25 ;  /* 0x000000194a207220 */ /* 0x000fe20000410000 */
[C---:B------:R-:W-:Y:S02]  /*10b0*/  PRMT R21, R63.reuse, 0x7632, R21 ;  /* 0x000076323f157816 */ /* 0x040fe40000000015 */
[----:B------:R-:W-:Y:S01]  /*10c0*/  FFMA.FTZ R27, R26, R35, R27 ;  /* 0x000000231a1b7223 */ /* 0x000fe2000001001b */
[----:B------:R-:W-:Y:S01]  /*10d0*/  FMUL.FTZ R30, R30, R41 ;  /* 0x000000291e1e7220 */ /* 0x000fe20000410000 */
[----:B------:R-:W-:Y:S01]  /*10e0*/  SHF.L.U32 R36, R63, 0x10, RZ ;  /* 0x000000103f247819 */ /* 0x000fe200000006ff */
[----:B------:R-:W-:Y:S01]  /*10f0*/  FFMA.FTZ R39, R70, R32, R39 ;  /* 0x0000002046277223 */ /* 0x000fe20000010027 */
[----:B------:R-:W-:Y:S01]  /*1100*/  FFMA.FTZ R32, R74, R25, R27 ;  /* 0x000000194a207223 */ /* 0x000fe2000001001b */
[----:B------:R-:W-:Y:S01]  /*1110*/  FMUL.FTZ R38, R37, R38 ;  /* 0x0000002625267220 */ /* 0x000fe20000410000 */
[----:B------:R-:W-:-:S02]  /*1120*/  IMAD.U32 R37, R21, 0x10000, RZ ;  /* 0x0001000015257824 */ /* 0x000fc400078e00ff */
[CC--:B------:R-:W-:Y:S01]  /*1130*/  FMUL.FTZ R27, R23.reuse, R30.reuse ;  /* 0x0000001e171b7220 */ /* 0x0c0fe20000410000 */
[----:B------:R-:W-:Y:S01]  /*1140*/  FMUL.FTZ R21, R36, R65 ;  /* 0x0000004124157220 */ /* 0x000fe20000410000 */
[----:B------:R-:W-:Y:S01]  /*1150*/  FFMA.FTZ R23, R23, R30, R32 ;  /* 0x0000001e17177223 */ /* 0x000fe20000010020 */
[----:B------:R-:W-:-:S03]  /*1160*/  FMUL.FTZ R38, R37, R38 ;  /* 0x0000002625267220 */ /* 0x000fc60000410000 */
[----:B------:R-:W-:Y:S01]  /*1170*/  FFMA.FTZ R23, R72, R21, R23 ;  /* 0x0000001548177223 */ /* 0x000fe20000010017 */
[----:B------:R-:W-:-:S03]  /*1180*/  FMUL.FTZ R36, R26, R38 ;  /* 0x000000261a247220 */ /* 0x000fc60000410000 */
[----:B------:R-:W-:Y:S01]  /*1190*/  FFMA.FTZ R26, R26, R38, R23 ;  /* 0x000000261a1a7223 */ /* 0x000fe20000010017 */
[----:B------:R-:W-:Y:S01]  /*11a0*/  IADD3 R23, P0, R3, 0x2, RZ ;  /* 0x0000000203177810 */ /* 0x000fe20007f1e0ff */
[----:B------:R-:W-:-:S03]  /*11b0*/  FFMA.FTZ R27, R28, R27, R39 ;  /* 0x0000001b1c1b7223 */ /* 0x000fc60000010027 */
[----:B------:R-:W-:Y:S02]  /*11c0*/  IADD3.X R24, RZ, R24, RZ, P0, !PT ;  /* 0x00000018ff187210 */ /* 0x000fe400007fe4ff */
[----:B------:R-:W-:Y:S01]  /*11d0*/  ISETP.GE.U32.AND P0, PT, R23, UR11, PT ;  /* 0x0000000b17007c0c */ /* 0x000fe2000bf06070 */
[----:B------:R-:W-:-:S03]  /*11e0*/  FMUL.FTZ R32, R72, R21 ;  /* 0x0000001548207220 */ /* 0x000fc60000410000 */
[----:B------:R-:W-:Y:S01]  /*11f0*/  ISETP.GE.AND.EX P0, PT, R24, UR7, PT, P0 ;  /* 0x0000000718007c0c */ /* 0x000fe2000bf06300 */
[----:B------:R-:W-:-:S04]  /*1200*/  FFMA.FTZ R32, R22, R32, R27 ;  /* 0x0000002016207223 */ /* 0x000fc8000001001b */
[----:B------:R-:W-:Y:S01]  /*1210*/  FFMA.FTZ R27, R33, R36, R32 ;  /* 0x00000024211b7223 */ /* 0x000fe20000010020 */
[----:B------:R-:W-:Y:S01]  /*1220*/  FFMA.FTZ R37, R29, R34, R44 ;  /* 0x000000221d257223 */ /* 0x000fe2000001002c */
[----:B------:R-:W-:Y:S01]  /*1230*/  FADD.FTZ R45, R34, R45 ;  /* 0x0000002d222d7221 */ /* 0x000fe20000010000 */
[----:B------:R-:W-:Y:S01]  /*1240*/  FFMA.FTZ R48, R31, R35, R48 ;  /* 0x000000231f307223 */ /* 0x000fe20000010030 */
[----:B------:R-:W-:Y:S01]  /*1250*/  FADD.FTZ R49, R35, R49 ;  /* 0x0000003123317221 */ /* 0x000fe20000010000 */
[----:B------:R0:W-:Y:S01]  /*1260*/  STS.64 [R9], R26 ;  /* 0x0000001a09007388 */ /* 0x0001e20000000a00 */
[----:B------:R-:W-:Y:S01]  /*1270*/  FFMA.FTZ R29, R75, R73, R42 ;  /* 0x000000494b1d7223 */ /* 0x000fe2000001002a */
[----:B------:R-:W-:Y:S01]  /*1280*/  FADD.FTZ R32, R73, R43 ;  /* 0x0000002b49207221 */ /* 0x000fe20000010000 */
[----:B------:R-:W-:Y:S01]  /*1290*/  FFMA.FTZ R31, R71, R51, R46 ;  /* 0x00000033471f7223 */ /* 0x000fe2000001002e */
[----:B------:R-:W-:Y:S01]  /*12a0*/  FADD.FTZ R34, R51, R47 ;  /* 0x0000002f33227221 */ /* 0x000fe20000010000 */
[----:B------:R-:W-:Y:S01]  /*12b0*/  FFMA.FTZ R44, R28, R30, R37 ;  /* 0x0000001e1c2c7223 */ /* 0x000fe20000010025 */
[----:B------:R-:W-:Y:S01]  /*12c0*/  FADD.FTZ R45, R45, R30 ;  /* 0x0000001e2d2d7221 */ /* 0x000fe20000010000 */
[----:B------:R-:W-:Y:S01]  /*12d0*/  FFMA.FTZ R48, R33, R38, R48 ;  /* 0x0000002621307223 */ /* 0x000fe20000010030 */
[----:B------:R-:W-:Y:S01]  /*12e0*/  FADD.FTZ R49, R49, R38 ;  /* 0x0000002631317221 */ /* 0x000fe20000010000 */
[----:B------:R-:W-:Y:S01]  /*12f0*/  CS2R R36, SRZ ;  /* 0x0000000000247805 */ /* 0x000fe2000001ff00 */
[----:B------:R-:W-:Y:S01]  /*1300*/  FFMA.FTZ R42, R70, R25, R29 ;  /* 0x00000019462a7223 */ /* 0x000fe2000001001d */
[----:B------:R-:W-:Y:S01]  /*1310*/  FADD.FTZ R43, R32, R25 ;  /* 0x00000019202b7221 */ /* 0x000fe20000010000 */
[----:B------:R-:W-:Y:S01]  /*1320*/  FFMA.FTZ R46, R22, R21, R31 ;  /* 0x00000015162e7223 */ /* 0x000fe2000001001f */
[----:B------:R-:W-:Y:S01]  /*1330*/  FADD.FTZ R47, R34, R21 ;  /* 0x00000015222f7221 */ /* 0x000fe20000010000 */
[----:B------:R-:W-:Y:S06]  /*1340*/  BAR.SYNC.DEFER_BLOCKING 0x0 ;  /* 0x0000000000007b1d */ /* 0x000fec0000010000 */
[----:B0-----:R-:W-:Y:S05]  /*1350*/  @!P0 BRA `(.L_x_984) ;  /* 0x0000000000c08947 */ /* 0x001fea0003800000 */
        /* <DEDUP_REMOVED lines=18> */
[-C--:B------:R-:W-:Y:S01]  /*1480*/  LEA R26, R10, R27.reuse, 0x3 ;  /* 0x0000001b0a1a7211 */ /* 0x080fe200078e18ff */
[----:B------:R-:W-:Y:S01]  /*1490*/  STS.64 [R31], R44 ;  /* 0x0000002c1f007388 */ /* 0x000fe20000000a00 */
[----:B------:R-:W-:-:S03]  /*14a0*/  LEA R28, R11, R27, 0x3 ;  /* 0x0000001b0b1c7211 */ /* 0x000fc600078e18ff */
[----:B------:R0:W-:Y:S04]  /*14b0*/  STS.64 [R34], R46 ;  /* 0x0000002e22007388 */ /* 0x0001e80000000a00 */
[----:B------:R1:W-:Y:S01]  /*14c0*/  STS.64 [R35], R48 ;  /* 0x0000003023007388 */ /* 0x0003e20000000a00 */
[----:B------:R-:W-:Y:S01]  /*14d0*/  BAR.SYNC.DEFER_BLOCKING 0x0 ;  /* 0x0000000000007b1d */ /* 0x000fe20000010000 */
[----:B0-----:R-:W-:-:S04]  /*14e0*/  SHF.R.U32.HI R34, RZ, 0x1, R0 ;  /* 0x00000001ff227819 */ /* 0x001fc80000011600 */
[----:B------:R-:W-:-:S03]  /*14f0*/  SHF.L.U32 R39, R34, 0x6, RZ ;  /* 0x0000000622277819 */ /* 0x000fc600000006ff */
[----:B-1----:R-:W0:Y:S01]  /*1500*/  LDC.64 R34, c[0x0][0x260] ;  /* 0x00009800ff227b82 */ /* 0x002e220000000a00 */
[----:B------:R-:W-:-:S05]  /*1510*/  LOP3.LUT R38, R39, 0xffffffc0, R2, 0xe2, !PT ;  /* 0xffffffc027267812 */ /* 0x000fca00078ee202 */
[----:B------:R-:W-:-:S04]  /*1520*/  IMAD R39, R38, 0x780, R85 ;  /* 0x0000078026277824 */ /* 0x000fc800078e0255 */
[----:B------:R-:W-:Y:S01]  /*1530*/  IMAD.IADD R39, R39, 0x1, R4 ;  /* 0x0000000127277824 */ /* 0x000fe200078e0204 */
[----:B------:R-:W1:Y:S04]  /*1540*/  LDS.64 R26, [R26] ;  /* 0x000000001a1a7984 */ /* 0x000e680000000a00 */
[----:B------:R-:W-:Y:S01]  /*1550*/  SHF.L.U32 R39, R39, 0x1, RZ ;  /* 0x0000000127277819 */ /* 0x000fe200000006ff */
[----:B------:R-:W2:Y:S03]  /*1560*/  LDS.64 R28, [R28+0x1e00] ;  /* 0x001e00001c1c7984 */ /* 0x000ea60000000a00 */
[----:B------:R-:W-:Y:S01]  /*1570*/  IADD3 R41, R39, 0x3c0, RZ ;  /* 0x000003c027297810 */ /* 0x000fe20007ffe0ff */
        /* <DEDUP_REMOVED lines=14> */
.L_x_984:
[----:B------:R-:W-:Y:S04]  /*1660*/  BSSY B0, `(.L_x_985) ;  /* 0x0000115000007945 */ /* 0x000fe80003800000 */
[----:B------:R-:W-:Y:S05]  /*1670*/  @P1 BRA `(.L_x_986) ;  /* 0x00000010004c1947 */ /* 0x000fea0003800000 */
[----:B0-----:R-:W-:Y:S01]  /*1680*/  IMAD.SHL.U32 R26, R3, 0x8, RZ ;  /* 0x00000008031a7824 */ /* 0x001fe200078e00ff */
[----:B------:R-:W-:-:S04]  /*1690*/  SHF.L.U32 R76, R4, 0x3, RZ ;  /* 0x00000003044c7819 */ /* 0x000fc800000006ff */
[----:B------:R-:W-:Y:S02]  /*16a0*/  LOP3.LUT R27, R26, 0x8, RZ, 0xc0, !PT ;  /* 0x000000081a1b7812 */ /* 0x000fe400078ec0ff */
[----:B------:R-:W-:Y:S02]  /*16b0*/  LOP3.LUT R76, R76, 0x8, RZ, 0xc0, !PT ;  /* 0x000000084c4c7812 */ /* 0x000fe400078ec0ff */
[----:B------:R-:W-:-:S05]  /*16c0*/  LEA.HI R26, R4, R27, RZ, 0x1f ;  /* 0x0000001b041a7211 */ /* 0x000fca00078ff8ff */
[----:B------:R-:W-:-:S04]  /*16d0*/  IMAD R85, R26, 0x78, -R85 ;  /* 0x000000781a557824 */ /* 0x000fc800078e0a55 */
[C---:B------:R-:W-:Y:S01]  /*16e0*/  VIADD R30, R85.reuse, 0xc ;  /* 0x0000000c551e7836 */ /* 0x040fe20000000000 */
[C---:B------:R-:W-:Y:S01]  /*16f0*/  IADD3 R28, R85.reuse, 0x4, RZ ;  /* 0x00000004551c7810 */ /* 0x040fe20007ffe0ff */
[C---:B------:R-:W-:Y:S01]  /*1700*/  VIADD R65, R85.reuse, 0x18 ;  /* 0x0000001855417836 */ /* 0x040fe20000000000 */
[C---:B------:R-:W-:Y:S01]  /*1710*/  IADD3 R26, R85.reuse, 0x8, RZ ;  /* 0x00000008551a7810 */ /* 0x040fe20007ffe0ff */
[C---:B------:R-:W-:Y:S01]  /*1720*/  VIADD R41, R85.reuse, 0x24 ;  /* 0x0000002455297836 */ /* 0x040fe20000000000 */
[----:B------:R-:W-:Y:S01]  /*1730*/  SHF.R.S32.HI R27, RZ, 0x1f, R28 ;  /* 0x0000001fff1b7819 */ /* 0x000fe2000001141c */
[C---:B------:R-:W-:Y:S01]  /*1740*/  VIADD R33, R85.reuse, 0x30 ;  /* 0x0000003055217836 */ /* 0x040fe20000000000 */
[----:B------:R-:W-:Y:S01]  /*1750*/  SHF.R.S32.HI R29, RZ, 0x1f, R26 ;  /* 0x0000001fff1d7819 */ /* 0x000fe2000001141a */
[----:B------:R-:W-:Y:S01]  /*1760*/  VIADD R40, R85, 0x40 ;  /* 0x0000004055287836 */ /* 0x000fe20000000000 */
[----:B------:R-:W-:Y:S01]  /*1770*/  LEA.HI R28, R27, R28, RZ, 0x2 ;  /* 0x0000001c1b1c7211 */ /* 0x000fe200078f10ff */
[----:B------:R-:W-:Y:S01]  /*1780*/  VIADD R84, R85, 0x44 ;  /* 0x0000004455547836 */ /* 0x000fe20000000000 */
[----:B------:R-:W-:Y:S01]  /*1790*/  LEA.HI R27, R29, R26, RZ, 0x2 ;  /* 0x0000001a1d1b7211 */ /* 0x000fe200078f10ff */
[C---:B------:R-:W-:Y:S01]  /*17a0*/  VIADD R81, R85.reuse, 0x50 ;  /* 0x0000005055517836 */ /* 0x040fe20000000000 */
[----:B------:R-:W-:Y:S01]  /*17b0*/  SHF.R.S32.HI R29, RZ, 0x1f, R30 ;  /* 0x0000001fff1d7819 */ /* 0x000fe2000001141e */
[C---:B------:R-:W-:Y:S01]  /*17c0*/  VIADD R79, R85.reuse, 0x58 ;  /* 0x00000058554f7836 */ /* 0x040fe20000000000 */
[----:B------:R-:W-:-:S02]  /*17d0*/  IADD3 R68, R85, 0x10, RZ ;  /* 0x0000001055447810 */ /* 0x000fc40007ffe0ff */
[----:B------:R-:W-:Y:S02]  /*17e0*/  LEA.HI R26, R29, R30, RZ, 0x2 ;  /* 0x0000001e1d1a7211 */ /* 0x000fe400078f10ff */
[----:B------:R-:W-:Y:S02]  /*17f0*/  SHF.R.S32.HI R30, RZ, 0x1f, R65 ;  /* 0x0000001fff1e7819 */ /* 0x000fe40000011441 */
[C---:B------:R-:W-:Y:S02]  /*1800*/  IADD3 R64, R85.reuse, 0x1c, RZ ;  /* 0x0000001c55407810 */ /* 0x040fe40007ffe0ff */
[----:B------:R-:W-:Y:S02]  /*1810*/  LEA.HI R65, R30, R65, RZ, 0x2 ;  /* 0x000000411e417211 */ /* 0x000fe400078f10ff */
[----:B------:R-:W-:Y:S02]  /*1820*/  SHF.R.S32.HI R30, RZ, 0x1f, R41 ;  /* 0x0000001fff1e7819 */ /* 0x000fe40000011429 */
[----:B------:R-:W-:-:S02]  /*1830*/  IADD3 R67, R85, 0x14, RZ ;  /* 0x0000001455437810 */ /* 0x000fc40007ffe0ff */
[----:B------:R-:W-:Y:S02]  /*1840*/  LEA.HI R41, R30, R41, RZ, 0x2 ;  /* 0x000000291e297211 */ /* 0x000fe400078f10ff */
[----:B------:R-:W-:Y:S02]  /*1850*/  SHF.R.S32.HI R30, RZ, 0x1f, R85 ;  /* 0x0000001fff1e7819 */ /* 0x000fe40000011455 */
[----:B------:R-:W-:Y:S02]  /*1860*/  SHF.R.S32.HI R31, RZ, 0x1f, R68 ;  /* 0x0000001fff1f7819 */ /* 0x000fe40000011444 */
[----:B------:R-:W-:Y:S02]  /*1870*/  LEA.HI R30, R30, R85, RZ, 0x2 ;  /* 0x000000551e1e7211 */ /* 0x000fe400078f10ff */
[----:B------:R-:W-:Y:S02]  /*1880*/  IADD3 R66, R85, 0x20, RZ ;  /* 0x0000002055427810 */ /* 0x000fe40007ffe0ff */
[----:B------:R-:W-:-:S02]  /*1890*/  SHF.R.S32.HI R29, RZ, 0x1f, R64 ;  /* 0x0000001fff1d7819 */ /* 0x000fc40000011440 */
[----:B------:R-:W-:Y:S02]  /*18a0*/  SHF.R.S32.HI R30, RZ, 0x2, R30 ;  /* 0x00000002ff1e7819 */ /* 0x000fe4000001141e */
[----:B------:R-:W-:Y:S02]  /*18b0*/  SHF.R.S32.HI R32, RZ, 0x1f, R67 ;  /* 0x0000001fff207819 */ /* 0x000fe40000011443 */
[----:B------:R-:W-:Y:S02]  /*18c0*/  LEA.HI R68, R31, R68, RZ, 0x2 ;  /* 0x000000441f447211 */ /* 0x000fe400078f10ff */
[----:B------:R-:W-:Y:S02]  /*18d0*/  IADD3 R37, R85, 0x28, RZ ;  /* 0x0000002855257810 */ /* 0x000fe40007ffe0ff */
[----:B------:R-:W-:Y:S02]  /*18e0*/  SHF.R.S32.HI R31, RZ, 0x1f, R66 ;  /* 0x0000001fff1f7819 */ /* 0x000fe40000011442 */
[----:B------:R-:W-:Y:S01]  /*18f0*/  LEA.HI R64, R29, R64, RZ, 0x2 ;  /* 0x000000401d407211 */ /* 0x000fe200078f10ff */
[----:B------:R-:W-:Y:S01]  /*1900*/  IMAD R29, R30, 0x18, R5 ;  /* 0x000000181e1d7824 */ /* 0x000fe200078e0205 */
[----:B------:R-:W-:-:S02]  /*1910*/  SHF.R.S32.HI R28, RZ, 0x2, R28 ;  /* 0x00000002ff1c7819 */ /* 0x000fc4000001141c */
[----:B------:R-:W-:Y:S02]  /*1920*/  LEA.HI R67, R32, R67, RZ, 0x2 ;  /* 0x0000004320437211 */ /* 0x000fe400078f10ff */
[----:B------:R-:W-:Y:S02]  /*1930*/  SHF.R.S32.HI R32, RZ, 0x1f, R37 ;  /* 0x0000001fff207819 */ /* 0x000fe40000011425 */
[----:B------:R-:W-:Y:S01]  /*1940*/  LEA.HI R66, R31, R66, RZ, 0x2 ;  /* 0x000000421f427211 */ /* 0x000fe200078f10ff */
[----:B------:R-:W-:Y:S01]  /*1950*/  IMAD R31, R28, 0x18, R5 ;  /* 0x000000181c1f7824 */ /* 0x000fe200078e0205 */
[----:B------:R-:W-:Y:S02]  /*1960*/  IADD3 R35, R85, 0x2c, RZ ;  /* 0x0000002c55237810 */ /* 0x000fe40007ffe0ff */
[----:B------:R-:W-:Y:S02]  /*1970*/  IADD3 R29, R29, R76, RZ ;  /* 0x0000004c1d1d7210 */ /* 0x000fe40007ffe0ff */
[----:B------:R-:W-:-:S02]  /*1980*/  LEA.HI R37, R32, R37, RZ, 0x2 ;  /* 0x0000002520257211 */ /* 0x000fc400078f10ff */
[----:B------:R-:W-:Y:S02]  /*1990*/  SHF.R.S32.HI R32, RZ, 0x1f, R35 ;  /* 0x0000001fff207819 */ /* 0x000fe40000011423 */
[----:B------:R-:W-:Y:S01]  /*19a0*/  SHF.R.S32.HI R30, RZ, 0x2, R27 ;  /* 0x00000002ff1e7819 */ /* 0x000fe2000001141b */
[----:B------:R-:W0:Y:S01]  /*19b0*/  LDS.64 R28, [R29] ;  /* 0x000000001d1c7984 */ /* 0x000e220000000a00 */
[----:B------:R-:W-:Y:S02]  /*19c0*/  IADD3 R31, R76, R31, RZ ;  /* 0x0000001f4c1f7210 */ /* 0x000fe40007ffe0ff */
[----:B------:R-:W-:Y:S01]  /*19d0*/  LEA.HI R35, R32, R35, RZ, 0x2 ;  /* 0x0000002320237211 */ /* 0x000fe200078f10ff */
[----:B------:R-:W-:Y:S01]  /*19e0*/  IMAD R27, R30, 0x18, R5 ;  /* 0x000000181e1b7824 */ /* 0x000fe200078e0205 */
[----:B------:R-:W-:Y:S02]  /*19f0*/  IADD3 R32, R85, 0x34, RZ ;  /* 0x0000003455207810 */ /* 0x000fe40007ffe0ff */
[----:B------:R-:W1:Y:S01]  /*1a00*/  LDS.64 R30, [R31] ;  /* 0x000000001f1e7984 */ /* 0x000e620000000a00 */
[----:B------:R-:W-:-:S02]  /*1a10*/  SHF.R.S32.HI R34, RZ, 0x1f, R33 ;  /* 0x0000001fff227819 */ /* 0x000fc40000011421 */
[----:B------:R-:W-:Y:S02]  /*1a20*/  SHF.R.S32.HI R39, RZ, 0x1f, R32 ;  /* 0x0000001fff277819 */ /* 0x000fe40000011420 */
[----:B------:R-:W-:Y:S02]  /*1a30*/  IADD3 R27, R76, R27, RZ ;  /* 0x0000001b4c1b7210 */ /* 0x000fe40007ffe0ff */
[----:B------:R-:W-:Y:S02]  /*1a40*/  LEA.HI R32, R39, R32, RZ, 0x2 ;  /* 0x0000002027207211 */ /* 0x000fe400078f10ff */
[----:B------:R-:W-:Y:S02]  /*1a50*/  SHF.R.S32.HI R39, RZ, 0x1f, R40 ;  /* 0x0000001fff277819 */ /* 0x000fe40000011428 */
[----:B------:R-:W-:Y:S02]  /*1a60*/  SHF.R.S32.HI R38, RZ, 0x2, R26 ;  /* 0x00000002ff267819 */ /* 0x000fe4000001141a */
[----:B------:R-:W-:Y:S01]  /*1a70*/  LEA.HI R33, R34, R33, RZ, 0x2 ;  /* 0x0000002122217211 */ /* 0x000fe200078f10ff */
[----:B------:R-:W2:Y:S01]  /*1a80*/  LDS.64 R26, [R27] ;  /* 0x000000001b1a7984 */ /* 0x000ea20000000a00 */
[----:B------:R-:W-:Y:S01]  /*1a90*/  LEA.HI R40, R39, R40, RZ, 0x2 ;  /* 0x0000002827287211 */ /* 0x000fe200078f10ff */
[C---:B------:R-:W-:Y:S01]  /*1aa0*/  VIADD R34, R85.reuse, 0x38 ;  /* 0x0000003855227836 */ /* 0x040fe20000000000 */
[C---:B------:R-:W-:Y:S01]  /*1ab0*/  IADD3 R83, R85.reuse, 0x48, RZ ;  /* 0x0000004855537810 */ /* 0x040fe20007ffe0ff */
[----:B------:R-:W-:Y:S01]  /*1ac0*/  IMAD R39, R38, 0x18, R5 ;  /* 0x0000001826277824 */ /* 0x000fe200078e0205 */
[----:B------:R-:W-:-:S02]  /*1ad0*/  IADD3 R82, R85, 0x4c, RZ ;  /* 0x0000004c55527810 */ /* 0x000fc40007ffe0ff */
[----:B------:R-:W-:Y:S02]  /*1ae0*/  SHF.R.S32.HI R69, RZ, 0x1f, R34 ;  /* 0x0000001fff457819 */ /* 0x000fe40000011422 */
[----:B------:R-:W-:Y:S02]  /*1af0*/  IADD3 R39, R76, R39, RZ ;  /* 0x000000274c277210 */ /* 0x000fe40007ffe0ff */
[----:B------:R-:W-:Y:S02]  /*1b00*/  SHF.R.S32.HI R78, RZ, 0x1f, R83 ;  /* 0x0000001fff4e7819 */ /* 0x000fe40000011453 */
[----:B------:R-:W-:Y:S02]  /*1b10*/  LEA.HI R34, R69, R34, RZ, 0x2 ;  /* 0x0000002245227211 */ /* 0x000fe400078f10ff */
[----:B------:R-:W-:Y:S01]  /*1b20*/  SHF.R.S32.HI R69, RZ, 0x1f, R84 ;  /* 0x0000001fff457819 */ /* 0x000fe20000011454 */
[----:B------:R-:W3:Y:S01]  /*1b30*/  LDS.64 R38, [R39] ;  /* 0x0000000027267984 */ /* 0x000ee20000000a00 */
[----:B------:R-:W-:-:S02]  /*1b40*/  LEA.HI R83, R78, R83, RZ, 0x2 ;  /* 0x000000534e537211 */ /* 0x000fc400078f10ff */
[----:B------:R-:W-:Y:S02]  /*1b50*/  SHF.R.S32.HI R78, RZ, 0x1f, R81 ;  /* 0x0000001fff4e7819 */ /* 0x000fe40000011451 */
[----:B------:R-:W-:Y:S02]  /*1b60*/  LEA.HI R84, R69, R84, RZ, 0x2 ;  /* 0x0000005445547211 */ /* 0x000fe400078f10ff */
[----:B------:R-:W-:Y:S02]  /*1b70*/  SHF.R.S32.HI R69, RZ, 0x1f, R82 ;  /* 0x0000001fff457819 */ /* 0x000fe40000011452 */
[C---:B------:R-:W-:Y:S02]  /*1b80*/  IADD3 R80, R85.reuse, 0x54, RZ ;  /* 0x0000005455507810 */ /* 0x040fe40007ffe0ff */
[----:B------:R-:W-:Y:S02]  /*1b90*/  LEA.HI R81, R78, R81, RZ, 0x2 ;  /* 0x000000514e517211 */ /* 0x000fe400078f10ff */
[----:B------:R-:W-:-:S02]  /*1ba0*/  IADD3 R78, R85, 0x60, RZ ;  /* 0x00000060554e7810 */ /* 0x000fc40007ffe0ff */
[----:B------:R-:W-:Y:S02]  /*1bb0*/  LEA.HI R82, R69, R82, RZ, 0x2 ;  /* 0x0000005245527211 */ /* 0x000fe400078f10ff */
[----:B------:R-:W-:Y:S02]  /*1bc0*/  SHF.R.S32.HI R69, RZ, 0x1f, R80 ;  /* 0x0000001fff457819 */ /* 0x000fe40000011450 */
[----:B------:R-:W-:Y:S02]  /*1bd0*/  SHF.R.S32.HI R89, RZ, 0x1f, R78 ;  /* 0x0000001fff597819 */ /* 0x000fe4000001144e */
[----:B------:R-:W-:Y:S02]  /*1be0*/  SHF.R.S32.HI R68, RZ, 0x2, R68 ;  /* 0x00000002ff447819 */ /* 0x000fe40000011444 */
[----:B------:R-:W-:Y:S01]  /*1bf0*/  LEA.HI R80, R69, R80, RZ, 0x2 ;  /* 0x0000005045507211 */ /* 0x000fe200078f10ff */
[----:B0-----:R-:W-:Y:S01]  /*1c00*/  FADD.FTZ R69, RZ, R28 ;  /* 0x0000001cff457221 */ /* 0x001fe20000010000 */
[----:B------:R-:W-:Y:S01]  /*1c10*/  LEA.HI R78, R89, R78, RZ, 0x2 ;  /* 0x0000004e594e7211 */ /* 0x000fe200078f10ff */
[----:B------:R-:W-:Y:S01]  /*1c20*/  IMAD R89, R68, 0x18, R5 ;  /* 0x0000001844597824 */ /* 0x000fe200078e0205 */
[----:B------:R-:W-:-:S02]  /*1c30*/  SHF.R.S32.HI R88, RZ, 0x1f, R79 ;  /* 0x0000001fff587819 */ /* 0x000fc4000001144f */
[----:B------:R-:W-:Y:S01]  /*1c40*/  SHF.R.S32.HI R28, RZ, 0x2, R67 ;  /* 0x00000002ff1c7819 */ /* 0x000fe20000011443 */
[----:B-1----:R-:W-:Y:S01]  /*1c50*/  FADD.FTZ R67, R69, R30 ;  /* 0x0000001e45437221 */ /* 0x002fe20000010000 */
[----:B------:R-:W-:Y:S01]  /*1c60*/  SHF.R.S32.HI R30, RZ, 0x2, R65 ;  /* 0x00000002ff1e7819 */ /* 0x000fe20000011441 */
[----:B------:R-:W-:Y:S01]  /*1c70*/  IMAD.IADD R65, R76, 0x1, R89 ;  /* 0x000000014c417824 */ /* 0x000fe200078e0259 */
[----:B------:R-:W-:Y:S02]  /*1c80*/  IADD3 R36, R85, 0x3c, RZ ;  /* 0x0000003c55247810 */ /* 0x000fe40007ffe0ff */
[----:B------:R-:W-:Y:S01]  /*1c90*/  LEA.HI R79, R88, R79, RZ, 0x2 ;  /* 0x0000004f584f7211 */ /* 0x000fe200078f10ff */
[----:B------:R-:W-:Y:S01]  /*1ca0*/  FADD.FTZ R88, RZ, R29 ;  /* 0x0000001dff587221 */ /* 0x000fe20000010000 */
[----:B------:R-:W-:Y:S01]  /*1cb0*/  IMAD R29, R28, 0x18, R5 ;  /* 0x000000181c1d7824 */ /* 0x000fe200078e0205 */
[----:B------:R-:W-:Y:S02]  /*1cc0*/  SHF.R.S32.HI R77, RZ, 0x1f, R36 ;  /* 0x0000001fff4d7819 */ /* 0x000fe40000011424 */
[----:B------:R-:W-:Y:S01]  /*1cd0*/  SHF.R.S32.HI R68, RZ, 0x2, R64 ;  /* 0x00000002ff447819 */ /* 0x000fe20000011440 */
[----:B------:R-:W-:Y:S01]  /*1ce0*/  FADD.FTZ R88, R88, R31 ;  /* 0x0000001f58587221 */ /* 0x000fe20000010000 */
[----:B------:R-:W0:Y:S01]  /*1cf0*/  LDS.64 R64, [R65] ;  /* 0x0000000041407984 */ /* 0x000e220000000a00 */
[--C-:B------:R-:W-:Y:S01]  /*1d00*/  IMAD R31, R30, 0x18, R5.reuse ;  /* 0x000000181e1f7824 */ /* 0x100fe200078e0205 */
[----:B------:R-:W-:Y:S01]  /*1d10*/  IADD3 R28, R76, R29, RZ ;  /* 0x0000001d4c1c7210 */ /* 0x000fe20007ffe0ff */
[----:B--2---:R-:W-:Y:S01]  /*1d20*/  FADD.FTZ R29, R67, R26 ;  /* 0x0000001a431d7221 */ /* 0x004fe20000010000 */
[----:B------:R-:W-:Y:S01]  /*1d30*/  LEA.HI R36, R77, R36, RZ, 0x2 ;  /* 0x000000244d247211 */ /* 0x000fe200078f10ff */
[----:B------:R-:W-:Y:S01]  /*1d40*/  IMAD R69, R68, 0x18, R5 ;  /* 0x0000001844457824 */ /* 0x000fe200078e0205 */
[----:B------:R-:W-:Y:S01]  /*1d50*/  IADD3 R77, R85, 0x5c, RZ ;  /* 0x0000005c554d7810 */ /* 0x000fe20007ffe0ff */
[----:B------:R-:W-:Y:S01]  /*1d60*/  FADD.FTZ R88, R88, R27 ;  /* 0x0000001b58587221 */ /* 0x000fe20000010000 */
[----:B------:R-:W-:-:S02]  /*1d70*/  SHF.R.S32.HI R26, RZ, 0x2, R66 ;  /* 0x00000002ff1a7819 */ /* 0x000fc40000011442 */
[----:B------:R-:W-:Y:S01]  /*1d80*/  IADD3 R31, R76, R31, RZ ;  /* 0x0000001f4c1f7210 */ /* 0x000fe20007ffe0ff */
[----:B------:R-:W1:Y:S01]  /*1d90*/  LDS.64 R66, [R28] ;  /* 0x000000001c427984 */ /* 0x000e620000000a00 */
[----:B------:R-:W-:Y:S01]  /*1da0*/  SHF.R.S32.HI R90, RZ, 0x1f, R77 ;  /* 0x0000001fff5a7819 */ /* 0x000fe2000001144d */
[----:B------:R-:W-:Y:S01]  /*1db0*/  IMAD R27, R26, 0x18, R5 ;  /* 0x000000181a1b7824 */ /* 0x000fe200078e0205 */
[----:B------:R-:W-:Y:S01]  /*1dc0*/  SHF.R.S32.HI R30, RZ, 0x2, R41 ;  /* 0x00000002ff1e7819 */ /* 0x000fe20000011429 */
[----:B------:R-:W-:Y:S01]  /*1dd0*/  IMAD.IADD R26, R76, 0x1, R69 ;  /* 0x000000014c1a7824 */ /* 0x000fe200078e0245 */
[----:B------:R-:W-:Y:S01]  /*1de0*/  LEA.HI R77, R90, R77, RZ, 0x2 ;  /* 0x0000004d5a4d7211 */ /* 0x000fe200078f10ff */
[----:B------:R-:W2:Y:S01]  /*1df0*/  LDS.64 R68, [R31] ;  /* 0x000000001f447984 */ /* 0x000ea20000000a00 */
[----:B------:R-:W-:Y:S01]  /*1e00*/  SHF.R.S32.HI R90, RZ, 0x2, R37 ;  /* 0x00000002ff5a7819 */ /* 0x000fe20000011425 */
[----:B------:R-:W-:Y:S01]  /*1e10*/  IMAD R89, R30, 0x18, R5 ;  /* 0x000000181e597824 */ /* 0x000fe200078e0205 */
[----:B------:R-:W-:Y:S01]  /*1e20*/  IADD3 R37, R76, R27, RZ ;  /* 0x0000001b4c257210 */ /* 0x000fe20007ffe0ff */
[----:B---3--:R-:W-:Y:S01]  /*1e30*/  FADD.FTZ R41, R29, R38 ;  /* 0x000000261d297221 */ /* 0x008fe20000010000 */
[----:B------:R-:W3:Y:S01]  /*1e40*/  LDS.64 R26, [R26] ;  /* 0x000000001a1a7984 */ /* 0x000ee20000000a00 */
[----:B------:R-:W-:Y:S01]  /*1e50*/  SHF.R.S32.HI R38, RZ, 0x2, R35 ;  /* 0x00000002ff267819 */ /* 0x000fe20000011423 */
[----:B------:R-:W-:Y:S01]  /*1e60*/  IMAD R35, R90, 0x18, R5 ;  /* 0x000000185a237824 */ /* 0x000fe200078e0205 */
[----:B------:R-:W-:Y:S01]  /*1e70*/  IADD3 R30, R76, R89, RZ ;  /* 0x000000594c1e7210 */ /* 0x000fe20007ffe0ff */
[----:B------:R4:W5:Y:S01]  /*1e80*/  LDS.64 R28, [R37] ;  /* 0x00000000251c7984 */ /* 0x0009620000000a00 */
[----:B------:R-:W-:Y:S01]  /*1e90*/  SHF.R.S32.HI R90, RZ, 0x2, R33 ;  /* 0x00000002ff5a7819 */ /* 0x000fe20000011421 */
[----:B------:R-:W-:Y:S01]  /*1ea0*/  IMAD R89, R38, 0x18, R5 ;  /* 0x0000001826597824 */ /* 0x000fe200078e0205 */
[----:B------:R-:W-:Y:S01]  /*1eb0*/  SHF.R.S32.HI R38, RZ, 0x2, R32 ;  /* 0x00000002ff267819 */ /* 0x000fe20000011420 */
[----:B------:R-:W-:Y:S01]  /*1ec0*/  IMAD.IADD R33, R76, 0x1, R35 ;  /* 0x000000014c217824 */ /* 0x000fe200078e0223 */
[----:B------:R-:W5:Y:S01]  /*1ed0*/  LDS.64 R30, [R30] ;  /* 0x000000001e1e7984 */ /* 0x000f620000000a00 */
[--C-:B------:R-:W-:Y:S01]  /*1ee0*/  IMAD R91, R90, 0x18, R5.reuse ;  /* 0x000000185a5b7824 */ /* 0x100fe200078e0205 */
[----:B------:R-:W-:Y:S01]  /*1ef0*/  IADD3 R35, R76, R89, RZ ;  /* 0x000000594c237210 */ /* 0x000fe20007ffe0ff */
[----:B------:R-:W-:Y:S01]  /*1f00*/  IMAD R89, R38, 0x18, R5 ;  /* 0x0000001826597824 */ /* 0x000fe200078e0205 */
[----:B------:R-:W-:Y:S01]  /*1f10*/  SHF.R.S32.HI R92, RZ, 0x2, R34 ;  /* 0x00000002ff5c7819 */ /* 0x000fe20000011422 */
[----:B------:R-:W5:Y:S01]  /*1f20*/  LDS.64 R32, [R33] ;  /* 0x0000000021207984 */ /* 0x000f620000000a00 */
[C---:B----4-:R-:W-:Y:S01]  /*1f30*/  IADD3 R37, R76.reuse, R91, RZ ;  /* 0x0000005b4c257210 */ /* 0x050fe20007ffe0ff */
[----:B------:R-:W-:Y:S01]  /*1f40*/  IMAD.IADD R38, R76, 0x1, R89 ;  /* 0x000000014c267824 */ /* 0x000fe200078e0259 */
[----:B------:R-:W-:Y:S01]  /*1f50*/  SHF.R.S32.HI R90, RZ, 0x2, R36 ;  /* 0x00000002ff5a7819 */ /* 0x000fe20000011424 */
[----:B------:R-:W4:Y:S01]  /*1f60*/  LDS.64 R34, [R35] ;  /* 0x0000000023227984 */ /* 0x000f220000000a00 */
[----:B------:R-:W-:-:S02]  /*1f70*/  IMAD R91, R92, 0x18, R5 ;  /* 0x000000185c5b7824 */ /* 0x000fc400078e0205 */
[----:B------:R-:W-:Y:S01]  /*1f80*/  FADD.FTZ R88, R88, R39 ;  /* 0x0000002758587221 */ /* 0x000fe20000010000 */
[----:B------:R-:W-:Y:S01]  /*1f90*/  SHF.R.S32.HI R80, RZ, 0x2, R80 ;  /* 0x00000002ff507819 */ /* 0x000fe20000011450 */
[----:B------:R-:W4:Y:S01]  /*1fa0*/  LDS.64 R36, [R37] ;  /* 0x0000000025247984 */ /* 0x000f220000000a00 */
[----:B------:R-:W-:Y:S01]  /*1fb0*/  IMAD R89, R90, 0x18, R5 ;  /* 0x000000185a597824 */ /* 0x000fe200078e0205 */
[----:B------:R-:W-:Y:S01]  /*1fc0*/  IADD3 R90, R76, R91, RZ ;  /* 0x0000005b4c5a7210 */ /* 0x000fe20007ffe0ff */
[----:B0-----:R-:W-:Y:S01]  /*1fd0*/  FADD.FTZ R91, R41, R64 ;  /* 0x00000040295b7221 */ /* 0x001fe20000010000 */
[----:B------:R-:W0:Y:S01]  /*1fe0*/  LDS.64 R38, [R38] ;  /* 0x0000000026267984 */ /* 0x000e220000000a00 */
[----:B------:R-:W-:Y:S01]  /*1ff0*/  SHF.R.S32.HI R64, RZ, 0x2, R40 ;  /* 0x00000002ff407819 */ /* 0x000fe20000011428 */
[----:B------:R-:W-:Y:S01]  /*2000*/  FADD.FTZ R88, R88, R65 ;  /* 0x0000004158587221 */ /* 0x000fe20000010000 */
[----:B------:R-:W-:Y:S01]  /*2010*/  IADD3 R89, R76, R89, RZ ;  /* 0x000000594c597210 */ /* 0x000fe20007ffe0ff */
[----:B------:R-:W0:Y:S01]  /*2020*/  LDS.64 R40, [R90] ;  /* 0x000000005a287984 */ /* 0x000e220000000a00 */
[----:B-1----:R-:W-:Y:S01]  /*2030*/  FADD.FTZ R91, R91, R66 ;  /* 0x000000425b5b7221 */ /* 0x002fe20000010000 */
[----:B------:R-:W-:-:S02]  /*2040*/  IMAD R93, R64, 0x18, R5 ;  /* 0x00000018405d7824 */ /* 0x000fc400078e0205 */
[----:B------:R-:W-:Y:S01]  /*2050*/  FADD.FTZ R66, R88, R67 ;  /* 0x0000004358427221 */ /* 0x000fe20000010000 */
[----:B------:R-:W1:Y:S01]  /*2060*/  LDS.64 R64, [R89] ;  /* 0x0000000059407984 */ /* 0x000e620000000a00 */
[----:B--2---:R-:W-:Y:S01]  /*2070*/  FADD.FTZ R91, R91, R68 ;  /* 0x000000445b5b7221 */ /* 0x004fe20000010000 */
[----:B------:R-:W-:Y:S02]  /*2080*/  VIADD R88, R85, 0x64 ;  /* 0x0000006455587836 */ /* 0x000fe40000000000 */
[----:B------:R-:W-:Y:S01]  /*2090*/  FADD.FTZ R92, R66, R69 ;  /* 0x00000045425c7221 */ /* 0x000fe20000010000 */
[----:B------:R-:W-:Y:S01]  /*20a0*/  IADD3 R67, R76, R93, RZ ;  /* 0x0000005d4c437210 */ /* 0x000fe20007ffe0ff */
[----:B---3--:R-:W-:Y:S01]  /*20b0*/  FADD.FTZ R91, R91, R26 ;  /* 0x0000001a5b5b7221 */ /* 0x008fe20000010000 */
[----:B------:R-:W-:Y:S01]  /*20c0*/  SHF.R.S32.HI R93, RZ, 0x1f, R88 ;  /* 0x0000001fff5d7819 */ /* 0x000fe20000011458 */
[----:B------:R-:W-:Y:S01]  /*20d0*/  FADD.FTZ R92, R92, R27 ;  /* 0x0000001b5c5c7221 */ /* 0x000fe20000010000 */
[----:B------:R-:W-:Y:S01]  /*20e0*/  IADD3 R69, R85, 0x68, RZ ;  /* 0x0000006855457810 */ /* 0x000fe20007ffe0ff */
[----:B-----5:R-:W-:Y:S01]  /*20f0*/  FADD.FTZ R91, R91, R28 ;  /* 0x0000001c5b5b7221 */ /* 0x020fe20000010000 */
[----:B------:R-:W-:Y:S01]  /*2100*/  LEA.HI R68, R93, R88, RZ, 0x2 ;  /* 0x000000585d447211 */ /* 0x000fe200078f10ff */
[----:B------:R-:W-:Y:S01]  /*2110*/  VIADD R88, R85, 0x6c ;  /* 0x0000006c55587836 */ /* 0x000fe20000000000 */
[----:B------:R-:W-:Y:S01]  /*2120*/  SHF.R.S32.HI R26, RZ, 0x1f, R69 ;  /* 0x0000001fff1a7819 */ /* 0x000fe20000011445 */
[----:B------:R-:W-:Y:S01]  /*2130*/  FADD.FTZ R92, R92, R29 ;  /* 0x0000001d5c5c7221 */ /* 0x000fe20000010000 */
[----:B------:R-:W-:Y:S01]  /*2140*/  FADD.FTZ R91, R91, R30 ;  /* 0x0000001e5b5b7221 */ /* 0x000fe20000010000 */
[----:B------:R-:W-:Y:S01]  /*2150*/  IADD3 R28, R85, 0x74, RZ ;  /* 0x00000074551c7810 */ /* 0x000fe20007ffe0ff */
[----:B------:R-:W2:Y:S01]  /*2160*/  LDS.64 R66, [R67] ;  /* 0x0000000043427984 */ /* 0x000ea20000000a00 */
[----:B------:R-:W-:Y:S01]  /*2170*/  LEA.HI R69, R26, R69, RZ, 0x2 ;  /* 0x000000451a457211 */ /* 0x000fe200078f10ff */
[----:B------:R-:W-:Y:S01]  /*2180*/  FADD.FTZ R92, R92, R31 ;  /* 0x0000001f5c5c7221 */ /* 0x000fe20000010000 */
[----:B------:R-:W-:Y:S01]  /*2190*/  FADD.FTZ R91, R91, R32 ;  /* 0x000000205b5b7221 */ /* 0x000fe20000010000 */
[----:B------:R-:W-:Y:S01]  /*21a0*/  SHF.R.S32.HI R27, RZ, 0x1f, R88 ;  /* 0x0000001fff1b7819 */ /* 0x000fe20000011458 */
[----:B------:R-:W-:Y:S01]  /*21b0*/  IMAD R31, R80, 0x18, R5 ;  /* 0x00000018501f7824 */ /* 0x000fe200078e0205 */
[----:B------:R-:W-:Y:S01]  /*21c0*/  IADD3 R26, R85, 0x70, RZ ;  /* 0x00000070551a7810 */ /* 0x000fe20007ffe0ff */
[----:B----4-:R-:W-:Y:S01]  /*21d0*/  FADD.FTZ R91, R91, R34 ;  /* 0x000000225b5b7221 */ /* 0x010fe20000010000 */
[----:B------:R-:W-:Y:S01]  /*21e0*/  LEA.HI R88, R27, R88, RZ, 0x2 ;  /* 0x000000581b587211 */ /* 0x000fe200078f10ff */
[----:B------:R-:W-:Y:S01]  /*21f0*/  FADD.FTZ R92, R92, R33 ;  /* 0x000000215c5c7221 */ /* 0x000fe20000010000 */
[----:B------:R-:W-:Y:S01]  /*2200*/  SHF.R.S32.HI R27, RZ, 0x1f, R26 ;  /* 0x0000001fff1b7819 */ /* 0x000fe2000001141a */
[----:B------:R-:W-:Y:S01]  /*2210*/  FADD.FTZ R91, R91, R36 ;  /* 0x000000245b5b7221 */ /* 0x000fe20000010000 */
[----:B------:R-:W-:Y:S01]  /*2220*/  SHF.R.S32.HI R32, RZ, 0x2, R79 ;  /* 0x00000002ff207819 */ /* 0x000fe2000001144f */
[----:B------:R-:W-:Y:S01]  /*2230*/  FADD.FTZ R92, R92, R35 ;  /* 0x000000235c5c7221 */ /* 0x000fe20000010000 */
[----:B------:R-:W-:Y:S01]  /*2240*/  LEA.HI R85, R27, R26, RZ, 0x2 ;  /* 0x0000001a1b557211 */ /* 0x000fe200078f10ff */
[----:B0-----:R-:W-:Y:S01]  /*2250*/  FADD.FTZ R91, R91, R38 ;  /* 0x000000265b5b7221 */ /* 0x001fe20000010000 */
[----:B------:R-:W-:Y:S01]  /*2260*/  SHF.R.S32.HI R27, RZ, 0x1f, R28 ;  /* 0x0000001fff1b7819 */ /* 0x000fe2000001141c */
[----:B------:R-:W-:Y:S01]  /*2270*/  FADD.FTZ R92, R92, R37 ;  /* 0x000000255c5c7221 */ /* 0x000fe20000010000 */
[----:B------:R-:W-:Y:S01]  /*2280*/  SHF.R.S32.HI R26, RZ, 0x2, R84 ;  /* 0x00000002ff1a7819 */ /* 0x000fe20000011454 */
[----:B------:R-:W-:Y:S01]  /*2290*/  FADD.FTZ R91, R91, R40 ;  /* 0x000000285b5b7221 */ /* 0x000fe20000010000 */
[----:B------:R-:W-:Y:S01]  /*22a0*/  LEA.HI R84, R27, R28, RZ, 0x2 ;  /* 0x0000001c1b547211 */ /* 0x000fe200078f10ff */
[----:B------:R-:W-:Y:S01]  /*22b0*/  FADD.FTZ R92, R92, R39 ;  /* 0x000000275c5c7221 */ /* 0x000fe20000010000 */
[----:B------:R-:W-:Y:S01]  /*22c0*/  SHF.R.S32.HI R28, RZ, 0x2, R83 ;  /* 0x00000002ff1c7819 */ /* 0x000fe20000011453 */
[----:B------:R-:W-:-:S02]  /*22d0*/  IMAD R27, R26, 0x18, R5 ;  /* 0x000000181a1b7824 */ /* 0x000fc400078e0205 */
[----:B-1----:R-:W-:Y:S01]  /*22e0*/  FADD.FTZ R91, R91, R64 ;  /* 0x000000405b5b7221 */ /* 0x002fe20000010000 */
[----:B------:R-:W-:Y:S01]  /*22f0*/  FADD.FTZ R92, R92, R41 ;  /* 0x000000295c5c7221 */ /* 0x000fe20000010000 */
[----:B------:R-:W-:Y:S01]  /*2300*/  SHF.R.S32.HI R26, RZ, 0x2, R82 ;  /* 0x00000002ff1a7819 */ /* 0x000fe20000011452 */
[----:B------:R-:W-:Y:S01]  /*2310*/  IMAD.IADD R64, R76, 0x1, R27 ;  /* 0x000000014c407824 */ /* 0x000fe200078e021b */
[----:B------:R-:W-:Y:S01]  /*2320*/  SHF.R.S32.HI R34, RZ, 0x2, R77 ;  /* 0x00000002ff227819 */ /* 0x000fe2000001144d */
[----:B------:R-:W-:Y:S02]  /*2330*/  IMAD R29, R28, 0x18, R5 ;  /* 0x000000181c1d7824 */ /* 0x000fe400078e0205 */
[----:B------:R-:W-:Y:S01]  /*2340*/  FADD.FTZ R82, R92, R65 ;  /* 0x000000415c527221 */ /* 0x000fe20000010000 */
[----:B------:R-:W-:Y:S01]  /*2350*/  SHF.R.S32.HI R28, RZ, 0x2, R81 ;  /* 0x00000002ff1c7819 */ /* 0x000fe20000011451 */
[--C-:B------:R-:W-:Y:S01]  /*2360*/  IMAD R27, R26, 0x18, R5.reuse ;  /* 0x000000181a1b7824 */ /* 0x100fe200078e0205 */
[----:B------:R-:W0:Y:S01]  /*2370*/  LDS.64 R64, [R64] ;  /* 0x0000000040407984 */ /* 0x000e220000000a00 */
[----:B------:R-:W-:Y:S01]  /*2380*/  IADD3 R26, R76, R29, RZ ;  /* 0x0000001d4c1a7210 */ /* 0x000fe20007ffe0ff */
[--C-:B------:R-:W-:Y:S01]  /*2390*/  IMAD R33, R32, 0x18, R5.reuse ;  /* 0x0000001820217824 */ /* 0x100fe200078e0205 */
[----:B------:R-:W-:Y:S01]  /*23a0*/  IADD3 R32, R76, R31, RZ ;  /* 0x0000001f4c207210 */ /* 0x000fe20007ffe0ff */
[--C-:B------:R-:W-:Y:S01]  /*23b0*/  IMAD R29, R28, 0x18, R5.reuse ;  /* 0x000000181c1d7824 */ /* 0x100fe200078e0205 */
[----:B------:R-:W-:Y:S01]  /*23c0*/  IADD3 R28, R76, R27, RZ ;  /* 0x0000001b4c1c7210 */ /* 0x000fe20007ffe0ff */
[----:B------:R-:W-:Y:S01]  /*23d0*/  IMAD R35, R34, 0x18, R5 ;  /* 0x0000001822237824 */ /* 0x000fe200078e0205 */
[----:B------:R-:W1:Y:S01]  /*23e0*/  LDS.64 R26, [R26] ;  /* 0x000000001a1a7984 */ /* 0x000e620000000a00 */
[C---:B------:R-:W-:Y:S01]  /*23f0*/  IMAD.IADD R30, R76.reuse, 0x1, R29 ;  /* 0x000000014c1e7824 */ /* 0x040fe200078e021d */
[----:B------:R-:W-:Y:S01]  /*2400*/  SHF.R.S32.HI R78, RZ, 0x2, R78 ;  /* 0x00000002ff4e7819 */ /* 0x000fe2000001144e */
[C---:B------:R-:W-:Y:S01]  /*2410*/  IMAD.IADD R36, R76.reuse, 0x1, R35 ;  /* 0x000000014c247824 */ /* 0x040fe200078e0223 */
[----:B------:R-:W3:Y:S01]  /*2420*/  LDS.64 R28, [R28] ;  /* 0x000000001c1c7984 */ /* 0x000ee20000000a00 */
[----:B------:R-:W-:Y:S01]  /*2430*/  IADD3 R34, R76, R33, RZ ;  /* 0x000000214c227210 */ /* 0x000fe20007ffe0ff */
[----:B--2---:R-:W-:Y:S01]  /*2440*/  FADD.FTZ R81, R91, R66 ;  /* 0x000000425b517221 */ /* 0x004fe20000010000 */
[----:B------:R-:W-:Y:S01]  /*2450*/  SHF.R.S32.HI R68, RZ, 0x2, R68 ;  /* 0x00000002ff447819 */ /* 0x000fe20000011444 */
[----:B------:R-:W2:Y:S01]  /*2460*/  LDS.64 R30, [R30] ;  /* 0x000000001e1e7984 */ /* 0x000ea20000000a00 */
[----:B------:R-:W-:Y:S01]  /*2470*/  IMAD R37, R78, 0x18, R5 ;  /* 0x000000184e257824 */ /* 0x000fe200078e0205 */
[----:B------:R-:W-:Y:S01]  /*2480*/  SHF.R.S32.HI R40, RZ, 0x2, R69 ;  /* 0x00000002ff287819 */ /* 0x000fe20000011445 */
[----:B------:R-:W-:Y:S01]  /*2490*/  FADD.FTZ R82, R82, R67 ;  /* 0x0000004352527221 */ /* 0x000fe20000010000 */
[----:B------:R-:W4:Y:S01]  /*24a0*/  LDS.64 R32, [R32] ;  /* 0x0000000020207984 */ /* 0x000f220000000a00 */
[--C-:B------:R-:W-:Y:S01]  /*24b0*/  IMAD R39, R68, 0x18, R5.reuse ;  /* 0x0000001844277824 */ /* 0x100fe200078e0205 */
[----:B------:R-:W-:Y:S01]  /*24c0*/  IADD3 R38, R76, R37, RZ ;  /* 0x000000254c267210 */ /* 0x000fe20007ffe0ff */
[----:B------:R-:W-:Y:S01]  /*24d0*/  IMAD R41, R40, 0x18, R5 ;  /* 0x0000001828297824 */ /* 0x000fe200078e0205 */
[----:B------:R-:W5:Y:S01]  /*24e0*/  LDS.64 R34, [R34] ;  /* 0x0000000022227984 */ /* 0x000f620000000a00 */
[----:B------:R-:W-:-:S02]  /*24f0*/  SHF.R.S32.HI R88, RZ, 0x2, R88 ;  /* 0x00000002ff587819 */ /* 0x000fc40000011458 */
[----:B------:R-:W-:Y:S01]  /*2500*/  IADD3 R40, R76, R39, RZ ;  /* 0x000000274c287210 */ /* 0x000fe20007ffe0ff */
[----:B------:R-:W5:Y:S01]  /*2510*/  LDS.64 R36, [R36] ;  /* 0x0000000024247984 */ /* 0x000f620000000a00 */
[----:B------:R-:W-:Y:S01]  /*2520*/  SHF.R.S32.HI R66, RZ, 0x2, R85 ;  /* 0x00000002ff427819 */ /* 0x000fe20000011455 */
[----:B------:R-:W-:Y:S01]  /*2530*/  IMAD R69, R88, 0x18, R5 ;  /* 0x0000001858457824 */ /* 0x000fe200078e0205 */
[----:B------:R-:W-:Y:S01]  /*2540*/  SHF.R.S32.HI R84, RZ, 0x2, R84 ;  /* 0x00000002ff547819 */ /* 0x000fe20000011454 */
[----:B------:R-:W5:Y:S01]  /*2550*/  LDS.64 R38, [R38] ;  /* 0x0000000026267984 */ /* 0x000f620000000a00 */
[----:B------:R-:W-:Y:S02]  /*2560*/  IMAD.IADD R68, R76, 0x1, R41 ;  /* 0x000000014c447824 */ /* 0x000fe400078e0229 */
[--C-:B------:R-:W-:Y:S01]  /*2570*/  IMAD R67, R66, 0x18, R5.reuse ;  /* 0x0000001842437824 */ /* 0x100fe200078e0205 */
[----:B------:R-:W5:Y:S01]  /*2580*/  LDS.64 R40, [R40] ;  /* 0x0000000028287984 */ /* 0x000f620000000a00 */
[----:B------:R-:W-:Y:S01]  /*2590*/  IADD3 R66, R76, R69, RZ ;  /* 0x000000454c427210 */ /* 0x000fe20007ffe0ff */
[----:B------:R-:W-:-:S02]  /*25a0*/  IMAD R77, R84, 0x18, R5 ;  /* 0x00000018544d7824 */ /* 0x000fc400078e0205 */
[----:B------:R-:W5:Y:S01]  /*25b0*/  LDS.64 R68, [R68] ;  /* 0x0000000044447984 */ /* 0x000f620000000a00 */
[----:B0-----:R-:W-:Y:S01]  /*25c0*/  FADD.FTZ R81, R81, R64 ;  /* 0x0000004051517221 */ /* 0x001fe20000010000 */
[----:B------:R-:W-:Y:S01]  /*25d0*/  IADD3 R64, R76, R67, RZ ;  /* 0x000000434c407210 */ /* 0x000fe20007ffe0ff */
[----:B------:R-:W-:Y:S01]  /*25e0*/  FADD.FTZ R82, R82, R65 ;  /* 0x0000004152527221 */ /* 0x000fe20000010000 */
[----:B------:R-:W0:Y:S01]  /*25f0*/  LDS.64 R66, [R66] ;  /* 0x0000000042427984 */ /* 0x000e220000000a00 */
[----:B------:R-:W-:Y:S02]  /*2600*/  IMAD.IADD R77, R76, 0x1, R77 ;  /* 0x000000014c4d7824 */ /* 0x000fe400078e024d */
[----:B-1----:R-:W-:Y:S01]  /*2610*/  FADD.FTZ R81, R81, R26 ;  /* 0x0000001a51517221 */ /* 0x002fe20000010000 */
[----:B------:R-:W1:Y:S01]  /*2620*/  LDS.64 R64, [R64] ;  /* 0x0000000040407984 */ /* 0x000e620000000a00 */
[----:B------:R-:W-:Y:S02]  /*2630*/  FADD.FTZ R82, R82, R27 ;  /* 0x0000001b52527221 */ /* 0x000fe40000010000 */
[----:B---3--:R-:W-:Y:S01]  /*2640*/  FADD.FTZ R81, R81, R28 ;  /* 0x0000001c51517221 */ /* 0x008fe20000010000 */
[----:B------:R-:W3:Y:S01]  /*2650*/  LDS.64 R26, [R77] ;  /* 0x000000004d1a7984 */ /* 0x000ee20000000a00 */
[----:B------:R-:W-:-:S02]  /*2660*/  FADD.FTZ R82, R82, R29 ;  /* 0x0000001d52527221 */ /* 0x000fc40000010000 */
[----:B--2---:R-:W-:Y:S02]  /*2670*/  FADD.FTZ R81, R81, R30 ;  /* 0x0000001e51517221 */ /* 0x004fe40000010000 */
[----:B------:R-:W-:Y:S02]  /*2680*/  FADD.FTZ R82, R82, R31 ;  /* 0x0000001f52527221 */ /* 0x000fe40000010000 */
[----:B----4-:R-:W-:Y:S02]  /*2690*/  FADD.FTZ R81, R81, R32 ;  /* 0x0000002051517221 */ /* 0x010fe40000010000 */
[----:B------:R-:W-:Y:S02]  /*26a0*/  FADD.FTZ R82, R82, R33 ;  /* 0x0000002152527221 */ /* 0x000fe40000010000 */
[----:B-----5:R-:W-:Y:S02]  /*26b0*/  FADD.FTZ R81, R81, R34 ;  /* 0x0000002251517221 */ /* 0x020fe40000010000 */
[----:B------:R-:W-:-:S02]  /*26c0*/  FADD.FTZ R82, R82, R35 ;  /* 0x0000002352527221 */ /* 0x000fc40000010000 */
[----:B------:R-:W-:Y:S02]  /*26d0*/  FADD.FTZ R81, R81, R36 ;  /* 0x0000002451517221 */ /* 0x000fe40000010000 */
[----:B------:R-:W-:Y:S02]  /*26e0*/  FADD.FTZ R82, R82, R37 ;  /* 0x0000002552527221 */ /* 0x000fe40000010000 */
[----:B------:R-:W-:Y:S02]  /*26f0*/  FADD.FTZ R81, R81, R38 ;  /* 0x0000002651517221 */ /* 0x000fe40000010000 */
[----:B------:R-:W-:Y:S02]  /*2700*/  FADD.FTZ R82, R82, R39 ;  /* 0x0000002752527221 */ /* 0x000fe40000010000 */
[----:B------:R-:W-:Y:S02]  /*2710*/  FADD.FTZ R81, R81, R40 ;  /* 0x0000002851517221 */ /* 0x000fe40000010000 */
[----:B------:R-:W-:-:S02]  /*2720*/  FADD.FTZ R82, R82, R41 ;  /* 0x0000002952527221 */ /* 0x000fc40000010000 */
[----:B------:R-:W-:Y:S02]  /*2730*/  FADD.FTZ R81, R81, R68 ;  /* 0x0000004451517221 */ /* 0x000fe40000010000 */
[----:B------:R-:W-:Y:S02]  /*2740*/  FADD.FTZ R82, R82, R69 ;  /* 0x0000004552527221 */ /* 0x000fe40000010000 */
[----:B0-----:R-:W-:Y:S02]  /*2750*/  FADD.FTZ R81, R81, R66 ;  /* 0x0000004251517221 */ /* 0x001fe40000010000 */
[----:B------:R-:W-:Y:S02]  /*2760*/  FADD.FTZ R82, R82, R67 ;  /* 0x0000004352527221 */ /* 0x000fe40000010000 */
[----:B-1----:R-:W-:Y:S02]  /*2770*/  FADD.FTZ R81, R81, R64 ;  /* 0x0000004051517221 */ /* 0x002fe40000010000 */
[----:B------:R-:W-:-:S02]  /*2780*/  FADD.FTZ R82, R82, R65 ;  /* 0x0000004152527221 */ /* 0x000fc40000010000 */
[----:B---3--:R-:W-:Y:S02]  /*2790*/  FADD.FTZ R36, R81, R26 ;  /* 0x0000001a51247221 */ /* 0x008fe40000010000 */
[----:B------:R-:W-:-:S07]  /*27a0*/  FADD.FTZ R37, R82, R27 ;  /* 0x0000001b52257221 */ /* 0x000fce0000010000 */
.L_x_986:
[----:B------:R-:W-:Y:S05]  /*27b0*/  BSYNC B0 ;  /* 0x0000000000007941 */ /* 0x000fea0003800000 */
.L_x_985:
        /* <DEDUP_REMOVED lines=14> */
[----:B------:R-:W-:-:S04]  /*28a0*/  LOP3.LUT R31, R33, 0xffffffc0, R2, 0xe2, !PT ;  /* 0xffffffc0211f7812 */ /* 0x000fc800078ee202 */
[----:B------:R-:W-:-:S05]  /*28b0*/  LEA R30, R30, R31, 0x9 ;  /* 0x0000001f1e1e7211 */ /* 0x000fca00078e48ff */
[----:B------:R-:W-:-:S04]  /*28c0*/  IMAD.SHL.U32 R31, R30, 0x2, RZ ;  /* 0x000000021e1f7824 */ /* 0x000fc800078e00ff */
[----:B-1----:R-:W-:-:S05]  /*28d0*/  IMAD.WIDE.U32 R28, R31, 0x4, R28 ;  /* 0x000000041f1c7825 */ /* 0x002fca00078e001c */
[----:B------:R0:W-:Y:S02]  /*28e0*/  STG.E.64 desc[UR8][R28.64], R26 ;  /* 0x0000001a1c007986 */ /* 0x0001e4000c101b08 */
.L_x_988:
[----:B------:R-:W-:Y:S05]  /*28f0*/  BSYNC B0 ;  /* 0x0000000000007941 */ /* 0x000fea0003800000 */
.L_x_987:
[----:B------:R-:W-:Y:S02]  /*2900*/  ISETP.GE.U32.AND P1, PT, R23, UR11, PT ;  /* 0x0000000b17007c0c */ /* 0x000fe4000bf26070 */
[----:B------:R-:W-:Y:S02]  /*2910*/  PRMT R56, R56, 0x7632, R56 ;  /* 0x0000763238387816 */ /* 0x000fe40000000038 */
        /* <DEDUP_REMOVED lines=14> */
[----:B0-----:R-:W0:Y:S01]  /*2a00*/  LDC.64 R26, c[0x0][0x268] ;  /* 0x00009a00ff1a7b82 */ /* 0x001e220000000a00 */
[----:B------:R-:W-:Y:S02]  /*2a10*/  ISETP.NE.AND P1, PT, R2, RZ, PT ;  /* 0x000000ff0200720c */ /* 0x000fe40003f25270 */
[----:B------:R-:W-:-:S04]  /*2a20*/  MOV R29, 0x7fffffc1 ;  /* 0x7fffffc1001d7802 */ /* 0x000fc80000000f00 */
[----:B------:R-:W-:Y:S01]  /*2a30*/  SEL R29, R29, 0x1, !P1 ;  /* 0x000000011d1d7807 */ /* 0x000fe20004800000 */
[----:B0-----:R-:W-:Y:S01]  /*2a40*/  IMAD.WIDE.U32 R26, R0, 0x4, R26 ;  /* 0x00000004001a7825 */ /* 0x001fe200078e001a */
[----:B------:R-:W-:Y:S06]  /*2a50*/  MEMBAR.ALL.GPU ;  /* 0x0000000000007992 */ /* 0x000fec000000a000 */
[----:B------:R-:W-:-:S00]  /*2a60*/  ERRBAR ;  /* 0x00000000000079ab */ /* 0x000fc00000000000 */
[----:B------:R-:W-:Y:S06]  /*2a70*/  CGAERRBAR ;  /* 0x00000000000075ab */ /* 0x000fec0000000000 */
[----:B------:R0:W5:Y:S02]  /*2a80*/  ATOM.E.ADD.STRONG.GPU PT, R29, desc[UR8][R26.64], R29 ;  /* 0x0000001d1a1d798a */ /* 0x00016400081ee1c8 */
.L_x_991:
[----:B------:R-:W2:Y:S04]  /*2a90*/  LD.E.STRONG.GPU R28, desc[UR8][R26.64] ;  /* 0x000000081a1c7980 */ /* 0x000ea8000c10f900 */
[----:B--2---:R-:W-:Y:S01]  /*2aa0*/  CCTL.IVALL ;  /* 0x00000000ff00798f */ /* 0x004fe20002000000 */
[----:B------:R-:W-:Y:S05]  /*2ab0*/  YIELD ;  /* 0x0000000000007946 */ /* 0x000fea0003800000 */
[----:B-----5:R-:W-:-:S04]  /*2ac0*/  LOP3.LUT R28, R28, R29, RZ, 0x3c, !PT ;  /* 0x0000001d1c1c7212 */ /* 0x020fc800078e3cff */
[----:B------:R-:W-:-:S13]  /*2ad0*/  ISETP.GT.AND P1, PT, R28, -0x1, PT ;  /* 0xffffffff1c00780c */ /* 0x000fda0003f24270 */
[----:B------:R-:W-:Y:S05]  /*2ae0*/  @P1 BRA `(.L_x_991) ;  /* 0xfffffffc00e81947 */ /* 0x000fea000383ffff */
.L_x_990:
[----:B------:R-:W-:Y:S05]  /*2af0*/  WARPSYNC.ALL ;  /* 0x0000000000007948 */ /* 0x000fea0003800000 */
[----:B------:R-:W-:Y:S06]  /*2b00*/  BAR.SYNC.DEFER_BLOCKING 0x0 ;  /* 0x0000000000007b1d */ /* 0x000fec0000010000 */
[----:B------:R-:W-:Y:S05]  /*2b10*/  BRA `(.L_x_992) ;  /* 0x0000000000507947 */ /* 0x000fea0003800000 */
.L_x_989:
[----:B------:R-:W-:Y:S01]  /*2b20*/  BAR.SYNC.DEFER_BLOCKING 0x0 ;  /* 0x0000000000007b1d */ /* 0x000fe20000010000 */
[----:B------:R-:W-:-:S13]  /*2b30*/  ISETP.NE.AND P1, PT, R4, RZ, PT ;  /* 0x000000ff0400720c */ /* 0x000fda0003f25270 */
[----:B------:R-:W-:Y:S05]  /*2b40*/  @P1 BRA `(.L_x_993) ;  /* 0x00000000003c1947 */ /* 0x000fea0003800000 */
[----:B0-----:R-:W-:Y:S01]  /*2b50*/  SHF.R.U32.HI R27, RZ, 0x1, R0 ;  /* 0x00000001ff1b7819 */ /* 0x001fe20000011600 */
[----:B------:R-:W-:-:S03]  /*2b60*/  IMAD.MOV.U32 R26, RZ, RZ, 0x7fffffc1 ;  /* 0x7fffffc1ff1a7424 */ /* 0x000fc600078e00ff */
[----:B------:R-:W-:-:S04]  /*2b70*/  IADD3 R27, -R27, RZ, RZ ;  /* 0x000000ff1b1b7210 */ /* 0x000fc80007ffe1ff */
[----:B------:R-:W-:-:S04]  /*2b80*/  ISETP.NE.AND P1, PT, R2, R27, PT ;  /* 0x0000001b0200720c */ /* 0x000fc80003f25270 */
[----:B------:R-:W-:Y:S01]  /*2b90*/  SEL R27, R26, 0x1, !P1 ;  /* 0x000000011a1b7807 */ /* 0x000fe20004800000 */
[----:B------:R-:W-:Y:S06]  /*2ba0*/  MEMBAR.ALL.GPU ;  /* 0x0000000000007992 */ /* 0x000fec000000a000 */
[----:B------:R-:W-:-:S00]  /*2bb0*/  ERRBAR ;  /* 0x00000000000079ab */ /* 0x000fc00000000000 */
[----:B------:R-:W-:Y:S06]  /*2bc0*/  CGAERRBAR ;  /* 0x00000000000075ab */ /* 0x000fec0000000000 */
[----:B------:R0:W5:Y:S02]  /*2bd0*/  ATOM.E.ADD.STRONG.GPU PT, R27, desc[UR8][R86.64], R27 ;  /* 0x0000001b561b798a */ /* 0x00016400081ee1c8 */
.L_x_994:
[----:B------:R-:W2:Y:S04]  /*2be0*/  LD.E.STRONG.GPU R26, desc[UR8][R86.64] ;  /* 0x00000008561a7980 */ /* 0x000ea8000c10f900 */
[----:B--2---:R-:W-:Y:S01]  /*2bf0*/  CCTL.IVALL ;  /* 0x00000000ff00798f */ /* 0x004fe20002000000 */
[----:B------:R-:W-:Y:S05]  /*2c00*/  YIELD ;  /* 0x0000000000007946 */ /* 0x000fea0003800000 */
[----:B-----5:R-:W-:-:S04]  /*2c10*/  LOP3.LUT R26, R26, R27, RZ, 0x3c, !PT ;  /* 0x0000001b1a1a7212 */ /* 0x020fc800078e3cff */
[----:B------:R-:W-:-:S13]  /*2c20*/  ISETP.GT.AND P1, PT, R26, -0x1, PT ;  /* 0xffffffff1a00780c */ /* 0x000fda0003f24270 */
[----:B------:R-:W-:Y:S05]  /*2c30*/  @P1 BRA `(.L_x_994) ;  /* 0xfffffffc00e81947 */ /* 0x000fea000383ffff */
.L_x_993:
[----:B------:R-:W-:Y:S05]  /*2c40*/  WARPSYNC.ALL ;  /* 0x0000000000007948 */ /* 0x000fea0003800000 */
[----:B------:R-:W-:Y:S06]  /*2c50*/  BAR.SYNC.DEFER_BLOCKING 0x0 ;  /* 0x0000000000007b1d */ /* 0x000fec0000010000 */
.L_x_992:
[----:B------:R-:W-:Y:S01]  /*2c60*/  ISETP.GT.U32.AND P1, PT, R4, 0xff, PT ;  /* 0x000000ff0400780c */ /* 0x000fe20003f24070 */
[----:B------:R-:W1:Y:S01]  /*2c70*/  S2UR UR6, SR_CgaCtaId ;  /* 0x00000000000679c3 */ /* 0x000e620000008800 */
[----:B------:R-:W-:Y:S01]  /*2c80*/  UMOV UR5, 0x400 ;  /* 0x0000040000057882 */ /* 0x000fe20000000000 */
[----:B------:R-:W-:Y:S02]  /*2c90*/  SHF.L.U32 R53, R53, 0x10, RZ ;  /* 0x0000001035357819 */ /* 0x000fe400000006ff */
[----:B------:R-:W-:Y:S01]  /*2ca0*/  SHF.L.U32 R3, R3, 0x3, RZ ;  /* 0x0000000303037819 */ /* 0x000fe200000006ff */
[----:B------:R-:W-:Y:S01]  /*2cb0*/  IMAD.U32 R56, R56, 0x10000, RZ ;  /* 0x0001000038387824 */ /* 0x000fe200078e00ff */
[----:B------:R-:W-:Y:S01]  /*2cc0*/  SHF.L.U32 R55, R55, 0x10, RZ ;  /* 0x0000001037377819 */ /* 0x000fe200000006ff */
[----:B------:R-:W-:Y:S01]  /*2cd0*/  IMAD.U32 R57, R57, 0x10000, RZ ;  /* 0x0001000039397824 */ /* 0x000fe200078e00ff */
[----:B------:R-:W-:Y:S02]  /*2ce0*/  SHF.L.U32 R59, R59, 0x10, RZ ;  /* 0x000000103b3b7819 */ /* 0x000fe400000006ff */
[----:B------:R-:W-:-:S02]  /*2cf0*/  SHF.L.U32 R60, R60, 0x10, RZ ;  /* 0x000000103c3c7819 */ /* 0x000fc400000006ff */
[----:B------:R-:W-:Y:S01]  /*2d00*/  SHF.L.U32 R61, R61, 0x10, RZ ;  /* 0x000000103d3d7819 */ /* 0x000fe200000006ff */
[----:B0-----:R-:W0:Y:S01]  /*2d10*/  @!P1 LDC R27, c[0x0][0x10] ;  /* 0x00000400ff1b9b82 */ /* 0x001e220000000800 */
[----:B------:R-:W-:Y:S01]  /*2d20*/  @!P1 SHF.L.U32 R30, R4, 0x1, RZ ;  /* 0x00000001041e9819 */ /* 0x000fe200000006ff */
[----:B------:R-:W-:Y:S01]  /*2d30*/  IMAD.U32 R62, R62, 0x10000, RZ ;  /* 0x000100003e3e7824 */ /* 0x000fe200078e00ff */
[----:B------:R-:W-:Y:S01]  /*2d40*/  @!P1 LOP3.LUT R31, R4, 0x1f, RZ, 0xc0, !PT ;  /* 0x0000001f041f9812 */ /* 0x000fe200078ec0ff */
[----:B------:R-:W-:-:S04]  /*2d50*/  ULDC.64 UR12, c[0x0][0x210] ;  /* 0x00008400000c7ab9 */ /* 0x000fc80000000a00 */
[----:B------:R-:W2:Y:S01]  /*2d60*/  @!P1 LDC.64 R28, c[0x0][0x260] ;  /* 0x00009800ff1c9b82 */ /* 0x000ea20000000a00 */
[----:B0-----:R-:W-:Y:S01]  /*2d70*/  @!P1 IMAD R26, R27, UR4, R0 ;  /* 0x000000041b1a9c24 */ /* 0x001fe2000f8e0200 */
[----:B------:R-:W-:-:S04]  /*2d80*/  @!P1 LOP3.LUT R27, R30, 0x7fffffc0, RZ, 0xc0, !PT ;  /* 0x7fffffc01e1b9812 */ /* 0x000fc800078ec0ff */
[----:B------:R-:W-:-:S05]  /*2d90*/  @!P1 LEA R26, R26, R27, 0x9 ;  /* 0x0000001b1a1a9211 */ /* 0x000fca00078e48ff */
[----:B------:R-:W-:-:S05]  /*2da0*/  @!P1 IMAD.IADD R26, R26, 0x1, R31 ;  /* 0x000000011a1a9824 */ /* 0x000fca00078e021f */
[----:B------:R-:W-:-:S04]  /*2db0*/  @!P1 SHF.L.U32 R27, R26, 0x1, RZ ;  /* 0x000000011a1b9819 */ /* 0x000fc800000006ff */
[C---:B------:R-:W-:Y:S01]  /*2dc0*/  @!P1 IADD3 R31, R27.reuse, 0x40, RZ ;  /* 0x000000401b1f9810 */ /* 0x040fe20007ffe0ff */
[----:B--2---:R-:W-:-:S04]  /*2dd0*/  @!P1 IMAD.WIDE.U32 R26, R27, 0x4, R28 ;  /* 0x000000041b1a9825 */ /* 0x004fc800078e001c */
[----:B------:R-:W-:Y:S02]  /*2de0*/  @!P1 IMAD.WIDE.U32 R28, R31, 0x4, R28 ;  /* 0x000000041f1c9825 */ /* 0x000fe400078e001c */
[----:B------:R-:W2:Y:S04]  /*2df0*/  @!P1 LDG.E.64 R26, desc[UR8][R26.64] ;  /* 0x000000081a1a9981 */ /* 0x000ea8000c1e1b00 */
[----:B------:R-:W3:Y:S01]  /*2e00*/  @!P1 LDG.E.64 R28, desc[UR8][R28.64] ;  /* 0x000000081c1c9981 */ /* 0x000ee2000c1e1b00 */
[----:B------:R-:W-:Y:S01]  /*2e10*/  CS2R R30, SRZ ;  /* 0x00000000001e7805 */ /* 0x000fe2000001ff00 */
[----:B------:R-:W-:Y:S01]  /*2e20*/  UIADD3 UR5, UR5, 0x5280, URZ ;  /* 0x0000528005057890 */ /* 0x000fe2000fffe03f */
[C---:B------:R-:W-:Y:S01]  /*2e30*/  FADD.FTZ R53, -R50.reuse, R53 ;  /* 0x0000003532357221 */ /* 0x040fe20000010100 */
[----:B------:R-:W-:Y:S01]  /*2e40*/  FADD.FTZ R59, -R50, R59 ;  /* 0x0000003b323b7221 */ /* 0x000fe20000010100 */
[----:B------:R-:W-:Y:S01]  /*2e50*/  SHF.L.U32 R63, R63, 0x10, RZ ;  /* 0x000000103f3f7819 */ /* 0x000fe200000006ff */
[----:B-1----:R-:W-:-:S02]  /*2e60*/  ULEA UR5, UR6, UR5, 0x18 ;  /* 0x0000000506057291 */ /* 0x002fc4000f8ec03f */
[----:B------:R-:W-:Y:S01]  /*2e70*/  ULOP3.LUT UR4, UR4, 0x1, URZ, 0x3c, !UPT ;  /* 0x0000000104047892 */ /* 0x000fe2000f8e3c3f */
        /* <DEDUP_REMOVED lines=8> */
[----:B------:R-:W-:Y:S01]  /*2f00*/  IMAD.U32 R31, R52, 0x10000, RZ ;  /* 0x00010000341f7824 */ /* 0x000fe200078e00ff */
[----:B------:R-:W-:Y:S01]  /*2f10*/  LOP3.LUT R52, R3, 0x8, RZ, 0xc0, !PT ;  /* 0x0000000803347812 */ /* 0x000fe200078ec0ff */
[----:B-1----:R-:W-:Y:S02]  /*2f20*/  FADD.FTZ R33, R33, R30 ;  /* 0x0000001e21217221 */ /* 0x002fe40000010000 */
[----:B------:R-:W0:Y:S01]  /*2f30*/  SHFL.BFLY PT, R27, R32, 0x8, 0x1f ;  /* 0x0d001f00201b7f89 */ /* 0x000e2200000e0000 */
[----:B------:R-:W-:Y:S01]  /*2f40*/  FADD.FTZ R35, -R50, R31 ;  /* 0x0000001f32237221 */ /* 0x000fe20000010100 */
[----:B------:R-:W-:Y:S01]  /*2f50*/  @!P1 SHF.R.U32.HI R3, RZ, 0x2, R4 ;  /* 0x00000002ff039819 */ /* 0x000fe20000011604 */
[----:B------:R-:W-:Y:S01]  /*2f60*/  IMAD.IADD R15, R15, 0x1, -R52 ;  /* 0x000000010f0f7824 */ /* 0x000fe200078e0a34 */
[----:B------:R-:W1:Y:S01]  /*2f70*/  SHFL.BFLY PT, R26, R33, 0x8, 0x1f ;  /* 0x0d001f00211a7f89 */ /* 0x000e6200000e0000 */
[----:B------:R-:W-:Y:S01]  /*2f80*/  SHF.L.U32 R31, R54, 0x10, RZ ;  /* 0x00000010361f7819 */ /* 0x000fe200000006ff */
[----:B------:R-:W-:Y:S01]  /*2f90*/  FMUL.FTZ R30, R20, R35 ;  /* 0x00000023141e7220 */ /* 0x000fe20000410000 */
[----:B------:R-:W-:-:S02]  /*2fa0*/  @!P1 LOP3.LUT R3, R3, 0x3ffffff8, RZ, 0xc0, !PT ;  /* 0x3ffffff803039812 */ /* 0x000fc400078ec0ff */
[----:B------:R-:W-:Y:S01]  /*2fb0*/  LEA R15, R15, UR5, 0x3 ;  /* 0x000000050f0f7c11 */ /* 0x000fe2000f8e18ff */
[----:B0-----:R-:W-:Y:S01]  /*2fc0*/  FADD.FTZ R27, R32, R27 ;  /* 0x0000001b201b7221 */ /* 0x001fe20000010000 */
[----:B------:R-:W-:Y:S01]  /*2fd0*/  FMUL.FTZ R32, R20, R53 ;  /* 0x0000003514207220 */ /* 0x000fe20000410000 */
[----:B-1----:R-:W-:-:S03]  /*2fe0*/  FADD.FTZ R26, R33, R26 ;  /* 0x0000001a211a7221 */ /* 0x002fc60000010000 */
[----:B------:R-:W0:Y:S01]  /*2ff0*/  SHFL.BFLY PT, R28, R27, 0x4, 0x1f ;  /* 0x0c801f001b1c7f89 */ /* 0x000e2200000e0000 */
[----:B------:R-:W-:Y:S01]  /*3000*/  FFMA.FTZ R33, R30, R31, R56 ;  /* 0x0000001f1e217223 */ /* 0x000fe20000010038 */
[----:B------:R-:W-:Y:S02]  /*3010*/  FFMA.FTZ R35, R32, R55, R57 ;  /* 0x0000003720237223 */ /* 0x000fe40000010039 */
[----:B------:R-:W1:Y:S01]  /*3020*/  SHFL.BFLY PT, R29, R26, 0x4, 0x1f ;  /* 0x0c801f001a1d7f89 */ /* 0x000e6200000e0000 */
[----:B------:R-:W-:Y:S01]  /*3030*/  FMUL.FTZ R38, R33, -1.4426950216293334961 ;  /* 0xbfb8aa3b21267820 */ /* 0x000fe20000410000 */
[----:B------:R-:W-:-:S05]  /*3040*/  FMUL.FTZ R39, R35, -1.4426950216293334961 ;  /* 0xbfb8aa3b23277820 */ /* 0x000fca0000410000 */
[----:B------:R-:W2:Y:S08]  /*3050*/  MUFU.EX2 R38, R38 ;  /* 0x0000002600267308 */ /* 0x000eb00000000800 */
[----:B------:R-:W3:Y:S01]  /*3060*/  MUFU.EX2 R39, R39 ;  /* 0x0000002700277308 */ /* 0x000ee20000000800 */
[----:B0-----:R-:W-:Y:S01]  /*3070*/  FADD.FTZ R28, R27, R28 ;  /* 0x0000001c1b1c7221 */ /* 0x001fe20000010000 */
[----:B------:R-:W-:Y:S01]  /*3080*/  SHF.L.U32 R27, R58, 0x10, RZ ;  /* 0x000000103a1b7819 */ /* 0x000fe200000006ff */
[----:B-1----:R-:W-:-:S03]  /*3090*/  FADD.FTZ R29, R26, R29 ;  /* 0x0000001d1a1d7221 */ /* 0x002fc60000010000 */
[----:B------:R-:W0:Y:S01]  /*30a0*/  SHFL.BFLY PT, R37, R28, 0x2, 0x1f ;  /* 0x0c401f001c257f89 */ /* 0x000e2200000e0000 */
[----:B------:R-:W-:Y:S01]  /*30b0*/  FADD.FTZ R27, -R50, R27 ;  /* 0x0000001b321b7221 */ /* 0x000fe20000010100 */
[----:B--2---:R-:W-:Y:S02]  /*30c0*/  FADD.FTZ R38, R38, 1 ;  /* 0x3f80000026267421 */ /* 0x004fe40000010000 */
[----:B------:R-:W1:Y:S01]  /*30d0*/  SHFL.BFLY PT, R34, R29, 0x2, 0x1f ;  /* 0x0c401f001d227f89 */ /* 0x000e6200000e0000 */
[----:B------:R-:W-:Y:S01]  /*30e0*/  FMUL.FTZ R36, R20, R27 ;  /* 0x0000001b14247220 */ /* 0x000fe20000410000 */
[----:B---3--:R-:W-:Y:S02]  /*30f0*/  FADD.FTZ R39, R39, 1 ;  /* 0x3f80000027277421 */ /* 0x008fe40000010000 */
[----:B------:R-:W-:Y:S08]  /*3100*/  MUFU.RCP R38, R38 ;  /* 0x0000002600267308 */ /* 0x000ff00000001000 */
[----:B------:R-:W-:Y:S01]  /*3110*/  MUFU.RCP R39, R39 ;  /* 0x0000002700277308 */ /* 0x000fe20000001000 */
[----:B0-----:R-:W-:Y:S01]  /*3120*/  FADD.FTZ R28, R28, R37 ;  /* 0x000000251c1c7221 */ /* 0x001fe20000010000 */
[----:B------:R-:W-:Y:S01]  /*3130*/  FFMA.FTZ R37, R31, R36, R56 ;  /* 0x000000241f257223 */ /* 0x000fe20000010038 */
[----:B-1----:R-:W-:-:S03]  /*3140*/  FADD.FTZ R29, R29, R34 ;  /* 0x000000221d1d7221 */ /* 0x002fc60000010000 */
[----:B------:R-:W0:Y:S01]  /*3150*/  SHFL.BFLY PT, R27, R28, 0x1, 0x1f ;  /* 0x0c201f001c1b7f89 */ /* 0x000e2200000e0000 */
[----:B------:R-:W-:Y:S01]  /*3160*/  FMUL.FTZ R34, R20, R59 ;  /* 0x0000003b14227220 */ /* 0x000fe20000410000 */
[----:B------:R-:W-:Y:S02]  /*3170*/  FMUL.FTZ R40, R37, -1.4426950216293334961 ;  /* 0xbfb8aa3b25287820 */ /* 0x000fe40000410000 */
[----:B------:R-:W1:Y:S01]  /*3180*/  SHFL.BFLY PT, R26, R29, 0x1, 0x1f ;  /* 0x0c201f001d1a7f89 */ /* 0x000e6200000e0000 */
[----:B------:R-:W-:-:S03]  /*3190*/  FFMA.FTZ R57, R55, R34, R57 ;  /* 0x0000002237397223 */ /* 0x000fc60000010039 */
[----:B------:R-:W2:Y:S01]  /*31a0*/  MUFU.EX2 R40, R40 ;  /* 0x0000002800287308 */ /* 0x000ea20000000800 */
[----:B------:R-:W-:-:S07]  /*31b0*/  FMUL.FTZ R41, R57, -1.4426950216293334961 ;  /* 0xbfb8aa3b39297820 */ /* 0x000fce0000410000 */
[----:B------:R2:W3:Y:S01]  /*31c0*/  MUFU.EX2 R50, R41 ;  /* 0x0000002900327308 */ /* 0x0004e20000000800 */
[----:B0-----:R-:W-:Y:S01]  /*31d0*/  FADD.FTZ R27, R28, R27 ;  /* 0x0000001b1c1b7221 */ /* 0x001fe20000010000 */
[----:B--2---:R-:W-:Y:S01]  /*31e0*/  FADD.FTZ R41, R40, 1 ;  /* 0x3f80000028297421 */ /* 0x004fe20000010000 */
[----:B------:R-:W-:Y:S01]  /*31f0*/  FADD.FTZ R40, -R38, 1 ;  /* 0x3f80000026287421 */ /* 0x000fe20000010100 */
[----:B-1----:R-:W-:Y:S01]  /*3200*/  FADD.FTZ R29, R29, R26 ;  /* 0x0000001a1d1d7221 */ /* 0x002fe20000010000 */
[----:B------:R-:W-:Y:S02]  /*3210*/  @!P1 FMUL.FTZ R26, R27, 3.2552085031056776643e-05 ;  /* 0x380888891b1a9820 */ /* 0x000fe40000410000 */
[----:B------:R-:W-:Y:S01]  /*3220*/  FFMA.FTZ R33, R33, R40, 1 ;  /* 0x3f80000021217423 */ /* 0x000fe20000010028 */
[----:B------:R-:W0:Y:S01]  /*3230*/  MUFU.RCP R41, R41 ;  /* 0x0000002900297308 */ /* 0x000e220000001000 */
[----:B------:R-:W-:Y:S01]  /*3240*/  @!P1 FMUL.FTZ R27, R29, 3.2552085031056776643e-05 ;  /* 0x380888891d1b9820 */ /* 0x000fe20000410000 */
[----:B---3--:R-:W-:Y:S01]  /*3250*/  FADD.FTZ R53, R50, 1 ;  /* 0x3f80000032357421 */ /* 0x008fe20000010000 */
[----:B------:R-:W-:Y:S01]  /*3260*/  FADD.FTZ R50, -R39, 1 ;  /* 0x3f80000027327421 */ /* 0x000fe20000010100 */
[----:B------:R-:W-:-:S02]  /*3270*/  FMUL.FTZ R33, R38, R33 ;  /* 0x0000002126217220 */ /* 0x000fc40000410000 */
[----:B------:R-:W-:Y:S01]  /*3280*/  @!P1 STS.64 [R3+UR5], R26 ;  /* 0x0000001a03009988 */ /* 0x000fe20008000a05 */
[----:B------:R-:W-:Y:S01]  /*3290*/  FFMA.FTZ R50, R35, R50, 1 ;  /* 0x3f80000023327423 */ /* 0x000fe20000010032 */
[----:B------:R-:W1:Y:S01]  /*32a0*/  MUFU.RCP R53, R53 ;  /* 0x0000003500357308 */ /* 0x000e620000001000 */
[----:B------:R-:W-:Y:S01]  /*32b0*/  FMUL.FTZ R33, R60, R33 ;  /* 0x000000213c217220 */ /* 0x000fe20000410000 */
[----:B------:R-:W-:Y:S01]  /*32c0*/  BAR.SYNC.DEFER_BLOCKING 0x0 ;  /* 0x0000000000007b1d */ /* 0x000fe20000010000 */
[----:B------:R-:W-:Y:S01]  /*32d0*/  FMUL.FTZ R50, R39, R50 ;  /* 0x0000003227327220 */ /* 0x000fe20000410000 */
[----:B------:R-:W-:-:S03]  /*32e0*/  IADD3 R16, P1, R16, UR12, RZ ;  /* 0x0000000c10107c10 */ /* 0x000fc6000ff3e0ff */
[----:B------:R-:W-:Y:S01]  /*32f0*/  FMUL.FTZ R50, R61, R50 ;  /* 0x000000323d327220 */ /* 0x000fe20000410000 */
[----:B------:R-:W-:Y:S01]  /*3300*/  IADD3.X R17, R17, UR13, RZ, P1, !PT ;  /* 0x0000000d11117c10 */ /* 0x000fe20008ffe4ff */
[----:B0-----:R-:W-:-:S04]  /*3310*/  FADD.FTZ R52, -R41, 1 ;  /* 0x3f80000029347421 */ /* 0x001fc80000010100 */
[----:B------:R-:W-:Y:S01]  /*3320*/  FFMA.FTZ R52, R37, R52, 1 ;  /* 0x3f80000025347423 */ /* 0x000fe20000010034 */
[----:B-1----:R-:W-:-:S03]  /*3330*/  FADD.FTZ R54, -R53, 1 ;  /* 0x3f80000035367421 */ /* 0x002fc60000010100 */
[----:B------:R-:W-:Y:S01]  /*3340*/  FMUL.FTZ R41, R41, R52 ;  /* 0x0000003429297220 */ /* 0x000fe20000410000 */
[----:B------:R-:W-:-:S03]  /*3350*/  FFMA.FTZ R54, R57, R54, 1 ;  /* 0x3f80000039367423 */ /* 0x000fc60000010036 */
[----:B------:R-:W-:Y:S01]  /*3360*/  FMUL.FTZ R41, R62, R41 ;  /* 0x000000293e297220 */ /* 0x000fe20000410000 */
[----:B------:R-:W-:Y:S01]  /*3370*/  FMUL.FTZ R54, R53, R54 ;  /* 0x0000003635367220 */ /* 0x000fe20000410000 */
[----:B------:R-:W0:Y:S03]  /*3380*/  LDS.64 R28, [R15] ;  /* 0x000000000f1c7984 */ /* 0x000e260000000a00 */
[----:B------:R-:W-:Y:S01]  /*3390*/  FMUL.FTZ R63, R63, R54 ;  /* 0x000000363f3f7220 */ /* 0x000fe20000410000 */
[--C-:B0-----:R-:W-:Y:S01]  /*33a0*/  FFMA.FTZ R26, R74, R73, -R28.reuse ;  /* 0x000000494a1a7223 */ /* 0x101fe2000001081c */
[--C-:B------:R-:W-:Y:S01]  /*33b0*/  FFMA.FTZ R38, R31, R33, -R28.reuse ;  /* 0x000000211f267223 */ /* 0x100fe2000001081c */
[--C-:B------:R-:W-:Y:S01]  /*33c0*/  FFMA.FTZ R40, R72, R51, -R28.reuse ;  /* 0x0000003348287223 */ /* 0x100fe2000001081c */
[----:B------:R-:W-:Y:S01]  /*33d0*/  FFMA.FTZ R15, R55, R50, -R28 ;  /* 0x00000032370f7223 */ /* 0x000fe2000001081c */
[-C--:B------:R-:W-:Y:S01]  /*33e0*/  FFMA.FTZ R75, R75, -R29.reuse, R26 ;  /* 0x8000001d4b4b7223 */ /* 0x080fe2000001001a */
[----:B------:R-:W-:Y:S01]  /*33f0*/  FFMA.FTZ R3, -R29, R30, R38 ;  /* 0x0000001e1d037223 */ /* 0x000fe20000010126 */
[----:B------:R-:W-:Y:S01]  /*3400*/  FFMA.FTZ R71, R71, -R29, R40 ;  /* 0x8000001d47477223 */ /* 0x000fe20000010028 */
[----:B------:R-:W-:Y:S01]  /*3410*/  FFMA.FTZ R15, -R29, R32, R15 ;  /* 0x000000201d0f7223 */ /* 0x000fe2000001010f */
[--C-:B------:R-:W-:Y:S01]  /*3420*/  FFMA.FTZ R25, R74, R25, -R28.reuse ;  /* 0x000000194a197223 */ /* 0x100fe2000001081c */
[--C-:B------:R-:W-:Y:S01]  /*3430*/  FFMA.FTZ R41, R31, R41, -R28.reuse ;  /* 0x000000291f297223 */ /* 0x100fe2000001081c */
[--C-:B------:R-:W-:Y:S01]  /*3440*/  FFMA.FTZ R21, R72, R21, -R28.reuse ;  /* 0x0000001548157223 */ /* 0x100fe2000001081c */
[----:B------:R-:W-:Y:S01]  /*3450*/  FFMA.FTZ R50, R55, R63, -R28 ;  /* 0x0000003f37327223 */ /* 0x000fe2000001081c */
[C---:B------:R-:W-:Y:S01]  /*3460*/  FMUL.FTZ R75, R20.reuse, R75 ;  /* 0x0000004b144b7220 */ /* 0x040fe20000410000 */
[C---:B------:R-:W-:Y:S01]  /*3470*/  FMUL.FTZ R26, R20.reuse, R3 ;  /* 0x00000003141a7220 */ /* 0x040fe20000410000 */
[C---:B------:R-:W-:Y:S01]  /*3480*/  FMUL.FTZ R71, R20.reuse, R71 ;  /* 0x0000004714477220 */ /* 0x040fe20000410000 */
[----:B------:R-:W-:Y:S01]  /*3490*/  FMUL.FTZ R28, R20, R15 ;  /* 0x0000000f141c7220 */ /* 0x000fe20000410000 */
[-C--:B------:R-:W-:Y:S01]  /*34a0*/  FFMA.FTZ R25, R70, -R29.reuse, R25 ;  /* 0x8000001d46197223 */ /* 0x080fe20000010019 */
[C---:B------:R-:W-:Y:S01]  /*34b0*/  FFMA.FTZ R41, -R29.reuse, R36, R41 ;  /* 0x000000241d297223 */ /* 0x040fe20000010129 */
[----:B------:R-:W-:Y:S01]  /*34c0*/  FFMA.FTZ R21, R22, -R29, R21 ;  /* 0x8000001d16157223 */ /* 0x000fe20000010015 */
[----:B------:R-:W-:Y:S01]  /*34d0*/  FFMA.FTZ R29, -R29, R34, R50 ;  /* 0x000000221d1d7223 */ /* 0x000fe20000010132 */
[----:B------:R-:W-:Y:S01]  /*34e0*/  F2FP.BF16.F32.PACK_AB R75, R26, R75 ;  /* 0x0000004b1a4b723e */ /* 0x000fe200000010ff */
[----:B------:R-:W-:Y:S01]  /*34f0*/  FMUL.FTZ R25, R20, R25 ;  /* 0x0000001914197220 */ /* 0x000fe20000410000 */
[----:B------:R-:W-:Y:S01]  /*3500*/  F2FP.BF16.F32.PACK_AB R71, R28, R71 ;  /* 0x000000471c47723e */ /* 0x000fe200000010ff */
        /* <DEDUP_REMOVED lines=12> */
[C---:B------:R-:W-:Y:S01]  /*35d0*/  PRMT R18, R3.reuse, 0x7610, R18 ;  /* 0x0000761003127816 */ /* 0x040fe20000000012 */
[----:B------:R0:W-:Y:S01]  /*35e0*/  STG.E.U16 desc[UR8][R16.64+0x6], R27 ;  /* 0x0000061b10007986 */ /* 0x0001e2000c101508 */
[----:B------:R-:W-:-:S02]  /*35f0*/  PRMT R19, R3, 0x7632, R19 ;  /* 0x0000763203137816 */ /* 0x000fc40000000013 */
[----:B------:R-:W-:Y:S01]  /*3600*/  MOV R3, R23 ;  /* 0x0000001700037202 */ /* 0x000fe20000000f00 */
[----:B------:R1:W-:Y:S04]  /*3610*/  STG.E.U16 desc[UR8][R20.64], R25 ;  /* 0x0000001914007986 */ /* 0x0003e8000c101508 */
[----:B------:R1:W-:Y:S01]  /*3620*/  STG.E.U16 desc[UR8][R20.64+0x4], R18 ;  /* 0x0000041214007986 */ /* 0x0003e2000c101508 */
[----:B0-----:R-:W-:-:S03]  /*3630*/  PRMT R17, R25, 0x7632, R17 ;  /* 0x0000763219117816 */ /* 0x001fc60000000011 */
[----:B------:R1:W-:Y:S04]  /*3640*/  STG.E.U16 desc[UR8][R20.64+0x6], R19 ;  /* 0x0000061314007986 */ /* 0x0003e8000c101508 */
[----:B------:R1:W-:Y:S01]  /*3650*/  STG.E.U16 desc[UR8][R20.64+0x2], R17 ;  /* 0x0000021114007986 */ /* 0x0003e2000c101508 */
[----:B------:R-:W-:Y:S05]  /*3660*/  @!P0 BRA `(.L_x_995) ;  /* 0xffffffcc00c48947 */ /* 0x000fea000383ffff */
.L_x_983:
[----:B------:R-:W2:Y:S02]  /*3670*/  S2UR UR6, SR_CTAID.Y ;  /* 0x00000000000679c3 */ /* 0x000ea40000002600 */
[----:B--2---:R-:W-:Y:S02]  /*3680*/  USHF.L.U32 UR5, UR6, 0x5, URZ ;  /* 0x0000000506057899 */ /* 0x004fe4000800063f */
        /* <DEDUP_REMOVED lines=8> */
[----:B------:R-:W2:Y:S01]  /*3710*/  LDC.64 R10, c[0x0][0x258] ;  /* 0x00009600ff0a7b82 */ /* 0x000ea20000000a00 */
[----:B------:R-:W3:Y:S01]  /*3720*/  S2R R0, SR_TID.X ;  /* 0x0000000000007919 */ /* 0x000ee20000002100 */
[----:B------:R-:W-:-:S06]  /*3730*/  UMOV UR4, 0x400 ;  /* 0x0000040000047882 */ /* 0x000fcc0000000000 */
[----:B------:R-:W4:Y:S01]  /*3740*/  S2UR UR5, SR_CgaCtaId ;  /* 0x00000000000579c3 */ /* 0x000f220000008800 */
[----:B--2---:R-:W-:Y:S02]  /*3750*/  LOP3.LUT R38, RZ, R10, RZ, 0x33, !PT ;  /* 0x0000000aff267212 */ /* 0x004fe400078e33ff */
[----:B------:R-:W-:Y:S02]  /*3760*/  LOP3.LUT R3, RZ, R11, RZ, 0x33, !PT ;  /* 0x0000000bff037212 */ /* 0x000fe400078e33ff */
[----:B------:R-:W-:-:S04]  /*3770*/  ISETP.GT.U32.AND P0, PT, R38, -0x2, PT ;  /* 0xfffffffe2600780c */ /* 0x000fc80003f04070 */
[C---:B------:R-:W-:Y:S01]  /*3780*/  ISETP.GT.AND.EX P0, PT, R3.reuse, -0x1, PT, P0 ;  /* 0xffffffff0300780c */ /* 0x040fe20003f04300 */
[----:B----4-:R-:W-:Y:S01]  /*3790*/  ULEA UR6, UR5, UR4, 0x18 ;  /* 0x0000000405067291 */ /* 0x010fe2000f8ec03f */
[----:B---3--:R-:W-:Y:S01]  /*37a0*/  SHF.R.U32.HI R36, RZ, 0x5, R0 ;  /* 0x00000005ff247819 */ /* 0x008fe20000011600 */
[----:B------:R-:W-:Y:S01]  /*37b0*/  IMAD.SHL.U32 R43, R0, 0x2, RZ ;  /* 0x00000002002b7824 */ /* 0x000fe200078e00ff */
[----:B------:R-:W-:Y:S01]  /*37c0*/  SEL R38, R38, 0xfffffffe, P0 ;  /* 0xfffffffe26267807 */ /* 0x000fe20000000000 */
[----:B------:R-:W-:Y:S01]  /*37d0*/  ULDC.64 UR4, c[0x0][0x260] ;  /* 0x0000980000047ab9 */ /* 0x000fe20000000a00 */
[----:B------:R-:W-:Y:S01]  /*37e0*/  SEL R3, R3, 0xffffffff, P0 ;  /* 0xffffffff03037807 */ /* 0x000fe20000000000 */
[----:B0-----:R-:W-:Y:S01]  /*37f0*/  IMAD.SHL.U32 R5, R36, 0x2, RZ ;  /* 0x0000000224057824 */ /* 0x001fe200078e00ff */
[C---:B------:R-:W-:Y:S01]  /*3800*/  SHF.L.U32 R37, R38.reuse, 0x6, RZ ;  /* 0x0000000626257819 */ /* 0x040fe200000006ff */
[----:B------:R-:W-:Y:S01]  /*3810*/  UIADD3 UR4, UP0, UR4, 0x74800, URZ ;  /* 0x0007480004047890 */ /* 0x000fe2000ff1e03f */
[----:B------:R-:W-:-:S02]  /*3820*/  SHF.L.U64.HI R38, R38, 0x6, R3 ;  /* 0x0000000626267819 */ /* 0x000fc40000010203 */
[----:B------:R-:W-:Y:S01]  /*3830*/  MOV R3, 0xffffffff ;  /* 0xffffffff00037802 */ /* 0x000fe20000000f00 */
[----:B------:R-:W-:Y:S01]  /*3840*/  UIADD3.X UR5, URZ, UR5, URZ, UP0, !UPT ;  /* 0x000000053f057290 */ /* 0x000fe200087fe43f */
[----:B------:R-:W-:Y:S02]  /*3850*/  IADD3 R37, P0, P1, -R37, -0x41, -R36 ;  /* 0xffffffbf25257810 */ /* 0x000fe4000791e924 */
[--C-:B------:R-:W-:Y:S02]  /*3860*/  LOP3.LUT R41, R5, 0x1f, R0.reuse, 0x78, !PT ;  /* 0x0000001f05297812 */ /* 0x100fe400078e7800 */
[----:B------:R-:W-:Y:S02]  /*3870*/  IADD3.X R38, ~R38, -0x1, R3, P0, P1 ;  /* 0xffffffff26267810 */ /* 0x000fe400007e2503 */
[----:B------:R-:W-:Y:S02]  /*3880*/  SHF.R.U32.HI R39, RZ, 0x4, R0 ;  /* 0x00000004ff277819 */ /* 0x000fe40000011600 */
[----:B------:R-:W-:Y:S01]  /*3890*/  LEA R6, R36, UR6, 0x7 ;  /* 0x0000000624067c11 */ /* 0x000fe2000f8e38ff */
[----:B------:R-:W-:Y:S01]  /*38a0*/  IMAD.WIDE.U32 R2, R38, -0x77777777, RZ ;  /* 0x8888888926027825 */ /* 0x000fe200078e00ff */
[----:B------:R-:W-:-:S02]  /*38b0*/  IADD3 R40, R39, 0x1e, RZ ;  /* 0x0000001e27287810 */ /* 0x000fc40007ffe0ff */
[----:B------:R-:W-:Y:S02]  /*38c0*/  LEA R41, R41, R6, 0x2 ;  /* 0x0000000629297211 */ /* 0x000fe400078e10ff */
[----:B------:R-:W-:Y:S01]  /*38d0*/  LOP3.LUT R9, RZ, R39, RZ, 0x33, !PT ;  /* 0x00000027ff097212 */ /* 0x000fe200078e33ff */
[----:B------:R-:W-:Y:S01]  /*38e0*/  IMAD.WIDE.U32 R4, P0, R37, -0x77777778, R2 ;  /* 0x8888888825047825 */ /* 0x000fe20007800002 */
[----:B------:R-:W-:Y:S02]  /*38f0*/  VIMNMX.U32 R42, R40, 0x20, !PT ;  /* 0x00000020282a7848 */ /* 0x000fe40007fe0000 */
[----:B------:R-:W-:Y:S01]  /*3900*/  LOP3.LUT R43, R43, 0x1e, RZ, 0xc0, !PT ;  /* 0x0000001e2b2b7812 */ /* 0x000fe200078ec0ff */
[----:B------:R-:W-:Y:S01]  /*3910*/  IMAD.WIDE.U32 R2, R37, -0x77777777, RZ ;  /* 0x8888888925027825 */ /* 0x000fe200078e00ff */
[----:B------:R-:W-:Y:S02]  /*3920*/  SHF.L.U32 R2, R0, 0x7, RZ ;  /* 0x0000000700027819 */ /* 0x000fe400000006ff */
[----:B------:R-:W-:Y:S01]  /*3930*/  MOV R6, R5 ;  /* 0x0000000500067202 */ /* 0x000fe20000000f00 */
[----:B------:R-:W-:Y:S01]  /*3940*/  IMAD.X R7, RZ, RZ, RZ, P0 ;  /* 0x000000ffff077224 */ /* 0x000fe200000e06ff */
[----:B------:R-:W-:-:S02]  /*3950*/  LOP3.LUT R2, R2, 0x780, RZ, 0xc0, !PT ;  /* 0x0000078002027812 */ /* 0x000fc400078ec0ff */
[----:B------:R-:W-:Y:S02]  /*3960*/  IADD3 RZ, P1, R3, R4, RZ ;  /* 0x0000000403ff7210 */ /* 0x000fe40007f3e0ff */
[----:B------:R-:W-:Y:S01]  /*3970*/  IADD3 R42, R42, R9, RZ ;  /* 0x000000092a2a7210 */ /* 0x000fe20007ffe0ff */
[----:B------:R-:W-:Y:S01]  /*3980*/  VIADD R8, R2, UR6 ;  /* 0x0000000602087c36 */ /* 0x000fe20008000000 */
[----:B------:R-:W-:Y:S01]  /*3990*/  LOP3.LUT R3, R40, R43, RZ, 0x3c, !PT ;  /* 0x0000002b28037212 */ /* 0x000fe200078e3cff */
[----:B------:R-:W-:Y:S01]  /*39a0*/  IMAD.WIDE.U32.X R4, R38, -0x77777778, R6, P1 ;  /* 0x8888888826047825 */ /* 0x000fe200008e0406 */
[----:B------:R-:W-:Y:S02]  /*39b0*/  ISETP.LT.U32.AND P0, PT, R10, 0x1, PT ;  /* 0x000000010a00780c */ /* 0x000fe40003f01070 */
[----:B------:R-:W-:Y:S01]  /*39c0*/  LEA R46, R3, R8, 0x2 ;  /* 0x00000008032e7211 */ /* 0x000fe200078e10ff */
[----:B------:R-:W-:Y:S01]  /*39d0*/  IMAD.WIDE.U32 R2, R42, -0x77777777, RZ ;  /* 0x888888892a027825 */ /* 0x000fe200078e00ff */
[----:B------:R-:W-:-:S02]  /*39e0*/  IADD3 R44, R39, 0x3c, RZ ;  /* 0x0000003c272c7810 */ /* 0x000fc40007ffe0ff */
[C---:B------:R-:W-:Y:S02]  /*39f0*/  ISETP.LT.AND.EX P0, PT, R11.reuse, RZ, PT, P0 ;  /* 0x000000ff0b00720c */ /* 0x040fe40003f01300 */
[----:B------:R-:W-:Y:S02]  /*3a00*/  SHF.R.U64 R58, R4, 0x3, R5 ;  /* 0x00000003043a7819 */ /* 0x000fe40000001205 */
[----:B------:R-:W-:Y:S02]  /*3a10*/  LOP3.LUT R47, R44, R43, RZ, 0x3c, !PT ;  /* 0x0000002b2c2f7212 */ /* 0x000fe400078e3cff */
[----:B------:R-:W-:Y:S02]  /*3a20*/  SEL R57, R10, 0x1, P0 ;  /* 0x000000010a397807 */ /* 0x000fe40000000000 */
[----:B------:R-:W-:Y:S01]  /*3a30*/  SEL R4, R11, RZ, P0 ;  /* 0x000000ff0b047207 */ /* 0x000fe20000000000 */
[----:B------:R-:W-:Y:S01]  /*3a40*/  IMAD R47, R47, 0x4, R8 ;  /* 0x000000042f2f7824 */ /* 0x000fe200078e0208 */
[----:B------:R-:W-:-:S02]  /*3a50*/  IADD3 R51, P1, R36, 0x1e, RZ ;  /* 0x0000001e24337810 */ /* 0x000fc40007f3e0ff */
[----:B------:R-:W-:Y:S02]  /*3a60*/  LOP3.LUT R45, R39, R43, RZ, 0x3c, !PT ;  /* 0x0000002b272d7212 */ /* 0x000fe400078e3cff */
[----:B------:R-:W-:Y:S01]  /*3a70*/  LEA.HI R2, R3, 0x1, RZ, 0x1c ;  /* 0x0000000103027811 */ /* 0x000fe200078fe0ff */
[----:B------:R-:W-:Y:S01]  /*3a80*/  IMAD.X R54, RZ, RZ, RZ, P1 ;  /* 0x000000ffff367224 */ /* 0x000fe200008e06ff */
[C---:B------:R-:W-:Y:S02]  /*3a90*/  IADD3 R50, P0, R36.reuse, 0xf, RZ ;  /* 0x0000000f24327810 */ /* 0x040fe40007f1e0ff */
[----:B------:R-:W-:Y:S02]  /*3aa0*/  IADD3 R66, P2, R36, 0x2d, RZ ;  /* 0x0000002d24427810 */ /* 0x000fe40007f5e0ff */
[----:B------:R-:W-:Y:S02]  /*3ab0*/  IADD3 R58, R58, 0x1, RZ ;  /* 0x000000013a3a7810 */ /* 0x000fe40007ffe0ff */
[C---:B------:R-:W-:Y:S01]  /*3ac0*/  SHF.L.U64.HI R55, R57.reuse, 0x6, R4 ;  /* 0x0000000639377819 */ /* 0x040fe20000010204 */
[----:B------:R-:W-:Y:S01]  /*3ad0*/  IMAD.SHL.U32 R57, R57, 0x40, RZ ;  /* 0x0000004039397824 */ /* 0x000fe200078e00ff */
[----:B------:R-:W-:-:S02]  /*3ae0*/  LEA R45, R45, R8, 0x2 ;  /* 0x000000082d2d7211 */ /* 0x000fc400078e10ff */
[C---:B------:R-:W-:Y:S02]  /*3af0*/  LOP3.LUT R49, R0.reuse, 0x1f, RZ, 0xc0, !PT ;  /* 0x0000001f00317812 */ /* 0x040fe400078ec0ff */
[----:B------:R-:W-:Y:S02]  /*3b00*/  LOP3.LUT R65, R0, 0xf, RZ, 0xc0, !PT ;  /* 0x0000000f00417812 */ /* 0x000fe400078ec0ff */
[----:B------:R-:W-:Y:S02]  /*3b10*/  IADD3 R52, R39, 0x5a, RZ ;  /* 0x0000005a27347810 */ /* 0x000fe40007ffe0ff */
[----:B------:R-:W-:Y:S02]  /*3b20*/  IADD3.X R53, RZ, RZ, RZ, P0, !PT ;  /* 0x000000ffff357210 */ /* 0x000fe400007fe4ff */
[----:B------:R-:W-:Y:S02]  /*3b30*/  IADD3.X R67, RZ, RZ, RZ, P2, !PT ;  /* 0x000000ffff437210 */ /* 0x000fe400017fe4ff */
[----:B------:R-:W-:-:S02]  /*3b40*/  LOP3.LUT R56, R2, 0x3, RZ, 0xc0, !PT ;  /* 0x0000000302387812 */ /* 0x000fc400078ec0ff */
[----:B------:R-:W-:-:S07]  /*3b50*/  LOP3.LUT R58, R58, 0x3, RZ, 0xc0, !PT ;  /* 0x000000033a3a7812 */ /* 0x000fce00078ec0ff */
.L_x_1012:
[----:B------:R-:W-:Y:S01]  /*3b60*/  ISETP.GT.U32.AND P0, PT, R57, R36, PT ;  /* 0x000000243900720c */ /* 0x000fe20003f04070 */
[----:B------:R-:W-:Y:S01]  /*3b70*/  BSSY B0, `(.L_x_996) ;  /* 0x00000a7000007945 */ /* 0x000fe20003800000 */
[----:B0-----:R-:W-:Y:S01]  /*3b80*/  HFMA2.MMA R59, -RZ, RZ, 0, 0 ;  /* 0x00000000ff3b7435 */ /* 0x001fe200000001ff */
[----:B------:R-:W-:Y:S02]  /*3b90*/  MOV R60, RZ ;  /* 0x000000ff003c7202 */ /* 0x000fe40000000f00 */
        /* <DEDUP_REMOVED lines=38> */
.L_x_999:
[----:B------:R-:W-:Y:S05]  /*3e00*/  BSYNC B1 ;  /* 0x0000000000017941 */ /* 0x000fea0003800000 */
.L_x_998:
        /* <DEDUP_REMOVED lines=8> */
[----:B------:R-:W-:Y:S01]  /*3e90*/  IADD3.X R6, ~R62, R55, RZ, P0, !PT ;  /* 0x000000373e067210 */ /* 0x000fe200007fe5ff */
[----:B------:R-:W-:Y:S01]  /*3ea0*/  IMAD.IADD R3, R5, 0x1, R3 ;  /* 0x0000000105037824 */ /* 0x000fe200078e0203 */
        /* <DEDUP_REMOVED lines=8> */
.L_x_1002:
[----:B------:R-:W2:Y:S04]  /*3f30*/  LDG.E.64 R4, desc[UR8][R2.64+-0x70800] ;  /* 0xf8f8000802047981 */ /* 0x000ea8000c1e1b00 */
[----:B------:R-:W3:Y:S04]  /*3f40*/  LDG.E.64 R6, desc[UR8][R2.64+-0x38400] ;  /* 0xfc7c000802067981 */ /* 0x000ee8000c1e1b00 */
[----:B------:R-:W4:Y:S04]  /*3f50*/  LDG.E.64 R8, desc[UR8][R2.64] ;  /* 0x0000000802087981 */ /* 0x000f28000c1e1b00 */
[----:B------:R-:W5:Y:S04]  /*3f60*/  LDG.E.64 R10, desc[UR8][R2.64+0x38400] ;  /* 0x03840008020a7981 */ /* 0x000f68000c1e1b00 */
[----:B------:R-:W5:Y:S04]  /*3f70*/  LDG.E.64 R12, desc[UR8][R2.64+0x70800] ;  /* 0x07080008020c7981 */ /* 0x000f68000c1e1b00 */
[----:B------:R-:W5:Y:S04]  /*3f80*/  LDG.E.64 R14, desc[UR8][R2.64+0xa8c00] ;  /* 0x0a8c0008020e7981 */ /* 0x000f68000c1e1b00 */
[----:B-1----:R-:W5:Y:S04]  /*3f90*/  LDG.E.64 R16, desc[UR8][R2.64+0xe1000] ;  /* 0x0e10000802107981 */ /* 0x002f68000c1e1b00 */
        /* <DEDUP_REMOVED lines=48> */
.L_x_1001:
[----:B------:R-:W-:Y:S05]  /*42a0*/  BSYNC B1 ;  /* 0x0000000000017941 */ /* 0x000fea0003800000 */
.L_x_1000:
[----:B------:R-:W-:Y:S01]  /*42b0*/  IADD3 R4, P2, -R64, R57, RZ ;  /* 0x0000003940047210 */ /* 0x000fe20007f5e1ff */
[----:B------:R-:W-:Y:S03]  /*42c0*/  BSSY B1, `(.L_x_1003) ;  /* 0x0000022000017945 */ /* 0x000fe60003800000 */
[----:B------:R-:W-:Y:S01]  /*42d0*/  ISETP.GT.U32.AND P1, PT, R4, 0x3c, PT ;  /* 0x0000003c0400780c */ /* 0x000fe20003f24070 */
[----:B------:R-:W-:-:S05]  /*42e0*/  IMAD.X R4, R55, 0x1, ~R62, P2 ;  /* 0x0000000137047824 */ /* 0x000fca00010e0e3e */
[----:B------:R-:W-:-:S13]  /*42f0*/  ISETP.GT.AND.EX P1, PT, R4, RZ, PT, P1 ;  /* 0x000000ff0400720c */ /* 0x000fda0003f24310 */
[----:B------:R-:W-:Y:S05]  /*4300*/  @!P1 BRA `(.L_x_1004) ;  /* 0x0000000000749947 */ /* 0x000fea0003800000 */
[----:B------:R-:W2:Y:S04]  /*4310*/  LDG.E.64 R14, desc[UR8][R2.64+-0x70800] ;  /* 0xf8f80008020e7981 */ /* 0x000ea8000c1e1b00 */
[----:B-1----:R-:W3:Y:S04]  /*4320*/  LDG.E.64 R16, desc[UR8][R2.64+-0x38400] ;  /* 0xfc7c000802107981 */ /* 0x002ee8000c1e1b00 */
        /* <DEDUP_REMOVED lines=27> */
.L_x_1004:
[----:B------:R-:W-:Y:S05]  /*44e0*/  BSYNC B1 ;  /* 0x0000000000017941 */ /* 0x000fea0003800000 */
.L_x_1003:
        /* <DEDUP_REMOVED lines=15> */
.L_x_997:
[----:B------:R-:W-:Y:S05]  /*45e0*/  BSYNC B0 ;  /* 0x0000000000007941 */ /* 0x000fea0003800000 */
.L_x_996:
        /* <DEDUP_REMOVED lines=12> */
[----:B------:R2:W3:Y:S04]  /*46b0*/  @P0 LDS R2, [R45] ;  /* 0x000000002d020984 */ /* 0x0004e80000000800 */
[----:B------:R2:W4:Y:S01]  /*46c0*/  @P0 LDS R3, [R45+0x780] ;  /* 0x000780002d030984 */ /* 0x0005220000000800 */
[----:B------:R-:W-:Y:S05]  /*46d0*/  BRA.DIV UR7, `(.L_x_1008) ;  /* 0x0000001207247947 */ /* 0x000fea000b800000 */
[----:B------:R-:W-:Y:S01]  /*46e0*/  MOV R7, 0xffff ;  /* 0x0000ffff00077802 */ /* 0x000fe20000000f00 */
[----:B------:R-:W-:Y:S01]  /*46f0*/  IMAD.MOV.U32 R8, RZ, RZ, 0xffff ;  /* 0x0000ffffff087424 */ /* 0x000fe200078e00ff */
[----:B------:R-:W-:Y:S02]  /*4700*/  MOV R6, 0xffff ;  /* 0x0000ffff00067802 */ /* 0x000fe40000000f00 */
[----:B------:R-:W-:Y:S01]  /*4710*/  MOV R9, 0xffff ;  /* 0x0000ffff00097802 */ /* 0x000fe20000000f00 */
[----:B---3--:R-:W3:Y:S01]  /*4720*/  SHFL.BFLY PT, R5, R2, 0x8, 0x101f ;  /* 0x0d101f0002057f89 */ /* 0x008ee200000e0000 */
[----:B------:R-:W-:-:S03]  /*4730*/  MOV R15, 0xffff ;  /* 0x0000ffff000f7802 */ /* 0x000fc60000000f00 */
[----:B----4-:R-:W4:Y:S01]  /*4740*/  SHFL.BFLY PT, R4, R3, 0x8, 0x101f ;  /* 0x0d101f0003047f89 */ /* 0x010f2200000e0000 */
[----:B---3--:R-:W-:Y:S01]  /*4750*/  FADD.FTZ R5, R5, R2 ;  /* 0x0000000205057221 */ /* 0x008fe20000010000 */
[----:B------:R-:W-:Y:S02]  /*4760*/  IMAD.MOV.U32 R2, RZ, RZ, 0xffff ;  /* 0x0000ffffff027424 */ /* 0x000fe400078e00ff */
[----:B----4-:R-:W-:Y:S02]  /*4770*/  FADD.FTZ R4, R4, R3 ;  /* 0x0000000304047221 */ /* 0x010fe40000010000 */
        /* <DEDUP_REMOVED lines=12> */
.L_x_1021:
[----:B------:R-:W3:Y:S01]  /*4840*/  LDC.64 R2, c[0x0][0x218] ;  /* 0x00008600ff027b82 */ /* 0x000ee20000000a00 */
[----:B------:R-:W-:Y:S01]  /*4850*/  ISETP.NE.AND P1, PT, R65, RZ, PT ;  /* 0x000000ff4100720c */ /* 0x000fe20003f25270 */
[----:B0-----:R-:W-:Y:S01]  /*4860*/  FADD.FTZ R8, R14, R10 ;  /* 0x0000000a0e087221 */ /* 0x001fe20000010000 */
[----:B------:R-:W-:Y:S01]  /*4870*/  IADD3 R7, R39, R48, RZ ;  /* 0x0000003027077210 */ /* 0x000fe20007ffe0ff */
[----:B------:R-:W-:Y:S01]  /*4880*/  IMAD.MOV.U32 R11, RZ, RZ, R40 ;  /* 0x000000ffff0b7224 */ /* 0x000fe200078e0028 */
[----:B------:R-:W-:-:S03]  /*4890*/  ISETP.NE.AND P2, PT, R56, 0x1, PT ;  /* 0x000000013800780c */ /* 0x000fc60003f45270 */
[----:B------:R-:W0:Y:S06]  /*48a0*/  LDC.64 R4, c[0x0][0x220] ;  /* 0x00008800ff047b82 */ /* 0x000e2c0000000a00 */
[----:B------:R-:W-:Y:S02]  /*48b0*/  @!P1 F2FP.BF16.F32.PACK_AB R6, RZ, R16 ;  /* 0x00000010ff06923e */ /* 0x000fe400000010ff */
[----:B------:R-:W-:Y:S01]  /*48c0*/  @!P1 F2FP.BF16.F32.PACK_AB R8, RZ, R8 ;  /* 0x00000008ff08923e */ /* 0x000fe200000010ff */
[----:B---3--:R-:W-:-:S05]  /*48d0*/  IMAD.WIDE R2, R7, 0x2, R2 ;  /* 0x0000000207027825 */ /* 0x008fca00078e0202 */
[----:B------:R3:W-:Y:S01]  /*48e0*/  @!P1 STG.E.U16 desc[UR8][R2.64], R6 ;  /* 0x0000000602009986 */ /* 0x0007e2000c101508 */
[----:B0-----:R-:W-:-:S05]  /*48f0*/  IMAD.WIDE R4, R7, 0x2, R4 ;  /* 0x0000000207047825 */ /* 0x001fca00078e0204 */
[----:B------:R3:W-:Y:S01]  /*4900*/  @!P1 STG.E.U16 desc[UR8][R4.64], R8 ;  /* 0x0000000804009986 */ /* 0x0007e2000c101508 */
[----:B------:R-:W-:Y:S05]  /*4910*/  @!P2 BRA `(.L_x_1007) ;  /* 0x000000040018a947 */ /* 0x000fea0003800000 */
[----:B------:R-:W-:Y:S01]  /*4920*/  HFMA2.MMA R11, -RZ, RZ, 0, 0 ;  /* 0x00000000ff0b7435 */ /* 0x000fe200000001ff */
[----:B------:R-:W-:Y:S01]  /*4930*/  MOV R12, RZ ;  /* 0x000000ff000c7202 */ /* 0x000fe20000000f00 */
[----:B------:R-:W-:-:S05]  /*4940*/  UMOV UR7, 0xffff ;  /* 0x0000ffff00077882 */ /* 0x000fca0000000000 */
[----:B------:R0:W4:Y:S04]  /*4950*/  @P0 LDS R12, [R46+0x780] ;  /* 0x000780002e0c0984 */ /* 0x0001280000000800 */
[----:B------:R0:W0:Y:S01]  /*4960*/  @P0 LDS R11, [R46] ;  /* 0x000000002e0b0984 */ /* 0x0000220000000800 */
[----:B------:R-:W-:Y:S05]  /*4970*/  BRA.DIV UR7, `(.L_x_1009) ;  /* 0x0000001207507947 */ /* 0x000fea000b800000 */
[----:B---3--:R-:W-:Y:S01]  /*4980*/  IMAD.MOV.U32 R6, RZ, RZ, 0xffff ;  /* 0x0000ffffff067424 */ /* 0x008fe200078e00ff */
[----:B------:R-:W-:Y:S01]  /*4990*/  MOV R7, 0xffff ;  /* 0x0000ffff00077802 */ /* 0x000fe20000000f00 */
[----:B------:R-:W-:Y:S01]  /*49a0*/  IMAD.MOV.U32 R8, RZ, RZ, 0xffff ;  /* 0x0000ffffff087424 */ /* 0x000fe200078e00ff */
[----:B------:R-:W-:Y:S01]  /*49b0*/  MOV R9, 0xffff ;  /* 0x0000ffff00097802 */ /* 0x000fe20000000f00 */
[----:B------:R-:W-:Y:S01]  /*49c0*/  IMAD.MOV.U32 R10, RZ, RZ, 0xffff ;  /* 0x0000ffffff0a7424 */ /* 0x000fe200078e00ff */
[----:B0-----:R-:W0:Y:S01]  /*49d0*/  SHFL.BFLY PT, R14, R11, 0x8, 0x101f ;  /* 0x0d101f000b0e7f89 */ /* 0x001e2200000e0000 */
[----:B-1----:R-:W-:Y:S02]  /*49e0*/  MOV R20, 0xffff ;  /* 0x0000ffff00147802 */ /* 0x002fe40000000f00 */
[----:B------:R-:W-:Y:S01]  /*49f0*/  MOV R19, 0xffff ;  /* 0x0000ffff00137802 */ /* 0x000fe20000000f00 */
[----:B----4-:R-:W1:Y:S01]  /*4a00*/  SHFL.BFLY PT, R13, R12, 0x8, 0x101f ;  /* 0x0d101f000c0d7f89 */ /* 0x010e6200000e0000 */
        /* <DEDUP_REMOVED lines=11> */
[----:B------:R1:W3:Y:S02]  /*4ac0*/  SHFL.BFLY PT, R10, R11, 0x1, 0x101f ;  /* 0x0c301f000b0a7f89 */ /* 0x0002e400000e0000 */
[----:B01----:R-:W-:-:S07]  /*4ad0*/  FADD.FTZ R17, R18, R17 ;  /* 0x0000001112117221 */ /* 0x003fce0000010000 */
.L_x_1031:
[----:B---3--:R-:W-:Y:S01]  /*4ae0*/  FADD.FTZ R7, R11, R10 ;  /* 0x0000000a0b077221 */ /* 0x008fe20000010000 */
        /* <DEDUP_REMOVED lines=10> */
[----:B------:R0:W1:Y:S04]  /*4b90*/  @P0 LDS R12, [R47+0x780] ;  /* 0x000780002f0c0984 */ /* 0x0000680000000800 */
[----:B------:R0:W3:Y:S01]  /*4ba0*/  @P0 LDS R11, [R47] ;  /* 0x000000002f0b0984 */ /* 0x0000e20000000800 */
[----:B------:R-:W-:Y:S05]  /*4bb0*/  BRA.DIV UR7, `(.L_x_1010) ;  /* 0x0000001207a87947 */ /* 0x000fea000b800000 */
[----:B----4-:R-:W-:Y:S01]  /*4bc0*/  MOV R6, 0xffff ;  /* 0x0000ffff00067802 */ /* 0x010fe20000000f00 */
[----:B------:R-:W-:Y:S01]  /*4bd0*/  IMAD.MOV.U32 R9, RZ, RZ, 0xffff ;  /* 0x0000ffffff097424 */ /* 0x000fe200078e00ff */
[----:B------:R-:W-:Y:S01]  /*4be0*/  MOV R7, 0xffff ;  /* 0x0000ffff00077802 */ /* 0x000fe20000000f00 */
[----:B------:R-:W-:Y:S01]  /*4bf0*/  IMAD.MOV.U32 R19, RZ, RZ, 0xffff ;  /* 0x0000ffffff137424 */ /* 0x000fe200078e00ff */
[----:B------:R-:W-:Y:S01]  /*4c00*/  MOV R8, 0xffff ;  /* 0x0000ffff00087802 */ /* 0x000fe20000000f00 */
[----:B---3--:R-:W3:Y:S01]  /*4c10*/  SHFL.BFLY PT, R14, R11, 0x8, 0x101f ;  /* 0x0d101f000b0e7f89 */ /* 0x008ee200000e0000 */
[----:B------:R-:W-:Y:S02]  /*4c20*/  MOV R20, 0xffff ;  /* 0x0000ffff00147802 */ /* 0x000fe40000000f00 */
[----:B------:R-:W-:Y:S01]  /*4c30*/  MOV R10, 0xffff ;  /* 0x0000ffff000a7802 */ /* 0x000fe20000000f00 */
[----:B-1----:R-:W1:Y:S01]  /*4c40*/  SHFL.BFLY PT, R13, R12, 0x8, 0x101f ;  /* 0x0d101f000c0d7f89 */ /* 0x002e6200000e0000 */
[----:B---3--:R-:W-:Y:S01]  /*4c50*/  FADD.FTZ R14, R14, R11 ;  /* 0x0000000b0e0e7221 */ /* 0x008fe20000010000 */
[----:B-1----:R-:W-:-:S04]  /*4c60*/  FADD.FTZ R13, R13, R12 ;  /* 0x0000000c0d0d7221 */ /* 0x002fc80000010000 */
[----:B------:R-:W1:Y:S04]  /*4c70*/  SHFL.BFLY PT, R15, R14, 0x4, 0x101f ;  /* 0x0c901f000e0f7f89 */ /* 0x000e6800000e0000 */
[----:B------:R-:W3:Y:S01]  /*4c80*/  SHFL.BFLY PT, R16, R13, 0x4, 0x101f ;  /* 0x0c901f000d107f89 */ /* 0x000ee200000e0000 */
[----:B-1----:R-:W-:Y:S01]  /*4c90*/  FADD.FTZ R15, R14, R15 ;  /* 0x0000000f0e0f7221 */ /* 0x002fe20000010000 */
[----:B---3--:R-:W-:-:S04]  /*4ca0*/  FADD.FTZ R16, R13, R16 ;  /* 0x000000100d107221 */ /* 0x008fc80000010000 */
[----:B------:R-:W1:Y:S04]  /*4cb0*/  SHFL.BFLY PT, R18, R15, 0x2, 0x101f ;  /* 0x0c501f000f127f89 */ /* 0x000e6800000e0000 */
[----:B------:R-:W3:Y:S01]  /*4cc0*/  SHFL.BFLY PT, R11, R16, 0x2, 0x101f ;  /* 0x0c501f00100b7f89 */ /* 0x000ee200000e0000 */
[----:B-1----:R-:W-:Y:S01]  /*4cd0*/  FADD.FTZ R18, R15, R18 ;  /* 0x000000120f127221 */ /* 0x002fe20000010000 */
[----:B---3--:R-:W-:-:S04]  /*4ce0*/  FADD.FTZ R11, R16, R11 ;  /* 0x0000000b100b7221 */ /* 0x008fc80000010000 */
[----:B------:R-:W1:Y:S04]  /*4cf0*/  SHFL.BFLY PT, R17, R18, 0x1, 0x101f ;  /* 0x0c301f0012117f89 */ /* 0x000e6800000e0000 */
[----:B------:R3:W4:Y:S02]  /*4d00*/  SHFL.BFLY PT, R10, R11, 0x1, 0x101f ;  /* 0x0c301f000b0a7f89 */ /* 0x00072400000e0000 */
[----:B-1-3--:R-:W-:-:S07]  /*4d10*/  FADD.FTZ R17, R18, R17 ;  /* 0x0000001112117221 */ /* 0x00afce0000010000 */
.L_x_1041:
[----:B----4-:R-:W-:Y:S01]  /*4d20*/  FADD.FTZ R7, R11, R10 ;  /* 0x0000000a0b077221 */ /* 0x010fe20000010000 */
[----:B------:R-:W-:Y:S02]  /*4d30*/  @!P1 F2FP.BF16.F32.PACK_AB R6, RZ, R17 ;  /* 0x00000011ff06923e */ /* 0x000fe400000010ff */
[----:B------:R-:W-:Y:S02]  /*4d40*/  MOV R11, R52 ;  /* 0x00000034000b7202 */ /* 0x000fe40000000f00 */
[----:B------:R-:W-:Y:S01]  /*4d50*/  @!P1 F2FP.BF16.F32.PACK_AB R7, RZ, R7 ;  /* 0x00000007ff07923e */ /* 0x000fe200000010ff */
[----:B------:R1:W-:Y:S04]  /*4d60*/  @!P1 STG.E.U16 desc[UR8][R2.64+0x78], R6 ;  /* 0x0000780602009986 */ /* 0x0003e8000c101508 */
[----:B------:R1:W-:Y:S02]  /*4d70*/  @!P1 STG.E.U16 desc[UR8][R4.64+0x78], R7 ;  /* 0x0000780704009986 */ /* 0x0003e4000c101508 */
.L_x_1007:
[----:B------:R-:W-:Y:S05]  /*4d80*/  BSYNC B0 ;  /* 0x0000000000007941 */ /* 0x000fea0003800000 */
.L_x_1006:
[----:B------:R-:W-:-:S13]  /*4d90*/  ISETP.GE.U32.AND P0, PT, R42, 0x5a, PT ;  /* 0x0000005a2a00780c */ /* 0x000fda0003f06070 */
[----:B------:R-:W-:Y:S05]  /*4da0*/  @!P0 BRA `(.L_x_1005) ;  /* 0x0000000800588947 */ /* 0x000fea0003800000 */
[----:B------:R-:W-:Y:S01]  /*4db0*/  ISETP.NE.AND P0, PT, R65, 0xf, PT ;  /* 0x0000000f4100780c */ /* 0x000fe20003f05270 */
[----:B------:R-:W-:-:S12]  /*4dc0*/  UMOV UR7, 0xffff ;  /* 0x0000ffff00077882 */ /* 0x000fd80000000000 */
[----:B-1-34-:R-:W-:Y:S02]  /*4dd0*/  @P0 LOP3.LUT R3, R11, R43, RZ, 0x3c, !PT ;  /* 0x0000002b0b030212 */ /* 0x01afe400078e3cff */
[----:B------:R-:W-:-:S05]  /*4de0*/  @P0 LEA R4, R65, UR6, 0x7 ;  /* 0x0000000641040c11 */ /* 0x000fca000f8e38ff */
[----:B------:R-:W-:Y:S01]  /*4df0*/  @P0 IMAD R4, R3, 0x4, R4 ;  /* 0x0000000403040824 */ /* 0x000fe200078e0204 */
[----:B------:R-:W-:-:S06]  /*4e00*/  CS2R R2, SRZ ;  /* 0x0000000000027805 */ /* 0x000fcc000001ff00 */
[----:B------:R1:W3:Y:S04]  /*4e10*/  @P0 LDS R2, [R4] ;  /* 0x0000000004020984 */ /* 0x0002e80000000800 */
[----:B------:R1:W4:Y:S01]  /*4e20*/  @P0 LDS R3, [R4+0x780] ;  /* 0x0007800004030984 */ /* 0x0003220000000800 */
[----:B------:R-:W-:Y:S05]  /*4e30*/  BRA.DIV UR7, `(.L_x_1011) ;  /* 0x0000001207f07947 */ /* 0x000fea000b800000 */
[C---:B-1----:R-:W-:Y:S01]  /*4e40*/  @P0 IADD3 R4, R11.reuse, 0x3c, RZ ;  /* 0x0000003c0b040810 */ /* 0x042fe20007ffe0ff */
[----:B------:R-:W-:Y:S01]  /*4e50*/  HFMA2.MMA R20, -RZ, RZ, 0, 0 ;  /* 0x00000000ff147435 */ /* 0x000fe200000001ff */
[----:B------:R-:W-:Y:S02]  /*4e60*/  @P0 IADD3 R12, R11, 0x1e, RZ ;  /* 0x0000001e0b0c0810 */ /* 0x000fe40007ffe0ff */
[----:B------:R-:W-:Y:S02]  /*4e70*/  CS2R R16, SRZ ;  /* 0x0000000000107805 */ /* 0x000fe4000001ff00 */
[----:B------:R-:W-:Y:S01]  /*4e80*/  @P0 LEA R5, R65, UR6, 0x7 ;  /* 0x0000000641050c11 */ /* 0x000fe2000f8e38ff */
[----:B------:R-:W-:Y:S01]  /*4e90*/  IMAD.MOV.U32 R9, RZ, RZ, 0xffff ;  /* 0x0000ffffff097424 */ /* 0x000fe200078e00ff */
[----:B------:R-:W-:Y:S02]  /*4ea0*/  @P0 LOP3.LUT R4, R4, R43, RZ, 0x3c, !PT ;  /* 0x0000002b04040212 */ /* 0x000fe400078e3cff */
[----:B------:R-:W-:-:S02]  /*4eb0*/  CS2R R26, SRZ ;  /* 0x00000000001a7805 */ /* 0x000fc4000001ff00 */
[----:B------:R-:W-:Y:S02]  /*4ec0*/  @P0 LEA R13, R65, UR6, 0x7 ;  /* 0x00000006410d0c11 */ /* 0x000fe4000f8e38ff */
[----:B------:R-:W-:Y:S02]  /*4ed0*/  @P0 LOP3.LUT R12, R12, R43, RZ, 0x3c, !PT ;  /* 0x0000002b0c0c0212 */ /* 0x000fe400078e3cff */
[----:B------:R-:W-:Y:S02]  /*4ee0*/  @P0 LEA R4, R4, R5, 0x2 ;  /* 0x0000000504040211 */ /* 0x000fe400078e10ff */
[----:B------:R-:W-:Y:S01]  /*4ef0*/  @P0 IADD3 R10, R11, 0x5a, RZ ;  /* 0x0000005a0b0a0810 */ /* 0x000fe20007ffe0ff */
[----:B------:R-:W-:Y:S01]  /*4f00*/  @P0 IMAD R12, R12, 0x4, R13 ;  /* 0x000000040c0c0824 */ /* 0x000fe200078e020d */
[----:B------:R-:W-:Y:S01]  /*4f10*/  @P0 LEA R21, R65, UR6, 0x7 ;  /* 0x0000000641150c11 */ /* 0x000fe2000f8e38ff */
[----:B------:R-:W1:Y:S01]  /*4f20*/  @P0 LDS R5, [R4] ;  /* 0x0000000004050984 */ /* 0x000e620000000800 */
[----:B------:R-:W-:-:S02]  /*4f30*/  @P0 LOP3.LUT R10, R10, R43, RZ, 0x3c, !PT ;  /* 0x0000002b0a0a0212 */ /* 0x000fc400078e3cff */
[----:B------:R-:W-:Y:S01]  /*4f40*/  MOV R7, 0xffff ;  /* 0x0000ffff00077802 */ /* 0x000fe20000000f00 */
[----:B------:R-:W5:Y:S01]  /*4f50*/  @P0 LDS R14, [R12] ;  /* 0x000000000c0e0984 */ /* 0x000f620000000800 */
[----:B------:R-:W-:Y:S01]  /*4f60*/  MOV R13, 0xffff ;  /* 0x0000ffff000d7802 */ /* 0x000fe20000000f00 */
[----:B------:R-:W-:Y:S01]  /*4f70*/  @P0 IMAD R21, R10, 0x4, R21 ;  /* 0x000000040a150824 */ /* 0x000fe200078e0215 */
[----:B------:R-:W-:Y:S01]  /*4f80*/  MOV R10, 0xffff ;  /* 0x0000ffff000a7802 */ /* 0x000fe20000000f00 */
[----:B------:R0:W2:Y:S01]  /*4f90*/  @P0 LDS R15, [R12+0x780] ;  /* 0x000780000c0f0984 */ /* 0x0000a20000000800 */
[----:B------:R-:W-:Y:S02]  /*4fa0*/  MOV R22, RZ ;  /* 0x000000ff00167202 */ /* 0x000fe40000000f00 */
[----:B------:R-:W-:Y:S01]  /*4fb0*/  MOV R6, 0xffff ;  /* 0x0000ffff00067802 */ /* 0x000fe20000000f00 */
[----:B------:R-:W-:Y:S01]  /*4fc0*/  @P0 LDS R23, [R4+0x780] ;  /* 0x0007800004170984 */ /* 0x000fe20000000800 */
[----:B------:R-:W-:-:S03]  /*4fd0*/  MOV R8, 0xffff ;  /* 0x0000ffff00087802 */ /* 0x000fc60000000f00 */
[----:B------:R-:W-:Y:S01]  /*4fe0*/  @P0 LDS R28, [R21] ;  /* 0x00000000151c0984 */ /* 0x000fe20000000800 */
[----:B0-----:R-:W-:-:S03]  /*4ff0*/  IMAD.MOV.U32 R12, RZ, RZ, 0xffff ;  /* 0x0000ffffff0c7424 */ /* 0x001fc600078e00ff */
[----:B------:R-:W-:Y:S04]  /*5000*/  @P0 LDS R29, [R21+0x780] ;  /* 0x00078000151d0984 */ /* 0x000fe80000000800 */
[----:B----4-:R-:W0:Y:S01]  /*5010*/  SHFL.BFLY PT, R10, R3, 0x8, 0x101f ;  /* 0x0d101f00030a7f89 */ /* 0x010e2200000e0000 */
[----:B-1----:R-:W-:-:S03]  /*5020*/  @P0 MOV R20, R5 ;  /* 0x0000000500140202 */ /* 0x002fc60000000f00 */
[----:B---3--:R-:W1:Y:S01]  /*5030*/  SHFL.BFLY PT, R5, R2, 0x8, 0x101f ;  /* 0x0d101f0002057f89 */ /* 0x008e6200000e0000 */
[----:B-----5:R-:W-:Y:S01]  /*5040*/  @P0 IMAD.MOV.U32 R16, RZ, RZ, R14 ;  /* 0x000000ffff100224 */ /* 0x020fe200078e000e */
[----:B------:R-:W-:Y:S02]  /*5050*/  MOV R14, 0xffff ;  /* 0x0000ffff000e7802 */ /* 0x000fe40000000f00 */
[----:B------:R-:W3:Y:S01]  /*5060*/  SHFL.BFLY PT, R21, R20, 0x8, 0x101f ;  /* 0x0d101f0014157f89 */ /* 0x000ee200000e0000 */
[----:B--2---:R-:W-:Y:S01]  /*5070*/  @P0 MOV R17, R15 ;  /* 0x0000000f00110202 */ /* 0x004fe20000000f00 */
[----:B------:R-:W-:Y:S02]  /*5080*/  IMAD.MOV.U32 R15, RZ, RZ, 0xffff ;  /* 0x0000ffffff0f7424 */ /* 0x000fe400078e00ff */
[----:B------:R-:W2:Y:S01]  /*5090*/  SHFL.BFLY PT, R19, R16, 0x8, 0x101f ;  /* 0x0d101f0010137f89 */ /* 0x000ea200000e0000 */
[----:B0-----:R-:W-:Y:S01]  /*50a0*/  FADD.FTZ R4, R10, R3 ;  /* 0x000000030a047221 */ /* 0x001fe20000010000 */
[----:B------:R-:W-:-:S02]  /*50b0*/  @P0 IMAD.MOV.U32 R22, RZ, RZ, R23 ;  /* 0x000000ffff160224 */ /* 0x000fc400078e0017 */
[----:B------:R-:W0:Y:S01]  /*50c0*/  SHFL.BFLY PT, R18, R17, 0x8, 0x101f ;  /* 0x0d101f0011127f89 */ /* 0x000e2200000e0000 */
[----:B------:R-:W-:-:S03]  /*50d0*/  @P0 MOV R26, R28 ;  /* 0x0000001c001a0202 */ /* 0x000fc60000000f00 */
[----:B------:R-:W4:Y:S01]  /*50e0*/  SHFL.BFLY PT, R25, R22, 0x8, 0x101f ;  /* 0x0d101f0016197f89 */ /* 0x000f2200000e0000 */
[----:B------:R-:W-:-:S03]  /*50f0*/  @P0 MOV R27, R29 ;  /* 0x0000001d001b0202 */ /* 0x000fc60000000f00 */
[----:B------:R-:W5:Y:S01]  /*5100*/  SHFL.BFLY PT, R10, R4, 0x4, 0x101f ;  /* 0x0c901f00040a7f89 */ /* 0x000f6200000e0000 */
[----:B------:R-:W-:Y:S02]  /*5110*/  MOV R29, 0xffff ;  /* 0x0000ffff001d7802 */ /* 0x000fe40000000f00 */
[----:B------:R-:W-:Y:S01]  /*5120*/  ISETP.NE.AND P0, PT, R65, RZ, PT ;  /* 0x000000ff4100720c */ /* 0x000fe20003f05270 */
[----:B-1----:R-:W-:Y:S01]  /*5130*/  FADD.FTZ R5, R5, R2 ;  /* 0x0000000205057221 */ /* 0x002fe20000010000 */
[----:B------:R-:W1:Y:S01]  /*5140*/  SHFL.BFLY PT, R31, R26, 0x8, 0x101f ;  /* 0x0d101f001a1f7f89 */ /* 0x000e6200000e0000 */
[----:B---3--:R-:W-:Y:S01]  /*5150*/  FADD.FTZ R23, R21, R20 ;  /* 0x0000001415177221 */ /* 0x008fe20000010000 */
[----:B------:R-:W-:Y:S02]  /*5160*/  MOV R20, 0xffff ;  /* 0x0000ffff00147802 */ /* 0x000fe40000000f00 */
[----:B------:R-:W3:Y:S01]  /*5170*/  SHFL.BFLY PT, R2, R5, 0x4, 0x101f ;  /* 0x0c901f0005027f89 */ /* 0x000ee200000e0000 */
[----:B------:R-:W-:-:S02]  /*5180*/  IMAD.IADD R7, R11, 0x1, R48 ;  /* 0x000000010b077824 */ /* 0x000fc400078e0230 */
[----:B--2---:R-:W-:Y:S01]  /*5190*/  FADD.FTZ R19, R19, R16 ;  /* 0x0000001013137221 */ /* 0x004fe20000010000 */
[----:B------:R-:W-:Y:S01]  /*51a0*/  IMAD.MOV.U32 R16, RZ, RZ, 0xffff ;  /* 0x0000ffffff107424 */ /* 0x000fe200078e00ff */
[----:B------:R-:W2:Y:S01]  /*51b0*/  SHFL.BFLY PT, R28, R27, 0x8, 0x101f ;  /* 0x0d101f001b1c7f89 */ /* 0x000ea200000e0000 */
[----:B0-----:R-:W-:-:S03]  /*51c0*/  FADD.FTZ R18, R18, R17 ;  /* 0x0000001112127221 */ /* 0x001fc60000010000 */
[----:B------:R-:W0:Y:S01]  /*51d0*/  SHFL.BFLY PT, R20, R23, 0x4, 0x101f ;  /* 0x0c901f0017147f89 */ /* 0x000e2200000e0000 */
[----:B----4-:R-:W-:-:S03]  /*51e0*/  FADD.FTZ R25, R25, R22 ;  /* 0x0000001619197221 */ /* 0x010fc60000010000 */
[----:B------:R-:W4:Y:S01]  /*51f0*/  SHFL.BFLY PT, R16, R19, 0x4, 0x101f ;  /* 0x0c901f0013107f89 */ /* 0x000f2200000e0000 */
[----:B-----5:R-:W-:Y:S01]  /*5200*/  FADD.FTZ R3, R4, R10 ;  /* 0x0000000a04037221 */ /* 0x020fe20000010000 */
[----:B------:R-:W-:Y:S02]  /*5210*/  MOV R10, 0xffff ;  /* 0x0000ffff000a7802 */ /* 0x000fe40000000f00 */
[----:B------:R-:W5:Y:S01]  /*5220*/  SHFL.BFLY PT, R24, R25, 0x4, 0x101f ;  /* 0x0c901f0019187f89 */ /* 0x000f6200000e0000 */
[----:B------:R-:W-:Y:S02]  /*5230*/  IMAD.MOV.U32 R4, RZ, RZ, 0xffff ;  /* 0x0000ffffff047424 */ /* 0x000fe400078e00ff */
[----:B-1----:R-:W-:Y:S01]  /*5240*/  FADD.FTZ R31, R31, R26 ;  /* 0x0000001a1f1f7221 */ /* 0x002fe20000010000 */
[----:B------:R-:W1:Y:S01]  /*5250*/  SHFL.BFLY PT, R21, R18, 0x4, 0x101f ;  /* 0x0c901f0012157f89 */ /* 0x000e6200000e0000 */
[----:B------:R-:W-:Y:S02]  /*5260*/  IMAD.MOV.U32 R26, RZ, RZ, 0xffff ;  /* 0x0000ffffff1a7424 */ /* 0x000fe400078e00ff */
[----:B---3--:R-:W-:Y:S01]  /*5270*/  FADD.FTZ R2, R5, R2 ;  /* 0x0000000205027221 */ /* 0x008fe20000010000 */
[----:B------:R-:W-:Y:S01]  /*5280*/  MOV R5, 0xffff ;  /* 0x0000ffff00057802 */ /* 0x000fe20000000f00 */
[----:B------:R-:W3:Y:S01]  /*5290*/  SHFL.BFLY PT, R10, R3, 0x2, 0x101f ;  /* 0x0c501f00030a7f89 */ /* 0x000ee200000e0000 */
[----:B--2---:R-:W-:Y:S01]  /*52a0*/  FADD.FTZ R28, R28, R27 ;  /* 0x0000001b1c1c7221 */ /* 0x004fe20000010000 */
[----:B------:R-:W-:-:S02]  /*52b0*/  MOV R27, 0xffff ;  /* 0x0000ffff001b7802 */ /* 0x000fc40000000f00 */
[----:B------:R-:W2:Y:S01]  /*52c0*/  SHFL.BFLY PT, R26, R31, 0x4, 0x101f ;  /* 0x0c901f001f1a7f89 */ /* 0x000ea200000e0000 */
[----:B0-----:R-:W-:Y:S01]  /*52d0*/  FADD.FTZ R22, R23, R20 ;  /* 0x0000001417167221 */ /* 0x001fe20000010000 */
[----:B------:R-:W-:Y:S02]  /*52e0*/  MOV R23, 0xffff ;  /* 0x0000ffff00177802 */ /* 0x000fe40000000f00 */
[----:B------:R-:W0:Y:S01]  /*52f0*/  SHFL.BFLY PT, R5, R2, 0x2, 0x101f ;  /* 0x0c501f0002057f89 */ /* 0x000e2200000e0000 */
[----:B----4-:R-:W-:Y:S01]  /*5300*/  FADD.FTZ R17, R19, R16 ;  /* 0x0000001013117221 */ /* 0x010fe20000010000 */
[----:B------:R-:W-:Y:S02]  /*5310*/  IMAD.MOV.U32 R19, RZ, RZ, 0xffff ;  /* 0x0000ffffff137424 */ /* 0x000fe400078e00ff */
[----:B------:R-:W-:Y:S01]  /*5320*/  SHFL.BFLY PT, R27, R28, 0x4, 0x101f ;  /* 0x0c901f001c1b7f89 */ /* 0x000fe200000e0000 */
[----:B-----5:R-:W-:Y:S01]  /*5330*/  FADD.FTZ R24, R25, R24 ;  /* 0x0000001819187221 */ /* 0x020fe20000010000 */
[----:B------:R-:W-:-:S02]  /*5340*/  MOV R25, 0xffff ;  /* 0x0000ffff00197802 */ /* 0x000fc40000000f00 */
[----:B------:R-:W4:Y:S01]  /*5350*/  SHFL.BFLY PT, R16, R17, 0x2, 0x101f ;  /* 0x0c501f0011107f89 */ /* 0x000f2200000e0000 */
[----:B-1----:R-:W-:Y:S01]  /*5360*/  FADD.FTZ R21, R18, R21 ;  /* 0x0000001512157221 */ /* 0x002fe20000010000 */
[----:B------:R-:W-:Y:S02]  /*5370*/  MOV R18, 0xffff ;  /* 0x0000ffff00127802 */ /* 0x000fe40000000f00 */
[----:B------:R-:W1:Y:S04]  /*5380*/  SHFL.BFLY PT, R23, R22, 0x2, 0x101f ;  /* 0x0c501f0016177f89 */ /* 0x000e6800000e0000 */
[----:B------:R-:W5:Y:S01]  /*5390*/  SHFL.BFLY PT, R4, R21, 0x2, 0x101f ;  /* 0x0c501f0015047f89 */ /* 0x000f6200000e0000 */
[----:B---3--:R-:W-:-:S03]  /*53a0*/  FADD.FTZ R13, R3, R10 ;  /* 0x0000000a030d7221 */ /* 0x008fc60000010000 */
[----:B------:R-:W3:Y:S01]  /*53b0*/  SHFL.BFLY PT, R25, R24, 0x2, 0x101f ;  /* 0x0c501f0018197f89 */ /* 0x000ee200000e0000 */
[----:B--2---:R-:W-:Y:S01]  /*53c0*/  FADD.FTZ R26, R31, R26 ;  /* 0x0000001a1f1a7221 */ /* 0x004fe20000010000 */
[----:B0-----:R-:W-:Y:S02]  /*53d0*/  FADD.FTZ R12, R2, R5 ;  /* 0x00000005020c7221 */ /* 0x001fe40000010000 */
[----:B------:R-:W0:Y:S01]  /*53e0*/  SHFL.BFLY PT, R14, R13, 0x1, 0x101f ;  /* 0x0c301f000d0e7f89 */ /* 0x000e2200000e0000 */
[----:B------:R-:W2:Y:S03]  /*53f0*/  LDC.64 R2, c[0x0][0x220] ;  /* 0x00008800ff027b82 */ /* 0x000ea60000000a00 */
[----:B------:R-:W2:Y:S01]  /*5400*/  SHFL.BFLY PT, R15, R12, 0x1, 0x101f ;  /* 0x0c301f000c0f7f89 */ /* 0x000ea200000e0000 */
[----:B----4-:R-:W-:-:S03]  /*5410*/  FADD.FTZ R16, R17, R16 ;  /* 0x0000001011107221 */ /* 0x010fc60000010000 */
[----:B------:R-:W4:Y:S01]  /*5420*/  SHFL.BFLY PT, R29, R26, 0x2, 0x101f ;  /* 0x0c501f001a1d7f89 */ /* 0x000f2200000e0000 */
[----:B-1----:R-:W-:Y:S01]  /*5430*/  FADD.FTZ R20, R22, R23 ;  /* 0x0000001716147221 */ /* 0x002fe20000010000 */
[----:B------:R-:W-:Y:S02]  /*5440*/  MOV R23, 0xffff ;  /* 0x0000ffff00177802 */ /* 0x000fe40000000f00 */
[----:B------:R-:W1:Y:S01]  /*5450*/  SHFL.BFLY PT, R19, R16, 0x1, 0x101f ;  /* 0x0c301f0010137f89 */ /* 0x000e6200000e0000 */
[----:B------:R-:W-:Y:S01]  /*5460*/  MOV R22, 0xffff ;  /* 0x0000ffff00167802 */ /* 0x000fe20000000f00 */
[----:B-----5:R-:W-:Y:S01]  /*5470*/  FADD.FTZ R17, R21, R4 ;  /* 0x0000000415117221 */ /* 0x020fe20000010000 */
[----:B------:R-:W-:Y:S01]  /*5480*/  FADD.FTZ R21, R28, R27 ;  /* 0x0000001b1c157221 */ /* 0x000fe20000010000 */
[----:B------:R-:W5:Y:S01]  /*5490*/  LDC.64 R4, c[0x0][0x218] ;  /* 0x00008600ff047b82 */ /* 0x000f620000000a00 */
[----:B------:R-:W5:Y:S01]  /*54a0*/  SHFL.BFLY PT, R23, R20, 0x1, 0x101f ;  /* 0x0c301f0014177f89 */ /* 0x000f6200000e0000 */
[----:B---3--:R-:W-:Y:S01]  /*54b0*/  FADD.FTZ R24, R24, R25 ;  /* 0x0000001918187221 */ /* 0x008fe20000010000 */
[----:B------:R-:W-:-:S02]  /*54c0*/  IMAD.MOV.U32 R25, RZ, RZ, 0xffff ;  /* 0x0000ffffff197424 */ /* 0x000fc400078e00ff */
[----:B------:R-:W3:Y:S01]  /*54d0*/  SHFL.BFLY PT, R18, R17, 0x1, 0x101f ;  /* 0x0c301f0011127f89 */ /* 0x000ee200000e0000 */
[----:B0-----:R-:W-:Y:S01]  /*54e0*/  FADD.FTZ R13, R13, R14 ;  /* 0x0000000e0d0d7221 */ /* 0x001fe20000010000 */
[----:B--2---:R-:W-:Y:S02]  /*54f0*/  IMAD.WIDE R2, R7, 0x2, R2 ;  /* 0x0000000207027825 */ /* 0x004fe400078e0202 */
[----:B------:R-:W0:Y:S02]  /*5500*/  SHFL.BFLY PT, R25, R24, 0x1, 0x101f ;  /* 0x0c301f0018197f89 */ /* 0x000e2400000e0000 */
[----:B------:R-:W-:Y:S01]  /*5510*/  FADD.FTZ R12, R12, R15 ;  /* 0x0000000f0c0c7221 */ /* 0x000fe20000010000 */
[----:B------:R-:W-:Y:S01]  /*5520*/  @!P0 F2FP.BF16.F32.PACK_AB R11, RZ, R13 ;  /* 0x0000000dff0b823e */ /* 0x000fe200000010ff */
[----:B------:R-:W2:Y:S01]  /*5530*/  SHFL.BFLY PT, R22, R21, 0x2, 0x101f ;  /* 0x0c501f0015167f89 */ /* 0x000ea200000e0000 */
[----:B------:R-:W-:Y:S01]  /*5540*/  MOV R13, 0xffff ;  /* 0x0000ffff000d7802 */ /* 0x000fe20000000f00 */
[----:B----4-:R-:W-:Y:S01]  /*5550*/  FADD.FTZ R26, R26, R29 ;  /* 0x0000001d1a1a7221 */ /* 0x010fe20000010000 */
[----:B------:R-:W-:-:S02]  /*5560*/  @!P0 F2FP.BF16.F32.PACK_AB R10, RZ, R12 ;  /* 0x0000000cff0a823e */ /* 0x000fc400000010ff */
[----:B------:R-:W-:Y:S01]  /*5570*/  PRMT R9, R11, 0x7610, R9 ;  /* 0x000076100b097816 */ /* 0x000fe20000000009 */
[----:B-1----:R-:W-:Y:S01]  /*5580*/  FADD.FTZ R16, R16, R19 ;  /* 0x0000001310107221 */ /* 0x002fe20000010000 */
[----:B------:R-:W1:Y:S01]  /*5590*/  SHFL.BFLY PT, R13, R26, 0x1, 0x101f ;  /* 0x0c301f001a0d7f89 */ /* 0x000e6200000e0000 */
[----:B-----5:R-:W-:-:S04]  /*55a0*/  IMAD.WIDE R4, R7, 0x2, R4 ;  /* 0x0000000207047825 */ /* 0x020fc800078e0204 */
[----:B------:R-:W-:Y:S01]  /*55b0*/  FADD.FTZ R8, R20, R23 ;  /* 0x0000001714087221 */ /* 0x000fe20000010000 */
[----:B------:R-:W-:Y:S01]  /*55c0*/  @!P0 F2FP.BF16.F32.PACK_AB R6, RZ, R16 ;  /* 0x00000010ff06823e */ /* 0x000fe200000010ff */
[----:B---3--:R-:W-:Y:S01]  /*55d0*/  FADD.FTZ R7, R17, R18 ;  /* 0x0000001211077221 */ /* 0x008fe20000010000 */
[----:B------:R3:W-:Y:S02]  /*55e0*/  @!P0 STG.E.U16 desc[UR8][R4.64], R10 ;  /* 0x0000000a04008986 */ /* 0x0007e4000c101508 */
[----:B------:R-:W-:Y:S01]  /*55f0*/  @!P0 F2FP.BF16.F32.PACK_AB R8, RZ, R8 ;  /* 0x00000008ff08823e */ /* 0x000fe200000010ff */
[----:B0-----:R-:W-:Y:S01]  /*5600*/  FADD.FTZ R11, R24, R25 ;  /* 0x00000019180b7221 */ /* 0x001fe20000010000 */
[----:B------:R-:W-:Y:S01]  /*5610*/  @!P0 F2FP.BF16.F32.PACK_AB R7, RZ, R7 ;  /* 0x00000007ff07823e */ /* 0x000fe200000010ff */
[----:B------:R0:W-:Y:S01]  /*5620*/  @!P0 STG.E.U16 desc[UR8][R2.64], R9 ;  /* 0x0000000902008986 */ /* 0x0001e2000c101508 */
[----:B--2---:R-:W-:Y:S02]  /*5630*/  FADD.FTZ R21, R21, R22 ;  /* 0x0000001615157221 */ /* 0x004fe40000010000 */
[----:B------:R-:W-:Y:S01]  /*5640*/  @!P0 F2FP.BF16.F32.PACK_AB R11, RZ, R11 ;  /* 0x0000000bff0b823e */ /* 0x000fe200000010ff */
[----:B------:R0:W-:Y:S01]  /*5650*/  @!P0 STG.E.U16 desc[UR8][R4.64+0x3c], R6 ;  /* 0x00003c0604008986 */ /* 0x0001e2000c101508 */
[----:B---3--:R-:W-:-:S03]  /*5660*/  MOV R10, 0xffff ;  /* 0x0000ffff000a7802 */ /* 0x008fc60000000f00 */
[----:B------:R0:W-:Y:S01]  /*5670*/  @!P0 STG.E.U16 desc[UR8][R2.64+0x3c], R7 ;  /* 0x00003c0702008986 */ /* 0x0001e2000c101508 */
[----:B-1----:R-:W-:-:S03]  /*5680*/  FADD.FTZ R13, R26, R13 ;  /* 0x0000000d1a0d7221 */ /* 0x002fc60000010000 */
[----:B------:R0:W-:Y:S04]  /*5690*/  @!P0 STG.E.U16 desc[UR8][R4.64+0x78], R8 ;  /* 0x0000780804008986 */ /* 0x0001e8000c101508 */
[----:B------:R0:W1:Y:S04]  /*56a0*/  SHFL.BFLY PT, R10, R21, 0x1, 0x101f ;  /* 0x0c301f00150a7f89 */ /* 0x00006800000e0000 */
[----:B------:R0:W-:Y:S02]  /*56b0*/  @!P0 STG.E.U16 desc[UR8][R2.64+0x78], R11 ;  /* 0x0000780b02008986 */ /* 0x0001e4000c101508 */
.L_x_1075:
[----:B01----:R-:W-:Y:S01]  /*56c0*/  FADD.FTZ R7, R21, R10 ;  /* 0x0000000a15077221 */ /* 0x003fe20000010000 */
[----:B------:R-:W-:-:S04]  /*56d0*/  @!P0 F2FP.BF16.F32.PACK_AB R6, RZ, R13 ;  /* 0x0000000dff06823e */ /* 0x000fc800000010ff */
[----:B------:R-:W-:Y:S01]  /*56e0*/  @!P0 F2FP.BF16.F32.PACK_AB R7, RZ, R7 ;  /* 0x00000007ff07823e */ /* 0x000fe200000010ff */
[----:B------:R0:W-:Y:S04]  /*56f0*/  @!P0 STG.E.U16 desc[UR8][R4.64+0xb4], R6 ;  /* 0x0000b40604008986 */ /* 0x0001e8000c101508 */
[----:B------:R0:W-:Y:S02]  /*5700*/  @!P0 STG.E.U16 desc[UR8][R2.64+0xb4], R7 ;  /* 0x0000b40702008986 */ /* 0x0001e4000c101508 */
.L_x_1005:
[----:B------:R-:W-:Y:S05]  /*5710*/  WARPSYNC.ALL ;  /* 0x0000000000007948 */ /* 0x000fea0003800000 */
[----:B------:R-:W-:Y:S01]  /*5720*/  VIADD R48, R48, 0x800 ;  /* 0x0000080030307836 */ /* 0x000fe20000000000 */
[----:B------:R-:W-:Y:S04]  /*5730*/  BAR.SYNC.DEFER_BLOCKING 0x0 ;  /* 0x0000000000007b1d */ /* 0x000fe80000010000 */
[----:B------:R-:W-:-:S13]  /*5740*/  ISETP.GE.AND P0, PT, R48, UR10, PT ;  /* 0x0000000a30007c0c */ /* 0x000fda000bf06270 */
[----:B------:R-:W-:Y:S05]  /*5750*/  @!P0 BRA `(.L_x_1012) ;  /* 0xffffffe400008947 */ /* 0x000fea000383ffff */
[----:B------:R-:W-:Y:S05]  /*5760*/  EXIT ;  /* 0x000000000000794d */ /* 0x000fea0003800000 */
.L_x_1008:
[----:B------:R-:W-:Y:S01]  /*5770*/  HFMA2.MMA R8, -RZ, RZ, 0, 4.76837158203125e-07 ;  /* 0x00000008ff087435 */ /* 0x000fe200000001ff */
[----:B---3--:R-:W-:Y:S01]  /*5780*/  MOV R9, R2 ;  /* 0x0000000200097202 */ /* 0x008fe20000000f00 */
[----:B------:R-:W-:Y:S01]  /*5790*/  IMAD.MOV.U32 R7, RZ, RZ, 0x101f ;  /* 0x0000101fff077424 */ /* 0x000fe200078e00ff */
[----:B------:R-:W-:-:S08]  /*57a0*/  MOV R6, 0xffff ;  /* 0x0000ffff00067802 */ /* 0x000fd00000000f00 */
[----:B012-4-:R-:W-:Y:S05]  /*57b0*/  WARPSYNC.COLLECTIVE R6, `(.L_x_1013) ;  /* 0x0000000006087348 */ /* 0x017fea0003c00000 */
[----:B------:R3:W0:Y:S02]  /*57c0*/  SHFL.BFLY P2, R10, R9, R8, R7 ;  /* 0x0c000008090a7389 */ /* 0x0006240000040007 */
[----:B01234-:R-:W-:Y:S01]  /*57d0*/  ENDCOLLECTIVE ;  /* 0x000000000000791b */ /* 0x01ffe20003800000 */
.L_x_1013:
[----:B------:R-:W-:Y:S01]  /*57e0*/  IMAD.MOV.U32 R9, RZ, RZ, R3 ;  /* 0x000000ffff097224 */ /* 0x000fe200078e0003 */
[----:B------:R-:W-:-:S07]  /*57f0*/  MOV R5, R10 ;  /* 0x0000000a00057202 */ /* 0x000fce0000000f00 */
[----:B------:R-:W-:Y:S05]  /*5800*/  WARPSYNC.COLLECTIVE R6, `(.L_x_1014) ;  /* 0x0000000006087348 */ /* 0x000fea0003c00000 */
[----:B------:R0:W1:Y:S02]  /*5810*/  SHFL.BFLY P2, R10, R9, R8, R7 ;  /* 0x0c000008090a7389 */ /* 0x0000640000040007 */
[----:B01----:R-:W-:Y:S01]  /*5820*/  ENDCOLLECTIVE ;  /* 0x000000000000791b */ /* 0x003fe20003800000 */
.L_x_1014:
[----:B------:R-:W-:-:S05]  /*5830*/  FADD.FTZ R5, R5, R2 ;  /* 0x0000000205057221 */ /* 0x000fca0000010000 */
[----:B------:R-:W-:Y:S01]  /*5840*/  MOV R9, R5 ;  /* 0x0000000500097202 */ /* 0x000fe20000000f00 */
[----:B------:R-:W-:Y:S01]  /*5850*/  IMAD.MOV.U32 R8, RZ, RZ, 0x4 ;  /* 0x00000004ff087424 */ /* 0x000fe200078e00ff */
[----:B------:R-:W-:-:S07]  /*5860*/  MOV R4, R10 ;  /* 0x0000000a00047202 */ /* 0x000fce0000000f00 */
[----:B------:R-:W-:Y:S05]  /*5870*/  WARPSYNC.COLLECTIVE R6, `(.L_x_1015) ;  /* 0x0000000006087348 */ /* 0x000fea0003c00000 */
[----:B------:R0:W1:Y:S02]  /*5880*/  SHFL.BFLY P2, R10, R9, R8, R7 ;  /* 0x0c000008090a7389 */ /* 0x0000640000040007 */
[----:B01----:R-:W-:Y:S01]  /*5890*/  ENDCOLLECTIVE ;  /* 0x000000000000791b */ /* 0x003fe20003800000 */
.L_x_1015:
[----:B------:R-:W-:-:S05]  /*58a0*/  FADD.FTZ R4, R4, R3 ;  /* 0x0000000304047221 */ /* 0x000fca0000010000 */
[----:B------:R-:W-:Y:S02]  /*58b0*/  MOV R9, R4 ;  /* 0x0000000400097202 */ /* 0x000fe40000000f00 */
[----:B------:R-:W-:-:S07]  /*58c0*/  MOV R12, R10 ;  /* 0x0000000a000c7202 */ /* 0x000fce0000000f00 */
[----:B------:R-:W-:Y:S05]  /*58d0*/  WARPSYNC.COLLECTIVE R6, `(.L_x_1016) ;  /* 0x0000000006087348 */ /* 0x000fea0003c00000 */
[----:B------:R0:W1:Y:S02]  /*58e0*/  SHFL.BFLY P2, R10, R9, R8, R7 ;  /* 0x0c000008090a7389 */ /* 0x0000640000040007 */
[----:B01----:R-:W-:Y:S01]  /*58f0*/  ENDCOLLECTIVE ;  /* 0x000000000000791b */ /* 0x003fe20003800000 */
.L_x_1016:
[----:B------:R-:W-:Y:S01]  /*5900*/  FADD.FTZ R12, R5, R12 ;  /* 0x0000000c050c7221 */ /* 0x000fe20000010000 */
[----:B------:R-:W-:-:S04]  /*5910*/  HFMA2.MMA R8, -RZ, RZ, 0, 1.1920928955078125e-07 ;  /* 0x00000002ff087435 */ /* 0x000fc800000001ff */
[----:B------:R-:W-:Y:S01]  /*5920*/  MOV R9, R12 ;  /* 0x0000000c00097202 */ /* 0x000fe20000000f00 */
[----:B------:R-:W-:-:S07]  /*5930*/  IMAD.MOV.U32 R11, RZ, RZ, R10 ;  /* 0x000000ffff0b7224 */ /* 0x000fce00078e000a */
[----:B------:R-:W-:Y:S05]  /*5940*/  WARPSYNC.COLLECTIVE R6, `(.L_x_1017) ;  /* 0x0000000006087348 */ /* 0x000fea0003c00000 */
[----:B------:R0:W1:Y:S02]  /*5950*/  SHFL.BFLY P2, R10, R9, R8, R7 ;  /* 0x0c000008090a7389 */ /* 0x0000640000040007 */
[----:B01----:R-:W-:Y:S01]  /*5960*/  ENDCOLLECTIVE ;  /* 0x000000000000791b */ /* 0x003fe20003800000 */
.L_x_1017:
[----:B------:R-:W-:-:S05]  /*5970*/  FADD.FTZ R11, R4, R11 ;  /* 0x0000000b040b7221 */ /* 0x000fca0000010000 */
[----:B------:R-:W-:Y:S01]  /*5980*/  MOV R9, R11 ;  /* 0x0000000b00097202 */ /* 0x000fe20000000f00 */
[----:B------:R-:W-:-:S07]  /*5990*/  IMAD.MOV.U32 R13, RZ, RZ, R10 ;  /* 0x000000ffff0d7224 */ /* 0x000fce00078e000a */
[----:B------:R-:W-:Y:S05]  /*59a0*/  WARPSYNC.COLLECTIVE R6, `(.L_x_1018) ;  /* 0x0000000006087348 */ /* 0x000fea0003c00000 */
[----:B------:R0:W1:Y:S02]  /*59b0*/  SHFL.BFLY P2, R10, R9, R8, R7 ;  /* 0x0c000008090a7389 */ /* 0x0000640000040007 */
[----:B01----:R-:W-:Y:S01]  /*59c0*/  ENDCOLLECTIVE ;  /* 0x000000000000791b */ /* 0x003fe20003800000 */
.L_x_1018:
[----:B------:R-:W-:Y:S01]  /*59d0*/  FADD.FTZ R13, R12, R13 ;  /* 0x0000000d0c0d7221 */ /* 0x000fe20000010000 */
[----:B------:R-:W-:-:S03]  /*59e0*/  HFMA2.MMA R8, -RZ, RZ, 0, 5.9604644775390625e-08 ;  /* 0x00000001ff087435 */ /* 0x000fc600000001ff */
[----:B------:R-:W-:Y:S01]  /*59f0*/  IMAD.MOV.U32 R9, RZ, RZ, R13 ;  /* 0x000000ffff097224 */ /* 0x000fe200078e000d */
[----:B------:R-:W-:-:S07]  /*5a00*/  MOV R2, R10 ;  /* 0x0000000a00027202 */ /* 0x000fce0000000f00 */
[----:B------:R-:W-:Y:S05]  /*5a10*/  WARPSYNC.COLLECTIVE R6, `(.L_x_1019) ;  /* 0x0000000006087348 */ /* 0x000fea0003c00000 */
[----:B------:R0:W1:Y:S02]  /*5a20*/  SHFL.BFLY P2, R10, R9, R8, R7 ;  /* 0x0c000008090a7389 */ /* 0x0000640000040007 */
[----:B01----:R-:W-:Y:S01]  /*5a30*/  ENDCOLLECTIVE ;  /* 0x000000000000791b */ /* 0x003fe20003800000 */
.L_x_1019:
[----:B------:R-:W-:-:S04]  /*5a40*/  FADD.FTZ R14, R11, R2 ;  /* 0x000000020b0e7221 */ /* 0x000fc80000010000 */
[----:B------:R-:W-:Y:S01]  /*5a50*/  IMAD.MOV.U32 R9, RZ, RZ, R14 ;  /* 0x000000ffff097224 */ /* 0x000fe200078e000e */
[----:B------:R-:W-:-:S07]  /*5a60*/  MOV R16, R10 ;  /* 0x0000000a00107202 */ /* 0x000fce0000000f00 */
[----:B------:R-:W-:Y:S05]  /*5a70*/  WARPSYNC.COLLECTIVE R6, `(.L_x_1020) ;  /* 0x0000000006087348 */ /* 0x000fea0003c00000 */
[----:B------:R0:W1:Y:S02]  /*5a80*/  SHFL.BFLY P2, R10, R9, R8, R7 ;  /* 0x0c000008090a7389 */ /* 0x0000640000040007 */
[----:B01----:R-:W-:Y:S01]  /*5a90*/  ENDCOLLECTIVE ;  /* 0x000000000000791b */ /* 0x003fe20003800000 */
.L_x_1020:
[----:B------:R-:W-:Y:S01]  /*5aa0*/  FADD.FTZ R16, R13, R16 ;  /* 0x000000100d107221 */ /* 0x000fe20000010000 */
[----:B------:R-:W-:Y:S06]  /*5ab0*/  BRA `(.L_x_1021) ;  /* 0xffffffec00607947 */ /* 0x000fec000383ffff */
.L_x_1009:
[----:B------:R-:W-:Y:S01]  /*5ac0*/  BSSY B1, `(.L_x_1022) ;  /* 0x0000008000017945 */ /* 0x000fe20003800000 */
[----:B0-----:R-:W-:Y:S01]  /*5ad0*/  MOV R9, R11 ;  /* 0x0000000b00097202 */ /* 0x001fe20000000f00 */
[----:B------:R-:W-:Y:S01]  /*5ae0*/  IMAD.MOV.U32 R7, RZ, RZ, 0x101f ;  /* 0x0000101fff077424 */ /* 0x000fe200078e00ff */
[----:B---3--:R-:W-:Y:S02]  /*5af0*/  MOV R8, 0x8 ;  /* 0x0000000800087802 */ /* 0x008fe40000000f00 */
[----:B------:R-:W-:-:S07]  /*5b00*/  MOV R6, 0xffff ;  /* 0x0000ffff00067802 */ /* 0x000fce0000000f00 */
[----:B-12-4-:R-:W-:Y:S05]  /*5b10*/  WARPSYNC.COLLECTIVE R6, `(.L_x_1023) ;  /* 0x0000000006087348 */ /* 0x016fea0003c00000 */
[----:B------:R0:W3:Y:S02]  /*5b20*/  SHFL.BFLY P2, R10, R9, R8, R7 ;  /* 0x0c000008090a7389 */ /* 0x0000e40000040007 */
[----:B01234-:R-:W-:Y:S01]  /*5b30*/  ENDCOLLECTIVE ;  /* 0x000000000000791b */ /* 0x01ffe20003800000 */
.L_x_1023:
[----:B------:R-:W-:Y:S05]  /*5b40*/  BSYNC B1 ;  /* 0x0000000000017941 */ /* 0x000fea0003800000 */
.L_x_1022:
        /* <DEDUP_REMOVED lines=8> */
.L_x_1024:
[----:B------:R-:W-:-:S05]  /*5bd0*/  FADD.FTZ R14, R14, R11 ;  /* 0x0000000b0e0e7221 */ /* 0x000fca0000010000 */
[----:B------:R-:W-:Y:S01]  /*5be0*/  MOV R9, R14 ;  /* 0x0000000e00097202 */ /* 0x000fe20000000f00 */
[----:B------:R-:W-:Y:S01]  /*5bf0*/  IMAD.MOV.U32 R8, RZ, RZ, 0x4 ;  /* 0x00000004ff087424 */ /* 0x000fe200078e00ff */
[----:B------:R-:W-:-:S07]  /*5c00*/  MOV R13, R10 ;  /* 0x0000000a000d7202 */ /* 0x000fce0000000f00 */
[----:B------:R-:W-:Y:S05]  /*5c10*/  WARPSYNC.COLLECTIVE R6, `(.L_x_1025) ;  /* 0x0000000006087348 */ /* 0x000fea0003c00000 */
[----:B------:R0:W1:Y:S02]  /*5c20*/  SHFL.BFLY P2, R10, R9, R8, R7 ;  /* 0x0c000008090a7389 */ /* 0x0000640000040007 */
[----:B01----:R-:W-:Y:S01]  /*5c30*/  ENDCOLLECTIVE ;  /* 0x000000000000791b */ /* 0x003fe20003800000 */
.L_x_1025:
[----:B------:R-:W-:-:S05]  /*5c40*/  FADD.FTZ R13, R13, R12 ;  /* 0x0000000c0d0d7221 */ /* 0x000fca0000010000 */
[----:B------:R-:W-:Y:S02]  /*5c50*/  MOV R9, R13 ;  /* 0x0000000d00097202 */ /* 0x000fe40000000f00 */
[----:B------:R-:W-:-:S07]  /*5c60*/  MOV R15, R10 ;  /* 0x0000000a000f7202 */ /* 0x000fce0000000f00 */
[----:B------:R-:W-:Y:S05]  /*5c70*/  WARPSYNC.COLLECTIVE R6, `(.L_x_1026) ;  /* 0x0000000006087348 */ /* 0x000fea0003c00000 */
[----:B------:R0:W1:Y:S02]  /*5c80*/  SHFL.BFLY P2, R10, R9, R8, R7 ;  /* 0x0c000008090a7389 */ /* 0x0000640000040007 */
[----:B01----:R-:W-:Y:S01]  /*5c90*/  ENDCOLLECTIVE ;  /* 0x000000000000791b */ /* 0x003fe20003800000 */
.L_x_1026:
[----:B------:R-:W-:Y:S01]  /*5ca0*/  FADD.FTZ R15, R14, R15 ;  /* 0x0000000f0e0f7221 */ /* 0x000fe20000010000 */
[----:B------:R-:W-:-:S04]  /*5cb0*/  HFMA2.MMA R8, -RZ, RZ, 0, 1.1920928955078125e-07 ;  /* 0x00000002ff087435 */ /* 0x000fc800000001ff */
[----:B------:R-:W-:Y:S01]  /*5cc0*/  MOV R9, R15 ;  /* 0x0000000f00097202 */ /* 0x000fe20000000f00 */
[----:B------:R-:W-:-:S07]  /*5cd0*/  IMAD.MOV.U32 R16, RZ, RZ, R10 ;  /* 0x000000ffff107224 */ /* 0x000fce00078e000a */
[----:B------:R-:W-:Y:S05]  /*5ce0*/  WARPSYNC.COLLECTIVE R6, `(.L_x_1027) ;  /* 0x0000000006087348 */ /* 0x000fea0003c00000 */
[----:B------:R0:W1:Y:S02]  /*5cf0*/  SHFL.BFLY P2, R10, R9, R8, R7 ;  /* 0x0c000008090a7389 */ /* 0x0000640000040007 */
[----:B01----:R-:W-:Y:S01]  /*5d00*/  ENDCOLLECTIVE ;  /* 0x000000000000791b */ /* 0x003fe20003800000 */
.L_x_1027:
[----:B------:R-:W-:-:S05]  /*5d10*/  FADD.FTZ R16, R13, R16 ;  /* 0x000000100d107221 */ /* 0x000fca0000010000 */
[----:B------:R-:W-:Y:S01]  /*5d20*/  MOV R9, R16 ;  /* 0x0000001000097202 */ /* 0x000fe20000000f00 */
[----:B------:R-:W-:-:S07]  /*5d30*/  IMAD.MOV.U32 R18, RZ, RZ, R10 ;  /* 0x000000ffff127224 */ /* 0x000fce00078e000a */
[----:B------:R-:W-:Y:S05]  /*5d40*/  WARPSYNC.COLLECTIVE R6, `(.L_x_1028) ;  /* 0x0000000006087348 */ /* 0x000fea0003c00000 */
[----:B------:R0:W1:Y:S02]  /*5d50*/  SHFL.BFLY P2, R10, R9, R8, R7 ;  /* 0x0c000008090a7389 */ /* 0x0000640000040007 */
[----:B01----:R-:W-:Y:S01]  /*5d60*/  ENDCOLLECTIVE ;  /* 0x000000000000791b */ /* 0x003fe20003800000 */
.L_x_1028:
[----:B------:R-:W-:Y:S01]  /*5d70*/  FADD.FTZ R18, R15, R18 ;  /* 0x000000120f127221 */ /* 0x000fe20000010000 */
[----:B------:R-:W-:-:S03]  /*5d80*/  HFMA2.MMA R8, -RZ, RZ, 0, 5.9604644775390625e-08 ;  /* 0x00000001ff087435 */ /* 0x000fc600000001ff */
[----:B------:R-:W-:Y:S01]  /*5d90*/  IMAD.MOV.U32 R9, RZ, RZ, R18 ;  /* 0x000000ffff097224 */ /* 0x000fe200078e0012 */
[----:B------:R-:W-:-:S07]  /*5da0*/  MOV R11, R10 ;  /* 0x0000000a000b7202 */ /* 0x000fce0000000f00 */
[----:B------:R-:W-:Y:S05]  /*5db0*/  WARPSYNC.COLLECTIVE R6, `(.L_x_1029) ;  /* 0x0000000006087348 */ /* 0x000fea0003c00000 */
[----:B------:R0:W1:Y:S02]  /*5dc0*/  SHFL.BFLY P2, R10, R9, R8, R7 ;  /* 0x0c000008090a7389 */ /* 0x0000640000040007 */
[----:B01----:R-:W-:Y:S01]  /*5dd0*/  ENDCOLLECTIVE ;  /* 0x000000000000791b */ /* 0x003fe20003800000 */
.L_x_1029:
[----:B------:R-:W-:-:S04]  /*5de0*/  FADD.FTZ R11, R16, R11 ;  /* 0x0000000b100b7221 */ /* 0x000fc80000010000 */
[----:B------:R-:W-:Y:S01]  /*5df0*/  IMAD.MOV.U32 R9, RZ, RZ, R11 ;  /* 0x000000ffff097224 */ /* 0x000fe200078e000b */
[----:B------:R-:W-:-:S07]  /*5e00*/  MOV R17, R10 ;  /* 0x0000000a00117202 */ /* 0x000fce0000000f00 */
[----:B------:R-:W-:Y:S05]  /*5e10*/  WARPSYNC.COLLECTIVE R6, `(.L_x_1030) ;  /* 0x0000000006087348 */ /* 0x000fea0003c00000 */
[----:B------:R0:W1:Y:S02]  /*5e20*/  SHFL.BFLY P2, R10, R9, R8, R7 ;  /* 0x0c000008090a7389 */ /* 0x0000640000040007 */
[----:B01----:R-:W-:Y:S01]  /*5e30*/  ENDCOLLECTIVE ;  /* 0x000000000000791b */ /* 0x003fe20003800000 */
.L_x_1030:
[----:B------:R-:W-:Y:S01]  /*5e40*/  FADD.FTZ R17, R18, R17 ;  /* 0x0000001112117221 */ /* 0x000fe20000010000 */
[----:B------:R-:W-:Y:S06]  /*5e50*/  BRA `(.L_x_1031) ;  /* 0xffffffec00207947 */ /* 0x000fec000383ffff */
.L_x_1010:
[----:B------:R-:W-:Y:S01]  /*5e60*/  BSSY B1, `(.L_x_1032) ;  /* 0x0000008000017945 */ /* 0x000fe20003800000 */
[----:B---3--:R-:W-:Y:S01]  /*5e70*/  MOV R9, R11 ;  /* 0x0000000b00097202 */ /* 0x008fe20000000f00 */
[----:B----4-:R-:W-:Y:S01]  /*5e80*/  IMAD.MOV.U32 R7, RZ, RZ, 0x101f ;  /* 0x0000101fff077424 */ /* 0x010fe200078e00ff */
[----:B------:R-:W-:Y:S02]  /*5e90*/  MOV R8, 0x8 ;  /* 0x0000000800087802 */ /* 0x000fe40000000f00 */
[----:B------:R-:W-:-:S07]  /*5ea0*/  MOV R6, 0xffff ;  /* 0x0000ffff00067802 */ /* 0x000fce0000000f00 */
[----:B012---:R-:W-:Y:S05]  /*5eb0*/  WARPSYNC.COLLECTIVE R6, `(.L_x_1033) ;  /* 0x0000000006087348 */ /* 0x007fea0003c00000 */
[----:B------:R3:W4:Y:S02]  /*5ec0*/  SHFL.BFLY P2, R10, R9, R8, R7 ;  /* 0x0c000008090a7389 */ /* 0x0007240000040007 */
[----:B01234-:R-:W-:Y:S01]  /*5ed0*/  ENDCOLLECTIVE ;  /* 0x000000000000791b */ /* 0x01ffe20003800000 */
.L_x_1033:
[----:B------:R-:W-:Y:S05]  /*5ee0*/  BSYNC B1 ;  /* 0x0000000000017941 */ /* 0x000fea0003800000 */
.L_x_1032:
        /* <DEDUP_REMOVED lines=8> */
.L_x_1034:
[----:B------:R-:W-:-:S05]  /*5f70*/  FADD.FTZ R14, R14, R11 ;  /* 0x0000000b0e0e7221 */ /* 0x000fca0000010000 */
[----:B------:R-:W-:Y:S01]  /*5f80*/  MOV R9, R14 ;  /* 0x0000000e00097202 */ /* 0x000fe20000000f00 */
[----:B------:R-:W-:Y:S01]  /*5f90*/  IMAD.MOV.U32 R8, RZ, RZ, 0x4 ;  /* 0x00000004ff087424 */ /* 0x000fe200078e00ff */
[----:B------:R-:W-:-:S07]  /*5fa0*/  MOV R13, R10 ;  /* 0x0000000a000d7202 */ /* 0x000fce0000000f00 */
[----:B------:R-:W-:Y:S05]  /*5fb0*/  WARPSYNC.COLLECTIVE R6, `(.L_x_1035) ;  /* 0x0000000006087348 */ /* 0x000fea0003c00000 */
[----:B------:R0:W1:Y:S02]  /*5fc0*/  SHFL.BFLY P2, R10, R9, R8, R7 ;  /* 0x0c000008090a7389 */ /* 0x0000640000040007 */
[----:B01----:R-:W-:Y:S01]  /*5fd0*/  ENDCOLLECTIVE ;  /* 0x000000000000791b */ /* 0x003fe20003800000 */
.L_x_1035:
[----:B------:R-:W-:-:S05]  /*5fe0*/  FADD.FTZ R13, R13, R12 ;  /* 0x0000000c0d0d7221 */ /* 0x000fca0000010000 */
[----:B------:R-:W-:Y:S02]  /*5ff0*/  MOV R9, R13 ;  /* 0x0000000d00097202 */ /* 0x000fe40000000f00 */
[----:B------:R-:W-:-:S07]  /*6000*/  MOV R15, R10 ;  /* 0x0000000a000f7202 */ /* 0x000fce0000000f00 */
[----:B------:R-:W-:Y:S05]  /*6010*/  WARPSYNC.COLLECTIVE R6, `(.L_x_1036) ;  /* 0x0000000006087348 */ /* 0x000fea0003c00000 */
[----:B------:R0:W1:Y:S02]  /*6020*/  SHFL.BFLY P2, R10, R9, R8, R7 ;  /* 0x0c000008090a7389 */ /* 0x0000640000040007 */
[----:B01----:R-:W-:Y:S01]  /*6030*/  ENDCOLLECTIVE ;  /* 0x000000000000791b */ /* 0x003fe20003800000 */
.L_x_1036:
[----:B------:R-:W-:Y:S01]  /*6040*/  FADD.FTZ R15, R14, R15 ;  /* 0x0000000f0e0f7221 */ /* 0x000fe20000010000 */
[----:B------:R-:W-:-:S04]  /*6050*/  HFMA2.MMA R8, -RZ, RZ, 0, 1.1920928955078125e-07 ;  /* 0x00000002ff087435 */ /* 0x000fc800000001ff */
[----:B------:R-:W-:Y:S01]  /*6060*/  MOV R9, R15 ;  /* 0x0000000f00097202 */ /* 0x000fe20000000f00 */
[----:B------:R-:W-:-:S07]  /*6070*/  IMAD.MOV.U32 R16, RZ, RZ, R10 ;  /* 0x000000ffff107224 */ /* 0x000fce00078e000a */
[----:B------:R-:W-:Y:S05]  /*6080*/  WARPSYNC.COLLECTIVE R6, `(.L_x_1037) ;  /* 0x0000000006087348 */ /* 0x000fea0003c00000 */
[----:B------:R0:W1:Y:S02]  /*6090*/  SHFL.BFLY P2, R10, R9, R8, R7 ;  /* 0x0c000008090a7389 */ /* 0x0000640000040007 */
[----:B01----:R-:W-:Y:S01]  /*60a0*/  ENDCOLLECTIVE ;  /* 0x000000000000791b */ /* 0x003fe20003800000 */
.L_x_1037:
[----:B------:R-:W-:-:S05]  /*60b0*/  FADD.FTZ R16, R13, R16 ;  /* 0x000000100d107221 */ /* 0x000fca0000010000 */
[----:B------:R-:W-:Y:S01]  /*60c0*/  MOV R9, R16 ;  /* 0x0000001000097202 */ /* 0x000fe20000000f00 */
[----:B------:R-:W-:-:S07]  /*60d0*/  IMAD.MOV.U32 R18, RZ, RZ, R10 ;  /* 0x000000ffff127224 */ /* 0x000fce00078e000a */
[----:B------:R-:W-:Y:S05]  /*60e0*/  WARPSYNC.COLLECTIVE R6, `(.L_x_1038) ;  /* 0x0000000006087348 */ /* 0x000fea0003c00000 */
[----:B------:R0:W1:Y:S02]  /*60f0*/  SHFL.BFLY P2, R10, R9, R8, R7 ;  /* 0x0c000008090a7389 */ /* 0x0000640000040007 */
[----:B01----:R-:W-:Y:S01]  /*6100*/  ENDCOLLECTIVE ;  /* 0x000000000000791b */ /* 0x003fe20003800000 */
.L_x_1038:
[----:B------:R-:W-:Y:S01]  /*6110*/  FADD.FTZ R18, R15, R18 ;  /* 0x000000120f127221 */ /* 0x000fe20000010000 */
[----:B------:R-:W-:-:S03]  /*6120*/  HFMA2.MMA R8, -RZ, RZ, 0, 5.9604644775390625e-08 ;  /* 0x00000001ff087435 */ /* 0x000fc600000001ff */
[----:B------:R-:W-:Y:S01]  /*6130*/  IMAD.MOV.U32 R9, RZ, RZ, R18 ;  /* 0x000000ffff097224 */ /* 0x000fe200078e0012 */
[----:B------:R-:W-:-:S07]  /*6140*/  MOV R11, R10 ;  /* 0x0000000a000b7202 */ /* 0x000fce0000000f00 */
[----:B------:R-:W-:Y:S05]  /*6150*/  WARPSYNC.COLLECTIVE R6, `(.L_x_1039) ;  /* 0x0000000006087348 */ /* 0x000fea0003c00000 */
[----:B------:R0:W1:Y:S02]  /*6160*/  SHFL.BFLY P2, R10, R9, R8, R7 ;  /* 0x0c000008090a7389 */ /* 0x0000640000040007 */
[----:B01----:R-:W-:Y:S01]  /*6170*/  ENDCOLLECTIVE ;  /* 0x000000000000791b */ /* 0x003fe20003800000 */
.L_x_1039:
[----:B------:R-:W-:-:S04]  /*6180*/  FADD.FTZ R11, R16, R11 ;  /* 0x0000000b100b7221 */ /* 0x000fc80000010000 */
[----:B------:R-:W-:Y:S01]  /*6190*/  IMAD.MOV.U32 R9, RZ, RZ, R11 ;  /* 0x000000ffff097224 */ /* 0x000fe200078e000b */
[----:B------:R-:W-:-:S07]  /*61a0*/  MOV R17, R10 ;  /* 0x0000000a00117202 */ /* 0x000fce0000000f00 */
[----:B------:R-:W-:Y:S05]  /*61b0*/  WARPSYNC.COLLECTIVE R6, `(.L_x_1040) ;  /* 0x0000000006087348 */ /* 0x000fea0003c00000 */
[----:B------:R0:W1:Y:S02]  /*61c0*/  SHFL.BFLY P2, R10, R9, R8, R7 ;  /* 0x0c000008090a7389 */ /* 0x0000640000040007 */
[----:B01----:R-:W-:Y:S01]  /*61d0*/  ENDCOLLECTIVE ;  /* 0x000000000000791b */ /* 0x003fe20003800000 */
.L_x_1040:
[----:B------:R-:W-:Y:S01]  /*61e0*/  FADD.FTZ R17, R18, R17 ;  /* 0x0000001112117221 */ /* 0x000fe20000010000 */
[----:B------:R-:W-:Y:S06]  /*61f0*/  BRA `(.L_x_1041) ;  /* 0xffffffe800c87947 */ /* 0x000fec000383ffff */
.L_x_1011:
[----:B------:R-:W-:Y:S01]  /*6200*/  HFMA2.MMA R8, -RZ, RZ, 0, 4.76837158203125e-07 ;  /* 0x00000008ff087435 */ /* 0x000fe200000001ff */
[----:B------:R-:W-:Y:S01]  /*6210*/  BSSY B0, `(.L_x_1042) ;  /* 0x0000007000007945 */ /* 0x000fe20003800000 */
[----:B---3--:R-:W-:Y:S01]  /*6220*/  MOV R9, R2 ;  /* 0x0000000200097202 */ /* 0x008fe20000000f00 */
[----:B------:R-:W-:Y:S01]  /*6230*/  IMAD.MOV.U32 R7, RZ, RZ, 0x101f ;  /* 0x0000101fff077424 */ /* 0x000fe200078e00ff */
[----:B------:R-:W-:-:S07]  /*6240*/  MOV R6, 0xffff ;  /* 0x0000ffff00067802 */ /* 0x000fce0000000f00 */
[----:B012-4-:R-:W-:Y:S05]  /*6250*/  WARPSYNC.COLLECTIVE R6, `(.L_x_1043) ;  /* 0x0000000006087348 */ /* 0x017fea0003c00000 */
[----:B------:R3:W0:Y:S02]  /*6260*/  SHFL.BFLY P2, R10, R9, R8, R7 ;  /* 0x0c000008090a7389 */ /* 0x0006240000040007 */
[----:B01234-:R-:W-:Y:S01]  /*6270*/  ENDCOLLECTIVE ;  /* 0x000000000000791b */ /* 0x01ffe20003800000 */
.L_x_1043:
[----:B------:R-:W-:Y:S05]  /*6280*/  BSYNC B0 ;  /* 0x0000000000007941 */ /* 0x000fea0003800000 */
.L_x_1042:
        /* <DEDUP_REMOVED lines=11> */
.L_x_1044:
        /* <DEDUP_REMOVED lines=14> */
.L_x_1045:
[----:B------:R-:W-:Y:S01]  /*6420*/  MOV R9, R4 ;  /* 0x0000000400097202 */ /* 0x000fe20000000f00 */
[----:B------:R-:W-:-:S07]  /*6430*/  IMAD.MOV.U32 R2, RZ, RZ, R10 ;  /* 0x000000ffff027224 */ /* 0x000fce00078e000a */
[----:B------:R-:W-:Y:S05]  /*6440*/  WARPSYNC.COLLECTIVE R6, `(.L_x_1046) ;  /* 0x0000000006087348 */ /* 0x000fea0003c00000 */
[----:B------:R0:W1:Y:S02]  /*6450*/  SHFL.BFLY P2, R10, R9, R8, R7 ;  /* 0x0c000008090a7389 */ /* 0x0000640000040007 */
[----:B01----:R-:W-:Y:S01]  /*6460*/  ENDCOLLECTIVE ;  /* 0x000000000000791b */ /* 0x003fe20003800000 */
.L_x_1046:
        /* <DEDUP_REMOVED lines=10> */
.L_x_1047:
[----:B------:R-:W-:Y:S02]  /*6510*/  @P0 LOP3.LUT R4, R4, R43, RZ, 0x3c, !PT ;  /* 0x0000002b04040212 */ /* 0x000fe400078e3cff */
[----:B------:R-:W-:Y:S01]  /*6520*/  MOV R9, R3 ;  /* 0x0000000300097202 */ /* 0x000fe20000000f00 */
[----:B------:R-:W-:-:S07]  /*6530*/  IMAD.MOV.U32 R5, RZ, RZ, R10 ;  /* 0x000000ffff057224 */ /* 0x000fce00078e000a */
[----:B------:R-:W-:Y:S05]  /*6540*/  WARPSYNC.COLLECTIVE R6, `(.L_x_1048) ;  /* 0x0000000006087348 */ /* 0x000fea0003c00000 */
[----:B------:R0:W1:Y:S02]  /*6550*/  SHFL.BFLY P2, R10, R9, R8, R7 ;  /* 0x0c000008090a7389 */ /* 0x0000640000040007 */
[----:B01----:R-:W-:Y:S01]  /*6560*/  ENDCOLLECTIVE ;  /* 0x000000000000791b */ /* 0x003fe20003800000 */
.L_x_1048:
        /* <DEDUP_REMOVED lines=11> */
.L_x_1049:
[----:B------:R-:W0:Y:S01]  /*6620*/  LDC.64 R2, c[0x0][0x220] ;  /* 0x00008800ff027b82 */ /* 0x000e220000000a00 */
[----:B------:R-:W-:Y:S01]  /*6630*/  MOV R9, R13 ;  /* 0x0000000d00097202 */ /* 0x000fe20000000f00 */
[----:B------:R-:W-:-:S07]  /*6640*/  IMAD.MOV.U32 R15, RZ, RZ, R10 ;  /* 0x000000ffff0f7224 */ /* 0x000fce00078e000a */
[----:B0-----:R-:W-:Y:S05]  /*6650*/  WARPSYNC.COLLECTIVE R6, `(.L_x_1050) ;  /* 0x0000000006087348 */ /* 0x001fea0003c00000 */
[----:B------:R1:W2:Y:S02]  /*6660*/  SHFL.BFLY P2, R10, R9, R8, R7 ;  /* 0x0c000008090a7389 */ /* 0x0002a40000040007 */
[----:B012---:R-:W-:Y:S01]  /*6670*/  ENDCOLLECTIVE ;  /* 0x000000000000791b */ /* 0x007fe20003800000 */
.L_x_1050:
        /* <DEDUP_REMOVED lines=11> */
.L_x_1051:
[----:B------:R-:W-:Y:S01]  /*6730*/  FADD.FTZ R13, R13, R14 ;  /* 0x0000000e0d0d7221 */ /* 0x000fe20000010000 */
[----:B------:R-:W-:Y:S01]  /*6740*/  IMAD.MOV.U32 R9, RZ, RZ, R17 ;  /* 0x000000ffff097224 */ /* 0x000fe200078e0011 */
[----:B------:R-:W-:-:S07]  /*6750*/  MOV R19, R10 ;  /* 0x0000000a00137202 */ /* 0x000fce0000000f00 */
[----:B------:R-:W-:Y:S05]  /*6760*/  WARPSYNC.COLLECTIVE R6, `(.L_x_1052) ;  /* 0x0000000006087348 */ /* 0x000fea0003c00000 */
[----:B------:R0:W1:Y:S02]  /*6770*/  SHFL.BFLY P2, R10, R9, R8, R7 ;  /* 0x0c000008090a7389 */ /* 0x0000640000040007 */
[----:B01----:R-:W-:Y:S01]  /*6780*/  ENDCOLLECTIVE ;  /* 0x000000000000791b */ /* 0x003fe20003800000 */
.L_x_1052:
[----:B------:R-:W-:-:S05]  /*6790*/  FADD.FTZ R19, R19, R16 ;  /* 0x0000001013137221 */ /* 0x000fca0000010000 */
[----:B------:R-:W-:Y:S01]  /*67a0*/  MOV R9, R19 ;  /* 0x0000001300097202 */ /* 0x000fe20000000f00 */
[----:B------:R-:W-:Y:S01]  /*67b0*/  IMAD.MOV.U32 R8, RZ, RZ, 0x4 ;  /* 0x00000004ff087424 */ /* 0x000fe200078e00ff */
[----:B------:R-:W-:-:S07]  /*67c0*/  MOV R18, R10 ;  /* 0x0000000a00127202 */ /* 0x000fce0000000f00 */
[----:B------:R-:W-:Y:S05]  /*67d0*/  WARPSYNC.COLLECTIVE R6, `(.L_x_1053) ;  /* 0x0000000006087348 */ /* 0x000fea0003c00000 */
[----:B------:R0:W1:Y:S02]  /*67e0*/  SHFL.BFLY P2, R10, R9, R8, R7 ;  /* 0x0c000008090a7389 */ /* 0x0000640000040007 */
[----:B01----:R-:W-:Y:S01]  /*67f0*/  ENDCOLLECTIVE ;  /* 0x000000000000791b */ /* 0x003fe20003800000 */
.L_x_1053:
[----:B------:R-:W-:-:S05]  /*6800*/  FADD.FTZ R18, R18, R17 ;  /* 0x0000001112127221 */ /* 0x000fca0000010000 */
[----:B------:R-:W-:Y:S02]  /*6810*/  MOV R9, R18 ;  /* 0x0000001200097202 */ /* 0x000fe40000000f00 */
[----:B------:R-:W-:-:S07]  /*6820*/  MOV R16, R10 ;  /* 0x0000000a00107202 */ /* 0x000fce0000000f00 */
[----:B------:R-:W-:Y:S05]  /*6830*/  WARPSYNC.COLLECTIVE R6, `(.L_x_1054) ;  /* 0x0000000006087348 */ /* 0x000fea0003c00000 */
[----:B------:R0:W1:Y:S02]  /*6840*/  SHFL.BFLY P2, R10, R9, R8, R7 ;  /* 0x0c000008090a7389 */ /* 0x0000640000040007 */
[----:B01----:R-:W-:Y:S01]  /*6850*/  ENDCOLLECTIVE ;  /* 0x000000000000791b */ /* 0x003fe20003800000 */
.L_x_1054:
[----:B------:R-:W-:Y:S01]  /*6860*/  FADD.FTZ R17, R19, R16 ;  /* 0x0000001013117221 */ /* 0x000fe20000010000 */
[----:B------:R-:W-:-:S03]  /*6870*/  HFMA2.MMA R8, -RZ, RZ, 0, 1.1920928955078125e-07 ;  /* 0x00000002ff087435 */ /* 0x000fc600000001ff */
[----:B------:R-:W-:Y:S02]  /*6880*/  IMAD.MOV.U32 R9, RZ, RZ, R17 ;  /* 0x000000ffff097224 */ /* 0x000fe400078e0011 */
[----:B------:R-:W-:-:S07]  /*6890*/  IMAD.MOV.U32 R21, RZ, RZ, R10 ;  /* 0x000000ffff157224 */ /* 0x000fce00078e000a */
[----:B------:R-:W-:Y:S05]  /*68a0*/  WARPSYNC.COLLECTIVE R6, `(.L_x_1055) ;  /* 0x0000000006087348 */ /* 0x000fea0003c00000 */
[----:B------:R0:W1:Y:S02]  /*68b0*/  SHFL.BFLY P2, R10, R9, R8, R7 ;  /* 0x0c000008090a7389 */ /* 0x0000640000040007 */
[----:B01----:R-:W-:Y:S01]  /*68c0*/  ENDCOLLECTIVE ;  /* 0x000000000000791b */ /* 0x003fe20003800000 */
.L_x_1055:
[----:B------:R-:W-:-:S04]  /*68d0*/  FADD.FTZ R21, R18, R21 ;  /* 0x0000001512157221 */ /* 0x000fc80000010000 */
[----:B------:R-:W-:Y:S01]  /*68e0*/  IMAD.MOV.U32 R9, RZ, RZ, R21 ;  /* 0x000000ffff097224 */ /* 0x000fe200078e0015 */
[----:B------:R-:W-:-:S07]  /*68f0*/  MOV R16, R10 ;  /* 0x0000000a00107202 */ /* 0x000fce0000000f00 */
[----:B------:R-:W-:Y:S05]  /*6900*/  WARPSYNC.COLLECTIVE R6, `(.L_x_1056) ;  /* 0x0000000006087348 */ /* 0x000fea0003c00000 */
[----:B------:R0:W1:Y:S02]  /*6910*/  SHFL.BFLY P2, R10, R9, R8, R7 ;  /* 0x0c000008090a7389 */ /* 0x0000640000040007 */
[----:B01----:R-:W-:Y:S01]  /*6920*/  ENDCOLLECTIVE ;  /* 0x000000000000791b */ /* 0x003fe20003800000 */
.L_x_1056:
[----:B------:R-:W-:Y:S01]  /*6930*/  FADD.FTZ R16, R17, R16 ;  /* 0x0000001011107221 */ /* 0x000fe20000010000 */
[----:B------:R-:W-:-:S03]  /*6940*/  HFMA2.MMA R8, -RZ, RZ, 0, 5.9604644775390625e-08 ;  /* 0x00000001ff087435 */ /* 0x000fc600000001ff */
[----:B------:R-:W-:Y:S01]  /*6950*/  IMAD.MOV.U32 R9, RZ, RZ, R16 ;  /* 0x000000ffff097224 */ /* 0x000fe200078e0010 */
[----:B------:R-:W-:-:S07]  /*6960*/  MOV R4, R10 ;  /* 0x0000000a00047202 */ /* 0x000fce0000000f00 */
[----:B------:R-:W-:Y:S05]  /*6970*/  WARPSYNC.COLLECTIVE R6, `(.L_x_1057) ;  /* 0x0000000006087348 */ /* 0x000fea0003c00000 */
[----:B------:R0:W1:Y:S02]  /*6980*/  SHFL.BFLY P2, R10, R9, R8, R7 ;  /* 0x0c000008090a7389 */ /* 0x0000640000040007 */
[----:B01----:R-:W-:Y:S01]  /*6990*/  ENDCOLLECTIVE ;  /* 0x000000000000791b */ /* 0x003fe20003800000 */
.L_x_1057:
[----:B------:R-:W-:Y:S02]  /*69a0*/  FADD.FTZ R17, R21, R4 ;  /* 0x0000000415117221 */ /* 0x000fe40000010000 */
[----:B------:R-:W0:Y:S02]  /*69b0*/  LDC.64 R4, c[0x0][0x218] ;  /* 0x00008600ff047b82 */ /* 0x000e240000000a00 */
[----:B------:R-:W-:Y:S01]  /*69c0*/  IMAD.MOV.U32 R9, RZ, RZ, R17 ;  /* 0x000000ffff097224 */ /* 0x000fe200078e0011 */
[----:B------:R-:W-:-:S07]  /*69d0*/  MOV R19, R10 ;  /* 0x0000000a00137202 */ /* 0x000fce0000000f00 */
[----:B0-----:R-:W-:Y:S05]  /*69e0*/  WARPSYNC.COLLECTIVE R6, `(.L_x_1058) ;  /* 0x0000000006087348 */ /* 0x001fea0003c00000 */
[----:B------:R1:W2:Y:S02]  /*69f0*/  SHFL.BFLY P2, R10, R9, R8, R7 ;  /* 0x0c000008090a7389 */ /* 0x0002a40000040007 */
[----:B012---:R-:W-:Y:S01]  /*6a00*/  ENDCOLLECTIVE ;  /* 0x000000000000791b */ /* 0x007fe20003800000 */
.L_x_1058:
        /* <DEDUP_REMOVED lines=8> */
.L_x_1059:
[----:B------:R-:W-:Y:S01]  /*6a90*/  FADD.FTZ R17, R17, R18 ;  /* 0x0000001211117221 */ /* 0x000fe20000010000 */
[----:B------:R-:W-:Y:S02]  /*6aa0*/  MOV R9, R22 ;  /* 0x0000001600097202 */ /* 0x000fe40000000f00 */
[----:B------:R-:W-:-:S07]  /*6ab0*/  MOV R21, R10 ;  /* 0x0000000a00157202 */ /* 0x000fce0000000f00 */
[----:B------:R-:W-:Y:S05]  /*6ac0*/  WARPSYNC.COLLECTIVE R6, `(.L_x_1060) ;  /* 0x0000000006087348 */ /* 0x000fea0003c00000 */
[----:B------:R0:W1:Y:S02]  /*6ad0*/  SHFL.BFLY P2, R10, R9, R8, R7 ;  /* 0x0c000008090a7389 */ /* 0x0000640000040007 */
[----:B01----:R-:W-:Y:S01]  /*6ae0*/  ENDCOLLECTIVE ;  /* 0x000000000000791b */ /* 0x003fe20003800000 */
.L_x_1060:
        /* <DEDUP_REMOVED lines=8> */
.L_x_1061:
[----:B------:R-:W-:-:S05]  /*6b70*/  FADD.FTZ R25, R25, R22 ;  /* 0x0000001619197221 */ /* 0x000fca0000010000 */
[----:B------:R-:W-:Y:S01]  /*6b80*/  MOV R9, R25 ;  /* 0x0000001900097202 */ /* 0x000fe20000000f00 */
[----:B------:R-:W-:-:S07]  /*6b90*/  IMAD.MOV.U32 R20, RZ, RZ, R10 ;  /* 0x000000ffff147224 */ /* 0x000fce00078e000a */
[----:B------:R-:W-:Y:S05]  /*6ba0*/  WARPSYNC.COLLECTIVE R6, `(.L_x_1062) ;  /* 0x0000000006087348 */ /* 0x000fea0003c00000 */
[----:B------:R0:W1:Y:S02]  /*6bb0*/  SHFL.BFLY P2, R10, R9, R8, R7 ;  /* 0x0c000008090a7389 */ /* 0x0000640000040007 */
[----:B01----:R-:W-:Y:S01]  /*6bc0*/  ENDCOLLECTIVE ;  /* 0x000000000000791b */ /* 0x003fe20003800000 */
.L_x_1062:
        /* <DEDUP_REMOVED lines=11> */
.L_x_1063:
[----:B------:R0:W1:Y:S04]  /*6c80*/  @P0 LDS R28, [R21] ;  /* 0x00000000151c0984 */ /* 0x0000680000000800 */
[----:B------:R0:W2:Y:S01]  /*6c90*/  @P0 LDS R29, [R21+0x780] ;  /* 0x00078000151d0984 */ /* 0x0000a20000000800 */
[----:B------:R-:W-:Y:S02]  /*6ca0*/  MOV R9, R24 ;  /* 0x0000001800097202 */ /* 0x000fe40000000f00 */
[----:B------:R-:W-:-:S07]  /*6cb0*/  MOV R23, R10 ;  /* 0x0000000a00177202 */ /* 0x000fce0000000f00 */
[----:B012---:R-:W-:Y:S05]  /*6cc0*/  WARPSYNC.COLLECTIVE R6, `(.L_x_1064) ;  /* 0x0000000006087348 */ /* 0x007fea0003c00000 */
[----:B------:R3:W4:Y:S02]  /*6cd0*/  SHFL.BFLY P2, R10, R9, R8, R7 ;  /* 0x0c000008090a7389 */ /* 0x0007240000040007 */
[----:B01234-:R-:W-:Y:S01]  /*6ce0*/  ENDCOLLECTIVE ;  /* 0x000000000000791b */ /* 0x01ffe20003800000 */
.L_x_1064:
        /* <DEDUP_REMOVED lines=10> */
.L_x_1065:
[----:B------:R-:W-:Y:S01]  /*6d90*/  FADD.FTZ R24, R24, R25 ;  /* 0x0000001918187221 */ /* 0x000fe20000010000 */
[----:B------:R-:W-:-:S04]  /*6da0*/  @!P0 F2FP.BF16.F32.PACK_AB R11, RZ, R13 ;  /* 0x0000000dff0b823e */ /* 0x000fc800000010ff */
[----:B------:R-:W-:Y:S02]  /*6db0*/  MOV R9, R24 ;  /* 0x0000001800097202 */ /* 0x000fe40000000f00 */
[----:B------:R-:W-:-:S07]  /*6dc0*/  MOV R23, R10 ;  /* 0x0000000a00177202 */ /* 0x000fce0000000f00 */
[----:B------:R-:W-:Y:S05]  /*6dd0*/  WARPSYNC.COLLECTIVE R6, `(.L_x_1066) ;  /* 0x0000000006087348 */ /* 0x000fea0003c00000 */
[----:B------:R0:W1:Y:S02]  /*6de0*/  SHFL.BFLY P2, R10, R9, R8, R7 ;  /* 0x0c000008090a7389 */ /* 0x0000640000040007 */
[----:B01----:R-:W-:Y:S01]  /*6df0*/  ENDCOLLECTIVE ;  /* 0x000000000000791b */ /* 0x003fe20003800000 */
.L_x_1066:
[----:B------:R-:W-:Y:S01]  /*6e00*/  HFMA2.MMA R8, -RZ, RZ, 0, 4.76837158203125e-07 ;  /* 0x00000008ff087435 */ /* 0x000fe200000001ff */
[----:B------:R-:W-:Y:S01]  /*6e10*/  MOV R9, R26 ;  /* 0x0000001a00097202 */ /* 0x000fe20000000f00 */
[----:B------:R-:W-:-:S09]  /*6e20*/  IMAD.MOV.U32 R25, RZ, RZ, R10 ;  /* 0x000000ffff197224 */ /* 0x000fd200078e000a */
[----:B------:R-:W-:Y:S05]  /*6e30*/  WARPSYNC.COLLECTIVE R6, `(.L_x_1067) ;  /* 0x0000000006087348 */ /* 0x000fea0003c00000 */
[----:B------:R0:W1:Y:S02]  /*6e40*/  SHFL.BFLY P2, R10, R9, R8, R7 ;  /* 0x0c000008090a7389 */ /* 0x0000640000040007 */
[----:B01----:R-:W-:Y:S01]  /*6e50*/  ENDCOLLECTIVE ;  /* 0x000000000000791b */ /* 0x003fe20003800000 */
.L_x_1067:
[----:B------:R-:W-:Y:S01]  /*6e60*/  MOV R9, R27 ;  /* 0x0000001b00097202 */ /* 0x000fe20000000f00 */
[----:B------:R-:W-:-:S07]  /*6e70*/  IMAD.MOV.U32 R31, RZ, RZ, R10 ;  /* 0x000000ffff1f7224 */ /* 0x000fce00078e000a */
[----:B------:R-:W-:Y:S05]  /*6e80*/  WARPSYNC.COLLECTIVE R6, `(.L_x_1068) ;  /* 0x0000000006087348 */ /* 0x000fea0003c00000 */
[----:B------:R0:W1:Y:S02]  /*6e90*/  SHFL.BFLY P2, R10, R9, R8, R7 ;  /* 0x0c000008090a7389 */ /* 0x0000640000040007 */
[----:B01----:R-:W-:Y:S01]  /*6ea0*/  ENDCOLLECTIVE ;  /* 0x000000000000791b */ /* 0x003fe20003800000 */
.L_x_1068:
[----:B------:R-:W-:Y:S01]  /*6eb0*/  FADD.FTZ R31, R31, R26 ;  /* 0x0000001a1f1f7221 */ /* 0x000fe20000010000 */
[----:B------:R-:W-:-:S04]  /*6ec0*/  HFMA2.MMA R8, -RZ, RZ, 0, 2.384185791015625e-07 ;  /* 0x00000004ff087435 */ /* 0x000fc800000001ff */
[----:B------:R-:W-:Y:S01]  /*6ed0*/  MOV R9, R31 ;  /* 0x0000001f00097202 */ /* 0x000fe20000000f00 */
[----:B------:R-:W-:-:S07]  /*6ee0*/  IMAD.MOV.U32 R28, RZ, RZ, R10 ;  /* 0x000000ffff1c7224 */ /* 0x000fce00078e000a */
[----:B------:R-:W-:Y:S05]  /*6ef0*/  WARPSYNC.COLLECTIVE R6, `(.L_x_1069) ;  /* 0x0000000006087348 */ /* 0x000fea0003c00000 */
[----:B------:R0:W1:Y:S02]  /*6f00*/  SHFL.BFLY P2, R10, R9, R8, R7 ;  /* 0x0c000008090a7389 */ /* 0x0000640000040007 */
[----:B01----:R-:W-:Y:S01]  /*6f10*/  ENDCOLLECTIVE ;  /* 0x000000000000791b */ /* 0x003fe20003800000 */
.L_x_1069:
[----:B------:R-:W-:-:S05]  /*6f20*/  FADD.FTZ R28, R28, R27 ;  /* 0x0000001b1c1c7221 */ /* 0x000fca0000010000 */
[----:B------:R-:W-:Y:S01]  /*6f30*/  MOV R9, R28 ;  /* 0x0000001c00097202 */ /* 0x000fe20000000f00 */
[----:B------:R-:W-:-:S07]  /*6f40*/  IMAD.MOV.U32 R26, RZ, RZ, R10 ;  /* 0x000000ffff1a7224 */ /* 0x000fce00078e000a */
[----:B------:R-:W-:Y:S05]  /*6f50*/  WARPSYNC.COLLECTIVE R6, `(.L_x_1070) ;  /* 0x0000000006087348 */ /* 0x000fea0003c00000 */
[----:B------:R0:W1:Y:S02]  /*6f60*/  SHFL.BFLY P2, R10, R9, R8, R7 ;  /* 0x0c000008090a7389 */ /* 0x0000640000040007 */
[----:B01----:R-:W-:Y:S01]  /*6f70*/  ENDCOLLECTIVE ;  /* 0x000000000000791b */ /* 0x003fe20003800000 */
.L_x_1070:
[----:B------:R-:W-:Y:S01]  /*6f80*/  FADD.FTZ R26, R31, R26 ;  /* 0x0000001a1f1a7221 */ /* 0x000fe20000010000 */
[----:B------:R-:W-:-:S03]  /*6f90*/  HFMA2.MMA R8, -RZ, RZ, 0, 1.1920928955078125e-07 ;  /* 0x00000002ff087435 */ /* 0x000fc600000001ff */
[----:B------:R-:W-:Y:S01]  /*6fa0*/  IMAD.MOV.U32 R9, RZ, RZ, R26 ;  /* 0x000000ffff097224 */ /* 0x000fe200078e001a */
[----:B------:R-:W-:-:S07]  /*6fb0*/  MOV R27, R10 ;  /* 0x0000000a001b7202 */ /* 0x000fce0000000f00 */
[----:B------:R-:W-:Y:S05]  /*6fc0*/  WARPSYNC.COLLECTIVE R6, `(.L_x_1071) ;  /* 0x0000000006087348 */ /* 0x000fea0003c00000 */
[----:B------:R0:W1:Y:S02]  /*6fd0*/  SHFL.BFLY P2, R10, R9, R8, R7 ;  /* 0x0c000008090a7389 */ /* 0x0000640000040007 */
[----:B01----:R-:W-:Y:S01]  /*6fe0*/  ENDCOLLECTIVE ;  /* 0x000000000000791b */ /* 0x003fe20003800000 */
.L_x_1071:
[----:B------:R-:W-:-:S05]  /*6ff0*/  FADD.FTZ R21, R28, R27 ;  /* 0x0000001b1c157221 */ /* 0x000fca0000010000 */
[----:B------:R-:W-:Y:S02]  /*7000*/  MOV R9, R21 ;  /* 0x0000001500097202 */ /* 0x000fe40000000f00 */
[----:B------:R-:W-:-:S07]  /*7010*/  MOV R29, R10 ;  /* 0x0000000a001d7202 */ /* 0x000fce0000000f00 */
[----:B------:R-:W-:Y:S05]  /*7020*/  WARPSYNC.COLLECTIVE R6, `(.L_x_1072) ;  /* 0x0000000006087348 */ /* 0x000fea0003c00000 */
[----:B------:R0:W1:Y:S02]  /*7030*/  SHFL.BFLY P2, R10, R9, R8, R7 ;  /* 0x0c000008090a7389 */ /* 0x0000640000040007 */
[----:B01----:R-:W-:Y:S01]  /*7040*/  ENDCOLLECTIVE ;  /* 0x000000000000791b */ /* 0x003fe20003800000 */
.L_x_1072:
        /* <DEDUP_REMOVED lines=21> */
.L_x_1073:
        /* <DEDUP_REMOVED lines=11> */
.L_x_1074:
[----:B------:R-:W-:Y:S01]  /*7250*/  FADD.FTZ R13, R26, R13 ;  /* 0x0000000d1a0d7221 */ /* 0x000fe20000010000 */
[----:B------:R-:W-:Y:S06]  /*7260*/  BRA `(.L_x_1075) ;  /* 0xffffffe400147947 */ /* 0x000fec000383ffff */
.L_x_1076:
        /* <DEDUP_REMOVED lines=9> */
.L_x_3914:


//--------------------- .text._ZN13group_norm_v218gn_bwd_cuda_kernelI13__nv_bfloat16Li480ELi3ELi16ELi120ELi256ELb1ELb1ELi4ELi960ELi960ELi4ELb1ELi4ELb0ELb0ELNS_15WgradSyncMethodE3ENS_16CompileConditionILi900EEEEEvPT_S6_S6_PKS5_S8_S8_S8_PKfflPfPj --------------------------
	.section	.text._ZN13group_norm_v218gn_bwd_cuda_kernelI13__nv_bfloat16Li480ELi3ELi16ELi120ELi256ELb1ELb1ELi4ELi960ELi960ELi4ELb1ELi4ELb0ELb0ELNS_15WgradSyncMethodE3ENS_16CompileConditionILi900EEEEEvPT_S6_S6_PKS5_S8_S8_S8_PKfflPfPj,"ax",@progbits
	.align	128
        .global         _ZN13group_norm_v218gn_bwd_cuda_kernelI13__nv_bfloat16Li480ELi3ELi16ELi120ELi256ELb1ELb1ELi4ELi960ELi960ELi4ELb1ELi4ELb0ELb0ELNS_15WgradSyncMethodE3ENS_16CompileConditionILi900EEEEEvPT_S6_S6_PKS5_S8_S8_S8_PKfflPfPj
        .type           _ZN13group_norm_v218gn_bwd_cuda_kernelI13__nv_bfloat16Li480ELi3ELi16ELi120ELi256ELb1ELb1ELi4ELi960ELi960ELi4ELb1ELi4ELb0ELb0ELNS_15WgradSyncMethodE3ENS_16CompileConditionILi900EEEEEvPT_S6_S6_PKS5_S8_S8_S8_PKfflPfPj,@function
        .size           _ZN13group_norm_v218gn_bwd_cuda_kernelI13__nv_bfloat16Li480ELi3ELi16ELi120ELi256ELb1ELb1ELi4ELi960ELi960ELi4ELb1ELi4ELb0ELb0ELNS_15WgradSyncMethodE3ENS_16CompileConditionILi900EEEEEvPT_S6_S6_PKS5_S8_S8_S8_PKfflPfPj,(.L_x_3915 - _ZN13group_norm_v218gn_bwd_cuda_kernelI13__nv_bfloat16Li480ELi3ELi16ELi120ELi256ELb1ELb1ELi4ELi960ELi960ELi4ELb1ELi4ELb0ELb0ELNS_15WgradSyncMethodE3ENS_16CompileConditionILi900EEEEEvPT_S6_S6_PKS5_S8_S8_S8_PKfflPfPj)
        .other          _ZN13group_norm_v218gn_bwd_cuda_kernelI13__nv_bfloat16Li480ELi3ELi16ELi120ELi256ELb1ELb1ELi4ELi960ELi960ELi4ELb1ELi4ELb0ELb0ELNS_15WgradSyncMethodE3ENS_16CompileConditionILi900EEEEEvPT_S6_S6_PKS5_S8_S8_S8_PKfflPfPj,@"STO_CUDA_ENTRY STV_DEFAULT"
_ZN13group_norm_v218gn_bwd_cuda_kernelI13__nv_bfloat16Li480ELi3ELi16ELi120ELi256ELb1ELb1ELi4ELi960ELi960ELi4ELb1ELi4ELb0ELb0ELNS_15WgradSyncMethodE3ENS_16CompileConditionILi900EEEEEvPT_S6_S6_PKS5_S8_S8_S8_PKfflPfPj:
.text._ZN13group_norm_v218gn_bwd_cuda_kernelI13__nv_bfloat16Li480ELi3ELi16ELi120ELi256ELb1ELb1ELi4ELi960ELi960ELi4ELb1ELi4ELb0ELb0ELNS_15WgradSyncMethodE3ENS_16CompileConditionILi900EEEEEvPT_S6_S6_PKS5_S8_S8_S8_PKfflPfPj:
[----:B------:R-:W0:Y:S08]  /*0000*/  LDC R1, c[0x0][0x28] ;  /* 0x00000a00ff017b82 */ /* 0x000e300000000800 */
[----:B------:R-:W1:Y:S01]  /*0010*/  S2UR UR6, SR_CTAID.Y ;  /* 0x00000000000679c3 */ /* 0x000e620000002600 */
[----:B------:R-:W-:Y:S01]  /*0020*/  ULDC.64 UR10, c[0x0][0x258] ;  /* 0x00009600000a7ab9 */ /* 0x000fe20000000a00 */
[----:B------:R-:W-:Y:S01]  /*0030*/  ULDC.64 UR14, c[0x0][0x208] ;  /* 0x00008200000e7ab9 */ /* 0x000fe20000000a00 */
[----:B------:R-:W-:Y:S01]  /*0040*/  USHF.L.U32 UR13, UR10, 0x1, URZ ;  /* 0x000000010a0d7899 */ /* 0x000fe2000800063f */
[----:B0-----:R-:W-:Y:S01]  /*0050*/  IADD3 R1, R1, -0x58, RZ ;  /* 0xffffffa801017810 */ /* 0x001fe20007ffe0ff */
[----:B------:R-:W-:Y:S01]  /*0060*/  USHF.L.U64.HI UR11, UR10, 0x1, UR11 ;  /* 0x000000010a0b7899 */ /* 0x000fe2000801020b */
[----:B------:R-:W-:-:S02]  /*0070*/  UMOV UR5, URZ ;  /* 0x0000003f00057c82 */ /* 0x000fc40008000000 */
[----:B------:R-:W0:Y:S01]  /*0080*/  S2UR UR16, SR_CTAID.X ;  /* 0x00000000001079c3 */ /* 0x000e220000002500 */
        /* <DEDUP_REMOVED lines=23> */
.L_x_1079:
[----:B------:R-:W2:Y:S04]  /*0200*/  LD.E.STRONG.GPU R0, desc[UR14][R2.64] ;  /* 0x0000000e02007980 */ /* 0x000ea8000c10f900 */
[----:B--2---:R-:W-:Y:S01]  /*0210*/  CCTL.IVALL ;  /* 0x00000000ff00798f */ /* 0x004fe20002000000 */
[----:B------:R-:W-:Y:S05]  /*0220*/  YIELD ;  /* 0x0000000000007946 */ /* 0x000fea0003800000 */
[----:B-----5:R-:W-:-:S04]  /*0230*/  LOP3.LUT R0, R0, R5, RZ, 0x3c, !PT ;  /* 0x0000000500007212 */ /* 0x020fc800078e3cff */
[----:B------:R-:W-:-:S13]  /*0240*/  ISETP.GT.AND P0, PT, R0, -0x1, PT ;  /* 0xffffffff0000780c */ /* 0x000fda0003f04270 */
[----:B------:R-:W-:Y:S05]  /*0250*/  @P0 BRA `(.L_x_1079) ;  /* 0xfffffffc00e80947 */ /* 0x000fea000383ffff */
.L_x_1078:
[----:B------:R-:W-:Y:S05]  /*0260*/  WARPSYNC.ALL ;  /* 0x0000000000007948 */ /* 0x000fea0003800000 */
[----:B------:R-:W-:Y:S06]  /*0270*/  BAR.SYNC.DEFER_BLOCKING 0x0 ;  /* 0x0000000000007b1d */ /* 0x000fec0000010000 */
[----:B------:R-:W-:Y:S05]  /*0280*/  BRA `(.L_x_1080) ;  /* 0x0000003800287947 */ /* 0x000fea0003800000 */
.L_x_1077:
[----:B------:R-:W0:Y:S01]  /*0290*/  S2R R11, SR_TID.X ;  /* 0x00000000000b7919 */ /* 0x000e220000002100 */
[----:B------:R-:W-:Y:S02]  /*02a0*/  MOV R0, 0x400 ;  /* 0x0000040000007802 */ /* 0x000fe40000000f00 */
[----:B------:R-:W-:Y:S02]  /*02b0*/  CS2R R24, SRZ ;  /* 0x0000000000187805 */ /* 0x000fe4000001ff00 */
[----:B------:R-:W-:Y:S01]  /*02c0*/  CS2R R22, SRZ ;  /* 0x0000000000167805 */ /* 0x000fe2000001ff00 */
[----:B------:R-:W1:Y:S01]  /*02d0*/  S2R R9, SR_CgaCtaId ;  /* 0x0000000000097919 */ /* 0x000e620000008800 */
[----:B------:R-:W-:Y:S01]  /*02e0*/  IADD3 R0, R0, 0x3c00, RZ ;  /* 0x00003c0000007810 */ /* 0x000fe20007ffe0ff */
[----:B------:R-:W-:Y:S01]  /*02f0*/  UMOV UR4, URZ ;  /* 0x0000003f00047c82 */ /* 0x000fe20008000000 */
[----:B0-----:R-:W-:Y:S01]  /*0300*/  VIADD R5, R11, 0x1e0 ;  /* 0x000001e00b057836 */ /* 0x001fe20000000000 */
[----:B------:R-:W-:-:S02]  /*0310*/  SHF.R.S32.HI R3, RZ, 0x1f, R11 ;  /* 0x0000001fff037819 */ /* 0x000fc4000001140b */
[----:B-1----:R-:W-:Y:S02]  /*0320*/  LEA R2, R9, R0, 0x18 ;  /* 0x0000000009027211 */ /* 0x002fe400078ec0ff */
[----:B------:R-:W-:Y:S02]  /*0330*/  LEA.HI R4, R3, R11, RZ, 0x2 ;  /* 0x0000000b03047211 */ /* 0x000fe400078f10ff */
[----:B------:R-:W-:Y:S02]  /*0340*/  SHF.R.S32.HI R6, RZ, 0x1f, R5 ;  /* 0x0000001fff067819 */ /* 0x000fe40000011405 */
[----:B------:R-:W-:Y:S02]  /*0350*/  SHF.R.S32.HI R12, RZ, 0x2, R4 ;  /* 0x00000002ff0c7819 */ /* 0x000fe40000011404 */
[CC--:B------:R-:W-:Y:S02]  /*0360*/  LEA.HI R7, R6.reuse, R5.reuse, RZ, 0x2 ;  /* 0x0000000506077211 */ /* 0x0c0fe400078f10ff */
[----:B------:R-:W-:Y:S01]  /*0370*/  LEA.HI R6, R6, R5, RZ, 0x4 ;  /* 0x0000000506067211 */ /* 0x000fe200078f20ff */
[----:B------:R-:W-:Y:S01]  /*0380*/  VIADD R0, R12, 0xf0 ;  /* 0x000000f00c007836 */ /* 0x000fe20000000000 */
[----:B------:R-:W-:-:S02]  /*0390*/  SHF.R.S32.HI R10, RZ, 0x2, R7 ;  /* 0x00000002ff0a7819 */ /* 0x000fc40000011407 */
[----:B------:R-:W-:Y:S02]  /*03a0*/  LOP3.LUT R8, R7, 0xfffffffc, RZ, 0xc0, !PT ;  /* 0xfffffffc07087812 */ /* 0x000fe400078ec0ff */
[----:B------:R-:W-:Y:S01]  /*03b0*/  IADD3 R7, R10, 0xf0, RZ ;  /* 0x000000f00a077810 */ /* 0x000fe20007ffe0ff */
[----:B------:R0:W-:Y:S01]  /*03c0*/  STL [R1+0x30], R10 ;  /* 0x0000300a01007387 */ /* 0x0001e20000100800 */
[----:B------:R-:W-:Y:S02]  /*03d0*/  IADD3 R8, R5, -R8, RZ ;  /* 0x8000000805087210 */ /* 0x000fe40007ffe0ff */
[----:B------:R-:W-:Y:S02]  /*03e0*/  LOP3.LUT R4, R4, 0xfffffffc, RZ, 0xc0, !PT ;  /* 0xfffffffc04047812 */ /* 0x000fe400078ec0ff */
[----:B------:R-:W-:Y:S02]  /*03f0*/  SHF.R.S32.HI R5, RZ, 0x1f, R0 ;  /* 0x0000001fff057819 */ /* 0x000fe40000011400 */
[----:B------:R-:W-:Y:S01]  /*0400*/  LEA.HI R3, R3, R11, RZ, 0x4 ;  /* 0x0000000b03037211 */ /* 0x000fe200078f20ff */
[----:B------:R-:W-:Y:S01]  /*0410*/  IMAD.IADD R4, R11, 0x1, -R4 ;  /* 0x000000010b047824 */ /* 0x000fe200078e0a04 */
[----:B------:R-:W-:-:S02]  /*0420*/  LEA.HI R5, R5, R0, RZ, 0x2 ;  /* 0x0000000005057211 */ /* 0x000fc400078f10ff */
[----:B0-----:R-:W-:Y:S02]  /*0430*/  SHF.R.S32.HI R10, RZ, 0x1f, R7 ;  /* 0x0000001fff0a7819 */ /* 0x001fe40000011407 */
[----:B------:R-:W-:Y:S02]  /*0440*/  SHF.R.U32.HI R3, RZ, 0x4, R3 ;  /* 0x00000004ff037819 */ /* 0x000fe40000011603 */
[----:B------:R-:W-:Y:S02]  /*0450*/  LEA.HI R10, R10, R7, RZ, 0x2 ;  /* 0x000000070a0a7211 */ /* 0x000fe400078f10ff */
[----:B------:R-:W-:Y:S02]  /*0460*/  SHF.R.U32.HI R5, RZ, 0x2, R5 ;  /* 0x00000002ff057819 */ /* 0x000fe40000011605 */
[----:B------:R-:W-:Y:S02]  /*0470*/  SHF.R.U32.HI R7, RZ, 0x4, R6 ;  /* 0x00000004ff077819 */ /* 0x000fe40000011606 */
[----:B------:R-:W-:-:S02]  /*0480*/  LOP3.LUT R0, R4, 0x3, R3, 0x78, !PT ;  /* 0x0000000304007812 */ /* 0x000fc400078e7803 */
[----:B------:R-:W-:Y:S02]  /*0490*/  SHF.R.U32.HI R9, RZ, 0x2, R10 ;  /* 0x00000002ff097819 */ /* 0x000fe4000001160a */
[----:B------:R-:W-:Y:S01]  /*04a0*/  LOP3.LUT R4, R4, 0x3, R5, 0x78, !PT ;  /* 0x0000000304047812 */ /* 0x000fe200078e7805 */
[----:B------:R0:W-:Y:S01]  /*04b0*/  STL [R1+0x40], R0 ;  /* 0x0000400001007387 */ /* 0x0001e20000100800 */
[----:B------:R-:W-:-:S03]  /*04c0*/  LOP3.LUT R3, R8, 0x3, R7, 0x78, !PT ;  /* 0x0000000308037812 */ /* 0x000fc600078e7807 */
[----:B------:R1:W-:Y:S04]  /*04d0*/  STL [R1+0x3c], R4 ;  /* 0x00003c0401007387 */ /* 0x0003e80000100800 */
[----:B------:R1:W-:Y:S01]  /*04e0*/  STL [R1+0x38], R3 ;  /* 0x0000380301007387 */ /* 0x0003e20000100800 */
[----:B0-----:R-:W-:-:S03]  /*04f0*/  LOP3.LUT R0, R8, 0x3, R9, 0x78, !PT ;  /* 0x0000000308007812 */ /* 0x001fc600078e7809 */
[----:B------:R1:W-:Y:S04]  /*0500*/  STL [R1+0xc], RZ ;  /* 0x00000cff01007387 */ /* 0x0003e80000100800 */
[----:B------:R1:W-:Y:S04]  /*0510*/  STL [R1+0x34], R0 ;  /* 0x0000340001007387 */ /* 0x0003e80000100800 */
[----:B------:R1:W-:Y:S04]  /*0520*/  STL [R1+0x4], RZ ;  /* 0x000004ff01007387 */ /* 0x0003e80000100800 */
[----:B------:R1:W-:Y:S04]  /*0530*/  STL [R1+0x8], RZ ;  /* 0x000008ff01007387 */ /* 0x0003e80000100800 */
[----:B------:R1:W-:Y:S02]  /*0540*/  STL [R1], RZ ;  /* 0x000000ff01007387 */ /* 0x0003e40000100800 */
.L_x_1092:
[----:B-12---:R-:W0:Y:S01]  /*0550*/  S2R R0, SR_TID.X ;  /* 0x0000000000007919 */ /* 0x006e220000002100 */
[----:B------:R-:W-:Y:S01]  /*0560*/  ULOP3.LUT UR7, UR10, 0x1, URZ, 0xc0, !UPT ;  /* 0x000000010a077892 */ /* 0x000fe2000f8ec03f */
[----:B------:R-:W1:Y:S01]  /*0570*/  LDC.64 R16, c[0x0][0x238] ;  /* 0x00008e00ff107b82 */ /* 0x000e620000000a00 */
[----:B------:R-:W-:Y:S01]  /*0580*/  USHF.R.U64 UR8, UR10, 0x1, UR5 ;  /* 0x000000010a087899 */ /* 0x000fe20008001205 */
[----:B------:R2:W-:Y:S01]  /*0590*/  STL [R1+0x54], R23 ;  /* 0x0000541701007387 */ /* 0x0005e20000100800 */
[----:B------:R-:W-:Y:S02]  /*05a0*/  UIMAD UR12, UR7, 0x3c0, URZ ;  /* 0x000003c0070c78a4 */ /* 0x000fe4000f8e023f */
[----:B------:R-:W-:Y:S02]  /*05b0*/  USHF.L.U32 UR7, UR16, 0x2, URZ ;  /* 0x0000000210077899 */ /* 0x000fe4000800063f */
[----:B------:R-:W-:Y:S01]  /*05c0*/  USHF.R.U32.HI UR9, URZ, 0x1, UR5 ;  /* 0x000000013f097899 */ /* 0x000fe20008011605 */
[----:B------:R-:W-:Y:S01]  /*05d0*/  MOV R9, UR8 ;  /* 0x0000000800097c02 */ /* 0x000fe20008000f00 */
[----:B------:R-:W-:Y:S01]  /*05e0*/  ULOP3.LUT UR7, UR7, 0xfc, URZ, 0xc0, !UPT ;  /* 0x000000fc07077892 */ /* 0x000fe2000f8ec03f */
[----:B------:R-:W3:Y:S01]  /*05f0*/  LDC.64 R6, c[0x0][0x240] ;  /* 0x00009000ff067b82 */ /* 0x000ee20000000a00 */
[----:B------:R-:W-:Y:S01]  /*0600*/  UIMAD UR8, UR9, 0x78000, URZ ;  /* 0x00078000090878a4 */ /* 0x000fe2000f8e023f */
[----:B------:R-:W-:Y:S01]  /*0610*/  ULDC.64 UR18, c[0x0][0x248] ;  /* 0x0000920000127ab9 */ /* 0x000fe20000000a00 */
[----:B0-----:R-:W-:-:S05]  /*0620*/  IMAD.WIDE.U32 R4, R0, -0x77777777, RZ ;  /* 0x8888888900047825 */ /* 0x001fca00078e00ff */
[----:B--2---:R-:W-:-:S04]  /*0630*/  SHF.R.U32.HI R23, RZ, 0x7, R5 ;  /* 0x00000007ff177819 */ /* 0x004fc80000011605 */
[C---:B------:R-:W-:Y:S01]  /*0640*/  IADD3 R3, R23.reuse, UR7, RZ ;  /* 0x0000000717037c10 */ /* 0x040fe2000fffe0ff */
[----:B------:R-:W-:Y:S01]  /*0650*/  IMAD R37, R23, -0xf0, R0 ;  /* 0xffffff1017257824 */ /* 0x000fe200078e0200 */
[----:B------:R-:W-:Y:S01]  /*0660*/  ULDC UR7, c[0x0][0x250] ;  /* 0x0000940000077ab9 */ /* 0x000fe20000000800 */
[----:B------:R-:W-:Y:S02]  /*0670*/  IMAD.U32 R0, RZ, RZ, UR9 ;  /* 0x00000009ff007e24 */ /* 0x000fe4000f8e00ff */
[----:B------:R-:W-:Y:S01]  /*0680*/  IMAD R3, R3, 0x780, RZ ;  /* 0x0000078003037824 */ /* 0x000fe200078e02ff */
[----:B------:R-:W-:-:S04]  /*0690*/  LEA R14, R37, UR12, 0x2 ;  /* 0x0000000c250e7c11 */ /* 0x000fc8000f8e10ff */
[----:B------:R-:W-:Y:S01]  /*06a0*/  SHF.R.S32.HI R15, RZ, 0x1f, R14 ;  /* 0x0000001fff0f7819 */ /* 0x000fe2000001140e */
[----:B------:R-:W-:-:S05]  /*06b0*/  IMAD.WIDE.U32 R4, R14, -0x77777777, RZ ;  /* 0x888888890e047825 */ /* 0x000fca00078e00ff */
[----:B------:R-:W-:Y:S01]  /*06c0*/  SHF.R.U32.HI R8, RZ, 0x6, R5 ;  /* 0x00000006ff087819 */ /* 0x000fe20000011605 */
[----:B------:R-:W-:-:S04]  /*06d0*/  IMAD.WIDE.U32 R4, R9, 0x78000, R14 ;  /* 0x0007800009047825 */ /* 0x000fc800078e000e */
[----:B------:R0:W-:Y:S02]  /*06e0*/  STL [R1+0x2c], R8 ;  /* 0x00002c0801007387 */ /* 0x0001e40000100800 */
[----:B0-----:R-:W-:-:S04]  /*06f0*/  LEA R8, P0, R9, R8, 0x4 ;  /* 0x0000000809087211 */ /* 0x001fc800078020ff */
[----:B------:R-:W-:Y:S02]  /*0700*/  LEA.HI.X R9, R9, RZ, R0, 0x4, P0 ;  /* 0x000000ff09097211 */ /* 0x000fe400000f2400 */
[----:B------:R-:W-:Y:S01]  /*0710*/  IADD3 R0, R5, UR8, RZ ;  /* 0x0000000805007c10 */ /* 0x000fe2000fffe0ff */
[----:B------:R-:W-:Y:S01]  /*0720*/  ULDC.64 UR8, c[0x0][0x230] ;  /* 0x00008c0000087ab9 */ /* 0x000fe20000000a00 */
[C---:B------:R-:W-:Y:S02]  /*0730*/  LEA R20, P0, R8.reuse, UR18, 0x3 ;  /* 0x0000001208147c11 */ /* 0x040fe4000f8018ff */
[----:B------:R-:W-:Y:S02]  /*0740*/  IADD3 R5, P1, R3, R4, RZ ;  /* 0x0000000403057210 */ /* 0x000fe40007f3e0ff */
[----:B------:R-:W-:Y:S01]  /*0750*/  LEA.HI.X R21, R8, UR19, R9, 0x3, P0 ;  /* 0x0000001308157c11 */ /* 0x000fe200080f1c09 */
[----:B-1----:R-:W-:Y:S01]  /*0760*/  IMAD.WIDE R16, R14, 0x2, R16 ;  /* 0x000000020e107825 */ /* 0x002fe200078e0210 */
[----:B------:R-:W-:Y:S01]  /*0770*/  IADD3.X R8, RZ, R0, RZ, P1, !PT ;  /* 0x00000000ff087210 */ /* 0x000fe20000ffe4ff */
[----:B------:R-:W-:-:S02]  /*0780*/  ULDC.64 UR18, c[0x0][0x228] ;  /* 0x00008a0000127ab9 */ /* 0x000fc40000000a00 */
[C---:B------:R-:W-:Y:S01]  /*0790*/  IMAD.SHL.U32 R11, R5.reuse, 0x2, RZ ;  /* 0x00000002050b7824 */ /* 0x040fe200078e00ff */
[----:B------:R-:W2:Y:S01]  /*07a0*/  LDG.E.64.CONSTANT R20, desc[UR14][R20.64] ;  /* 0x0000000e14147981 */ /* 0x000ea2000c1e9b00 */
[----:B------:R-:W-:Y:S01]  /*07b0*/  SHF.L.U64.HI R10, R5, 0x1, R8 ;  /* 0x00000001050a7819 */ /* 0x000fe20000010208 */
[----:B---3--:R-:W-:Y:S02]  /*07c0*/  IMAD.WIDE R14, R14, 0x2, R6 ;  /* 0x000000020e0e7825 */ /* 0x008fe400078e0206 */
[----:B------:R-:W-:Y:S01]  /*07d0*/  IADD3 R18, P0, R11, UR8, RZ ;  /* 0x000000080b127c10 */ /* 0x000fe2000ff1e0ff */
[----:B------:R-:W3:Y:S03]  /*07e0*/  LDG.E.64.CONSTANT R16, desc[UR14][R16.64] ;  /* 0x0000000e10107981 */ /* 0x000ee6000c1e9b00 */
[----:B------:R-:W-:Y:S01]  /*07f0*/  IADD3.X R19, R10, UR9, RZ, P0, !PT ;  /* 0x000000090a137c10 */ /* 0x000fe200087fe4ff */
[----:B------:R-:W4:Y:S01]  /*0800*/  LDG.E.64.CONSTANT R14, desc[UR14][R14.64] ;  /* 0x0000000e0e0e7981 */ /* 0x000f22000c1e9b00 */
[----:B------:R-:W-:-:S03]  /*0810*/  IADD3 R3, R3, 0xf00, RZ ;  /* 0x00000f0003037810 */ /* 0x000fc60007ffe0ff */
[----:B------:R-:W-:Y:S04]  /*0820*/  STL [R1+0x24], R11 ;  /* 0x0000240b01007387 */ /* 0x000fe80000100800 */
[----:B------:R-:W4:Y:S01]  /*0830*/  LDG.E.64.CONSTANT R18, desc[UR14][R18.64] ;  /* 0x0000000e12127981 */ /* 0x000f22000c1e9b00 */
[----:B------:R-:W-:Y:S02]  /*0840*/  IADD3 R3, P1, R3, R4, RZ ;  /* 0x0000000403037210 */ /* 0x000fe40007f3e0ff */
[----:B------:R-:W-:Y:S01]  /*0850*/  IADD3 R12, P0, R11, UR18, RZ ;  /* 0x000000120b0c7c10 */ /* 0x000fe2000ff1e0ff */
[----:B------:R0:W-:Y:S01]  /*0860*/  STL [R1+0x28], R10 ;  /* 0x0000280a01007387 */ /* 0x0001e20000100800 */
[----:B------:R-:W-:Y:S01]  /*0870*/  IADD3.X R0, RZ, R0, RZ, P1, !PT ;  /* 0x00000000ff007210 */ /* 0x000fe20000ffe4ff */
[----:B------:R-:W-:Y:S01]  /*0880*/  IMAD.SHL.U32 R5, R3, 0x2, RZ ;  /* 0x0000000203057824 */ /* 0x000fe200078e00ff */
[----:B------:R-:W-:-:S02]  /*0890*/  IADD3.X R13, R10, UR19, RZ, P0, !PT ;  /* 0x000000130a0d7c10 */ /* 0x000fc400087fe4ff */
[----:B------:R-:W-:Y:S02]  /*08a0*/  SHF.L.U64.HI R4, R3, 0x1, R0 ;  /* 0x0000000103047819 */ /* 0x000fe40000010200 */
[----:B------:R2:W-:Y:S01]  /*08b0*/  STL [R1+0x1c], R5 ;  /* 0x00001c0501007387 */ /* 0x0005e20000100800 */
[----:B0-----:R-:W-:-:S03]  /*08c0*/  IADD3 R10, P0, R5, UR8, RZ ;  /* 0x00000008050a7c10 */ /* 0x001fc6000ff1e0ff */
[----:B------:R-:W4:Y:S01]  /*08d0*/  LDG.E.64.CONSTANT R12, desc[UR14][R12.64] ;  /* 0x0000000e0c0c7981 */ /* 0x000f22000c1e9b00 */
[C---:B------:R-:W-:Y:S02]  /*08e0*/  IADD3.X R11, R4.reuse, UR9, RZ, P0, !PT ;  /* 0x00000009040b7c10 */ /* 0x040fe400087fe4ff */
[----:B------:R-:W-:Y:S01]  /*08f0*/  IADD3 R8, P0, R5, UR18, RZ ;  /* 0x0000001205087c10 */ /* 0x000fe2000ff1e0ff */
[----:B------:R0:W-:Y:S03]  /*0900*/  STL [R1+0x20], R4 ;  /* 0x0000200401007387 */ /* 0x0001e60000100800 */
[----:B------:R-:W-:Y:S01]  /*0910*/  IADD3.X R9, R4, UR19, RZ, P0, !PT ;  /* 0x0000001304097c10 */ /* 0x000fe200087fe4ff */
[----:B------:R-:W4:Y:S05]  /*0920*/  LDG.E.64.CONSTANT R10, desc[UR14][R10.64] ;  /* 0x0000000e0a0a7981 */ /* 0x000f2a000c1e9b00 */
[----:B------:R-:W4:Y:S01]  /*0930*/  LDG.E.64.CONSTANT R8, desc[UR14][R8.64] ;  /* 0x0000000e08087981 */ /* 0x000f22000c1e9b00 */
[----:B--2---:R-:W-:-:S06]  /*0940*/  FADD.FTZ R5, R21, UR7 ;  /* 0x0000000715057e21 */ /* 0x004fcc0008010000 */
[----:B------:R-:W1:Y:S01]  /*0950*/  MUFU.RSQ R5, R5 ;  /* 0x0000000500057308 */ /* 0x000e620000001400 */
[----:B---3--:R-:W-:Y:S02]  /*0960*/  PRMT R26, R17, 0x7632, R26 ;  /* 0x00007632111a7816 */ /* 0x008fe4000000001a */
[----:B----4-:R-:W-:Y:S02]  /*0970*/  PRMT R28, R15, 0x7632, R28 ;  /* 0x000076320f1c7816 */ /* 0x010fe4000000001c */
[----:B------:R-:W-:-:S05]  /*0980*/  PRMT R6, R19, 0x7632, R6 ;  /* 0x0000763213067816 */ /* 0x000fca0000000006 */
[----:B------:R-:W-:Y:S01]  /*0990*/  IMAD.U32 R6, R6, 0x10000, RZ ;  /* 0x0001000006067824 */ /* 0x000fe200078e00ff */
[----:B------:R-:W-:-:S03]  /*09a0*/  SHF.L.U32 R3, R18, 0x10, RZ ;  /* 0x0000001012037819 */ /* 0x000fc600000006ff */
[----:B------:R-:W-:Y:S01]  /*09b0*/  FADD.FTZ R6, -R20, R6 ;  /* 0x0000000614067221 */ /* 0x000fe20000010100 */
[----:B------:R-:W-:Y:S01]  /*09c0*/  SHF.L.U32 R26, R26, 0x10, RZ ;  /* 0x000000101a1a7819 */ /* 0x000fe200000006ff */
[----:B------:R-:W-:Y:S02]  /*09d0*/  IMAD.U32 R28, R28, 0x10000, RZ ;  /* 0x000100001c1c7824 */ /* 0x000fe400078e00ff */
[----:B-1----:R-:W-:Y:S01]  /*09e0*/  FMUL.FTZ R6, R5, R6 ;  /* 0x0000000605067220 */ /* 0x002fe20000410000 */
[----:B------:R-:W-:-:S03]  /*09f0*/  FADD.FTZ R3, -R20, R3 ;  /* 0x0000000314037221 */ /* 0x000fc60000010100 */
[----:B------:R-:W-:Y:S01]  /*0a00*/  FFMA.FTZ R34, R6, R26, R28 ;  /* 0x0000001a06227223 */ /* 0x000fe2000001001c */
[----:B0-----:R-:W-:-:S03]  /*0a10*/  FMUL.FTZ R4, R5, R3 ;  /* 0x0000000305047220 */ /* 0x001fc60000410000 */
[----:B------:R-:W-:-:S06]  /*0a20*/  FMUL.FTZ R3, R34, -1.4426950216293334961 ;  /* 0xbfb8aa3b22037820 */ /* 0x000fcc0000410000 */
[----:B------:R-:W0:Y:S01]  /*0a30*/  MUFU.EX2 R3, R3 ;  /* 0x0000000300037308 */ /* 0x000e220000000800 */
[----:B------:R-:W-:Y:S04]  /*0a40*/  STL [R1+0x44], R16 ;  /* 0x0000441001007387 */ /* 0x000fe80000100800 */
[----:B------:R-:W-:Y:S04]  /*0a50*/  STL [R1+0x48], R18 ;  /* 0x0000481201007387 */ /* 0x000fe80000100800 */
[----:B------:R-:W-:Y:S04]  /*0a60*/  STL [R1+0x4c], R14 ;  /* 0x00004c0e01007387 */ /* 0x000fe80000100800 */
[----:B------:R-:W-:Y:S01]  /*0a70*/  STL [R1+0x18], R4 ;  /* 0x0000180401007387 */ /* 0x000fe20000100800 */
[----:B0-----:R-:W-:-:S03]  /*0a80*/  FADD.FTZ R3, R3, 1 ;  /* 0x3f80000003037421 */ /* 0x001fc60000010000 */
[----:B------:R0:W-:Y:S01]  /*0a90*/  STL [R1+0x50], R19 ;  /* 0x0000501301007387 */ /* 0x0001e20000100800 */
[----:B------:R1:W-:Y:S02]  /*0aa0*/  MUFU.RCP R30, R3 ;  /* 0x00000003001e7308 */ /* 0x0003e40000001000 */
[----:B-1----:R-:W-:Y:S02]  /*0ab0*/  SHF.L.U32 R3, R19, 0x10, RZ ;  /* 0x0000001013037819 */ /* 0x002fe400000006ff */
[----:B0-----:R-:W2:Y:S01]  /*0ac0*/  LDL R19, [R1+0x18] ;  /* 0x0000180001137983 */ /* 0x001ea20000100800 */
[----:B------:R-:W-:-:S04]  /*0ad0*/  PRMT R29, R18, 0x7632, R29 ;  /* 0x00007632121d7816 */ /* 0x000fc8000000001d */
[----:B------:R-:W-:Y:S02]  /*0ae0*/  SHF.L.U32 R29, R29, 0x10, RZ ;  /* 0x000000101d1d7819 */ /* 0x000fe400000006ff */
[----:B------:R-:W-:Y:S02]  /*0af0*/  PRMT R21, R16, 0x7632, R21 ;  /* 0x0000763210157816 */ /* 0x000fe40000000015 */
[----:B------:R-:W-:Y:S01]  /*0b00*/  PRMT R27, R14, 0x7632, R27 ;  /* 0x000076320e1b7816 */ /* 0x000fe2000000001b */
[----:B------:R-:W-:Y:S01]  /*0b10*/  FADD.FTZ R29, -R20, R29 ;  /* 0x0000001d141d7221 */ /* 0x000fe20000010100 */
[----:B------:R-:W-:Y:S01]  /*0b20*/  SHF.L.U32 R0, R16, 0x10, RZ ;  /* 0x0000001010007819 */ /* 0x000fe200000006ff */
[----:B------:R-:W-:Y:S01]  /*0b30*/  IMAD.U32 R32, R14, 0x10000, RZ ;  /* 0x000100000e207824 */ /* 0x000fe200078e00ff */
[----:B------:R-:W-:Y:S01]  /*0b40*/  SHF.L.U32 R21, R21, 0x10, RZ ;  /* 0x0000001015157819 */ /* 0x000fe200000006ff */
[----:B------:R-:W-:Y:S01]  /*0b50*/  FMUL.FTZ R29, R5, R29 ;  /* 0x0000001d051d7220 */ /* 0x000fe20000410000 */
[----:B------:R-:W-:Y:S01]  /*0b60*/  SHF.L.U32 R27, R27, 0x10, RZ ;  /* 0x000000101b1b7819 */ /* 0x000fe200000006ff */
[----:B------:R-:W-:-:S04]  /*0b70*/  FFMA.FTZ R35, R4, R0, R32 ;  /* 0x0000000004237223 */ /* 0x000fc80000010020 */
[----:B------:R-:W-:Y:S01]  /*0b80*/  FFMA.FTZ R33, R29, R21, R27 ;  /* 0x000000151d217223 */ /* 0x000fe2000001001b */
[----:B------:R-:W-:-:S03]  /*0b90*/  FMUL.FTZ R4, R35, -1.4426950216293334961 ;  /* 0xbfb8aa3b23047820 */ /* 0x000fc60000410000 */
[----:B------:R-:W-:-:S03]  /*0ba0*/  FMUL.FTZ R7, R33, -1.4426950216293334961 ;  /* 0xbfb8aa3b21077820 */ /* 0x000fc60000410000 */
[----:B------:R-:W0:Y:S08]  /*0bb0*/  MUFU.EX2 R4, R4 ;  /* 0x0000000400047308 */ /* 0x000e300000000800 */
[----:B------:R-:W1:Y:S01]  /*0bc0*/  MUFU.EX2 R7, R7 ;  /* 0x0000000700077308 */ /* 0x000e620000000800 */
[----:B0-----:R-:W-:Y:S01]  /*0bd0*/  FADD.FTZ R4, R4, 1 ;  /* 0x3f80000004047421 */ /* 0x001fe20000010000 */
[----:B-1----:R-:W-:-:S06]  /*0be0*/  FADD.FTZ R7, R7, 1 ;  /* 0x3f80000007077421 */ /* 0x002fcc0000010000 */
[----:B------:R-:W0:Y:S08]  /*0bf0*/  MUFU.RCP R4, R4 ;  /* 0x0000000400047308 */ /* 0x000e300000001000 */
[----:B------:R-:W1:Y:S01]  /*0c00*/  MUFU.RCP R31, R7 ;  /* 0x00000007001f7308 */ /* 0x000e620000001000 */
[----:B------:R-:W-:Y:S01]  /*0c10*/  FADD.FTZ R3, -R20, R3 ;  /* 0x0000000314037221 */ /* 0x000fe20000010100 */
[----:B0-----:R-:W-:-:S03]  /*0c20*/  FADD.FTZ R36, -R4, 1 ;  /* 0x3f80000004247421 */ /* 0x001fc60000010100 */
[----:B------:R-:W-:Y:S01]  /*0c30*/  FMUL.FTZ R14, R5, R3 ;  /* 0x00000003050e7220 */ /* 0x000fe20000410000 */
[----:B------:R-:W-:Y:S02]  /*0c40*/  IMAD.U32 R3, R15, 0x10000, RZ ;  /* 0x000100000f037824 */ /* 0x000fe400078e00ff */
[----:B------:R-:W-:Y:S01]  /*0c50*/  FFMA.FTZ R16, R35, R36, 1 ;  /* 0x3f80000023107423 */ /* 0x000fe20000010024 */
[----:B-1----:R-:W-:Y:S01]  /*0c60*/  FADD.FTZ R7, -R31, 1 ;  /* 0x3f8000001f077421 */ /* 0x002fe20000010100 */
[----:B------:R-:W-:-:S03]  /*0c70*/  FADD.FTZ R35, -R30, 1 ;  /* 0x3f8000001e237421 */ /* 0x000fc60000010100 */
[----:B------:R-:W-:Y:S01]  /*0c80*/  FFMA.FTZ R33, R33, R7, 1 ;  /* 0x3f80000021217423 */ /* 0x000fe20000010007 */
[----:B------:R-:W-:Y:S01]  /*0c90*/  SHF.L.U32 R7, R17, 0x10, RZ ;  /* 0x0000001011077819 */ /* 0x000fe200000006ff */
[----:B------:R-:W-:-:S04]  /*0ca0*/  FFMA.FTZ R34, R34, R35, 1 ;  /* 0x3f80000022227423 */ /* 0x000fc80000010023 */
[----:B------:R-:W-:-:S04]  /*0cb0*/  FFMA.FTZ R35, R14, R7, R3 ;  /* 0x000000070e237223 */ /* 0x000fc80000010003 */
[----:B------:R-:W-:-:S06]  /*0cc0*/  FMUL.FTZ R36, R35, -1.4426950216293334961 ;  /* 0xbfb8aa3b23247820 */ /* 0x000fcc0000410000 */
[----:B------:R-:W0:Y:S02]  /*0cd0*/  MUFU.EX2 R36, R36 ;  /* 0x0000002400247308 */ /* 0x000e240000000800 */
[----:B0-----:R-:W-:-:S06]  /*0ce0*/  FADD.FTZ R36, R36, 1 ;  /* 0x3f80000024247421 */ /* 0x001fcc0000010000 */
[----:B------:R-:W0:Y:S01]  /*0cf0*/  MUFU.RCP R36, R36 ;  /* 0x0000002400247308 */ /* 0x000e220000001000 */
[----:B------:R-:W-:Y:S01]  /*0d00*/  FMUL.FTZ R34, R30, R34 ;  /* 0x000000221e227220 */ /* 0x000fe20000410000 */
[----:B------:R-:W-:Y:S01]  /*0d10*/  FMUL.FTZ R31, R31, R33 ;  /* 0x000000211f1f7220 */ /* 0x000fe20000410000 */
[----:B------:R-:W-:Y:S01]  /*0d20*/  IMAD R37, R37, 0x18, R2 ;  /* 0x0000001825257824 */ /* 0x000fe200078e0202 */
[----:B------:R-:W-:Y:S01]  /*0d30*/  SHF.L.U32 R33, R12, 0x10, RZ ;  /* 0x000000100c217819 */ /* 0x000fe200000006ff */
[----:B------:R-:W-:-:S03]  /*0d40*/  FMUL.FTZ R4, R4, R16 ;  /* 0x0000001004047220 */ /* 0x000fc60000410000 */
[----:B------:R-:W-:Y:S01]  /*0d50*/  LEA R18, R23, R37, 0x3 ;  /* 0x0000002517127211 */ /* 0x000fe200078e18ff */
[----:B------:R-:W-:Y:S01]  /*0d60*/  FMUL.FTZ R33, R33, R4 ;  /* 0x0000000421217220 */ /* 0x000fe20000410000 */
[----:B0-----:R-:W-:-:S04]  /*0d70*/  FADD.FTZ R30, -R36, 1 ;  /* 0x3f800000241e7421 */ /* 0x001fc80000010100 */
[----:B------:R-:W-:Y:S01]  /*0d80*/  FFMA.FTZ R35, R35, R30, 1 ;  /* 0x3f80000023237423 */ /* 0x000fe2000001001e */
[----:B------:R-:W-:Y:S02]  /*0d90*/  PRMT R30, R12, 0x7632, R30 ;  /* 0x000076320c1e7816 */ /* 0x000fe4000000001e */
[----:B------:R-:W-:Y:S01]  /*0da0*/  PRMT R37, R13, 0x7632, R37 ;  /* 0x000076320d257816 */ /* 0x000fe20000000025 */
[----:B------:R-:W-:Y:S01]  /*0db0*/  FMUL.FTZ R4, R36, R35 ;  /* 0x0000002324047220 */ /* 0x000fe20000410000 */
[----:B------:R-:W-:Y:S01]  /*0dc0*/  SHF.L.U32 R36, R10, 0x10, RZ ;  /* 0x000000100a247819 */ /* 0x000fe200000006ff */
[----:B------:R-:W-:Y:S01]  /*0dd0*/  IMAD.U32 R30, R30, 0x10000, RZ ;  /* 0x000100001e1e7824 */ /* 0x000fe200078e00ff */
[----:B------:R-:W-:Y:S01]  /*0de0*/  SHF.L.U32 R37, R37, 0x10, RZ ;  /* 0x0000001025257819 */ /* 0x000fe200000006ff */
[----:B------:R-:W-:Y:S02]  /*0df0*/  STL [R1+0x14], R14 ;  /* 0x0000140e01007387 */ /* 0x000fe40000100800 */
[----:B------:R-:W-:Y:S01]  /*0e00*/  FMUL.FTZ R30, R30, R31 ;  /* 0x0000001f1e1e7220 */ /* 0x000fe20000410000 */
[----:B------:R-:W-:Y:S01]  /*0e10*/  FADD.FTZ R36, -R20, R36 ;  /* 0x0000002414247221 */ /* 0x000fe20000010100 */
[----:B------:R-:W3:Y:S01]  /*0e20*/  LDL.LU R23, [R1+0x54] ;  /* 0x0000540001177983 */ /* 0x000ee20000300800 */
[----:B------:R-:W-:Y:S01]  /*0e30*/  FMUL.FTZ R34, R37, R34 ;  /* 0x0000002225227220 */ /* 0x000fe20000410000 */
[C---:B------:R-:W-:Y:S01]  /*0e40*/  FMUL.FTZ R31, R0.reuse, R33 ;  /* 0x00000021001f7220 */ /* 0x040fe20000410000 */
[----:B------:R-:W-:Y:S01]  /*0e50*/  FMUL.FTZ R37, R5, R36 ;  /* 0x0000002405257220 */ /* 0x000fe20000410000 */
[----:B------:R0:W-:Y:S01]  /*0e60*/  STL [R1+0x10], R18 ;  /* 0x0000101201007387 */ /* 0x0001e20000100800 */
[----:B------:R-:W-:Y:S01]  /*0e70*/  SHF.L.U32 R36, R11, 0x10, RZ ;  /* 0x000000100b247819 */ /* 0x000fe200000006ff */
[-C--:B------:R-:W-:Y:S01]  /*0e80*/  FMUL.FTZ R35, R21, R30.reuse ;  /* 0x0000001e15237220 */ /* 0x080fe20000410000 */
[----:B------:R-:W-:Y:S01]  /*0e90*/  FFMA.FTZ R32, R0, R37, R32 ;  /* 0x0000002500207223 */ /* 0x000fe20000010020 */
[----:B0-----:R-:W-:Y:S01]  /*0ea0*/  FFMA.FTZ R18, R29, R30, R24 ;  /* 0x0000001e1d127223 */ /* 0x001fe20000010018 */
[----:B------:R-:W-:-:S02]  /*0eb0*/  IMAD.U32 R24, R13, 0x10000, RZ ;  /* 0x000100000d187824 */ /* 0x000fc400078e00ff */
[----:B------:R-:W-:Y:S02]  /*0ec0*/  FADD.FTZ R36, -R20, R36 ;  /* 0x0000002414247221 */ /* 0x000fe40000010100 */
[----:B------:R-:W-:Y:S01]  /*0ed0*/  FMUL.FTZ R4, R24, R4 ;  /* 0x0000000418047220 */ /* 0x000fe20000410000 */
[--C-:B------:R-:W-:Y:S01]  /*0ee0*/  FFMA.FTZ R16, R6, R34, R22.reuse ;  /* 0x0000002206107223 */ /* 0x100fe20000010016 */
[----:B------:R-:W-:Y:S02]  /*0ef0*/  PRMT R22, R10, 0x7632, R22 ;  /* 0x000076320a167816 */ /* 0x000fe40000000016 */
[----:B------:R-:W-:Y:S01]  /*0f00*/  FMUL.FTZ R24, R7, R4 ;  /* 0x0000000407187220 */ /* 0x000fe20000410000 */
[----:B------:R-:W-:Y:S01]  /*0f10*/  FMUL.FTZ R36, R5, R36 ;  /* 0x0000002405247220 */ /* 0x000fe20000410000 */
[----:B------:R-:W-:-:S05]  /*0f20*/  SHF.L.U32 R22, R22, 0x10, RZ ;  /* 0x0000001016167819 */ /* 0x000fca00000006ff */
[----:B------:R-:W-:-:S04]  /*0f30*/  FADD.FTZ R22, -R20, R22 ;  /* 0x0000001614167221 */ /* 0x000fc80000010100 */
[----:B------:R-:W-:-:S04]  /*0f40*/  FMUL.FTZ R22, R5, R22 ;  /* 0x0000001605167220 */ /* 0x000fc80000410000 */
[----:B------:R-:W-:Y:S01]  /*0f50*/  FFMA.FTZ R27, R21, R22, R27 ;  /* 0x00000016151b7223 */ /* 0x000fe2000001001b */
[----:B--2---:R-:W-:-:S04]  /*0f60*/  FFMA.FTZ R31, R19, R31, RZ ;  /* 0x0000001f131f7223 */ /* 0x004fc800000100ff */
[----:B------:R-:W-:Y:S01]  /*0f70*/  FFMA.FTZ R31, R29, R35, R31 ;  /* 0x000000231d1f7223 */ /* 0x000fe2000001001f */
[----:B------:R-:W-:Y:S01]  /*0f80*/  FMUL.FTZ R29, R32, -1.4426950216293334961 ;  /* 0xbfb8aa3b201d7820 */ /* 0x000fe20000410000 */
[----:B------:R-:W-:Y:S02]  /*0f90*/  FFMA.FTZ R35, R7, R36, R3 ;  /* 0x0000002407237223 */ /* 0x000fe40000010003 */
[----:B------:R-:W-:Y:S01]  /*0fa0*/  FFMA.FTZ R24, R14, R24, R31 ;  /* 0x000000180e187223 */ /* 0x000fe2000001001f */
[----:B------:R-:W-:Y:S02]  /*0fb0*/  FMUL.FTZ R31, R26, R34 ;  /* 0x000000221a1f7220 */ /* 0x000fe40000410000 */
[----:B------:R-:W0:Y:S02]  /*0fc0*/  MUFU.EX2 R29, R29 ;  /* 0x0000001d001d7308 */ /* 0x000e240000000800 */
[----:B------:R-:W-:Y:S01]  /*0fd0*/  FFMA.FTZ R24, R6, R31, R24 ;  /* 0x0000001f06187223 */ /* 0x000fe20000010018 */
[----:B------:R-:W-:-:S06]  /*0fe0*/  FMUL.FTZ R31, R35, -1.4426950216293334961 ;  /* 0xbfb8aa3b231f7820 */ /* 0x000fcc0000410000 */
[----:B------:R-:W1:Y:S01]  /*0ff0*/  MUFU.EX2 R31, R31 ;  /* 0x0000001f001f7308 */ /* 0x000e620000000800 */
[----:B0-----:R-:W-:Y:S01]  /*1000*/  FADD.FTZ R6, R29, 1 ;  /* 0x3f8000001d067421 */ /* 0x001fe20000010000 */
[----:B------:R-:W-:-:S06]  /*1010*/  FMUL.FTZ R29, R27, -1.4426950216293334961 ;  /* 0xbfb8aa3b1b1d7820 */ /* 0x000fcc0000410000 */
[----:B------:R-:W0:Y:S01]  /*1020*/  MUFU.RCP R6, R6 ;  /* 0x0000000600067308 */ /* 0x000e220000001000 */
[----:B-1----:R-:W-:-:S07]  /*1030*/  FADD.FTZ R31, R31, 1 ;  /* 0x3f8000001f1f7421 */ /* 0x002fce0000010000 */
[----:B------:R-:W1:Y:S08]  /*1040*/  MUFU.EX2 R29, R29 ;  /* 0x0000001d001d7308 */ /* 0x000e700000000800 */
[----:B------:R-:W2:Y:S01]  /*1050*/  MUFU.RCP R31, R31 ;  /* 0x0000001f001f7308 */ /* 0x000ea20000001000 */
[----:B0-----:R-:W-:Y:S01]  /*1060*/  FADD.FTZ R3, -R6, 1 ;  /* 0x3f80000006037421 */ /* 0x001fe20000010100 */
[----:B-1----:R-:W-:-:S03]  /*1070*/  FADD.FTZ R29, R29, 1 ;  /* 0x3f8000001d1d7421 */ /* 0x002fc60000010000 */
[----:B------:R-:W-:-:S03]  /*1080*/  FFMA.FTZ R3, R32, R3, 1 ;  /* 0x3f80000020037423 */ /* 0x000fc60000010003 */
[----:B------:R-:W0:Y:S01]  /*1090*/  MUFU.RCP R29, R29 ;  /* 0x0000001d001d7308 */ /* 0x000e220000001000 */
[----:B------:R-:W-:Y:S01]  /*10a0*/  FMUL.FTZ R3, R6, R3 ;  /* 0x0000000306037220 */ /* 0x000fe20000410000 */
[----:B--2---:R-:W-:-:S04]  /*10b0*/  FADD.FTZ R6, -R31, 1 ;  /* 0x3f8000001f067421 */ /* 0x004fc80000010100 */
[----:B------:R-:W-:Y:S01]  /*10c0*/  FFMA.FTZ R35, R35, R6, 1 ;  /* 0x3f80000023237423 */ /* 0x000fe20000010006 */
[----:B------:R-:W-:-:S05]  /*10d0*/  PRMT R6, R11, 0x7632, R6 ;  /* 0x000076320b067816 */ /* 0x000fca0000000006 */
[----:B------:R-:W-:-:S04]  /*10e0*/  IMAD.U32 R6, R6, 0x10000, RZ ;  /* 0x0001000006067824 */ /* 0x000fc800078e00ff */
[----:B------:R-:W-:Y:S01]  /*10f0*/  FADD.FTZ R6, -R20, R6 ;  /* 0x0000000614067221 */ /* 0x000fe20000010100 */
[----:B0-----:R-:W-:-:S04]  /*1100*/  FADD.FTZ R32, -R29, 1 ;  /* 0x3f8000001d207421 */ /* 0x001fc80000010100 */
[----:B------:R-:W-:Y:S01]  /*1110*/  FFMA.FTZ R32, R27, R32, 1 ;  /* 0x3f8000001b207423 */ /* 0x000fe20000010020 */
[----:B------:R-:W-:-:S04]  /*1120*/  FMUL.FTZ R27, R5, R6 ;  /* 0x00000006051b7220 */ /* 0x000fc80000410000 */
[----:B------:R-:W-:-:S04]  /*1130*/  FFMA.FTZ R6, R26, R27, R28 ;  /* 0x0000001b1a067223 */ /* 0x000fc8000001001c */
[----:B------:R-:W-:-:S06]  /*1140*/  FMUL.FTZ R28, R6, -1.4426950216293334961 ;  /* 0xbfb8aa3b061c7820 */ /* 0x000fcc0000410000 */
[----:B------:R-:W0:Y:S01]  /*1150*/  MUFU.EX2 R28, R28 ;  /* 0x0000001c001c7308 */ /* 0x000e220000000800 */
[----:B------:R-:W-:Y:S01]  /*1160*/  FMUL.FTZ R32, R29, R32 ;  /* 0x000000201d207220 */ /* 0x000fe20000410000 */
[----:B------:R-:W-:Y:S01]  /*1170*/  PRMT R29, R8, 0x7632, R29 ;  /* 0x00007632081d7816 */ /* 0x000fe2000000001d */
[----:B------:R-:W-:-:S03]  /*1180*/  FMUL.FTZ R31, R31, R35 ;  /* 0x000000231f1f7220 */ /* 0x000fc60000410000 */
[----:B------:R-:W-:Y:S01]  /*1190*/  SHF.L.U32 R29, R29, 0x10, RZ ;  /* 0x000000101d1d7819 */ /* 0x000fe200000006ff */
[----:B0-----:R-:W-:-:S04]  /*11a0*/  FADD.FTZ R35, R28, 1 ;  /* 0x3f8000001c237421 */ /* 0x001fc80000010000 */
[----:B------:R-:W-:Y:S02]  /*11b0*/  FMUL.FTZ R28, R29, R32 ;  /* 0x000000201d1c7220 */ /* 0x000fe40000410000 */
[----:B------:R0:W1:Y:S01]  /*11c0*/  MUFU.RCP R32, R35 ;  /* 0x0000002300207308 */ /* 0x0000620000001000 */
[----:B------:R-:W-:-:S05]  /*11d0*/  SHF.L.U32 R29, R8, 0x10, RZ ;  /* 0x00000010081d7819 */ /* 0x000fca00000006ff */
[----:B------:R-:W-:Y:S01]  /*11e0*/  FMUL.FTZ R3, R29, R3 ;  /* 0x000000031d037220 */ /* 0x000fe20000410000 */
[----:B------:R-:W-:-:S03]  /*11f0*/  FADD.FTZ R29, R30, R25 ;  /* 0x000000191e1d7221 */ /* 0x000fc60000010000 */
[C---:B------:R-:W-:Y:S01]  /*1200*/  FMUL.FTZ R25, R0.reuse, R3 ;  /* 0x0000000300197220 */ /* 0x040fe20000410000 */
[----:B0-----:R-:W-:-:S03]  /*1210*/  FFMA.FTZ R35, R0, R33, RZ ;  /* 0x0000002100237223 */ /* 0x001fc600000100ff */
[----:B------:R-:W-:Y:S01]  /*1220*/  FFMA.FTZ R24, R37, R25, R24 ;  /* 0x0000001925187223 */ /* 0x000fe20000010018 */
[----:B-1----:R-:W-:Y:S01]  /*1230*/  FADD.FTZ R25, -R32, 1 ;  /* 0x3f80000020197421 */ /* 0x002fe20000010100 */
[----:B------:R-:W-:-:S03]  /*1240*/  FFMA.FTZ R35, R21, R30, R35 ;  /* 0x0000001e15237223 */ /* 0x000fc60000010023 */
[----:B------:R-:W-:-:S04]  /*1250*/  FFMA.FTZ R25, R6, R25, 1 ;  /* 0x3f80000006197423 */ /* 0x000fc80000010019 */
[----:B------:R-:W-:Y:S01]  /*1260*/  FMUL.FTZ R32, R32, R25 ;  /* 0x0000001920207220 */ /* 0x000fe20000410000 */
[----:B------:R-:W-:Y:S01]  /*1270*/  FFMA.FTZ R25, R7, R4, R35 ;  /* 0x0000000407197223 */ /* 0x000fe20000010023 */
[C---:B------:R-:W-:Y:S01]  /*1280*/  PRMT R30, R9.reuse, 0x7632, R30 ;  /* 0x00007632091e7816 */ /* 0x040fe2000000001e */
[----:B------:R-:W-:Y:S01]  /*1290*/  IMAD.U32 R6, R9, 0x10000, RZ ;  /* 0x0001000009067824 */ /* 0x000fe200078e00ff */
[----:B------:R-:W2:Y:S01]  /*12a0*/  LDL.LU R35, [R1+0x4] ;  /* 0x0000040001237983 */ /* 0x000ea20000300800 */
[----:B------:R-:W-:Y:S01]  /*12b0*/  FFMA.FTZ R25, R26, R34, R25 ;  /* 0x000000221a197223 */ /* 0x000fe20000010019 */
[----:B------:R-:W-:Y:S01]  /*12c0*/  SHF.L.U32 R30, R30, 0x10, RZ ;  /* 0x000000101e1e7819 */ /* 0x000fe200000006ff */
[----:B------:R-:W-:Y:S02]  /*12d0*/  FMUL.FTZ R6, R6, R31 ;  /* 0x0000001f06067220 */ /* 0x000fe40000410000 */
[----:B------:R-:W-:Y:S01]  /*12e0*/  FFMA.FTZ R25, R0, R3, R25 ;  /* 0x0000000300197223 */ /* 0x000fe20000010019 */
[----:B------:R-:W-:-:S03]  /*12f0*/  FMUL.FTZ R31, R21, R28 ;  /* 0x0000001c151f7220 */ /* 0x000fc60000410000 */
[----:B------:R-:W-:Y:S01]  /*1300*/  FFMA.FTZ R25, R21, R28, R25 ;  /* 0x0000001c15197223 */ /* 0x000fe20000010019 */
[----:B------:R-:W-:Y:S01]  /*1310*/  FMUL.FTZ R21, R30, R32 ;  /* 0x000000201e157220 */ /* 0x000fe20000410000 */
[----:B------:R-:W-:Y:S01]  /*1320*/  FFMA.FTZ R24, R22, R31, R24 ;  /* 0x0000001f16187223 */ /* 0x000fe20000010018 */
[CC--:B------:R-:W-:Y:S01]  /*1330*/  FMUL.FTZ R30, R7.reuse, R6.reuse ;  /* 0x00000006071e7220 */ /* 0x0c0fe20000410000 */
[----:B------:R-:W-:Y:S01]  /*1340*/  FFMA.FTZ R25, R7, R6, R25 ;  /* 0x0000000607197223 */ /* 0x000fe20000010019 */
[----:B------:R-:W4:Y:S02]  /*1350*/  LDL.LU R32, [R1] ;  /* 0x0000000001207983 */ /* 0x000f240000300800 */
[----:B------:R-:W-:Y:S01]  /*1360*/  FFMA.FTZ R30, R36, R30, R24 ;  /* 0x0000001e241e7223 */ /* 0x000fe20000010018 */
[CC--:B------:R-:W-:Y:S01]  /*1370*/  FFMA.FTZ R24, R26.reuse, R21.reuse, R25 ;  /* 0x000000151a187223 */ /* 0x0c0fe20000010019 */
[----:B------:R-:W-:Y:S01]  /*1380*/  FMUL.FTZ R25, R26, R21 ;  /* 0x000000151a197220 */ /* 0x000fe20000410000 */
[----:B------:R-:W2:Y:S03]  /*1390*/  LDL.LU R31, [R1+0xc] ;  /* 0x00000c00011f7983 */ /* 0x000ea60000300800 */
[----:B------:R-:W-:Y:S01]  /*13a0*/  FFMA.FTZ R25, R27, R25, R30 ;  /* 0x000000191b197223 */ /* 0x000fe2000001001e */
[----:B------:R-:W4:Y:S04]  /*13b0*/  LDL.LU R26, [R1+0x8] ;  /* 0x00000800011a7983 */ /* 0x000f280000300800 */
[----:B------:R-:W2:Y:S01]  /*13c0*/  LDL.LU R30, [R1+0x10] ;  /* 0x00001000011e7983 */ /* 0x000ea20000300800 */
[----:B------:R-:W-:Y:S01]  /*13d0*/  UIADD3 UR8, UP0, UR10, 0x4, URZ ;  /* 0x000000040a087890 */ /* 0x000fe2000ff1e03f */
[----:B---3--:R-:W-:-:S03]  /*13e0*/  FADD.FTZ R23, R34, R23 ;  /* 0x0000001722177221 */ /* 0x008fc60000010000 */
[----:B------:R-:W-:Y:S02]  /*13f0*/  UIADD3.X UR9, URZ, UR5, URZ, UP0, !UPT ;  /* 0x000000053f097290 */ /* 0x000fe400087fe43f */
[----:B------:R-:W-:-:S04]  /*1400*/  UISETP.GE.U32.AND UP0, UPT, UR8, UR13, UPT ;  /* 0x0000000d0800728c */ /* 0x000fc8000bf06070 */
[----:B------:R-:W-:-:S06]  /*1410*/  UISETP.GE.AND.EX UP0, UPT, UR9, UR11, UPT, UP0 ;  /* 0x0000000b0900728c */ /* 0x000fcc000bf06300 */
[----:B------:R-:W-:Y:S01]  /*1420*/  PLOP3.LUT P0, PT, PT, PT, UP0, 0x80, 0x0 ;  /* 0x000000000000781c */ /* 0x000fe20003f0f008 */
[----:B------:R-:W-:Y:S01]  /*1430*/  FADD.FTZ R23, R23, R21 ;  /* 0x0000001517177221 */ /* 0x000fe20000010000 */
[----:B----4-:R-:W-:Y:S02]  /*1440*/  FFMA.FTZ R26, R19, R33, R26 ;  /* 0x00000021131a7223 */ /* 0x010fe4000001001a */
[----:B------:R0:W5:Y:S04]  /*1450*/  LDL.LU R19, [R1+0x50] ;  /* 0x0000500001137983 */ /* 0x0001680000300800 */
[----:B--2---:R1:W-:Y:S01]  /*1460*/  STS.64 [R30], R24 ;  /* 0x000000181e007388 */ /* 0x0043e20000000a00 */
[----:B------:R-:W-:Y:S01]  /*1470*/  FFMA.FTZ R26, R37, R3, R26 ;  /* 0x00000003251a7223 */ /* 0x000fe2000001001a */
[----:B-1----:R-:W-:Y:S01]  /*1480*/  FADD.FTZ R30, R33, R31 ;  /* 0x0000001f211e7221 */ /* 0x002fe20000010000 */
[----:B------:R-:W-:Y:S01]  /*1490*/  FFMA.FTZ R31, R14, R4, R32 ;  /* 0x000000040e1f7223 */ /* 0x000fe20000010020 */
[----:B------:R-:W-:Y:S01]  /*14a0*/  FADD.FTZ R32, R4, R35 ;  /* 0x0000002304207221 */ /* 0x000fe20000010000 */
[----:B------:R-:W-:Y:S01]  /*14b0*/  FFMA.FTZ R24, R22, R28, R18 ;  /* 0x0000001c16187223 */ /* 0x000fe20000010012 */
[----:B------:R-:W1:Y:S01]  /*14c0*/  S2R R35, SR_TID.X ;  /* 0x0000000000237919 */ /* 0x000e620000002100 */
[----:B------:R-:W-:Y:S01]  /*14d0*/  FADD.FTZ R25, R29, R28 ;  /* 0x0000001c1d197221 */ /* 0x000fe20000010000 */
[----:B------:R-:W-:Y:S01]  /*14e0*/  FADD.FTZ R34, R30, R3 ;  /* 0x000000031e227221 */ /* 0x000fe20000010000 */
[----:B------:R-:W-:Y:S01]  /*14f0*/  FADD.FTZ R28, R32, R6 ;  /* 0x00000006201c7221 */ /* 0x000fe20000010000 */
[----:B------:R0:W5:Y:S01]  /*1500*/  LDL.LU R14, [R1+0x4c] ;  /* 0x00004c00010e7983 */ /* 0x0001620000300800 */
[----:B------:R-:W-:Y:S01]  /*1510*/  FFMA.FTZ R22, R27, R21, R16 ;  /* 0x000000151b167223 */ /* 0x000fe20000010010 */
[----:B------:R-:W-:-:S02]  /*1520*/  FFMA.FTZ R29, R36, R6, R31 ;  /* 0x00000006241d7223 */ /* 0x000fc4000001001f */
[----:B------:R0:W5:Y:S04]  /*1530*/  LDL.LU R18, [R1+0x48] ;  /* 0x0000480001127983 */ /* 0x0001680000300800 */
[----:B------:R0:W5:Y:S04]  /*1540*/  LDL.LU R16, [R1+0x44] ;  /* 0x0000440001107983 */ /* 0x0001680000300800 */
[----:B------:R0:W-:Y:S04]  /*1550*/  STL [R1+0x8], R26 ;  /* 0x0000081a01007387 */ /* 0x0001e80000100800 */
[----:B------:R0:W-:Y:S04]  /*1560*/  STL [R1+0xc], R34 ;  /* 0x00000c2201007387 */ /* 0x0001e80000100800 */
[----:B------:R0:W-:Y:S04]  /*1570*/  STL [R1+0x4], R28 ;  /* 0x0000041c01007387 */ /* 0x0001e80000100800 */
[----:B------:R0:W-:Y:S01]  /*1580*/  STL [R1], R29 ;  /* 0x0000001d01007387 */ /* 0x0001e20000100800 */
[----:B------:R-:W-:Y:S01]  /*1590*/  BAR.SYNC.DEFER_BLOCKING 0x0 ;  /* 0x0000000000007b1d */ /* 0x000fe20000010000 */
[----:B-1----:R-:W-:-:S05]  /*15a0*/  ISETP.GT.U32.AND P1, PT, R35, 0xf, PT ;  /* 0x0000000f2300780c */ /* 0x002fca0003f24070 */
[----:B------:R-:W-:Y:S08]  /*15b0*/  @!P0 BRA `(.L_x_1081) ;  /* 0x0000000000fc8947 */ /* 0x000ff00003800000 */
[----:B------:R-:W-:Y:S01]  /*15c0*/  IMAD.MOV.U32 R31, RZ, RZ, R34 ;  /* 0x000000ffff1f7224 */ /* 0x000fe200078e0022 */
[----:B------:R1:W-:Y:S01]  /*15d0*/  STL.64 [R1+0x48], R2 ;  /* 0x0000480201007387 */ /* 0x0003e20000100a00 */
[----:B------:R-:W-:-:S03]  /*15e0*/  MOV R30, R26 ;  /* 0x0000001a001e7202 */ /* 0x000fc60000000f00 */
[----:B0-----:R-:W2:Y:S01]  /*15f0*/  LDL R34, [R1+0x40] ;  /* 0x0000400001227983 */ /* 0x001ea20000100800 */
[----:B-1----:R-:W-:-:S03]  /*1600*/  MOV R2, R29 ;  /* 0x0000001d00027202 */ /* 0x002fc60000000f00 */
[----:B------:R-:W3:Y:S01]  /*1610*/  LDL R29, [R1+0x3c] ;  /* 0x00003c00011d7983 */ /* 0x000ee20000100800 */
[----:B------:R-:W0:Y:S01]  /*1620*/  S2UR UR7, SR_CgaCtaId ;  /* 0x00000000000779c3 */ /* 0x000e220000008800 */
[----:B------:R-:W-:Y:S01]  /*1630*/  UMOV UR5, 0x400 ;  /* 0x0000040000057882 */ /* 0x000fe20000000000 */
[----:B------:R-:W-:Y:S01]  /*1640*/  IMAD.SHL.U32 R21, R35, 0x2, RZ ;  /* 0x0000000223157824 */ /* 0x000fe200078e00ff */
[----:B------:R-:W-:-:S04]  /*1650*/  MOV R3, R28 ;  /* 0x0000001c00037202 */ /* 0x000fc80000000f00 */
[----:B------:R-:W-:Y:S01]  /*1660*/  LOP3.LUT R21, R21, 0x18, RZ, 0xc0, !PT ;  /* 0x0000001815157812 */ /* 0x000fe200078ec0ff */
[----:B0-----:R-:W-:-:S06]  /*1670*/  ULEA UR5, UR7, UR5, 0x18 ;  /* 0x0000000507057291 */ /* 0x001fcc000f8ec03f */
[----:B------:R-:W-:-:S04]  /*1680*/  LEA R26, R35, UR5, 0x5 ;  /* 0x00000005231a7c11 */ /* 0x000fc8000f8e28ff */
[----:B------:R-:W-:-:S05]  /*1690*/  IADD3 R27, R26, R21, RZ ;  /* 0x000000151a1b7210 */ /* 0x000fca0007ffe0ff */
[----:B------:R0:W-:Y:S02]  /*16a0*/  STS.64 [R27], R30 ;  /* 0x0000001e1b007388 */ /* 0x0001e40000000a00 */
[----:B0-----:R-:W0:Y:S01]  /*16b0*/  S2R R31, SR_TID.X ;  /* 0x00000000001f7919 */ /* 0x001e220000002100 */
[C---:B------:R-:W-:Y:S02]  /*16c0*/  LOP3.LUT R28, R21.reuse, 0x8, RZ, 0x3c, !PT ;  /* 0x00000008151c7812 */ /* 0x040fe400078e3cff */
[C---:B------:R-:W-:Y:S02]  /*16d0*/  LOP3.LUT R27, R21.reuse, 0x10, RZ, 0x3c, !PT ;  /* 0x00000010151b7812 */ /* 0x040fe400078e3cff */
[----:B------:R-:W-:Y:S02]  /*16e0*/  LOP3.LUT R21, R21, 0x18, RZ, 0x3c, !PT ;  /* 0x0000001815157812 */ /* 0x000fe400078e3cff */
[C---:B------:R-:W-:Y:S01]  /*16f0*/  IADD3 R28, R26.reuse, R28, RZ ;  /* 0x0000001c1a1c7210 */ /* 0x040fe20007ffe0ff */
[C---:B------:R-:W-:Y:S01]  /*1700*/  IMAD.IADD R27, R26.reuse, 0x1, R27 ;  /* 0x000000011a1b7824 */ /* 0x040fe200078e021b */
[----:B------:R-:W-:-:S03]  /*1710*/  IADD3 R21, R26, R21, RZ ;  /* 0x000000151a157210 */ /* 0x000fc60007ffe0ff */
[----:B------:R-:W-:Y:S04]  /*1720*/  STS.64 [R28], R24 ;  /* 0x000000181c007388 */ /* 0x000fe80000000a00 */
[----:B------:R1:W-:Y:S04]  /*1730*/  STS.64 [R27], R2 ;  /* 0x000000021b007388 */ /* 0x0003e80000000a00 */
[----:B------:R4:W-:Y:S01]  /*1740*/  STS.64 [R21], R22 ;  /* 0x0000001615007388 */ /* 0x0009e20000000a00 */
[----:B------:R-:W-:Y:S01]  /*1750*/  USHF.R.U32.HI UR7, URZ, 0x1, UR6 ;  /* 0x000000013f077899 */ /* 0x000fe20008011606 */
[----:B0-----:R-:W-:-:S02]  /*1760*/  SHF.R.S32.HI R30, RZ, 0x1f, R31 ;  /* 0x0000001fff1e7819 */ /* 0x001fc4000001141f */
[----:B-1----:R1:W5:Y:S02]  /*1770*/  LDL.LU.64 R2, [R1+0x48] ;  /* 0x0000480001027983 */ /* 0x0023640000300a00 */
[----:B------:R-:W-:Y:S01]  /*1780*/  LEA.HI R30, R30, R31, RZ, 0x2 ;  /* 0x0000001f1e1e7211 */ /* 0x000fe200078f10ff */
[----:B------:R-:W-:Y:S01]  /*1790*/  USHF.L.U32 UR7, UR7, 0x6, URZ ;  /* 0x0000000607077899 */ /* 0x000fe2000800063f */
[----:B------:R-:W3:Y:S02]  /*17a0*/  LDL R32, [R1+0x34] ;  /* 0x0000340001207983 */ /* 0x000ee40000100800 */
[----:B------:R-:W-:-:S04]  /*17b0*/  SHF.R.S32.HI R30, RZ, 0x2, R30 ;  /* 0x00000002ff1e7819 */ /* 0x000fc8000001141e */
[----:B------:R-:W-:Y:S02]  /*17c0*/  LEA R28, R30, UR5, 0x5 ;  /* 0x000000051e1c7c11 */ /* 0x000fe4000f8e28ff */
[----:B------:R-:W0:Y:S01]  /*17d0*/  LDC.64 R30, c[0x0][0x260] ;  /* 0x00009800ff1e7b82 */ /* 0x000e220000000a00 */
[----:B------:R-:W-:-:S04]  /*17e0*/  ULOP3.LUT UR7, UR7, 0xffffffc0, UR16, 0xe2, !UPT ;  /* 0xffffffc007077892 */ /* 0x000fc8000f8ee210 */
[----:B------:R-:W-:-:S06]  /*17f0*/  UIMAD UR7, UR7, 0x780, UR12 ;  /* 0x00000780070778a4 */ /* 0x000fcc000f8e020c */
[----:B----4-:R-:W-:-:S04]  /*1800*/  IADD3 R21, R35, UR7, RZ ;  /* 0x0000000723157c10 */ /* 0x010fc8000fffe0ff */
[----:B------:R-:W-:Y:S02]  /*1810*/  SHF.L.U32 R21, R21, 0x1, RZ ;  /* 0x0000000115157819 */ /* 0x000fe400000006ff */
[----:B--2---:R-:W-:Y:S01]  /*1820*/  LEA R26, R34, R28, 0x3 ;  /* 0x0000001c221a7211 */ /* 0x004fe200078e18ff */
[----:B------:R-:W-:Y:S06]  /*1830*/  BAR.SYNC.DEFER_BLOCKING 0x0 ;  /* 0x0000000000007b1d */ /* 0x000fec0000010000 */
[----:B------:R-:W2:Y:S01]  /*1840*/  LDL R34, [R1+0x38] ;  /* 0x0000380001227983 */ /* 0x000ea20000100800 */
[----:B---3--:R-:W-:-:S03]  /*1850*/  IMAD R28, R29, 0x8, R28 ;  /* 0x000000081d1c7824 */ /* 0x008fc600078e021c */
[----:B------:R-:W3:Y:S04]  /*1860*/  LDS.64 R26, [R26] ;  /* 0x000000001a1a7984 */ /* 0x000ee80000000a00 */
[----:B------:R-:W4:Y:S01]  /*1870*/  LDS.64 R28, [R28+0x1e00] ;  /* 0x001e00001c1c7984 */ /* 0x000f220000000a00 */
[----:B---3--:R-:W-:Y:S01]  /*1880*/  FADD.FTZ R27, RZ, R27 ;  /* 0x0000001bff1b7221 */ /* 0x008fe20000010000 */
[----:B------:R-:W-:-:S03]  /*1890*/  FADD.FTZ R26, RZ, R26 ;  /* 0x0000001aff1a7221 */ /* 0x000fc60000010000 */
[----:B----4-:R-:W-:Y:S01]  /*18a0*/  FADD.FTZ R29, R27, R29 ;  /* 0x0000001d1b1d7221 */ /* 0x010fe20000010000 */
[----:B------:R-:W-:Y:S01]  /*18b0*/  FADD.FTZ R28, R26, R28 ;  /* 0x0000001c1a1c7221 */ /* 0x000fe20000010000 */
[----:B0-----:R-:W-:-:S05]  /*18c0*/  IMAD.WIDE.U32 R26, R21, 0x4, R30 ;  /* 0x00000004151a7825 */ /* 0x001fca00078e001e */
[----:B------:R0:W-:Y:S04]  /*18d0*/  STG.E.64 desc[UR14][R26.64+0x8000], R28 ;  /* 0x0080001c1a007986 */ /* 0x0001e8000c101b0e */
[----:B0-----:R-:W3:Y:S01]  /*18e0*/  LDL R29, [R1+0x30] ;  /* 0x00003000011d7983 */ /* 0x001ee20000100800 */
[----:B------:R-:W-:-:S04]  /*18f0*/  VIADD R26, R21, 0x3c0 ;  /* 0x000003c0151a7836 */ /* 0x000fc80000000000 */
[----:B------:R-:W-:Y:S01]  /*1900*/  IMAD.WIDE.U32 R26, R26, 0x4, R30 ;  /* 0x000000041a1a7825 */ /* 0x000fe200078e001e */
[----:B---3--:R-:W-:-:S04]  /*1910*/  LEA R30, R29, UR5, 0x5 ;  /* 0x000000051d1e7c11 */ /* 0x008fc8000f8e28ff */
[-C--:B--2---:R-:W-:Y:S02]  /*1920*/  LEA R28, R34, R30.reuse, 0x3 ;  /* 0x0000001e221c7211 */ /* 0x084fe400078e18ff */
[----:B------:R-:W-:-:S04]  /*1930*/  LEA R30, R32, R30, 0x3 ;  /* 0x0000001e201e7211 */ /* 0x000fc800078e18ff */
[----:B------:R-:W0:Y:S04]  /*1940*/  LDS.64 R28, [R28] ;  /* 0x000000001c1c7984 */ /* 0x000e280000000a00 */
[----:B------:R-:W2:Y:S01]  /*1950*/  LDS.64 R30, [R30+0x1e00] ;  /* 0x001e00001e1e7984 */ /* 0x000ea20000000a00 */
[----:B0-----:R-:W-:Y:S01]  /*1960*/  FADD.FTZ R29, RZ, R29 ;  /* 0x0000001dff1d7221 */ /* 0x001fe20000010000 */
[----:B------:R-:W-:-:S03]  /*1970*/  FADD.FTZ R28, RZ, R28 ;  /* 0x0000001cff1c7221 */ /* 0x000fc60000010000 */
[----:B--2---:R-:W-:Y:S01]  /*1980*/  FADD.FTZ R31, R29, R31 ;  /* 0x0000001f1d1f7221 */ /* 0x004fe20000010000 */
[----:B------:R-:W-:-:S05]  /*1990*/  FADD.FTZ R30, R28, R30 ;  /* 0x0000001e1c1e7221 */ /* 0x000fca0000010000 */
[----:B------:R1:W-:Y:S02]  /*19a0*/  STG.E.64 desc[UR14][R26.64+0x8000], R30 ;  /* 0x0080001e1a007986 */ /* 0x0003e4000c101b0e */
.L_x_1081:
[----:B------:R-:W-:Y:S01]  /*19b0*/  BSSY B0, `(.L_x_1082) ;  /* 0x0000117000007945 */ /* 0x000fe20003800000 */
[----:B01----:R-:W-:-:S03]  /*19c0*/  CS2R R26, SRZ ;  /* 0x00000000001a7805 */ /* 0x003fc6000001ff00 */
[----:B------:R-:W-:Y:S05]  /*19d0*/  @P1 BRA `(.L_x_1083) ;  /* 0x0000001000501947 */ /* 0x000fea0003800000 */
[----:B------:R-:W-:Y:S01]  /*19e0*/  USHF.L.U32 UR5, UR10, 0x3, URZ ;  /* 0x000000030a057899 */ /* 0x000fe2000800063f */
[----:B------:R-:W-:Y:S01]  /*19f0*/  IMAD.MOV.U32 R26, RZ, RZ, 0x78 ;  /* 0x00000078ff1a7424 */ /* 0x000fe200078e00ff */
[----:B------:R-:W-:Y:S02]  /*1a00*/  SHF.L.U32 R30, R35, 0x3, RZ ;  /* 0x00000003231e7819 */ /* 0x000fe400000006ff */
[----:B------:R-:W-:Y:S02]  /*1a10*/  ULOP3.LUT UR5, UR5, 0x8, URZ, 0xc0, !UPT ;  /* 0x0000000805057892 */ /* 0x000fe4000f8ec03f */
[----:B------:R-:W-:-:S04]  /*1a20*/  LOP3.LUT R30, R30, 0x8, RZ, 0xc0, !PT ;  /* 0x000000081e1e7812 */ /* 0x000fc800078ec0ff */
[----:B------:R-:W-:-:S05]  /*1a30*/  LEA.HI R21, R35, UR5, RZ, 0x1f ;  /* 0x0000000523157c11 */ /* 0x000fca000f8ff8ff */
[----:B------:R-:W-:-:S05]  /*1a40*/  IMAD R21, R21, R26, -UR12 ;  /* 0x8000000c15157e24 */ /* 0x000fca000f8e021a */
[----:B------:R-:W-:-:S04]  /*1a50*/  IADD3 R28, R21, 0x4, RZ ;  /* 0x00000004151c7810 */ /* 0x000fc80007ffe0ff */
[----:B------:R-:W-:-:S04]  /*1a60*/  SHF.R.S32.HI R26, RZ, 0x1f, R28 ;  /* 0x0000001fff1a7819 */ /* 0x000fc8000001141c */
[----:B------:R-:W-:Y:S02]  /*1a70*/  LEA.HI R28, R26, R28, RZ, 0x2 ;  /* 0x0000001c1a1c7211 */ /* 0x000fe400078f10ff */
[----:B------:R-:W-:Y:S02]  /*1a80*/  SHF.R.S32.HI R26, RZ, 0x1f, R21 ;  /* 0x0000001fff1a7819 */ /* 0x000fe40000011415 */
[----:B------:R-:W-:Y:S02]  /*1a90*/  SHF.R.S32.HI R28, RZ, 0x2, R28 ;  /* 0x00000002ff1c7819 */ /* 0x000fe4000001141c */
[----:B------:R-:W-:-:S03]  /*1aa0*/  LEA.HI R26, R26, R21, RZ, 0x2 ;  /* 0x000000151a1a7211 */ /* 0x000fc600078f10ff */
[----:B-----5:R-:W-:Y:S01]  /*1ab0*/  IMAD R28, R28, 0x18, R2 ;  /* 0x000000181c1c7824 */ /* 0x020fe200078e0202 */
        /* <DEDUP_REMOVED lines=9> */
[----:B------:R-:W-:Y:S01]  /*1b50*/  IADD3 R26, R21, 0x8, RZ ;  /* 0x00000008151a7810 */ /* 0x000fe20007ffe0ff */
[----:B------:R-:W-:-:S03]  /*1b60*/  FADD.FTZ R29, R27, R29 ;  /* 0x0000001d1b1d7221 */ /* 0x000fc60000010000 */
[----:B------:R-:W-:-:S04]  /*1b70*/  SHF.R.S32.HI R27, RZ, 0x1f, R26 ;  /* 0x0000001fff1b7819 */ /* 0x000fc8000001141a */
[----:B------:R-:W-:-:S04]  /*1b80*/  LEA.HI R27, R27, R26, RZ, 0x2 ;  /* 0x0000001a1b1b7211 */ /* 0x000fc800078f10ff */
[----:B------:R-:W-:-:S05]  /*1b90*/  SHF.R.S32.HI R27, RZ, 0x2, R27 ;  /* 0x00000002ff1b7819 */ /* 0x000fca000001141b */
[----:B------:R-:W-:-:S04]  /*1ba0*/  IMAD R27, R27, 0x18, R2 ;  /* 0x000000181b1b7824 */ /* 0x000fc800078e0202 */
[----:B------:R-:W-:-:S06]  /*1bb0*/  IMAD.IADD R27, R30, 0x1, R27 ;  /* 0x000000011e1b7824 */ /* 0x000fcc00078e021b */
[----:B------:R-:W0:Y:S02]  /*1bc0*/  LDS.64 R26, [R27] ;  /* 0x000000001b1a7984 */ /* 0x000e240000000a00 */
[----:B0-----:R-:W-:Y:S01]  /*1bd0*/  FADD.FTZ R28, R28, R26 ;  /* 0x0000001a1c1c7221 */ /* 0x001fe20000010000 */
[----:B------:R-:W-:Y:S01]  /*1be0*/  IADD3 R26, R21, 0xc, RZ ;  /* 0x0000000c151a7810 */ /* 0x000fe20007ffe0ff */
        /* <DEDUP_REMOVED lines=226> */
[----:B------:R-:W-:Y:S02]  /*2a10*/  IADD3 R21, R21, 0x74, RZ ;  /* 0x0000007415157810 */ /* 0x000fe40007ffe0ff */
        /* <DEDUP_REMOVED lines=11> */
[----:B------:R-:W-:-:S04]  /*2ad0*/  IMAD R26, R26, 0x18, R2 ;  /* 0x000000181a1a7824 */ /* 0x000fc800078e0202 */
[----:B------:R-:W-:-:S06]  /*2ae0*/  IMAD.IADD R26, R30, 0x1, R26 ;  /* 0x000000011e1a7824 */ /* 0x000fcc00078e021a */
[----:B------:R-:W0:Y:S02]  /*2af0*/  LDS.64 R26, [R26] ;  /* 0x000000001a1a7984 */ /* 0x000e240000000a00 */
[----:B0-----:R-:W-:Y:S01]  /*2b00*/  FADD.FTZ R26, R28, R26 ;  /* 0x0000001a1c1a7221 */ /* 0x001fe20000010000 */
[----:B------:R-:W-:-:S07]  /*2b10*/  FADD.FTZ R27, R29, R27 ;  /* 0x0000001b1d1b7221 */ /* 0x000fce0000010000 */
.L_x_1083:
[----:B------:R-:W-:Y:S05]  /*2b20*/  BSYNC B0 ;  /* 0x0000000000007941 */ /* 0x000fea0003800000 */
.L_x_1082:
        /* <DEDUP_REMOVED lines=19> */
.L_x_1085:
[----:B------:R-:W-:Y:S05]  /*2c60*/  BSYNC B0 ;  /* 0x0000000000007941 */ /* 0x000fea0003800000 */
.L_x_1084:
[----:B------:R-:W-:Y:S01]  /*2c70*/  UISETP.GE.U32.AND UP0, UPT, UR8, UR13, UPT ;  /* 0x0000000d0800728c */ /* 0x000fe2000bf06070 */
[----:B0----5:R-:W-:Y:S02]  /*2c80*/  PRMT R28, R16, 0x7632, R28 ;  /* 0x00007632101c7816 */ /* 0x021fe4000000001c */
        /* <DEDUP_REMOVED lines=27> */
.L_x_1088:
[----:B------:R-:W2:Y:S04]  /*2e40*/  LD.E.STRONG.GPU R11, desc[UR14][R8.64] ;  /* 0x0000000e080b7980 */ /* 0x000ea8000c10f900 */
[----:B--2---:R-:W-:Y:S01]  /*2e50*/  CCTL.IVALL ;  /* 0x00000000ff00798f */ /* 0x004fe20002000000 */
[----:B------:R-:W-:Y:S05]  /*2e60*/  YIELD ;  /* 0x0000000000007946 */ /* 0x000fea0003800000 */
[----:B-----5:R-:W-:-:S04]  /*2e70*/  LOP3.LUT R11, R11, R10, RZ, 0x3c, !PT ;  /* 0x0000000a0b0b7212 */ /* 0x020fc800078e3cff */
[----:B------:R-:W-:-:S13]  /*2e80*/  ISETP.GT.AND P1, PT, R11, -0x1, PT ;  /* 0xffffffff0b00780c */ /* 0x000fda0003f24270 */
[----:B------:R-:W-:Y:S05]  /*2e90*/  @P1 BRA `(.L_x_1088) ;  /* 0xfffffffc00e81947 */ /* 0x000fea000383ffff */
.L_x_1087:
[----:B------:R-:W-:Y:S05]  /*2ea0*/  WARPSYNC.ALL ;  /* 0x0000000000007948 */ /* 0x000fea0003800000 */
[----:B------:R-:W-:Y:S06]  /*2eb0*/  BAR.SYNC.DEFER_BLOCKING 0x0 ;  /* 0x0000000000007b1d */ /* 0x000fec0000010000 */
[----:B------:R-:W-:Y:S05]  /*2ec0*/  BRA `(.L_x_1089) ;  /* 0x0000000000687947 */ /* 0x000fea0003800000 */
.L_x_1086:
        /* <DEDUP_REMOVED lines=18> */
.L_x_1091:
[----:B------:R-:W2:Y:S04]  /*2ff0*/  LD.E.STRONG.GPU R11, desc[UR14][R8.64] ;  /* 0x0000000e080b7980 */ /* 0x000ea8000c10f900 */
[----:B--2---:R-:W-:Y:S01]  /*3000*/  CCTL.IVALL ;  /* 0x00000000ff00798f */ /* 0x004fe20002000000 */
[----:B------:R-:W-:Y:S05]  /*3010*/  YIELD ;  /* 0x0000000000007946 */ /* 0x000fea0003800000 */
[----:B-----5:R-:W-:-:S04]  /*3020*/  LOP3.LUT R11, R11, R10, RZ, 0x3c, !PT ;  /* 0x0000000a0b0b7212 */ /* 0x020fc800078e3cff */
[----:B------:R-:W-:-:S13]  /*3030*/  ISETP.GT.AND P1, PT, R11, -0x1, PT ;  /* 0xffffffff0b00780c */ /* 0x000fda0003f24270 */
[----:B------:R-:W-:Y:S05]  /*3040*/  @P1 BRA `(.L_x_1091) ;  /* 0xfffffffc00e81947 */ /* 0x000fea000383ffff */
.L_x_1090:
[----:B------:R-:W-:Y:S05]  /*3050*/  WARPSYNC.ALL ;  /* 0x0000000000007948 */ /* 0x000fea0003800000 */
[----:B------:R-:W-:Y:S06]  /*3060*/  BAR.SYNC.DEFER_BLOCKING 0x0 ;  /* 0x0000000000007b1d */ /* 0x000fec0000010000 */
.L_x_1089:
[----:B------:R-:W1:Y:S01]  /*3070*/  S2R R32, SR_TID.X ;  /* 0x0000000000207919 */ /* 0x000e620000002100 */
[----:B0-----:R-:W-:Y:S01]  /*3080*/  MOV R9, UR4 ;  /* 0x0000000400097c02 */ /* 0x001fe20008000f00 */
[----:B------:R-:W-:Y:S01]  /*3090*/  HFMA2.MMA R29, -RZ, RZ, 0, 0 ;  /* 0x00000000ff1d7435 */ /* 0x000fe200000001ff */
[----:B------:R-:W0:Y:S01]  /*30a0*/  S2UR UR7, SR_CgaCtaId ;  /* 0x00000000000779c3 */ /* 0x000e220000008800 */
[----:B------:R-:W-:Y:S01]  /*30b0*/  UMOV UR5, 0x400 ;  /* 0x0000040000057882 */ /* 0x000fe20000000000 */
[----:B------:R-:W-:Y:S01]  /*30c0*/  SHF.L.U32 R28, R28, 0x10, RZ ;  /* 0x000000101c1c7819 */ /* 0x000fe200000006ff */
[----:B------:R-:W-:Y:S01]  /*30d0*/  IMAD.U32 R14, R14, 0x10000, RZ ;  /* 0x000100000e0e7824 */ /* 0x000fe200078e00ff */
[----:B------:R-:W-:Y:S01]  /*30e0*/  SHF.L.U32 R17, R17, 0x10, RZ ;  /* 0x0000001011117819 */ /* 0x000fe200000006ff */
[----:B------:R-:W-:Y:S01]  /*30f0*/  IMAD.U32 R15, R15, 0x10000, RZ ;  /* 0x000100000f0f7824 */ /* 0x000fe200078e00ff */
[----:B------:R-:W-:Y:S02]  /*3100*/  SHF.L.U32 R16, R16, 0x10, RZ ;  /* 0x0000001010107819 */ /* 0x000fe400000006ff */
[----:B------:R-:W-:-:S02]  /*3110*/  SHF.L.U32 R21, R21, 0x10, RZ ;  /* 0x0000001015157819 */ /* 0x000fc400000006ff */
[----:B------:R-:W-:Y:S01]  /*3120*/  SHF.L.U32 R13, R13, 0x10, RZ ;  /* 0x000000100d0d7819 */ /* 0x000fe200000006ff */
[----:B------:R-:W-:Y:S01]  /*3130*/  IMAD.U32 R26, R26, 0x10000, RZ ;  /* 0x000100001a1a7824 */ /* 0x000fe200078e00ff */
[----:B------:R-:W-:Y:S01]  /*3140*/  SHF.L.U32 R27, R27, 0x10, RZ ;  /* 0x000000101b1b7819 */ /* 0x000fe200000006ff */
[----:B------:R-:W-:Y:S01]  /*3150*/  ULDC.64 UR18, c[0x0][0x210] ;  /* 0x0000840000127ab9 */ /* 0x000fe20000000a00 */
[----:B-1----:R-:W-:-:S13]  /*3160*/  ISETP.GT.U32.AND P1, PT, R32, 0xff, PT ;  /* 0x000000ff2000780c */ /* 0x002fda0003f24070 */
[----:B------:R-:W1:Y:S08]  /*3170*/  @!P1 LDC R8, c[0x0][0x10] ;  /* 0x00000400ff089b82 */ /* 0x000e700000000800 */
[----:B------:R-:W2:Y:S01]  /*3180*/  @!P1 LDC.64 R30, c[0x0][0x260] ;  /* 0x00009800ff1e9b82 */ /* 0x000ea20000000a00 */
[----:B-1----:R-:W-:Y:S02]  /*3190*/  @!P1 IMAD R8, R8, R9, UR6 ;  /* 0x0000000608089e24 */ /* 0x002fe4000f8e0209 */
[----:B------:R-:W-:-:S05]  /*31a0*/  @!P1 IMAD.SHL.U32 R9, R32, 0x2, RZ ;  /* 0x0000000220099824 */ /* 0x000fca00078e00ff */
[----:B------:R-:W-:-:S04]  /*31b0*/  @!P1 LOP3.LUT R9, R9, 0x7fffffc0, RZ, 0xc0, !PT ;  /* 0x7fffffc009099812 */ /* 0x000fc800078ec0ff */
[----:B------:R-:W-:Y:S02]  /*31c0*/  @!P1 LEA R8, R8, R9, 0x9 ;  /* 0x0000000908089211 */ /* 0x000fe400078e48ff */
[----:B------:R-:W-:-:S04]  /*31d0*/  @!P1 LOP3.LUT R9, R32, 0x1f, RZ, 0xc0, !PT ;  /* 0x0000001f20099812 */ /* 0x000fc800078ec0ff */
[----:B------:R-:W-:-:S05]  /*31e0*/  @!P1 IADD3 R8, R8, R9, RZ ;  /* 0x0000000908089210 */ /* 0x000fca0007ffe0ff */
[----:B------:R-:W-:-:S05]  /*31f0*/  @!P1 IMAD.SHL.U32 R10, R8, 0x2, RZ ;  /* 0x00000002080a9824 */ /* 0x000fca00078e00ff */
[C---:B------:R-:W-:Y:S01]  /*3200*/  @!P1 IADD3 R8, R10.reuse, 0x40, RZ ;  /* 0x000000400a089810 */ /* 0x040fe20007ffe0ff */
[----:B--2---:R-:W-:-:S04]  /*3210*/  @!P1 IMAD.WIDE.U32 R10, R10, 0x4, R30 ;  /* 0x000000040a0a9825 */ /* 0x004fc800078e001e */
[----:B------:R-:W-:Y:S02]  /*3220*/  @!P1 IMAD.WIDE.U32 R8, R8, 0x4, R30 ;  /* 0x0000000408089825 */ /* 0x000fe400078e001e */
[----:B------:R-:W2:Y:S04]  /*3230*/  @!P1 LDG.E.64 R10, desc[UR14][R10.64] ;  /* 0x0000000e0a0a9981 */ /* 0x000ea8000c1e1b00 */
[----:B------:R-:W3:Y:S01]  /*3240*/  @!P1 LDG.E.64 R8, desc[UR14][R8.64] ;  /* 0x0000000e08089981 */ /* 0x000ee2000c1e1b00 */
[----:B------:R-:W-:-:S03]  /*3250*/  UIADD3 UR5, UR5, 0x5280, URZ ;  /* 0x0000528005057890 */ /* 0x000fc6000fffe03f */
[----:B------:R-:W4:Y:S01]  /*3260*/  LDL.LU R30, [R1+0x2c] ;  /* 0x00002c00011e7983 */ /* 0x000f220000300800 */
[----:B0-----:R-:W-:Y:S01]  /*3270*/  ULEA UR5, UR7, UR5, 0x18 ;  /* 0x0000000507057291 */ /* 0x001fe2000f8ec03f */
[----:B------:R-:W-:Y:S02]  /*3280*/  FADD.FTZ R16, -R20, R16 ;  /* 0x0000001014107221 */ /* 0x000fe40000010100 */
[----:B------:R-:W5:Y:S02]  /*3290*/  LDL.LU R35, [R1+0x18] ;  /* 0x0000180001237983 */ /* 0x000f640000300800 */
[----:B------:R-:W-:Y:S02]  /*32a0*/  FMUL.FTZ R16, R5, R16 ;  /* 0x0000001005107220 */ /* 0x000fe40000410000 */
[----:B------:R-:W5:Y:S01]  /*32b0*/  LDL.LU R34, [R1+0x14] ;  /* 0x0000140001227983 */ /* 0x000f620000300800 */
[----:B--2---:R-:W-:Y:S01]  /*32c0*/  @!P1 FADD.FTZ R10, RZ, R10 ;  /* 0x0000000aff0a9221 */ /* 0x004fe20000010000 */
[----:B------:R-:W-:-:S03]  /*32d0*/  @!P1 FADD.FTZ R11, RZ, R11 ;  /* 0x0000000bff0b9221 */ /* 0x000fc60000010000 */
[----:B---3--:R-:W-:Y:S01]  /*32e0*/  @!P1 FADD.FTZ R29, R8, R10 ;  /* 0x0000000a081d9221 */ /* 0x008fe20000010000 */
[----:B------:R-:W-:Y:S02]  /*32f0*/  IMAD.MOV.U32 R8, RZ, RZ, RZ ;  /* 0x000000ffff087224 */ /* 0x000fe400078e00ff */
[----:B------:R-:W-:Y:S01]  /*3300*/  @!P1 FADD.FTZ R8, R9, R11 ;  /* 0x0000000b09089221 */ /* 0x000fe20000010000 */
[----:B------:R-:W-:Y:S01]  /*3310*/  LOP3.LUT P1, RZ, R32, 0xffffff1f, RZ, 0xc0, !PT ;  /* 0xffffff1f20ff7812 */ /* 0x000fe2000782c0ff */
        /* <DEDUP_REMOVED lines=20> */
[----:B------:R-:W-:Y:S01]  /*3460*/  SHF.L.U32 R11, R19, 0x10, RZ ;  /* 0x00000010130b7819 */ /* 0x000fe200000006ff */
[----:B-1----:R-:W-:Y:S01]  /*3470*/  FADD.FTZ R9, R8, R9 ;  /* 0x0000000908097221 */ /* 0x002fe20000010000 */
[----:B------:R-:W-:Y:S01]  /*3480*/  @!P1 LOP3.LUT R10, R10, 0x3ffffff8, RZ, 0xc0, !PT ;  /* 0x3ffffff80a0a9812 */ /* 0x000fe200078ec0ff */
[----:B------:R-:W-:Y:S01]  /*3490*/  @!P1 FMUL.FTZ R8, R29, 3.2552085031056776643e-05 ;  /* 0x380888891d089820 */ /* 0x000fe20000410000 */
[----:B------:R-:W-:Y:S01]  /*34a0*/  USHF.L.U32 UR7, UR10, 0x3, URZ ;  /* 0x000000030a077899 */ /* 0x000fe2000800063f */
[----:B------:R-:W-:Y:S01]  /*34b0*/  @!P1 FMUL.FTZ R9, R9, 3.2552085031056776643e-05 ;  /* 0x3808888909099820 */ /* 0x000fe20000410000 */
[----:B------:R-:W2:Y:S04]  /*34c0*/  LDL.LU R32, [R1+0x24] ;  /* 0x0000240001207983 */ /* 0x000ea80000300800 */
[----:B------:R0:W-:Y:S01]  /*34d0*/  @!P1 STS.64 [R10+UR5], R8 ;  /* 0x000000080a009988 */ /* 0x0001e20008000a05 */
[----:B------:R-:W-:Y:S01]  /*34e0*/  FADD.FTZ R11, -R20, R11 ;  /* 0x0000000b140b7221 */ /* 0x000fe20000010100 */
[----:B------:R-:W-:Y:S01]  /*34f0*/  IMAD.U32 R29, R12, 0x10000, RZ ;  /* 0x000100000c1d7824 */ /* 0x000fe200078e00ff */
[----:B------:R-:W-:Y:S01]  /*3500*/  ULOP3.LUT UR7, UR7, 0x8, URZ, 0xc0, !UPT ;  /* 0x0000000807077892 */ /* 0x000fe2000f8ec03f */
[----:B------:R-:W3:Y:S01]  /*3510*/  LDL.LU R31, [R1+0x28] ;  /* 0x00002800011f7983 */ /* 0x000ee20000300800 */
[----:B0-----:R-:W-:-:S05]  /*3520*/  SHF.L.U32 R10, R18, 0x10, RZ ;  /* 0x00000010120a7819 */ /* 0x001fca00000006ff */
[----:B------:R-:W-:-:S04]  /*3530*/  FADD.FTZ R10, -R20, R10 ;  /* 0x0000000a140a7221 */ /* 0x000fc80000010100 */
[----:B------:R-:W-:-:S04]  /*3540*/  FMUL.FTZ R10, R5, R10 ;  /* 0x0000000a050a7220 */ /* 0x000fc80000410000 */
[----:B------:R-:W-:-:S04]  /*3550*/  FFMA.FTZ R9, R10, R28, R14 ;  /* 0x0000001c0a097223 */ /* 0x000fc8000001000e */
[----:B------:R-:W-:-:S06]  /*3560*/  FMUL.FTZ R8, R9, -1.4426950216293334961 ;  /* 0xbfb8aa3b09087820 */ /* 0x000fcc0000410000 */
[----:B------:R-:W0:Y:S02]  /*3570*/  MUFU.EX2 R8, R8 ;  /* 0x0000000800087308 */ /* 0x000e240000000800 */
[----:B0-----:R-:W-:-:S06]  /*3580*/  FADD.FTZ R8, R8, 1 ;  /* 0x3f80000008087421 */ /* 0x001fcc0000010000 */
[----:B------:R-:W0:Y:S01]  /*3590*/  MUFU.RCP R8, R8 ;  /* 0x0000000800087308 */ /* 0x000e220000001000 */
[----:B------:R-:W-:Y:S01]  /*35a0*/  FMUL.FTZ R11, R5, R11 ;  /* 0x0000000b050b7220 */ /* 0x000fe20000410000 */
[----:B0-----:R-:W-:-:S04]  /*35b0*/  FADD.FTZ R18, -R8, 1 ;  /* 0x3f80000008127421 */ /* 0x001fc80000010100 */
[----:B------:R-:W-:Y:S01]  /*35c0*/  FFMA.FTZ R9, R9, R18, 1 ;  /* 0x3f80000009097423 */ /* 0x000fe20000010012 */
[----:B------:R-:W-:-:S04]  /*35d0*/  FFMA.FTZ R18, R11, R17, R15 ;  /* 0x000000110b127223 */ /* 0x000fc8000001000f */
[----:B------:R-:W-:-:S06]  /*35e0*/  FMUL.FTZ R19, R18, -1.4426950216293334961 ;  /* 0xbfb8aa3b12137820 */ /* 0x000fcc0000410000 */
[----:B------:R-:W0:Y:S01]  /*35f0*/  MUFU.EX2 R19, R19 ;  /* 0x0000001300137308 */ /* 0x000e220000000800 */
[----:B------:R-:W-:Y:S01]  /*3600*/  FADD.FTZ R20, -R20, R21 ;  /* 0x0000001514147221 */ /* 0x000fe20000010100 */
[----:B------:R-:W-:Y:S01]  /*3610*/  FFMA.FTZ R14, R28, R16, R14 ;  /* 0x000000101c0e7223 */ /* 0x000fe2000001000e */
[----:B------:R-:W-:Y:S02]  /*3620*/  FMUL.FTZ R9, R8, R9 ;  /* 0x0000000908097220 */ /* 0x000fe40000410000 */
[----:B------:R-:W-:Y:S01]  /*3630*/  FMUL.FTZ R20, R5, R20 ;  /* 0x0000001405147220 */ /* 0x000fe20000410000 */
[----:B------:R-:W-:-:S03]  /*3640*/  FMUL.FTZ R8, R14, -1.4426950216293334961 ;  /* 0xbfb8aa3b0e087820 */ /* 0x000fc60000410000 */
[----:B------:R-:W-:Y:S01]  /*3650*/  FFMA.FTZ R15, R17, R20, R15 ;  /* 0x00000014110f7223 */ /* 0x000fe2000001000f */
[----:B0-----:R-:W-:-:S03]  /*3660*/  FADD.FTZ R19, R19, 1 ;  /* 0x3f80000013137421 */ /* 0x001fc60000010000 */
[----:B------:R-:W-:Y:S01]  /*3670*/  FMUL.FTZ R21, R15, -1.4426950216293334961 ;  /* 0xbfb8aa3b0f157820 */ /* 0x000fe20000410000 */
[----:B------:R-:W0:Y:S08]  /*3680*/  MUFU.EX2 R8, R8 ;  /* 0x0000000800087308 */ /* 0x000e300000000800 */
[----:B------:R-:W1:Y:S08]  /*3690*/  MUFU.RCP R19, R19 ;  /* 0x0000001300137308 */ /* 0x000e700000001000 */
[----:B------:R4:W5:Y:S01]  /*36a0*/  MUFU.EX2 R12, R21 ;  /* 0x00000015000c7308 */ /* 0x0009620000000800 */
[----:B0-----:R-:W-:Y:S01]  /*36b0*/  FADD.FTZ R8, R8, 1 ;  /* 0x3f80000008087421 */ /* 0x001fe20000010000 */
[----:B----4-:R-:W-:Y:S01]  /*36c0*/  FMUL.FTZ R21, R29, R9 ;  /* 0x000000091d157220 */ /* 0x010fe20000410000 */
[----:B-1----:R-:W-:-:S04]  /*36d0*/  FADD.FTZ R29, -R19, 1 ;  /* 0x3f800000131d7421 */ /* 0x002fc80000010100 */
[----:B------:R-:W-:Y:S02]  /*36e0*/  FFMA.FTZ R18, R18, R29, 1 ;  /* 0x3f80000012127423 */ /* 0x000fe4000001001d */
[----:B------:R-:W0:Y:S01]  /*36f0*/  MUFU.RCP R29, R8 ;  /* 0x00000008001d7308 */ /* 0x000e220000001000 */
[----:B-----5:R-:W-:-:S07]  /*3700*/  FADD.FTZ R12, R12, 1 ;  /* 0x3f8000000c0c7421 */ /* 0x020fce0000010000 */
[----:B------:R-:W1:Y:S01]  /*3710*/  MUFU.RCP R12, R12 ;  /* 0x0000000c000c7308 */ /* 0x000e620000001000 */
[----:B------:R-:W-:Y:S01]  /*3720*/  FMUL.FTZ R18, R19, R18 ;  /* 0x0000001213127220 */ /* 0x000fe20000410000 */
[----:B------:R-:W-:Y:S02]  /*3730*/  IADD3 R9, R30, -UR7, RZ ;  /* 0x800000071e097c10 */ /* 0x000fe4000fffe0ff */
[----:B------:R-:W4:Y:S01]  /*3740*/  LDL.LU R30, [R1+0x1c] ;  /* 0x00001c00011e7983 */ /* 0x000f220000300800 */
[----:B0-----:R-:W-:-:S04]  /*3750*/  FADD.FTZ R19, -R29, 1 ;  /* 0x3f8000001d137421 */ /* 0x001fc80000010100 */
[----:B------:R-:W-:Y:S01]  /*3760*/  FFMA.FTZ R19, R14, R19, 1 ;  /* 0x3f8000000e137423 */ /* 0x000fe20000010013 */
[----:B-1----:R-:W-:-:S04]  /*3770*/  FADD.FTZ R14, -R12, 1 ;  /* 0x3f8000000c0e7421 */ /* 0x002fc80000010100 */
[----:B------:R-:W-:Y:S02]  /*3780*/  FFMA.FTZ R14, R15, R14, 1 ;  /* 0x3f8000000f0e7423 */ /* 0x000fe4000001000e */
[----:B------:R-:W5:Y:S01]  /*3790*/  LDL.LU R15, [R1+0x20] ;  /* 0x00002000010f7983 */ /* 0x000f620000300800 */
[----:B------:R-:W-:Y:S01]  /*37a0*/  LEA R9, R9, UR5, 0x3 ;  /* 0x0000000509097c11 */ /* 0x000fe2000f8e18ff */
[----:B------:R-:W-:Y:S06]  /*37b0*/  BAR.SYNC.DEFER_BLOCKING 0x0 ;  /* 0x0000000000007b1d */ /* 0x000fec0000010000 */
[----:B------:R-:W0:Y:S01]  /*37c0*/  LDS.64 R8, [R9] ;  /* 0x0000000009087984 */ /* 0x000e220000000a00 */
[----:B------:R-:W-:Y:S01]  /*37d0*/  FMUL.FTZ R19, R29, R19 ;  /* 0x000000131d137220 */ /* 0x000fe20000410000 */
[----:B------:R-:W-:Y:S01]  /*37e0*/  FMUL.FTZ R14, R12, R14 ;  /* 0x0000000e0c0e7220 */ /* 0x000fe20000410000 */
[----:B------:R-:W-:-:S02]  /*37f0*/  FMUL.FTZ R13, R13, R18 ;  /* 0x000000120d0d7220 */ /* 0x000fc40000410000 */
[----:B------:R-:W-:Y:S01]  /*3800*/  FMUL.FTZ R19, R26, R19 ;  /* 0x000000131a137220 */ /* 0x000fe20000410000 */
[----:B------:R-:W-:Y:S01]  /*3810*/  FMUL.FTZ R14, R27, R14 ;  /* 0x0000000e1b0e7220 */ /* 0x000fe20000410000 */
        /* <DEDUP_REMOVED lines=8> */
[-C--:B------:R-:W-:Y:S01]  /*38a0*/  FFMA.FTZ R8, R35, -R9.reuse, R33 ;  /* 0x8000000923087223 */ /* 0x080fe20000010021 */
[C---:B------:R-:W-:Y:S01]  /*38b0*/  FFMA.FTZ R10, -R9.reuse, R10, R21 ;  /* 0x0000000a090a7223 */ /* 0x040fe20000010115 */
[----:B------:R-:W-:Y:S01]  /*38c0*/  FFMA.FTZ R4, R34, -R9, R4 ;  /* 0x8000000922047223 */ /* 0x000fe20000010004 */
[----:B------:R-:W-:Y:S01]  /*38d0*/  FFMA.FTZ R12, -R9, R11, R13 ;  /* 0x0000000b090c7223 */ /* 0x000fe2000001010d */
        /* <DEDUP_REMOVED lines=14> */
[----:B------:R-:W-:-:S02]  /*39c0*/  PRMT R8, R3, 0x7632, R8 ;  /* 0x0000763203087816 */ /* 0x000fc40000000008 */
[C---:B------:R-:W-:Y:S02]  /*39d0*/  PRMT R10, R4.reuse, 0x7610, R10 ;  /* 0x00007610040a7816 */ /* 0x040fe4000000000a */
[----:B------:R-:W-:Y:S02]  /*39e0*/  PRMT R11, R4, 0x7632, R11 ;  /* 0x00007632040b7816 */ /* 0x000fe4000000000b */
[----:B------:R-:W-:Y:S02]  /*39f0*/  F2FP.BF16.F32.PACK_AB R0, R9, R0 ;  /* 0x000000000900723e */ /* 0x000fe400000010ff */
[----:B------:R-:W-:Y:S02]  /*3a00*/  F2FP.BF16.F32.PACK_AB R36, R5, R36 ;  /* 0x000000240524723e */ /* 0x000fe400000010ff */
[----:B--2---:R-:W-:-:S04]  /*3a10*/  IADD3 R6, P1, R32, UR18, RZ ;  /* 0x0000001220067c10 */ /* 0x004fc8000ff3e0ff */
[----:B---3--:R-:W-:-:S05]  /*3a20*/  IADD3.X R7, R31, UR19, RZ, P1, !PT ;  /* 0x000000131f077c10 */ /* 0x008fca0008ffe4ff */
[----:B------:R0:W-:Y:S04]  /*3a30*/  STG.E.U16 desc[UR14][R6.64], R3 ;  /* 0x0000000306007986 */ /* 0x0001e8000c10150e */
[----:B------:R-:W-:Y:S04]  /*3a40*/  STG.E.U16 desc[UR14][R6.64+0x2], R8 ;  /* 0x0000020806007986 */ /* 0x000fe8000c10150e */
[----:B------:R-:W-:Y:S04]  /*3a50*/  STG.E.U16 desc[UR14][R6.64+0x4], R10 ;  /* 0x0000040a06007986 */ /* 0x000fe8000c10150e */
[----:B------:R1:W-:Y:S01]  /*3a60*/  STG.E.U16 desc[UR14][R6.64+0x6], R11 ;  /* 0x0000060b06007986 */ /* 0x0003e2000c10150e */
[----:B0-----:R-:W-:-:S02]  /*3a70*/  PRMT R3, R36, 0x7632, R3 ;  /* 0x0000763224037816 */ /* 0x001fc40000000003 */
[----:B-1----:R-:W-:Y:S01]  /*3a80*/  PRMT R7, R0, 0x7632, R7 ;  /* 0x0000763200077816 */ /* 0x002fe20000000007 */
[----:B------:R-:W-:Y:S01]  /*3a90*/  ULOP3.LUT UR4, UR4, 0x1, URZ, 0x3c, !UPT ;  /* 0x0000000104047892 */ /* 0x000fe2000f8e3c3f */
[----:B------:R-:W-:Y:S01]  /*3aa0*/  UMOV UR5, UR9 ;  /* 0x0000000900057c82 */ /* 0x000fe20008000000 */
[----:B------:R-:W-:Y:S01]  /*3ab0*/  UMOV UR10, UR8 ;  /* 0x00000008000a7c82 */ /* 0x000fe20008000000 */
[----:B----4-:R-:W-:-:S04]  /*3ac0*/  IADD3 R4, P1, R30, UR18, RZ ;  /* 0x000000121e047c10 */ /* 0x010fc8000ff3e0ff */
[----:B-----5:R-:W-:-:S05]  /*3ad0*/  IADD3.X R5, R15, UR19, RZ, P1, !PT ;  /* 0x000000130f057c10 */ /* 0x020fca0008ffe4ff */
[----:B------:R2:W-:Y:S04]  /*3ae0*/  STG.E.U16 desc[UR14][R4.64], R0 ;  /* 0x0000000004007986 */ /* 0x0005e8000c10150e */
[----:B------:R2:W-:Y:S04]  /*3af0*/  STG.E.U16 desc[UR14][R4.64+0x2], R7 ;  /* 0x0000020704007986 */ /* 0x0005e8000c10150e */
[----:B------:R2:W-:Y:S04]  /*3b00*/  STG.E.U16 desc[UR14][R4.64+0x4], R36 ;  /* 0x0000042404007986 */ /* 0x0005e8000c10150e */
[----:B------:R2:W-:Y:S01]  /*3b10*/  STG.E.U16 desc[UR14][R4.64+0x6], R3 ;  /* 0x0000060304007986 */ /* 0x0005e2000c10150e */
[----:B------:R-:W-:Y:S05]  /*3b20*/  @!P0 BRA `(.L_x_1092) ;  /* 0xffffffc800888947 */ /* 0x000fea000383ffff */
.L_x_1080:
        /* <DEDUP_REMOVED lines=56> */
.L_x_1109:
        /* <DEDUP_REMOVED lines=44> */
.L_x_1096:
[----:B------:R-:W-:Y:S05]  /*4170*/  BSYNC B1 ;  /* 0x0000000000017941 */ /* 0x000fea0003800000 */
.L_x_1095:
        /* <DEDUP_REMOVED lines=21> */
.L_x_1099:
        /* <DEDUP_REMOVED lines=55> */
.L_x_1098:
[----:B------:R-:W-:Y:S05]  /*4640*/  BSYNC B1 ;  /* 0x0000000000017941 */ /* 0x000fea0003800000 */
.L_x_1097:
        /* <DEDUP_REMOVED lines=35> */
.L_x_1101:
[----:B------:R-:W-:Y:S05]  /*4880*/  BSYNC B1 ;  /* 0x0000000000017941 */ /* 0x000fea0003800000 */
.L_x_1100:
        /* <DEDUP_REMOVED lines=15> */
.L_x_1094:
[----:B------:R-:W-:Y:S05]  /*4980*/  BSYNC B0 ;  /* 0x0000000000007941 */ /* 0x000fea0003800000 */
.L_x_1093:
        /* <DEDUP_REMOVED lines=50> */
.L_x_1118:
        /* <DEDUP_REMOVED lines=47> */
.L_x_1128:
        /* <DEDUP_REMOVED lines=41> */
.L_x_1138:
[----:B--2---:R-:W-:Y:S01]  /*5230*/  FADD.FTZ R12, R12, R23 ;  /* 0x000000170c0c7221 */ /* 0x004fe20000010000 */
[----:B------:R-:W-:-:S04]  /*5240*/  @!P1 F2FP.BF16.F32.PACK_AB R0, RZ, R24 ;  /* 0x00000018ff00923e */ /* 0x000fc800000010ff */
[----:B------:R-:W-:Y:S01]  /*5250*/  @!P1 F2FP.BF16.F32.PACK_AB R12, RZ, R12 ;  /* 0x0000000cff0c923e */ /* 0x000fe200000010ff */
[----:B------:R3:W-:Y:S03]  /*5260*/  @!P1 STG.E.U16 desc[UR14][R10.64+0x78], R0 ;  /* 0x000078000a009986 */ /* 0x0007e6000c10150e */
[----:B------:R-:W-:Y:S02]  /*5270*/  PRMT R16, R12, 0x7610, R16 ;  /* 0x000076100c107816 */ /* 0x000fe40000000010 */
[----:B------:R-:W-:-:S03]  /*5280*/  LEA.HI R12, R37, 0x5a, RZ, 0x1c ;  /* 0x0000005a250c7811 */ /* 0x000fc600078fe0ff */
[----:B------:R3:W-:Y:S04]  /*5290*/  @!P1 STG.E.U16 desc[UR14][R14.64+0x78], R16 ;  /* 0x000078100e009986 */ /* 0x0007e8000c10150e */
.L_x_1104:
[----:B------:R-:W-:Y:S05]  /*52a0*/  BSYNC B0 ;  /* 0x0000000000007941 */ /* 0x000fea0003800000 */
.L_x_1103:
        /* <DEDUP_REMOVED lines=163> */
.L_x_1172:
        /* <DEDUP_REMOVED lines=9> */
.L_x_1102:
        /* <DEDUP_REMOVED lines=8> */
.L_x_1105:
[----:B-1----:R-:W-:Y:S01]  /*5df0*/  IMAD.MOV.U32 R21, RZ, RZ, R0 ;  /* 0x000000ffff157224 */ /* 0x002fe200078e0000 */
[----:B------:R-:W-:Y:S01]  /*5e00*/  MOV R18, 0x8 ;  /* 0x0000000800127802 */ /* 0x000fe20000000f00 */
[----:B------:R-:W-:Y:S01]  /*5e10*/  IMAD.MOV.U32 R16, RZ, RZ, 0xffff ;  /* 0x0000ffffff107424 */ /* 0x000fe200078e00ff */
[----:B------:R-:W-:-:S07]  /*5e20*/  MOV R19, 0x101f ;  /* 0x0000101f00137802 */ /* 0x000fce0000000f00 */
[----:B0-2---:R-:W-:Y:S05]  /*5e30*/  WARPSYNC.COLLECTIVE R16, `(.L_x_1110) ;  /* 0x0000000010087348 */ /* 0x005fea0003c00000 */
[----:B------:R1:W3:Y:S02]  /*5e40*/  SHFL.BFLY P2, R23, R21, R18, R19 ;  /* 0x0c00001215177389 */ /* 0x0002e40000040013 */
[----:B0123--:R-:W-:Y:S01]  /*5e50*/  ENDCOLLECTIVE ;  /* 0x000000000000791b */ /* 0x00ffe20003800000 */
.L_x_1110:
[----:B------:R-:W-:Y:S02]  /*5e60*/  MOV R21, R10 ;  /* 0x0000000a00157202 */ /* 0x000fe40000000f00 */
[----:B------:R-:W-:-:S07]  /*5e70*/  MOV R11, R23 ;  /* 0x00000017000b7202 */ /* 0x000fce0000000f00 */
[----:B------:R-:W-:Y:S05]  /*5e80*/  WARPSYNC.COLLECTIVE R16, `(.L_x_1111) ;  /* 0x0000000010087348 */ /* 0x000fea0003c00000 */
[----:B------:R0:W1:Y:S02]  /*5e90*/  SHFL.BFLY P2, R23, R21, R18, R19 ;  /* 0x0c00001215177389 */ /* 0x0000640000040013 */
[----:B01----:R-:W-:Y:S01]  /*5ea0*/  ENDCOLLECTIVE ;  /* 0x000000000000791b */ /* 0x003fe20003800000 */
.L_x_1111:
[----:B------:R-:W-:-:S05]  /*5eb0*/  FADD.FTZ R11, R11, R0 ;  /* 0x000000000b0b7221 */ /* 0x000fca0000010000 */
[----:B------:R-:W-:Y:S02]  /*5ec0*/  MOV R21, R11 ;  /* 0x0000000b00157202 */ /* 0x000fe40000000f00 */
[----:B------:R-:W-:Y:S01]  /*5ed0*/  MOV R18, 0x4 ;  /* 0x0000000400127802 */ /* 0x000fe20000000f00 */
[----:B------:R-:W-:-:S07]  /*5ee0*/  IMAD.MOV.U32 R15, RZ, RZ, R23 ;  /* 0x000000ffff0f7224 */ /* 0x000fce00078e0017 */
[----:B------:R-:W-:Y:S05]  /*5ef0*/  WARPSYNC.COLLECTIVE R16, `(.L_x_1112) ;  /* 0x0000000010087348 */ /* 0x000fea0003c00000 */
[----:B------:R0:W1:Y:S02]  /*5f00*/  SHFL.BFLY P2, R23, R21, R18, R19 ;  /* 0x0c00001215177389 */ /* 0x0000640000040013 */
[----:B01----:R-:W-:Y:S01]  /*5f10*/  ENDCOLLECTIVE ;  /* 0x000000000000791b */ /* 0x003fe20003800000 */
.L_x_1112:
[----:B------:R-:W-:-:S05]  /*5f20*/  FADD.FTZ R15, R15, R10 ;  /* 0x0000000a0f0f7221 */ /* 0x000fca0000010000 */
[----:B------:R-:W-:Y:S01]  /*5f30*/  MOV R21, R15 ;  /* 0x0000000f00157202 */ /* 0x000fe20000000f00 */
[----:B------:R-:W-:-:S07]  /*5f40*/  IMAD.MOV.U32 R12, RZ, RZ, R23 ;  /* 0x000000ffff0c7224 */ /* 0x000fce00078e0017 */
[----:B------:R-:W-:Y:S05]  /*5f50*/  WARPSYNC.COLLECTIVE R16, `(.L_x_1113) ;  /* 0x0000000010087348 */ /* 0x000fea0003c00000 */
[----:B------:R0:W1:Y:S02]  /*5f60*/  SHFL.BFLY P2, R23, R21, R18, R19 ;  /* 0x0c00001215177389 */ /* 0x0000640000040013 */
[----:B01----:R-:W-:Y:S01]  /*5f70*/  ENDCOLLECTIVE ;  /* 0x000000000000791b */ /* 0x003fe20003800000 */
.L_x_1113:
[----:B------:R-:W-:-:S04]  /*5f80*/  FADD.FTZ R12, R11, R12 ;  /* 0x0000000c0b0c7221 */ /* 0x000fc80000010000 */
[----:B------:R-:W-:Y:S01]  /*5f90*/  IMAD.MOV.U32 R21, RZ, RZ, R12 ;  /* 0x000000ffff157224 */ /* 0x000fe200078e000c */
[----:B------:R-:W-:Y:S02]  /*5fa0*/  MOV R18, 0x2 ;  /* 0x0000000200127802 */ /* 0x000fe40000000f00 */
[----:B------:R-:W-:-:S07]  /*5fb0*/  MOV R14, R23 ;  /* 0x00000017000e7202 */ /* 0x000fce0000000f00 */
[----:B------:R-:W-:Y:S05]  /*5fc0*/  WARPSYNC.COLLECTIVE R16, `(.L_x_1114) ;  /* 0x0000000010087348 */ /* 0x000fea0003c00000 */
[----:B------:R0:W1:Y:S02]  /*5fd0*/  SHFL.BFLY P2, R23, R21, R18, R19 ;  /* 0x0c00001215177389 */ /* 0x0000640000040013 */
[----:B01----:R-:W-:Y:S01]  /*5fe0*/  ENDCOLLECTIVE ;  /* 0x000000000000791b */ /* 0x003fe20003800000 */
.L_x_1114:
[----:B------:R-:W-:-:S04]  /*5ff0*/  FADD.FTZ R14, R15, R14 ;  /* 0x0000000e0f0e7221 */ /* 0x000fc80000010000 */
[----:B------:R-:W-:Y:S01]  /*6000*/  IMAD.MOV.U32 R21, RZ, RZ, R14 ;  /* 0x000000ffff157224 */ /* 0x000fe200078e000e */
[----:B------:R-:W-:-:S07]  /*6010*/  MOV R17, R23 ;  /* 0x0000001700117202 */ /* 0x000fce0000000f00 */
[----:B------:R-:W-:Y:S05]  /*6020*/  WARPSYNC.COLLECTIVE R16, `(.L_x_1115) ;  /* 0x0000000010087348 */ /* 0x000fea0003c00000 */
[----:B------:R0:W1:Y:S02]  /*6030*/  SHFL.BFLY P2, R23, R21, R18, R19 ;  /* 0x0c00001215177389 */ /* 0x0000640000040013 */
[----:B01----:R-:W-:Y:S01]  /*6040*/  ENDCOLLECTIVE ;  /* 0x000000000000791b */ /* 0x003fe20003800000 */
.L_x_1115:
[----:B------:R-:W-:-:S05]  /*6050*/  FADD.FTZ R17, R12, R17 ;  /* 0x000000110c117221 */ /* 0x000fca0000010000 */
[----:B------:R-:W-:Y:S01]  /*6060*/  MOV R21, R17 ;  /* 0x0000001100157202 */ /* 0x000fe20000000f00 */
[----:B------:R-:W-:Y:S01]  /*6070*/  IMAD.MOV.U32 R18, RZ, RZ, 0x1 ;  /* 0x00000001ff127424 */ /* 0x000fe200078e00ff */
[----:B------:R-:W-:-:S07]  /*6080*/  MOV R25, R23 ;  /* 0x0000001700197202 */ /* 0x000fce0000000f00 */
[----:B------:R-:W-:Y:S05]  /*6090*/  WARPSYNC.COLLECTIVE R16, `(.L_x_1116) ;  /* 0x0000000010087348 */ /* 0x000fea0003c00000 */
[----:B------:R0:W1:Y:S02]  /*60a0*/  SHFL.BFLY P2, R23, R21, R18, R19 ;  /* 0x0c00001215177389 */ /* 0x0000640000040013 */
[----:B01----:R-:W-:Y:S01]  /*60b0*/  ENDCOLLECTIVE ;  /* 0x000000000000791b */ /* 0x003fe20003800000 */
.L_x_1116:
[----:B------:R-:W-:-:S05]  /*60c0*/  FADD.FTZ R25, R14, R25 ;  /* 0x000000190e197221 */ /* 0x000fca0000010000 */
[----:B------:R-:W-:Y:S02]  /*60d0*/  MOV R21, R25 ;  /* 0x0000001900157202 */ /* 0x000fe40000000f00 */
[----:B------:R-:W-:-:S07]  /*60e0*/  MOV R0, R23 ;  /* 0x0000001700007202 */ /* 0x000fce0000000f00 */
[----:B------:R-:W-:Y:S05]  /*60f0*/  WARPSYNC.COLLECTIVE R16, `(.L_x_1117) ;  /* 0x0000000010087348 */ /* 0x000fea0003c00000 */
[----:B------:R0:W1:Y:S02]  /*6100*/  SHFL.BFLY P2, R23, R21, R18, R19 ;  /* 0x0c00001215177389 */ /* 0x0000640000040013 */
[----:B01----:R-:W-:Y:S01]  /*6110*/  ENDCOLLECTIVE ;  /* 0x000000000000791b */ /* 0x003fe20003800000 */
.L_x_1117:
[----:B------:R-:W-:Y:S01]  /*6120*/  FADD.FTZ R0, R17, R0 ;  /* 0x0000000011007221 */ /* 0x000fe20000010000 */
[----:B------:R-:W-:Y:S06]  /*6130*/  BRA `(.L_x_1118) ;  /* 0xffffffe800dc7947 */ /* 0x000fec000383ffff */
.L_x_1106:
        /* <DEDUP_REMOVED lines=8> */
.L_x_1120:
[----:B------:R-:W-:Y:S05]  /*61c0*/  BSYNC B1 ;  /* 0x0000000000017941 */ /* 0x000fea0003800000 */
.L_x_1119:
        /* <DEDUP_REMOVED lines=8> */
.L_x_1121:
[----:B------:R-:W-:Y:S01]  /*6250*/  FADD.FTZ R17, R17, R12 ;  /* 0x0000000c11117221 */ /* 0x000fe20000010000 */
[----:B------:R-:W-:-:S03]  /*6260*/  HFMA2.MMA R18, -RZ, RZ, 0, 2.384185791015625e-07 ;  /* 0x00000004ff127435 */ /* 0x000fc600000001ff */
[----:B------:R-:W-:Y:S02]  /*6270*/  IMAD.MOV.U32 R21, RZ, RZ, R17 ;  /* 0x000000ffff157224 */ /* 0x000fe400078e0011 */
[----:B------:R-:W-:-:S07]  /*6280*/  FADD.FTZ R20, R23, R0 ;  /* 0x0000000017147221 */ /* 0x000fce0000010000 */
[----:B------:R-:W-:Y:S05]  /*6290*/  WARPSYNC.COLLECTIVE R16, `(.L_x_1122) ;  /* 0x0000000010087348 */ /* 0x000fea0003c00000 */
[----:B------:R0:W1:Y:S02]  /*62a0*/  SHFL.BFLY P2, R23, R21, R18, R19 ;  /* 0x0c00001215177389 */ /* 0x0000640000040013 */
[----:B01----:R-:W-:Y:S01]  /*62b0*/  ENDCOLLECTIVE ;  /* 0x000000000000791b */ /* 0x003fe20003800000 */
.L_x_1122:
[----:B------:R-:W-:Y:S01]  /*62c0*/  IMAD.MOV.U32 R21, RZ, RZ, R20 ;  /* 0x000000ffff157224 */ /* 0x000fe200078e0014 */
[----:B------:R-:W-:-:S07]  /*62d0*/  MOV R22, R23 ;  /* 0x0000001700167202 */ /* 0x000fce0000000f00 */
[----:B------:R-:W-:Y:S05]  /*62e0*/  WARPSYNC.COLLECTIVE R16, `(.L_x_1123) ;  /* 0x0000000010087348 */ /* 0x000fea0003c00000 */
[----:B------:R0:W1:Y:S02]  /*62f0*/  SHFL.BFLY P2, R23, R21, R18, R19 ;  /* 0x0c00001215177389 */ /* 0x0000640000040013 */
[----:B01----:R-:W-:Y:S01]  /*6300*/  ENDCOLLECTIVE ;  /* 0x000000000000791b */ /* 0x003fe20003800000 */
.L_x_1123:
[----:B------:R-:W-:Y:S01]  /*6310*/  FADD.FTZ R22, R17, R22 ;  /* 0x0000001611167221 */ /* 0x000fe20000010000 */
[----:B------:R-:W-:-:S04]  /*6320*/  HFMA2.MMA R18, -RZ, RZ, 0, 1.1920928955078125e-07 ;  /* 0x00000002ff127435 */ /* 0x000fc800000001ff */
[----:B------:R-:W-:Y:S01]  /*6330*/  MOV R21, R22 ;  /* 0x0000001600157202 */ /* 0x000fe20000000f00 */
[----:B------:R-:W-:-:S07]  /*6340*/  FADD.FTZ R0, R20, R23 ;  /* 0x0000001714007221 */ /* 0x000fce0000010000 */
[----:B------:R-:W-:Y:S05]  /*6350*/  WARPSYNC.COLLECTIVE R16, `(.L_x_1124) ;  /* 0x0000000010087348 */ /* 0x000fea0003c00000 */
[----:B------:R0:W1:Y:S02]  /*6360*/  SHFL.BFLY P2, R23, R21, R18, R19 ;  /* 0x0c00001215177389 */ /* 0x0000640000040013 */
[----:B01----:R-:W-:Y:S01]  /*6370*/  ENDCOLLECTIVE ;  /* 0x000000000000791b */ /* 0x003fe20003800000 */
.L_x_1124:
[----:B------:R-:W-:Y:S01]  /*6380*/  MOV R21, R0 ;  /* 0x0000000000157202 */ /* 0x000fe20000000f00 */
[----:B------:R-:W-:-:S07]  /*6390*/  IMAD.MOV.U32 R25, RZ, RZ, R23 ;  /* 0x000000ffff197224 */ /* 0x000fce00078e0017 */
[----:B------:R-:W-:Y:S05]  /*63a0*/  WARPSYNC.COLLECTIVE R16, `(.L_x_1125) ;  /* 0x0000000010087348 */ /* 0x000fea0003c00000 */
[----:B------:R0:W1:Y:S02]  /*63b0*/  SHFL.BFLY P2, R23, R21, R18, R19 ;  /* 0x0c00001215177389 */ /* 0x0000640000040013 */
[----:B01----:R-:W-:Y:S01]  /*63c0*/  ENDCOLLECTIVE ;  /* 0x000000000000791b */ /* 0x003fe20003800000 */
.L_x_1125:
[----:B------:R-:W-:-:S05]  /*63d0*/  FADD.FTZ R25, R22, R25 ;  /* 0x0000001916197221 */ /* 0x000fca0000010000 */
[----:B------:R-:W-:Y:S01]  /*63e0*/  MOV R21, R25 ;  /* 0x0000001900157202 */ /* 0x000fe20000000f00 */
[----:B------:R-:W-:Y:S02]  /*63f0*/  IMAD.MOV.U32 R18, RZ, RZ, 0x1 ;  /* 0x00000001ff127424 */ /* 0x000fe400078e00ff */
[----:B------:R-:W-:-:S07]  /*6400*/  FADD.FTZ R12, R0, R23 ;  /* 0x00000017000c7221 */ /* 0x000fce0000010000 */
[----:B------:R-:W-:Y:S05]  /*6410*/  WARPSYNC.COLLECTIVE R16, `(.L_x_1126) ;  /* 0x0000000010087348 */ /* 0x000fea0003c00000 */
[----:B------:R0:W1:Y:S02]  /*6420*/  SHFL.BFLY P2, R23, R21, R18, R19 ;  /* 0x0c00001215177389 */ /* 0x0000640000040013 */
[----:B01----:R-:W-:Y:S01]  /*6430*/  ENDCOLLECTIVE ;  /* 0x000000000000791b */ /* 0x003fe20003800000 */
.L_x_1126:
[----:B------:R-:W-:Y:S02]  /*6440*/  MOV R21, R12 ;  /* 0x0000000c00157202 */ /* 0x000fe40000000f00 */
[----:B------:R-:W-:-:S07]  /*6450*/  MOV R24, R23 ;  /* 0x0000001700187202 */ /* 0x000fce0000000f00 */
[----:B------:R-:W-:Y:S05]  /*6460*/  WARPSYNC.COLLECTIVE R16, `(.L_x_1127) ;  /* 0x0000000010087348 */ /* 0x000fea0003c00000 */
[----:B------:R0:W1:Y:S02]  /*6470*/  SHFL.BFLY P2, R23, R21, R18, R19 ;  /* 0x0c00001215177389 */ /* 0x0000640000040013 */
[----:B01----:R-:W-:Y:S01]  /*6480*/  ENDCOLLECTIVE ;  /* 0x000000000000791b */ /* 0x003fe20003800000 */
.L_x_1127:
[----:B------:R-:W-:Y:S01]  /*6490*/  FADD.FTZ R24, R25, R24 ;  /* 0x0000001819187221 */ /* 0x000fe20000010000 */
[----:B------:R-:W-:Y:S06]  /*64a0*/  BRA `(.L_x_1128) ;  /* 0xffffffe800bc7947 */ /* 0x000fec000383ffff */
.L_x_1107:
        /* <DEDUP_REMOVED lines=8> */
.L_x_1130:
[----:B------:R-:W-:Y:S05]  /*6530*/  BSYNC B1 ;  /* 0x0000000000017941 */ /* 0x000fea0003800000 */
.L_x_1129:
        /* <DEDUP_REMOVED lines=8> */
.L_x_1131:
[----:B------:R-:W-:Y:S01]  /*65c0*/  FADD.FTZ R17, R17, R12 ;  /* 0x0000000c11117221 */ /* 0x000fe20000010000 */
[----:B------:R-:W-:-:S03]  /*65d0*/  HFMA2.MMA R18, -RZ, RZ, 0, 2.384185791015625e-07 ;  /* 0x00000004ff127435 */ /* 0x000fc600000001ff */
[----:B------:R-:W-:Y:S02]  /*65e0*/  IMAD.MOV.U32 R21, RZ, RZ, R17 ;  /* 0x000000ffff157224 */ /* 0x000fe400078e0011 */
[----:B------:R-:W-:-:S07]  /*65f0*/  FADD.FTZ R20, R23, R0 ;  /* 0x0000000017147221 */ /* 0x000fce0000010000 */
[----:B------:R-:W-:Y:S05]  /*6600*/  WARPSYNC.COLLECTIVE R16, `(.L_x_1132) ;  /* 0x0000000010087348 */ /* 0x000fea0003c00000 */
[----:B------:R0:W1:Y:S02]  /*6610*/  SHFL.BFLY P2, R23, R21, R18, R19 ;  /* 0x0c00001215177389 */ /* 0x0000640000040013 */
[----:B01----:R-:W-:Y:S01]  /*6620*/  ENDCOLLECTIVE ;  /* 0x000000000000791b */ /* 0x003fe20003800000 */
.L_x_1132:
[----:B------:R-:W-:Y:S01]  /*6630*/  IMAD.MOV.U32 R21, RZ, RZ, R20 ;  /* 0x000000ffff157224 */ /* 0x000fe200078e0014 */
[----:B------:R-:W-:-:S07]  /*6640*/  MOV R22, R23 ;  /* 0x0000001700167202 */ /* 0x000fce0000000f00 */
[----:B------:R-:W-:Y:S05]  /*6650*/  WARPSYNC.COLLECTIVE R16, `(.L_x_1133) ;  /* 0x0000000010087348 */ /* 0x000fea0003c00000 */
[----:B------:R0:W1:Y:S02]  /*6660*/  SHFL.BFLY P2, R23, R21, R18, R19 ;  /* 0x0c00001215177389 */ /* 0x0000640000040013 */
[----:B01----:R-:W-:Y:S01]  /*6670*/  ENDCOLLECTIVE ;  /* 0x000000000000791b */ /* 0x003fe20003800000 */
.L_x_1133:
[----:B------:R-:W-:Y:S01]  /*6680*/  FADD.FTZ R22, R17, R22 ;  /* 0x0000001611167221 */ /* 0x000fe20000010000 */
[----:B------:R-:W-:-:S04]  /*6690*/  HFMA2.MMA R18, -RZ, RZ, 0, 1.1920928955078125e-07 ;  /* 0x00000002ff127435 */ /* 0x000fc800000001ff */
[----:B------:R-:W-:Y:S01]  /*66a0*/  MOV R21, R22 ;  /* 0x0000001600157202 */ /* 0x000fe20000000f00 */
[----:B------:R-:W-:-:S07]  /*66b0*/  FADD.FTZ R0, R20, R23 ;  /* 0x0000001714007221 */ /* 0x000fce0000010000 */
[----:B------:R-:W-:Y:S05]  /*66c0*/  WARPSYNC.COLLECTIVE R16, `(.L_x_1134) ;  /* 0x0000000010087348 */ /* 0x000fea0003c00000 */
[----:B------:R0:W1:Y:S02]  /*66d0*/  SHFL.BFLY P2, R23, R21, R18, R19 ;  /* 0x0c00001215177389 */ /* 0x0000640000040013 */
[----:B01----:R-:W-:Y:S01]  /*66e0*/  ENDCOLLECTIVE ;  /* 0x000000000000791b */ /* 0x003fe20003800000 */
.L_x_1134:
[----:B------:R-:W-:Y:S01]  /*66f0*/  MOV R21, R0 ;  /* 0x0000000000157202 */ /* 0x000fe20000000f00 */
[----:B------:R-:W-:-:S07]  /*6700*/  IMAD.MOV.U32 R25, RZ, RZ, R23 ;  /* 0x000000ffff197224 */ /* 0x000fce00078e0017 */
[----:B------:R-:W-:Y:S05]  /*6710*/  WARPSYNC.COLLECTIVE R16, `(.L_x_1135) ;  /* 0x0000000010087348 */ /* 0x000fea0003c00000 */
[----:B------:R0:W1:Y:S02]  /*6720*/  SHFL.BFLY P2, R23, R21, R18, R19 ;  /* 0x0c00001215177389 */ /* 0x0000640000040013 */
[----:B01----:R-:W-:Y:S01]  /*6730*/  ENDCOLLECTIVE ;  /* 0x000000000000791b */ /* 0x003fe20003800000 */
.L_x_1135:
[----:B------:R-:W-:-:S05]  /*6740*/  FADD.FTZ R25, R22, R25 ;  /* 0x0000001916197221 */ /* 0x000fca0000010000 */
[----:B------:R-:W-:Y:S01]  /*6750*/  MOV R21, R25 ;  /* 0x0000001900157202 */ /* 0x000fe20000000f00 */
[----:B------:R-:W-:Y:S02]  /*6760*/  IMAD.MOV.U32 R18, RZ, RZ, 0x1 ;  /* 0x00000001ff127424 */ /* 0x000fe400078e00ff */
[----:B------:R-:W-:-:S07]  /*6770*/  FADD.FTZ R12, R0, R23 ;  /* 0x00000017000c7221 */ /* 0x000fce0000010000 */
[----:B------:R-:W-:Y:S05]  /*6780*/  WARPSYNC.COLLECTIVE R16, `(.L_x_1136) ;  /* 0x0000000010087348 */ /* 0x000fea0003c00000 */
[----:B------:R0:W1:Y:S02]  /*6790*/  SHFL.BFLY P2, R23, R21, R18, R19 ;  /* 0x0c00001215177389 */ /* 0x0000640000040013 */
[----:B01----:R-:W-:Y:S01]  /*67a0*/  ENDCOLLECTIVE ;  /* 0x000000000000791b */ /* 0x003fe20003800000 */
.L_x_1136:
[----:B------:R-:W-:Y:S02]  /*67b0*/  MOV R21, R12 ;  /* 0x0000000c00157202 */ /* 0x000fe40000000f00 */
[----:B------:R-:W-:-:S07]  /*67c0*/  MOV R24, R23 ;  /* 0x0000001700187202 */ /* 0x000fce0000000f00 */
[----:B------:R-:W-:Y:S05]  /*67d0*/  WARPSYNC.COLLECTIVE R16, `(.L_x_1137) ;  /* 0x0000000010087348 */ /* 0x000fea0003c00000 */
[----:B------:R0:W1:Y:S02]  /*67e0*/  SHFL.BFLY P2, R23, R21, R18, R19 ;  /* 0x0c00001215177389 */ /* 0x0000640000040013 */
[----:B01----:R-:W-:Y:S01]  /*67f0*/  ENDCOLLECTIVE ;  /* 0x000000000000791b */ /* 0x003fe20003800000 */
.L_x_1137:
[----:B------:R-:W-:Y:S01]  /*6800*/  FADD.FTZ R24, R25, R24 ;  /* 0x0000001819187221 */ /* 0x000fe20000010000 */
[----:B------:R-:W-:Y:S06]  /*6810*/  BRA `(.L_x_1138) ;  /* 0xffffffe800847947 */ /* 0x000fec000383ffff */
.L_x_1108:
        /* <DEDUP_REMOVED lines=8> */
.L_x_1140:
[----:B------:R-:W-:Y:S05]  /*68a0*/  BSYNC B0 ;  /* 0x0000000000007941 */ /* 0x000fea0003800000 */
.L_x_1139:
        /* <DEDUP_REMOVED lines=9> */
.L_x_1141:
[----:B------:R-:W-:Y:S01]  /*6940*/  FADD.FTZ R10, R10, R11 ;  /* 0x0000000b0a0a7221 */ /* 0x000fe20000010000 */
[----:B------:R-:W-:-:S04]  /*6950*/  HFMA2.MMA R18, -RZ, RZ, 0, 2.384185791015625e-07 ;  /* 0x00000004ff127435 */ /* 0x000fc800000001ff */
[----:B------:R-:W-:Y:S01]  /*6960*/  MOV R21, R10 ;  /* 0x0000000a00157202 */ /* 0x000fe20000000f00 */
[----:B------:R-:W-:-:S07]  /*6970*/  IMAD.MOV.U32 R15, RZ, RZ, R23 ;  /* 0x000000ffff0f7224 */ /* 0x000fce00078e0017 */
[----:B------:R-:W-:Y:S05]  /*6980*/  WARPSYNC.COLLECTIVE R16, `(.L_x_1142) ;  /* 0x0000000010087348 */ /* 0x000fea0003c00000 */
[----:B------:R0:W1:Y:S02]  /*6990*/  SHFL.BFLY P2, R23, R21, R18, R19 ;  /* 0x0c00001215177389 */ /* 0x0000640000040013 */
[----:B01----:R-:W-:Y:S01]  /*69a0*/  ENDCOLLECTIVE ;  /* 0x000000000000791b */ /* 0x003fe20003800000 */
.L_x_1142:
[----:B------:R-:W-:-:S05]  /*69b0*/  FADD.FTZ R24, R15, R0 ;  /* 0x000000000f187221 */ /* 0x000fca0000010000 */
[----:B------:R-:W-:Y:S01]  /*69c0*/  MOV R21, R24 ;  /* 0x0000001800157202 */ /* 0x000fe20000000f00 */
[----:B------:R-:W-:-:S07]  /*69d0*/  IMAD.MOV.U32 R25, RZ, RZ, R23 ;  /* 0x000000ffff197224 */ /* 0x000fce00078e0017 */
[----:B------:R-:W-:Y:S05]  /*69e0*/  WARPSYNC.COLLECTIVE R16, `(.L_x_1143) ;  /* 0x0000000010087348 */ /* 0x000fea0003c00000 */
[----:B------:R0:W1:Y:S02]  /*69f0*/  SHFL.BFLY P2, R23, R21, R18, R19 ;  /* 0x0c00001215177389 */ /* 0x0000640000040013 */
[----:B01----:R-:W-:Y:S01]  /*6a00*/  ENDCOLLECTIVE ;  /* 0x000000000000791b */ /* 0x003fe20003800000 */
.L_x_1143:
[----:B------:R-:W-:Y:S01]  /*6a10*/  FADD.FTZ R11, R10, R25 ;  /* 0x000000190a0b7221 */ /* 0x000fe20000010000 */
[----:B------:R-:W-:-:S03]  /*6a20*/  HFMA2.MMA R18, -RZ, RZ, 0, 1.1920928955078125e-07 ;  /* 0x00000002ff127435 */ /* 0x000fc600000001ff */
[----:B------:R-:W-:Y:S01]  /*6a30*/  IMAD.MOV.U32 R21, RZ, RZ, R11 ;  /* 0x000000ffff157224 */ /* 0x000fe200078e000b */
[----:B------:R-:W-:-:S07]  /*6a40*/  MOV R17, R23 ;  /* 0x0000001700117202 */ /* 0x000fce0000000f00 */
[----:B------:R-:W-:Y:S05]  /*6a50*/  WARPSYNC.COLLECTIVE R16, `(.L_x_1144) ;  /* 0x0000000010087348 */ /* 0x000fea0003c00000 */
[----:B------:R0:W1:Y:S02]  /*6a60*/  SHFL.BFLY P2, R23, R21, R18, R19 ;  /* 0x0c00001215177389 */ /* 0x0000640000040013 */
[----:B01----:R-:W-:Y:S01]  /*6a70*/  ENDCOLLECTIVE ;  /* 0x000000000000791b */ /* 0x003fe20003800000 */
.L_x_1144:
        /* <DEDUP_REMOVED lines=8> */
.L_x_1145:
        /* <DEDUP_REMOVED lines=8> */
.L_x_1146:
        /* <DEDUP_REMOVED lines=14> */
.L_x_1147:
        /* <DEDUP_REMOVED lines=14> */
.L_x_1148:
        /* <DEDUP_REMOVED lines=9> */
.L_x_1149:
        /* <DEDUP_REMOVED lines=8> */
.L_x_1150:
        /* <DEDUP_REMOVED lines=13> */
.L_x_1151:
[----:B------:R-:W-:-:S05]  /*6f20*/  FADD.FTZ R24, R24, R25 ;  /* 0x0000001918187221 */ /* 0x000fca0000010000 */
[----:B------:R-:W-:Y:S01]  /*6f30*/  MOV R21, R24 ;  /* 0x0000001800157202 */ /* 0x000fe20000000f00 */
[----:B------:R-:W-:Y:S01]  /*6f40*/  IMAD.MOV.U32 R18, RZ, RZ, 0x2 ;  /* 0x00000002ff127424 */ /* 0x000fe200078e00ff */
[----:B------:R-:W-:-:S07]  /*6f50*/  MOV R25, R23 ;  /* 0x0000001700197202 */ /* 0x000fce0000000f00 */
[----:B------:R-:W-:Y:S05]  /*6f60*/  WARPSYNC.COLLECTIVE R16, `(.L_x_1152) ;  /* 0x0000000010087348 */ /* 0x000fea0003c00000 */
[----:B------:R0:W1:Y:S02]  /*6f70*/  SHFL.BFLY P2, R23, R21, R18, R19 ;  /* 0x0c00001215177389 */ /* 0x0000640000040013 */
[----:B01----:R-:W-:Y:S01]  /*6f80*/  ENDCOLLECTIVE ;  /* 0x000000000000791b */ /* 0x003fe20003800000 */
.L_x_1152:
        /* <DEDUP_REMOVED lines=8> */
.L_x_1153:
[----:B------:R-:W-:Y:S01]  /*7010*/  MOV R21, R24 ;  /* 0x0000001800157202 */ /* 0x000fe20000000f00 */
[----:B------:R-:W-:Y:S01]  /*7020*/  IMAD.MOV.U32 R18, RZ, RZ, 0x1 ;  /* 0x00000001ff127424 */ /* 0x000fe200078e00ff */
[----:B------:R-:W-:-:S07]  /*7030*/  MOV R20, R23 ;  /* 0x0000001700147202 */ /* 0x000fce0000000f00 */
[----:B------:R-:W-:Y:S05]  /*7040*/  WARPSYNC.COLLECTIVE R16, `(.L_x_1154) ;  /* 0x0000000010087348 */ /* 0x000fea0003c00000 */
[----:B------:R0:W1:Y:S02]  /*7050*/  SHFL.BFLY P2, R23, R21, R18, R19 ;  /* 0x0c00001215177389 */ /* 0x0000640000040013 */
[----:B01----:R-:W-:Y:S01]  /*7060*/  ENDCOLLECTIVE ;  /* 0x000000000000791b */ /* 0x003fe20003800000 */
.L_x_1154:
        /* <DEDUP_REMOVED lines=10> */
.L_x_1155:
        /* <DEDUP_REMOVED lines=11> */
.L_x_1156:
        /* <DEDUP_REMOVED lines=10> */
.L_x_1157:
        /* <DEDUP_REMOVED lines=10> */
.L_x_1158:
        /* <DEDUP_REMOVED lines=9> */
.L_x_1159:
[----:B------:R-:W-:Y:S01]  /*7390*/  HFMA2.MMA R18, -RZ, RZ, 0, 1.1920928955078125e-07 ;  /* 0x00000002ff127435 */ /* 0x000fe200000001ff */
[----:B------:R-:W-:Y:S01]  /*73a0*/  IMAD.MOV.U32 R21, RZ, RZ, R34 ;  /* 0x000000ffff157224 */ /* 0x000fe200078e0022 */
[----:B------:R-:W-:-:S09]  /*73b0*/  MOV R33, R23 ;  /* 0x0000001700217202 */ /* 0x000fd20000000f00 */
[----:B------:R-:W-:Y:S05]  /*73c0*/  WARPSYNC.COLLECTIVE R16, `(.L_x_1160) ;  /* 0x0000000010087348 */ /* 0x000fea0003c00000 */
[----:B------:R0:W1:Y:S02]  /*73d0*/  SHFL.BFLY P2, R23, R21, R18, R19 ;  /* 0x0c00001215177389 */ /* 0x0000640000040013 */
[----:B01----:R-:W-:Y:S01]  /*73e0*/  ENDCOLLECTIVE ;  /* 0x000000000000791b */ /* 0x003fe20003800000 */
.L_x_1160:
        /* <DEDUP_REMOVED lines=8> */
.L_x_1161:
[----:B------:R-:W-:Y:S01]  /*7470*/  HFMA2.MMA R18, -RZ, RZ, 0, 5.9604644775390625e-08 ;  /* 0x00000001ff127435 */ /* 0x000fe200000001ff */
[----:B------:R-:W-:Y:S01]  /*7480*/  IMAD.MOV.U32 R21, RZ, RZ, R20 ;  /* 0x000000ffff157224 */ /* 0x000fe200078e0014 */
[----:B------:R-:W-:-:S09]  /*7490*/  MOV R15, R23 ;  /* 0x00000017000f7202 */ /* 0x000fd20000000f00 */
[----:B------:R-:W-:Y:S05]  /*74a0*/  WARPSYNC.COLLECTIVE R16, `(.L_x_1162) ;  /* 0x0000000010087348 */ /* 0x000fea0003c00000 */
[----:B------:R0:W1:Y:S02]  /*74b0*/  SHFL.BFLY P2, R23, R21, R18, R19 ;  /* 0x0c00001215177389 */ /* 0x0000640000040013 */
[----:B01----:R-:W-:Y:S01]  /*74c0*/  ENDCOLLECTIVE ;  /* 0x000000000000791b */ /* 0x003fe20003800000 */
.L_x_1162:
        /* <DEDUP_REMOVED lines=20> */
.L_x_1163:
[----:B------:R-:W-:Y:S01]  /*7610*/  HFMA2.MMA R18, -RZ, RZ, 0, 4.76837158203125e-07 ;  /* 0x00000008ff127435 */ /* 0x000fe200000001ff */
[----:B------:R-:W-:Y:S01]  /*7620*/  IMAD.MOV.U32 R21, RZ, RZ, R14 ;  /* 0x000000ffff157224 */ /* 0x000fe200078e000e */
[----:B------:R-:W-:-:S09]  /*7630*/  MOV R22, R23 ;  /* 0x0000001700167202 */ /* 0x000fd20000000f00 */
[----:B------:R-:W-:Y:S05]  /*7640*/  WARPSYNC.COLLECTIVE R16, `(.L_x_1164) ;  /* 0x0000000010087348 */ /* 0x000fea0003c00000 */
[----:B------:R0:W1:Y:S02]  /*7650*/  SHFL.BFLY P2, R23, R21, R18, R19 ;  /* 0x0c00001215177389 */ /* 0x0000640000040013 */
[----:B01----:R-:W-:Y:S01]  /*7660*/  ENDCOLLECTIVE ;  /* 0x000000000000791b */ /* 0x003fe20003800000 */
.L_x_1164:
[----:B------:R-:W-:Y:S01]  /*7670*/  FADD.FTZ R12, R12, R22 ;  /* 0x000000160c0c7221 */ /* 0x000fe20000010000 */
[----:B------:R-:W-:Y:S01]  /*7680*/  IMAD.MOV.U32 R21, RZ, RZ, R15 ;  /* 0x000000ffff157224 */ /* 0x000fe200078e000f */
[----:B------:R-:W-:-:S07]  /*7690*/  MOV R32, R23 ;  /* 0x0000001700207202 */ /* 0x000fce0000000f00 */
[----:B------:R-:W-:Y:S05]  /*76a0*/  WARPSYNC.COLLECTIVE R16, `(.L_x_1165) ;  /* 0x0000000010087348 */ /* 0x000fea0003c00000 */
[----:B------:R0:W1:Y:S02]  /*76b0*/  SHFL.BFLY P2, R23, R21, R18, R19 ;  /* 0x0c00001215177389 */ /* 0x0000640000040013 */
[----:B01----:R-:W-:Y:S01]  /*76c0*/  ENDCOLLECTIVE ;  /* 0x000000000000791b */ /* 0x003fe20003800000 */
.L_x_1165:
        /* <DEDUP_REMOVED lines=9> */
.L_x_1166:
[----:B------:R-:W-:Y:S01]  /*7760*/  MOV R21, R17 ;  /* 0x0000001100157202 */ /* 0x000fe20000000f00 */
[----:B------:R-:W-:Y:S01]  /*7770*/  @!P1 IMAD.WIDE R14, R0, 0x2, R14 ;  /* 0x00000002000e9825 */ /* 0x000fe200078e020e */
[----:B------:R-:W-:-:S07]  /*7780*/  MOV R33, R23 ;  /* 0x0000001700217202 */ /* 0x000fce0000000f00 */
[----:B------:R-:W-:Y:S05]  /*7790*/  WARPSYNC.COLLECTIVE R16, `(.L_x_1167) ;  /* 0x0000000010087348 */ /* 0x000fea0003c00000 */
[----:B------:R0:W1:Y:S02]  /*77a0*/  SHFL.BFLY P2, R23, R21, R18, R19 ;  /* 0x0c00001215177389 */ /* 0x0000640000040013 */
[----:B01----:R-:W-:Y:S01]  /*77b0*/  ENDCOLLECTIVE ;  /* 0x000000000000791b */ /* 0x003fe20003800000 */
.L_x_1167:
        /* <DEDUP_REMOVED lines=9> */
.L_x_1168:
[----:B------:R-:W-:Y:S02]  /*7850*/  MOV R21, R24 ;  /* 0x0000001800157202 */ /* 0x000fe40000000f00 */
[----:B------:R-:W-:-:S07]  /*7860*/  MOV R32, R23 ;  /* 0x0000001700207202 */ /* 0x000fce0000000f00 */
[----:B------:R-:W-:Y:S05]  /*7870*/  WARPSYNC.COLLECTIVE R16, `(.L_x_1169) ;  /* 0x0000000010087348 */ /* 0x000fea0003c00000 */
[----:B------:R0:W1:Y:S02]  /*7880*/  SHFL.BFLY P2, R23, R21, R18, R19 ;  /* 0x0c00001215177389 */ /* 0x0000640000040013 */
[----:B01----:R-:W-:Y:S01]  /*7890*/  ENDCOLLECTIVE ;  /* 0x000000000000791b */ /* 0x003fe20003800000 */
.L_x_1169:
        /* <DEDUP_REMOVED lines=12> */
.L_x_1170:
[----:B------:R-:W-:Y:S02]  /*7960*/  MOV R21, R12 ;  /* 0x0000000c00157202 */ /* 0x000fe40000000f00 */
[----:B------:R-:W-:-:S07]  /*7970*/  MOV R22, R23 ;  /* 0x0000001700167202 */ /* 0x000fce0000000f00 */
[----:B------:R-:W-:Y:S05]  /*7980*/  WARPSYNC.COLLECTIVE R16, `(.L_x_1171) ;  /* 0x0000000010087348 */ /* 0x000fea0003c00000 */
[----:B------:R0:W1:Y:S02]  /*7990*/  SHFL.BFLY P2, R23, R21, R18, R19 ;  /* 0x0c00001215177389 */ /* 0x0000640000040013 */
[----:B01----:R-:W-:Y:S01]  /*79a0*/  ENDCOLLECTIVE ;  /* 0x000000000000791b */ /* 0x003fe20003800000 */
.L_x_1171:
[----:B------:R-:W-:Y:S01]  /*79b0*/  FADD.FTZ R22, R25, R22 ;  /* 0x0000001619167221 */ /* 0x000fe20000010000 */
[----:B------:R-:W-:Y:S06]  /*79c0*/  BRA `(.L_x_1172) ;  /* 0xffffffe000c47947 */ /* 0x000fec000383ffff */
.L_x_1173:
        /* <DEDUP_REMOVED lines=11> */
.L_x_3915:


//--------------------- .text._ZN13group_norm_v218gn_bwd_cuda_kernelI13__nv_bfloat16Li480ELi1ELi16ELi120ELi256ELb1ELb1ELi8ELi960ELi960ELi4ELb1ELi4ELb0ELb0ELNS_15WgradSyncMethodE3ENS_16CompileConditionILi900EEEEEvPT_S6_S6_PKS5_S8_S8_S8_PKfflPfPj --------------------------
	.section	.text._ZN13group_norm_v218gn_bwd_cuda_kernelI13__nv_bfloat16Li480ELi1ELi16ELi120ELi256ELb1ELb1ELi8ELi960ELi960ELi4ELb1ELi4ELb0ELb0ELNS_15WgradSyncMethodE3ENS_16CompileConditionILi900EEEEEvPT_S6_S6_PKS5_S8_S8_S8_PKfflPfPj,"ax",@progbits
	.align	128
        .global         _ZN13group_norm_v218gn_bwd_cuda_kernelI13__nv_bfloat16Li480ELi1ELi16ELi120ELi256ELb1ELb1ELi8ELi960ELi960ELi4ELb1ELi4ELb0ELb0ELNS_15WgradSyncMethodE3ENS_16CompileConditionILi900EEEEEvPT_S6_S6_PKS5_S8_S8_S8_PKfflPfPj
        .type           _ZN13group_norm_v218gn_bwd_cuda_kernelI13__nv_bfloat16Li480ELi1ELi16ELi120ELi256ELb1ELb1ELi8ELi960ELi960ELi4ELb1ELi4ELb0ELb0ELNS_15WgradSyncMethodE3ENS_16CompileConditionILi900EEEEEvPT_S6_S6_PKS5_S8_S8_S8_PKfflPfPj,@function
        .size           _ZN13group_norm_v218gn_bwd_cuda_kernelI13__nv_bfloat16Li480ELi1ELi16ELi120ELi256ELb1ELb1ELi8ELi960ELi960ELi4ELb1ELi4ELb0ELb0ELNS_15WgradSyncMethodE3ENS_16CompileConditionILi900EEEEEvPT_S6_S6_PKS5_S8_S8_S8_PKfflPfPj,(.L_x_3916 - _ZN13group_norm_v218gn_bwd_cuda_kernelI13__nv_bfloat16Li480ELi1ELi16ELi120ELi256ELb1ELb1ELi8ELi960ELi960ELi4ELb1ELi4ELb0ELb0ELNS_15WgradSyncMethodE3ENS_16CompileConditionILi900EEEEEvPT_S6_S6_PKS5_S8_S8_S8_PKfflPfPj)
        .other          _ZN13group_norm_v218gn_bwd_cuda_kernelI13__nv_bfloat16Li480ELi1ELi16ELi120ELi256ELb1ELb1ELi8ELi960ELi960ELi4ELb1ELi4ELb0ELb0ELNS_15WgradSyncMethodE3ENS_16CompileConditionILi900EEEEEvPT_S6_S6_PKS5_S8_S8_S8_PKfflPfPj,@"STO_CUDA_ENTRY STV_DEFAULT"
_ZN13group_norm_v218gn_bwd_cuda_kernelI13__nv_bfloat16Li480ELi1ELi16ELi120ELi256ELb1ELb1ELi8ELi960ELi960ELi4ELb1ELi4ELb0ELb0ELNS_15WgradSyncMethodE3ENS_16CompileConditionILi900EEEEEvPT_S6_S6_PKS5_S8_S8_S8_PKfflPfPj:
.text._ZN13group_norm_v218gn_bwd_cuda_kernelI13__nv_bfloat16Li480ELi1ELi16ELi120ELi256ELb1ELb1ELi8ELi960ELi960ELi4ELb1ELi4ELb0ELb0ELNS_15WgradSyncMethodE3ENS_16CompileConditionILi900EEEEEvPT_S6_S6_PKS5_S8_S8_S8_PKfflPfPj:
[----:B------:R-:W-:Y:S01]  /*0000*/  LDC R1, c[0x0][0x28] ;  /* 0x00000a00ff017b82 */ /* 0x000fe20000000800 */
[----:B------:R-:W0:Y:S01]  /*0010*/  S2R R23, SR_CTAID.Y ;  /* 0x0000000000177919 */ /* 0x000e220000002600 */
[----:B------:R-:W-:Y:S01]  /*0020*/  ULDC.64 UR6, c[0x0][0x258] ;  /* 0x0000960000067ab9 */ /* 0x000fe20000000a00 */
[----:B------:R-:W-:Y:S01]  /*0030*/  ULDC.64 UR8, c[0x0][0x208] ;  /* 0x0000820000087ab9 */ /* 0x000fe20000000a00 */
[----:B------:R-:W-:Y:S01]  /*0040*/  USHF.L.U32 UR10, UR6, 0x1, URZ ;  /* 0x00000001060a7899 */ /* 0x000fe2000800063f */
[----:B------:R-:W1:Y:S01]  /*0050*/  S2R R22, SR_CTAID.X ;  /* 0x0000000000167919 */ /* 0x000e620000002500 */
[----:B------:R-:W-:Y:S01]  /*0060*/  USHF.L.U64.HI UR6, UR6, 0x1, UR7 ;  /* 0x0000000106067899 */ /* 0x000fe20008010207 */
[----:B------:R-:W-:-:S05]  /*0070*/  HFMA2.MMA R93, -RZ, RZ, 0, 0 ;  /* 0x00000000ff5d7435 */ /* 0x000fca00000001ff */
        /* <DEDUP_REMOVED lines=22> */
.L_x_1176:
[----:B------:R-:W2:Y:S04]  /*01e0*/  LD.E.STRONG.GPU R0, desc[UR8][R2.64] ;  /* 0x0000000802007980 */ /* 0x000ea8000c10f900 */
[----:B--2---:R-:W-:Y:S01]  /*01f0*/  CCTL.IVALL ;  /* 0x00000000ff00798f */ /* 0x004fe20002000000 */
[----:B------:R-:W-:Y:S05]  /*0200*/  YIELD ;  /* 0x0000000000007946 */ /* 0x000fea0003800000 */
[----:B-----5:R-:W-:-:S04]  /*0210*/  LOP3.LUT R0, R0, R5, RZ, 0x3c, !PT ;  /* 0x0000000500007212 */ /* 0x020fc800078e3cff */
[----:B------:R-:W-:-:S13]  /*0220*/  ISETP.GT.AND P0, PT, R0, -0x1, PT ;  /* 0xffffffff0000780c */ /* 0x000fda0003f04270 */
[----:B------:R-:W-:Y:S05]  /*0230*/  @P0 BRA `(.L_x_1176) ;  /* 0xfffffffc00e80947 */ /* 0x000fea000383ffff */
.L_x_1175:
[----:B------:R-:W-:Y:S05]  /*0240*/  WARPSYNC.ALL ;  /* 0x0000000000007948 */ /* 0x000fea0003800000 */
[----:B------:R-:W-:Y:S06]  /*0250*/  BAR.SYNC.DEFER_BLOCKING 0x0 ;  /* 0x0000000000007b1d */ /* 0x000fec0000010000 */
[----:B------:R-:W-:Y:S05]  /*0260*/  BRA `(.L_x_1177) ;  /* 0x0000004400447947 */ /* 0x000fea0003800000 */
.L_x_1174:
[----:B------:R-:W0:Y:S01]  /*0270*/  S2R R20, SR_TID.X ;  /* 0x0000000000147919 */ /* 0x000e220000002100 */
[----:B------:R-:W-:Y:S02]  /*0280*/  MOV R0, 0x400 ;  /* 0x0000040000007802 */ /* 0x000fe40000000f00 */
[----:B------:R-:W-:Y:S02]  /*0290*/  CS2R R56, SRZ ;  /* 0x0000000000387805 */ /* 0x000fe4000001ff00 */
[----:B------:R-:W-:Y:S01]  /*02a0*/  CS2R R58, SRZ ;  /* 0x00000000003a7805 */ /* 0x000fe2000001ff00 */
[----:B------:R-:W1:Y:S01]  /*02b0*/  S2R R19, SR_CgaCtaId ;  /* 0x0000000000137919 */ /* 0x000e620000008800 */
[----:B------:R-:W-:Y:S02]  /*02c0*/  IADD3 R0, R0, 0x3c00, RZ ;  /* 0x00003c0000007810 */ /* 0x000fe40007ffe0ff */
[----:B------:R-:W-:Y:S02]  /*02d0*/  CS2R R60, SRZ ;  /* 0x00000000003c7805 */ /* 0x000fe4000001ff00 */
[----:B------:R-:W-:Y:S01]  /*02e0*/  CS2R R62, SRZ ;  /* 0x00000000003e7805 */ /* 0x000fe2000001ff00 */
[----:B------:R-:W-:Y:S01]  /*02f0*/  UMOV UR4, URZ ;  /* 0x0000003f00047c82 */ /* 0x000fe20008000000 */
[C---:B0-----:R-:W-:Y:S01]  /*0300*/  IADD3 R4, R20.reuse, 0x1e0, RZ ;  /* 0x000001e014047810 */ /* 0x041fe20007ffe0ff */
[----:B------:R-:W-:Y:S01]  /*0310*/  IMAD.WIDE.U32 R2, R20, -0x77777777, RZ ;  /* 0x8888888914027825 */ /* 0x000fe200078e00ff */
[----:B------:R-:W-:-:S02]  /*0320*/  SHF.R.S32.HI R5, RZ, 0x1f, R20 ;  /* 0x0000001fff057819 */ /* 0x000fc40000011414 */
[----:B------:R-:W-:Y:S02]  /*0330*/  SHF.R.S32.HI R7, RZ, 0x1f, R4 ;  /* 0x0000001fff077819 */ /* 0x000fe40000011404 */
[----:B------:R-:W-:Y:S02]  /*0340*/  SHF.R.U32.HI R9, RZ, 0x7, R3 ;  /* 0x00000007ff097819 */ /* 0x000fe40000011603 */
[----:B------:R-:W-:Y:S02]  /*0350*/  LEA.HI R16, R7, R4, RZ, 0x2 ;  /* 0x0000000407107211 */ /* 0x000fe400078f10ff */
[----:B-1----:R-:W-:Y:S01]  /*0360*/  LEA R19, R19, R0, 0x18 ;  /* 0x0000000013137211 */ /* 0x002fe200078ec0ff */
[----:B------:R-:W-:Y:S01]  /*0370*/  IMAD.SHL.U32 R0, R22, 0x8, RZ ;  /* 0x0000000816007824 */ /* 0x000fe200078e00ff */
[----:B------:R-:W-:Y:S01]  /*0380*/  LEA.HI R2, R5, R20, RZ, 0x2 ;  /* 0x0000001405027211 */ /* 0x000fe200078f10ff */
[----:B------:R-:W-:Y:S01]  /*0390*/  IMAD R18, R9, -0xf0, R20 ;  /* 0xffffff1009127824 */ /* 0x000fe200078e0214 */
[----:B------:R-:W-:-:S02]  /*03a0*/  LOP3.LUT R3, R16, 0xfffffffc, RZ, 0xc0, !PT ;  /* 0xfffffffc10037812 */ /* 0x000fc400078ec0ff */
[----:B------:R-:W-:Y:S01]  /*03b0*/  SHF.R.S32.HI R17, RZ, 0x2, R2 ;  /* 0x00000002ff117819 */ /* 0x000fe20000011402 */
[----:B------:R-:W-:Y:S01]  /*03c0*/  IMAD R15, R18, 0x18, R19 ;  /* 0x00000018120f7824 */ /* 0x000fe200078e0213 */
[----:B------:R-:W-:Y:S02]  /*03d0*/  SHF.R.S32.HI R16, RZ, 0x2, R16 ;  /* 0x00000002ff107819 */ /* 0x000fe40000011410 */
[----:B------:R-:W-:Y:S02]  /*03e0*/  LOP3.LUT R0, R0, 0xf8, RZ, 0xc0, !PT ;  /* 0x000000f800007812 */ /* 0x000fe400078ec0ff */
[----:B------:R-:W-:Y:S02]  /*03f0*/  LEA.HI R6, R7, R4, RZ, 0x4 ;  /* 0x0000000407067211 */ /* 0x000fe400078f20ff */
[----:B------:R-:W-:Y:S01]  /*0400*/  IADD3 R11, R4, -R3, RZ ;  /* 0x80000003040b7210 */ /* 0x000fe20007ffe0ff */
[----:B------:R-:W-:Y:S01]  /*0410*/  IMAD.IADD R0, R0, 0x1, R9 ;  /* 0x0000000100007824 */ /* 0x000fe200078e0209 */
[----:B------:R-:W-:-:S02]  /*0420*/  IADD3 R4, R17, 0xf0, RZ ;  /* 0x000000f011047810 */ /* 0x000fc40007ffe0ff */
[----:B------:R-:W-:Y:S01]  /*0430*/  IADD3 R8, R16, 0xf0, RZ ;  /* 0x000000f010087810 */ /* 0x000fe20007ffe0ff */
[----:B------:R-:W-:Y:S01]  /*0440*/  IMAD R10, R0, 0x780, RZ ;  /* 0x00000780000a7824 */ /* 0x000fe200078e02ff */
[----:B------:R-:W-:Y:S02]  /*0450*/  LEA R15, R9, R15, 0x3 ;  /* 0x0000000f090f7211 */ /* 0x000fe400078e18ff */
[----:B------:R-:W-:Y:S02]  /*0460*/  SHF.R.S32.HI R7, RZ, 0x1f, R4 ;  /* 0x0000001fff077819 */ /* 0x000fe40000011404 */
[----:B------:R-:W-:Y:S02]  /*0470*/  SHF.R.S32.HI R9, RZ, 0x1f, R8 ;  /* 0x0000001fff097819 */ /* 0x000fe40000011408 */
[----:B------:R-:W-:Y:S02]  /*0480*/  LEA.HI R5, R5, R20, RZ, 0x4 ;  /* 0x0000001405057211 */ /* 0x000fe400078f20ff */
[----:B------:R-:W-:-:S02]  /*0490*/  LOP3.LUT R3, R2, 0xfffffffc, RZ, 0xc0, !PT ;  /* 0xfffffffc02037812 */ /* 0x000fc400078ec0ff */
[----:B------:R-:W-:Y:S02]  /*04a0*/  LEA.HI R7, R7, R4, RZ, 0x2 ;  /* 0x0000000407077211 */ /* 0x000fe400078f10ff */
[----:B------:R-:W-:Y:S02]  /*04b0*/  LEA.HI R9, R9, R8, RZ, 0x2 ;  /* 0x0000000809097211 */ /* 0x000fe400078f10ff */
[----:B------:R-:W-:Y:S02]  /*04c0*/  SHF.R.U32.HI R6, RZ, 0x4, R6 ;  /* 0x00000004ff067819 */ /* 0x000fe40000011606 */
[----:B------:R-:W-:Y:S02]  /*04d0*/  SHF.R.U32.HI R14, RZ, 0x4, R5 ;  /* 0x00000004ff0e7819 */ /* 0x000fe40000011605 */
[----:B------:R-:W-:Y:S02]  /*04e0*/  IADD3 R3, -R3, R20, RZ ;  /* 0x0000001403037210 */ /* 0x000fe40007ffe1ff */
[----:B------:R-:W-:-:S02]  /*04f0*/  SHF.R.U32.HI R2, RZ, 0x2, R7 ;  /* 0x00000002ff027819 */ /* 0x000fc40000011607 */
[----:B------:R-:W-:Y:S02]  /*0500*/  SHF.R.U32.HI R4, RZ, 0x2, R9 ;  /* 0x00000002ff047819 */ /* 0x000fe40000011609 */
[----:B------:R-:W-:Y:S02]  /*0510*/  LOP3.LUT R12, R11, 0x3, R6, 0x78, !PT ;  /* 0x000000030b0c7812 */ /* 0x000fe400078e7806 */
[C---:B------:R-:W-:Y:S02]  /*0520*/  LOP3.LUT R14, R3.reuse, 0x3, R14, 0x78, !PT ;  /* 0x00000003030e7812 */ /* 0x040fe400078e780e */
[----:B------:R-:W-:Y:S02]  /*0530*/  LOP3.LUT R13, R3, 0x3, R2, 0x78, !PT ;  /* 0x00000003030d7812 */ /* 0x000fe400078e7802 */
[----:B------:R-:W-:-:S07]  /*0540*/  LOP3.LUT R11, R11, 0x3, R4, 0x78, !PT ;  /* 0x000000030b0b7812 */ /* 0x000fce00078e7804 */
.L_x_1189:
[C---:B------:R-:W-:Y:S01]  /*0550*/  LOP3.LUT R51, R21.reuse, 0x1, RZ, 0xc0, !PT ;  /* 0x0000000115337812 */ /* 0x040fe200078ec0ff */
[----:B------:R-:W0:Y:S01]  /*0560*/  LDC.64 R68, c[0x0][0x238] ;  /* 0x00008e00ff447b82 */ /* 0x000e220000000a00 */
[--C-:B-1----:R-:W-:Y:S01]  /*0570*/  SHF.R.U64 R25, R21, 0x1, R93.reuse ;  /* 0x0000000115197819 */ /* 0x102fe2000000125d */
[----:B------:R-:W-:Y:S01]  /*0580*/  ULDC.64 UR12, c[0x0][0x248] ;  /* 0x00009200000c7ab9 */ /* 0x000fe20000000a00 */
[----:B------:R-:W-:Y:S01]  /*0590*/  SHF.R.U32.HI R4, RZ, 0x1, R93 ;  /* 0x00000001ff047819 */ /* 0x000fe2000001165d */
[----:B------:R-:W-:Y:S01]  /*05a0*/  IMAD R51, R51, 0x3c0, RZ ;  /* 0x000003c033337824 */ /* 0x000fe200078e02ff */
[----:B------:R-:W-:-:S03]  /*05b0*/  ULDC UR5, c[0x0][0x250] ;  /* 0x0000940000057ab9 */ /* 0x000fc60000000800 */
[----:B------:R-:W-:Y:S01]  /*05c0*/  IMAD R7, R4, 0x78000, RZ ;  /* 0x0007800004077824 */ /* 0x000fe200078e02ff */
        /* <DEDUP_REMOVED lines=9> */
[----:B------:R-:W1:Y:S01]  /*0660*/  LDC.64 R4, c[0x0][0x240] ;  /* 0x00009000ff047b82 */ /* 0x000e620000000a00 */
[----:B------:R-:W-:Y:S02]  /*0670*/  LEA R64, P0, R0, UR12, 0x3 ;  /* 0x0000000c00407c11 */ /* 0x000fe4000f8018ff */
[----:B------:R-:W-:Y:S02]  /*0680*/  IADD3.X R8, RZ, R24, RZ, P1, !PT ;  /* 0x00000018ff087210 */ /* 0x000fe40000ffe4ff */
[----:B------:R-:W-:-:S02]  /*0690*/  IADD3 R3, R10, 0xf00, RZ ;  /* 0x00000f000a037810 */ /* 0x000fc40007ffe0ff */
[----:B------:R-:W-:Y:S01]  /*06a0*/  LEA.HI.X R65, R0, UR13, R25, 0x3, P0 ;  /* 0x0000000d00417c11 */ /* 0x000fe200080f1c19 */
[----:B------:R-:W-:Y:S01]  /*06b0*/  ULDC.64 UR12, c[0x0][0x230] ;  /* 0x00008c00000c7ab9 */ /* 0x000fe20000000a00 */
[----:B------:R-:W-:Y:S02]  /*06c0*/  SHF.L.U64.HI R8, R7, 0x1, R8 ;  /* 0x0000000107087819 */ /* 0x000fe40000010208 */
[----:B------:R-:W-:Y:S02]  /*06d0*/  IADD3 R3, P1, R3, R2, RZ ;  /* 0x0000000203037210 */ /* 0x000fe40007f3e0ff */
[----:B------:R-:W-:Y:S01]  /*06e0*/  SHF.L.U32 R7, R7, 0x1, RZ ;  /* 0x0000000107077819 */ /* 0x000fe200000006ff */
[----:B------:R-:W2:Y:S01]  /*06f0*/  LDG.E.64.CONSTANT R64, desc[UR8][R64.64] ;  /* 0x0000000840407981 */ /* 0x000ea2000c1e9b00 */
[----:B------:R-:W-:Y:S01]  /*0700*/  SHF.L.U32 R6, R3, 0x1, RZ ;  /* 0x0000000103067819 */ /* 0x000fe200000006ff */
[----:B------:R-:W-:Y:S01]  /*0710*/  IMAD.X R0, RZ, RZ, R24, P1 ;  /* 0x000000ffff007224 */ /* 0x000fe200008e0618 */
[----:B------:R-:W-:Y:S01]  /*0720*/  IADD3 R66, P0, R7, UR12, RZ ;  /* 0x0000000c07427c10 */ /* 0x000fe2000ff1e0ff */
[----:B0-----:R-:W-:-:S03]  /*0730*/  IMAD.WIDE R68, R70, 0x2, R68 ;  /* 0x0000000246447825 */ /* 0x001fc600078e0244 */
[----:B------:R-:W-:Y:S02]  /*0740*/  IADD3.X R67, R8, UR13, RZ, P0, !PT ;  /* 0x0000000d08437c10 */ /* 0x000fe400087fe4ff */
[----:B------:R-:W-:Y:S01]  /*0750*/  IADD3 R72, P0, R6, UR12, RZ ;  /* 0x0000000c06487c10 */ /* 0x000fe2000ff1e0ff */
[----:B-1----:R-:W-:Y:S01]  /*0760*/  IMAD.WIDE R70, R70, 0x2, R4 ;  /* 0x0000000246467825 */ /* 0x002fe200078e0204 */
[----:B------:R-:W-:Y:S01]  /*0770*/  SHF.L.U64.HI R5, R3, 0x1, R0 ;  /* 0x0000000103057819 */ /* 0x000fe20000010200 */
[----:B------:R-:W3:Y:S01]  /*0780*/  LDG.E.64.CONSTANT R68, desc[UR8][R68.64] ;  /* 0x0000000844447981 */ /* 0x000ee2000c1e9b00 */
[----:B------:R-:W-:Y:S02]  /*0790*/  IADD3 R3, R10, 0x1e00, RZ ;  /* 0x00001e000a037810 */ /* 0x000fe40007ffe0ff */
[----:B------:R-:W-:Y:S01]  /*07a0*/  IADD3.X R73, R5, UR13, RZ, P0, !PT ;  /* 0x0000000d05497c10 */ /* 0x000fe200087fe4ff */
[----:B------:R-:W4:Y:S01]  /*07b0*/  LDG.E.64.CONSTANT R66, desc[UR8][R66.64] ;  /* 0x0000000842427981 */ /* 0x000f22000c1e9b00 */
[----:B------:R-:W-:-:S03]  /*07c0*/  IADD3 R3, P0, R3, R2, RZ ;  /* 0x0000000203037210 */ /* 0x000fc60007f1e0ff */
[----:B------:R-:W5:Y:S01]  /*07d0*/  LDG.E.64.CONSTANT R70, desc[UR8][R70.64] ;  /* 0x0000000846467981 */ /* 0x000f62000c1e9b00 */
[----:B------:R-:W-:Y:S01]  /*07e0*/  IADD3.X R0, RZ, R24, RZ, P0, !PT ;  /* 0x00000018ff007210 */ /* 0x000fe200007fe4ff */
[C---:B------:R-:W-:Y:S01]  /*07f0*/  IMAD.SHL.U32 R4, R3.reuse, 0x2, RZ ;  /* 0x0000000203047824 */ /* 0x040fe200078e00ff */
[----:B------:R-:W-:Y:S01]  /*0800*/  IADD3 R25, R10, 0x2d00, RZ ;  /* 0x00002d000a197810 */ /* 0x000fe20007ffe0ff */
[----:B------:R-:W3:Y:S01]  /*0810*/  LDG.E.64.CONSTANT R72, desc[UR8][R72.64] ;  /* 0x0000000848487981 */ /* 0x000ee2000c1e9b00 */
[----:B------:R-:W-:Y:S02]  /*0820*/  SHF.L.U64.HI R3, R3, 0x1, R0 ;  /* 0x0000000103037819 */ /* 0x000fe40000010200 */
[----:B------:R-:W-:-:S04]  /*0830*/  IADD3 R74, P0, R4, UR12, RZ ;  /* 0x0000000c044a7c10 */ /* 0x000fc8000ff1e0ff */
[----:B------:R-:W-:-:S06]  /*0840*/  IADD3.X R75, R3, UR13, RZ, P0, !PT ;  /* 0x0000000d034b7c10 */ /* 0x000fcc00087fe4ff */
[----:B------:R-:W3:Y:S01]  /*0850*/  LDG.E.64.CONSTANT R74, desc[UR8][R74.64] ;  /* 0x000000084a4a7981 */ /* 0x000ee2000c1e9b00 */
[----:B------:R-:W-:-:S04]  /*0860*/  IADD3 R25, P0, R25, R2, RZ ;  /* 0x0000000219197210 */ /* 0x000fc80007f1e0ff */
[----:B------:R-:W-:Y:S02]  /*0870*/  IADD3.X R0, RZ, R24, RZ, P0, !PT ;  /* 0x00000018ff007210 */ /* 0x000fe400007fe4ff */
[C---:B------:R-:W-:Y:S02]  /*0880*/  SHF.L.U32 R2, R25.reuse, 0x1, RZ ;  /* 0x0000000119027819 */ /* 0x040fe400000006ff */
[----:B------:R-:W-:Y:S02]  /*0890*/  SHF.L.U64.HI R0, R25, 0x1, R0 ;  /* 0x0000000119007819 */ /* 0x000fe40000010200 */
[----:B------:R-:W-:-:S04]  /*08a0*/  IADD3 R76, P0, R2, UR12, RZ ;  /* 0x0000000c024c7c10 */ /* 0x000fc8000ff1e0ff */
[----:B------:R-:W-:Y:S01]  /*08b0*/  IADD3.X R77, R0, UR13, RZ, P0, !PT ;  /* 0x0000000d004d7c10 */ /* 0x000fe200087fe4ff */
[----:B------:R-:W-:-:S05]  /*08c0*/  ULDC.64 UR12, c[0x0][0x228] ;  /* 0x00008a00000c7ab9 */ /* 0x000fca0000000a00 */
[----:B------:R-:W3:Y:S01]  /*08d0*/  LDG.E.64.CONSTANT R76, desc[UR8][R76.64] ;  /* 0x000000084c4c7981 */ /* 0x000ee2000c1e9b00 */
[----:B------:R-:W-:-:S04]  /*08e0*/  IADD3 R78, P0, R7, UR12, RZ ;  /* 0x0000000c074e7c10 */ /* 0x000fc8000ff1e0ff */
[----:B------:R-:W-:-:S06]  /*08f0*/  IADD3.X R79, R8, UR13, RZ, P0, !PT ;  /* 0x0000000d084f7c10 */ /* 0x000fcc00087fe4ff */
        /* <DEDUP_REMOVED lines=10> */
[----:B--2---:R-:W-:-:S06]  /*09a0*/  FADD.FTZ R24, R65, UR5 ;  /* 0x0000000541187e21 */ /* 0x004fcc0008010000 */
[----:B------:R-:W0:Y:S01]  /*09b0*/  MUFU.RSQ R24, R24 ;  /* 0x0000001800187308 */ /* 0x000e220000001400 */
[----:B----4-:R-:W-:Y:S01]  /*09c0*/  IMAD.U32 R25, R66, 0x10000, RZ ;  /* 0x0001000042197824 */ /* 0x010fe200078e00ff */
[----:B------:R-:W-:-:S03]  /*09d0*/  SHF.L.U32 R27, R67, 0x10, RZ ;  /* 0x00000010431b7819 */ /* 0x000fc600000006ff */
[C---:B------:R-:W-:Y:S02]  /*09e0*/  FADD.FTZ R25, -R64.reuse, R25 ;  /* 0x0000001940197221 */ /* 0x040fe40000010100 */
[----:B------:R-:W-:Y:S01]  /*09f0*/  FADD.FTZ R27, -R64, R27 ;  /* 0x0000001b401b7221 */ /* 0x000fe20000010100 */
[----:B-----5:R-:W-:Y:S01]  /*0a00*/  SHF.L.U32 R48, R71, 0x10, RZ ;  /* 0x0000001047307819 */ /* 0x020fe200000006ff */
[C---:B0-----:R-:W-:Y:S01]  /*0a10*/  FMUL.FTZ R95, R24.reuse, R25 ;  /* 0x00000019185f7220 */ /* 0x041fe20000410000 */
[----:B---3--:R-:W-:Y:S02]  /*0a20*/  IMAD.U32 R25, R69, 0x10000, RZ ;  /* 0x0001000045197824 */ /* 0x008fe400078e00ff */
[----:B------:R-:W-:-:S04]  /*0a30*/  FMUL.FTZ R27, R24, R27 ;  /* 0x0000001b181b7220 */ /* 0x000fc80000410000 */
[----:B------:R-:W-:Y:S01]  /*0a40*/  FFMA.FTZ R36, R27, R25, R48 ;  /* 0x000000191b247223 */ /* 0x000fe20000010030 */
[----:B------:R-:W-:Y:S02]  /*0a50*/  PRMT R30, R66, 0x7632, R30 ;  /* 0x00007632421e7816 */ /* 0x000fe4000000001e */
[----:B------:R-:W-:Y:S01]  /*0a60*/  SHF.L.U32 R94, R68, 0x10, RZ ;  /* 0x00000010445e7819 */ /* 0x000fe200000006ff */
[----:B------:R-:W-:Y:S01]  /*0a70*/  FMUL.FTZ R37, R36, -1.4426950216293334961 ;  /* 0xbfb8aa3b24257820 */ /* 0x000fe20000410000 */
[----:B------:R-:W-:Y:S01]  /*0a80*/  SHF.L.U32 R39, R70, 0x10, RZ ;  /* 0x0000001046277819 */ /* 0x000fe200000006ff */
[----:B------:R-:W-:Y:S01]  /*0a90*/  IMAD.U32 R35, R74, 0x10000, RZ ;  /* 0x000100004a237824 */ /* 0x000fe200078e00ff */
[----:B------:R-:W-:Y:S01]  /*0aa0*/  PRMT R32, R67, 0x7632, R32 ;  /* 0x0000763243207816 */ /* 0x000fe20000000020 */
[----:B------:R0:W-:Y:S02]  /*0ab0*/  MUFU.EX2 R43, R37 ;  /* 0x00000025002b7308 */ /* 0x0001e40000000800 */
[----:B------:R-:W-:Y:S01]  /*0ac0*/  FADD.FTZ R45, -R64, R35 ;  /* 0x00000023402d7221 */ /* 0x000fe20000010100 */
[----:B------:R-:W-:Y:S01]  /*0ad0*/  SHF.L.U32 R35, R30, 0x10, RZ ;  /* 0x000000101e237819 */ /* 0x000fe200000006ff */
[----:B------:R-:W-:Y:S01]  /*0ae0*/  FFMA.FTZ R42, R95, R94, R39 ;  /* 0x0000005e5f2a7223 */ /* 0x000fe20000010027 */
[----:B------:R-:W-:Y:S01]  /*0af0*/  PRMT R41, R68, 0x7632, R41 ;  /* 0x0000763244297816 */ /* 0x000fe20000000029 */
[----:B------:R-:W-:Y:S01]  /*0b00*/  FMUL.FTZ R30, R24, R45 ;  /* 0x0000002d181e7220 */ /* 0x000fe20000410000 */
[----:B0-----:R-:W-:Y:S01]  /*0b10*/  SHF.L.U32 R37, R32, 0x10, RZ ;  /* 0x0000001020257819 */ /* 0x001fe200000006ff */
[----:B------:R-:W-:Y:S01]  /*0b20*/  FADD.FTZ R45, -R64, R35 ;  /* 0x00000023402d7221 */ /* 0x000fe20000010100 */
[----:B------:R-:W-:Y:S01]  /*0b30*/  PRMT R52, R70, 0x7632, R52 ;  /* 0x0000763246347816 */ /* 0x000fe20000000034 */
[----:B------:R-:W-:Y:S01]  /*0b40*/  FMUL.FTZ R28, R42, -1.4426950216293334961 ;  /* 0xbfb8aa3b2a1c7820 */ /* 0x000fe20000410000 */
[----:B------:R-:W-:Y:S01]  /*0b50*/  PRMT R40, R69, 0x7632, R40 ;  /* 0x0000763245287816 */ /* 0x000fe20000000028 */
[----:B------:R-:W-:Y:S01]  /*0b60*/  FADD.FTZ R37, -R64, R37 ;  /* 0x0000002540257221 */ /* 0x000fe20000010100 */
[----:B------:R-:W-:Y:S01]  /*0b70*/  PRMT R55, R71, 0x7632, R55 ;  /* 0x0000763247377816 */ /* 0x000fe20000000037 */
[----:B------:R-:W-:Y:S01]  /*0b80*/  FMUL.FTZ R45, R24, R45 ;  /* 0x0000002d182d7220 */ /* 0x000fe20000410000 */
[----:B------:R-:W-:-:S02]  /*0b90*/  SHF.L.U32 R41, R41, 0x10, RZ ;  /* 0x0000001029297819 */ /* 0x000fc400000006ff */
[----:B------:R-:W-:Y:S01]  /*0ba0*/  SHF.L.U32 R52, R52, 0x10, RZ ;  /* 0x0000001034347819 */ /* 0x000fe200000006ff */
[----:B------:R-:W0:Y:S01]  /*0bb0*/  MUFU.EX2 R34, R28 ;  /* 0x0000001c00227308 */ /* 0x000e220000000800 */
[----:B------:R-:W-:Y:S01]  /*0bc0*/  SHF.L.U32 R55, R55, 0x10, RZ ;  /* 0x0000001037377819 */ /* 0x000fe200000006ff */
[----:B------:R-:W-:Y:S02]  /*0bd0*/  IMAD.U32 R40, R40, 0x10000, RZ ;  /* 0x0001000028287824 */ /* 0x000fe400078e00ff */
[----:B------:R-:W-:Y:S01]  /*0be0*/  FMUL.FTZ R49, R24, R37 ;  /* 0x0000002518317220 */ /* 0x000fe20000410000 */
[----:B------:R-:W-:-:S03]  /*0bf0*/  FFMA.FTZ R44, R45, R41, R52 ;  /* 0x000000292d2c7223 */ /* 0x000fc60000010034 */
[----:B------:R-:W-:Y:S01]  /*0c00*/  FFMA.FTZ R47, R49, R40, R55 ;  /* 0x00000028312f7223 */ /* 0x000fe20000010037 */
[----:B------:R-:W-:-:S03]  /*0c10*/  FMUL.FTZ R32, R44, -1.4426950216293334961 ;  /* 0xbfb8aa3b2c207820 */ /* 0x000fc60000410000 */
[----:B------:R-:W-:-:S03]  /*0c20*/  FMUL.FTZ R53, R47, -1.4426950216293334961 ;  /* 0xbfb8aa3b2f357820 */ /* 0x000fc60000410000 */
[----:B------:R-:W1:Y:S01]  /*0c30*/  MUFU.EX2 R32, R32 ;  /* 0x0000002000207308 */ /* 0x000e620000000800 */
[----:B0-----:R-:W-:-:S07]  /*0c40*/  FADD.FTZ R37, R34, 1 ;  /* 0x3f80000022257421 */ /* 0x001fce0000010000 */
[----:B------:R-:W0:Y:S01]  /*0c50*/  MUFU.EX2 R53, R53 ;  /* 0x0000003500357308 */ /* 0x000e220000000800 */
[----:B------:R-:W-:Y:S01]  /*0c60*/  FADD.FTZ R43, R43, 1 ;  /* 0x3f8000002b2b7421 */ /* 0x000fe20000010000 */
[----:B------:R-:W-:-:S06]  /*0c70*/  SHF.L.U32 R29, R72, 0x10, RZ ;  /* 0x00000010481d7819 */ /* 0x000fcc00000006ff */
[----:B------:R-:W2:Y:S01]  /*0c80*/  MUFU.RCP R50, R37 ;  /* 0x0000002500327308 */ /* 0x000ea20000001000 */
[----:B------:R-:W-:Y:S01]  /*0c90*/  PRMT R34, R72, 0x7632, R34 ;  /* 0x0000763248227816 */ /* 0x000fe20000000022 */
[----:B------:R-:W-:Y:S02]  /*0ca0*/  IMAD.U32 R87, R76, 0x10000, RZ ;  /* 0x000100004c577824 */ /* 0x000fe400078e00ff */
[----:B------:R-:W-:Y:S01]  /*0cb0*/  FADD.FTZ R29, -R64, R29 ;  /* 0x0000001d401d7221 */ /* 0x000fe20000010100 */
[----:B-1----:R-:W-:-:S03]  /*0cc0*/  FADD.FTZ R46, R32, 1 ;  /* 0x3f800000202e7421 */ /* 0x002fc60000010000 */
[----:B------:R1:W3:Y:S01]  /*0cd0*/  MUFU.RCP R89, R43 ;  /* 0x0000002b00597308 */ /* 0x0002e20000001000 */
[----:B------:R-:W-:Y:S01]  /*0ce0*/  SHF.L.U32 R31, R73, 0x10, RZ ;  /* 0x00000010491f7819 */ /* 0x000fe200000006ff */
[----:B0-----:R-:W-:Y:S01]  /*0cf0*/  FADD.FTZ R86, R53, 1 ;  /* 0x3f80000035567421 */ /* 0x001fe20000010000 */
[----:B------:R-:W-:Y:S01]  /*0d00*/  SHF.L.U32 R53, R34, 0x10, RZ ;  /* 0x0000001022357819 */ /* 0x000fe200000006ff */
[----:B------:R-:W-:Y:S01]  /*0d10*/  FADD.FTZ R87, -R64, R87 ;  /* 0x0000005740577221 */ /* 0x000fe20000010100 */
[----:B------:R-:W-:Y:S01]  /*0d20*/  FMUL.FTZ R26, R24, R29 ;  /* 0x0000001d181a7220 */ /* 0x000fe20000410000 */
[----:B------:R-:W-:Y:S02]  /*0d30*/  FADD.FTZ R31, -R64, R31 ;  /* 0x0000001f401f7221 */ /* 0x000fe40000010100 */
[----:B------:R-:W0:Y:S01]  /*0d40*/  MUFU.RCP R88, R46 ;  /* 0x0000002e00587308 */ /* 0x000e220000001000 */
[----:B-1----:R-:W-:Y:S01]  /*0d50*/  PRMT R43, R73, 0x7632, R43 ;  /* 0x00007632492b7816 */ /* 0x002fe2000000002b */
[----:B------:R-:W-:Y:S01]  /*0d60*/  FMUL.FTZ R34, R24, R87 ;  /* 0x0000005718227220 */ /* 0x000fe20000410000 */
[----:B------:R-:W-:Y:S01]  /*0d70*/  FADD.FTZ R87, -R64, R53 ;  /* 0x0000003540577221 */ /* 0x000fe20000010100 */
[----:B------:R-:W-:Y:S01]  /*0d80*/  FFMA.FTZ R33, R94, R26, R39 ;  /* 0x0000001a5e217223 */ /* 0x000fe20000010027 */
[----:B--2---:R-:W-:-:S03]  /*0d90*/  FADD.FTZ R53, -R50, 1 ;  /* 0x3f80000032357421 */ /* 0x004fc60000010100 */
[----:B------:R1:W2:Y:S01]  /*0da0*/  MUFU.RCP R91, R86 ;  /* 0x00000056005b7308 */ /* 0x0002a20000001000 */
[----:B------:R-:W-:Y:S01]  /*0db0*/  SHF.L.U32 R97, R43, 0x10, RZ ;  /* 0x000000102b617819 */ /* 0x000fe200000006ff */
[----:B------:R-:W-:Y:S01]  /*0dc0*/  FMUL.FTZ R28, R24, R31 ;  /* 0x0000001f181c7220 */ /* 0x000fe20000410000 */
[----:B------:R-:W-:Y:S01]  /*0dd0*/  FMUL.FTZ R29, R33, -1.4426950216293334961 ;  /* 0xbfb8aa3b211d7820 */ /* 0x000fe20000410000 */
[----:B------:R-:W-:Y:S01]  /*0de0*/  FFMA.FTZ R53, R42, R53, 1 ;  /* 0x3f8000002a357423 */ /* 0x000fe20000010035 */
[----:B------:R-:W-:Y:S01]  /*0df0*/  FMUL.FTZ R42, R24, R87 ;  /* 0x00000057182a7220 */ /* 0x000fe20000410000 */
[----:B---3--:R-:W-:Y:S01]  /*0e00*/  FADD.FTZ R43, -R89, 1 ;  /* 0x3f800000592b7421 */ /* 0x008fe20000010100 */
[----:B------:R-:W-:Y:S01]  /*0e10*/  FFMA.FTZ R31, R25, R28, R48 ;  /* 0x0000001c191f7223 */ /* 0x000fe20000010030 */
[----:B------:R-:W-:Y:S01]  /*0e20*/  FADD.FTZ R97, -R64, R97 ;  /* 0x0000006140617221 */ /* 0x000fe20000010100 */
[----:B-1----:R-:W-:Y:S01]  /*0e30*/  FFMA.FTZ R86, R41, R42, R52 ;  /* 0x0000002a29567223 */ /* 0x002fe20000010034 */
[----:B------:R-:W-:Y:S01]  /*0e40*/  FFMA.FTZ R36, R36, R43, 1 ;  /* 0x3f80000024247423 */ /* 0x000fe2000001002b */
[----:B------:R-:W1:Y:S01]  /*0e50*/  MUFU.EX2 R29, R29 ;  /* 0x0000001d001d7308 */ /* 0x000e620000000800 */
[----:B------:R-:W-:Y:S01]  /*0e60*/  FMUL.FTZ R38, R31, -1.4426950216293334961 ;  /* 0xbfb8aa3b1f267820 */ /* 0x000fe20000410000 */
[----:B------:R-:W-:Y:S01]  /*0e70*/  FMUL.FTZ R43, R24, R97 ;  /* 0x00000061182b7220 */ /* 0x000fe20000410000 */
[----:B------:R-:W-:Y:S01]  /*0e80*/  FMUL.FTZ R50, R50, R53 ;  /* 0x0000003532327220 */ /* 0x000fe20000410000 */
[----:B------:R-:W-:Y:S01]  /*0e90*/  FMUL.FTZ R92, R86, -1.4426950216293334961 ;  /* 0xbfb8aa3b565c7820 */ /* 0x000fe20000410000 */
[----:B0-----:R-:W-:Y:S01]  /*0ea0*/  FADD.FTZ R53, -R88, 1 ;  /* 0x3f80000058357421 */ /* 0x001fe20000010100 */
[----:B--2---:R-:W-:Y:S01]  /*0eb0*/  FADD.FTZ R90, -R91, 1 ;  /* 0x3f8000005b5a7421 */ /* 0x004fe20000010100 */
[----:B------:R-:W-:Y:S01]  /*0ec0*/  FFMA.FTZ R87, R40, R43, R55 ;  /* 0x0000002b28577223 */ /* 0x000fe20000010037 */
[----:B------:R-:W0:Y:S01]  /*0ed0*/  MUFU.EX2 R38, R38 ;  /* 0x0000002600267308 */ /* 0x000e220000000800 */
[----:B------:R-:W-:Y:S01]  /*0ee0*/  FFMA.FTZ R53, R44, R53, 1 ;  /* 0x3f8000002c357423 */ /* 0x000fe20000010035 */
[----:B------:R-:W-:Y:S01]  /*0ef0*/  FFMA.FTZ R44, R47, R90, 1 ;  /* 0x3f8000002f2c7423 */ /* 0x000fe2000001005a */
[----:B------:R-:W-:Y:S01]  /*0f00*/  FMUL.FTZ R96, R87, -1.4426950216293334961 ;  /* 0xbfb8aa3b57607820 */ /* 0x000fe20000410000 */
[----:B------:R-:W-:Y:S01]  /*0f10*/  FMUL.FTZ R90, R89, R36 ;  /* 0x00000024595a7220 */ /* 0x000fe20000410000 */
[----:B------:R-:W-:-:S03]  /*0f20*/  PRMT R36, R78, 0x7632, R36 ;  /* 0x000076324e247816 */ /* 0x000fc60000000024 */
[----:B------:R-:W2:Y:S01]  /*0f30*/  MUFU.EX2 R92, R92 ;  /* 0x0000005c005c7308 */ /* 0x000ea20000000800 */
[----:B------:R-:W-:Y:S01]  /*0f40*/  FMUL.FTZ R97, R91, R44 ;  /* 0x0000002c5b617220 */ /* 0x000fe20000410000 */
[----:B------:R-:W-:Y:S02]  /*0f50*/  SHF.L.U32 R47, R78, 0x10, RZ ;  /* 0x000000104e2f7819 */ /* 0x000fe400000006ff */
[----:B------:R-:W-:Y:S01]  /*0f60*/  PRMT R44, R79, 0x7632, R44 ;  /* 0x000076324f2c7816 */ /* 0x000fe2000000002c */
[----:B------:R-:W-:-:S03]  /*0f70*/  FMUL.FTZ R53, R88, R53 ;  /* 0x0000003558357220 */ /* 0x000fc60000410000 */
[----:B------:R-:W3:Y:S01]  /*0f80*/  MUFU.EX2 R96, R96 ;  /* 0x0000006000607308 */ /* 0x000ee20000000800 */
[----:B------:R-:W-:Y:S02]  /*0f90*/  IMAD.U32 R36, R36, 0x10000, RZ ;  /* 0x0001000024247824 */ /* 0x000fe400078e00ff */
[----:B-1----:R-:W-:Y:S01]  /*0fa0*/  FADD.FTZ R91, R29, 1 ;  /* 0x3f8000001d5b7421 */ /* 0x002fe20000010000 */
[----:B------:R-:W-:Y:S01]  /*0fb0*/  SHF.L.U32 R89, R79, 0x10, RZ ;  /* 0x000000104f597819 */ /* 0x000fe200000006ff */
[----:B------:R-:W-:Y:S01]  /*0fc0*/  FMUL.FTZ R29, R47, R50 ;  /* 0x000000322f1d7220 */ /* 0x000fe20000410000 */
[----:B------:R-:W-:Y:S01]  /*0fd0*/  SHF.L.U32 R44, R44, 0x10, RZ ;  /* 0x000000102c2c7819 */ /* 0x000fe200000006ff */
[----:B------:R-:W-:Y:S02]  /*0fe0*/  FMUL.FTZ R88, R36, R53 ;  /* 0x0000003524587220 */ /* 0x000fe40000410000 */
[----:B------:R-:W-:Y:S01]  /*0ff0*/  FMUL.FTZ R36, R89, R90 ;  /* 0x0000005a59247220 */ /* 0x000fe20000410000 */
[----:B------:R-:W-:Y:S01]  /*1000*/  FFMA.FTZ R50, R94, R29, RZ ;  /* 0x0000001d5e327223 */ /* 0x000fe200000100ff */
[----:B------:R-:W-:Y:S01]  /*1010*/  FMUL.FTZ R47, R44, R97 ;  /* 0x000000612c2f7220 */ /* 0x000fe20000410000 */
[----:B0-----:R-:W-:Y:S01]  /*1020*/  FADD.FTZ R89, R38, 1 ;  /* 0x3f80000026597421 */ /* 0x001fe20000010000 */
[----:B------:R-:W-:Y:S01]  /*1030*/  FMUL.FTZ R44, R94, R29 ;  /* 0x0000001d5e2c7220 */ /* 0x000fe20000410000 */
[----:B------:R-:W-:-:S02]  /*1040*/  PRMT R38, R74, 0x7632, R38 ;  /* 0x000076324a267816 */ /* 0x000fc40000000026 */
[----:B------:R-:W-:Y:S01]  /*1050*/  SHF.L.U32 R99, R77, 0x10, RZ ;  /* 0x000000104d637819 */ /* 0x000fe200000006ff */
[----:B------:R-:W0:Y:S01]  /*1060*/  MUFU.RCP R91, R91 ;  /* 0x0000005b005b7308 */ /* 0x000e220000001000 */
[----:B------:R-:W-:Y:S01]  /*1070*/  SHF.L.U32 R65, R75, 0x10, RZ ;  /* 0x000000104b417819 */ /* 0x000fe200000006ff */
[-C--:B------:R-:W-:Y:S01]  /*1080*/  FFMA.FTZ R53, R45, R88.reuse, R58 ;  /* 0x000000582d357223 */ /* 0x080fe2000001003a */
[----:B------:R-:W-:Y:S01]  /*1090*/  FADD.FTZ R59, R88, R59 ;  /* 0x0000003b583b7221 */ /* 0x000fe20000010000 */
[----:B--2---:R-:W-:Y:S01]  /*10a0*/  FADD.FTZ R92, R92, 1 ;  /* 0x3f8000005c5c7421 */ /* 0x004fe20000010000 */
[----:B------:R-:W-:Y:S01]  /*10b0*/  FFMA.FTZ R50, R41, R88, R50 ;  /* 0x0000005829327223 */ /* 0x000fe20000010032 */
[----:B------:R-:W-:Y:S01]  /*10c0*/  FFMA.FTZ R44, R95, R44, RZ ;  /* 0x0000002c5f2c7223 */ /* 0x000fe200000100ff */
[----:B------:R-:W-:Y:S01]  /*10d0*/  FMUL.FTZ R88, R41, R88 ;  /* 0x0000005829587220 */ /* 0x000fe20000410000 */
[----:B------:R1:W2:Y:S01]  /*10e0*/  MUFU.RCP R58, R89 ;  /* 0x00000059003a7308 */ /* 0x0002a20000001000 */
[----:B------:R-:W-:-:S02]  /*10f0*/  IMAD.U32 R97, R38, 0x10000, RZ ;  /* 0x0001000026617824 */ /* 0x000fc400078e00ff */
[C---:B------:R-:W-:Y:S01]  /*1100*/  FADD.FTZ R99, -R64.reuse, R99 ;  /* 0x0000006340637221 */ /* 0x040fe20000010100 */
[----:B------:R-:W-:Y:S01]  /*1110*/  FADD.FTZ R65, -R64, R65 ;  /* 0x0000004140417221 */ /* 0x000fe20000010100 */
[--C-:B------:R-:W-:Y:S01]  /*1120*/  FFMA.FTZ R88, R45, R88, R44.reuse ;  /* 0x000000582d587223 */ /* 0x100fe2000001002c */
[----:B---3--:R-:W-:Y:S01]  /*1130*/  FADD.FTZ R96, R96, 1 ;  /* 0x3f80000060607421 */ /* 0x008fe20000010000 */
[----:B------:R-:W-:Y:S01]  /*1140*/  PRMT R44, R75, 0x7632, R44 ;  /* 0x000076324b2c7816 */ /* 0x000fe2000000002c */
[----:B------:R-:W-:Y:S01]  /*1150*/  FADD.FTZ R97, -R64, R97 ;  /* 0x0000006140617221 */ /* 0x000fe20000010100 */
[----:B------:R-:W3:Y:S01]  /*1160*/  MUFU.RCP R92, R92 ;  /* 0x0000005c005c7308 */ /* 0x000ee20000001000 */
[----:B------:R-:W-:Y:S01]  /*1170*/  FFMA.FTZ R35, R94, R30, R39 ;  /* 0x0000001e5e237223 */ /* 0x000fe20000010027 */
[C---:B------:R-:W-:Y:S01]  /*1180*/  FMUL.FTZ R38, R24.reuse, R99 ;  /* 0x0000006318267220 */ /* 0x040fe20000410000 */
[----:B------:R-:W-:Y:S01]  /*1190*/  FMUL.FTZ R45, R25, R36 ;  /* 0x00000024192d7220 */ /* 0x000fe20000410000 */
[----:B------:R-:W-:Y:S01]  /*11a0*/  FMUL.FTZ R32, R24, R65 ;  /* 0x0000004118207220 */ /* 0x000fe20000410000 */
[----:B-1----:R-:W-:Y:S01]  /*11b0*/  SHF.L.U32 R89, R44, 0x10, RZ ;  /* 0x000000102c597819 */ /* 0x002fe200000006ff */
[----:B------:R-:W-:-:S02]  /*11c0*/  FMUL.FTZ R44, R24, R97 ;  /* 0x00000061182c7220 */ /* 0x000fc40000410000 */
[----:B------:R1:W4:Y:S01]  /*11d0*/  MUFU.RCP R99, R96 ;  /* 0x0000006000637308 */ /* 0x0003220000001000 */
[----:B------:R-:W-:Y:S01]  /*11e0*/  FMUL.FTZ R54, R35, -1.4426950216293334961 ;  /* 0xbfb8aa3b23367820 */ /* 0x000fe20000410000 */
[----:B------:R-:W-:Y:S01]  /*11f0*/  FFMA.FTZ R90, R27, R45, R88 ;  /* 0x0000002d1b5a7223 */ /* 0x000fe20000010058 */
[----:B------:R-:W-:Y:S01]  /*1200*/  FMUL.FTZ R97, R40, R47 ;  /* 0x0000002f28617220 */ /* 0x000fe20000410000 */
[----:B------:R-:W-:Y:S01]  /*1210*/  FFMA.FTZ R37, R25, R32, R48 ;  /* 0x0000002019257223 */ /* 0x000fe20000010030 */
[----:B------:R-:W-:Y:S02]  /*1220*/  FADD.FTZ R45, -R64, R89 ;  /* 0x00000059402d7221 */ /* 0x000fe40000010100 */
[----:B------:R-:W-:Y:S01]  /*1230*/  FFMA.FTZ R97, R49, R97, R90 ;  /* 0x0000006131617223 */ /* 0x000fe2000001005a */
[----:B------:R-:W-:Y:S01]  /*1240*/  FMUL.FTZ R65, R37, -1.4426950216293334961 ;  /* 0xbfb8aa3b25417820 */ /* 0x000fe20000410000 */
[----:B0-----:R-:W-:Y:S01]  /*1250*/  FADD.FTZ R90, -R91, 1 ;  /* 0x3f8000005b5a7421 */ /* 0x001fe20000010100 */
[----:B------:R-:W0:Y:S01]  /*1260*/  MUFU.EX2 R54, R54 ;  /* 0x0000003600367308 */ /* 0x000e220000000800 */
[----:B--2---:R-:W-:Y:S01]  /*1270*/  FADD.FTZ R100, -R58, 1 ;  /* 0x3f8000003a647421 */ /* 0x004fe20000010100 */
[----:B------:R-:W-:Y:S01]  /*1280*/  FFMA.FTZ R89, R41, R44, R52 ;  /* 0x0000002c29597223 */ /* 0x000fe20000010034 */
[----:B------:R-:W-:Y:S01]  /*1290*/  FMUL.FTZ R45, R24, R45 ;  /* 0x0000002d182d7220 */ /* 0x000fe20000410000 */
[----:B------:R-:W-:Y:S01]  /*12a0*/  FFMA.FTZ R98, R33, R90, 1 ;  /* 0x3f80000021627423 */ /* 0x000fe2000001005a */
[----:B------:R-:W-:Y:S01]  /*12b0*/  FFMA.FTZ R33, R31, R100, 1 ;  /* 0x3f8000001f217423 */ /* 0x000fe20000010064 */
[----:B-1----:R-:W-:Y:S01]  /*12c0*/  FMUL.FTZ R96, R89, -1.4426950216293334961 ;  /* 0xbfb8aa3b59607820 */ /* 0x002fe20000410000 */
[----:B---3--:R-:W-:Y:S01]  /*12d0*/  FADD.FTZ R31, -R92, 1 ;  /* 0x3f8000005c1f7421 */ /* 0x008fe20000010100 */
[----:B------:R-:W1:Y:S01]  /*12e0*/  MUFU.EX2 R65, R65 ;  /* 0x0000004100417308 */ /* 0x000e620000000800 */
[----:B------:R-:W-:Y:S01]  /*12f0*/  FFMA.FTZ R90, R40, R45, R55 ;  /* 0x0000002d285a7223 */ /* 0x000fe20000010037 */
[----:B----4-:R-:W-:Y:S01]  /*1300*/  FADD.FTZ R100, -R99, 1 ;  /* 0x3f80000063647421 */ /* 0x010fe20000010100 */
[----:B------:R-:W-:Y:S01]  /*1310*/  FFMA.FTZ R31, R86, R31, 1 ;  /* 0x3f800000561f7423 */ /* 0x000fe2000001001f */
[----:B------:R-:W-:Y:S01]  /*1320*/  FMUL.FTZ R98, R91, R98 ;  /* 0x000000625b627220 */ /* 0x000fe20000410000 */
[----:B------:R-:W-:Y:S01]  /*1330*/  FMUL.FTZ R101, R90, -1.4426950216293334961 ;  /* 0xbfb8aa3b5a657820 */ /* 0x000fe20000410000 */
[----:B------:R-:W-:Y:S01]  /*1340*/  FMUL.FTZ R91, R58, R33 ;  /* 0x000000213a5b7220 */ /* 0x000fe20000410000 */
[----:B------:R-:W-:Y:S01]  /*1350*/  FFMA.FTZ R100, R87, R100, 1 ;  /* 0x3f80000057647423 */ /* 0x000fe20000010064 */
[----:B------:R-:W2:Y:S01]  /*1360*/  MUFU.EX2 R96, R96 ;  /* 0x0000006000607308 */ /* 0x000ea20000000800 */
[----:B------:R-:W-:Y:S01]  /*1370*/  FMUL.FTZ R87, R92, R31 ;  /* 0x0000001f5c577220 */ /* 0x000fe20000410000 */
[----:B------:R-:W-:-:S02]  /*1380*/  PRMT R33, R80, 0x7632, R33 ;  /* 0x0000763250217816 */ /* 0x000fc40000000021 */
[----:B------:R-:W-:Y:S02]  /*1390*/  SHF.L.U32 R31, R80, 0x10, RZ ;  /* 0x00000010501f7819 */ /* 0x000fe400000006ff */
[----:B------:R-:W-:Y:S01]  /*13a0*/  SHF.L.U32 R58, R81, 0x10, RZ ;  /* 0x00000010513a7819 */ /* 0x000fe200000006ff */
[----:B0-----:R-:W-:Y:S01]  /*13b0*/  FADD.FTZ R86, R54, 1 ;  /* 0x3f80000036567421 */ /* 0x001fe20000010000 */
[----:B------:R-:W0:Y:S01]  /*13c0*/  MUFU.EX2 R101, R101 ;  /* 0x0000006500657308 */ /* 0x000e220000000800 */
[----:B------:R-:W-:Y:S02]  /*13d0*/  IMAD.U32 R54, R33, 0x10000, RZ ;  /* 0x0001000021367824 */ /* 0x000fe400078e00ff */
[----:B------:R-:W-:Y:S01]  /*13e0*/  FMUL.FTZ R31, R31, R98 ;  /* 0x000000621f1f7220 */ /* 0x000fe20000410000 */
[----:B------:R-:W-:Y:S01]  /*13f0*/  FMUL.FTZ R33, R58, R91 ;  /* 0x0000005b3a217220 */ /* 0x000fe20000410000 */
[----:B------:R-:W-:Y:S01]  /*1400*/  PRMT R58, R76, 0x7632, R58 ;  /* 0x000076324c3a7816 */ /* 0x000fe2000000003a */
[----:B-1----:R-:W-:Y:S01]  /*1410*/  FADD.FTZ R92, R65, 1 ;  /* 0x3f800000415c7421 */ /* 0x002fe20000010000 */
[----:B------:R-:W-:Y:S01]  /*1420*/  FMUL.FTZ R100, R99, R100 ;  /* 0x0000006463647220 */ /* 0x000fe20000410000 */
[----:B------:R-:W-:Y:S01]  /*1430*/  FMUL.FTZ R65, R94, R31 ;  /* 0x0000001f5e417220 */ /* 0x000fe20000410000 */
[----:B------:R-:W-:Y:S01]  /*1440*/  FMUL.FTZ R54, R54, R87 ;  /* 0x0000005736367220 */ /* 0x000fe20000410000 */
[----:B------:R-:W-:-:S02]  /*1450*/  SHF.L.U32 R99, R58, 0x10, RZ ;  /* 0x000000103a637819 */ /* 0x000fc400000006ff */
[----:B------:R-:W-:Y:S01]  /*1460*/  PRMT R58, R77, 0x7632, R58 ;  /* 0x000076324d3a7816 */ /* 0x000fe2000000003a */
[----:B------:R-:W1:Y:S01]  /*1470*/  MUFU.RCP R86, R86 ;  /* 0x0000005600567308 */ /* 0x000e620000001000 */
[----:B------:R-:W-:Y:S01]  /*1480*/  FFMA.FTZ R97, R26, R65, R97 ;  /* 0x000000411a617223 */ /* 0x000fe20000010061 */
[----:B------:R-:W-:Y:S01]  /*1490*/  FMUL.FTZ R87, R41, R54 ;  /* 0x0000003629577220 */ /* 0x000fe20000410000 */
[----:B------:R-:W-:Y:S01]  /*14a0*/  PRMT R65, R81, 0x7632, R65 ;  /* 0x0000763251417816 */ /* 0x000fe20000000041 */
[----:B--2---:R-:W-:Y:S01]  /*14b0*/  FADD.FTZ R91, R96, 1 ;  /* 0x3f800000605b7421 */ /* 0x004fe20000010000 */
[----:B------:R-:W-:Y:S01]  /*14c0*/  FFMA.FTZ R39, R94, R34, R39 ;  /* 0x000000225e277223 */ /* 0x000fe20000010027 */
[----:B------:R-:W-:Y:S01]  /*14d0*/  FADD.FTZ R103, -R64, R99 ;  /* 0x0000006340677221 */ /* 0x000fe20000010100 */
[----:B------:R-:W-:Y:S01]  /*14e0*/  SHF.L.U32 R105, R58, 0x10, RZ ;  /* 0x000000103a697819 */ /* 0x000fe200000006ff */
[----:B------:R-:W2:Y:S01]  /*14f0*/  MUFU.RCP R92, R92 ;  /* 0x0000005c005c7308 */ /* 0x000ea20000001000 */
[----:B------:R-:W-:Y:S01]  /*1500*/  FFMA.FTZ R99, R42, R87, R97 ;  /* 0x000000572a637223 */ /* 0x000fe20000010061 */
[----:B------:R-:W-:Y:S01]  /*1510*/  SHF.L.U32 R87, R65, 0x10, RZ ;  /* 0x0000001041577819 */ /* 0x000fe200000006ff */
[----:B------:R-:W-:Y:S01]  /*1520*/  FMUL.FTZ R46, R39, -1.4426950216293334961 ;  /* 0xbfb8aa3b272e7820 */ /* 0x000fe20000410000 */
[----:B------:R-:W-:Y:S01]  /*1530*/  FMUL.FTZ R58, R24, R103 ;  /* 0x00000067183a7220 */ /* 0x000fe20000410000 */
[----:B0-----:R-:W-:Y:S01]  /*1540*/  FADD.FTZ R97, R101, 1 ;  /* 0x3f80000065617421 */ /* 0x001fe20000010000 */
[----:B------:R-:W-:-:S02]  /*1550*/  FADD.FTZ R105, -R64, R105 ;  /* 0x0000006940697221 */ /* 0x000fc40000010100 */
[----:B------:R-:W0:Y:S01]  /*1560*/  MUFU.RCP R91, R91 ;  /* 0x0000005b005b7308 */ /* 0x000e220000001000 */
[----:B------:R-:W-:Y:S01]  /*1570*/  FMUL.FTZ R96, R25, R33 ;  /* 0x0000002119607220 */ /* 0x000fe20000410000 */
[----:B------:R-:W-:Y:S01]  /*1580*/  FFMA.FTZ R65, R41, R58, R52 ;  /* 0x0000003a29417223 */ /* 0x000fe20000010034 */
[----:B------:R-:W-:Y:S01]  /*1590*/  FMUL.FTZ R87, R87, R100 ;  /* 0x0000006457577220 */ /* 0x000fe20000410000 */
[----:B------:R-:W-:Y:S01]  /*15a0*/  FMUL.FTZ R52, R24, R105 ;  /* 0x0000006918347220 */ /* 0x000fe20000410000 */
[----:B------:R-:W-:Y:S01]  /*15b0*/  FFMA.FTZ R48, R25, R38, R48 ;  /* 0x0000002619307223 */ /* 0x000fe20000010030 */
[----:B------:R-:W-:Y:S02]  /*15c0*/  FFMA.FTZ R96, R28, R96, R99 ;  /* 0x000000601c607223 */ /* 0x000fe40000010063 */
[----:B------:R-:W3:Y:S01]  /*15d0*/  MUFU.EX2 R46, R46 ;  /* 0x0000002e002e7308 */ /* 0x000ee20000000800 */
[C---:B------:R-:W-:Y:S01]  /*15e0*/  FMUL.FTZ R99, R40.reuse, R87 ;  /* 0x0000005728637220 */ /* 0x040fe20000410000 */
[----:B------:R-:W-:Y:S01]  /*15f0*/  FFMA.FTZ R55, R40, R52, R55 ;  /* 0x0000003428377223 */ /* 0x000fe20000010037 */
[----:B------:R-:W-:Y:S01]  /*1600*/  FMUL.FTZ R88, R48, -1.4426950216293334961 ;  /* 0xbfb8aa3b30587820 */ /* 0x000fe20000410000 */
[----:B-1----:R-:W-:-:S04]  /*1610*/  FADD.FTZ R100, -R86, 1 ;  /* 0x3f80000056647421 */ /* 0x002fc80000010100 */
[----:B------:R-:W1:Y:S01]  /*1620*/  MUFU.RCP R97, R97 ;  /* 0x0000006100617308 */ /* 0x000e620000001000 */
[----:B------:R-:W-:Y:S01]  /*1630*/  FFMA.FTZ R99, R43, R99, R96 ;  /* 0x000000632b637223 */ /* 0x000fe20000010060 */
[----:B--2---:R-:W-:Y:S01]  /*1640*/  FADD.FTZ R102, -R92, 1 ;  /* 0x3f8000005c667421 */ /* 0x004fe20000010100 */
[----:B------:R-:W-:Y:S01]  /*1650*/  FMUL.FTZ R98, R65, -1.4426950216293334961 ;  /* 0xbfb8aa3b41627820 */ /* 0x000fe20000410000 */
[----:B------:R-:W-:Y:S01]  /*1660*/  FMUL.FTZ R96, R55, -1.4426950216293334961 ;  /* 0xbfb8aa3b37607820 */ /* 0x000fe20000410000 */
[----:B------:R-:W-:Y:S01]  /*1670*/  FFMA.FTZ R35, R35, R100, 1 ;  /* 0x3f80000023237423 */ /* 0x000fe20000010064 */
[----:B------:R-:W-:Y:S01]  /*1680*/  FFMA.FTZ R37, R37, R102, 1 ;  /* 0x3f80000025257423 */ /* 0x000fe20000010066 */
[----:B0-----:R-:W-:Y:S01]  /*1690*/  FADD.FTZ R100, -R91, 1 ;  /* 0x3f8000005b647421 */ /* 0x001fe20000010100 */
[----:B------:R-:W0:Y:S01]  /*16a0*/  MUFU.EX2 R88, R88 ;  /* 0x0000005800587308 */ /* 0x000e220000000800 */
[----:B------:R-:W-:Y:S01]  /*16b0*/  FMUL.FTZ R86, R86, R35 ;  /* 0x0000002356567220 */ /* 0x000fe20000410000 */
[----:B------:R-:W-:Y:S01]  /*16c0*/  FMUL.FTZ R92, R92, R37 ;  /* 0x000000255c5c7220 */ /* 0x000fe20000410000 */
[C---:B------:R-:W-:Y:S01]  /*16d0*/  PRMT R35, R82.reuse, 0x7632, R35 ;  /* 0x0000763252237816 */ /* 0x040fe20000000023 */
[----:B------:R-:W-:-:S02]  /*16e0*/  IMAD.U32 R37, R82, 0x10000, RZ ;  /* 0x0001000052257824 */ /* 0x000fc400078e00ff */
[----:B------:R-:W-:Y:S02]  /*16f0*/  FFMA.FTZ R62, R49, R47, R62 ;  /* 0x0000002f313e7223 */ /* 0x000fe4000001003e */
[----:B------:R-:W2:Y:S01]  /*1700*/  MUFU.EX2 R98, R98 ;  /* 0x0000006200627308 */ /* 0x000ea20000000800 */
[----:B------:R-:W-:Y:S01]  /*1710*/  FFMA.FTZ R100, R89, R100, 1 ;  /* 0x3f80000059647423 */ /* 0x000fe20000010064 */
[----:B---3--:R-:W-:Y:S01]  /*1720*/  FADD.FTZ R49, R46, 1 ;  /* 0x3f8000002e317421 */ /* 0x008fe20000010000 */
[----:B-1----:R-:W-:-:S05]  /*1730*/  FADD.FTZ R89, -R97, 1 ;  /* 0x3f80000061597421 */ /* 0x002fca0000010100 */
[----:B------:R-:W1:Y:S01]  /*1740*/  MUFU.EX2 R96, R96 ;  /* 0x0000006000607308 */ /* 0x000e620000000800 */
[----:B------:R-:W-:Y:S01]  /*1750*/  SHF.L.U32 R46, R35, 0x10, RZ ;  /* 0x00000010232e7819 */ /* 0x000fe200000006ff */
[----:B------:R-:W-:Y:S01]  /*1760*/  FMUL.FTZ R35, R37, R86 ;  /* 0x0000005625237220 */ /* 0x000fe20000410000 */
[----:B------:R-:W-:Y:S01]  /*1770*/  FMUL.FTZ R91, R91, R100 ;  /* 0x000000645b5b7220 */ /* 0x000fe20000410000 */
[C---:B------:R-:W-:Y:S01]  /*1780*/  PRMT R37, R83.reuse, 0x7632, R37 ;  /* 0x0000763253257816 */ /* 0x040fe20000000025 */
[----:B------:R-:W-:Y:S01]  /*1790*/  FFMA.FTZ R90, R90, R89, 1 ;  /* 0x3f8000005a5a7423 */ /* 0x000fe20000010059 */
[----:B------:R-:W-:Y:S01]  /*17a0*/  FMUL.FTZ R86, R94, R35 ;  /* 0x000000235e567220 */ /* 0x000fe20000410000 */
[----:B------:R-:W-:Y:S01]  /*17b0*/  FMUL.FTZ R46, R46, R91 ;  /* 0x0000005b2e2e7220 */ /* 0x000fe20000410000 */
[----:B------:R-:W-:Y:S01]  /*17c0*/  SHF.L.U32 R89, R83, 0x10, RZ ;  /* 0x0000001053597819 */ /* 0x000fe200000006ff */
[----:B------:R-:W3:Y:S01]  /*17d0*/  MUFU.RCP R49, R49 ;  /* 0x0000003100317308 */ /* 0x000ee20000001000 */
[----:B------:R-:W-:Y:S01]  /*17e0*/  SHF.L.U32 R91, R37, 0x10, RZ ;  /* 0x00000010255b7819 */ /* 0x000fe200000006ff */
[----:B------:R-:W-:Y:S01]  /*17f0*/  FMUL.FTZ R100, R97, R90 ;  /* 0x0000005a61647220 */ /* 0x000fe20000410000 */
[----:B------:R-:W-:Y:S01]  /*1800*/  FFMA.FTZ R99, R30, R86, R99 ;  /* 0x000000561e637223 */ /* 0x000fe20000010063 */
[----:B0-----:R-:W-:Y:S01]  /*1810*/  FADD.FTZ R101, R88, 1 ;  /* 0x3f80000058657421 */ /* 0x001fe20000010000 */
[----:B------:R-:W-:Y:S01]  /*1820*/  FMUL.FTZ R86, R41, R46 ;  /* 0x0000002e29567220 */ /* 0x000fe20000410000 */
[----:B------:R-:W-:Y:S01]  /*1830*/  FMUL.FTZ R37, R89, R92 ;  /* 0x0000005c59257220 */ /* 0x000fe20000410000 */
[----:B--2---:R-:W-:Y:S01]  /*1840*/  FADD.FTZ R88, R98, 1 ;  /* 0x3f80000062587421 */ /* 0x004fe20000010000 */
[----:B------:R-:W-:Y:S01]  /*1850*/  FMUL.FTZ R89, R91, R100 ;  /* 0x000000645b597220 */ /* 0x000fe20000410000 */
[----:B-1----:R-:W-:Y:S01]  /*1860*/  FADD.FTZ R97, R96, 1 ;  /* 0x3f80000060617421 */ /* 0x002fe20000010000 */
[----:B------:R-:W-:Y:S01]  /*1870*/  FFMA.FTZ R91, R25, R36, R50 ;  /* 0x00000024195b7223 */ /* 0x000fe20000010032 */
[----:B------:R-:W0:Y:S01]  /*1880*/  MUFU.RCP R90, R101 ;  /* 0x00000065005a7308 */ /* 0x000e220000001000 */
[----:B------:R-:W-:-:S02]  /*1890*/  FFMA.FTZ R99, R44, R86, R99 ;  /* 0x000000562c637223 */ /* 0x000fc40000010063 */
[----:B------:R-:W-:Y:S01]  /*18a0*/  FFMA.FTZ R91, R40, R47, R91 ;  /* 0x0000002f285b7223 */ /* 0x000fe2000001005b */
[----:B------:R-:W-:-:S04]  /*18b0*/  FFMA.FTZ R53, R42, R54, R53 ;  /* 0x000000362a357223 */ /* 0x000fc80000010035 */
[----:B------:R-:W1:Y:S01]  /*18c0*/  MUFU.RCP R86, R97 ;  /* 0x0000006100567308 */ /* 0x000e620000001000 */
[----:B------:R-:W-:Y:S01]  /*18d0*/  FFMA.FTZ R42, R94, R31, R91 ;  /* 0x0000001f5e2a7223 */ /* 0x000fe2000001005b */
[----:B------:R-:W-:-:S06]  /*18e0*/  FMUL.FTZ R92, R25, R37 ;  /* 0x00000025195c7220 */ /* 0x000fcc0000410000 */
[----:B------:R-:W2:Y:S01]  /*18f0*/  MUFU.RCP R88, R88 ;  /* 0x0000005800587308 */ /* 0x000ea20000001000 */
[----:B---3--:R-:W-:Y:S01]  /*1900*/  FADD.FTZ R96, -R49, 1 ;  /* 0x3f80000031607421 */ /* 0x008fe20000010100 */
[----:B------:R-:W-:Y:S01]  /*1910*/  FADD.FTZ R50, R47, R63 ;  /* 0x0000003f2f327221 */ /* 0x000fe20000010000 */
[----:B------:R-:W-:Y:S01]  /*1920*/  FFMA.FTZ R42, R41, R54, R42 ;  /* 0x00000036292a7223 */ /* 0x000fe2000001002a */
[----:B------:R-:W-:Y:S01]  /*1930*/  FFMA.FTZ R92, R32, R92, R99 ;  /* 0x0000005c205c7223 */ /* 0x000fe20000010063 */
[----:B------:R-:W-:Y:S01]  /*1940*/  FMUL.FTZ R47, R40, R89 ;  /* 0x00000059282f7220 */ /* 0x000fe20000410000 */
[----:B------:R-:W-:Y:S01]  /*1950*/  FFMA.FTZ R96, R39, R96, 1 ;  /* 0x3f80000027607423 */ /* 0x000fe20000010060 */
[----:B------:R-:W-:Y:S02]  /*1960*/  FFMA.FTZ R39, R25, R33, R42 ;  /* 0x0000002119277223 */ /* 0x000fe4000001002a */
[----:B------:R-:W-:Y:S01]  /*1970*/  FFMA.FTZ R63, R45, R47, R92 ;  /* 0x0000002f2d3f7223 */ /* 0x000fe2000001005c */
[----:B0-----:R-:W-:Y:S01]  /*1980*/  FADD.FTZ R47, -R90, 1 ;  /* 0x3f8000005a2f7421 */ /* 0x001fe20000010100 */
[----:B-1----:R-:W-:Y:S01]  /*1990*/  FADD.FTZ R42, -R86, 1 ;  /* 0x3f800000562a7421 */ /* 0x002fe20000010100 */
[----:B------:R-:W-:-:S02]  /*19a0*/  FFMA.FTZ R39, R40, R87, R39 ;  /* 0x0000005728277223 */ /* 0x000fc40000010027 */
[----:B------:R-:W-:Y:S01]  /*19b0*/  FFMA.FTZ R47, R48, R47, 1 ;  /* 0x3f800000302f7423 */ /* 0x000fe2000001002f */
[----:B------:R-:W-:Y:S01]  /*19c0*/  FFMA.FTZ R91, R55, R42, 1 ;  /* 0x3f800000375b7423 */ /* 0x000fe2000001002a */
[----:B--2---:R-:W-:Y:S01]  /*19d0*/  FADD.FTZ R92, -R88, 1 ;  /* 0x3f800000585c7421 */ /* 0x004fe20000010100 */
[----:B------:R-:W-:Y:S01]  /*19e0*/  FFMA.FTZ R48, R94, R35, R39 ;  /* 0x000000235e307223 */ /* 0x000fe20000010027 */
[----:B------:R-:W-:Y:S01]  /*19f0*/  PRMT R42, R84, 0x7632, R42 ;  /* 0x00007632542a7816 */ /* 0x000fe2000000002a */
[----:B------:R-:W-:Y:S01]  /*1a00*/  FMUL.FTZ R90, R90, R47 ;  /* 0x0000002f5a5a7220 */ /* 0x000fe20000410000 */
[----:B------:R-:W-:Y:S01]  /*1a10*/  FFMA.FTZ R65, R65, R92, 1 ;  /* 0x3f80000041417423 */ /* 0x000fe2000001005c */
[----:B------:R-:W-:Y:S01]  /*1a20*/  FMUL.FTZ R96, R49, R96 ;  /* 0x0000006031607220 */ /* 0x000fe20000410000 */
[----:B------:R-:W-:Y:S02]  /*1a30*/  IMAD.U32 R47, R84, 0x10000, RZ ;  /* 0x00010000542f7824 */ /* 0x000fe400078e00ff */
[----:B------:R-:W-:Y:S01]  /*1a40*/  FFMA.FTZ R48, R41, R46, R48 ;  /* 0x0000002e29307223 */ /* 0x000fe20000010030 */
[----:B------:R-:W-:Y:S01]  /*1a50*/  SHF.L.U32 R42, R42, 0x10, RZ ;  /* 0x000000102a2a7819 */ /* 0x000fe200000006ff */
[----:B------:R-:W-:Y:S01]  /*1a60*/  FMUL.FTZ R49, R88, R65 ;  /* 0x0000004158317220 */ /* 0x000fe20000410000 */
[----:B------:R-:W-:Y:S01]  /*1a70*/  FMUL.FTZ R39, R47, R96 ;  /* 0x000000602f277220 */ /* 0x000fe20000410000 */
[----:B------:R-:W-:-:S02]  /*1a80*/  FFMA.FTZ R47, R25, R37, R48 ;  /* 0x00000025192f7223 */ /* 0x000fc40000010030 */
[----:B------:R-:W-:Y:S01]  /*1a90*/  FMUL.FTZ R88, R42, R49 ;  /* 0x000000312a587220 */ /* 0x000fe20000410000 */
[C---:B------:R-:W-:Y:S01]  /*1aa0*/  PRMT R42, R85.reuse, 0x7632, R42 ;  /* 0x00007632552a7816 */ /* 0x040fe2000000002a */
[----:B------:R-:W-:Y:S01]  /*1ab0*/  FMUL.FTZ R48, R94, R39 ;  /* 0x000000275e307220 */ /* 0x000fe20000410000 */
[----:B------:R-:W-:Y:S01]  /*1ac0*/  SHF.L.U32 R55, R85, 0x10, RZ ;  /* 0x0000001055377819 */ /* 0x000fe200000006ff */
[----:B------:R-:W-:Y:S01]  /*1ad0*/  FFMA.FTZ R47, R40, R89, R47 ;  /* 0x00000059282f7223 */ /* 0x000fe2000001002f */
[----:B------:R-:W-:Y:S01]  /*1ae0*/  SHF.L.U32 R49, R42, 0x10, RZ ;  /* 0x000000102a317819 */ /* 0x000fe200000006ff */
[----:B------:R-:W-:Y:S01]  /*1af0*/  FFMA.FTZ R63, R34, R48, R63 ;  /* 0x00000030223f7223 */ /* 0x000fe2000001003f */
[----:B------:R-:W-:Y:S01]  /*1b00*/  FMUL.FTZ R48, R41, R88 ;  /* 0x0000005829307220 */ /* 0x000fe20000410000 */
[----:B------:R-:W-:Y:S01]  /*1b10*/  FFMA.FTZ R42, R94, R39, R47 ;  /* 0x000000275e2a7223 */ /* 0x000fe2000001002f */
[----:B------:R-:W-:Y:S01]  /*1b20*/  FMUL.FTZ R65, R55, R90 ;  /* 0x0000005a37417220 */ /* 0x000fe20000410000 */
[----:B------:R-:W-:Y:S01]  /*1b30*/  FMUL.FTZ R86, R86, R91 ;  /* 0x0000005b56567220 */ /* 0x000fe20000410000 */
[----:B------:R-:W-:Y:S01]  /*1b40*/  IADD3 R92, P0, R21, 0x4, RZ ;  /* 0x00000004155c7810 */ /* 0x000fe20007f1e0ff */
[----:B------:R-:W-:Y:S01]  /*1b50*/  FFMA.FTZ R42, R41, R88, R42 ;  /* 0x00000058292a7223 */ /* 0x000fe2000001002a */
[----:B------:R-:W-:Y:S01]  /*1b60*/  FFMA.FTZ R63, R58, R48, R63 ;  /* 0x000000303a3f7223 */ /* 0x000fe2000001003f */
[----:B------:R-:W-:Y:S01]  /*1b70*/  FMUL.FTZ R47, R25, R65 ;  /* 0x00000041192f7220 */ /* 0x000fe20000410000 */
[----:B------:R-:W-:Y:S01]  /*1b80*/  FMUL.FTZ R49, R49, R86 ;  /* 0x0000005631317220 */ /* 0x000fe20000410000 */
[----:B------:R-:W-:-:S02]  /*1b90*/  IMAD.X R93, RZ, RZ, R93, P0 ;  /* 0x000000ffff5d7224 */ /* 0x000fc400000e065d */
[----:B------:R-:W-:Y:S01]  /*1ba0*/  FFMA.FTZ R41, R25, R65, R42 ;  /* 0x0000004119297223 */ /* 0x000fe2000001002a */
[----:B------:R-:W-:Y:S01]  /*1bb0*/  ISETP.GE.U32.AND P0, PT, R92, UR10, PT ;  /* 0x0000000a5c007c0c */ /* 0x000fe2000bf06070 */
[----:B------:R-:W-:Y:S01]  /*1bc0*/  FFMA.FTZ R47, R38, R47, R63 ;  /* 0x0000002f262f7223 */ /* 0x000fe2000001003f */
[C---:B------:R-:W-:Y:S01]  /*1bd0*/  FMUL.FTZ R42, R40.reuse, R49 ;  /* 0x00000031282a7220 */ /* 0x040fe20000410000 */
[----:B------:R-:W-:Y:S01]  /*1be0*/  FFMA.FTZ R62, R43, R87, R62 ;  /* 0x000000572b3e7223 */ /* 0x000fe2000001003e */
[----:B------:R-:W-:Y:S01]  /*1bf0*/  FFMA.FTZ R40, R40, R49, R41 ;  /* 0x0000003128287223 */ /* 0x000fe20000010029 */
[----:B------:R-:W-:Y:S01]  /*1c00*/  ISETP.GE.AND.EX P0, PT, R93, UR6, PT, P0 ;  /* 0x000000065d007c0c */ /* 0x000fe2000bf06300 */
[----:B------:R-:W-:Y:S01]  /*1c10*/  FFMA.FTZ R41, R52, R42, R47 ;  /* 0x0000002a34297223 */ /* 0x000fe2000001002f */
[----:B------:R-:W-:Y:S01]  /*1c20*/  FFMA.FTZ R53, R44, R46, R53 ;  /* 0x0000002e2c357223 */ /* 0x000fe20000010035 */
[----:B------:R-:W-:Y:S01]  /*1c30*/  FFMA.FTZ R47, R45, R89, R62 ;  /* 0x000000592d2f7223 */ /* 0x000fe2000001003e */
[----:B------:R-:W-:Y:S01]  /*1c40*/  FFMA.FTZ R43, R95, R29, R56 ;  /* 0x0000001d5f2b7223 */ /* 0x000fe20000010038 */
[----:B------:R-:W-:Y:S01]  /*1c50*/  FADD.FTZ R42, R29, R57 ;  /* 0x000000391d2a7221 */ /* 0x000fe20000010000 */
[----:B------:R-:W-:Y:S01]  /*1c60*/  FFMA.FTZ R45, R27, R36, R60 ;  /* 0x000000241b2d7223 */ /* 0x000fe2000001003c */
[----:B------:R-:W-:Y:S01]  /*1c70*/  FADD.FTZ R44, R36, R61 ;  /* 0x0000003d242c7221 */ /* 0x000fe20000010000 */
[----:B------:R-:W-:Y:S01]  /*1c80*/  FADD.FTZ R50, R50, R87 ;  /* 0x0000005732327221 */ /* 0x000fe20000010000 */
[----:B------:R-:W-:Y:S01]  /*1c90*/  FADD.FTZ R59, R59, R54 ;  /* 0x000000363b3b7221 */ /* 0x000fe20000010000 */
[----:B------:R-:W-:Y:S01]  /*1ca0*/  FFMA.FTZ R43, R26, R31, R43 ;  /* 0x0000001f1a2b7223 */ /* 0x000fe2000001002b */
[----:B------:R-:W-:Y:S01]  /*1cb0*/  FADD.FTZ R42, R42, R31 ;  /* 0x0000001f2a2a7221 */ /* 0x000fe20000010000 */
[----:B------:R-:W-:Y:S01]  /*1cc0*/  FFMA.FTZ R45, R28, R33, R45 ;  /* 0x000000211c2d7223 */ /* 0x000fe2000001002d */
[----:B------:R-:W-:Y:S01]  /*1cd0*/  FADD.FTZ R44, R44, R33 ;  /* 0x000000212c2c7221 */ /* 0x000fe20000010000 */
[----:B------:R-:W-:Y:S01]  /*1ce0*/  FADD.FTZ R50, R50, R89 ;  /* 0x0000005932327221 */ /* 0x000fe20000010000 */
[----:B------:R-:W-:Y:S01]  /*1cf0*/  FADD.FTZ R59, R59, R46 ;  /* 0x0000002e3b3b7221 */ /* 0x000fe20000010000 */
[----:B------:R0:W-:Y:S01]  /*1d00*/  STS.64 [R15], R40 ;  /* 0x000000280f007388 */ /* 0x0001e20000000a00 */
[----:B------:R-:W-:Y:S01]  /*1d10*/  FFMA.FTZ R43, R30, R35, R43 ;  /* 0x000000231e2b7223 */ /* 0x000fe2000001002b */
[----:B------:R-:W-:Y:S01]  /*1d20*/  FADD.FTZ R42, R42, R35 ;  /* 0x000000232a2a7221 */ /* 0x000fe20000010000 */
[----:B------:R-:W-:Y:S01]  /*1d30*/  FFMA.FTZ R45, R32, R37, R45 ;  /* 0x00000025202d7223 */ /* 0x000fe2000001002d */
[----:B------:R-:W-:Y:S01]  /*1d40*/  FADD.FTZ R44, R44, R37 ;  /* 0x000000252c2c7221 */ /* 0x000fe20000010000 */
[----:B------:R-:W-:Y:S01]  /*1d50*/  FADD.FTZ R63, R50, R49 ;  /* 0x00000031323f7221 */ /* 0x000fe20000010000 */
[----:B------:R-:W-:Y:S01]  /*1d60*/  HFMA2.MMA R50, -RZ, RZ, 0, 0 ;  /* 0x00000000ff327435 */ /* 0x000fe200000001ff */
[----:B------:R-:W-:Y:S01]  /*1d70*/  FFMA.FTZ R62, R52, R49, R47 ;  /* 0x00000031343e7223 */ /* 0x000fe2000001002f */
[----:B------:R-:W-:Y:S01]  /*1d80*/  FFMA.FTZ R58, R58, R88, R53 ;  /* 0x000000583a3a7223 */ /* 0x000fe20000010035 */
[----:B------:R-:W-:Y:S01]  /*1d90*/  FADD.FTZ R59, R59, R88 ;  /* 0x000000583b3b7221 */ /* 0x000fe20000010000 */
[----:B------:R-:W-:Y:S01]  /*1da0*/  BAR.SYNC.DEFER_BLOCKING 0x0 ;  /* 0x0000000000007b1d */ /* 0x000fe20000010000 */
[----:B------:R-:W-:Y:S01]  /*1db0*/  ISETP.GT.U32.AND P1, PT, R20, 0xf, PT ;  /* 0x0000000f1400780c */ /* 0x000fe20003f24070 */
[----:B------:R-:W-:Y:S01]  /*1dc0*/  FFMA.FTZ R56, R34, R39, R43 ;  /* 0x0000002722387223 */ /* 0x000fe2000001002b */
[----:B------:R-:W-:Y:S01]  /*1dd0*/  MOV R52, RZ ;  /* 0x000000ff00347202 */ /* 0x000fe20000000f00 */
[----:B------:R-:W-:Y:S01]  /*1de0*/  FADD.FTZ R57, R42, R39 ;  /* 0x000000272a397221 */ /* 0x000fe20000010000 */
[----:B------:R-:W-:Y:S01]  /*1df0*/  FFMA.FTZ R60, R38, R65, R45 ;  /* 0x00000041263c7223 */ /* 0x000fe2000001002d */
[----:B------:R-:W-:Y:S01]  /*1e00*/  FADD.FTZ R61, R44, R65 ;  /* 0x000000412c3d7221 */ /* 0x000fe20000010000 */
[----:B0-----:R-:W-:Y:S07]  /*1e10*/  @!P0 BRA `(.L_x_1178) ;  /* 0x0000000000c08947 */ /* 0x001fee0003800000 */
        /* <DEDUP_REMOVED lines=12> */
[C---:B------:R-:W-:Y:S02]  /*1ee0*/  IADD3 R48, R40.reuse, R47, RZ ;  /* 0x0000002f28307210 */ /* 0x040fe40007ffe0ff */
[----:B------:R-:W-:Y:S02]  /*1ef0*/  IADD3 R49, R40, R49, RZ ;  /* 0x0000003128317210 */ /* 0x000fe40007ffe0ff */
[----:B------:R-:W-:Y:S01]  /*1f00*/  STS.64 [R44], R56 ;  /* 0x000000382c007388 */ /* 0x000fe20000000a00 */
[----:B------:R-:W-:-:S02]  /*1f10*/  LEA R41, R17, UR5, 0x5 ;  /* 0x0000000511297c11 */ /* 0x000fc4000f8e28ff */
[-C--:B------:R-:W-:Y:S01]  /*1f20*/  LEA R55, R12, R46.reuse, 0x3 ;  /* 0x0000002e0c377211 */ /* 0x080fe200078e18ff */
[----:B------:R-:W-:Y:S01]  /*1f30*/  STS.64 [R45], R58 ;  /* 0x0000003a2d007388 */ /* 0x000fe20000000a00 */
[----:B------:R-:W-:Y:S01]  /*1f40*/  LEA R42, R13, R41, 0x3 ;  /* 0x000000290d2a7211 */ /* 0x000fe200078e18ff */
[----:B------:R-:W-:Y:S01]  /*1f50*/  IMAD R40, R14, 0x8, R41 ;  /* 0x000000080e287824 */ /* 0x000fe200078e0229 */
[----:B------:R-:W-:Y:S01]  /*1f60*/  LEA R46, R11, R46, 0x3 ;  /* 0x0000002e0b2e7211 */ /* 0x000fe200078e18ff */
[----:B------:R0:W-:Y:S04]  /*1f70*/  STS.64 [R48], R60 ;  /* 0x0000003c30007388 */ /* 0x0001e80000000a00 */
[----:B------:R1:W-:Y:S01]  /*1f80*/  STS.64 [R49], R62 ;  /* 0x0000003e31007388 */ /* 0x0003e20000000a00 */
[----:B------:R-:W-:Y:S01]  /*1f90*/  BAR.SYNC.DEFER_BLOCKING 0x0 ;  /* 0x0000000000007b1d */ /* 0x000fe20000010000 */
[----:B0-----:R-:W-:-:S05]  /*1fa0*/  SHF.R.U32.HI R48, RZ, 0x1, R23 ;  /* 0x00000001ff307819 */ /* 0x001fca0000011617 */
[----:B------:R-:W-:Y:S02]  /*1fb0*/  IMAD.SHL.U32 R53, R48, 0x20, RZ ;  /* 0x0000002030357824 */ /* 0x000fe400078e00ff */
[----:B-1----:R-:W0:Y:S03]  /*1fc0*/  LDC.64 R48, c[0x0][0x260] ;  /* 0x00009800ff307b82 */ /* 0x002e260000000a00 */
[----:B------:R-:W-:-:S05]  /*1fd0*/  LOP3.LUT R54, R53, 0xffffffe0, R22, 0xe2, !PT ;  /* 0xffffffe035367812 */ /* 0x000fca00078ee216 */
[----:B------:R-:W-:Y:S01]  /*1fe0*/  IMAD R53, R54, 0x780, R51 ;  /* 0x0000078036357824 */ /* 0x000fe200078e0233 */
[----:B------:R-:W1:Y:S04]  /*1ff0*/  LDS.64 R40, [R40] ;  /* 0x0000000028287984 */ /* 0x000e680000000a00 */
[----:B------:R-:W-:Y:S01]  /*2000*/  IADD3 R53, R53, R20, RZ ;  /* 0x0000001435357210 */ /* 0x000fe20007ffe0ff */
[----:B------:R-:W2:Y:S03]  /*2010*/  LDS.64 R42, [R42+0x1e00] ;  /* 0x001e00002a2a7984 */ /* 0x000ea60000000a00 */
[----:B------:R-:W-:Y:S01]  /*2020*/  SHF.L.U32 R53, R53, 0x1, RZ ;  /* 0x0000000135357819 */ /* 0x000fe200000006ff */
[----:B------:R3:W4:Y:S04]  /*2030*/  LDS.64 R44, [R55] ;  /* 0x00000000372c7984 */ /* 0x0007280000000a00 */
[----:B------:R-:W5:Y:S01]  /*2040*/  LDS.64 R46, [R46+0x1e00] ;  /* 0x001e00002e2e7984 */ /* 0x000f620000000a00 */
[----:B---3--:R-:W-:Y:S01]  /*2050*/  IADD3 R55, R53, 0x3c0, RZ ;  /* 0x000003c035377810 */ /* 0x008fe20007ffe0ff */
[----:B-1----:R-:W-:Y:S01]  /*2060*/  FADD.FTZ R54, RZ, R41 ;  /* 0x00000029ff367221 */ /* 0x002fe20000010000 */
[----:B------:R-:W-:-:S03]  /*2070*/  FADD.FTZ R41, RZ, R40 ;  /* 0x00000028ff297221 */ /* 0x000fc60000010000 */
[----:B--2---:R-:W-:Y:S01]  /*2080*/  FADD.FTZ R43, R54, R43 ;  /* 0x0000002b362b7221 */ /* 0x004fe20000010000 */
[----:B------:R-:W-:Y:S01]  /*2090*/  FADD.FTZ R42, R41, R42 ;  /* 0x0000002a292a7221 */ /* 0x000fe20000010000 */
[----:B0-----:R-:W-:-:S04]  /*20a0*/  IMAD.WIDE.U32 R40, R53, 0x4, R48 ;  /* 0x0000000435287825 */ /* 0x001fc800078e0030 */
[----:B----4-:R-:W-:Y:S01]  /*20b0*/  FADD.FTZ R54, RZ, R45 ;  /* 0x0000002dff367221 */ /* 0x010fe20000010000 */
[----:B------:R-:W-:Y:S01]  /*20c0*/  FADD.FTZ R45, RZ, R44 ;  /* 0x0000002cff2d7221 */ /* 0x000fe20000010000 */
[----:B------:R-:W-:Y:S01]  /*20d0*/  IMAD.WIDE.U32 R48, R55, 0x4, R48 ;  /* 0x0000000437307825 */ /* 0x000fe200078e0030 */
[----:B------:R0:W-:Y:S03]  /*20e0*/  STG.E.64 desc[UR8][R40.64+0x4000], R42 ;  /* 0x0040002a28007986 */ /* 0x0001e6000c101b08 */
[----:B-----5:R-:W-:Y:S01]  /*20f0*/  FADD.FTZ R47, R54, R47 ;  /* 0x0000002f362f7221 */ /* 0x020fe20000010000 */
[----:B------:R-:W-:-:S05]  /*2100*/  FADD.FTZ R46, R45, R46 ;  /* 0x0000002e2d2e7221 */ /* 0x000fca0000010000 */
[----:B------:R0:W-:Y:S02]  /*2110*/  STG.E.64 desc[UR8][R48.64+0x4000], R46 ;  /* 0x0040002e30007986 */ /* 0x0001e4000c101b08 */
.L_x_1178:
        /* <DEDUP_REMOVED lines=15> */
[C---:B------:R-:W-:Y:S01]  /*2210*/  IADD3 R87, R101.reuse, 0x18, RZ ;  /* 0x0000001865577810 */ /* 0x040fe20007ffe0ff */
[----:B------:R-:W-:Y:S01]  /*2220*/  VIADD R105, R101, 0x50 ;  /* 0x0000005065697836 */ /* 0x000fe20000000000 */
[----:B------:R-:W-:Y:S02]  /*2230*/  LEA.HI R45, R43, R42, RZ, 0x2 ;  /* 0x0000002a2b2d7211 */ /* 0x000fe400078f10ff */
[----:B------:R-:W-:-:S02]  /*2240*/  SHF.R.S32.HI R42, RZ, 0x1f, R89 ;  /* 0x0000001fff2a7819 */ /* 0x000fc40000011459 */
[C---:B------:R-:W-:Y:S02]  /*2250*/  IADD3 R40, R101.reuse, 0x4, RZ ;  /* 0x0000000465287810 */ /* 0x040fe40007ffe0ff */
[----:B------:R-:W-:Y:S02]  /*2260*/  LEA.HI R89, R42, R89, RZ, 0x2 ;  /* 0x000000592a597211 */ /* 0x000fe400078f10ff */
[----:B------:R-:W-:Y:S02]  /*2270*/  SHF.R.S32.HI R42, RZ, 0x1f, R87 ;  /* 0x0000001fff2a7819 */ /* 0x000fe40000011457 */
[C---:B------:R-:W-:Y:S02]  /*2280*/  IADD3 R49, R101.reuse, 0x24, RZ ;  /* 0x0000002465317810 */ /* 0x040fe40007ffe0ff */
[----:B------:R-:W-:Y:S02]  /*2290*/  IADD3 R44, R101, 0xc, RZ ;  /* 0x0000000c652c7810 */ /* 0x000fe40007ffe0ff */
[----:B------:R-:W-:-:S02]  /*22a0*/  SHF.R.S32.HI R47, RZ, 0x1f, R90 ;  /* 0x0000001fff2f7819 */ /* 0x000fc4000001145a */
[----:B------:R-:W-:Y:S02]  /*22b0*/  LEA.HI R87, R42, R87, RZ, 0x2 ;  /* 0x000000572a577211 */ /* 0x000fe400078f10ff */
[----:B------:R-:W-:Y:S02]  /*22c0*/  SHF.R.S32.HI R41, RZ, 0x1f, R40 ;  /* 0x0000001fff297819 */ /* 0x000fe40000011428 */
[----:B------:R-:W-:Y:S02]  /*22d0*/  SHF.R.S32.HI R42, RZ, 0x1f, R49 ;  /* 0x0000001fff2a7819 */ /* 0x000fe40000011431 */
[----:B------:R-:W-:Y:S02]  /*22e0*/  SHF.R.S32.HI R43, RZ, 0x1f, R44 ;  /* 0x0000001fff2b7819 */ /* 0x000fe4000001142c */
[----:B------:R-:W-:Y:S02]  /*22f0*/  LEA.HI R90, R47, R90, RZ, 0x2 ;  /* 0x0000005a2f5a7211 */ /* 0x000fe400078f10ff */
[----:B------:R-:W-:-:S02]  /*2300*/  IADD3 R86, R101, 0x1c, RZ ;  /* 0x0000001c65567810 */ /* 0x000fc40007ffe0ff */
[----:B------:R-:W-:Y:S02]  /*2310*/  SHF.R.S32.HI R47, RZ, 0x1f, R88 ;  /* 0x0000001fff2f7819 */ /* 0x000fe40000011458 */
[----:B------:R-:W-:Y:S02]  /*2320*/  LEA.HI R41, R41, R40, RZ, 0x2 ;  /* 0x0000002829297211 */ /* 0x000fe400078f10ff */
[----:B------:R-:W-:Y:S02]  /*2330*/  LEA.HI R49, R42, R49, RZ, 0x2 ;  /* 0x000000312a317211 */ /* 0x000fe400078f10ff */
[----:B------:R-:W-:Y:S02]  /*2340*/  LEA.HI R40, R43, R44, RZ, 0x2 ;  /* 0x0000002c2b287211 */ /* 0x000fe400078f10ff */
[----:B------:R-:W-:Y:S02]  /*2350*/  SHF.R.S32.HI R42, RZ, 0x1f, R101 ;  /* 0x0000001fff2a7819 */ /* 0x000fe40000011465 */
[----:B------:R-:W-:-:S02]  /*2360*/  SHF.R.S32.HI R43, RZ, 0x1f, R86 ;  /* 0x0000001fff2b7819 */ /* 0x000fc40000011456 */
[----:B------:R-:W-:Y:S02]  /*2370*/  LEA.HI R88, R47, R88, RZ, 0x2 ;  /* 0x000000582f587211 */ /* 0x000fe400078f10ff */
[C---:B------:R-:W-:Y:S02]  /*2380*/  IADD3 R48, R101.reuse, 0x28, RZ ;  /* 0x0000002865307810 */ /* 0x040fe40007ffe0ff */
[----:B------:R-:W-:Y:S02]  /*2390*/  IADD3 R47, R101, 0x2c, RZ ;  /* 0x0000002c652f7810 */ /* 0x000fe40007ffe0ff */
[----:B------:R-:W-:Y:S02]  /*23a0*/  LEA.HI R42, R42, R101, RZ, 0x2 ;  /* 0x000000652a2a7211 */ /* 0x000fe400078f10ff */
[----:B------:R-:W-:Y:S02]  /*23b0*/  LEA.HI R86, R43, R86, RZ, 0x2 ;  /* 0x000000562b567211 */ /* 0x000fe400078f10ff */
[----:B------:R-:W-:-:S02]  /*23c0*/  SHF.R.S32.HI R43, RZ, 0x1f, R48 ;  /* 0x0000001fff2b7819 */ /* 0x000fc40000011430 */
[----:B------:R-:W-:Y:S02]  /*23d0*/  SHF.R.S32.HI R44, RZ, 0x1f, R47 ;  /* 0x0000001fff2c7819 */ /* 0x000fe4000001142f */
[----:B------:R-:W-:Y:S02]  /*23e0*/  SHF.R.S32.HI R42, RZ, 0x2, R42 ;  /* 0x00000002ff2a7819 */ /* 0x000fe4000001142a */
[----:B------:R-:W-:Y:S02]  /*23f0*/  LEA.HI R48, R43, R48, RZ, 0x2 ;  /* 0x000000302b307211 */ /* 0x000fe400078f10ff */
[----:B------:R-:W-:Y:S02]  /*2400*/  LEA.HI R47, R44, R47, RZ, 0x2 ;  /* 0x0000002f2c2f7211 */ /* 0x000fe400078f10ff */
[----:B------:R-:W-:Y:S02]  /*2410*/  SHF.R.S32.HI R43, RZ, 0x1f, R46 ;  /* 0x0000001fff2b7819 */ /* 0x000fe4000001142e */
[----:B------:R-:W-:Y:S01]  /*2420*/  SHF.R.S32.HI R44, RZ, 0x2, R41 ;  /* 0x00000002ff2c7819 */ /* 0x000fe20000011429 */
[----:B------:R-:W-:Y:S01]  /*2430*/  IMAD R41, R42, 0x18, R19 ;  /* 0x000000182a297824 */ /* 0x000fe200078e0213 */
[----:B------:R-:W-:-:S02]  /*2440*/  LEA.HI R46, R43, R46, RZ, 0x2 ;  /* 0x0000002e2b2e7211 */ /* 0x000fc400078f10ff */
[----:B------:R-:W-:Y:S01]  /*2450*/  IADD3 R55, R101, 0x34, RZ ;  /* 0x0000003465377810 */ /* 0x000fe20007ffe0ff */
[----:B------:R-:W-:Y:S01]  /*2460*/  IMAD R43, R44, 0x18, R19 ;  /* 0x000000182c2b7824 */ /* 0x000fe200078e0213 */
[----:B------:R-:W-:Y:S02]  /*2470*/  IADD3 R41, R41, R96, RZ ;  /* 0x0000006029297210 */ /* 0x000fe40007ffe0ff */
[----:B------:R-:W-:Y:S02]  /*2480*/  IADD3 R51, R101, 0x38, RZ ;  /* 0x0000003865337810 */ /* 0x000fe40007ffe0ff */
[----:B------:R-:W-:Y:S02]  /*2490*/  IADD3 R44, R96, R43, RZ ;  /* 0x0000002b602c7210 */ /* 0x000fe40007ffe0ff */
[----:B------:R-:W-:Y:S01]  /*24a0*/  SHF.R.S32.HI R52, RZ, 0x1f, R55 ;  /* 0x0000001fff347819 */ /* 0x000fe20000011437 */
[----:B------:R-:W0:Y:S01]  /*24b0*/  LDS.64 R42, [R41] ;  /* 0x00000000292a7984 */ /* 0x000e220000000a00 */
[----:B------:R-:W-:-:S02]  /*24c0*/  SHF.R.S32.HI R50, RZ, 0x2, R45 ;  /* 0x00000002ff327819 */ /* 0x000fc4000001142d */
[----:B------:R-:W-:Y:S01]  /*24d0*/  IADD3 R97, R101, 0x40, RZ ;  /* 0x0000004065617810 */ /* 0x000fe20007ffe0ff */
[----:B------:R-:W1:Y:S01]  /*24e0*/  LDS.64 R44, [R44] ;  /* 0x000000002c2c7984 */ /* 0x000e620000000a00 */
[----:B------:R-:W-:Y:S01]  /*24f0*/  SHF.R.S32.HI R54, RZ, 0x1f, R51 ;  /* 0x0000001fff367819 */ /* 0x000fe20000011433 */
[----:B------:R-:W-:Y:S01]  /*2500*/  IMAD R53, R50, 0x18, R19 ;  /* 0x0000001832357824 */ /* 0x000fe200078e0213 */
[----:B------:R-:W-:Y:S02]  /*2510*/  LEA.HI R55, R52, R55, RZ, 0x2 ;  /* 0x0000003734377211 */ /* 0x000fe400078f10ff */
[----:B------:R-:W-:Y:S01]  /*2520*/  SHF.R.S32.HI R52, RZ, 0x1f, R97 ;  /* 0x0000001fff347819 */ /* 0x000fe20000011461 */
[----:B------:R-:W-:Y:S01]  /*2530*/  IMAD.IADD R53, R96, 0x1, R53 ;  /* 0x0000000160357824 */ /* 0x000fe200078e0235 */
[----:B------:R-:W-:Y:S02]  /*2540*/  LEA.HI R51, R54, R51, RZ, 0x2 ;  /* 0x0000003336337211 */ /* 0x000fe400078f10ff */
[----:B------:R-:W-:-:S02]  /*2550*/  LEA.HI R54, R52, R97, RZ, 0x2 ;  /* 0x0000006134367211 */ /* 0x000fc400078f10ff */
[----:B------:R-:W-:Y:S02]  /*2560*/  SHF.R.S32.HI R98, RZ, 0x1f, R91 ;  /* 0x0000001fff627819 */ /* 0x000fe4000001145b */
[----:B------:R-:W-:Y:S02]  /*2570*/  SHF.R.S32.HI R52, RZ, 0x2, R40 ;  /* 0x00000002ff347819 */ /* 0x000fe40000011428 */
[----:B------:R-:W-:Y:S01]  /*2580*/  LEA.HI R50, R98, R91, RZ, 0x2 ;  /* 0x0000005b62327211 */ /* 0x000fe200078f10ff */
[----:B------:R-:W2:Y:S01]  /*2590*/  LDS.64 R40, [R53] ;  /* 0x0000000035287984 */ /* 0x000ea20000000a00 */
[C---:B------:R-:W-:Y:S01]  /*25a0*/  IADD3 R102, R101.reuse, 0x44, RZ ;  /* 0x0000004465667810 */ /* 0x040fe20007ffe0ff */
[----:B------:R-:W-:Y:S01]  /*25b0*/  IMAD R91, R52, 0x18, R19 ;  /* 0x00000018345b7824 */ /* 0x000fe200078e0213 */
[----:B------:R-:W-:Y:S02]  /*25c0*/  IADD3 R104, R101, 0x4c, RZ ;  /* 0x0000004c65687810 */ /* 0x000fe40007ffe0ff */
[----:B------:R-:W-:-:S02]  /*25d0*/  SHF.R.S32.HI R97, RZ, 0x1f, R102 ;  /* 0x0000001fff617819 */ /* 0x000fc40000011466 */
[----:B------:R-:W-:Y:S02]  /*25e0*/  IADD3 R52, R96, R91, RZ ;  /* 0x0000005b60347210 */ /* 0x000fe40007ffe0ff */
[----:B------:R-:W-:Y:S02]  /*25f0*/  LEA.HI R102, R97, R102, RZ, 0x2 ;  /* 0x0000006661667211 */ /* 0x000fe400078f10ff */
[----:B------:R-:W-:Y:S02]  /*2600*/  SHF.R.S32.HI R97, RZ, 0x1f, R104 ;  /* 0x0000001fff617819 */ /* 0x000fe40000011468 */
[----:B------:R-:W3:Y:S01]  /*2610*/  LDS.64 R52, [R52] ;  /* 0x0000000034347984 */ /* 0x000ee20000000a00 */
[----:B------:R-:W-:Y:S02]  /*2620*/  IADD3 R103, R101, 0x48, RZ ;  /* 0x0000004865677810 */ /* 0x000fe40007ffe0ff */
[----:B------:R-:W-:Y:S01]  /*2630*/  LEA.HI R104, R97, R104, RZ, 0x2 ;  /* 0x0000006861687211 */ /* 0x000fe200078f10ff */
[C---:B------:R-:W-:Y:S01]  /*2640*/  VIADD R97, R101.reuse, 0x5c ;  /* 0x0000005c65617836 */ /* 0x040fe20000000000 */
[----:B------:R-:W-:-:S02]  /*2650*/  IADD3 R100, R101, 0x54, RZ ;  /* 0x0000005465647810 */ /* 0x000fc40007ffe0ff */
[----:B------:R-:W-:Y:S02]  /*2660*/  SHF.R.S32.HI R98, RZ, 0x1f, R103 ;  /* 0x0000001fff627819 */ /* 0x000fe40000011467 */
[----:B------:R-:W-:Y:S02]  /*2670*/  SHF.R.S32.HI R91, RZ, 0x1f, R100 ;  /* 0x0000001fff5b7819 */ /* 0x000fe40000011464 */
[----:B------:R-:W-:Y:S02]  /*2680*/  SHF.R.S32.HI R106, RZ, 0x1f, R97 ;  /* 0x0000001fff6a7819 */ /* 0x000fe40000011461 */
[----:B------:R-:W-:Y:S02]  /*2690*/  SHF.R.S32.HI R90, RZ, 0x2, R90 ;  /* 0x00000002ff5a7819 */ /* 0x000fe4000001145a */
[----:B------:R-:W-:Y:S02]  /*26a0*/  LEA.HI R103, R98, R103, RZ, 0x2 ;  /* 0x0000006762677211 */ /* 0x000fe400078f10ff */
[----:B------:R-:W-:-:S02]  /*26b0*/  SHF.R.S32.HI R98, RZ, 0x1f, R105 ;  /* 0x0000001fff627819 */ /* 0x000fc40000011469 */
[----:B------:R-:W-:Y:S01]  /*26c0*/  LEA.HI R100, R91, R100, RZ, 0x2 ;  /* 0x000000645b647211 */ /* 0x000fe200078f10ff */
[----:B0-----:R-:W-:Y:S01]  /*26d0*/  FADD.FTZ R91, RZ, R42 ;  /* 0x0000002aff5b7221 */ /* 0x001fe20000010000 */
[----:B------:R-:W-:Y:S01]  /*26e0*/  LEA.HI R97, R106, R97, RZ, 0x2 ;  /* 0x000000616a617211 */ /* 0x000fe200078f10ff */
[----:B------:R-:W-:Y:S01]  /*26f0*/  FADD.FTZ R42, RZ, R43 ;  /* 0x0000002bff2a7221 */ /* 0x000fe20000010000 */
[----:B------:R-:W-:Y:S01]  /*2700*/  IADD3 R99, R101, 0x58, RZ ;  /* 0x0000005865637810 */ /* 0x000fe20007ffe0ff */
[----:B-1----:R-:W-:Y:S01]  /*2710*/  FADD.FTZ R91, R91, R44 ;  /* 0x0000002c5b5b7221 */ /* 0x002fe20000010000 */
[----:B------:R-:W-:Y:S01]  /*2720*/  SHF.R.S32.HI R106, RZ, 0x2, R89 ;  /* 0x00000002ff6a7819 */ /* 0x000fe20000011459 */
[----:B------:R-:W-:Y:S01]  /*2730*/  IMAD R89, R90, 0x18, R19 ;  /* 0x000000185a597824 */ /* 0x000fe200078e0213 */
[----:B------:R-:W-:Y:S01]  /*2740*/  LEA.HI R105, R98, R105, RZ, 0x2 ;  /* 0x0000006962697211 */ /* 0x000fe200078f10ff */
[----:B------:R-:W-:Y:S01]  /*2750*/  FADD.FTZ R42, R42, R45 ;  /* 0x0000002d2a2a7221 */ /* 0x000fe20000010000 */
[----:B------:R-:W-:Y:S01]  /*2760*/  SHF.R.S32.HI R98, RZ, 0x1f, R99 ;  /* 0x0000001fff627819 */ /* 0x000fe20000011463 */
[----:B------:R-:W-:Y:S01]  /*2770*/  IMAD R43, R106, 0x18, R19 ;  /* 0x000000186a2b7824 */ /* 0x000fe200078e0213 */
[----:B------:R-:W-:Y:S01]  /*2780*/  IADD3 R107, R101, 0x60, RZ ;  /* 0x00000060656b7810 */ /* 0x000fe20007ffe0ff */
[----:B--2---:R-:W-:Y:S01]  /*2790*/  FADD.FTZ R106, R42, R41 ;  /* 0x000000292a6a7221 */ /* 0x004fe20000010000 */
[----:B------:R-:W-:-:S02]  /*27a0*/  SHF.R.S32.HI R44, RZ, 0x2, R87 ;  /* 0x00000002ff2c7819 */ /* 0x000fc40000011457 */
[----:B------:R-:W-:Y:S02]  /*27b0*/  IADD3 R87, R96, R89, RZ ;  /* 0x0000005960577210 */ /* 0x000fe40007ffe0ff */
[----:B------:R-:W-:Y:S01]  /*27c0*/  LEA.HI R99, R98, R99, RZ, 0x2 ;  /* 0x0000006362637211 */ /* 0x000fe200078f10ff */
[----:B------:R-:W-:Y:S01]  /*27d0*/  IMAD R45, R44, 0x18, R19 ;  /* 0x000000182c2d7824 */ /* 0x000fe200078e0213 */
[----:B------:R-:W-:Y:S01]  /*27e0*/  SHF.R.S32.HI R98, RZ, 0x1f, R107 ;  /* 0x0000001fff627819 */ /* 0x000fe2000001146b */
[----:B---3--:R-:W-:Y:S01]  /*27f0*/  FADD.FTZ R106, R106, R53 ;  /* 0x000000356a6a7221 */ /* 0x008fe20000010000 */
[----:B------:R-:W-:Y:S01]  /*2800*/  SHF.R.S32.HI R90, RZ, 0x2, R86 ;  /* 0x00000002ff5a7819 */ /* 0x000fe20000011456 */
[----:B------:R-:W-:Y:S01]  /*2810*/  IMAD.IADD R45, R96, 0x1, R45 ;  /* 0x00000001602d7824 */ /* 0x000fe200078e022d */
[----:B------:R-:W0:Y:S01]  /*2820*/  LDS.64 R86, [R87] ;  /* 0x0000000057567984 */ /* 0x000e220000000a00 */
[----:B------:R-:W-:Y:S01]  /*2830*/  LEA.HI R98, R98, R107, RZ, 0x2 ;  /* 0x0000006b62627211 */ /* 0x000fe200078f10ff */
[----:B------:R-:W-:Y:S01]  /*2840*/  FADD.FTZ R107, R91, R40 ;  /* 0x000000285b6b7221 */ /* 0x000fe20000010000 */
[----:B------:R-:W-:Y:S01]  /*2850*/  IADD3 R43, R96, R43, RZ ;  /* 0x0000002b602b7210 */ /* 0x000fe20007ffe0ff */
[----:B------:R-:W-:Y:S01]  /*2860*/  IMAD R91, R90, 0x18, R19 ;  /* 0x000000185a5b7824 */ /* 0x000fe200078e0213 */
[----:B------:R-:W-:Y:S01]  /*2870*/  SHF.R.S32.HI R40, RZ, 0x2, R88 ;  /* 0x00000002ff287819 */ /* 0x000fe20000011458 */
[----:B------:R-:W-:Y:S01]  /*2880*/  FADD.FTZ R107, R107, R52 ;  /* 0x000000346b6b7221 */ /* 0x000fe20000010000 */
[----:B------:R-:W-:Y:S01]  /*2890*/  SHF.R.S32.HI R42, RZ, 0x2, R49 ;  /* 0x00000002ff2a7819 */ /* 0x000fe20000011431 */
[----:B------:R-:W1:Y:S01]  /*28a0*/  LDS.64 R88, [R43] ;  /* 0x000000002b587984 */ /* 0x000e620000000a00 */
[----:B------:R-:W-:Y:S01]  /*28b0*/  SHF.R.S32.HI R48, RZ, 0x2, R48 ;  /* 0x00000002ff307819 */ /* 0x000fe20000011430 */
[--C-:B------:R-:W-:Y:S01]  /*28c0*/  IMAD R41, R40, 0x18, R19.reuse ;  /* 0x0000001828297824 */ /* 0x100fe200078e0213 */
[----:B------:R-:W-:Y:S01]  /*28d0*/  IADD3 R40, R96, R91, RZ ;  /* 0x0000005b60287210 */ /* 0x000fe20007ffe0ff */
[----:B------:R-:W-:Y:S01]  /*28e0*/  IMAD R49, R42, 0x18, R19 ;  /* 0x000000182a317824 */ /* 0x000fe200078e0213 */
[----:B------:R-:W2:Y:S01]  /*28f0*/  LDS.64 R90, [R45] ;  /* 0x000000002d5a7984 */ /* 0x000ea20000000a00 */
[----:B------:R-:W-:Y:S01]  /*2900*/  SHF.R.S32.HI R52, RZ, 0x2, R47 ;  /* 0x00000002ff347819 */ /* 0x000fe2000001142f */
[----:B------:R-:W-:Y:S01]  /*2910*/  IMAD R47, R48, 0x18, R19 ;  /* 0x00000018302f7824 */ /* 0x000fe200078e0213 */
[----:B------:R-:W-:-:S02]  /*2920*/  IADD3 R42, R96, R41, RZ ;  /* 0x00000029602a7210 */ /* 0x000fc40007ffe0ff */
[----:B------:R-:W3:Y:S01]  /*2930*/  LDS.64 R40, [R40] ;  /* 0x0000000028287984 */ /* 0x000ee20000000a00 */
[----:B------:R-:W-:Y:S01]  /*2940*/  IADD3 R44, R96, R49, RZ ;  /* 0x00000031602c7210 */ /* 0x000fe20007ffe0ff */
[----:B------:R-:W-:Y:S01]  /*2950*/  IMAD R49, R52, 0x18, R19 ;  /* 0x0000001834317824 */ /* 0x000fe200078e0213 */
[----:B------:R-:W-:Y:S01]  /*2960*/  SHF.R.S32.HI R46, RZ, 0x2, R46 ;  /* 0x00000002ff2e7819 */ /* 0x000fe2000001142e */
[----:B------:R-:W4:Y:S01]  /*2970*/  LDS.64 R42, [R42] ;  /* 0x000000002a2a7984 */ /* 0x000f220000000a00 */
[----:B------:R-:W-:Y:S01]  /*2980*/  IMAD.IADD R47, R96, 0x1, R47 ;  /* 0x00000001602f7824 */ /* 0x000fe200078e022f */
[----:B------:R-:W-:Y:S02]  /*2990*/  SHF.R.S32.HI R48, RZ, 0x2, R55 ;  /* 0x00000002ff307819 */ /* 0x000fe40000011437 */
[----:B------:R-:W5:Y:S01]  /*29a0*/  LDS.64 R44, [R44] ;  /* 0x000000002c2c7984 */ /* 0x000f620000000a00 */
        /* <DEDUP_REMOVED lines=8> */
[--C-:B------:R-:W-:Y:S01]  /*2a30*/  IMAD R55, R52, 0x18, R19.reuse ;  /* 0x0000001834377824 */ /* 0x100fe200078e0213 */
[----:B------:R-:W-:Y:S02]  /*2a40*/  IADD3 R52, R96, R109, RZ ;  /* 0x0000006d60347210 */ /* 0x000fe40007ffe0ff */
[----:B------:R-:W5:Y:S01]  /*2a50*/  LDS.64 R50, [R51] ;  /* 0x0000000033327984 */ /* 0x000f620000000a00 */
[----:B------:R-:W-:Y:S02]  /*2a60*/  IMAD R109, R108, 0x18, R19 ;  /* 0x000000186c6d7824 */ /* 0x000fe400078e0213 */
[----:B0-----:R-:W-:Y:S01]  /*2a70*/  FADD.FTZ R107, R107, R86 ;  /* 0x000000566b6b7221 */ /* 0x001fe20000010000 */
[----:B------:R-:W-:Y:S01]  /*2a80*/  IMAD.IADD R55, R96, 0x1, R55 ;  /* 0x0000000160377824 */ /* 0x000fe200078e0237 */
[----:B------:R-:W0:Y:S01]  /*2a90*/  LDS.64 R52, [R52] ;  /* 0x0000000034347984 */ /* 0x000e220000000a00 */
[----:B------:R-:W-:Y:S01]  /*2aa0*/  SHF.R.S32.HI R108, RZ, 0x2, R54 ;  /* 0x00000002ff6c7819 */ /* 0x000fe20000011436 */
[----:B------:R-:W-:Y:S01]  /*2ab0*/  FADD.FTZ R106, R106, R87 ;  /* 0x000000576a6a7221 */ /* 0x000fe20000010000 */
[----:B------:R-:W-:-:S02]  /*2ac0*/  IADD3 R86, R96, R109, RZ ;  /* 0x0000006d60567210 */ /* 0x000fc40007ffe0ff */
[----:B------:R-:W0:Y:S01]  /*2ad0*/  LDS.64 R54, [R55] ;  /* 0x0000000037367984 */ /* 0x000e220000000a00 */
[----:B-1----:R-:W-:Y:S01]  /*2ae0*/  FADD.FTZ R107, R107, R88 ;  /* 0x000000586b6b7221 */ /* 0x002fe20000010000 */
[----:B------:R-:W-:Y:S01]  /*2af0*/  FADD.FTZ R106, R106, R89 ;  /* 0x000000596a6a7221 */ /* 0x000fe20000010000 */
[----:B------:R-:W-:Y:S01]  /*2b00*/  IMAD R109, R108, 0x18, R19 ;  /* 0x000000186c6d7824 */ /* 0x000fe200078e0213 */
[----:B------:R-:W1:Y:S01]  /*2b10*/  LDS.64 R86, [R86] ;  /* 0x0000000056567984 */ /* 0x000e620000000a00 */
[----:B--2---:R-:W-:Y:S01]  /*2b20*/  FADD.FTZ R107, R107, R90 ;  /* 0x0000005a6b6b7221 */ /* 0x004fe20000010000 */
[----:B------:R-:W-:Y:S01]  /*2b30*/  IADD3 R108, R101, 0x64, RZ ;  /* 0x00000064656c7810 */ /* 0x000fe20007ffe0ff */
[----:B------:R-:W-:Y:S01]  /*2b40*/  FADD.FTZ R106, R106, R91 ;  /* 0x0000005b6a6a7221 */ /* 0x000fe20000010000 */
[----:B------:R-:W-:Y:S01]  /*2b50*/  IADD3 R88, R96, R109, RZ ;  /* 0x0000006d60587210 */ /* 0x000fe20007ffe0ff */
[----:B---3--:R-:W-:Y:S01]  /*2b60*/  FADD.FTZ R107, R107, R40 ;  /* 0x000000286b6b7221 */ /* 0x008fe20000010000 */
[----:B------:R-:W-:Y:S01]  /*2b70*/  SHF.R.S32.HI R91, RZ, 0x1f, R108 ;  /* 0x0000001fff5b7819 */ /* 0x000fe2000001146c */
[----:B------:R-:W-:-:S02]  /*2b80*/  VIADD R40, R101, 0x68 ;  /* 0x0000006865287836 */ /* 0x000fc40000000000 */
[----:B------:R-:W-:Y:S01]  /*2b90*/  FADD.FTZ R106, R106, R41 ;  /* 0x000000296a6a7221 */ /* 0x000fe20000010000 */
[----:B----4-:R-:W-:Y:S01]  /*2ba0*/  FADD.FTZ R107, R107, R42 ;  /* 0x0000002a6b6b7221 */ /* 0x010fe20000010000 */
[----:B------:R-:W-:Y:S01]  /*2bb0*/  LEA.HI R90, R91, R108, RZ, 0x2 ;  /* 0x0000006c5b5a7211 */ /* 0x000fe200078f10ff */
[----:B------:R-:W2:Y:S01]  /*2bc0*/  LDS.64 R88, [R88] ;  /* 0x0000000058587984 */ /* 0x000ea20000000a00 */
[----:B------:R-:W-:Y:S01]  /*2bd0*/  SHF.R.S32.HI R91, RZ, 0x1f, R40 ;  /* 0x0000001fff5b7819 */ /* 0x000fe20000011428 */
[----:B-----5:R-:W-:Y:S01]  /*2be0*/  FADD.FTZ R107, R107, R44 ;  /* 0x0000002c6b6b7221 */ /* 0x020fe20000010000 */
[----:B------:R-:W-:Y:S01]  /*2bf0*/  IADD3 R41, R101, 0x6c, RZ ;  /* 0x0000006c65297810 */ /* 0x000fe20007ffe0ff */
[----:B------:R-:W-:Y:S01]  /*2c00*/  FADD.FTZ R106, R106, R43 ;  /* 0x0000002b6a6a7221 */ /* 0x000fe20000010000 */
[----:B------:R-:W-:Y:S01]  /*2c10*/  LEA.HI R91, R91, R40, RZ, 0x2 ;  /* 0x000000285b5b7211 */ /* 0x000fe200078f10ff */
[----:B------:R-:W-:Y:S01]  /*2c20*/  FADD.FTZ R107, R107, R46 ;  /* 0x0000002e6b6b7221 */ /* 0x000fe20000010000 */
[----:B------:R-:W-:Y:S01]  /*2c30*/  SHF.R.S32.HI R42, RZ, 0x1f, R41 ;  /* 0x0000001fff2a7819 */ /* 0x000fe20000011429 */
[----:B------:R-:W-:Y:S01]  /*2c40*/  FADD.FTZ R40, R106, R45 ;  /* 0x0000002d6a287221 */ /* 0x000fe20000010000 */
[----:B------:R-:W-:Y:S01]  /*2c50*/  IADD3 R43, R101, 0x70, RZ ;  /* 0x00000070652b7810 */ /* 0x000fe20007ffe0ff */
[----:B------:R-:W-:Y:S01]  /*2c60*/  FADD.FTZ R107, R107, R48 ;  /* 0x000000306b6b7221 */ /* 0x000fe20000010000 */
[----:B------:R-:W-:Y:S01]  /*2c70*/  LEA.HI R106, R42, R41, RZ, 0x2 ;  /* 0x000000292a6a7211 */ /* 0x000fe200078f10ff */
[----:B------:R-:W-:Y:S01]  /*2c80*/  FADD.FTZ R40, R40, R47 ;  /* 0x0000002f28287221 */ /* 0x000fe20000010000 */
[----:B------:R-:W-:-:S02]  /*2c90*/  SHF.R.S32.HI R42, RZ, 0x1f, R43 ;  /* 0x0000001fff2a7819 */ /* 0x000fc4000001142b */
[----:B------:R-:W-:Y:S01]  /*2ca0*/  IADD3 R41, R101, 0x74, RZ ;  /* 0x0000007465297810 */ /* 0x000fe20007ffe0ff */
[----:B------:R-:W-:Y:S01]  /*2cb0*/  FADD.FTZ R107, R107, R50 ;  /* 0x000000326b6b7221 */ /* 0x000fe20000010000 */
[----:B------:R-:W-:Y:S01]  /*2cc0*/  FADD.FTZ R40, R40, R49 ;  /* 0x0000003128287221 */ /* 0x000fe20000010000 */
[----:B------:R-:W-:Y:S02]  /*2cd0*/  LEA.HI R101, R42, R43, RZ, 0x2 ;  /* 0x0000002b2a657211 */ /* 0x000fe400078f10ff */
[----:B------:R-:W-:Y:S01]  /*2ce0*/  SHF.R.S32.HI R44, RZ, 0x1f, R41 ;  /* 0x0000001fff2c7819 */ /* 0x000fe20000011429 */
[----:B0-----:R-:W-:Y:S01]  /*2cf0*/  FADD.FTZ R107, R107, R52 ;  /* 0x000000346b6b7221 */ /* 0x001fe20000010000 */
[----:B------:R-:W-:Y:S01]  /*2d00*/  SHF.R.S32.HI R42, RZ, 0x2, R102 ;  /* 0x00000002ff2a7819 */ /* 0x000fe20000011466 */
[----:B------:R-:W-:Y:S01]  /*2d10*/  FADD.FTZ R40, R40, R51 ;  /* 0x0000003328287221 */ /* 0x000fe20000010000 */
[----:B------:R-:W-:Y:S01]  /*2d20*/  LEA.HI R102, R44, R41, RZ, 0x2 ;  /* 0x000000292c667211 */ /* 0x000fe200078f10ff */
[----:B------:R-:W-:Y:S01]  /*2d30*/  FADD.FTZ R107, R107, R54 ;  /* 0x000000366b6b7221 */ /* 0x000fe20000010000 */
[----:B------:R-:W-:Y:S01]  /*2d40*/  SHF.R.S32.HI R44, RZ, 0x2, R103 ;  /* 0x00000002ff2c7819 */ /* 0x000fe20000011467 */
[----:B------:R-:W-:-:S02]  /*2d50*/  IMAD R41, R42, 0x18, R19 ;  /* 0x000000182a297824 */ /* 0x000fc400078e0213 */
[----:B------:R-:W-:Y:S01]  /*2d60*/  FADD.FTZ R40, R40, R53 ;  /* 0x0000003528287221 */ /* 0x000fe20000010000 */
[----:B-1----:R-:W-:Y:S01]  /*2d70*/  FADD.FTZ R103, R107, R86 ;  /* 0x000000566b677221 */ /* 0x002fe20000010000 */
[----:B------:R-:W-:Y:S01]  /*2d80*/  SHF.R.S32.HI R42, RZ, 0x2, R104 ;  /* 0x00000002ff2a7819 */ /* 0x000fe20000011468 */
[----:B------:R-:W-:Y:S02]  /*2d90*/  IMAD.IADD R86, R96, 0x1, R41 ;  /* 0x0000000160567824 */ /* 0x000fe400078e0229 */
[----:B------:R-:W-:Y:S01]  /*2da0*/  FADD.FTZ R40, R40, R55 ;  /* 0x0000003728287221 */ /* 0x000fe20000010000 */
[----:B------:R-:W-:Y:S01]  /*2db0*/  IMAD R43, R44, 0x18, R19 ;  /* 0x000000182c2b7824 */ /* 0x000fe200078e0213 */
[----:B------:R-:W-:Y:S01]  /*2dc0*/  SHF.R.S32.HI R44, RZ, 0x2, R105 ;  /* 0x00000002ff2c7819 */ /* 0x000fe20000011469 */
[----:B------:R-:W-:Y:S02]  /*2dd0*/  IMAD R41, R42, 0x18, R19 ;  /* 0x000000182a297824 */ /* 0x000fe400078e0213 */
[----:B------:R-:W-:Y:S01]  /*2de0*/  FADD.FTZ R104, R40, R87 ;  /* 0x0000005728687221 */ /* 0x000fe20000010000 */
[----:B------:R-:W-:Y:S01]  /*2df0*/  SHF.R.S32.HI R100, RZ, 0x2, R100 ;  /* 0x00000002ff647819 */ /* 0x000fe20000011464 */
[----:B------:R-:W0:Y:S01]  /*2e00*/  LDS.64 R86, [R86] ;  /* 0x0000000056567984 */ /* 0x000e220000000a00 */
[----:B------:R-:W-:Y:S01]  /*2e10*/  IADD3 R40, R96, R43, RZ ;  /* 0x0000002b60287210 */ /* 0x000fe20007ffe0ff */
[--C-:B------:R-:W-:Y:S01]  /*2e20*/  IMAD R43, R44, 0x18, R19.reuse ;  /* 0x000000182c2b7824 */ /* 0x100fe200078e0213 */
[----:B------:R-:W-:Y:S01]  /*2e30*/  IADD3 R42, R96, R41, RZ ;  /* 0x00000029602a7210 */ /* 0x000fe20007ffe0ff */
[----:B------:R-:W-:Y:S01]  /*2e40*/  IMAD R45, R100, 0x18, R19 ;  /* 0x00000018642d7824 */ /* 0x000fe200078e0213 */
[----:B------:R-:W-:Y:S01]  /*2e50*/  SHF.R.S32.HI R46, RZ, 0x2, R99 ;  /* 0x00000002ff2e7819 */ /* 0x000fe20000011463 */
[----:B--2---:R-:W-:Y:S01]  /*2e60*/  FADD.FTZ R103, R103, R88 ;  /* 0x0000005867677221 */ /* 0x004fe20000010000 */
[----:B------:R-:W1:Y:S01]  /*2e70*/  LDS.64 R40, [R40] ;  /* 0x0000000028287984 */ /* 0x000e620000000a00 */
[----:B------:R-:W-:Y:S01]  /*2e80*/  IADD3 R44, R96, R43, RZ ;  /* 0x0000002b602c7210 */ /* 0x000fe20007ffe0ff */
[----:B------:R-:W-:Y:S01]  /*2e90*/  FADD.FTZ R104, R104, R89 ;  /* 0x0000005968687221 */ /* 0x000fe20000010000 */
[----:B------:R-:W-:Y:S01]  /*2ea0*/  SHF.R.S32.HI R48, RZ, 0x2, R97 ;  /* 0x00000002ff307819 */ /* 0x000fe20000011461 */
[----:B------:R-:W2:Y:S01]  /*2eb0*/  LDS.64 R42, [R42] ;  /* 0x000000002a2a7984 */ /* 0x000ea20000000a00 */
[----:B------:R-:W-:Y:S01]  /*2ec0*/  IMAD R47, R46, 0x18, R19 ;  /* 0x000000182e2f7824 */ /* 0x000fe200078e0213 */
[----:B------:R-:W-:Y:S01]  /*2ed0*/  SHF.R.S32.HI R98, RZ, 0x2, R98 ;  /* 0x00000002ff627819 */ /* 0x000fe20000011462 */
[----:B------:R-:W-:Y:S01]  /*2ee0*/  IMAD.IADD R46, R96, 0x1, R45 ;  /* 0x00000001602e7824 */ /* 0x000fe200078e022d */
[----:B------:R-:W-:Y:S01]  /*2ef0*/  SHF.R.S32.HI R90, RZ, 0x2, R90 ;  /* 0x00000002ff5a7819 */ /* 0x000fe2000001145a */
[----:B------:R-:W3:Y:S01]  /*2f00*/  LDS.64 R44, [R44] ;  /* 0x000000002c2c7984 */ /* 0x000ee20000000a00 */
[--C-:B------:R-:W-:Y:S01]  /*2f10*/  IMAD R49, R48, 0x18, R19.reuse ;  /* 0x0000001830317824 */ /* 0x100fe200078e0213 */
[----:B------:R-:W-:Y:S01]  /*2f20*/  IADD3 R48, R96, R47, RZ ;  /* 0x0000002f60307210 */ /* 0x000fe20007ffe0ff */
[----:B------:R-:W-:Y:S01]  /*2f30*/  IMAD R51, R98, 0x18, R19 ;  /* 0x0000001862337824 */ /* 0x000fe200078e0213 */
[----:B------:R-:W4:Y:S01]  /*2f40*/  LDS.64 R46, [R46] ;  /* 0x000000002e2e7984 */ /* 0x000f220000000a00 */
[----:B------:R-:W-:Y:S01]  /*2f50*/  SHF.R.S32.HI R54, RZ, 0x2, R91 ;  /* 0x00000002ff367819 */ /* 0x000fe2000001145b */
[----:B------:R-:W-:Y:S01]  /*2f60*/  IMAD R53, R90, 0x18, R19 ;  /* 0x000000185a357824 */ /* 0x000fe200078e0213 */
[----:B------:R-:W-:-:S02]  /*2f70*/  IADD3 R50, R96, R49, RZ ;  /* 0x0000003160327210 */ /* 0x000fc40007ffe0ff */
[----:B------:R-:W5:Y:S01]  /*2f80*/  LDS.64 R48, [R48] ;  /* 0x0000000030307984 */ /* 0x000f620000000a00 */
[----:B------:R-:W-:Y:S01]  /*2f90*/  IADD3 R52, R96, R51, RZ ;  /* 0x0000003360347210 */ /* 0x000fe20007ffe0ff */
[----:B------:R-:W-:Y:S01]  /*2fa0*/  IMAD R55, R54, 0x18, R19 ;  /* 0x0000001836377824 */ /* 0x000fe200078e0213 */
[----:B------:R-:W-:Y:S01]  /*2fb0*/  SHF.R.S32.HI R106, RZ, 0x2, R106 ;  /* 0x00000002ff6a7819 */ /* 0x000fe2000001146a */
[----:B------:R-:W5:Y:S01]  /*2fc0*/  LDS.64 R50, [R50] ;  /* 0x0000000032327984 */ /* 0x000f620000000a00 */
        /* <DEDUP_REMOVED lines=8> */
[C---:B------:R-:W-:Y:S01]  /*3050*/  IADD3 R88, R96.reuse, R91, RZ ;  /* 0x0000005b60587210 */ /* 0x040fe20007ffe0ff */
[----:B0-----:R-:W-:Y:S01]  /*3060*/  FADD.FTZ R103, R103, R86 ;  /* 0x0000005667677221 */ /* 0x001fe20000010000 */
[----:B------:R-:W0:Y:S01]  /*3070*/  LDS.64 R90, [R90] ;  /* 0x000000005a5a7984 */ /* 0x000e220000000a00 */
[----:B------:R-:W-:Y:S01]  /*3080*/  IADD3 R86, R96, R89, RZ ;  /* 0x0000005960567210 */ /* 0x000fe20007ffe0ff */
[----:B------:R-:W-:Y:S02]  /*3090*/  IMAD R97, R102, 0x18, R19 ;  /* 0x0000001866617824 */ /* 0x000fe400078e0213 */
[----:B------:R-:W-:Y:S01]  /*30a0*/  FADD.FTZ R104, R104, R87 ;  /* 0x0000005768687221 */ /* 0x000fe20000010000 */
[----:B------:R-:W0:Y:S01]  /*30b0*/  LDS.64 R88, [R88] ;  /* 0x0000000058587984 */ /* 0x000e220000000a00 */
[----:B-1----:R-:W-:Y:S01]  /*30c0*/  FADD.FTZ R103, R103, R40 ;  /* 0x0000002867677221 */ /* 0x002fe20000010000 */
[----:B------:R-:W-:Y:S02]  /*30d0*/  IMAD.IADD R97, R96, 0x1, R97 ;  /* 0x0000000160617824 */ /* 0x000fe400078e0261 */
[----:B------:R-:W-:Y:S01]  /*30e0*/  FADD.FTZ R104, R104, R41 ;  /* 0x0000002968687221 */ /* 0x000fe20000010000 */
[----:B------:R-:W1:Y:S01]  /*30f0*/  LDS.64 R86, [R86] ;  /* 0x0000000056567984 */ /* 0x000e620000000a00 */
[----:B--2---:R-:W-:-:S02]  /*3100*/  FADD.FTZ R103, R103, R42 ;  /* 0x0000002a67677221 */ /* 0x004fc40000010000 */
[----:B------:R-:W-:Y:S01]  /*3110*/  FADD.FTZ R104, R104, R43 ;  /* 0x0000002b68687221 */ /* 0x000fe20000010000 */
[----:B------:R-:W2:Y:S01]  /*3120*/  LDS.64 R40, [R97] ;  /* 0x0000000061287984 */ /* 0x000ea20000000a00 */
[----:B---3--:R-:W-:Y:S02]  /*3130*/  FADD.FTZ R103, R103, R44 ;  /* 0x0000002c67677221 */ /* 0x008fe40000010000 */
[----:B------:R-:W-:Y:S02]  /*3140*/  FADD.FTZ R104, R104, R45 ;  /* 0x0000002d68687221 */ /* 0x000fe40000010000 */
[----:B----4-:R-:W-:Y:S02]  /*3150*/  FADD.FTZ R103, R103, R46 ;  /* 0x0000002e67677221 */ /* 0x010fe40000010000 */
[----:B------:R-:W-:Y:S02]  /*3160*/  FADD.FTZ R104, R104, R47 ;  /* 0x0000002f68687221 */ /* 0x000fe40000010000 */
[----:B-----5:R-:W-:-:S02]  /*3170*/  FADD.FTZ R103, R103, R48 ;  /* 0x0000003067677221 */ /* 0x020fc40000010000 */
[----:B------:R-:W-:Y:S02]  /*3180*/  FADD.FTZ R104, R104, R49 ;  /* 0x0000003168687221 */ /* 0x000fe40000010000 */
[----:B------:R-:W-:Y:S02]  /*3190*/  FADD.FTZ R103, R103, R50 ;  /* 0x0000003267677221 */ /* 0x000fe40000010000 */
[----:B------:R-:W-:Y:S02]  /*31a0*/  FADD.FTZ R104, R104, R51 ;  /* 0x0000003368687221 */ /* 0x000fe40000010000 */
[----:B------:R-:W-:Y:S02]  /*31b0*/  FADD.FTZ R103, R103, R52 ;  /* 0x0000003467677221 */ /* 0x000fe40000010000 */
[----:B------:R-:W-:Y:S02]  /*31c0*/  FADD.FTZ R104, R104, R53 ;  /* 0x0000003568687221 */ /* 0x000fe40000010000 */
[----:B------:R-:W-:-:S02]  /*31d0*/  FADD.FTZ R103, R103, R54 ;  /* 0x0000003667677221 */ /* 0x000fc40000010000 */
[----:B------:R-:W-:Y:S02]  /*31e0*/  FADD.FTZ R104, R104, R55 ;  /* 0x0000003768687221 */ /* 0x000fe40000010000 */
[----:B0-----:R-:W-:Y:S02]  /*31f0*/  FADD.FTZ R103, R103, R90 ;  /* 0x0000005a67677221 */ /* 0x001fe40000010000 */
[----:B------:R-:W-:Y:S02]  /*3200*/  FADD.FTZ R104, R104, R91 ;  /* 0x0000005b68687221 */ /* 0x000fe40000010000 */
[----:B------:R-:W-:Y:S02]  /*3210*/  FADD.FTZ R103, R103, R88 ;  /* 0x0000005867677221 */ /* 0x000fe40000010000 */
[----:B------:R-:W-:Y:S02]  /*3220*/  FADD.FTZ R104, R104, R89 ;  /* 0x0000005968687221 */ /* 0x000fe40000010000 */
[----:B-1----:R-:W-:-:S02]  /*3230*/  FADD.FTZ R103, R103, R86 ;  /* 0x0000005667677221 */ /* 0x002fc40000010000 */
[----:B------:R-:W-:Y:S02]  /*3240*/  FADD.FTZ R104, R104, R87 ;  /* 0x0000005768687221 */ /* 0x000fe40000010000 */
[----:B--2---:R-:W-:Y:S02]  /*3250*/  FADD.FTZ R50, R103, R40 ;  /* 0x0000002867327221 */ /* 0x004fe40000010000 */
[----:B------:R-:W-:-:S07]  /*3260*/  FADD.FTZ R52, R104, R41 ;  /* 0x0000002968347221 */ /* 0x000fce0000010000 */
.L_x_1180:
[----:B------:R-:W-:Y:S05]  /*3270*/  BSYNC B0 ;  /* 0x0000000000007941 */ /* 0x000fea0003800000 */
.L_x_1179:
        /* <DEDUP_REMOVED lines=13> */
[----:B------:R-:W-:Y:S01]  /*3350*/  LOP3.LUT R45, R45, 0xffffffe0, R22, 0xe2, !PT ;  /* 0xffffffe02d2d7812 */ /* 0x000fe200078ee216 */
[----:B0-----:R-:W-:-:S05]  /*3360*/  IMAD R44, R46, UR4, R23 ;  /* 0x000000042e2c7c24 */ /* 0x001fca000f8e0217 */
[----:B------:R-:W-:-:S04]  /*3370*/  LEA R44, R44, R45, 0x8 ;  /* 0x0000002d2c2c7211 */ /* 0x000fc800078e40ff */
[----:B------:R-:W-:-:S05]  /*3380*/  SHF.L.U32 R45, R44, 0x1, RZ ;  /* 0x000000012c2d7819 */ /* 0x000fca00000006ff */
[----:B-1----:R-:W-:-:S05]  /*3390*/  IMAD.WIDE.U32 R42, R45, 0x4, R42 ;  /* 0x000000042d2a7825 */ /* 0x002fca00078e002a */
[----:B------:R0:W-:Y:S02]  /*33a0*/  STG.E.64 desc[UR8][R42.64], R40 ;  /* 0x000000282a007986 */ /* 0x0001e4000c101b08 */
.L_x_1182:
[----:B------:R-:W-:Y:S05]  /*33b0*/  BSYNC B0 ;  /* 0x0000000000007941 */ /* 0x000fea0003800000 */
.L_x_1181:
        /* <DEDUP_REMOVED lines=19> */
[----:B------:R-:W-:Y:S01]  /*34f0*/  PRMT R85, R85, 0x7632, R85 ;  /* 0x0000763255557816 */ /* 0x000fe20000000055 */
[----:B------:R-:W-:Y:S06]  /*3500*/  @P1 BRA `(.L_x_1183) ;  /* 0x0000000000541947 */ /* 0x000fec0003800000 */
[----:B------:R-:W-:Y:S01]  /*3510*/  BAR.SYNC.DEFER_BLOCKING 0x0 ;  /* 0x0000000000007b1d */ /* 0x000fe20000010000 */
[----:B------:R-:W-:-:S13]  /*3520*/  ISETP.NE.AND P1, PT, R20, RZ, PT ;  /* 0x000000ff1400720c */ /* 0x000fda0003f25270 */
[----:B------:R-:W-:Y:S05]  /*3530*/  @P1 BRA `(.L_x_1184) ;  /* 0x00000000003c1947 */ /* 0x000fea0003800000 */
[----:B0-----:R-:W0:Y:S01]  /*3540*/  LDC.64 R40, c[0x0][0x268] ;  /* 0x00009a00ff287b82 */ /* 0x001e220000000a00 */
        /* <DEDUP_REMOVED lines=8> */
.L_x_1185:
[----:B------:R-:W2:Y:S04]  /*35d0*/  LD.E.STRONG.GPU R42, desc[UR8][R40.64] ;  /* 0x00000008282a7980 */ /* 0x000ea8000c10f900 */
[----:B--2---:R-:W-:Y:S01]  /*35e0*/  CCTL.IVALL ;  /* 0x00000000ff00798f */ /* 0x004fe20002000000 */
[----:B------:R-:W-:Y:S05]  /*35f0*/  YIELD ;  /* 0x0000000000007946 */ /* 0x000fea0003800000 */
[----:B-----5:R-:W-:-:S04]  /*3600*/  LOP3.LUT R42, R42, R43, RZ, 0x3c, !PT ;  /* 0x0000002b2a2a7212 */ /* 0x020fc800078e3cff */
[----:B------:R-:W-:-:S13]  /*3610*/  ISETP.GT.AND P1, PT, R42, -0x1, PT ;  /* 0xffffffff2a00780c */ /* 0x000fda0003f24270 */
[----:B------:R-:W-:Y:S05]  /*3620*/  @P1 BRA `(.L_x_1185) ;  /* 0xfffffffc00e81947 */ /* 0x000fea000383ffff */
.L_x_1184:
[----:B------:R-:W-:Y:S05]  /*3630*/  WARPSYNC.ALL ;  /* 0x0000000000007948 */ /* 0x000fea0003800000 */
[----:B------:R-:W-:Y:S06]  /*3640*/  BAR.SYNC.DEFER_BLOCKING 0x0 ;  /* 0x0000000000007b1d */ /* 0x000fec0000010000 */
[----:B------:R-:W-:Y:S05]  /*3650*/  BRA `(.L_x_1186) ;  /* 0x0000000000607947 */ /* 0x000fea0003800000 */
.L_x_1183:
[----:B------:R-:W-:Y:S01]  /*3660*/  BAR.SYNC.DEFER_BLOCKING 0x0 ;  /* 0x0000000000007b1d */ /* 0x000fe20000010000 */
[----:B------:R-:W-:-:S13]  /*3670*/  ISETP.NE.AND P1, PT, R20, RZ, PT ;  /* 0x000000ff1400720c */ /* 0x000fda0003f25270 */
[----:B------:R-:W-:Y:S05]  /*3680*/  @P1 BRA `(.L_x_1187) ;  /* 0x00000000004c1947 */ /* 0x000fea0003800000 */
[----:B0-----:R-:W0:Y:S01]  /*3690*/  LDC.64 R40, c[0x0][0x268] ;  /* 0x00009a00ff287b82 */ /* 0x001e220000000a00 */
[----:B------:R-:W-:Y:S02]  /*36a0*/  SHF.R.U32.HI R43, RZ, 0x1, R23 ;  /* 0x00000001ff2b7819 */ /* 0x000fe40000011617 */
[----:B------:R-:W-:Y:S02]  /*36b0*/  LOP3.LUT R42, R23, 0x1, RZ, 0xc0, !PT ;  /* 0x00000001172a7812 */ /* 0x000fe400078ec0ff */
[----:B------:R-:W-:Y:S02]  /*36c0*/  IADD3 R43, -R43, RZ, RZ ;  /* 0x000000ff2b2b7210 */ /* 0x000fe40007ffe1ff */
[----:B------:R-:W-:Y:S02]  /*36d0*/  LOP3.LUT R45, R42, 0x4, RZ, 0xfc, !PT ;  /* 0x000000042a2d7812 */ /* 0x000fe400078efcff */
[----:B------:R-:W-:Y:S02]  /*36e0*/  ISETP.NE.AND P1, PT, R22, R43, PT ;  /* 0x0000002b1600720c */ /* 0x000fe40003f25270 */
[----:B------:R-:W-:-:S04]  /*36f0*/  MOV R43, 0x7fffffc1 ;  /* 0x7fffffc1002b7802 */ /* 0x000fc80000000f00 */
[----:B------:R-:W-:Y:S01]  /*3700*/  SEL R43, R43, 0x1, !P1 ;  /* 0x000000012b2b7807 */ /* 0x000fe20004800000 */
[----:B0-----:R-:W-:Y:S01]  /*3710*/  IMAD.WIDE.U32 R40, R45, 0x4, R40 ;  /* 0x000000042d287825 */ /* 0x001fe200078e0028 */
[----:B------:R-:W-:Y:S06]  /*3720*/  MEMBAR.ALL.GPU ;  /* 0x0000000000007992 */ /* 0x000fec000000a000 */
[----:B------:R-:W-:-:S00]  /*3730*/  ERRBAR ;  /* 0x00000000000079ab */ /* 0x000fc00000000000 */
[----:B------:R-:W-:Y:S06]  /*3740*/  CGAERRBAR ;  /* 0x00000000000075ab */ /* 0x000fec0000000000 */
[----:B------:R0:W5:Y:S02]  /*3750*/  ATOM.E.ADD.STRONG.GPU PT, R43, desc[UR8][R40.64], R43 ;  /* 0x0000002b282b798a */ /* 0x00016400081ee1c8 */
.L_x_1188:
[----:B------:R-:W2:Y:S04]  /*3760*/  LD.E.STRONG.GPU R42, desc[UR8][R40.64] ;  /* 0x00000008282a7980 */ /* 0x000ea8000c10f900 */
[----:B--2---:R-:W-:Y:S01]  /*3770*/  CCTL.IVALL ;  /* 0x00000000ff00798f */ /* 0x004fe20002000000 */
[----:B------:R-:W-:Y:S05]  /*3780*/  YIELD ;  /* 0x0000000000007946 */ /* 0x000fea0003800000 */
[----:B-----5:R-:W-:-:S04]  /*3790*/  LOP3.LUT R42, R42, R43, RZ, 0x3c, !PT ;  /* 0x0000002b2a2a7212 */ /* 0x020fc800078e3cff */
[----:B------:R-:W-:-:S13]  /*37a0*/  ISETP.GT.AND P1, PT, R42, -0x1, PT ;  /* 0xffffffff2a00780c */ /* 0x000fda0003f24270 */
[----:B------:R-:W-:Y:S05]  /*37b0*/  @P1 BRA `(.L_x_1188) ;  /* 0xfffffffc00e81947 */ /* 0x000fea000383ffff */
.L_x_1187:
[----:B------:R-:W-:Y:S05]  /*37c0*/  WARPSYNC.ALL ;  /* 0x0000000000007948 */ /* 0x000fea0003800000 */
[----:B------:R-:W-:Y:S06]  /*37d0*/  BAR.SYNC.DEFER_BLOCKING 0x0 ;  /* 0x0000000000007b1d */ /* 0x000fec0000010000 */
.L_x_1186:
[----:B------:R-:W-:Y:S02]  /*37e0*/  ISETP.GT.U32.AND P1, PT, R20, 0xff, PT ;  /* 0x000000ff1400780c */ /* 0x000fe40003f24070 */
[----:B------:R-:W-:Y:S02]  /*37f0*/  SHF.L.U32 R47, R66, 0x10, RZ ;  /* 0x00000010422f7819 */ /* 0x000fe400000006ff */
[----:B------:R-:W-:Y:S02]  /*3800*/  SHF.L.U32 R70, R70, 0x10, RZ ;  /* 0x0000001046467819 */ /* 0x000fe400000006ff */
[----:B------:R-:W-:Y:S01]  /*3810*/  SHF.L.U32 R73, R73, 0x10, RZ ;  /* 0x0000001049497819 */ /* 0x000fe200000006ff */
[----:B------:R-:W-:Y:S01]  /*3820*/  IMAD.U32 R67, R67, 0x10000, RZ ;  /* 0x0001000043437824 */ /* 0x000fe200078e00ff */
[----:B------:R-:W-:Y:S02]  /*3830*/  SHF.L.U32 R53, R74, 0x10, RZ ;  /* 0x000000104a357819 */ /* 0x000fe400000006ff */
[----:B------:R-:W-:Y:S01]  /*3840*/  SHF.L.U32 R69, R69, 0x10, RZ ;  /* 0x0000001045457819 */ /* 0x000fe200000006ff */
[----:B------:R-:W-:Y:S01]  /*3850*/  IMAD.U32 R87, R76, 0x10000, RZ ;  /* 0x000100004c577824 */ /* 0x000fe200078e00ff */
[----:B------:R-:W-:Y:S01]  /*3860*/  SHF.L.U32 R75, R75, 0x10, RZ ;  /* 0x000000104b4b7819 */ /* 0x000fe200000006ff */
[----:B0-----:R-:W0:Y:S01]  /*3870*/  @!P1 LDC R42, c[0x0][0x10] ;  /* 0x00000400ff2a9b82 */ /* 0x001e220000000800 */
[----:B------:R-:W-:-:S02]  /*3880*/  @!P1 LOP3.LUT R43, R20, 0x7fffffe0, RZ, 0xc0, !PT ;  /* 0x7fffffe0142b9812 */ /* 0x000fc400078ec0ff */
[----:B------:R-:W-:-:S05]  /*3890*/  SHF.L.U32 R89, R77, 0x10, RZ ;  /* 0x000000104d597819 */ /* 0x000fca00000006ff */
[----:B------:R-:W1:Y:S01]  /*38a0*/  S2UR UR7, SR_CgaCtaId ;  /* 0x00000000000779c3 */ /* 0x000e620000008800 */
[----:B------:R-:W-:Y:S02]  /*38b0*/  @!P1 LOP3.LUT R45, R20, 0x1f, RZ, 0xc0, !PT ;  /* 0x0000001f142d9812 */ /* 0x000fe400078ec0ff */
[----:B------:R-:W-:Y:S01]  /*38c0*/  SHF.L.U32 R21, R21, 0x3, RZ ;  /* 0x0000000315157819 */ /* 0x000fe200000006ff */
[----:B------:R-:W-:Y:S01]  /*38d0*/  UMOV UR5, 0x400 ;  /* 0x0000040000057882 */ /* 0x000fe20000000000 */
[----:B------:R-:W-:Y:S01]  /*38e0*/  SHF.L.U32 R79, R79, 0x10, RZ ;  /* 0x000000104f4f7819 */ /* 0x000fe200000006ff */
[----:B------:R-:W-:Y:S01]  /*38f0*/  IMAD.U32 R78, R78, 0x10000, RZ ;  /* 0x000100004e4e7824 */ /* 0x000fe200078e00ff */
[----:B------:R-:W-:Y:S01]  /*3900*/  SHF.L.U32 R80, R80, 0x10, RZ ;  /* 0x0000001050507819 */ /* 0x000fe200000006ff */
[----:B------:R-:W2:Y:S01]  /*3910*/  @!P1 LDC.64 R40, c[0x0][0x260] ;  /* 0x00009800ff289b82 */ /* 0x000ea20000000a00 */
[----:B------:R-:W-:Y:S01]  /*3920*/  SHF.L.U32 R81, R81, 0x10, RZ ;  /* 0x0000001051517819 */ /* 0x000fe200000006ff */
[----:B------:R-:W-:Y:S01]  /*3930*/  IMAD.U32 R82, R82, 0x10000, RZ ;  /* 0x0001000052527824 */ /* 0x000fe200078e00ff */
[----:B------:R-:W-:Y:S01]  /*3940*/  SHF.L.U32 R83, R83, 0x10, RZ ;  /* 0x0000001053537819 */ /* 0x000fe200000006ff */
[----:B------:R-:W-:Y:S01]  /*3950*/  ULDC.64 UR12, c[0x0][0x210] ;  /* 0x00008400000c7ab9 */ /* 0x000fe20000000a00 */
[----:B0-----:R-:W-:-:S05]  /*3960*/  @!P1 IMAD R42, R42, UR4, R23 ;  /* 0x000000042a2a9c24 */ /* 0x001fca000f8e0217 */
[----:B------:R-:W-:-:S05]  /*3970*/  @!P1 LEA R42, R42, R43, 0x8 ;  /* 0x0000002b2a2a9211 */ /* 0x000fca00078e40ff */
[----:B------:R-:W-:-:S05]  /*3980*/  @!P1 IMAD.IADD R42, R42, 0x1, R45 ;  /* 0x000000012a2a9824 */ /* 0x000fca00078e022d */
[----:B------:R-:W-:-:S05]  /*3990*/  @!P1 SHF.L.U32 R43, R42, 0x1, RZ ;  /* 0x000000012a2b9819 */ /* 0x000fca00000006ff */
[----:B--2---:R-:W-:-:S06]  /*39a0*/  @!P1 IMAD.WIDE.U32 R40, R43, 0x4, R40 ;  /* 0x000000042b289825 */ /* 0x004fcc00078e0028 */
[----:B------:R-:W2:Y:S01]  /*39b0*/  @!P1 LDG.E.64 R40, desc[UR8][R40.64] ;  /* 0x0000000828289981 */ /* 0x000ea2000c1e1b00 */
[----:B------:R-:W-:Y:S01]  /*39c0*/  CS2R R42, SRZ ;  /* 0x00000000002a7805 */ /* 0x000fe2000001ff00 */
[C---:B------:R-:W-:Y:S01]  /*39d0*/  FADD.FTZ R47, -R64.reuse, R47 ;  /* 0x0000002f402f7221 */ /* 0x040fe20000010100 */
[C---:B------:R-:W-:Y:S01]  /*39e0*/  FADD.FTZ R67, -R64.reuse, R67 ;  /* 0x0000004340437221 */ /* 0x040fe20000010100 */
[C---:B------:R-:W-:Y:S01]  /*39f0*/  FADD.FTZ R55, -R64.reuse, R53 ;  /* 0x0000003540377221 */ /* 0x040fe20000010100 */
[C---:B------:R-:W-:Y:S01]  /*3a00*/  FADD.FTZ R87, -R64.reuse, R87 ;  /* 0x0000005740577221 */ /* 0x040fe20000010100 */
[----:B------:R-:W-:Y:S01]  /*3a10*/  FADD.FTZ R89, -R64, R89 ;  /* 0x0000005940597221 */ /* 0x000fe20000010100 */
[----:B------:R-:W-:Y:S01]  /*3a20*/  FMUL.FTZ R46, R24, R67 ;  /* 0x00000043182e7220 */ /* 0x000fe20000410000 */
[----:B------:R-:W-:Y:S01]  /*3a30*/  FADD.FTZ R67, -R64, R75 ;  /* 0x0000004b40437221 */ /* 0x000fe20000010100 */
[----:B------:R-:W-:Y:S01]  /*3a40*/  UIADD3 UR5, UR5, 0x5280, URZ ;  /* 0x0000528005057890 */ /* 0x000fe2000fffe03f */
[----:B------:R-:W-:Y:S01]  /*3a50*/  SHF.L.U32 R84, R84, 0x10, RZ ;  /* 0x0000001054547819 */ /* 0x000fe200000006ff */
[----:B------:R-:W-:Y:S01]  /*3a60*/  ULOP3.LUT UR4, UR4, 0x1, URZ, 0x3c, !UPT ;  /* 0x0000000104047892 */ /* 0x000fe2000f8e3c3f */
[----:B------:R-:W-:Y:S01]  /*3a70*/  SHF.L.U32 R85, R85, 0x10, RZ ;  /* 0x0000001055557819 */ /* 0x000fe200000006ff */
[----:B-1----:R-:W-:Y:S01]  /*3a80*/  ULEA UR5, UR7, UR5, 0x18 ;  /* 0x0000000507057291 */ /* 0x002fe2000f8ec03f */
[----:B--2---:R-:W-:Y:S01]  /*3a90*/  @!P1 FADD.FTZ R43, RZ, R40 ;  /* 0x00000028ff2b9221 */ /* 0x004fe20000010000 */
[----:B------:R-:W-:Y:S01]  /*3aa0*/  @!P1 FADD.FTZ R42, RZ, R41 ;  /* 0x00000029ff2a9221 */ /* 0x000fe20000010000 */
[----:B------:R-:W-:-:S03]  /*3ab0*/  LOP3.LUT P1, RZ, R20, 0xffffff1f, RZ, 0xc0, !PT ;  /* 0xffffff1f14ff7812 */ /* 0x000fc6000782c0ff */
[----:B------:R-:W0:Y:S04]  /*3ac0*/  SHFL.BFLY PT, R44, R43, 0x10, 0x1f ;  /* 0x0e001f002b2c7f89 */ /* 0x000e2800000e0000 */
[----:B------:R-:W1:Y:S01]  /*3ad0*/  SHFL.BFLY PT, R45, R42, 0x10, 0x1f ;  /* 0x0e001f002a2d7f89 */ /* 0x000e6200000e0000 */
[----:B0-----:R-:W-:Y:S01]  /*3ae0*/  FADD.FTZ R50, R44, R43 ;  /* 0x0000002b2c327221 */ /* 0x001fe20000010000 */
[----:B------:R-:W-:Y:S01]  /*3af0*/  SHF.L.U32 R43, R72, 0x10, RZ ;  /* 0x00000010482b7819 */ /* 0x000fe200000006ff */
[----:B------:R-:W-:Y:S01]  /*3b00*/  FMUL.FTZ R44, R24, R47 ;  /* 0x0000002f182c7220 */ /* 0x000fe20000410000 */
[----:B------:R-:W-:Y:S02]  /*3b10*/  IMAD.U32 R72, R71, 0x10000, RZ ;  /* 0x0001000047487824 */ /* 0x000fe400078e00ff */
[----:B-1----:R-:W-:Y:S01]  /*3b20*/  FADD.FTZ R52, R45, R42 ;  /* 0x0000002a2d347221 */ /* 0x002fe20000010000 */
[----:B------:R-:W0:Y:S01]  /*3b30*/  SHFL.BFLY PT, R51, R50, 0x8, 0x1f ;  /* 0x0d001f0032337f89 */ /* 0x000e2200000e0000 */
[----:B------:R-:W-:Y:S01]  /*3b40*/  SHF.L.U32 R45, R68, 0x10, RZ ;  /* 0x00000010442d7819 */ /* 0x000fe200000006ff */
[----:B------:R-:W-:Y:S01]  /*3b50*/  FADD.FTZ R43, -R64, R43 ;  /* 0x0000002b402b7221 */ /* 0x000fe20000010100 */
[----:B------:R-:W-:Y:S01]  /*3b60*/  FFMA.FTZ R49, R46, R69, R72 ;  /* 0x000000452e317223 */ /* 0x000fe20000010048 */
[----:B------:R-:W1:Y:S02]  /*3b70*/  SHFL.BFLY PT, R41, R52, 0x8, 0x1f ;  /* 0x0d001f0034297f89 */ /* 0x000e6400000e0000 */
[----:B------:R-:W-:Y:S01]  /*3b80*/  FFMA.FTZ R47, R44, R45, R70 ;  /* 0x0000002d2c2f7223 */ /* 0x000fe20000010046 */
[----:B------:R-:W-:Y:S01]  /*3b90*/  FMUL.FTZ R48, R24, R43 ;  /* 0x0000002b18307220 */ /* 0x000fe20000410000 */
[----:B------:R-:W-:Y:S01]  /*3ba0*/  FADD.FTZ R43, -R64, R73 ;  /* 0x00000049402b7221 */ /* 0x000fe20000010100 */
[----:B------:R-:W-:Y:S01]  /*3bb0*/  FMUL.FTZ R54, R49, -1.4426950216293334961 ;  /* 0xbfb8aa3b31367820 */ /* 0x000fe20000410000 */
[----:B------:R-:W-:Y:S01]  /*3bc0*/  FMUL.FTZ R42, R47, -1.4426950216293334961 ;  /* 0xbfb8aa3b2f2a7820 */ /* 0x000fe20000410000 */
[----:B------:R-:W-:-:S02]  /*3bd0*/  FMUL.FTZ R64, R24, R89 ;  /* 0x0000005918407220 */ /* 0x000fc40000410000 */
[----:B------:R2:W-:Y:S08]  /*3be0*/  MUFU.EX2 R73, R54 ;  /* 0x0000003600497308 */ /* 0x0005f00000000800 */
[----:B------:R3:W4:Y:S01]  /*3bf0*/  MUFU.EX2 R71, R42 ;  /* 0x0000002a00477308 */ /* 0x0007220000000800 */
[----:B--2---:R-:W-:Y:S01]  /*3c00*/  FMUL.FTZ R54, R24, R67 ;  /* 0x0000004318367220 */ /* 0x004fe20000410000 */
[----:B0-----:R-:W-:Y:S01]  /*3c10*/  FADD.FTZ R40, R50, R51 ;  /* 0x0000003332287221 */ /* 0x001fe20000010000 */
[----:B------:R-:W-:Y:S01]  /*3c20*/  FMUL.FTZ R50, R24, R43 ;  /* 0x0000002b18327220 */ /* 0x000fe20000410000 */
[----:B------:R-:W-:Y:S01]  /*3c30*/  FFMA.FTZ R51, R45, R48, R70 ;  /* 0x000000302d337223 */ /* 0x000fe20000010046 */
[C-C-:B------:R-:W-:Y:S01]  /*3c40*/  FFMA.FTZ R67, R69.reuse, R54, R72.reuse ;  /* 0x0000003645437223 */ /* 0x140fe20000010048 */
[----:B-1----:R-:W-:Y:S01]  /*3c50*/  FADD.FTZ R41, R52, R41 ;  /* 0x0000002934297221 */ /* 0x002fe20000010000 */
[----:B------:R-:W0:Y:S01]  /*3c60*/  SHFL.BFLY PT, R43, R40, 0x4, 0x1f ;  /* 0x0c801f00282b7f89 */ /* 0x000e2200000e0000 */
[----:B------:R-:W-:Y:S01]  /*3c70*/  FMUL.FTZ R52, R24, R55 ;  /* 0x0000003718347220 */ /* 0x000fe20000410000 */
[----:B------:R-:W-:Y:S01]  /*3c80*/  FFMA.FTZ R53, R69, R50, R72 ;  /* 0x0000003245357223 */ /* 0x000fe20000010048 */
[----:B------:R-:W-:Y:S01]  /*3c90*/  FMUL.FTZ R66, R51, -1.4426950216293334961 ;  /* 0xbfb8aa3b33427820 */ /* 0x000fe20000410000 */
[----:B---3--:R-:W1:Y:S01]  /*3ca0*/  SHFL.BFLY PT, R42, R41, 0x4, 0x1f ;  /* 0x0c801f00292a7f89 */ /* 0x008e6200000e0000 */
[----:B------:R-:W-:Y:S01]  /*3cb0*/  FFMA.FTZ R55, R45, R52, R70 ;  /* 0x000000342d377223 */ /* 0x000fe20000010046 */
[----:B------:R-:W-:Y:S01]  /*3cc0*/  FMUL.FTZ R68, R53, -1.4426950216293334961 ;  /* 0xbfb8aa3b35447820 */ /* 0x000fe20000410000 */
[----:B------:R2:W3:Y:S01]  /*3cd0*/  MUFU.EX2 R74, R66 ;  /* 0x00000042004a7308 */ /* 0x0004e20000000800 */
[----:B------:R-:W-:Y:S01]  /*3ce0*/  FMUL.FTZ R77, R67, -1.4426950216293334961 ;  /* 0xbfb8aa3b434d7820 */ /* 0x000fe20000410000 */
[----:B------:R-:W-:Y:S01]  /*3cf0*/  FMUL.FTZ R76, R55, -1.4426950216293334961 ;  /* 0xbfb8aa3b374c7820 */ /* 0x000fe20000410000 */
[----:B----4-:R-:W-:-:S05]  /*3d00*/  FADD.FTZ R71, R71, 1 ;  /* 0x3f80000047477421 */ /* 0x010fca0000010000 */
[----:B------:R4:W5:Y:S01]  /*3d10*/  MUFU.EX2 R75, R68 ;  /* 0x00000044004b7308 */ /* 0x0009620000000800 */
[----:B--2---:R-:W-:-:S07]  /*3d20*/  FMUL.FTZ R66, R24, R87 ;  /* 0x0000005718427220 */ /* 0x004fce0000410000 */
[----:B------:R-:W2:Y:S01]  /*3d30*/  MUFU.EX2 R76, R76 ;  /* 0x0000004c004c7308 */ /* 0x000ea20000000800 */
[----:B0-----:R-:W-:Y:S01]  /*3d40*/  FADD.FTZ R43, R40, R43 ;  /* 0x0000002b282b7221 */ /* 0x001fe20000010000 */
[----:B----4-:R-:W-:Y:S01]  /*3d50*/  FFMA.FTZ R68, R45, R66, R70 ;  /* 0x000000422d447223 */ /* 0x010fe20000010046 */
[----:B------:R-:W-:Y:S01]  /*3d60*/  FFMA.FTZ R70, R69, R64, R72 ;  /* 0x0000004045467223 */ /* 0x000fe20000010048 */
[----:B------:R-:W-:Y:S01]  /*3d70*/  FADD.FTZ R72, R73, 1 ;  /* 0x3f80000049487421 */ /* 0x000fe20000010000 */
[----:B-1----:R-:W-:Y:S01]  /*3d80*/  FADD.FTZ R42, R41, R42 ;  /* 0x0000002a292a7221 */ /* 0x002fe20000010000 */
[----:B------:R-:W0:Y:S01]  /*3d90*/  SHFL.BFLY PT, R40, R43, 0x2, 0x1f ;  /* 0x0c401f002b287f89 */ /* 0x000e2200000e0000 */
[----:B---3--:R-:W-:Y:S01]  /*3da0*/  FADD.FTZ R73, R74, 1 ;  /* 0x3f8000004a497421 */ /* 0x008fe20000010000 */
[----:B------:R-:W-:Y:S01]  /*3db0*/  FMUL.FTZ R86, R68, -1.4426950216293334961 ;  /* 0xbfb8aa3b44567820 */ /* 0x000fe20000410000 */
[----:B-----5:R-:W-:Y:S01]  /*3dc0*/  FADD.FTZ R74, R75, 1 ;  /* 0x3f8000004b4a7421 */ /* 0x020fe20000010000 */
[----:B------:R-:W1:Y:S01]  /*3dd0*/  SHFL.BFLY PT, R41, R42, 0x2, 0x1f ;  /* 0x0c401f002a297f89 */ /* 0x000e6200000e0000 */
[----:B------:R-:W-:Y:S01]  /*3de0*/  FMUL.FTZ R87, R70, -1.4426950216293334961 ;  /* 0xbfb8aa3b46577820 */ /* 0x000fe20000410000 */
[----:B------:R-:W3:Y:S01]  /*3df0*/  MUFU.EX2 R77, R77 ;  /* 0x0000004d004d7308 */ /* 0x000ee20000000800 */
[----:B--2---:R-:W-:Y:S01]  /*3e00*/  FADD.FTZ R75, R76, 1 ;  /* 0x3f8000004c4b7421 */ /* 0x004fe20000010000 */
[----:B------:R-:W-:-:S06]  /*3e10*/  LOP3.LUT R76, R21, 0x8, RZ, 0xc0, !PT ;  /* 0x00000008154c7812 */ /* 0x000fcc00078ec0ff */
[----:B------:R-:W2:Y:S01]  /*3e20*/  MUFU.EX2 R88, R87 ;  /* 0x0000005700587308 */ /* 0x000ea20000000800 */
[----:B------:R-:W-:Y:S02]  /*3e30*/  IADD3 R21, -R76, R9, RZ ;  /* 0x000000094c157210 */ /* 0x000fe40007ffe1ff */
[----:B------:R-:W-:Y:S02]  /*3e40*/  @!P1 SHF.R.U32.HI R9, RZ, 0x2, R20 ;  /* 0x00000002ff099819 */ /* 0x000fe40000011614 */
[----:B------:R-:W-:Y:S02]  /*3e50*/  LEA R21, R21, UR5, 0x3 ;  /* 0x0000000515157c11 */ /* 0x000fe4000f8e18ff */
[----:B------:R-:W-:Y:S01]  /*3e60*/  @!P1 LOP3.LUT R9, R9, 0x3ffffff8, RZ, 0xc0, !PT ;  /* 0x3ffffff809099812 */ /* 0x000fe200078ec0ff */
[----:B------:R-:W4:Y:S01]  /*3e70*/  MUFU.EX2 R86, R86 ;  /* 0x0000005600567308 */ /* 0x000f220000000800 */
[----:B0-----:R-:W-:Y:S01]  /*3e80*/  FADD.FTZ R40, R43, R40 ;  /* 0x000000282b287221 */ /* 0x001fe20000010000 */
[----:B---3--:R-:W-:Y:S01]  /*3e90*/  FADD.FTZ R77, R77, 1 ;  /* 0x3f8000004d4d7421 */ /* 0x008fe20000010000 */
[----:B-1----:R-:W-:-:S03]  /*3ea0*/  FADD.FTZ R41, R42, R41 ;  /* 0x000000292a297221 */ /* 0x002fc60000010000 */
[----:B------:R-:W0:Y:S02]  /*3eb0*/  SHFL.BFLY PT, R43, R40, 0x1, 0x1f ;  /* 0x0c201f00282b7f89 */ /* 0x000e2400000e0000 */
[----:B------:R-:W-:Y:S01]  /*3ec0*/  MUFU.RCP R72, R72 ;  /* 0x0000004800487308 */ /* 0x000fe20000001000 */
[----:B--2---:R-:W-:Y:S01]  /*3ed0*/  FADD.FTZ R89, R88, 1 ;  /* 0x3f80000058597421 */ /* 0x004fe20000010000 */
[----:B------:R-:W1:Y:S06]  /*3ee0*/  SHFL.BFLY PT, R42, R41, 0x1, 0x1f ;  /* 0x0c201f00292a7f89 */ /* 0x000e6c00000e0000 */
[----:B------:R-:W2:Y:S01]  /*3ef0*/  MUFU.RCP R71, R71 ;  /* 0x0000004700477308 */ /* 0x000ea20000001000 */
[----:B----4-:R-:W-:-:S07]  /*3f00*/  FADD.FTZ R86, R86, 1 ;  /* 0x3f80000056567421 */ /* 0x010fce0000010000 */
[----:B------:R-:W3:Y:S01]  /*3f10*/  MUFU.RCP R73, R73 ;  /* 0x0000004900497308 */ /* 0x000ee20000001000 */
[----:B0-----:R-:W-:-:S07]  /*3f20*/  FADD.FTZ R40, R40, R43 ;  /* 0x0000002b28287221 */ /* 0x001fce0000010000 */
[----:B------:R-:W0:Y:S01]  /*3f30*/  MUFU.RCP R74, R74 ;  /* 0x0000004a004a7308 */ /* 0x000e220000001000 */
[----:B--2---:R-:W-:Y:S01]  /*3f40*/  FADD.FTZ R76, -R71, 1 ;  /* 0x3f800000474c7421 */ /* 0x004fe20000010100 */
[----:B-1----:R-:W-:Y:S01]  /*3f50*/  FADD.FTZ R41, R41, R42 ;  /* 0x0000002a29297221 */ /* 0x002fe20000010000 */
[----:B------:R-:W-:Y:S02]  /*3f60*/  @!P1 FMUL.FTZ R40, R40, 3.2552085031056776643e-05 ;  /* 0x3808888928289820 */ /* 0x000fe40000410000 */
[----:B------:R-:W-:Y:S01]  /*3f70*/  FFMA.FTZ R76, R47, R76, 1 ;  /* 0x3f8000002f4c7423 */ /* 0x000fe2000001004c */
[----:B------:R-:W-:Y:S02]  /*3f80*/  @!P1 FMUL.FTZ R41, R41, 3.2552085031056776643e-05 ;  /* 0x3808888929299820 */ /* 0x000fe40000410000 */
[----:B------:R-:W1:Y:S01]  /*3f90*/  MUFU.RCP R75, R75 ;  /* 0x0000004b004b7308 */ /* 0x000e620000001000 */
[----:B---3--:R-:W-:Y:S01]  /*3fa0*/  FADD.FTZ R88, -R73, 1 ;  /* 0x3f80000049587421 */ /* 0x008fe20000010100 */
[----:B------:R-:W-:Y:S01]  /*3fb0*/  FMUL.FTZ R71, R71, R76 ;  /* 0x0000004c47477220 */ /* 0x000fe20000410000 */
[----:B------:R1:W-:Y:S02]  /*3fc0*/  @!P1 STS.64 [R9+UR5], R40 ;  /* 0x0000002809009988 */ /* 0x0003e40008000a05 */
[----:B------:R-:W-:Y:S01]  /*3fd0*/  FFMA.FTZ R88, R51, R88, 1 ;  /* 0x3f80000033587423 */ /* 0x000fe20000010058 */
[----:B------:R-:W-:Y:S01]  /*3fe0*/  FMUL.FTZ R71, R78, R71 ;  /* 0x000000474e477220 */ /* 0x000fe20000410000 */
[----:B------:R-:W-:Y:S01]  /*3ff0*/  BAR.SYNC.DEFER_BLOCKING 0x0 ;  /* 0x0000000000007b1d */ /* 0x000fe20000010000 */
[----:B0-----:R-:W-:Y:S01]  /*4000*/  FADD.FTZ R90, -R74, 1 ;  /* 0x3f8000004a5a7421 */ /* 0x001fe20000010100 */
[----:B------:R-:W-:-:S04]  /*4010*/  FMUL.FTZ R73, R73, R88 ;  /* 0x0000005849497220 */ /* 0x000fc80000410000 */
[----:B------:R0:W2:Y:S01]  /*4020*/  MUFU.RCP R87, R86 ;  /* 0x0000005600577308 */ /* 0x0000a20000001000 */
[----:B------:R-:W-:Y:S01]  /*4030*/  FFMA.FTZ R53, R53, R90, 1 ;  /* 0x3f80000035357423 */ /* 0x000fe2000001005a */
[----:B------:R-:W-:Y:S01]  /*4040*/  FMUL.FTZ R73, R80, R73 ;  /* 0x0000004950497220 */ /* 0x000fe20000410000 */
[----:B-1----:R-:W-:Y:S02]  /*4050*/  FADD.FTZ R40, -R75, 1 ;  /* 0x3f8000004b287421 */ /* 0x002fe40000010100 */
[----:B------:R-:W-:-:S03]  /*4060*/  FMUL.FTZ R74, R74, R53 ;  /* 0x000000354a4a7220 */ /* 0x000fc60000410000 */
[----:B------:R-:W1:Y:S01]  /*4070*/  MUFU.RCP R89, R89 ;  /* 0x0000005900597308 */ /* 0x000e620000001000 */
[C---:B0-----:R-:W-:Y:S01]  /*4080*/  FADD.FTZ R86, -R72.reuse, 1 ;  /* 0x3f80000048567421 */ /* 0x041fe20000010100 */
[----:B------:R-:W-:Y:S01]  /*4090*/  FFMA.FTZ R40, R55, R40, 1 ;  /* 0x3f80000037287423 */ /* 0x000fe20000010028 */
[----:B------:R-:W-:Y:S02]  /*40a0*/  FMUL.FTZ R81, R81, R74 ;  /* 0x0000004a51517220 */ /* 0x000fe40000410000 */
[----:B------:R-:W-:Y:S01]  /*40b0*/  FFMA.FTZ R49, R49, R86, 1 ;  /* 0x3f80000031317423 */ /* 0x000fe20000010056 */
[----:B------:R-:W-:Y:S02]  /*40c0*/  FMUL.FTZ R75, R75, R40 ;  /* 0x000000284b4b7220 */ /* 0x000fe40000410000 */
[----:B------:R-:W0:Y:S01]  /*40d0*/  MUFU.RCP R77, R77 ;  /* 0x0000004d004d7308 */ /* 0x000e220000001000 */
[----:B------:R-:W-:Y:S01]  /*40e0*/  FMUL.FTZ R72, R72, R49 ;  /* 0x0000003148487220 */ /* 0x000fe20000410000 */
[----:B------:R1:W3:Y:S01]  /*40f0*/  LDS.64 R42, [R21] ;  /* 0x00000000152a7984 */ /* 0x0002e20000000a00 */
[----:B--2---:R-:W-:Y:S01]  /*4100*/  FADD.FTZ R9, -R87, 1 ;  /* 0x3f80000057097421 */ /* 0x004fe20000010100 */
[----:B------:R-:W-:Y:S01]  /*4110*/  FMUL.FTZ R75, R82, R75 ;  /* 0x0000004b524b7220 */ /* 0x000fe20000410000 */
[----:B------:R-:W-:-:S02]  /*4120*/  FMUL.FTZ R72, R79, R72 ;  /* 0x000000484f487220 */ /* 0x000fc40000410000 */
[----:B------:R-:W-:Y:S01]  /*4130*/  FFMA.FTZ R68, R68, R9, 1 ;  /* 0x3f80000044447423 */ /* 0x000fe20000010009 */
[----:B-1----:R-:W-:-:S03]  /*4140*/  FADD.FTZ R21, -R89, 1 ;  /* 0x3f80000059157421 */ /* 0x002fc60000010100 */
[----:B------:R-:W-:Y:S01]  /*4150*/  FMUL.FTZ R87, R87, R68 ;  /* 0x0000004457577220 */ /* 0x000fe20000410000 */
[----:B------:R-:W-:-:S03]  /*4160*/  FFMA.FTZ R70, R70, R21, 1 ;  /* 0x3f80000046467423 */ /* 0x000fc60000010015 */
[----:B------:R-:W-:Y:S01]  /*4170*/  FMUL.FTZ R87, R84, R87 ;  /* 0x0000005754577220 */ /* 0x000fe20000410000 */
[----:B0-----:R-:W-:Y:S01]  /*4180*/  FADD.FTZ R86, -R77, 1 ;  /* 0x3f8000004d567421 */ /* 0x001fe20000010100 */
[----:B------:R-:W-:-:S03]  /*4190*/  FMUL.FTZ R70, R89, R70 ;  /* 0x0000004659467220 */ /* 0x000fc60000410000 */
[----:B------:R-:W-:Y:S01]  /*41a0*/  FFMA.FTZ R86, R67, R86, 1 ;  /* 0x3f80000043567423 */ /* 0x000fe20000010056 */
[----:B------:R-:W-:-:S03]  /*41b0*/  FMUL.FTZ R85, R85, R70 ;  /* 0x0000004655557220 */ /* 0x000fc60000410000 */
[----:B------:R-:W-:-:S04]  /*41c0*/  FMUL.FTZ R86, R77, R86 ;  /* 0x000000564d567220 */ /* 0x000fc80000410000 */
[----:B------:R-:W-:Y:S01]  /*41d0*/  FMUL.FTZ R83, R83, R86 ;  /* 0x0000005653537220 */ /* 0x000fe20000410000 */
[--C-:B---3--:R-:W-:Y:S01]  /*41e0*/  FFMA.FTZ R36, R25, R36, -R42.reuse ;  /* 0x0000002419247223 */ /* 0x108fe2000001082a */
[--C-:B------:R-:W-:Y:S01]  /*41f0*/  FFMA.FTZ R21, R69, R72, -R42.reuse ;  /* 0x0000004845157223 */ /* 0x100fe2000001082a */
[C-C-:B------:R-:W-:Y:S01]  /*4200*/  FFMA.FTZ R40, R94.reuse, R29, -R42.reuse ;  /* 0x0000001d5e287223 */ /* 0x140fe2000001082a */
[C-C-:B------:R-:W-:Y:S01]  /*4210*/  FFMA.FTZ R35, R94.reuse, R35, -R42.reuse ;  /* 0x000000235e237223 */ /* 0x140fe2000001082a */
[----:B------:R-:W-:Y:S01]  /*4220*/  FFMA.FTZ R68, R45, R71, -R42 ;  /* 0x000000472d447223 */ /* 0x000fe2000001082a */
[----:B------:R-:W-:Y:S01]  /*4230*/  FFMA.FTZ R27, R27, -R43, R36 ;  /* 0x8000002b1b1b7223 */ /* 0x000fe20000010024 */
[----:B------:R-:W-:Y:S01]  /*4240*/  FFMA.FTZ R21, -R43, R46, R21 ;  /* 0x0000002e2b157223 */ /* 0x000fe20000010115 */
[--C-:B------:R-:W-:Y:S01]  /*4250*/  FFMA.FTZ R31, R94, R31, -R42.reuse ;  /* 0x0000001f5e1f7223 */ /* 0x100fe2000001082a */
[--C-:B------:R-:W-:Y:S01]  /*4260*/  FFMA.FTZ R33, R25, R33, -R42.reuse ;  /* 0x0000002119217223 */ /* 0x100fe2000001082a */
[----:B------:R-:W-:Y:S01]  /*4270*/  FFMA.FTZ R73, R45, R73, -R42 ;  /* 0x000000492d497223 */ /* 0x000fe2000001082a */
[-C--:B------:R-:W-:Y:S01]  /*4280*/  FFMA.FTZ R95, R95, -R43.reuse, R40 ;  /* 0x8000002b5f5f7223 */ /* 0x080fe20000010028 */
[----:B------:R-:W-:Y:S01]  /*4290*/  FFMA.FTZ R9, -R43, R44, R68 ;  /* 0x0000002c2b097223 */ /* 0x000fe20000010144 */
[----:B------:R-:W-:Y:S01]  /*42a0*/  FFMA.FTZ R35, R30, -R43, R35 ;  /* 0x8000002b1e237223 */ /* 0x000fe20000010023 */
[C---:B------:R-:W-:Y:S01]  /*42b0*/  FMUL.FTZ R27, R24.reuse, R27 ;  /* 0x0000001b181b7220 */ /* 0x040fe20000410000 */
[----:B------:R-:W-:Y:S01]  /*42c0*/  FMUL.FTZ R30, R24, R21 ;  /* 0x00000015181e7220 */ /* 0x000fe20000410000 */
[--C-:B------:R-:W-:Y:S01]  /*42d0*/  FFMA.FTZ R81, R69, R81, -R42.reuse ;  /* 0x0000005145517223 */ /* 0x100fe2000001082a */
[-C--:B------:R-:W-:Y:S01]  /*42e0*/  FFMA.FTZ R31, R26, -R43.reuse, R31 ;  /* 0x8000002b1a1f7223 */ /* 0x080fe2000001001f */
[----:B------:R-:W-:Y:S01]  /*42f0*/  FFMA.FTZ R33, R28, -R43, R33 ;  /* 0x8000002b1c217223 */ /* 0x000fe20000010021 */
[----:B------:R-:W-:Y:S01]  /*4300*/  IADD3 R26, P1, R7, UR12, RZ ;  /* 0x0000000c071a7c10 */ /* 0x000fe2000ff3e0ff */
[C---:B------:R-:W-:Y:S01]  /*4310*/  FFMA.FTZ R73, -R43.reuse, R48, R73 ;  /* 0x000000302b497223 */ /* 0x040fe20000010149 */
[C---:B------:R-:W-:Y:S01]  /*4320*/  FMUL.FTZ R95, R24.reuse, R95 ;  /* 0x0000005f185f7220 */ /* 0x040fe20000410000 */
[----:B------:R-:W-:Y:S01]  /*4330*/  FMUL.FTZ R28, R24, R9 ;  /* 0x00000009181c7220 */ /* 0x000fe20000410000 */
[----:B------:R-:W-:Y:S01]  /*4340*/  FFMA.FTZ R81, -R43, R50, R81 ;  /* 0x000000322b517223 */ /* 0x000fe20000010151 */
[----:B------:R-:W-:Y:S01]  /*4350*/  F2FP.BF16.F32.PACK_AB R7, R30, R27 ;  /* 0x0000001b1e07723e */ /* 0x000fe200000010ff */
[--C-:B------:R-:W-:Y:S01]  /*4360*/  FFMA.FTZ R75, R45, R75, -R42.reuse ;  /* 0x0000004b2d4b7223 */ /* 0x100fe2000001082a */
[----:B------:R-:W-:Y:S01]  /*4370*/  IADD3.X R27, R8, UR13, RZ, P1, !PT ;  /* 0x0000000d081b7c10 */ /* 0x000fe20008ffe4ff */
[--C-:B------:R-:W-:Y:S01]  /*4380*/  FFMA.FTZ R37, R25, R37, -R42.reuse ;  /* 0x0000002519257223 */ /* 0x100fe2000001082a */
[--C-:B------:R-:W-:Y:S01]  /*4390*/  FFMA.FTZ R83, R69, R83, -R42.reuse ;  /* 0x0000005345537223 */ /* 0x100fe2000001082a */
[C---:B------:R-:W-:Y:S01]  /*43a0*/  FMUL.FTZ R31, R24.reuse, R31 ;  /* 0x0000001f181f7220 */ /* 0x040fe20000410000 */
[----:B------:R-:W-:Y:S01]  /*43b0*/  FMUL.FTZ R8, R24, R73 ;  /* 0x0000004918087220 */ /* 0x000fe20000410000 */
[----:B------:R-:W-:Y:S01]  /*43c0*/  F2FP.BF16.F32.PACK_AB R95, R28, R95 ;  /* 0x0000005f1c5f723e */ /* 0x000fe200000010ff */
[C---:B------:R-:W-:Y:S01]  /*43d0*/  FMUL.FTZ R33, R24.reuse, R33 ;  /* 0x0000002118217220 */ /* 0x040fe20000410000 */
[----:B------:R-:W-:Y:S01]  /*43e0*/  FMUL.FTZ R28, R24, R81 ;  /* 0x00000051181c7220 */ /* 0x000fe20000410000 */
[C---:B------:R-:W-:Y:S01]  /*43f0*/  FFMA.FTZ R75, -R43.reuse, R52, R75 ;  /* 0x000000342b4b7223 */ /* 0x040fe2000001014b */
[----:B------:R-:W-:Y:S01]  /*4400*/  FFMA.FTZ R37, R32, -R43, R37 ;  /* 0x8000002b20257223 */ /* 0x000fe20000010025 */
[----:B------:R-:W-:Y:S01]  /*4410*/  FFMA.FTZ R83, -R43, R54, R83 ;  /* 0x000000362b537223 */ /* 0x000fe20000010153 */
[----:B------:R-:W-:Y:S01]  /*4420*/  IADD3 R6, P1, R6, UR12, RZ ;  /* 0x0000000c06067c10 */ /* 0x000fe2000ff3e0ff */
[--C-:B------:R-:W-:Y:S01]  /*4430*/  FFMA.FTZ R39, R94, R39, -R42.reuse ;  /* 0x000000275e277223 */ /* 0x100fe2000001082a */
[--C-:B------:R-:W-:Y:S01]  /*4440*/  FFMA.FTZ R87, R45, R87, -R42.reuse ;  /* 0x000000572d577223 */ /* 0x100fe2000001082a */
[--C-:B------:R-:W-:Y:S01]  /*4450*/  FFMA.FTZ R25, R25, R65, -R42.reuse ;  /* 0x0000004119197223 */ /* 0x100fe2000001082a */
[----:B------:R-:W-:Y:S01]  /*4460*/  PRMT R9, R95, 0x7632, R9 ;  /* 0x000076325f097816 */ /* 0x000fe20000000009 */
[----:B------:R-:W-:Y:S01]  /*4470*/  FFMA.FTZ R42, R69, R85, -R42 ;  /* 0x00000055452a7223 */ /* 0x000fe2000001082a */
[----:B------:R-:W-:Y:S01]  /*4480*/  F2FP.BF16.F32.PACK_AB R31, R8, R31 ;  /* 0x0000001f081f723e */ /* 0x000fe200000010ff */
[C---:B------:R-:W-:Y:S01]  /*4490*/  FMUL.FTZ R35, R24.reuse, R35 ;  /* 0x0000002318237220 */ /* 0x040fe20000410000 */
[C---:B------:R-:W-:Y:S01]  /*44a0*/  FMUL.FTZ R30, R24.reuse, R75 ;  /* 0x0000004b181e7220 */ /* 0x040fe20000410000 */
[----:B------:R0:W-:Y:S01]  /*44b0*/  STG.E.U16 desc[UR8][R26.64+0x4], R7 ;  /* 0x000004071a007986 */ /* 0x0001e2000c101508 */
[----:B------:R-:W-:Y:S01]  /*44c0*/  PRMT R8, R7, 0x7632, R8 ;  /* 0x0000763207087816 */ /* 0x000fe20000000008 */
[----:B------:R-:W-:Y:S01]  /*44d0*/  FMUL.FTZ R37, R24, R37 ;  /* 0x0000002518257220 */ /* 0x000fe20000410000 */
[----:B------:R-:W-:Y:S01]  /*44e0*/  F2FP.BF16.F32.PACK_AB R33, R28, R33 ;  /* 0x000000211c21723e */ /* 0x000fe200000010ff */
[----:B------:R-:W-:Y:S01]  /*44f0*/  FMUL.FTZ R32, R24, R83 ;  /* 0x0000005318207220 */ /* 0x000fe20000410000 */
[-C--:B------:R-:W-:Y:S01]  /*4500*/  FFMA.FTZ R39, R34, -R43.reuse, R39 ;  /* 0x8000002b22277223 */ /* 0x080fe20000010027 */
[C---:B------:R-:W-:Y:S01]  /*4510*/  FFMA.FTZ R87, -R43.reuse, R66, R87 ;  /* 0x000000422b577223 */ /* 0x040fe20000010157 */
[----:B------:R-:W-:Y:S01]  /*4520*/  FFMA.FTZ R25, R38, -R43, R25 ;  /* 0x8000002b26197223 */ /* 0x000fe20000010019 */
[----:B------:R-:W-:Y:S01]  /*4530*/  FFMA.FTZ R43, -R43, R64, R42 ;  /* 0x000000402b2b7223 */ /* 0x000fe2000001012a */
[----:B------:R1:W-:Y:S01]  /*4540*/  STG.E.U16 desc[UR8][R26.64+0x2], R9 ;  /* 0x000002091a007986 */ /* 0x0003e2000c101508 */
[----:B------:R-:W-:Y:S01]  /*4550*/  F2FP.BF16.F32.PACK_AB R35, R30, R35 ;  /* 0x000000231e23723e */ /* 0x000fe200000010ff */
[C---:B------:R-:W-:Y:S01]  /*4560*/  FMUL.FTZ R39, R24.reuse, R39 ;  /* 0x0000002718277220 */ /* 0x040fe20000410000 */
[----:B0-----:R-:W-:Y:S01]  /*4570*/  IADD3.X R7, R5, UR13, RZ, P1, !PT ;  /* 0x0000000d05077c10 */ /* 0x001fe20008ffe4ff */
[C---:B------:R-:W-:Y:S01]  /*4580*/  FMUL.FTZ R34, R24.reuse, R87 ;  /* 0x0000005718227220 */ /* 0x040fe20000410000 */
[----:B------:R-:W-:Y:S01]  /*4590*/  PRMT R5, R31, 0x7632, R5 ;  /* 0x000076321f057816 */ /* 0x000fe20000000005 */
[----:B------:R-:W-:Y:S01]  /*45a0*/  FMUL.FTZ R25, R24, R25 ;  /* 0x0000001918197220 */ /* 0x000fe20000410000 */
[----:B------:R-:W-:Y:S01]  /*45b0*/  IADD3 R4, P1, R4, UR12, RZ ;  /* 0x0000000c04047c10 */ /* 0x000fe2000ff3e0ff */
[----:B------:R-:W-:Y:S01]  /*45c0*/  STG.E.U16 desc[UR8][R26.64], R95 ;  /* 0x0000005f1a007986 */ /* 0x000fe2000c101508 */
[----:B------:R-:W-:Y:S01]  /*45d0*/  F2FP.BF16.F32.PACK_AB R37, R32, R37 ;  /* 0x000000252025723e */ /* 0x000fe200000010ff */
[----:B------:R-:W-:Y:S01]  /*45e0*/  FMUL.FTZ R24, R24, R43 ;  /* 0x0000002b18187220 */ /* 0x000fe20000410000 */
[----:B------:R-:W-:Y:S01]  /*45f0*/  F2FP.BF16.F32.PACK_AB R39, R34, R39 ;  /* 0x000000272227723e */ /* 0x000fe200000010ff */
[----:B------:R-:W-:Y:S01]  /*4600*/  STG.E.U16 desc[UR8][R26.64+0x6], R8 ;  /* 0x000006081a007986 */ /* 0x000fe2000c101508 */
[----:B-1----:R-:W-:Y:S01]  /*4610*/  PRMT R9, R33, 0x7632, R9 ;  /* 0x0000763221097816 */ /* 0x002fe20000000009 */
[----:B------:R-:W-:Y:S01]  /*4620*/  IMAD.MOV.U32 R21, RZ, RZ, R92 ;  /* 0x000000ffff157224 */ /* 0x000fe200078e005c */
[----:B------:R-:W-:Y:S01]  /*4630*/  F2FP.BF16.F32.PACK_AB R25, R24, R25 ;  /* 0x000000191819723e */ /* 0x000fe200000010ff */
[----:B------:R0:W-:Y:S04]  /*4640*/  STG.E.U16 desc[UR8][R6.64+0x2], R5 ;  /* 0x0000020506007986 */ /* 0x0001e8000c101508 */
[----:B------:R-:W-:Y:S04]  /*4650*/  STG.E.U16 desc[UR8][R6.64], R31 ;  /* 0x0000001f06007986 */ /* 0x000fe8000c101508 */
[----:B------:R-:W-:Y:S01]  /*4660*/  STG.E.U16 desc[UR8][R6.64+0x4], R33 ;  /* 0x0000042106007986 */ /* 0x000fe2000c101508 */
[----:B0-----:R-:W-:-:S03]  /*4670*/  IADD3.X R5, R3, UR13, RZ, P1, !PT ;  /* 0x0000000d03057c10 */ /* 0x001fc60008ffe4ff */
[----:B------:R0:W-:Y:S01]  /*4680*/  STG.E.U16 desc[UR8][R6.64+0x6], R9 ;  /* 0x0000060906007986 */ /* 0x0001e2000c101508 */
[----:B------:R-:W-:Y:S02]  /*4690*/  PRMT R3, R35, 0x7632, R3 ;  /* 0x0000763223037816 */ /* 0x000fe40000000003 */
[----:B------:R-:W-:Y:S01]  /*46a0*/  IADD3 R2, P1, R2, UR12, RZ ;  /* 0x0000000c02027c10 */ /* 0x000fe2000ff3e0ff */
[----:B------:R-:W-:Y:S04]  /*46b0*/  STG.E.U16 desc[UR8][R4.64], R35 ;  /* 0x0000002304007986 */ /* 0x000fe8000c101508 */
[----:B------:R1:W-:Y:S01]  /*46c0*/  STG.E.U16 desc[UR8][R4.64+0x2], R3 ;  /* 0x0000020304007986 */ /* 0x0003e2000c101508 */
[----:B0-----:R-:W-:-:S03]  /*46d0*/  PRMT R7, R37, 0x7632, R7 ;  /* 0x0000763225077816 */ /* 0x001fc60000000007 */
[----:B------:R-:W-:Y:S04]  /*46e0*/  STG.E.U16 desc[UR8][R4.64+0x4], R37 ;  /* 0x0000042504007986 */ /* 0x000fe8000c101508 */
[----:B------:R0:W-:Y:S01]  /*46f0*/  STG.E.U16 desc[UR8][R4.64+0x6], R7 ;  /* 0x0000060704007986 */ /* 0x0001e2000c101508 */
[----:B-1----:R-:W-:Y:S02]  /*4700*/  IADD3.X R3, R0, UR13, RZ, P1, !PT ;  /* 0x0000000d00037c10 */ /* 0x002fe40008ffe4ff */
[----:B------:R-:W-:-:S03]  /*4710*/  PRMT R0, R39, 0x7632, R0 ;  /* 0x0000763227007816 */ /* 0x000fc60000000000 */
[----:B------:R1:W-:Y:S01]  /*4720*/  STG.E.U16 desc[UR8][R2.64], R39 ;  /* 0x0000002702007986 */ /* 0x0003e2000c101508 */
[----:B0-----:R-:W-:-:S03]  /*4730*/  PRMT R5, R25, 0x7632, R5 ;  /* 0x0000763219057816 */ /* 0x001fc60000000005 */
[----:B------:R1:W-:Y:S04]  /*4740*/  STG.E.U16 desc[UR8][R2.64+0x2], R0 ;  /* 0x0000020002007986 */ /* 0x0003e8000c101508 */
[----:B------:R1:W-:Y:S04]  /*4750*/  STG.E.U16 desc[UR8][R2.64+0x4], R25 ;  /* 0x0000041902007986 */ /* 0x0003e8000c101508 */
[----:B------:R1:W-:Y:S01]  /*4760*/  STG.E.U16 desc[UR8][R2.64+0x6], R5 ;  /* 0x0000060502007986 */ /* 0x0003e2000c101508 */
[----:B------:R-:W-:Y:S05]  /*4770*/  @!P0 BRA `(.L_x_1189) ;  /* 0xffffffbc00748947 */ /* 0x000fea000383ffff */
.L_x_1177:
[C---:B-1----:R-:W-:Y:S02]  /*4780*/  SHF.L.U32 R0, R23.reuse, 0x4, RZ ;  /* 0x0000000417007819 */ /* 0x042fe400000006ff */
[----:B------:R-:W-:Y:S02]  /*4790*/  LOP3.LUT R23, R23, 0x1, RZ, 0xc0, !PT ;  /* 0x0000000117177812 */ /* 0x000fe400078ec0ff */
[----:B0-----:R-:W-:-:S03]  /*47a0*/  LOP3.LUT R3, R0, 0x7ffffe0, RZ, 0xc0, !PT ;  /* 0x07ffffe000037812 */ /* 0x001fc600078ec0ff */
[----:B------:R-:W-:Y:S01]  /*47b0*/  IMAD R0, R23, 0x3c0, RZ ;  /* 0x000003c017007824 */ /* 0x000fe200078e02ff */
[----:B------:R-:W-:-:S04]  /*47c0*/  IADD3 R3, R3, R22, RZ ;  /* 0x0000001603037210 */ /* 0x000fc80007ffe0ff */
[----:B------:R-:W-:Y:S01]  /*47d0*/  IADD3 R2, R0, 0x3c0, RZ ;  /* 0x000003c000027810 */ /* 0x000fe20007ffe0ff */
[----:B------:R-:W-:-:S05]  /*47e0*/  IMAD R15, R3, 0x20, R0 ;  /* 0x00000020030f7824 */ /* 0x000fca00078e0200 */
[----:B------:R-:W-:-:S13]  /*47f0*/  ISETP.GE.AND P0, PT, R15, R2, PT ;  /* 0x000000020f00720c */ /* 0x000fda0003f06270 */
[----:B------:R-:W-:Y:S05]  /*4800*/  @P0 EXIT ;  /* 0x000000000000094d */ /* 0x000fea0003800000 */
[----:B------:R-:W0:Y:S01]  /*4810*/  LDC.64 R18, c[0x0][0x258] ;  /* 0x00009600ff127b82 */ /* 0x000e220000000a00 */
[----:B------:R-:W1:Y:S01]  /*4820*/  S2R R5, SR_TID.X ;  /* 0x0000000000057919 */ /* 0x000e620000002100 */
[----:B------:R-:W-:Y:S01]  /*4830*/  MOV R17, 0xffffffff ;  /* 0xffffffff00117802 */ /* 0x000fe20000000f00 */
[----:B------:R-:W-:Y:S01]  /*4840*/  HFMA2.MMA R13, -RZ, RZ, 0, 1.78813934326171875e-06 ;  /* 0x0000001eff0d7435 */ /* 0x000fe200000001ff */
[----:B------:R-:W-:-:S04]  /*4850*/  UMOV UR4, 0x400 ;  /* 0x0000040000047882 */ /* 0x000fc80000000000 */
        /* <DEDUP_REMOVED lines=9> */
[C---:B------:R-:W-:Y:S02]  /*48f0*/  SHF.L.U32 R3, R2.reuse, 0x5, RZ ;  /* 0x0000000502037819 */ /* 0x040fe400000006ff */
[----:B------:R-:W-:-:S02]  /*4900*/  SHF.L.U64.HI R2, R2, 0x5, R7 ;  /* 0x0000000502027819 */ /* 0x000fc40000010207 */
[----:B------:R-:W-:Y:S02]  /*4910*/  IADD3 R11, P0, P1, -R3, -0x21, -R4 ;  /* 0xffffffdf030b7810 */ /* 0x000fe4000791e904 */
[----:B------:R-:W-:Y:S02]  /*4920*/  SHF.R.U32.HI R0, RZ, 0x4, R5 ;  /* 0x00000004ff007819 */ /* 0x000fe40000011605 */
[----:B------:R-:W-:Y:S02]  /*4930*/  IADD3.X R17, ~R2, -0x1, R17, P0, P1 ;  /* 0xffffffff02117810 */ /* 0x000fe400007e2511 */
[----:B------:R-:W-:Y:S02]  /*4940*/  VIADDMNMX.U32 R10, R0, R13, 0x20, !PT ;  /* 0x00000020000a7446 */ /* 0x000fe4000780000d */
[----:B------:R-:W-:Y:S01]  /*4950*/  LOP3.LUT R13, RZ, R0, RZ, 0x33, !PT ;  /* 0x00000000ff0d7212 */ /* 0x000fe200078e33ff */
[----:B------:R-:W-:Y:S01]  /*4960*/  IMAD.WIDE.U32 R6, R17, -0x77777777, RZ ;  /* 0x8888888911067825 */ /* 0x000fe200078e00ff */
[----:B------:R-:W-:-:S02]  /*4970*/  LEA R12, R4, UR4, 0x7 ;  /* 0x00000004040c7c11 */ /* 0x000fc4000f8e38ff */
[----:B------:R-:W-:Y:S02]  /*4980*/  IADD3 R41, P2, R4, 0x2d, RZ ;  /* 0x0000002d04297810 */ /* 0x000fe40007f5e0ff */
[----:B------:R-:W-:Y:S01]  /*4990*/  LOP3.LUT R14, R5, 0x1f, RZ, 0xc0, !PT ;  /* 0x0000001f050e7812 */ /* 0x000fe200078ec0ff */
[----:B------:R-:W-:Y:S01]  /*49a0*/  IMAD.WIDE.U32 R8, P0, R11, -0x77777778, R6 ;  /* 0x888888880b087825 */ /* 0x000fe20007800006 */
[----:B------:R-:W-:Y:S02]  /*49b0*/  LOP3.LUT R40, R5, 0xf, RZ, 0xc0, !PT ;  /* 0x0000000f05287812 */ /* 0x000fe400078ec0ff */
[----:B------:R-:W-:Y:S01]  /*49c0*/  IADD3.X R38, RZ, RZ, RZ, P2, !PT ;  /* 0x000000ffff267210 */ /* 0x000fe200017fe4ff */
[----:B------:R-:W-:Y:S01]  /*49d0*/  IMAD.WIDE.U32 R6, R11, -0x77777777, RZ ;  /* 0x888888890b067825 */ /* 0x000fe200078e00ff */
[----:B------:R-:W-:Y:S02]  /*49e0*/  IADD3 R6, R10, R13, RZ ;  /* 0x0000000d0a067210 */ /* 0x000fe40007ffe0ff */
[----:B------:R-:W-:Y:S01]  /*49f0*/  MOV R10, R9 ;  /* 0x00000009000a7202 */ /* 0x000fe20000000f00 */
[----:B------:R-:W-:Y:S01]  /*4a00*/  IMAD.X R11, RZ, RZ, RZ, P0 ;  /* 0x000000ffff0b7224 */ /* 0x000fe200000e06ff */
[----:B------:R-:W-:-:S02]  /*4a10*/  IADD3 RZ, P1, R7, R8, RZ ;  /* 0x0000000807ff7210 */ /* 0x000fc40007f3e0ff */
[----:B------:R-:W-:Y:S02]  /*4a20*/  SHF.L.U32 R8, R4, 0x1, RZ ;  /* 0x0000000104087819 */ /* 0x000fe400000006ff */
[----:B------:R-:W-:Y:S01]  /*4a30*/  ISETP.LT.U32.AND P0, PT, R18, 0x2, PT ;  /* 0x000000021200780c */ /* 0x000fe20003f01070 */
[----:B------:R-:W-:Y:S01]  /*4a40*/  IMAD.WIDE.U32.X R10, R17, -0x77777778, R10, P1 ;  /* 0x88888888110a7825 */ /* 0x000fe200008e040a */
[----:B------:R-:W-:Y:S02]  /*4a50*/  LOP3.LUT R7, R8, 0x1f, R5, 0x78, !PT ;  /* 0x0000001f08077812 */ /* 0x000fe400078e7805 */
[C---:B------:R-:W-:Y:S01]  /*4a60*/  ISETP.LT.AND.EX P0, PT, R19.reuse, RZ, PT, P0 ;  /* 0x000000ff1300720c */ /* 0x040fe20003f01300 */
[----:B------:R-:W-:Y:S01]  /*4a70*/  IMAD.WIDE.U32 R8, R6, -0x77777777, RZ ;  /* 0x8888888906087825 */ /* 0x000fe200078e00ff */
[----:B------:R-:W-:Y:S02]  /*4a80*/  SHF.R.U64 R16, R10, 0x3, R11 ;  /* 0x000000030a107819 */ /* 0x000fe4000000120b */
[----:B------:R-:W-:Y:S01]  /*4a90*/  SEL R8, R19, RZ, P0 ;  /* 0x000000ff13087207 */ /* 0x000fe20000000000 */
[----:B------:R-:W-:Y:S01]  /*4aa0*/  IMAD R7, R7, 0x4, R12 ;  /* 0x0000000407077824 */ /* 0x000fe200078e020c */
[----:B------:R-:W-:Y:S01]  /*4ab0*/  LEA.HI R17, R9, 0x1, RZ, 0x1c ;  /* 0x0000000109117811 */ /* 0x000fe200078fe0ff */
[----:B------:R-:W-:Y:S01]  /*4ac0*/  VIADD R16, R16, 0x1 ;  /* 0x0000000110107836 */ /* 0x000fe20000000000 */
[----:B------:R-:W-:-:S02]  /*4ad0*/  SEL R9, R18, 0x2, P0 ;  /* 0x0000000212097807 */ /* 0x000fc40000000000 */
[C---:B------:R-:W-:Y:S02]  /*4ae0*/  IADD3 R13, P0, R4.reuse, 0xf, RZ ;  /* 0x0000000f040d7810 */ /* 0x040fe40007f1e0ff */
[----:B------:R-:W-:Y:S02]  /*4af0*/  IADD3 R12, P1, R4, 0x1e, RZ ;  /* 0x0000001e040c7810 */ /* 0x000fe40007f3e0ff */
[C---:B------:R-:W-:Y:S02]  /*4b00*/  SHF.L.U64.HI R8, R9.reuse, 0x5, R8 ;  /* 0x0000000509087819 */ /* 0x040fe40000010208 */
[----:B------:R-:W-:Y:S02]  /*4b10*/  IADD3.X R11, RZ, RZ, RZ, P0, !PT ;  /* 0x000000ffff0b7210 */ /* 0x000fe400007fe4ff */
[----:B------:R-:W-:Y:S02]  /*4b20*/  IADD3.X R10, RZ, RZ, RZ, P1, !PT ;  /* 0x000000ffff0a7210 */ /* 0x000fe40000ffe4ff */
[----:B------:R-:W-:-:S02]  /*4b30*/  SHF.L.U32 R9, R9, 0x5, RZ ;  /* 0x0000000509097819 */ /* 0x000fc400000006ff */
[----:B------:R-:W-:Y:S02]  /*4b40*/  LOP3.LUT R17, R17, 0x3, RZ, 0xc0, !PT ;  /* 0x0000000311117812 */ /* 0x000fe400078ec0ff */
[----:B------:R-:W-:-:S07]  /*4b50*/  LOP3.LUT R16, R16, 0x3, RZ, 0xc0, !PT ;  /* 0x0000000310107812 */ /* 0x000fce00078ec0ff */
.L_x_1206:
[----:B------:R-:W-:Y:S01]  /*4b60*/  ISETP.GT.U32.AND P0, PT, R9, R4, PT ;  /* 0x000000040900720c */ /* 0x000fe20003f04070 */
[----:B------:R-:W-:Y:S01]  /*4b70*/  BSSY B0, `(.L_x_1190) ;  /* 0x00000ac000007945 */ /* 0x000fe20003800000 */
[----:B0-----:R-:W-:Y:S02]  /*4b80*/  MOV R39, RZ ;  /* 0x000000ff00277202 */ /* 0x001fe40000000f00 */
[----:B------:R-:W-:Y:S02]  /*4b90*/  ISETP.GT.AND.EX P0, PT, R8, RZ, PT, P0 ;  /* 0x000000ff0800720c */ /* 0x000fe40003f04300 */
[----:B------:R-:W-:-:S11]  /*4ba0*/  MOV R34, RZ ;  /* 0x000000ff00227202 */ /* 0x000fd60000000f00 */
[----:B------:R-:W-:Y:S05]  /*4bb0*/  @!P0 BRA `(.L_x_1191) ;  /* 0x00000008009c8947 */ /* 0x000fea0003800000 */
[----:B------:R-:W-:Y:S01]  /*4bc0*/  ISETP.NE.U32.AND P1, PT, R16, RZ, PT ;  /* 0x000000ff1000720c */ /* 0x000fe20003f25070 */
[----:B------:R-:W-:Y:S01]  /*4bd0*/  IMAD.MOV.U32 R19, RZ, RZ, -0x1 ;  /* 0xffffffffff137424 */ /* 0x000fe200078e00ff */
[----:B------:R-:W-:Y:S01]  /*4be0*/  IADD3 R18, P2, P3, -R3, -0x21, -R4 ;  /* 0xffffffdf03127810 */ /* 0x000fe20007b5e904 */
[----:B------:R-:W-:Y:S01]  /*4bf0*/  BSSY B1, `(.L_x_1192) ;  /* 0x0000023000017945 */ /* 0x000fe20003800000 */
[----:B------:R-:W-:Y:S01]  /*4c00*/  ISETP.NE.AND.EX P1, PT, RZ, RZ, PT, P1 ;  /* 0x000000ffff00720c */ /* 0x000fe20003f25310 */
[----:B------:R-:W-:Y:S01]  /*4c10*/  HFMA2.MMA R39, -RZ, RZ, 0, 0 ;  /* 0x00000000ff277435 */ /* 0x000fe200000001ff */
[----:B------:R-:W-:Y:S02]  /*4c20*/  ISETP.GE.U32.AND P0, PT, R18, 0x2d, PT ;  /* 0x0000002d1200780c */ /* 0x000fe40003f06070 */
[----:B------:R-:W-:Y:S02]  /*4c30*/  CS2R R34, SRZ ;  /* 0x0000000000227805 */ /* 0x000fe4000001ff00 */
[----:B------:R-:W-:-:S02]  /*4c40*/  IADD3.X R19, ~R2, -0x1, R19, P2, P3 ;  /* 0xffffffff02137810 */ /* 0x000fc400017e6513 */
        /* <DEDUP_REMOVED lines=29> */
.L_x_1193:
[----:B------:R-:W-:Y:S05]  /*4e20*/  BSYNC B1 ;  /* 0x0000000000017941 */ /* 0x000fea0003800000 */
.L_x_1192:
[----:B------:R-:W-:Y:S05]  /*4e30*/  @!P0 BRA `(.L_x_1191) ;  /* 0x0000000400fc8947 */ /* 0x000fea0003800000 */
[----:B------:R-:W-:Y:S01]  /*4e40*/  SHF.L.U64.HI R19, R18, 0x1, R19 ;  /* 0x0000000112137819 */ /* 0x000fe20000010213 */
[C---:B------:R-:W-:Y:S01]  /*4e50*/  IMAD R21, R35.reuse, 0xf00, RZ ;  /* 0x00000f0023157824 */ /* 0x040fe200078e02ff */
[----:B------:R-:W-:Y:S01]  /*4e60*/  IADD3 R20, P2, -R22, R9, RZ ;  /* 0x0000000916147210 */ /* 0x000fe20007f5e1ff */
[----:B------:R-:W-:Y:S01]  /*4e70*/  ULDC.64 UR6, c[0x0][0x260] ;  /* 0x0000980000067ab9 */ /* 0x000fe20000000a00 */
[----:B------:R-:W-:Y:S01]  /*4e80*/  SHF.L.U32 R18, R18, 0x1, RZ ;  /* 0x0000000112127819 */ /* 0x000fe200000006ff */
[----:B------:R-:W-:Y:S01]  /*4e90*/  BSSY B1, `(.L_x_1194) ;  /* 0x0000046000017945 */ /* 0x000fe20003800000 */
[----:B------:R-:W-:Y:S02]  /*4ea0*/  ISETP.GT.U32.AND P1, PT, R20, 0xb4, PT ;  /* 0x000000b41400780c */ /* 0x000fe40003f24070 */
[----:B------:R-:W-:Y:S01]  /*4eb0*/  IADD3.X R24, ~R35, R8, RZ, P2, !PT ;  /* 0x0000000823187210 */ /* 0x000fe200017fe5ff */
[----:B------:R-:W-:-:S03]  /*4ec0*/  IMAD.WIDE.U32 R18, R22, 0xf00, R18 ;  /* 0x00000f0016127825 */ /* 0x000fc600078e0012 */
[----:B------:R-:W-:Y:S02]  /*4ed0*/  ISETP.GT.AND.EX P1, PT, R24, RZ, PT, P1 ;  /* 0x000000ff1800720c */ /* 0x000fe40003f24310 */
[----:B------:R-:W-:Y:S02]  /*4ee0*/  IADD3 R21, R19, R21, RZ ;  /* 0x0000001513157210 */ /* 0x000fe40007ffe0ff */
        /* <DEDUP_REMOVED lines=9> */
.L_x_1196:
        /* <DEDUP_REMOVED lines=55> */
.L_x_1195:
[----:B------:R-:W-:Y:S05]  /*52f0*/  BSYNC B1 ;  /* 0x0000000000017941 */ /* 0x000fea0003800000 */
.L_x_1194:
        /* <DEDUP_REMOVED lines=35> */
.L_x_1198:
[----:B------:R-:W-:Y:S05]  /*5530*/  BSYNC B1 ;  /* 0x0000000000017941 */ /* 0x000fea0003800000 */
.L_x_1197:
        /* <DEDUP_REMOVED lines=15> */
.L_x_1191:
[----:B------:R-:W-:Y:S05]  /*5630*/  BSYNC B0 ;  /* 0x0000000000007941 */ /* 0x000fea0003800000 */
.L_x_1190:
        /* <DEDUP_REMOVED lines=9> */
[----:B------:R-:W-:Y:S01]  /*56d0*/  ISETP.NE.AND P0, PT, R40, 0xf, PT ;  /* 0x0000000f2800780c */ /* 0x000fe20003f05270 */
[----:B------:R-:W-:-:S12]  /*56e0*/  UMOV UR5, 0xffff ;  /* 0x0000ffff00057882 */ /* 0x000fd80000000000 */
[----:B------:R-:W-:Y:S02]  /*56f0*/  @P0 SHF.R.U32.HI R0, RZ, 0x4, R5 ;  /* 0x00000004ff000819 */ /* 0x000fe40000011605 */
[C---:B------:R-:W-:Y:S02]  /*5700*/  @P0 SHF.L.U32 R19, R40.reuse, 0x1, RZ ;  /* 0x0000000128130819 */ /* 0x040fe400000006ff */
[----:B------:R-:W-:Y:S02]  /*5710*/  @P0 LEA R20, R40, UR4, 0x7 ;  /* 0x0000000428140c11 */ /* 0x000fe4000f8e38ff */
[----:B------:R-:W-:-:S04]  /*5720*/  @P0 LOP3.LUT R19, R0, R19, RZ, 0x3c, !PT ;  /* 0x0000001300130212 */ /* 0x000fc800078e3cff */
[----:B------:R-:W-:Y:S02]  /*5730*/  @P0 LEA R20, R19, R20, 0x2 ;  /* 0x0000001413140211 */ /* 0x000fe400078e10ff */
[----:B------:R-:W-:-:S06]  /*5740*/  CS2R R18, SRZ ;  /* 0x0000000000127805 */ /* 0x000fcc000001ff00 */
        /* <DEDUP_REMOVED lines=8> */
[----:B------:R-:W-:-:S03]  /*57d0*/  MOV R33, 0xffff ;  /* 0x0000ffff00217802 */ /* 0x000fc60000000f00 */
[----:B-1-3--:R-:W1:Y:S01]  /*57e0*/  SHFL.BFLY PT, R20, R19, 0x8, 0x101f ;  /* 0x0d101f0013147f89 */ /* 0x00ae6200000e0000 */
[----:B--2---:R-:W-:Y:S01]  /*57f0*/  FADD.FTZ R21, R21, R18 ;  /* 0x0000001215157221 */ /* 0x004fe20000010000 */
[----:B------:R-:W-:Y:S01]  /*5800*/  MOV R18, 0xffff ;  /* 0x0000ffff00127802 */ /* 0x000fe20000000f00 */
[----:B-1----:R-:W-:-:S03]  /*5810*/  FADD.FTZ R20, R20, R19 ;  /* 0x0000001314147221 */ /* 0x002fc60000010000 */
[----:B------:R-:W1:Y:S01]  /*5820*/  SHFL.BFLY PT, R28, R21, 0x4, 0x101f ;  /* 0x0c901f00151c7f89 */ /* 0x000e6200000e0000 */
[----:B------:R-:W-:-:S03]  /*5830*/  IMAD.MOV.U32 R19, RZ, RZ, 0xffff ;  /* 0x0000ffffff137424 */ /* 0x000fc600078e00ff */
        /* <DEDUP_REMOVED lines=8> */
[----:B------:R2:W3:Y:S02]  /*58c0*/  SHFL.BFLY PT, R26, R30, 0x1, 0x101f ;  /* 0x0c301f001e1a7f89 */ /* 0x0004e400000e0000 */
[----:B-12---:R-:W-:-:S07]  /*58d0*/  FADD.FTZ R32, R31, R32 ;  /* 0x000000201f207221 */ /* 0x006fce0000010000 */
.L_x_1215:
[----:B------:R-:W1:Y:S01]  /*58e0*/  LDC.64 R18, c[0x0][0x218] ;  /* 0x00008600ff127b82 */ /* 0x000e620000000a00 */
[----:B------:R-:W-:Y:S01]  /*58f0*/  ISETP.NE.AND P1, PT, R40, RZ, PT ;  /* 0x000000ff2800720c */ /* 0x000fe20003f25270 */
[----:B---3--:R-:W-:Y:S01]  /*5900*/  FADD.FTZ R24, R30, R26 ;  /* 0x0000001a1e187221 */ /* 0x008fe20000010000 */
[----:B------:R-:W-:Y:S02]  /*5910*/  LEA.HI R25, R5, R15, RZ, 0x1c ;  /* 0x0000000f05197211 */ /* 0x000fe400078fe0ff */
[----:B------:R-:W-:Y:S02]  /*5920*/  ISETP.NE.AND P2, PT, R17, 0x1, PT ;  /* 0x000000011100780c */ /* 0x000fe40003f45270 */
[----:B------:R-:W-:Y:S01]  /*5930*/  LEA.HI R28, R5, 0x1e, RZ, 0x1c ;  /* 0x0000001e051c7811 */ /* 0x000fe200078fe0ff */
[----:B------:R-:W2:Y:S06]  /*5940*/  LDC.64 R20, c[0x0][0x220] ;  /* 0x00008800ff147b82 */ /* 0x000eac0000000a00 */
[----:B------:R-:W-:-:S02]  /*5950*/  @!P1 F2FP.BF16.F32.PACK_AB R22, RZ, R32 ;  /* 0x00000020ff16923e */ /* 0x000fc400000010ff */
[----:B------:R-:W-:Y:S01]  /*5960*/  @!P1 F2FP.BF16.F32.PACK_AB R24, RZ, R24 ;  /* 0x00000018ff18923e */ /* 0x000fe200000010ff */
[----:B-1----:R-:W-:-:S05]  /*5970*/  IMAD.WIDE R18, R25, 0x2, R18 ;  /* 0x0000000219127825 */ /* 0x002fca00078e0212 */
[----:B------:R1:W-:Y:S01]  /*5980*/  @!P1 STG.E.U16 desc[UR8][R18.64], R22 ;  /* 0x0000001612009986 */ /* 0x0003e2000c101508 */
[----:B--2---:R-:W-:-:S05]  /*5990*/  IMAD.WIDE R20, R25, 0x2, R20 ;  /* 0x0000000219147825 */ /* 0x004fca00078e0214 */
[----:B------:R1:W-:Y:S01]  /*59a0*/  @!P1 STG.E.U16 desc[UR8][R20.64], R24 ;  /* 0x0000001814009986 */ /* 0x0003e2000c101508 */
[----:B------:R-:W-:Y:S05]  /*59b0*/  @!P2 BRA `(.L_x_1201) ;  /* 0x000000040028a947 */ /* 0x000fea0003800000 */
[C---:B------:R-:W-:Y:S01]  /*59c0*/  @P0 SHF.L.U32 R25, R40.reuse, 0x1, RZ ;  /* 0x0000000128190819 */ /* 0x040fe200000006ff */
[----:B------:R-:W-:Y:S01]  /*59d0*/  UMOV UR5, 0xffff ;  /* 0x0000ffff00057882 */ /* 0x000fe20000000000 */
[----:B------:R-:W-:Y:S02]  /*59e0*/  @P0 LEA R27, R40, UR4, 0x7 ;  /* 0x00000004281b0c11 */ /* 0x000fe4000f8e38ff */
[----:B-1----:R-:W-:Y:S02]  /*59f0*/  @P0 LOP3.LUT R22, R28, R25, RZ, 0x3c, !PT ;  /* 0x000000191c160212 */ /* 0x002fe400078e3cff */
[----:B------:R-:W-:Y:S02]  /*5a00*/  CS2R R28, SRZ ;  /* 0x00000000001c7805 */ /* 0x000fe4000001ff00 */
[----:B------:R-:W-:-:S05]  /*5a10*/  @P0 LEA R22, R22, R27, 0x2 ;  /* 0x0000001b16160211 */ /* 0x000fca00078e10ff */
[----:B------:R1:W2:Y:S04]  /*5a20*/  @P0 LDS R28, [R22] ;  /* 0x00000000161c0984 */ /* 0x0002a80000000800 */
[----:B------:R1:W3:Y:S01]  /*5a30*/  @P0 LDS R29, [R22+0x780] ;  /* 0x00078000161d0984 */ /* 0x0002e20000000800 */
[----:B------:R-:W-:Y:S05]  /*5a40*/  BRA.DIV UR5, `(.L_x_1203) ;  /* 0x0000001205687947 */ /* 0x000fea000b800000 */
[----:B------:R-:W-:Y:S01]  /*5a50*/  MOV R25, 0xffff ;  /* 0x0000ffff00197802 */ /* 0x000fe20000000f00 */
[----:B------:R-:W-:Y:S01]  /*5a60*/  IMAD.MOV.U32 R24, RZ, RZ, 0xffff ;  /* 0x0000ffffff187424 */ /* 0x000fe200078e00ff */
[----:B-1----:R-:W-:Y:S02]  /*5a70*/  MOV R22, 0xffff ;  /* 0x0000ffff00167802 */ /* 0x002fe40000000f00 */
[----:B------:R-:W-:Y:S01]  /*5a80*/  MOV R27, 0xffff ;  /* 0x0000ffff001b7802 */ /* 0x000fe20000000f00 */
[----:B--2---:R-:W1:Y:S01]  /*5a90*/  SHFL.BFLY PT, R31, R28, 0x8, 0x101f ;  /* 0x0d101f001c1f7f89 */ /* 0x004e6200000e0000 */
[----:B------:R-:W-:Y:S02]  /*5aa0*/  MOV R37, 0xffff ;  /* 0x0000ffff00257802 */ /* 0x000fe40000000f00 */
[----:B------:R-:W-:Y:S01]  /*5ab0*/  MOV R36, 0xffff ;  /* 0x0000ffff00247802 */ /* 0x000fe20000000f00 */
[----:B---3--:R-:W2:Y:S01]  /*5ac0*/  SHFL.BFLY PT, R30, R29, 0x8, 0x101f ;  /* 0x0d101f001d1e7f89 */ /* 0x008ea200000e0000 */
        /* <DEDUP_REMOVED lines=10> */
[----:B0-----:R-:W0:Y:S04]  /*5b70*/  SHFL.BFLY PT, R34, R35, 0x1, 0x101f ;  /* 0x0c301f0023227f89 */ /* 0x001e2800000e0000 */
[----:B------:R1:W2:Y:S02]  /*5b80*/  SHFL.BFLY PT, R26, R28, 0x1, 0x101f ;  /* 0x0c301f001c1a7f89 */ /* 0x0002a400000e0000 */
[----:B01----:R-:W-:-:S07]  /*5b90*/  FADD.FTZ R34, R35, R34 ;  /* 0x0000002223227221 */ /* 0x003fce0000010000 */
.L_x_1225:
[----:B--2---:R-:W-:Y:S01]  /*5ba0*/  FADD.FTZ R24, R28, R26 ;  /* 0x0000001a1c187221 */ /* 0x004fe20000010000 */
[----:B------:R-:W-:Y:S02]  /*5bb0*/  @!P1 F2FP.BF16.F32.PACK_AB R22, RZ, R34 ;  /* 0x00000022ff16923e */ /* 0x000fe400000010ff */
[----:B------:R-:W-:Y:S02]  /*5bc0*/  ISETP.NE.AND P2, PT, R17, 0x2, PT ;  /* 0x000000021100780c */ /* 0x000fe40003f45270 */
[----:B------:R-:W-:Y:S01]  /*5bd0*/  @!P1 F2FP.BF16.F32.PACK_AB R24, RZ, R24 ;  /* 0x00000018ff18923e */ /* 0x000fe200000010ff */
[----:B------:R2:W-:Y:S01]  /*5be0*/  @!P1 STG.E.U16 desc[UR8][R18.64+0x3c], R22 ;  /* 0x00003c1612009986 */ /* 0x0005e2000c101508 */
[----:B------:R-:W-:-:S03]  /*5bf0*/  LEA.HI R28, R5, 0x3c, RZ, 0x1c ;  /* 0x0000003c051c7811 */ /* 0x000fc600078fe0ff */
[----:B------:R2:W-:Y:S06]  /*5c00*/  @!P1 STG.E.U16 desc[UR8][R20.64+0x3c], R24 ;  /* 0x00003c1814009986 */ /* 0x0005ec000c101508 */
[----:B------:R-:W-:Y:S05]  /*5c10*/  @!P2 BRA `(.L_x_1201) ;  /* 0x000000000090a947 */ /* 0x000fea0003800000 */
[C---:B------:R-:W-:Y:S01]  /*5c20*/  @P0 SHF.L.U32 R25, R40.reuse, 0x1, RZ ;  /* 0x0000000128190819 */ /* 0x040fe200000006ff */
[----:B------:R-:W-:Y:S01]  /*5c30*/  UMOV UR5, 0xffff ;  /* 0x0000ffff00057882 */ /* 0x000fe20000000000 */
[----:B------:R-:W-:Y:S02]  /*5c40*/  @P0 LEA R27, R40, UR4, 0x7 ;  /* 0x00000004281b0c11 */ /* 0x000fe4000f8e38ff */
[----:B--2---:R-:W-:Y:S02]  /*5c50*/  @P0 LOP3.LUT R22, R28, R25, RZ, 0x3c, !PT ;  /* 0x000000191c160212 */ /* 0x004fe400078e3cff */
[----:B------:R-:W-:-:S03]  /*5c60*/  CS2R R28, SRZ ;  /* 0x00000000001c7805 */ /* 0x000fc6000001ff00 */
[----:B------:R-:W-:-:S05]  /*5c70*/  @P0 IMAD R22, R22, 0x4, R27 ;  /* 0x0000000416160824 */ /* 0x000fca00078e021b */
[----:B------:R0:W1:Y:S04]  /*5c80*/  @P0 LDS R28, [R22] ;  /* 0x00000000161c0984 */ /* 0x0000680000000800 */
[----:B------:R0:W2:Y:S01]  /*5c90*/  @P0 LDS R29, [R22+0x780] ;  /* 0x00078000161d0984 */ /* 0x0000a20000000800 */
[----:B------:R-:W-:Y:S05]  /*5ca0*/  BRA.DIV UR5, `(.L_x_1204) ;  /* 0x0000001205b87947 */ /* 0x000fea000b800000 */
[----:B------:R-:W-:Y:S01]  /*5cb0*/  MOV R25, 0xffff ;  /* 0x0000ffff00197802 */ /* 0x000fe20000000f00 */
[----:B------:R-:W-:Y:S01]  /*5cc0*/  IMAD.MOV.U32 R37, RZ, RZ, 0xffff ;  /* 0x0000ffffff257424 */ /* 0x000fe200078e00ff */
[----:B0-----:R-:W-:Y:S02]  /*5cd0*/  MOV R22, 0xffff ;  /* 0x0000ffff00167802 */ /* 0x001fe40000000f00 */
[----:B------:R-:W-:Y:S01]  /*5ce0*/  MOV R24, 0xffff ;  /* 0x0000ffff00187802 */ /* 0x000fe20000000f00 */
[----:B-1----:R-:W0:Y:S01]  /*5cf0*/  SHFL.BFLY PT, R31, R28, 0x8, 0x101f ;  /* 0x0d101f001c1f7f89 */ /* 0x002e2200000e0000 */
[----:B------:R-:W-:Y:S02]  /*5d00*/  MOV R27, 0xffff ;  /* 0x0000ffff001b7802 */ /* 0x000fe40000000f00 */
[----:B------:R-:W-:Y:S01]  /*5d10*/  MOV R36, 0xffff ;  /* 0x0000ffff00247802 */ /* 0x000fe20000000f00 */
[----:B--2---:R-:W1:Y:S01]  /*5d20*/  SHFL.BFLY PT, R30, R29, 0x8, 0x101f ;  /* 0x0d101f001d1e7f89 */ /* 0x004e6200000e0000 */
        /* <DEDUP_REMOVED lines=13> */
.L_x_1235:
[----:B--2---:R-:W-:Y:S01]  /*5e00*/  FADD.FTZ R24, R28, R26 ;  /* 0x0000001a1c187221 */ /* 0x004fe20000010000 */
[----:B------:R-:W-:Y:S02]  /*5e10*/  @!P1 F2FP.BF16.F32.PACK_AB R22, RZ, R34 ;  /* 0x00000022ff16923e */ /* 0x000fe400000010ff */
[----:B------:R-:W-:Y:S02]  /*5e20*/  LEA.HI R28, R5, 0x5a, RZ, 0x1c ;  /* 0x0000005a051c7811 */ /* 0x000fe400078fe0ff */
[----:B------:R-:W-:Y:S01]  /*5e30*/  @!P1 F2FP.BF16.F32.PACK_AB R24, RZ, R24 ;  /* 0x00000018ff18923e */ /* 0x000fe200000010ff */
[----:B------:R3:W-:Y:S04]  /*5e40*/  @!P1 STG.E.U16 desc[UR8][R18.64+0x78], R22 ;  /* 0x0000781612009986 */ /* 0x0007e8000c101508 */
[----:B------:R3:W-:Y:S02]  /*5e50*/  @!P1 STG.E.U16 desc[UR8][R20.64+0x78], R24 ;  /* 0x0000781814009986 */ /* 0x0007e4000c101508 */
.L_x_1201:
[----:B------:R-:W-:Y:S05]  /*5e60*/  BSYNC B0 ;  /* 0x0000000000007941 */ /* 0x000fea0003800000 */
.L_x_1200:
[----:B------:R-:W-:-:S13]  /*5e70*/  ISETP.GE.U32.AND P0, PT, R6, 0x5a, PT ;  /* 0x0000005a0600780c */ /* 0x000fda0003f06070 */
[----:B------:R-:W-:Y:S05]  /*5e80*/  @!P0 BRA `(.L_x_1199) ;  /* 0x0000000800648947 */ /* 0x000fea0003800000 */
[----:B------:R-:W-:Y:S01]  /*5e90*/  ISETP.NE.AND P0, PT, R40, 0xf, PT ;  /* 0x0000000f2800780c */ /* 0x000fe20003f05270 */
[----:B------:R-:W-:-:S12]  /*5ea0*/  UMOV UR5, 0xffff ;  /* 0x0000ffff00057882 */ /* 0x000fd80000000000 */
[C---:B-123--:R-:W-:Y:S02]  /*5eb0*/  @P0 SHF.L.U32 R19, R40.reuse, 0x1, RZ ;  /* 0x0000000128130819 */ /* 0x04efe400000006ff */
[----:B------:R-:W-:Y:S02]  /*5ec0*/  @P0 LEA R20, R40, UR4, 0x7 ;  /* 0x0000000428140c11 */ /* 0x000fe4000f8e38ff */
[----:B------:R-:W-:-:S04]  /*5ed0*/  @P0 LOP3.LUT R19, R28, R19, RZ, 0x3c, !PT ;  /* 0x000000131c130212 */ /* 0x000fc800078e3cff */
[----:B------:R-:W-:Y:S02]  /*5ee0*/  @P0 LEA R20, R19, R20, 0x2 ;  /* 0x0000001413140211 */ /* 0x000fe400078e10ff */
[----:B------:R-:W-:-:S06]  /*5ef0*/  CS2R R18, SRZ ;  /* 0x0000000000127805 */ /* 0x000fcc000001ff00 */
[----:B------:R1:W2:Y:S04]  /*5f00*/  @P0 LDS R18, [R20] ;  /* 0x0000000014120984 */ /* 0x0002a80000000800 */
[----:B------:R1:W3:Y:S01]  /*5f10*/  @P0 LDS R19, [R20+0x780] ;  /* 0x0007800014130984 */ /* 0x0002e20000000800 */
[----:B------:R-:W-:Y:S05]  /*5f20*/  BRA.DIV UR5, `(.L_x_1205) ;  /* 0x0000001605007947 */ /* 0x000fea000b800000 */
[----:B------:R-:W-:Y:S01]  /*5f30*/  @P0 VIADD R29, R28, 0x1e ;  /* 0x0000001e1c1d0836 */ /* 0x000fe20000000000 */
[C---:B------:R-:W-:Y:S01]  /*5f40*/  @P0 SHF.L.U32 R30, R40.reuse, 0x1, RZ ;  /* 0x00000001281e0819 */ /* 0x040fe200000006ff */
[----:B------:R-:W-:Y:S01]  /*5f50*/  HFMA2.MMA R42, -RZ, RZ, 0, 0 ;  /* 0x00000000ff2a7435 */ /* 0x000fe200000001ff */
[----:B------:R-:W-:Y:S01]  /*5f60*/  @P0 SHF.L.U32 R21, R40, 0x1, RZ ;  /* 0x0000000128150819 */ /* 0x000fe200000006ff */
[----:B0-----:R-:W-:Y:S01]  /*5f70*/  IMAD.MOV.U32 R39, RZ, RZ, RZ ;  /* 0x000000ffff277224 */ /* 0x001fe200078e00ff */
[----:B-1----:R-:W-:Y:S01]  /*5f80*/  @P0 IADD3 R20, R28, 0x3c, RZ ;  /* 0x0000003c1c140810 */ /* 0x002fe20007ffe0ff */
[----:B------:R-:W-:Y:S01]  /*5f90*/  IMAD.MOV.U32 R24, RZ, RZ, 0xffff ;  /* 0x0000ffffff187424 */ /* 0x000fe200078e00ff */
[----:B------:R-:W-:Y:S02]  /*5fa0*/  @P0 LOP3.LUT R29, R29, R30, RZ, 0x3c, !PT ;  /* 0x0000001e1d1d0212 */ /* 0x000fe400078e3cff */
[----:B------:R-:W-:Y:S02]  /*5fb0*/  @P0 LEA R32, R40, UR4, 0x7 ;  /* 0x0000000428200c11 */ /* 0x000fe4000f8e38ff */
[----:B------:R-:W-:-:S02]  /*5fc0*/  @P0 LOP3.LUT R20, R20, R21, RZ, 0x3c, !PT ;  /* 0x0000001514140212 */ /* 0x000fc400078e3cff */
[----:B------:R-:W-:Y:S02]  /*5fd0*/  @P0 LEA R37, R40, UR4, 0x7 ;  /* 0x0000000428250c11 */ /* 0x000fe4000f8e38ff */
[----:B------:R-:W-:Y:S02]  /*5fe0*/  @P0 LEA R29, R29, R32, 0x2 ;  /* 0x000000201d1d0211 */ /* 0x000fe400078e10ff */
[----:B------:R-:W-:Y:S01]  /*5ff0*/  @P0 LEA R21, R20, R37, 0x2 ;  /* 0x0000002514150211 */ /* 0x000fe200078e10ff */
[----:B------:R-:W-:Y:S01]  /*6000*/  @P0 VIADD R20, R28, 0x5a ;  /* 0x0000005a1c140836 */ /* 0x000fe20000000000 */
[C---:B------:R-:W-:Y:S01]  /*6010*/  @P0 SHF.L.U32 R33, R40.reuse, 0x1, RZ ;  /* 0x0000000128210819 */ /* 0x040fe200000006ff */
[----:B------:R-:W0:Y:S01]  /*6020*/  @P0 LDS R32, [R29+0x780] ;  /* 0x000780001d200984 */ /* 0x000e220000000800 */
[----:B------:R-:W-:Y:S02]  /*6030*/  @P0 LEA R45, R40, UR4, 0x7 ;  /* 0x00000004282d0c11 */ /* 0x000fe4000f8e38ff */
[----:B------:R-:W-:Y:S01]  /*6040*/  @P0 LOP3.LUT R20, R20, R33, RZ, 0x3c, !PT ;  /* 0x0000002114140212 */ /* 0x000fe200078e3cff */
[----:B------:R1:W4:Y:S01]  /*6050*/  @P0 LDS R31, [R29] ;  /* 0x000000001d1f0984 */ /* 0x0003220000000800 */
[----:B------:R-:W-:Y:S01]  /*6060*/  MOV R26, 0xffff ;  /* 0x0000ffff001a7802 */ /* 0x000fe20000000f00 */
[----:B------:R-:W-:Y:S01]  /*6070*/  HFMA2.MMA R33, -RZ, RZ, 0, 0 ;  /* 0x00000000ff217435 */ /* 0x000fe200000001ff */
[----:B------:R-:W-:Y:S01]  /*6080*/  @P0 LEA R20, R20, R45, 0x2 ;  /* 0x0000002d14140211 */ /* 0x000fe200078e10ff */
[----:B------:R-:W5:Y:S01]  /*6090*/  @P0 LDS R43, [R21] ;  /* 0x00000000152b0984 */ /* 0x000f620000000800 */
[----:B------:R-:W-:Y:S01]  /*60a0*/  MOV R25, 0xffff ;  /* 0x0000ffff00197802 */ /* 0x000fe20000000f00 */
[----:B------:R-:W-:Y:S01]  /*60b0*/  HFMA2.MMA R45, -RZ, RZ, 0, 0 ;  /* 0x00000000ff2d7435 */ /* 0x000fe200000001ff */
[----:B------:R-:W-:Y:S01]  /*60c0*/  MOV R34, RZ ;  /* 0x000000ff00227202 */ /* 0x000fe20000000f00 */
[----:B------:R-:W-:Y:S01]  /*60d0*/  @P0 LDS R44, [R21+0x780] ;  /* 0x00078000152c0984 */ /* 0x000fe20000000800 */
[----:B------:R-:W-:-:S02]  /*60e0*/  MOV R27, 0xffff ;  /* 0x0000ffff001b7802 */ /* 0x000fc40000000f00 */
[----:B------:R-:W-:Y:S01]  /*60f0*/  MOV R22, 0xffff ;  /* 0x0000ffff00167802 */ /* 0x000fe20000000f00 */
[----:B------:R-:W-:Y:S01]  /*6100*/  @P0 LDS R47, [R20] ;  /* 0x00000000142f0984 */ /* 0x000fe20000000800 */
[----:B-1----:R-:W-:Y:S02]  /*6110*/  MOV R29, 0xffff ;  /* 0x0000ffff001d7802 */ /* 0x002fe40000000f00 */
[----:B------:R-:W-:Y:S01]  /*6120*/  MOV R30, 0xffff ;  /* 0x0000ffff001e7802 */ /* 0x000fe20000000f00 */
[----:B------:R-:W-:Y:S01]  /*6130*/  @P0 LDS R48, [R20+0x780] ;  /* 0x0007800014300984 */ /* 0x000fe20000000800 */
[----:B------:R-:W-:-:S03]  /*6140*/  MOV R46, RZ ;  /* 0x000000ff002e7202 */ /* 0x000fc60000000f00 */
[----:B---3--:R-:W1:Y:S04]  /*6150*/  SHFL.BFLY PT, R26, R19, 0x8, 0x101f ;  /* 0x0d101f00131a7f89 */ /* 0x008e6800000e0000 */
[----:B--2---:R-:W2:Y:S01]  /*6160*/  SHFL.BFLY PT, R21, R18, 0x8, 0x101f ;  /* 0x0d101f0012157f89 */ /* 0x004ea200000e0000 */
[----:B0-----:R-:W-:Y:S02]  /*6170*/  @P0 MOV R34, R32 ;  /* 0x0000002000220202 */ /* 0x001fe40000000f00 */
[----:B------:R-:W-:Y:S02]  /*6180*/  MOV R32, 0xffff ;  /* 0x0000ffff00207802 */ /* 0x000fe40000000f00 */
[----:B----4-:R-:W-:Y:S01]  /*6190*/  @P0 MOV R33, R31 ;  /* 0x0000001f00210202 */ /* 0x010fe20000000f00 */
[----:B------:R-:W0:Y:S01]  /*61a0*/  SHFL.BFLY PT, R35, R34, 0x8, 0x101f ;  /* 0x0d101f0022237f89 */ /* 0x000e2200000e0000 */
[----:B------:R-:W-:-:S02]  /*61b0*/  MOV R31, 0xffff ;  /* 0x0000ffff001f7802 */ /* 0x000fc40000000f00 */
[----:B-----5:R-:W-:Y:S01]  /*61c0*/  @P0 MOV R39, R43 ;  /* 0x0000002b00270202 */ /* 0x020fe20000000f00 */
[----:B------:R-:W3:Y:S01]  /*61d0*/  SHFL.BFLY PT, R36, R33, 0x8, 0x101f ;  /* 0x0d101f0021247f89 */ /* 0x000ee200000e0000 */
[----:B-1----:R-:W-:Y:S01]  /*61e0*/  FADD.FTZ R20, R26, R19 ;  /* 0x000000131a147221 */ /* 0x002fe20000010000 */
[----:B------:R-:W-:Y:S02]  /*61f0*/  @P0 IMAD.MOV.U32 R42, RZ, RZ, R44 ;  /* 0x000000ffff2a0224 */ /* 0x000fe400078e002c */
[----:B--2---:R-:W-:Y:S01]  /*6200*/  FADD.FTZ R21, R21, R18 ;  /* 0x0000001215157221 */ /* 0x004fe20000010000 */
[----:B------:R-:W1:Y:S01]  /*6210*/  SHFL.BFLY PT, R44, R39, 0x8, 0x101f ;  /* 0x0d101f00272c7f89 */ /* 0x000e6200000e0000 */
[----:B------:R-:W-:-:S03]  /*6220*/  @P0 MOV R45, R47 ;  /* 0x0000002f002d0202 */ /* 0x000fc60000000f00 */
[----:B------:R-:W2:Y:S01]  /*6230*/  SHFL.BFLY PT, R43, R42, 0x8, 0x101f ;  /* 0x0d101f002a2b7f89 */ /* 0x000ea200000e0000 */
[----:B------:R-:W-:Y:S01]  /*6240*/  @P0 IMAD.MOV.U32 R46, RZ, RZ, R48 ;  /* 0x000000ffff2e0224 */ /* 0x000fe200078e0030 */
[----:B------:R-:W-:Y:S02]  /*6250*/  MOV R48, 0xffff ;  /* 0x0000ffff00307802 */ /* 0x000fe40000000f00 */
[----:B------:R-:W4:Y:S01]  /*6260*/  SHFL.BFLY PT, R26, R20, 0x4, 0x101f ;  /* 0x0c901f00141a7f89 */ /* 0x000f2200000e0000 */
[----:B------:R-:W-:-:S03]  /*6270*/  ISETP.NE.AND P0, PT, R40, RZ, PT ;  /* 0x000000ff2800720c */ /* 0x000fc60003f05270 */
[----:B------:R-:W5:Y:S01]  /*6280*/  SHFL.BFLY PT, R18, R21, 0x4, 0x101f ;  /* 0x0c901f0015127f89 */ /* 0x000f6200000e0000 */
[----:B0-----:R-:W-:-:S03]  /*6290*/  FADD.FTZ R35, R35, R34 ;  /* 0x0000002223237221 */ /* 0x001fc60000010000 */
[----:B------:R-:W0:Y:S01]  /*62a0*/  SHFL.BFLY PT, R50, R45, 0x8, 0x101f ;  /* 0x0d101f002d327f89 */ /* 0x000e2200000e0000 */
[----:B---3--:R-:W-:-:S03]  /*62b0*/  FADD.FTZ R36, R36, R33 ;  /* 0x0000002124247221 */ /* 0x008fc60000010000 */
[----:B------:R-:W3:Y:S01]  /*62c0*/  SHFL.BFLY PT, R34, R35, 0x4, 0x101f ;  /* 0x0c901f0023227f89 */ /* 0x000ee200000e0000 */
[----:B-1----:R-:W-:-:S03]  /*62d0*/  FADD.FTZ R44, R44, R39 ;  /* 0x000000272c2c7221 */ /* 0x002fc60000010000 */
[----:B------:R-:W1:Y:S01]  /*62e0*/  SHFL.BFLY PT, R33, R36, 0x4, 0x101f ;  /* 0x0c901f0024217f89 */ /* 0x000e6200000e0000 */
[----:B--2---:R-:W-:-:S03]  /*62f0*/  FADD.FTZ R43, R43, R42 ;  /* 0x0000002a2b2b7221 */ /* 0x004fc60000010000 */
[----:B------:R-:W2:Y:S01]  /*6300*/  SHFL.BFLY PT, R39, R44, 0x4, 0x101f ;  /* 0x0c901f002c277f89 */ /* 0x000ea200000e0000 */
[----:B----4-:R-:W-:-:S03]  /*6310*/  FADD.FTZ R19, R20, R26 ;  /* 0x0000001a14137221 */ /* 0x010fc60000010000 */
[----:B------:R-:W4:Y:S01]  /*6320*/  SHFL.BFLY PT, R42, R43, 0x4, 0x101f ;  /* 0x0c901f002b2a7f89 */ /* 0x000f2200000e0000 */
[----:B------:R-:W-:Y:S01]  /*6330*/  IMAD.MOV.U32 R26, RZ, RZ, 0xffff ;  /* 0x0000ffffff1a7424 */ /* 0x000fe200078e00ff */
[----:B------:R-:W-:Y:S01]  /*6340*/  MOV R20, 0xffff ;  /* 0x0000ffff00147802 */ /* 0x000fe20000000f00 */
[----:B-----5:R-:W-:Y:S01]  /*6350*/  FADD.FTZ R18, R21, R18 ;  /* 0x0000001215127221 */ /* 0x020fe20000010000 */
[----:B------:R-:W5:Y:S01]  /*6360*/  SHFL.BFLY PT, R47, R46, 0x8, 0x101f ;  /* 0x0d101f002e2f7f89 */ /* 0x000f6200000e0000 */
[----:B------:R-:W-:Y:S01]  /*6370*/  MOV R21, 0xffff ;  /* 0x0000ffff00157802 */ /* 0x000fe20000000f00 */
[----:B0-----:R-:W-:Y:S02]  /*6380*/  FADD.FTZ R50, R50, R45 ;  /* 0x0000002d32327221 */ /* 0x001fe40000010000 */
[----:B------:R-:W0:Y:S01]  /*6390*/  SHFL.BFLY PT, R26, R19, 0x2, 0x101f ;  /* 0x0c501f00131a7f89 */ /* 0x000e2200000e0000 */
[----:B------:R-:W-:Y:S01]  /*63a0*/  MOV R45, 0xffff ;  /* 0x0000ffff002d7802 */ /* 0x000fe20000000f00 */
[----:B---3--:R-:W-:-:S02]  /*63b0*/  FADD.FTZ R34, R35, R34 ;  /* 0x0000002223227221 */ /* 0x008fc40000010000 */
[----:B------:R-:W3:Y:S01]  /*63c0*/  SHFL.BFLY PT, R21, R18, 0x2, 0x101f ;  /* 0x0c501f0012157f89 */ /* 0x000ee200000e0000 */
[----:B-1----:R-:W-:-:S03]  /*63d0*/  FADD.FTZ R33, R36, R33 ;  /* 0x0000002124217221 */ /* 0x002fc60000010000 */
[----:B------:R-:W1:Y:S01]  /*63e0*/  SHFL.BFLY PT, R37, R34, 0x2, 0x101f ;  /* 0x0c501f0022257f89 */ /* 0x000e6200000e0000 */
[----:B------:R-:W-:Y:S01]  /*63f0*/  MOV R36, 0xffff ;  /* 0x0000ffff00247802 */ /* 0x000fe20000000f00 */
[----:B--2---:R-:W-:Y:S02]  /*6400*/  FADD.FTZ R39, R44, R39 ;  /* 0x000000272c277221 */ /* 0x004fe40000010000 */
[----:B------:R-:W2:Y:S01]  /*6410*/  SHFL.BFLY PT, R20, R33, 0x2, 0x101f ;  /* 0x0c501f0021147f89 */ /* 0x000ea200000e0000 */
[----:B----4-:R-:W-:Y:S01]  /*6420*/  FADD.FTZ R42, R43, R42 ;  /* 0x0000002a2b2a7221 */ /* 0x010fe20000010000 */
[----:B------:R-:W-:Y:S02]  /*6430*/  MOV R43, 0xffff ;  /* 0x0000ffff002b7802 */ /* 0x000fe40000000f00 */
[----:B------:R-:W4:Y:S01]  /*6440*/  SHFL.BFLY PT, R44, R39, 0x2, 0x101f ;  /* 0x0c501f00272c7f89 */ /* 0x000f2200000e0000 */
[----:B------:R-:W-:Y:S01]  /*6450*/  IADD3 R25, R28, R15, RZ ;  /* 0x0000000f1c197210 */ /* 0x000fe20007ffe0ff */
[----:B-----5:R-:W-:Y:S01]  /*6460*/  FADD.FTZ R47, R47, R46 ;  /* 0x0000002e2f2f7221 */ /* 0x020fe20000010000 */
[----:B------:R-:W-:Y:S01]  /*6470*/  MOV R46, 0xffff ;  /* 0x0000ffff002e7802 */ /* 0x000fe20000000f00 */
[----:B------:R-:W5:Y:S01]  /*6480*/  SHFL.BFLY PT, R45, R50, 0x4, 0x101f ;  /* 0x0c901f00322d7f89 */ /* 0x000f6200000e0000 */
[----:B0-----:R-:W-:-:S03]  /*6490*/  FADD.FTZ R30, R19, R26 ;  /* 0x0000001a131e7221 */ /* 0x001fc60000010000 */
[----:B------:R-:W0:Y:S01]  /*64a0*/  SHFL.BFLY PT, R43, R42, 0x2, 0x101f ;  /* 0x0c501f002a2b7f89 */ /* 0x000e2200000e0000 */
[----:B---3--:R-:W-:-:S03]  /*64b0*/  FADD.FTZ R29, R18, R21 ;  /* 0x00000015121d7221 */ /* 0x008fc60000010000 */
[----:B------:R-:W3:Y:S01]  /*64c0*/  SHFL.BFLY PT, R46, R47, 0x4, 0x101f ;  /* 0x0c901f002f2e7f89 */ /* 0x000ee200000e0000 */
[----:B------:R-:W3:Y:S01]  /*64d0*/  LDC.64 R18, c[0x0][0x218] ;  /* 0x00008600ff127b82 */ /* 0x000ee20000000a00 */
[----:B-1----:R-:W-:Y:S02]  /*64e0*/  FADD.FTZ R37, R34, R37 ;  /* 0x0000002522257221 */ /* 0x002fe40000010000 */
[----:B------:R-:W1:Y:S01]  /*64f0*/  SHFL.BFLY PT, R31, R30, 0x1, 0x101f ;  /* 0x0c301f001e1f7f89 */ /* 0x000e6200000e0000 */
[----:B------:R-:W-:Y:S02]  /*6500*/  IMAD.MOV.U32 R34, RZ, RZ, 0xffff ;  /* 0x0000ffffff227424 */ /* 0x000fe400078e00ff */
[----:B--2---:R-:W-:Y:S01]  /*6510*/  FADD.FTZ R35, R33, R20 ;  /* 0x0000001421237221 */ /* 0x004fe20000010000 */
[----:B------:R-:W2:Y:S01]  /*6520*/  SHFL.BFLY PT, R32, R29, 0x1, 0x101f ;  /* 0x0c301f001d207f89 */ /* 0x000ea200000e0000 */
[----:B------:R-:W-:Y:S01]  /*6530*/  MOV R33, 0xffff ;  /* 0x0000ffff00217802 */ /* 0x000fe20000000f00 */
[----:B------:R-:W2:Y:S01]  /*6540*/  LDC.64 R20, c[0x0][0x220] ;  /* 0x00008800ff147b82 */ /* 0x000ea20000000a00 */
[----:B----4-:R-:W-:Y:S01]  /*6550*/  FADD.FTZ R44, R39, R44 ;  /* 0x0000002c272c7221 */ /* 0x010fe20000010000 */
[----:B------:R-:W-:Y:S01]  /*6560*/  MOV R39, 0xffff ;  /* 0x0000ffff00277802 */ /* 0x000fe20000000f00 */
[----:B------:R-:W4:Y:S01]  /*6570*/  SHFL.BFLY PT, R34, R35, 0x1, 0x101f ;  /* 0x0c301f0023227f89 */ /* 0x000f2200000e0000 */
[----:B-----5:R-:W-:-:S03]  /*6580*/  FADD.FTZ R45, R50, R45 ;  /* 0x0000002d322d7221 */ /* 0x020fc60000010000 */
[----:B------:R-:W5:Y:S01]  /*6590*/  SHFL.BFLY PT, R36, R37, 0x1, 0x101f ;  /* 0x0c301f0025247f89 */ /* 0x000f6200000e0000 */
[----:B0-----:R-:W-:Y:S01]  /*65a0*/  FADD.FTZ R42, R42, R43 ;  /* 0x0000002b2a2a7221 */ /* 0x001fe20000010000 */
[----:B------:R-:W-:Y:S02]  /*65b0*/  IMAD.MOV.U32 R43, RZ, RZ, 0xffff ;  /* 0x0000ffffff2b7424 */ /* 0x000fe400078e00ff */
[----:B------:R-:W0:Y:S01]  /*65c0*/  SHFL.BFLY PT, R33, R44, 0x1, 0x101f ;  /* 0x0c301f002c217f89 */ /* 0x000e2200000e0000 */
[----:B---3--:R-:W-:Y:S01]  /*65d0*/  FADD.FTZ R46, R47, R46 ;  /* 0x0000002e2f2e7221 */ /* 0x008fe20000010000 */
[----:B------:R-:W-:Y:S02]  /*65e0*/  IMAD.WIDE R18, R25, 0x2, R18 ;  /* 0x0000000219127825 */ /* 0x000fe400078e0212 */
[----:B------:R-:W3:Y:S02]  /*65f0*/  SHFL.BFLY PT, R39, R42, 0x1, 0x101f ;  /* 0x0c301f002a277f89 */ /* 0x000ee400000e0000 */
[----:B-1----:R-:W-:-:S02]  /*6600*/  FADD.FTZ R30, R30, R31 ;  /* 0x0000001f1e1e7221 */ /* 0x002fc40000010000 */
[----:B------:R-:W1:Y:S01]  /*6610*/  SHFL.BFLY PT, R48, R45, 0x2, 0x101f ;  /* 0x0c501f002d307f89 */ /* 0x000e6200000e0000 */
[----:B--2---:R-:W-:Y:S02]  /*6620*/  FADD.FTZ R29, R29, R32 ;  /* 0x000000201d1d7221 */ /* 0x004fe40000010000 */
[----:B------:R-:W-:Y:S01]  /*6630*/  @!P0 F2FP.BF16.F32.PACK_AB R28, RZ, R30 ;  /* 0x0000001eff1c823e */ /* 0x000fe200000010ff */
[----:B------:R-:W2:Y:S01]  /*6640*/  SHFL.BFLY PT, R43, R46, 0x2, 0x101f ;  /* 0x0c501f002e2b7f89 */ /* 0x000ea200000e0000 */
[----:B------:R-:W-:Y:S01]  /*6650*/  IMAD.WIDE R20, R25, 0x2, R20 ;  /* 0x0000000219147825 */ /* 0x000fe200078e0214 */
[----:B------:R-:W-:-:S03]  /*6660*/  MOV R30, 0xffff ;  /* 0x0000ffff001e7802 */ /* 0x000fc60000000f00 */
[----:B----4-:R-:W-:Y:S01]  /*6670*/  FADD.FTZ R34, R35, R34 ;  /* 0x0000002223227221 */ /* 0x010fe20000010000 */
[----:B------:R-:W-:Y:S02]  /*6680*/  @!P0 F2FP.BF16.F32.PACK_AB R26, RZ, R29 ;  /* 0x0000001dff1a823e */ /* 0x000fe400000010ff */
[----:B------:R-:W-:Y:S01]  /*6690*/  PRMT R27, R28, 0x7610, R27 ;  /* 0x000076101c1b7816 */ /* 0x000fe2000000001b */
[----:B-----5:R-:W-:Y:S01]  /*66a0*/  FADD.FTZ R24, R37, R36 ;  /* 0x0000002425187221 */ /* 0x020fe20000010000 */
[----:B------:R-:W-:Y:S01]  /*66b0*/  @!P0 F2FP.BF16.F32.PACK_AB R22, RZ, R34 ;  /* 0x00000022ff16823e */ /* 0x000fe200000010ff */
[----:B------:R4:W-:Y:S01]  /*66c0*/  @!P0 STG.E.U16 desc[UR8][R18.64], R26 ;  /* 0x0000001a12008986 */ /* 0x0009e2000c101508 */
[----:B0-----:R-:W-:Y:S02]  /*66d0*/  FADD.FTZ R25, R44, R33 ;  /* 0x000000212c197221 */ /* 0x001fe40000010000 */
[----:B------:R-:W-:Y:S01]  /*66e0*/  @!P0 F2FP.BF16.F32.PACK_AB R24, RZ, R24 ;  /* 0x00000018ff18823e */ /* 0x000fe200000010ff */
[----:B------:R-:W-:Y:S01]  /*66f0*/  @!P0 STG.E.U16 desc[UR8][R20.64], R27 ;  /* 0x0000001b14008986 */ /* 0x000fe2000c101508 */
[----:B---3--:R-:W-:Y:S01]  /*6700*/  FADD.FTZ R28, R42, R39 ;  /* 0x000000272a1c7221 */ /* 0x008fe20000010000 */
[----:B------:R-:W-:-:S02]  /*6710*/  @!P0 F2FP.BF16.F32.PACK_AB R25, RZ, R25 ;  /* 0x00000019ff19823e */ /* 0x000fc400000010ff */
[----:B------:R-:W-:Y:S01]  /*6720*/  @!P0 STG.E.U16 desc[UR8][R18.64+0x3c], R22 ;  /* 0x00003c1612008986 */ /* 0x000fe2000c101508 */
[----:B-1----:R-:W-:Y:S01]  /*6730*/  FADD.FTZ R45, R45, R48 ;  /* 0x000000302d2d7221 */ /* 0x002fe20000010000 */
[----:B------:R-:W-:Y:S02]  /*6740*/  @!P0 F2FP.BF16.F32.PACK_AB R28, RZ, R28 ;  /* 0x0000001cff1c823e */ /* 0x000fe400000010ff */
[----:B------:R-:W-:Y:S01]  /*6750*/  @!P0 STG.E.U16 desc[UR8][R20.64+0x3c], R24 ;  /* 0x00003c1814008986 */ /* 0x000fe2000c101508 */
[----:B----4-:R-:W-:Y:S01]  /*6760*/  MOV R26, 0xffff ;  /* 0x0000ffff001a7802 */ /* 0x010fe20000000f00 */
[----:B--2---:R-:W-:Y:S02]  /*6770*/  FADD.FTZ R43, R46, R43 ;  /* 0x0000002b2e2b7221 */ /* 0x004fe40000010000 */
[----:B------:R-:W0:Y:S04]  /*6780*/  SHFL.BFLY PT, R30, R45, 0x1, 0x101f ;  /* 0x0c301f002d1e7f89 */ /* 0x000e2800000e0000 */
[----:B------:R1:W-:Y:S04]  /*6790*/  @!P0 STG.E.U16 desc[UR8][R18.64+0x78], R25 ;  /* 0x0000781912008986 */ /* 0x0003e8000c101508 */
[----:B------:R1:W2:Y:S04]  /*67a0*/  SHFL.BFLY PT, R26, R43, 0x1, 0x101f ;  /* 0x0c301f002b1a7f89 */ /* 0x0002a800000e0000 */
[----:B------:R1:W-:Y:S02]  /*67b0*/  @!P0 STG.E.U16 desc[UR8][R20.64+0x78], R28 ;  /* 0x0000781c14008986 */ /* 0x0003e4000c101508 */
[----:B01----:R-:W-:-:S07]  /*67c0*/  FADD.FTZ R30, R45, R30 ;  /* 0x0000001e2d1e7221 */ /* 0x003fce0000010000 */
.L_x_1269:
[----:B--2---:R-:W-:Y:S01]  /*67d0*/  FADD.FTZ R24, R43, R26 ;  /* 0x0000001a2b187221 */ /* 0x004fe20000010000 */
[----:B------:R-:W-:-:S04]  /*67e0*/  @!P0 F2FP.BF16.F32.PACK_AB R22, RZ, R30 ;  /* 0x0000001eff16823e */ /* 0x000fc800000010ff */
[----:B------:R-:W-:Y:S01]  /*67f0*/  @!P0 F2FP.BF16.F32.PACK_AB R24, RZ, R24 ;  /* 0x00000018ff18823e */ /* 0x000fe200000010ff */
[----:B------:R4:W-:Y:S04]  /*6800*/  @!P0 STG.E.U16 desc[UR8][R18.64+0xb4], R22 ;  /* 0x0000b41612008986 */ /* 0x0009e8000c101508 */
[----:B------:R4:W-:Y:S02]  /*6810*/  @!P0 STG.E.U16 desc[UR8][R20.64+0xb4], R24 ;  /* 0x0000b41814008986 */ /* 0x0009e4000c101508 */
.L_x_1199:
[----:B------:R-:W-:Y:S05]  /*6820*/  WARPSYNC.ALL ;  /* 0x0000000000007948 */ /* 0x000fea0003800000 */
[----:B-1234-:R-:W-:Y:S01]  /*6830*/  HFMA2.MMA R18, -RZ, RZ, 0, 5.7220458984375e-05 ;  /* 0x000003c0ff127435 */ /* 0x01efe200000001ff */
[----:B------:R-:W-:Y:S01]  /*6840*/  VIADD R15, R15, 0x800 ;  /* 0x000008000f0f7836 */ /* 0x000fe20000000000 */
[----:B------:R-:W-:Y:S08]  /*6850*/  BAR.SYNC.DEFER_BLOCKING 0x0 ;  /* 0x0000000000007b1d */ /* 0x000ff00000010000 */
[----:B------:R-:W-:-:S05]  /*6860*/  IMAD R18, R23, R18, 0x3c0 ;  /* 0x000003c017127424 */ /* 0x000fca00078e0212 */
[----:B------:R-:W-:-:S13]  /*6870*/  ISETP.GE.AND P0, PT, R15, R18, PT ;  /* 0x000000120f00720c */ /* 0x000fda0003f06270 */
[----:B------:R-:W-:Y:S05]  /*6880*/  @!P0 BRA `(.L_x_1206) ;  /* 0xffffffe000b48947 */ /* 0x000fea000383ffff */
[----:B------:R-:W-:Y:S05]  /*6890*/  EXIT ;  /* 0x000000000000794d */ /* 0x000fea0003800000 */
.L_x_1202:
[----:B------:R-:W-:Y:S01]  /*68a0*/  HFMA2.MMA R24, -RZ, RZ, 0, 4.76837158203125e-07 ;  /* 0x00000008ff187435 */ /* 0x000fe200000001ff */
[----:B--2---:R-:W-:Y:S02]  /*68b0*/  MOV R27, R18 ;  /* 0x00000012001b7202 */ /* 0x004fe40000000f00 */
[----:B------:R-:W-:Y:S02]  /*68c0*/  MOV R25, 0x101f ;  /* 0x0000101f00197802 */ /* 0x000fe40000000f00 */
[----:B------:R-:W-:-:S07]  /*68d0*/  MOV R22, 0xffff ;  /* 0x0000ffff00167802 */ /* 0x000fce0000000f00 */
[----:B01-3--:R-:W-:Y:S05]  /*68e0*/  WARPSYNC.COLLECTIVE R22, `(.L_x_1207) ;  /* 0x0000000016087348 */ /* 0x00bfea0003c00000 */
[----:B------:R2:W4:Y:S02]  /*68f0*/  SHFL.BFLY P2, R26, R27, R24, R25 ;  /* 0x0c0000181b1a7389 */ /* 0x0005240000040019 */
[----:B01234-:R-:W-:Y:S01]  /*6900*/  ENDCOLLECTIVE ;  /* 0x000000000000791b */ /* 0x01ffe20003800000 */
.L_x_1207:
[----:B------:R-:W-:Y:S01]  /*6910*/  MOV R27, R19 ;  /* 0x00000013001b7202 */ /* 0x000fe20000000f00 */
[----:B------:R-:W-:-:S07]  /*6920*/  IMAD.MOV.U32 R21, RZ, RZ, R26 ;  /* 0x000000ffff157224 */ /* 0x000fce00078e001a */
[----:B------:R-:W-:Y:S05]  /*6930*/  WARPSYNC.COLLECTIVE R22, `(.L_x_1208) ;  /* 0x0000000016087348 */ /* 0x000fea0003c00000 */
[----:B------:R0:W1:Y:S02]  /*6940*/  SHFL.BFLY P2, R26, R27, R24, R25 ;  /* 0x0c0000181b1a7389 */ /* 0x0000640000040019 */
[----:B01----:R-:W-:Y:S01]  /*6950*/  ENDCOLLECTIVE ;  /* 0x000000000000791b */ /* 0x003fe20003800000 */
.L_x_1208:
[----:B------:R-:W-:Y:S01]  /*6960*/  FADD.FTZ R21, R21, R18 ;  /* 0x0000001215157221 */ /* 0x000fe20000010000 */
[----:B------:R-:W-:-:S04]  /*6970*/  HFMA2.MMA R24, -RZ, RZ, 0, 2.384185791015625e-07 ;  /* 0x00000004ff187435 */ /* 0x000fc800000001ff */
[----:B------:R-:W-:Y:S02]  /*6980*/  MOV R27, R21 ;  /* 0x00000015001b7202 */ /* 0x000fe40000000f00 */
[----:B------:R-:W-:-:S07]  /*6990*/  MOV R20, R26 ;  /* 0x0000001a00147202 */ /* 0x000fce0000000f00 */
[----:B------:R-:W-:Y:S05]  /*69a0*/  WARPSYNC.COLLECTIVE R22, `(.L_x_1209) ;  /* 0x0000000016087348 */ /* 0x000fea0003c00000 */
[----:B------:R0:W1:Y:S02]  /*69b0*/  SHFL.BFLY P2, R26, R27, R24, R25 ;  /* 0x0c0000181b1a7389 */ /* 0x0000640000040019 */
[----:B01----:R-:W-:Y:S01]  /*69c0*/  ENDCOLLECTIVE ;  /* 0x000000000000791b */ /* 0x003fe20003800000 */
.L_x_1209:
[----:B------:R-:W-:-:S05]  /*69d0*/  FADD.FTZ R20, R20, R19 ;  /* 0x0000001314147221 */ /* 0x000fca0000010000 */
[----:B------:R-:W-:Y:S01]  /*69e0*/  MOV R27, R20 ;  /* 0x00000014001b7202 */ /* 0x000fe20000000f00 */
[----:B------:R-:W-:-:S07]  /*69f0*/  IMAD.MOV.U32 R28, RZ, RZ, R26 ;  /* 0x000000ffff1c7224 */ /* 0x000fce00078e001a */
[----:B------:R-:W-:Y:S05]  /*6a00*/  WARPSYNC.COLLECTIVE R22, `(.L_x_1210) ;  /* 0x0000000016087348 */ /* 0x000fea0003c00000 */
[----:B------:R0:W1:Y:S02]  /*6a10*/  SHFL.BFLY P2, R26, R27, R24, R25 ;  /* 0x0c0000181b1a7389 */ /* 0x0000640000040019 */
[----:B01----:R-:W-:Y:S01]  /*6a20*/  ENDCOLLECTIVE ;  /* 0x000000000000791b */ /* 0x003fe20003800000 */
.L_x_1210:
[----:B------:R-:W-:Y:S01]  /*6a30*/  FADD.FTZ R28, R21, R28 ;  /* 0x0000001c151c7221 */ /* 0x000fe20000010000 */
[----:B------:R-:W-:-:S04]  /*6a40*/  HFMA2.MMA R24, -RZ, RZ, 0, 1.1920928955078125e-07 ;  /* 0x00000002ff187435 */ /* 0x000fc800000001ff */
[----:B------:R-:W-:Y:S02]  /*6a50*/  MOV R27, R28 ;  /* 0x0000001c001b7202 */ /* 0x000fe40000000f00 */
[----:B------:R-:W-:-:S07]  /*6a60*/  MOV R29, R26 ;  /* 0x0000001a001d7202 */ /* 0x000fce0000000f00 */
[----:B------:R-:W-:Y:S05]  /*6a70*/  WARPSYNC.COLLECTIVE R22, `(.L_x_1211) ;  /* 0x0000000016087348 */ /* 0x000fea0003c00000 */
[----:B------:R0:W1:Y:S02]  /*6a80*/  SHFL.BFLY P2, R26, R27, R24, R25 ;  /* 0x0c0000181b1a7389 */ /* 0x0000640000040019 */
[----:B01----:R-:W-:Y:S01]  /*6a90*/  ENDCOLLECTIVE ;  /* 0x000000000000791b */ /* 0x003fe20003800000 */
.L_x_1211:
[----:B------:R-:W-:-:S05]  /*6aa0*/  FADD.FTZ R29, R20, R29 ;  /* 0x0000001d141d7221 */ /* 0x000fca0000010000 */
[----:B------:R-:W-:Y:S01]  /*6ab0*/  MOV R27, R29 ;  /* 0x0000001d001b7202 */ /* 0x000fe20000000f00 */
[----:B------:R-:W-:-:S07]  /*6ac0*/  IMAD.MOV.U32 R31, RZ, RZ, R26 ;  /* 0x000000ffff1f7224 */ /* 0x000fce00078e001a */
[----:B------:R-:W-:Y:S05]  /*6ad0*/  WARPSYNC.COLLECTIVE R22, `(.L_x_1212) ;  /* 0x0000000016087348 */ /* 0x000fea0003c00000 */
[----:B------:R0:W1:Y:S02]  /*6ae0*/  SHFL.BFLY P2, R26, R27, R24, R25 ;  /* 0x0c0000181b1a7389 */ /* 0x0000640000040019 */
[----:B01----:R-:W-:Y:S01]  /*6af0*/  ENDCOLLECTIVE ;  /* 0x000000000000791b */ /* 0x003fe20003800000 */
.L_x_1212:
[----:B------:R-:W-:Y:S01]  /*6b00*/  FADD.FTZ R31, R28, R31 ;  /* 0x0000001f1c1f7221 */ /* 0x000fe20000010000 */
[----:B------:R-:W-:-:S04]  /*6b10*/  HFMA2.MMA R24, -RZ, RZ, 0, 5.9604644775390625e-08 ;  /* 0x00000001ff187435 */ /* 0x000fc800000001ff */
[----:B------:R-:W-:Y:S02]  /*6b20*/  MOV R27, R31 ;  /* 0x0000001f001b7202 */ /* 0x000fe40000000f00 */
[----:B------:R-:W-:-:S07]  /*6b30*/  MOV R18, R26 ;  /* 0x0000001a00127202 */ /* 0x000fce0000000f00 */
[----:B------:R-:W-:Y:S05]  /*6b40*/  WARPSYNC.COLLECTIVE R22, `(.L_x_1213) ;  /* 0x0000000016087348 */ /* 0x000fea0003c00000 */
[----:B------:R0:W1:Y:S02]  /*6b50*/  SHFL.BFLY P2, R26, R27, R24, R25 ;  /* 0x0c0000181b1a7389 */ /* 0x0000640000040019 */
[----:B01----:R-:W-:Y:S01]  /*6b60*/  ENDCOLLECTIVE ;  /* 0x000000000000791b */ /* 0x003fe20003800000 */
.L_x_1213:
[----:B------:R-:W-:-:S05]  /*6b70*/  FADD.FTZ R30, R29, R18 ;  /* 0x000000121d1e7221 */ /* 0x000fca0000010000 */
[----:B------:R-:W-:Y:S01]  /*6b80*/  MOV R27, R30 ;  /* 0x0000001e001b7202 */ /* 0x000fe20000000f00 */
[----:B------:R-:W-:-:S07]  /*6b90*/  IMAD.MOV.U32 R32, RZ, RZ, R26 ;  /* 0x000000ffff207224 */ /* 0x000fce00078e001a */
[----:B------:R-:W-:Y:S05]  /*6ba0*/  WARPSYNC.COLLECTIVE R22, `(.L_x_1214) ;  /* 0x0000000016087348 */ /* 0x000fea0003c00000 */
[----:B------:R0:W1:Y:S02]  /*6bb0*/  SHFL.BFLY P2, R26, R27, R24, R25 ;  /* 0x0c0000181b1a7389 */ /* 0x0000640000040019 */
[----:B01----:R-:W-:Y:S01]  /*6bc0*/  ENDCOLLECTIVE ;  /* 0x000000000000791b */ /* 0x003fe20003800000 */
.L_x_1214:
[----:B------:R-:W-:Y:S01]  /*6bd0*/  FADD.FTZ R32, R31, R32 ;  /* 0x000000201f207221 */ /* 0x000fe20000010000 */
[----:B------:R-:W-:Y:S06]  /*6be0*/  BRA `(.L_x_1215) ;  /* 0xffffffec003c7947 */ /* 0x000fec000383ffff */
.L_x_1203:
[----:B------:R-:W-:Y:S01]  /*6bf0*/  HFMA2.MMA R24, -RZ, RZ, 0, 4.76837158203125e-07 ;  /* 0x00000008ff187435 */ /* 0x000fe200000001ff */
[----:B------:R-:W-:Y:S01]  /*6c00*/  BSSY B1, `(.L_x_1216) ;  /* 0x0000007000017945 */ /* 0x000fe20003800000 */
[----:B--2---:R-:W-:Y:S01]  /*6c10*/  MOV R27, R28 ;  /* 0x0000001c001b7202 */ /* 0x004fe20000000f00 */
[----:B-1----:R-:W-:Y:S01]  /*6c20*/  IMAD.MOV.U32 R22, RZ, RZ, 0xffff ;  /* 0x0000ffffff167424 */ /* 0x002fe200078e00ff */
[----:B------:R-:W-:-:S07]  /*6c30*/  MOV R25, 0x101f ;  /* 0x0000101f00197802 */ /* 0x000fce0000000f00 */
[----:B0--3--:R-:W-:Y:S05]  /*6c40*/  WARPSYNC.COLLECTIVE R22, `(.L_x_1217) ;  /* 0x0000000016087348 */ /* 0x009fea0003c00000 */
[----:B------:R1:W2:Y:S02]  /*6c50*/  SHFL.BFLY P2, R26, R27, R24, R25 ;  /* 0x0c0000181b1a7389 */ /* 0x0002a40000040019 */
[----:B0123--:R-:W-:Y:S01]  /*6c60*/  ENDCOLLECTIVE ;  /* 0x000000000000791b */ /* 0x00ffe20003800000 */
.L_x_1217:
[----:B------:R-:W-:Y:S05]  /*6c70*/  BSYNC B1 ;  /* 0x0000000000017941 */ /* 0x000fea0003800000 */
.L_x_1216:
[----:B------:R-:W-:Y:S01]  /*6c80*/  HFMA2.MMA R24, -RZ, RZ, 0, 4.76837158203125e-07 ;  /* 0x00000008ff187435 */ /* 0x000fe200000001ff */
[----:B------:R-:W-:Y:S01]  /*6c90*/  MOV R27, R29 ;  /* 0x0000001d001b7202 */ /* 0x000fe20000000f00 */
[----:B------:R-:W-:Y:S01]  /*6ca0*/  IMAD.MOV.U32 R22, RZ, RZ, 0xffff ;  /* 0x0000ffffff167424 */ /* 0x000fe200078e00ff */
[----:B------:R-:W-:Y:S02]  /*6cb0*/  MOV R25, 0x101f ;  /* 0x0000101f00197802 */ /* 0x000fe40000000f00 */
[----:B------:R-:W-:-:S07]  /*6cc0*/  MOV R31, R26 ;  /* 0x0000001a001f7202 */ /* 0x000fce0000000f00 */
[----:B------:R-:W-:Y:S05]  /*6cd0*/  WARPSYNC.COLLECTIVE R22, `(.L_x_1218) ;  /* 0x0000000016087348 */ /* 0x000fea0003c00000 */
[----:B------:R0:W1:Y:S02]  /*6ce0*/  SHFL.BFLY P2, R26, R27, R24, R25 ;  /* 0x0c0000181b1a7389 */ /* 0x0000640000040019 */
[----:B01----:R-:W-:Y:S01]  /*6cf0*/  ENDCOLLECTIVE ;  /* 0x000000000000791b */ /* 0x003fe20003800000 */
.L_x_1218:
[----:B------:R-:W-:Y:S01]  /*6d00*/  FADD.FTZ R31, R31, R28 ;  /* 0x0000001c1f1f7221 */ /* 0x000fe20000010000 */
[----:B------:R-:W-:-:S04]  /*6d10*/  HFMA2.MMA R24, -RZ, RZ, 0, 2.384185791015625e-07 ;  /* 0x00000004ff187435 */ /* 0x000fc800000001ff */
[----:B------:R-:W-:Y:S02]  /*6d20*/  MOV R27, R31 ;  /* 0x0000001f001b7202 */ /* 0x000fe40000000f00 */
[----:B------:R-:W-:-:S07]  /*6d30*/  MOV R30, R26 ;  /* 0x0000001a001e7202 */ /* 0x000fce0000000f00 */
[----:B------:R-:W-:Y:S05]  /*6d40*/  WARPSYNC.COLLECTIVE R22, `(.L_x_1219) ;  /* 0x0000000016087348 */ /* 0x000fea0003c00000 */
[----:B------:R0:W1:Y:S02]  /*6d50*/  SHFL.BFLY P2, R26, R27, R24, R25 ;  /* 0x0c0000181b1a7389 */ /* 0x0000640000040019 */
[----:B01----:R-:W-:Y:S01]  /*6d60*/  ENDCOLLECTIVE ;  /* 0x000000000000791b */ /* 0x003fe20003800000 */
.L_x_1219:
[----:B------:R-:W-:-:S04]  /*6d70*/  FADD.FTZ R30, R30, R29 ;  /* 0x0000001d1e1e7221 */ /* 0x000fc80000010000 */
[----:B------:R-:W-:Y:S01]  /*6d80*/  IMAD.MOV.U32 R27, RZ, RZ, R30 ;  /* 0x000000ffff1b7224 */ /* 0x000fe200078e001e */
[----:B------:R-:W-:-:S07]  /*6d90*/  MOV R32, R26 ;  /* 0x0000001a00207202 */ /* 0x000fce0000000f00 */
[----:B------:R-:W-:Y:S05]  /*6da0*/  WARPSYNC.COLLECTIVE R22, `(.L_x_1220) ;  /* 0x0000000016087348 */ /* 0x000fea0003c00000 */
[----:B------:R0:W1:Y:S02]  /*6db0*/  SHFL.BFLY P2, R26, R27, R24, R25 ;  /* 0x0c0000181b1a7389 */ /* 0x0000640000040019 */
[----:B01----:R-:W-:Y:S01]  /*6dc0*/  ENDCOLLECTIVE ;  /* 0x000000000000791b */ /* 0x003fe20003800000 */
.L_x_1220:
[----:B------:R-:W-:Y:S01]  /*6dd0*/  FADD.FTZ R32, R31, R32 ;  /* 0x000000201f207221 */ /* 0x000fe20000010000 */
[----:B------:R-:W-:-:S04]  /*6de0*/  HFMA2.MMA R24, -RZ, RZ, 0, 1.1920928955078125e-07 ;  /* 0x00000002ff187435 */ /* 0x000fc800000001ff */
[----:B------:R-:W-:Y:S02]  /*6df0*/  MOV R27, R32 ;  /* 0x00000020001b7202 */ /* 0x000fe40000000f00 */
[----:B------:R-:W-:-:S07]  /*6e00*/  MOV R33, R26 ;  /* 0x0000001a00217202 */ /* 0x000fce0000000f00 */
[----:B------:R-:W-:Y:S05]  /*6e10*/  WARPSYNC.COLLECTIVE R22, `(.L_x_1221) ;  /* 0x0000000016087348 */ /* 0x000fea0003c00000 */
[----:B------:R0:W1:Y:S02]  /*6e20*/  SHFL.BFLY P2, R26, R27, R24, R25 ;  /* 0x0c0000181b1a7389 */ /* 0x0000640000040019 */
[----:B01----:R-:W-:Y:S01]  /*6e30*/  ENDCOLLECTIVE ;  /* 0x000000000000791b */ /* 0x003fe20003800000 */
.L_x_1221:
[----:B------:R-:W-:-:S04]  /*6e40*/  FADD.FTZ R33, R30, R33 ;  /* 0x000000211e217221 */ /* 0x000fc80000010000 */
[----:B------:R-:W-:Y:S01]  /*6e50*/  IMAD.MOV.U32 R27, RZ, RZ, R33 ;  /* 0x000000ffff1b7224 */ /* 0x000fe200078e0021 */
[----:B------:R-:W-:-:S07]  /*6e60*/  MOV R35, R26 ;  /* 0x0000001a00237202 */ /* 0x000fce0000000f00 */
[----:B------:R-:W-:Y:S05]  /*6e70*/  WARPSYNC.COLLECTIVE R22, `(.L_x_1222) ;  /* 0x0000000016087348 */ /* 0x000fea0003c00000 */
[----:B------:R0:W1:Y:S02]  /*6e80*/  SHFL.BFLY P2, R26, R27, R24, R25 ;  /* 0x0c0000181b1a7389 */ /* 0x0000640000040019 */
[----:B01----:R-:W-:Y:S01]  /*6e90*/  ENDCOLLECTIVE ;  /* 0x000000000000791b */ /* 0x003fe20003800000 */
.L_x_1222:
[----:B------:R-:W-:Y:S01]  /*6ea0*/  FADD.FTZ R35, R32, R35 ;  /* 0x0000002320237221 */ /* 0x000fe20000010000 */
[----:B------:R-:W-:-:S04]  /*6eb0*/  HFMA2.MMA R24, -RZ, RZ, 0, 5.9604644775390625e-08 ;  /* 0x00000001ff187435 */ /* 0x000fc800000001ff */
[----:B------:R-:W-:Y:S02]  /*6ec0*/  MOV R27, R35 ;  /* 0x00000023001b7202 */ /* 0x000fe40000000f00 */
[----:B------:R-:W-:-:S07]  /*6ed0*/  MOV R28, R26 ;  /* 0x0000001a001c7202 */ /* 0x000fce0000000f00 */
[----:B------:R-:W-:Y:S05]  /*6ee0*/  WARPSYNC.COLLECTIVE R22, `(.L_x_1223) ;  /* 0x0000000016087348 */ /* 0x000fea0003c00000 */
[----:B------:R0:W1:Y:S02]  /*6ef0*/  SHFL.BFLY P2, R26, R27, R24, R25 ;  /* 0x0c0000181b1a7389 */ /* 0x0000640000040019 */
[----:B01----:R-:W-:Y:S01]  /*6f00*/  ENDCOLLECTIVE ;  /* 0x000000000000791b */ /* 0x003fe20003800000 */
.L_x_1223:
[----:B------:R-:W-:-:S04]  /*6f10*/  FADD.FTZ R28, R33, R28 ;  /* 0x0000001c211c7221 */ /* 0x000fc80000010000 */
[----:B------:R-:W-:Y:S01]  /*6f20*/  IMAD.MOV.U32 R27, RZ, RZ, R28 ;  /* 0x000000ffff1b7224 */ /* 0x000fe200078e001c */
[----:B------:R-:W-:-:S07]  /*6f30*/  MOV R34, R26 ;  /* 0x0000001a00227202 */ /* 0x000fce0000000f00 */
[----:B------:R-:W-:Y:S05]  /*6f40*/  WARPSYNC.COLLECTIVE R22, `(.L_x_1224) ;  /* 0x0000000016087348 */ /* 0x000fea0003c00000 */
[----:B------:R0:W1:Y:S02]  /*6f50*/  SHFL.BFLY P2, R26, R27, R24, R25 ;  /* 0x0c0000181b1a7389 */ /* 0x0000640000040019 */
[----:B01----:R-:W-:Y:S01]  /*6f60*/  ENDCOLLECTIVE ;  /* 0x000000000000791b */ /* 0x003fe20003800000 */
.L_x_1224:
[----:B------:R-:W-:Y:S01]  /*6f70*/  FADD.FTZ R34, R35, R34 ;  /* 0x0000002223227221 */ /* 0x000fe20000010000 */
[----:B------:R-:W-:Y:S06]  /*6f80*/  BRA `(.L_x_1225) ;  /* 0xffffffec00047947 */ /* 0x000fec000383ffff */
.L_x_1204:
[----:B------:R-:W-:Y:S01]  /*6f90*/  HFMA2.MMA R24, -RZ, RZ, 0, 4.76837158203125e-07 ;  /* 0x00000008ff187435 */ /* 0x000fe200000001ff */
[----:B------:R-:W-:Y:S01]  /*6fa0*/  BSSY B1, `(.L_x_1226) ;  /* 0x0000007000017945 */ /* 0x000fe20003800000 */
[----:B-1----:R-:W-:Y:S02]  /*6fb0*/  MOV R27, R28 ;  /* 0x0000001c001b7202 */ /* 0x002fe40000000f00 */
[----:B------:R-:W-:Y:S02]  /*6fc0*/  MOV R25, 0x101f ;  /* 0x0000101f00197802 */ /* 0x000fe40000000f00 */
[----:B0-----:R-:W-:-:S07]  /*6fd0*/  MOV R22, 0xffff ;  /* 0x0000ffff00167802 */ /* 0x001fce0000000f00 */
[----:B--2---:R-:W-:Y:S05]  /*6fe0*/  WARPSYNC.COLLECTIVE R22, `(.L_x_1227) ;  /* 0x0000000016087348 */ /* 0x004fea0003c00000 */
[----:B------:R0:W1:Y:S02]  /*6ff0*/  SHFL.BFLY P2, R26, R27, R24, R25 ;  /* 0x0c0000181b1a7389 */ /* 0x0000640000040019 */
[----:B012---:R-:W-:Y:S01]  /*7000*/  ENDCOLLECTIVE ;  /* 0x000000000000791b */ /* 0x007fe20003800000 */
.L_x_1227:
[----:B------:R-:W-:Y:S05]  /*7010*/  BSYNC B1 ;  /* 0x0000000000017941 */ /* 0x000fea0003800000 */
.L_x_1226:
        /* <DEDUP_REMOVED lines=9> */
.L_x_1228:
[----:B------:R-:W-:Y:S01]  /*70b0*/  HFMA2.MMA R24, -RZ, RZ, 0, 2.384185791015625e-07 ;  /* 0x00000004ff187435 */ /* 0x000fe200000001ff */
[----:B------:R-:W-:Y:S01]  /*70c0*/  MOV R27, R31 ;  /* 0x0000001f001b7202 */ /* 0x000fe20000000f00 */
[----:B------:R-:W-:-:S09]  /*70d0*/  IMAD.MOV.U32 R30, RZ, RZ, R26 ;  /* 0x000000ffff1e7224 */ /* 0x000fd200078e001a */
[----:B------:R-:W-:Y:S05]  /*70e0*/  WARPSYNC.COLLECTIVE R22, `(.L_x_1229) ;  /* 0x0000000016087348 */ /* 0x000fea0003c00000 */
[----:B------:R0:W1:Y:S02]  /*70f0*/  SHFL.BFLY P2, R26, R27, R24, R25 ;  /* 0x0c0000181b1a7389 */ /* 0x0000640000040019 */
[----:B01----:R-:W-:Y:S01]  /*7100*/  ENDCOLLECTIVE ;  /* 0x000000000000791b */ /* 0x003fe20003800000 */
.L_x_1229:
[----:B------:R-:W-:-:S05]  /*7110*/  FADD.FTZ R30, R30, R29 ;  /* 0x0000001d1e1e7221 */ /* 0x000fca0000010000 */
[----:B------:R-:W-:Y:S02]  /*7120*/  MOV R27, R30 ;  /* 0x0000001e001b7202 */ /* 0x000fe40000000f00 */
[----:B------:R-:W-:-:S07]  /*7130*/  MOV R32, R26 ;  /* 0x0000001a00207202 */ /* 0x000fce0000000f00 */
[----:B------:R-:W-:Y:S05]  /*7140*/  WARPSYNC.COLLECTIVE R22, `(.L_x_1230) ;  /* 0x0000000016087348 */ /* 0x000fea0003c00000 */
[----:B------:R0:W1:Y:S02]  /*7150*/  SHFL.BFLY P2, R26, R27, R24, R25 ;  /* 0x0c0000181b1a7389 */ /* 0x0000640000040019 */
[----:B01----:R-:W-:Y:S01]  /*7160*/  ENDCOLLECTIVE ;  /* 0x000000000000791b */ /* 0x003fe20003800000 */
.L_x_1230:
[----:B------:R-:W-:Y:S01]  /*7170*/  FADD.FTZ R32, R31, R32 ;  /* 0x000000201f207221 */ /* 0x000fe20000010000 */
[----:B------:R-:W-:-:S04]  /*7180*/  HFMA2.MMA R24, -RZ, RZ, 0, 1.1920928955078125e-07 ;  /* 0x00000002ff187435 */ /* 0x000fc800000001ff */
[----:B------:R-:W-:Y:S01]  /*7190*/  MOV R27, R32 ;  /* 0x00000020001b7202 */ /* 0x000fe20000000f00 */
[----:B------:R-:W-:-:S07]  /*71a0*/  IMAD.MOV.U32 R33, RZ, RZ, R26 ;  /* 0x000000ffff217224 */ /* 0x000fce00078e001a */
[----:B------:R-:W-:Y:S05]  /*71b0*/  WARPSYNC.COLLECTIVE R22, `(.L_x_1231) ;  /* 0x0000000016087348 */ /* 0x000fea0003c00000 */
[----:B------:R0:W1:Y:S02]  /*71c0*/  SHFL.BFLY P2, R26, R27, R24, R25 ;  /* 0x0c0000181b1a7389 */ /* 0x0000640000040019 */
[----:B01----:R-:W-:Y:S01]  /*71d0*/  ENDCOLLECTIVE ;  /* 0x000000000000791b */ /* 0x003fe20003800000 */
.L_x_1231:
[----:B------:R-:W-:-:S05]  /*71e0*/  FADD.FTZ R33, R30, R33 ;  /* 0x000000211e217221 */ /* 0x000fca0000010000 */
[----:B------:R-:W-:Y:S02]  /*71f0*/  MOV R27, R33 ;  /* 0x00000021001b7202 */ /* 0x000fe40000000f00 */
[----:B------:R-:W-:-:S07]  /*7200*/  MOV R35, R26 ;  /* 0x0000001a00237202 */ /* 0x000fce0000000f00 */
[----:B------:R-:W-:Y:S05]  /*7210*/  WARPSYNC.COLLECTIVE R22, `(.L_x_1232) ;  /* 0x0000000016087348 */ /* 0x000fea0003c00000 */
[----:B------:R0:W1:Y:S02]  /*7220*/  SHFL.BFLY P2, R26, R27, R24, R25 ;  /* 0x0c0000181b1a7389 */ /* 0x0000640000040019 */
[----:B01----:R-:W-:Y:S01]  /*7230*/  ENDCOLLECTIVE ;  /* 0x000000000000791b */ /* 0x003fe20003800000 */
.L_x_1232:
[----:B------:R-:W-:Y:S01]  /*7240*/  FADD.FTZ R35, R32, R35 ;  /* 0x0000002320237221 */ /* 0x000fe20000010000 */
[----:B------:R-:W-:-:S04]  /*7250*/  HFMA2.MMA R24, -RZ, RZ, 0, 5.9604644775390625e-08 ;  /* 0x00000001ff187435 */ /* 0x000fc800000001ff */
[----:B------:R-:W-:Y:S01]  /*7260*/  MOV R27, R35 ;  /* 0x00000023001b7202 */ /* 0x000fe20000000f00 */
[----:B------:R-:W-:-:S07]  /*7270*/  IMAD.MOV.U32 R28, RZ, RZ, R26 ;  /* 0x000000ffff1c7224 */ /* 0x000fce00078e001a */
[----:B------:R-:W-:Y:S05]  /*7280*/  WARPSYNC.COLLECTIVE R22, `(.L_x_1233) ;  /* 0x0000000016087348 */ /* 0x000fea0003c00000 */
[----:B------:R0:W1:Y:S02]  /*7290*/  SHFL.BFLY P2, R26, R27, R24, R25 ;  /* 0x0c0000181b1a7389 */ /* 0x0000640000040019 */
[----:B01----:R-:W-:Y:S01]  /*72a0*/  ENDCOLLECTIVE ;  /* 0x000000000000791b */ /* 0x003fe20003800000 */
.L_x_1233:
[----:B------:R-:W-:-:S05]  /*72b0*/  FADD.FTZ R28, R33, R28 ;  /* 0x0000001c211c7221 */ /* 0x000fca0000010000 */
[----:B------:R-:W-:Y:S02]  /*72c0*/  MOV R27, R28 ;  /* 0x0000001c001b7202 */ /* 0x000fe40000000f00 */
[----:B------:R-:W-:-:S07]  /*72d0*/  MOV R34, R26 ;  /* 0x0000001a00227202 */ /* 0x000fce0000000f00 */
[----:B------:R-:W-:Y:S05]  /*72e0*/  WARPSYNC.COLLECTIVE R22, `(.L_x_1234) ;  /* 0x0000000016087348 */ /* 0x000fea0003c00000 */
[----:B------:R0:W1:Y:S02]  /*72f0*/  SHFL.BFLY P2, R26, R27, R24, R25 ;  /* 0x0c0000181b1a7389 */ /* 0x0000640000040019 */
[----:B01----:R-:W-:Y:S01]  /*7300*/  ENDCOLLECTIVE ;  /* 0x000000000000791b */ /* 0x003fe20003800000 */
.L_x_1234:
[----:B------:R-:W-:Y:S01]  /*7310*/  FADD.FTZ R34, R35, R34 ;  /* 0x0000002223227221 */ /* 0x000fe20000010000 */
[----:B------:R-:W-:Y:S06]  /*7320*/  BRA `(.L_x_1235) ;  /* 0xffffffe800b47947 */ /* 0x000fec000383ffff */
.L_x_1205:
[----:B------:R-:W-:Y:S01]  /*7330*/  HFMA2.MMA R24, -RZ, RZ, 0, 4.76837158203125e-07 ;  /* 0x00000008ff187435 */ /* 0x000fe200000001ff */
[----:B------:R-:W-:Y:S01]  /*7340*/  BSSY B0, `(.L_x_1236) ;  /* 0x0000007000007945 */ /* 0x000fe20003800000 */
[----:B--2---:R-:W-:Y:S01]  /*7350*/  IMAD.MOV.U32 R27, RZ, RZ, R18 ;  /* 0x000000ffff1b7224 */ /* 0x004fe200078e0012 */
[----:B------:R-:W-:Y:S02]  /*7360*/  MOV R25, 0x101f ;  /* 0x0000101f00197802 */ /* 0x000fe40000000f00 */
[----:B------:R-:W-:-:S07]  /*7370*/  MOV R22, 0xffff ;  /* 0x0000ffff00167802 */ /* 0x000fce0000000f00 */
[----:B01-3--:R-:W-:Y:S05]  /*7380*/  WARPSYNC.COLLECTIVE R22, `(.L_x_1237) ;  /* 0x0000000016087348 */ /* 0x00bfea0003c00000 */
[----:B------:R2:W4:Y:S02]  /*7390*/  SHFL.BFLY P2, R26, R27, R24, R25 ;  /* 0x0c0000181b1a7389 */ /* 0x0005240000040019 */
[----:B01234-:R-:W-:Y:S01]  /*73a0*/  ENDCOLLECTIVE ;  /* 0x000000000000791b */ /* 0x01ffe20003800000 */
.L_x_1237:
[----:B------:R-:W-:Y:S05]  /*73b0*/  BSYNC B0 ;  /* 0x0000000000007941 */ /* 0x000fea0003800000 */
.L_x_1236:
[----:B------:R-:W-:Y:S01]  /*73c0*/  HFMA2.MMA R24, -RZ, RZ, 0, 4.76837158203125e-07 ;  /* 0x00000008ff187435 */ /* 0x000fe200000001ff */
[----:B------:R-:W-:Y:S01]  /*73d0*/  IMAD.MOV.U32 R27, RZ, RZ, R19 ;  /* 0x000000ffff1b7224 */ /* 0x000fe200078e0013 */
[----:B------:R-:W-:Y:S01]  /*73e0*/  MOV R25, 0x101f ;  /* 0x0000101f00197802 */ /* 0x000fe20000000f00 */
[----:B------:R-:W-:Y:S01]  /*73f0*/  HFMA2.MMA R34, -RZ, RZ, 0, 0 ;  /* 0x00000000ff227435 */ /* 0x000fe200000001ff */
[----:B------:R-:W-:Y:S01]  /*7400*/  MOV R22, 0xffff ;  /* 0x0000ffff00167802 */ /* 0x000fe20000000f00 */
[----:B------:R-:W-:Y:S01]  /*7410*/  IMAD.MOV.U32 R33, RZ, RZ, RZ ;  /* 0x000000ffff217224 */ /* 0x000fe200078e00ff */
[----:B------:R-:W-:Y:S01]  /*7420*/  MOV R21, R26 ;  /* 0x0000001a00157202 */ /* 0x000fe20000000f00 */
[----:B------:R-:W-:Y:S01]  /*7430*/  HFMA2.MMA R39, -RZ, RZ, 0, 0 ;  /* 0x00000000ff277435 */ /* 0x000fe200000001ff */
[----:B------:R-:W-:-:S10]  /*7440*/  @P0 SHF.L.U32 R30, R40, 0x1, RZ ;  /* 0x00000001281e0819 */ /* 0x000fd400000006ff */
[----:B------:R-:W-:Y:S05]  /*7450*/  WARPSYNC.COLLECTIVE R22, `(.L_x_1238) ;  /* 0x0000000016087348 */ /* 0x000fea0003c00000 */
[----:B------:R0:W1:Y:S02]  /*7460*/  SHFL.BFLY P2, R26, R27, R24, R25 ;  /* 0x0c0000181b1a7389 */ /* 0x0000640000040019 */
[----:B01----:R-:W-:Y:S01]  /*7470*/  ENDCOLLECTIVE ;  /* 0x000000000000791b */ /* 0x003fe20003800000 */
.L_x_1238:
[----:B------:R-:W-:Y:S01]  /*7480*/  @P0 IADD3 R29, R28, 0x1e, RZ ;  /* 0x0000001e1c1d0810 */ /* 0x000fe20007ffe0ff */
[----:B------:R-:W-:Y:S01]  /*7490*/  FADD.FTZ R21, R21, R18 ;  /* 0x0000001215157221 */ /* 0x000fe20000010000 */
[C---:B------:R-:W-:Y:S01]  /*74a0*/  @P0 LEA R32, R40.reuse, UR4, 0x7 ;  /* 0x0000000428200c11 */ /* 0x040fe2000f8e38ff */
[----:B------:R-:W-:Y:S01]  /*74b0*/  HFMA2.MMA R46, -RZ, RZ, 0, 0 ;  /* 0x00000000ff2e7435 */ /* 0x000fe200000001ff */
[----:B------:R-:W-:Y:S02]  /*74c0*/  @P0 LOP3.LUT R29, R29, R30, RZ, 0x3c, !PT ;  /* 0x0000001e1d1d0212 */ /* 0x000fe400078e3cff */
[C---:B------:R-:W-:Y:S02]  /*74d0*/  @P0 LEA R37, R40.reuse, UR4, 0x7 ;  /* 0x0000000428250c11 */ /* 0x040fe4000f8e38ff */
[----:B------:R-:W-:Y:S01]  /*74e0*/  MOV R42, RZ ;  /* 0x000000ff002a7202 */ /* 0x000fe20000000f00 */
[----:B------:R-:W-:Y:S01]  /*74f0*/  @P0 IMAD R29, R29, 0x4, R32 ;  /* 0x000000041d1d0824 */ /* 0x000fe200078e0220 */
[----:B------:R-:W-:Y:S01]  /*7500*/  @P0 LEA R45, R40, UR4, 0x7 ;  /* 0x00000004282d0c11 */ /* 0x000fe2000f8e38ff */
[----:B------:R-:W-:Y:S01]  /*7510*/  HFMA2.MMA R24, -RZ, RZ, 0, 2.384185791015625e-07 ;  /* 0x00000004ff187435 */ /* 0x000fe200000001ff */
[----:B------:R-:W-:-:S02]  /*7520*/  IMAD.MOV.U32 R27, RZ, RZ, R21 ;  /* 0x000000ffff1b7224 */ /* 0x000fc400078e0015 */
[----:B------:R0:W1:Y:S04]  /*7530*/  @P0 LDS R32, [R29+0x780] ;  /* 0x000780001d200984 */ /* 0x0000680000000800 */
[----:B------:R0:W2:Y:S01]  /*7540*/  @P0 LDS R31, [R29] ;  /* 0x000000001d1f0984 */ /* 0x0000a20000000800 */
[----:B------:R-:W-:-:S07]  /*7550*/  FADD.FTZ R20, R26, R19 ;  /* 0x000000131a147221 */ /* 0x000fce0000010000 */
[----:B012---:R-:W-:Y:S05]  /*7560*/  WARPSYNC.COLLECTIVE R22, `(.L_x_1239) ;  /* 0x0000000016087348 */ /* 0x007fea0003c00000 */
[----:B------:R3:W4:Y:S02]  /*7570*/  SHFL.BFLY P2, R26, R27, R24, R25 ;  /* 0x0c0000181b1a7389 */ /* 0x0007240000040019 */
[----:B01234-:R-:W-:Y:S01]  /*7580*/  ENDCOLLECTIVE ;  /* 0x000000000000791b */ /* 0x01ffe20003800000 */
.L_x_1239:
[----:B------:R-:W-:Y:S02]  /*7590*/  MOV R27, R20 ;  /* 0x00000014001b7202 */ /* 0x000fe40000000f00 */
[----:B------:R-:W-:-:S07]  /*75a0*/  MOV R18, R26 ;  /* 0x0000001a00127202 */ /* 0x000fce0000000f00 */
[----:B------:R-:W-:Y:S05]  /*75b0*/  WARPSYNC.COLLECTIVE R22, `(.L_x_1240) ;  /* 0x0000000016087348 */ /* 0x000fea0003c00000 */
[----:B------:R0:W1:Y:S02]  /*75c0*/  SHFL.BFLY P2, R26, R27, R24, R25 ;  /* 0x0c0000181b1a7389 */ /* 0x0000640000040019 */
[----:B01----:R-:W-:Y:S01]  /*75d0*/  ENDCOLLECTIVE ;  /* 0x000000000000791b */ /* 0x003fe20003800000 */
.L_x_1240:
[----:B------:R-:W-:Y:S01]  /*75e0*/  FADD.FTZ R18, R21, R18 ;  /* 0x0000001215127221 */ /* 0x000fe20000010000 */
[----:B------:R-:W-:Y:S02]  /*75f0*/  @P0 MOV R34, R32 ;  /* 0x0000002000220202 */ /* 0x000fe40000000f00 */
[----:B------:R-:W-:Y:S01]  /*7600*/  @P0 MOV R33, R31 ;  /* 0x0000001f00210202 */ /* 0x000fe20000000f00 */
[----:B------:R-:W-:Y:S01]  /*7610*/  HFMA2.MMA R24, -RZ, RZ, 0, 1.1920928955078125e-07 ;  /* 0x00000002ff187435 */ /* 0x000fe200000001ff */
[----:B------:R-:W-:Y:S01]  /*7620*/  MOV R27, R18 ;  /* 0x00000012001b7202 */ /* 0x000fe20000000f00 */
[----:B------:R-:W-:Y:S01]  /*7630*/  FADD.FTZ R19, R20, R26 ;  /* 0x0000001a14137221 */ /* 0x000fe20000010000 */
[----:B------:R-:W-:-:S08]  /*7640*/  @P0 VIADD R20, R28, 0x3c ;  /* 0x0000003c1c140836 */ /* 0x000fd00000000000 */
[----:B------:R-:W-:Y:S05]  /*7650*/  WARPSYNC.COLLECTIVE R22, `(.L_x_1241) ;  /* 0x0000000016087348 */ /* 0x000fea0003c00000 */
[----:B------:R0:W1:Y:S02]  /*7660*/  SHFL.BFLY P2, R26, R27, R24, R25 ;  /* 0x0c0000181b1a7389 */ /* 0x0000640000040019 */
[----:B01----:R-:W-:Y:S01]  /*7670*/  ENDCOLLECTIVE ;  /* 0x000000000000791b */ /* 0x003fe20003800000 */
.L_x_1241:
[----:B------:R-:W-:Y:S02]  /*7680*/  MOV R27, R19 ;  /* 0x00000013001b7202 */ /* 0x000fe40000000f00 */
[----:B------:R-:W-:-:S07]  /*7690*/  MOV R21, R26 ;  /* 0x0000001a00157202 */ /* 0x000fce0000000f00 */
[----:B------:R-:W-:Y:S05]  /*76a0*/  WARPSYNC.COLLECTIVE R22, `(.L_x_1242) ;  /* 0x0000000016087348 */ /* 0x000fea0003c00000 */
[----:B------:R0:W1:Y:S02]  /*76b0*/  SHFL.BFLY P2, R26, R27, R24, R25 ;  /* 0x0c0000181b1a7389 */ /* 0x0000640000040019 */
[----:B01----:R-:W-:Y:S01]  /*76c0*/  ENDCOLLECTIVE ;  /* 0x000000000000791b */ /* 0x003fe20003800000 */
.L_x_1242:
[----:B------:R-:W-:Y:S01]  /*76d0*/  FADD.FTZ R29, R18, R21 ;  /* 0x00000015121d7221 */ /* 0x000fe20000010000 */
[----:B------:R-:W-:-:S04]  /*76e0*/  @P0 SHF.L.U32 R21, R40, 0x1, RZ ;  /* 0x0000000128150819 */ /* 0x000fc800000006ff */
        /* <DEDUP_REMOVED lines=10> */
.L_x_1243:
[----:B------:R-:W0:Y:S01]  /*7790*/  LDC.64 R18, c[0x0][0x218] ;  /* 0x00008600ff127b82 */ /* 0x000e220000000a00 */
[----:B------:R-:W-:Y:S02]  /*77a0*/  MOV R27, R30 ;  /* 0x0000001e001b7202 */ /* 0x000fe40000000f00 */
[----:B------:R-:W-:-:S07]  /*77b0*/  MOV R32, R26 ;  /* 0x0000001a00207202 */ /* 0x000fce0000000f00 */
[----:B0-----:R-:W-:Y:S05]  /*77c0*/  WARPSYNC.COLLECTIVE R22, `(.L_x_1244) ;  /* 0x0000000016087348 */ /* 0x001fea0003c00000 */
[----:B------:R1:W2:Y:S02]  /*77d0*/  SHFL.BFLY P2, R26, R27, R24, R25 ;  /* 0x0c0000181b1a7389 */ /* 0x0002a40000040019 */
[----:B012---:R-:W-:Y:S01]  /*77e0*/  ENDCOLLECTIVE ;  /* 0x000000000000791b */ /* 0x007fe20003800000 */
.L_x_1244:
[----:B------:R-:W-:Y:S01]  /*77f0*/  FADD.FTZ R29, R29, R32 ;  /* 0x000000201d1d7221 */ /* 0x000fe20000010000 */
[----:B------:R-:W-:Y:S01]  /*7800*/  @P0 MOV R39, R43 ;  /* 0x0000002b00270202 */ /* 0x000fe20000000f00 */
[----:B------:R-:W-:Y:S01]  /*7810*/  @P0 IMAD.MOV.U32 R42, RZ, RZ, R44 ;  /* 0x000000ffff2a0224 */ /* 0x000fe200078e002c */
[----:B------:R-:W-:Y:S01]  /*7820*/  MOV R27, R33 ;  /* 0x00000021001b7202 */ /* 0x000fe20000000f00 */
[----:B------:R-:W-:Y:S01]  /*7830*/  IMAD.MOV.U32 R24, RZ, RZ, 0x8 ;  /* 0x00000008ff187424 */ /* 0x000fe200078e00ff */
[----:B------:R-:W-:-:S07]  /*7840*/  MOV R31, R26 ;  /* 0x0000001a001f7202 */ /* 0x000fce0000000f00 */
[----:B------:R-:W-:Y:S05]  /*7850*/  WARPSYNC.COLLECTIVE R22, `(.L_x_1245) ;  /* 0x0000000016087348 */ /* 0x000fea0003c00000 */
[----:B------:R0:W1:Y:S02]  /*7860*/  SHFL.BFLY P2, R26, R27, R24, R25 ;  /* 0x0c0000181b1a7389 */ /* 0x0000640000040019 */
[----:B01----:R-:W-:Y:S01]  /*7870*/  ENDCOLLECTIVE ;  /* 0x000000000000791b */ /* 0x003fe20003800000 */
.L_x_1245:
        /* <DEDUP_REMOVED lines=8> */
.L_x_1246:
[----:B------:R-:W-:Y:S01]  /*7900*/  FADD.FTZ R36, R36, R33 ;  /* 0x0000002124247221 */ /* 0x000fe20000010000 */
[----:B------:R-:W-:-:S03]  /*7910*/  HFMA2.MMA R24, -RZ, RZ, 0, 2.384185791015625e-07 ;  /* 0x00000004ff187435 */ /* 0x000fc600000001ff */
[----:B------:R-:W-:Y:S01]  /*7920*/  IMAD.MOV.U32 R27, RZ, RZ, R36 ;  /* 0x000000ffff1b7224 */ /* 0x000fe200078e0024 */
[----:B------:R-:W-:-:S07]  /*7930*/  MOV R35, R26 ;  /* 0x0000001a00237202 */ /* 0x000fce0000000f00 */
[----:B------:R-:W-:Y:S05]  /*7940*/  WARPSYNC.COLLECTIVE R22, `(.L_x_1247) ;  /* 0x0000000016087348 */ /* 0x000fea0003c00000 */
[----:B------:R0:W1:Y:S02]  /*7950*/  SHFL.BFLY P2, R26, R27, R24, R25 ;  /* 0x0c0000181b1a7389 */ /* 0x0000640000040019 */
[----:B01----:R-:W-:Y:S01]  /*7960*/  ENDCOLLECTIVE ;  /* 0x000000000000791b */ /* 0x003fe20003800000 */
.L_x_1247:
[----:B------:R-:W-:-:S05]  /*7970*/  FADD.FTZ R35, R35, R34 ;  /* 0x0000002223237221 */ /* 0x000fca0000010000 */
[----:B------:R-:W-:Y:S02]  /*7980*/  MOV R27, R35 ;  /* 0x00000023001b7202 */ /* 0x000fe40000000f00 */
[----:B------:R-:W-:-:S07]  /*7990*/  MOV R33, R26 ;  /* 0x0000001a00217202 */ /* 0x000fce0000000f00 */
[----:B------:R-:W-:Y:S05]  /*79a0*/  WARPSYNC.COLLECTIVE R22, `(.L_x_1248) ;  /* 0x0000000016087348 */ /* 0x000fea0003c00000 */
[----:B------:R0:W1:Y:S02]  /*79b0*/  SHFL.BFLY P2, R26, R27, R24, R25 ;  /* 0x0c0000181b1a7389 */ /* 0x0000640000040019 */
[----:B01----:R-:W-:Y:S01]  /*79c0*/  ENDCOLLECTIVE ;  /* 0x000000000000791b */ /* 0x003fe20003800000 */
.L_x_1248:
[----:B------:R-:W-:Y:S01]  /*79d0*/  FADD.FTZ R33, R36, R33 ;  /* 0x0000002124217221 */ /* 0x000fe20000010000 */
[----:B------:R-:W-:-:S04]  /*79e0*/  HFMA2.MMA R24, -RZ, RZ, 0, 1.1920928955078125e-07 ;  /* 0x00000002ff187435 */ /* 0x000fc800000001ff */
[----:B------:R-:W-:Y:S02]  /*79f0*/  MOV R27, R33 ;  /* 0x00000021001b7202 */ /* 0x000fe40000000f00 */
[----:B------:R-:W-:-:S07]  /*7a00*/  MOV R34, R26 ;  /* 0x0000001a00227202 */ /* 0x000fce0000000f00 */
[----:B------:R-:W-:Y:S05]  /*7a10*/  WARPSYNC.COLLECTIVE R22, `(.L_x_1249) ;  /* 0x0000000016087348 */ /* 0x000fea0003c00000 */
[----:B------:R0:W1:Y:S02]  /*7a20*/  SHFL.BFLY P2, R26, R27, R24, R25 ;  /* 0x0c0000181b1a7389 */ /* 0x0000640000040019 */
[----:B01----:R-:W-:Y:S01]  /*7a30*/  ENDCOLLECTIVE ;  /* 0x000000000000791b */ /* 0x003fe20003800000 */
.L_x_1249:
[----:B------:R-:W-:-:S04]  /*7a40*/  FADD.FTZ R34, R35, R34 ;  /* 0x0000002223227221 */ /* 0x000fc80000010000 */
[----:B------:R-:W-:Y:S01]  /*7a50*/  IMAD.MOV.U32 R27, RZ, RZ, R34 ;  /* 0x000000ffff1b7224 */ /* 0x000fe200078e0022 */
[----:B------:R-:W-:-:S07]  /*7a60*/  MOV R20, R26 ;  /* 0x0000001a00147202 */ /* 0x000fce0000000f00 */
[----:B------:R-:W-:Y:S05]  /*7a70*/  WARPSYNC.COLLECTIVE R22, `(.L_x_1250) ;  /* 0x0000000016087348 */ /* 0x000fea0003c00000 */
[----:B------:R0:W1:Y:S02]  /*7a80*/  SHFL.BFLY P2, R26, R27, R24, R25 ;  /* 0x0c0000181b1a7389 */ /* 0x0000640000040019 */
[----:B01----:R-:W-:Y:S01]  /*7a90*/  ENDCOLLECTIVE ;  /* 0x000000000000791b */ /* 0x003fe20003800000 */
.L_x_1250:
[----:B------:R-:W-:Y:S01]  /*7aa0*/  FADD.FTZ R35, R33, R20 ;  /* 0x0000001421237221 */ /* 0x000fe20000010000 */
[----:B------:R-:W-:Y:S02]  /*7ab0*/  @P0 IADD3 R20, R28, 0x5a, RZ ;  /* 0x0000005a1c140810 */ /* 0x000fe40007ffe0ff */
[----:B------:R-:W-:-:S04]  /*7ac0*/  @P0 SHF.L.U32 R33, R40, 0x1, RZ ;  /* 0x0000000128210819 */ /* 0x000fc800000006ff */
[----:B------:R-:W-:Y:S01]  /*7ad0*/  @P0 LOP3.LUT R20, R20, R33, RZ, 0x3c, !PT ;  /* 0x0000002114140212 */ /* 0x000fe200078e3cff */
[----:B------:R-:W-:Y:S01]  /*7ae0*/  HFMA2.MMA R24, -RZ, RZ, 0, 5.9604644775390625e-08 ;  /* 0x00000001ff187435 */ /* 0x000fe200000001ff */
[----:B------:R-:W-:Y:S02]  /*7af0*/  MOV R27, R35 ;  /* 0x00000023001b7202 */ /* 0x000fe40000000f00 */
[----:B------:R-:W-:Y:S01]  /*7b00*/  @P0 LEA R20, R20, R45, 0x2 ;  /* 0x0000002d14140211 */ /* 0x000fe200078e10ff */
[----:B------:R-:W-:-:S04]  /*7b10*/  HFMA2.MMA R45, -RZ, RZ, 0, 0 ;  /* 0x00000000ff2d7435 */ /* 0x000fc800000001ff */
[----:B------:R0:W1:Y:S01]  /*7b20*/  @P0 LDS R47, [R20] ;  /* 0x00000000142f0984 */ /* 0x0000620000000800 */
[----:B------:R-:W-:-:S07]  /*7b30*/  MOV R37, R26 ;  /* 0x0000001a00257202 */ /* 0x000fce0000000f00 */
[----:B01----:R-:W-:Y:S05]  /*7b40*/  WARPSYNC.COLLECTIVE R22, `(.L_x_1251) ;  /* 0x0000000016087348 */ /* 0x003fea0003c00000 */
[----:B------:R2:W3:Y:S02]  /*7b50*/  SHFL.BFLY P2, R26, R27, R24, R25 ;  /* 0x0c0000181b1a7389 */ /* 0x0004e40000040019 */
[----:B0123--:R-:W-:Y:S01]  /*7b60*/  ENDCOLLECTIVE ;  /* 0x000000000000791b */ /* 0x00ffe20003800000 */
.L_x_1251:
[----:B------:R-:W-:Y:S01]  /*7b70*/  FADD.FTZ R37, R34, R37 ;  /* 0x0000002522257221 */ /* 0x000fe20000010000 */
[----:B------:R0:W1:Y:S02]  /*7b80*/  @P0 LDS R48, [R20+0x780] ;  /* 0x0007800014300984 */ /* 0x0000640000000800 */
[----:B0-----:R-:W0:Y:S02]  /*7b90*/  LDC.64 R20, c[0x0][0x220] ;  /* 0x00008800ff147b82 */ /* 0x001e240000000a00 */
[----:B------:R-:W-:Y:S02]  /*7ba0*/  MOV R27, R37 ;  /* 0x00000025001b7202 */ /* 0x000fe40000000f00 */
[----:B------:R-:W-:-:S07]  /*7bb0*/  MOV R34, R26 ;  /* 0x0000001a00227202 */ /* 0x000fce0000000f00 */
[----:B01----:R-:W-:Y:S05]  /*7bc0*/  WARPSYNC.COLLECTIVE R22, `(.L_x_1252) ;  /* 0x0000000016087348 */ /* 0x003fea0003c00000 */
[----:B------:R2:W3:Y:S02]  /*7bd0*/  SHFL.BFLY P2, R26, R27, R24, R25 ;  /* 0x0c0000181b1a7389 */ /* 0x0004e40000040019 */
[----:B0123--:R-:W-:Y:S01]  /*7be0*/  ENDCOLLECTIVE ;  /* 0x000000000000791b */ /* 0x00ffe20003800000 */
.L_x_1252:
[----:B------:R-:W-:Y:S01]  /*7bf0*/  FADD.FTZ R34, R35, R34 ;  /* 0x0000002223227221 */ /* 0x000fe20000010000 */
[----:B------:R-:W-:Y:S02]  /*7c00*/  @P0 IMAD.MOV.U32 R45, RZ, RZ, R47 ;  /* 0x000000ffff2d0224 */ /* 0x000fe400078e002f */
[----:B------:R-:W-:Y:S01]  /*7c10*/  IMAD.WIDE R20, R31, 0x2, R20 ;  /* 0x000000021f147825 */ /* 0x000fe200078e0214 */
[----:B------:R-:W-:Y:S01]  /*7c20*/  HFMA2.MMA R24, -RZ, RZ, 0, 4.76837158203125e-07 ;  /* 0x00000008ff187435 */ /* 0x000fe200000001ff */
[----:B------:R-:W-:Y:S02]  /*7c30*/  MOV R27, R39 ;  /* 0x00000027001b7202 */ /* 0x000fe40000000f00 */
[----:B------:R-:W-:Y:S01]  /*7c40*/  @P0 IMAD.MOV.U32 R46, RZ, RZ, R48 ;  /* 0x000000ffff2e0224 */ /* 0x000fe200078e0030 */
[----:B------:R-:W-:Y:S01]  /*7c50*/  ISETP.NE.AND P0, PT, R40, RZ, PT ;  /* 0x000000ff2800720c */ /* 0x000fe20003f05270 */
[----:B------:R-:W-:-:S12]  /*7c60*/  IMAD.MOV.U32 R36, RZ, RZ, R26 ;  /* 0x000000ffff247224 */ /* 0x000fd800078e001a */
[----:B------:R-:W-:Y:S05]  /*7c70*/  WARPSYNC.COLLECTIVE R22, `(.L_x_1253) ;  /* 0x0000000016087348 */ /* 0x000fea0003c00000 */
[----:B------:R0:W1:Y:S02]  /*7c80*/  SHFL.BFLY P2, R26, R27, R24, R25 ;  /* 0x0c0000181b1a7389 */ /* 0x0000640000040019 */
[----:B01----:R-:W-:Y:S01]  /*7c90*/  ENDCOLLECTIVE ;  /* 0x000000000000791b */ /* 0x003fe20003800000 */
.L_x_1253:
[----:B------:R-:W-:Y:S01]  /*7ca0*/  FADD.FTZ R36, R37, R36 ;  /* 0x0000002425247221 */ /* 0x000fe20000010000 */
[----:B------:R-:W-:Y:S02]  /*7cb0*/  @!P0 F2FP.BF16.F32.PACK_AB R28, RZ, R30 ;  /* 0x0000001eff1c823e */ /* 0x000fe400000010ff */
[----:B------:R-:W-:Y:S02]  /*7cc0*/  MOV R27, R42 ;  /* 0x0000002a001b7202 */ /* 0x000fe40000000f00 */
[----:B------:R-:W-:-:S07]  /*7cd0*/  MOV R44, R26 ;  /* 0x0000001a002c7202 */ /* 0x000fce0000000f00 */
[----:B------:R-:W-:Y:S05]  /*7ce0*/  WARPSYNC.COLLECTIVE R22, `(.L_x_1254) ;  /* 0x0000000016087348 */ /* 0x000fea0003c00000 */
[----:B------:R0:W1:Y:S02]  /*7cf0*/  SHFL.BFLY P2, R26, R27, R24, R25 ;  /* 0x0c0000181b1a7389 */ /* 0x0000640000040019 */
[----:B01----:R-:W-:Y:S01]  /*7d00*/  ENDCOLLECTIVE ;  /* 0x000000000000791b */ /* 0x003fe20003800000 */
.L_x_1254:
[----:B------:R-:W-:Y:S01]  /*7d10*/  FADD.FTZ R44, R44, R39 ;  /* 0x000000272c2c7221 */ /* 0x000fe20000010000 */
[----:B------:R-:W-:-:S04]  /*7d20*/  HFMA2.MMA R24, -RZ, RZ, 0, 2.384185791015625e-07 ;  /* 0x00000004ff187435 */ /* 0x000fc800000001ff */
[----:B------:R-:W-:Y:S01]  /*7d30*/  MOV R27, R44 ;  /* 0x0000002c001b7202 */ /* 0x000fe20000000f00 */
[----:B------:R-:W-:-:S07]  /*7d40*/  IMAD.MOV.U32 R43, RZ, RZ, R26 ;  /* 0x000000ffff2b7224 */ /* 0x000fce00078e001a */
[----:B------:R-:W-:Y:S05]  /*7d50*/  WARPSYNC.COLLECTIVE R22, `(.L_x_1255) ;  /* 0x0000000016087348 */ /* 0x000fea0003c00000 */
[----:B------:R0:W1:Y:S02]  /*7d60*/  SHFL.BFLY P2, R26, R27, R24, R25 ;  /* 0x0c0000181b1a7389 */ /* 0x0000640000040019 */
[----:B01----:R-:W-:Y:S01]  /*7d70*/  ENDCOLLECTIVE ;  /* 0x000000000000791b */ /* 0x003fe20003800000 */
.L_x_1255:
[----:B------:R-:W-:-:S05]  /*7d80*/  FADD.FTZ R43, R43, R42 ;  /* 0x0000002a2b2b7221 */ /* 0x000fca0000010000 */
[----:B------:R-:W-:Y:S02]  /*7d90*/  MOV R27, R43 ;  /* 0x0000002b001b7202 */ /* 0x000fe40000000f00 */
[----:B------:R-:W-:-:S07]  /*7da0*/  MOV R39, R26 ;  /* 0x0000001a00277202 */ /* 0x000fce0000000f00 */
[----:B------:R-:W-:Y:S05]  /*7db0*/  WARPSYNC.COLLECTIVE R22, `(.L_x_1256) ;  /* 0x0000000016087348 */ /* 0x000fea0003c00000 */
[----:B------:R0:W1:Y:S02]  /*7dc0*/  SHFL.BFLY P2, R26, R27, R24, R25 ;  /* 0x0c0000181b1a7389 */ /* 0x0000640000040019 */
[----:B01----:R-:W-:Y:S01]  /*7dd0*/  ENDCOLLECTIVE ;  /* 0x000000000000791b */ /* 0x003fe20003800000 */
.L_x_1256:
[----:B------:R-:W-:-:S05]  /*7de0*/  FADD.FTZ R39, R44, R39 ;  /* 0x000000272c277221 */ /* 0x000fca0000010000 */
[----:B------:R-:W-:Y:S01]  /*7df0*/  MOV R27, R39 ;  /* 0x00000027001b7202 */ /* 0x000fe20000000f00 */
[----:B------:R-:W-:Y:S02]  /*7e00*/  IMAD.MOV.U32 R24, RZ, RZ, 0x2 ;  /* 0x00000002ff187424 */ /* 0x000fe400078e00ff */
[----:B------:R-:W-:-:S07]  /*7e10*/  IMAD.MOV.U32 R42, RZ, RZ, R26 ;  /* 0x000000ffff2a7224 */ /* 0x000fce00078e001a */
[----:B------:R-:W-:Y:S05]  /*7e20*/  WARPSYNC.COLLECTIVE R22, `(.L_x_1257) ;  /* 0x0000000016087348 */ /* 0x000fea0003c00000 */
[----:B------:R0:W1:Y:S02]  /*7e30*/  SHFL.BFLY P2, R26, R27, R24, R25 ;  /* 0x0c0000181b1a7389 */ /* 0x0000640000040019 */
[----:B01----:R-:W-:Y:S01]  /*7e40*/  ENDCOLLECTIVE ;  /* 0x000000000000791b */ /* 0x003fe20003800000 */
.L_x_1257:
[----:B------:R-:W-:-:S05]  /*7e50*/  FADD.FTZ R42, R43, R42 ;  /* 0x0000002a2b2a7221 */ /* 0x000fca0000010000 */
[----:B------:R-:W-:Y:S02]  /*7e60*/  MOV R27, R42 ;  /* 0x0000002a001b7202 */ /* 0x000fe40000000f00 */
[----:B------:R-:W-:-:S07]  /*7e70*/  MOV R44, R26 ;  /* 0x0000001a002c7202 */ /* 0x000fce0000000f00 */
[----:B------:R-:W-:Y:S05]  /*7e80*/  WARPSYNC.COLLECTIVE R22, `(.L_x_1258) ;  /* 0x0000000016087348 */ /* 0x000fea0003c00000 */
[----:B------:R0:W1:Y:S02]  /*7e90*/  SHFL.BFLY P2, R26, R27, R24, R25 ;  /* 0x0c0000181b1a7389 */ /* 0x0000640000040019 */
[----:B01----:R-:W-:Y:S01]  /*7ea0*/  ENDCOLLECTIVE ;  /* 0x000000000000791b */ /* 0x003fe20003800000 */
.L_x_1258:
[----:B------:R-:W-:Y:S01]  /*7eb0*/  FADD.FTZ R44, R39, R44 ;  /* 0x0000002c272c7221 */ /* 0x000fe20000010000 */
[----:B------:R-:W-:-:S04]  /*7ec0*/  HFMA2.MMA R24, -RZ, RZ, 0, 5.9604644775390625e-08 ;  /* 0x00000001ff187435 */ /* 0x000fc800000001ff */
[----:B------:R-:W-:Y:S02]  /*7ed0*/  MOV R27, R44 ;  /* 0x0000002c001b7202 */ /* 0x000fe40000000f00 */
[----:B------:R-:W-:-:S07]  /*7ee0*/  MOV R43, R26 ;  /* 0x0000001a002b7202 */ /* 0x000fce0000000f00 */
[----:B------:R-:W-:Y:S05]  /*7ef0*/  WARPSYNC.COLLECTIVE R22, `(.L_x_1259) ;  /* 0x0000000016087348 */ /* 0x000fea0003c00000 */
[----:B------:R0:W1:Y:S02]  /*7f00*/  SHFL.BFLY P2, R26, R27, R24, R25 ;  /* 0x0c0000181b1a7389 */ /* 0x0000640000040019 */
[----:B01----:R-:W-:Y:S01]  /*7f10*/  ENDCOLLECTIVE ;  /* 0x000000000000791b */ /* 0x003fe20003800000 */
.L_x_1259:
[----:B------:R-:W-:-:S05]  /*7f20*/  FADD.FTZ R42, R42, R43 ;  /* 0x0000002b2a2a7221 */ /* 0x000fca0000010000 */
[----:B------:R-:W-:Y:S02]  /*7f30*/  MOV R27, R42 ;  /* 0x0000002a001b7202 */ /* 0x000fe40000000f00 */
[----:B------:R-:W-:-:S07]  /*7f40*/  MOV R33, R26 ;  /* 0x0000001a00217202 */ /* 0x000fce0000000f00 */
[----:B------:R-:W-:Y:S05]  /*7f50*/  WARPSYNC.COLLECTIVE R22, `(.L_x_1260) ;  /* 0x0000000016087348 */ /* 0x000fea0003c00000 */
[----:B------:R0:W1:Y:S02]  /*7f60*/  SHFL.BFLY P2, R26, R27, R24, R25 ;  /* 0x0c0000181b1a7389 */ /* 0x0000640000040019 */
[----:B01----:R-:W-:Y:S01]  /*7f70*/  ENDCOLLECTIVE ;  /* 0x000000000000791b */ /* 0x003fe20003800000 */
.L_x_1260:
[----:B------:R-:W-:Y:S01]  /*7f80*/  HFMA2.MMA R24, -RZ, RZ, 0, 4.76837158203125e-07 ;  /* 0x00000008ff187435 */ /* 0x000fe200000001ff */
[----:B------:R-:W-:Y:S01]  /*7f90*/  MOV R27, R45 ;  /* 0x0000002d001b7202 */ /* 0x000fe20000000f00 */
[----:B------:R-:W-:-:S09]  /*7fa0*/  IMAD.MOV.U32 R39, RZ, RZ, R26 ;  /* 0x000000ffff277224 */ /* 0x000fd200078e001a */
[----:B------:R-:W-:Y:S05]  /*7fb0*/  WARPSYNC.COLLECTIVE R22, `(.L_x_1261) ;  /* 0x0000000016087348 */ /* 0x000fea0003c00000 */
[----:B------:R0:W1:Y:S02]  /*7fc0*/  SHFL.BFLY P2, R26, R27, R24, R25 ;  /* 0x0c0000181b1a7389 */ /* 0x0000640000040019 */
[----:B01----:R-:W-:Y:S01]  /*7fd0*/  ENDCOLLECTIVE ;  /* 0x000000000000791b */ /* 0x003fe20003800000 */
.L_x_1261:
[----:B------:R-:W-:Y:S02]  /*7fe0*/  MOV R27, R46 ;  /* 0x0000002e001b7202 */ /* 0x000fe40000000f00 */
[----:B------:R-:W-:-:S07]  /*7ff0*/  MOV R50, R26 ;  /* 0x0000001a00327202 */ /* 0x000fce0000000f00 */
[----:B------:R-:W-:Y:S05]  /*8000*/  WARPSYNC.COLLECTIVE R22, `(.L_x_1262) ;  /* 0x0000000016087348 */ /* 0x000fea0003c00000 */
[----:B------:R0:W1:Y:S02]  /*8010*/  SHFL.BFLY P2, R26, R27, R24, R25 ;  /* 0x0c0000181b1a7389 */ /* 0x0000640000040019 */
[----:B01----:R-:W-:Y:S01]  /*8020*/  ENDCOLLECTIVE ;  /* 0x000000000000791b */ /* 0x003fe20003800000 */
.L_x_1262:
[----:B------:R-:W-:Y:S01]  /*8030*/  FADD.FTZ R50, R50, R45 ;  /* 0x0000002d32327221 */ /* 0x000fe20000010000 */
[----:B------:R-:W-:-:S04]  /*8040*/  HFMA2.MMA R24, -RZ, RZ, 0, 2.384185791015625e-07 ;  /* 0x00000004ff187435 */ /* 0x000fc800000001ff */
[----:B------:R-:W-:Y:S02]  /*8050*/  MOV R27, R50 ;  /* 0x00000032001b7202 */ /* 0x000fe40000000f00 */
[----:B------:R-:W-:-:S07]  /*8060*/  MOV R47, R26 ;  /* 0x0000001a002f7202 */ /* 0x000fce0000000f00 */
[----:B------:R-:W-:Y:S05]  /*8070*/  WARPSYNC.COLLECTIVE R22, `(.L_x_1263) ;  /* 0x0000000016087348 */ /* 0x000fea0003c00000 */
[----:B------:R0:W1:Y:S02]  /*8080*/  SHFL.BFLY P2, R26, R27, R24, R25 ;  /* 0x0c0000181b1a7389 */ /* 0x0000640000040019 */
[----:B01----:R-:W-:Y:S01]  /*8090*/  ENDCOLLECTIVE ;  /* 0x000000000000791b */ /* 0x003fe20003800000 */
.L_x_1263:
[----:B------:R-:W-:-:S05]  /*80a0*/  FADD.FTZ R47, R47, R46 ;  /* 0x0000002e2f2f7221 */ /* 0x000fca0000010000 */
[----:B------:R-:W-:Y:S01]  /*80b0*/  MOV R27, R47 ;  /* 0x0000002f001b7202 */ /* 0x000fe20000000f00 */
[----:B------:R-:W-:-:S07]  /*80c0*/  IMAD.MOV.U32 R45, RZ, RZ, R26 ;  /* 0x000000ffff2d7224 */ /* 0x000fce00078e001a */
[----:B------:R-:W-:Y:S05]  /*80d0*/  WARPSYNC.COLLECTIVE R22, `(.L_x_1264) ;  /* 0x0000000016087348 */ /* 0x000fea0003c00000 */
[----:B------:R0:W1:Y:S02]  /*80e0*/  SHFL.BFLY P2, R26, R27, R24, R25 ;  /* 0x0c0000181b1a7389 */ /* 0x0000640000040019 */
[----:B01----:R-:W-:Y:S01]  /*80f0*/  ENDCOLLECTIVE ;  /* 0x000000000000791b */ /* 0x003fe20003800000 */
.L_x_1264:
[----:B------:R-:W-:Y:S01]  /*8100*/  FADD.FTZ R45, R50, R45 ;  /* 0x0000002d322d7221 */ /* 0x000fe20000010000 */
[----:B------:R-:W-:-:S04]  /*8110*/  HFMA2.MMA R24, -RZ, RZ, 0, 1.1920928955078125e-07 ;  /* 0x00000002ff187435 */ /* 0x000fc800000001ff */
[----:B------:R-:W-:Y:S02]  /*8120*/  MOV R27, R45 ;  /* 0x0000002d001b7202 */ /* 0x000fe40000000f00 */
[----:B------:R-:W-:-:S07]  /*8130*/  MOV R46, R26 ;  /* 0x0000001a002e7202 */ /* 0x000fce0000000f00 */
[----:B------:R-:W-:Y:S05]  /*8140*/  WARPSYNC.COLLECTIVE R22, `(.L_x_1265) ;  /* 0x0000000016087348 */ /* 0x000fea0003c00000 */
[----:B------:R0:W1:Y:S02]  /*8150*/  SHFL.BFLY P2, R26, R27, R24, R25 ;  /* 0x0c0000181b1a7389 */ /* 0x0000640000040019 */
[----:B01----:R-:W-:Y:S01]  /*8160*/  ENDCOLLECTIVE ;  /* 0x000000000000791b */ /* 0x003fe20003800000 */
.L_x_1265:
[----:B------:R-:W-:-:S05]  /*8170*/  FADD.FTZ R46, R47, R46 ;  /* 0x0000002e2f2e7221 */ /* 0x000fca0000010000 */
[----:B------:R-:W-:Y:S01]  /*8180*/  MOV R27, R46 ;  /* 0x0000002e001b7202 */ /* 0x000fe20000000f00 */
[----:B------:R-:W-:-:S07]  /*8190*/  IMAD.MOV.U32 R48, RZ, RZ, R26 ;  /* 0x000000ffff307224 */ /* 0x000fce00078e001a */
[----:B------:R-:W-:Y:S05]  /*81a0*/  WARPSYNC.COLLECTIVE R22, `(.L_x_1266) ;  /* 0x0000000016087348 */ /* 0x000fea0003c00000 */
[----:B------:R0:W1:Y:S02]  /*81b0*/  SHFL.BFLY P2, R26, R27, R24, R25 ;  /* 0x0c0000181b1a7389 */ /* 0x0000640000040019 */
[----:B01----:R-:W-:Y:S01]  /*81c0*/  ENDCOLLECTIVE ;  /* 0x000000000000791b */ /* 0x003fe20003800000 */
.L_x_1266:
[----:B------:R-:W-:Y:S01]  /*81d0*/  FADD.FTZ R45, R45, R48 ;  /* 0x000000302d2d7221 */ /* 0x000fe20000010000 */
[----:B------:R-:W-:Y:S01]  /*81e0*/  FADD.FTZ R25, R44, R33 ;  /* 0x000000212c197221 */ /* 0x000fe20000010000 */
[----:B------:R-:W-:Y:S02]  /*81f0*/  @!P0 F2FP.BF16.F32.PACK_AB R22, RZ, R34 ;  /* 0x00000022ff16823e */ /* 0x000fe400000010ff */
[----:B------:R-:W-:Y:S02]  /*8200*/  @!P0 F2FP.BF16.F32.PACK_AB R24, RZ, R36 ;  /* 0x00000024ff18823e */ /* 0x000fe400000010ff */
[----:B------:R-:W-:Y:S02]  /*8210*/  @!P0 F2FP.BF16.F32.PACK_AB R25, RZ, R25 ;  /* 0x00000019ff19823e */ /* 0x000fe400000010ff */
[----:B------:R-:W-:Y:S02]  /*8220*/  PRMT R31, R22, 0x7610, R31 ;  /* 0x00007610161f7816 */ /* 0x000fe4000000001f */
[----:B------:R-:W-:Y:S01]  /*8230*/  PRMT R33, R25, 0x7610, R33 ;  /* 0x0000761019217816 */ /* 0x000fe20000000021 */
[----:B------:R-:W-:Y:S01]  /*8240*/  HFMA2.MMA R25, -RZ, RZ, 0, 0.000503063201904296875 ;  /* 0x0000101fff197435 */ /* 0x000fe200000001ff */
        /* <DEDUP_REMOVED lines=13> */
.L_x_1267:
        /* <DEDUP_REMOVED lines=11> */
.L_x_1268:
[----:B------:R-:W-:Y:S01]  /*83d0*/  FADD.FTZ R30, R45, R30 ;  /* 0x0000001e2d1e7221 */ /* 0x000fe20000010000 */
[----:B------:R-:W-:Y:S06]  /*83e0*/  BRA `(.L_x_1269) ;  /* 0xffffffe000f87947 */ /* 0x000fec000383ffff */
.L_x_1270:
        /* <DEDUP_REMOVED lines=9> */
.L_x_3916:


//--------------------- .text._ZN13group_norm_v218gn_bwd_cuda_kernelI13__nv_bfloat16Li480ELi3ELi16ELi120ELi256ELb1ELb1ELi8ELi960ELi960ELi4ELb1ELi10ELb0ELb0ELNS_15WgradSyncMethodE3ENS_16CompileConditionILi900EEEEEvPT_S6_S6_PKS5_S8_S8_S8_PKfflPfPj --------------------------
	.section	.text._ZN13group_norm_v218gn_bwd_cuda_kernelI13__nv_bfloat16Li480ELi3ELi16ELi120ELi256ELb1ELb1ELi8ELi960ELi960ELi4ELb1ELi10ELb0ELb0ELNS_15WgradSyncMethodE3ENS_16CompileConditionILi900EEEEEvPT_S6_S6_PKS5_S8_S8_S8_PKfflPfPj,"ax",@progbits
	.align	128
        .global         _ZN13group_norm_v218gn_bwd_cuda_kernelI13__nv_bfloat16Li480ELi3ELi16ELi120ELi256ELb1ELb1ELi8ELi960ELi960ELi4ELb1ELi10ELb0ELb0ELNS_15WgradSyncMethodE3ENS_16CompileConditionILi900EEEEEvPT_S6_S6_PKS5_S8_S8_S8_PKfflPfPj
        .type           _ZN13group_norm_v218gn_bwd_cuda_kernelI13__nv_bfloat16Li480ELi3ELi16ELi120ELi256ELb1ELb1ELi8ELi960ELi960ELi4ELb1ELi10ELb0ELb0ELNS_15WgradSyncMethodE3ENS_16CompileConditionILi900EEEEEvPT_S6_S6_PKS5_S8_S8_S8_PKfflPfPj,@function
        .size           _ZN13group_norm_v218gn_bwd_cuda_kernelI13__nv_bfloat16Li480ELi3ELi16ELi120ELi256ELb1ELb1ELi8ELi960ELi960ELi4ELb1ELi10ELb0ELb0ELNS_15WgradSyncMethodE3ENS_16CompileConditionILi900EEEEEvPT_S6_S6_PKS5_S8_S8_S8_PKfflPfPj,(.L_x_3917 - _ZN13group_norm_v218gn_bwd_cuda_kernelI13__nv_bfloat16Li480ELi3ELi16ELi120ELi256ELb1ELb1ELi8ELi960ELi960ELi4ELb1ELi10ELb0ELb0ELNS_15WgradSyncMethodE3ENS_16CompileConditionILi900EEEEEvPT_S6_S6_PKS5_S8_S8_S8_PKfflPfPj)
        .other          _ZN13group_norm_v218gn_bwd_cuda_kernelI13__nv_bfloat16Li480ELi3ELi16ELi120ELi256ELb1ELb1ELi8ELi960ELi960ELi4ELb1ELi10ELb0ELb0ELNS_15WgradSyncMethodE3ENS_16CompileConditionILi900EEEEEvPT_S6_S6_PKS5_S8_S8_S8_PKfflPfPj,@"STO_CUDA_ENTRY STV_DEFAULT"
_ZN13group_norm_v218gn_bwd_cuda_kernelI13__nv_bfloat16Li480ELi3ELi16ELi120ELi256ELb1ELb1ELi8ELi960ELi960ELi4ELb1ELi10ELb0ELb0ELNS_15WgradSyncMethodE3ENS_16CompileConditionILi900EEEEEvPT_S6_S6_PKS5_S8_S8_S8_PKfflPfPj:
.text._ZN13group_norm_v218gn_bwd_cuda_kernelI13__nv_bfloat16Li480ELi3ELi16ELi120ELi256ELb1ELb1ELi8ELi960ELi960ELi4ELb1ELi10ELb0ELb0ELNS_15WgradSyncMethodE3ENS_16CompileConditionILi900EEEEEvPT_S6_S6_PKS5_S8_S8_S8_PKfflPfPj:
        /* <DEDUP_REMOVED lines=19> */
[----:B------:R-:W-:Y:S01]  /*0130*/  ULOP3.LUT UR4, UR6, 0x1, URZ, 0xc0, !UPT ;  /* 0x0000000106047892 */ /* 0x000fe2000f8ec03f */
[----:B------:R-:W-:Y:S01]  /*0140*/  IMAD.MOV.U32 R5, RZ, RZ, 0x7fffff61 ;  /* 0x7fffff61ff057424 */ /* 0x000fe200078e00ff */
[----:B------:R-:W-:Y:S02]  /*0150*/  USHF.R.U32.HI UR7, URZ, 0x1, UR10 ;  /* 0x000000013f077899 */ /* 0x000fe4000801160a */
        /* <DEDUP_REMOVED lines=10> */
.L_x_1273:
[----:B------:R-:W2:Y:S04]  /*0200*/  LD.E.STRONG.GPU R0, desc[UR14][R2.64] ;  /* 0x0000000e02007980 */ /* 0x000ea8000c10f900 */
[----:B--2---:R-:W-:Y:S01]  /*0210*/  CCTL.IVALL ;  /* 0x00000000ff00798f */ /* 0x004fe20002000000 */
[----:B------:R-:W-:Y:S05]  /*0220*/  YIELD ;  /* 0x0000000000007946 */ /* 0x000fea0003800000 */
[----:B-----5:R-:W-:-:S04]  /*0230*/  LOP3.LUT R0, R0, R5, RZ, 0x3c, !PT ;  /* 0x0000000500007212 */ /* 0x020fc800078e3cff */
[----:B------:R-:W-:-:S13]  /*0240*/  ISETP.GT.AND P0, PT, R0, -0x1, PT ;  /* 0xffffffff0000780c */ /* 0x000fda0003f04270 */
[----:B------:R-:W-:Y:S05]  /*0250*/  @P0 BRA `(.L_x_1273) ;  /* 0xfffffffc00e80947 */ /* 0x000fea000383ffff */
.L_x_1272:
[----:B------:R-:W-:Y:S05]  /*0260*/  WARPSYNC.ALL ;  /* 0x0000000000007948 */ /* 0x000fea0003800000 */
[----:B------:R-:W-:Y:S06]  /*0270*/  BAR.SYNC.DEFER_BLOCKING 0x0 ;  /* 0x0000000000007b1d */ /* 0x000fec0000010000 */
[----:B------:R-:W-:Y:S05]  /*0280*/  BRA `(.L_x_1274) ;  /* 0x0000005000087947 */ /* 0x000fea0003800000 */
.L_x_1271:
[----:B------:R-:W0:Y:S01]  /*0290*/  S2R R11, SR_TID.X ;  /* 0x00000000000b7919 */ /* 0x000e220000002100 */
[----:B------:R-:W-:Y:S01]  /*02a0*/  MOV R0, 0x400 ;  /* 0x0000040000007802 */ /* 0x000fe20000000f00 */
[----:B------:R-:W-:Y:S01]  /*02b0*/  UMOV UR4, URZ ;  /* 0x0000003f00047c82 */ /* 0x000fe20008000000 */
[----:B------:R-:W1:Y:S02]  /*02c0*/  S2R R9, SR_CgaCtaId ;  /* 0x0000000000097919 */ /* 0x000e640000008800 */
[----:B------:R-:W-:Y:S02]  /*02d0*/  IADD3 R0, R0, 0x3c00, RZ ;  /* 0x00003c0000007810 */ /* 0x000fe40007ffe0ff */
[----:B0-----:R-:W-:Y:S02]  /*02e0*/  IADD3 R5, R11, 0x1e0, RZ ;  /* 0x000001e00b057810 */ /* 0x001fe40007ffe0ff */
[----:B------:R-:W-:Y:S02]  /*02f0*/  SHF.R.S32.HI R3, RZ, 0x1f, R11 ;  /* 0x0000001fff037819 */ /* 0x000fe4000001140b */
[----:B------:R-:W-:-:S02]  /*0300*/  SHF.R.S32.HI R6, RZ, 0x1f, R5 ;  /* 0x0000001fff067819 */ /* 0x000fc40000011405 */
[----:B------:R-:W-:Y:S02]  /*0310*/  LEA.HI R4, R3, R11, RZ, 0x2 ;  /* 0x0000000b03047211 */ /* 0x000fe400078f10ff */
[----:B------:R-:W-:Y:S02]  /*0320*/  LEA.HI R7, R6, R5, RZ, 0x2 ;  /* 0x0000000506077211 */ /* 0x000fe400078f10ff */
[----:B------:R-:W-:Y:S02]  /*0330*/  SHF.R.S32.HI R12, RZ, 0x2, R4 ;  /* 0x00000002ff0c7819 */ /* 0x000fe40000011404 */
[----:B------:R-:W-:Y:S02]  /*0340*/  SHF.R.S32.HI R10, RZ, 0x2, R7 ;  /* 0x00000002ff0a7819 */ /* 0x000fe40000011407 */
[----:B-1----:R-:W-:Y:S02]  /*0350*/  LEA R2, R9, R0, 0x18 ;  /* 0x0000000009027211 */ /* 0x002fe400078ec0ff */
[----:B------:R-:W-:Y:S01]  /*0360*/  LOP3.LUT R8, R7, 0xfffffffc, RZ, 0xc0, !PT ;  /* 0xfffffffc07087812 */ /* 0x000fe200078ec0ff */
[----:B------:R-:W-:Y:S01]  /*0370*/  VIADD R7, R10, 0xf0 ;  /* 0x000000f00a077836 */ /* 0x000fe20000000000 */
[----:B------:R-:W-:-:S02]  /*0380*/  IADD3 R0, R12, 0xf0, RZ ;  /* 0x000000f00c007810 */ /* 0x000fc40007ffe0ff */
[----:B------:R-:W-:Y:S02]  /*0390*/  LEA.HI R6, R6, R5, RZ, 0x4 ;  /* 0x0000000506067211 */ /* 0x000fe400078f20ff */
[----:B------:R-:W-:Y:S02]  /*03a0*/  IADD3 R8, R5, -R8, RZ ;  /* 0x8000000805087210 */ /* 0x000fe40007ffe0ff */
[----:B------:R-:W-:Y:S02]  /*03b0*/  SHF.R.S32.HI R5, RZ, 0x1f, R0 ;  /* 0x0000001fff057819 */ /* 0x000fe40000011400 */
[----:B------:R-:W-:Y:S02]  /*03c0*/  LEA.HI R3, R3, R11, RZ, 0x4 ;  /* 0x0000000b03037211 */ /* 0x000fe400078f20ff */
[----:B------:R-:W-:Y:S02]  /*03d0*/  LOP3.LUT R4, R4, 0xfffffffc, RZ, 0xc0, !PT ;  /* 0xfffffffc04047812 */ /* 0x000fe400078ec0ff */
[----:B------:R-:W-:-:S02]  /*03e0*/  SHF.R.S32.HI R10, RZ, 0x1f, R7 ;  /* 0x0000001fff0a7819 */ /* 0x000fc40000011407 */
[----:B------:R-:W-:Y:S02]  /*03f0*/  LEA.HI R5, R5, R0, RZ, 0x2 ;  /* 0x0000000005057211 */ /* 0x000fe400078f10ff */
[----:B------:R-:W-:Y:S02]  /*0400*/  SHF.R.U32.HI R3, RZ, 0x4, R3 ;  /* 0x00000004ff037819 */ /* 0x000fe40000011603 */
[----:B------:R-:W-:Y:S02]  /*0410*/  IADD3 R4, -R4, R11, RZ ;  /* 0x0000000b04047210 */ /* 0x000fe40007ffe1ff */
[----:B------:R-:W-:Y:S02]  /*0420*/  LEA.HI R10, R10, R7, RZ, 0x2 ;  /* 0x000000070a0a7211 */ /* 0x000fe400078f10ff */
[----:B------:R-:W-:Y:S02]  /*0430*/  SHF.R.U32.HI R5, RZ, 0x2, R5 ;  /* 0x00000002ff057819 */ /* 0x000fe40000011605 */
[----:B------:R-:W-:-:S02]  /*0440*/  SHF.R.U32.HI R7, RZ, 0x4, R6 ;  /* 0x00000004ff077819 */ /* 0x000fc40000011606 */
[C---:B------:R-:W-:Y:S02]  /*0450*/  LOP3.LUT R0, R4.reuse, 0x3, R3, 0x78, !PT ;  /* 0x0000000304007812 */ /* 0x040fe400078e7803 */
        /* <DEDUP_REMOVED lines=11> */
[----:B------:R1:W-:Y:S04]  /*0510*/  STL [R1+0x4c], RZ ;  /* 0x00004cff01007387 */ /* 0x0003e80000100800 */
[----:B------:R1:W-:Y:S04]  /*0520*/  STL [R1+0x70], RZ ;  /* 0x000070ff01007387 */ /* 0x0003e80000100800 */
[----:B------:R1:W-:Y:S04]  /*0530*/  STL [R1+0x28], RZ ;  /* 0x000028ff01007387 */ /* 0x0003e80000100800 */
[----:B------:R1:W-:Y:S04]  /*0540*/  STL [R1+0x68], RZ ;  /* 0x000068ff01007387 */ /* 0x0003e80000100800 */
[----:B------:R1:W-:Y:S02]  /*0550*/  STL [R1+0x48], RZ ;  /* 0x000048ff01007387 */ /* 0x0003e40000100800 */
.L_x_1286:
        /* <DEDUP_REMOVED lines=9> */
[----:B------:R-:W2:Y:S01]  /*05f0*/  LDC.64 R12, c[0x0][0x240] ;  /* 0x00009000ff0c7b82 */ /* 0x000ea20000000a00 */
[----:B------:R-:W-:Y:S01]  /*0600*/  UIMAD UR8, UR9, 0x78000, URZ ;  /* 0x00078000090878a4 */ /* 0x000fe2000f8e023f */
[----:B------:R-:W-:Y:S01]  /*0610*/  ULDC.64 UR18, c[0x0][0x248] ;  /* 0x0000920000127ab9 */ /* 0x000fe20000000a00 */
[----:B0-----:R-:W-:-:S05]  /*0620*/  IMAD.WIDE.U32 R4, R0, -0x77777777, RZ ;  /* 0x8888888900047825 */ /* 0x001fca00078e00ff */
[----:B------:R-:W-:-:S05]  /*0630*/  SHF.R.U32.HI R9, RZ, 0x7, R5 ;  /* 0x00000007ff097819 */ /* 0x000fca0000011605 */
[C---:B------:R-:W-:Y:S01]  /*0640*/  IMAD R34, R9.reuse, -0xf0, R0 ;  /* 0xffffff1009227824 */ /* 0x040fe200078e0200 */
[----:B------:R-:W-:Y:S01]  /*0650*/  MOV R0, UR9 ;  /* 0x0000000900007c02 */ /* 0x000fe20008000f00 */
[----:B------:R-:W-:Y:S01]  /*0660*/  VIADD R3, R9, UR7 ;  /* 0x0000000709037c36 */ /* 0x000fe20008000000 */
[----:B------:R-:W-:Y:S02]  /*0670*/  ULDC UR7, c[0x0][0x250] ;  /* 0x0000940000077ab9 */ /* 0x000fe40000000800 */
[----:B------:R-:W-:Y:S01]  /*0680*/  LEA R22, R34, UR12, 0x2 ;  /* 0x0000000c22167c11 */ /* 0x000fe2000f8e10ff */
[----:B------:R-:W-:-:S03]  /*0690*/  IMAD R3, R3, 0x780, RZ ;  /* 0x0000078003037824 */ /* 0x000fc600078e02ff */
        /* <DEDUP_REMOVED lines=16> */
[----:B------:R-:W-:Y:S01]  /*07a0*/  SHF.L.U64.HI R14, R5, 0x1, R6 ;  /* 0x00000001050e7819 */ /* 0x000fe20000010206 */
[----:B------:R-:W3:Y:S03]  /*07b0*/  LDG.E.64.CONSTANT R16, desc[UR14][R10.64] ;  /* 0x0000000e0a107981 */ /* 0x000ee6000c1e9b00 */
[----:B------:R-:W-:Y:S01]  /*07c0*/  IADD3 R6, P0, R15, UR8, RZ ;  /* 0x000000080f067c10 */ /* 0x000fe2000ff1e0ff */
[----:B------:R-:W4:Y:S01]  /*07d0*/  LDG.E.64.CONSTANT R24, desc[UR14][R24.64] ;  /* 0x0000000e18187981 */ /* 0x000f22000c1e9b00 */
[----:B--2---:R-:W-:Y:S02]  /*07e0*/  IMAD.WIDE R22, R22, 0x2, R12 ;  /* 0x0000000216167825 */ /* 0x004fe400078e020c */
[----:B------:R-:W-:Y:S01]  /*07f0*/  IADD3.X R7, R14, UR9, RZ, P0, !PT ;  /* 0x000000090e077c10 */ /* 0x000fe200087fe4ff */
[----:B------:R-:W-:Y:S01]  /*0800*/  STL [R1+0x80], R15 ;  /* 0x0000800f01007387 */ /* 0x000fe20000100800 */
[----:B------:R-:W-:-:S03]  /*0810*/  IADD3 R5, R3, 0xf00, RZ ;  /* 0x00000f0003057810 */ /* 0x000fc60007ffe0ff */
[----:B------:R-:W-:Y:S04]  /*0820*/  STL [R1+0x94], R14 ;  /* 0x0000940e01007387 */ /* 0x000fe80000100800 */
[----:B------:R-:W2:Y:S01]  /*0830*/  LDG.E.64.CONSTANT R6, desc[UR14][R6.64] ;  /* 0x0000000e06067981 */ /* 0x000ea2000c1e9b00 */
[----:B------:R-:W-:-:S03]  /*0840*/  IADD3 R5, P0, R5, R4, RZ ;  /* 0x0000000405057210 */ /* 0x000fc60007f1e0ff */
[----:B------:R-:W4:Y:S01]  /*0850*/  LDG.E.64.CONSTANT R22, desc[UR14][R22.64] ;  /* 0x0000000e16167981 */ /* 0x000f22000c1e9b00 */
[----:B------:R-:W-:Y:S02]  /*0860*/  IADD3.X R8, RZ, R0, RZ, P0, !PT ;  /* 0x00000000ff087210 */ /* 0x000fe400007fe4ff */
[----:B------:R-:W-:-:S04]  /*0870*/  IADD3 R18, P0, R15, UR18, RZ ;  /* 0x000000120f127c10 */ /* 0x000fc8000ff1e0ff */
[----:B------:R-:W-:-:S06]  /*0880*/  IADD3.X R19, R14, UR19, RZ, P0, !PT ;  /* 0x000000130e137c10 */ /* 0x000fcc00087fe4ff */
[----:B------:R-:W4:Y:S04]  /*0890*/  LDG.E.64.CONSTANT R18, desc[UR14][R18.64] ;  /* 0x0000000e12127981 */ /* 0x000f28000c1e9b00 */
[----:B---3--:R-:W-:Y:S01]  /*08a0*/  STL.64 [R1+0x20], R16 ;  /* 0x0000201001007387 */ /* 0x008fe20000100a00 */
[----:B------:R-:W-:Y:S02]  /*08b0*/  MOV R30, R16 ;  /* 0x00000010001e7202 */ /* 0x000fe40000000f00 */
[----:B------:R-:W-:Y:S01]  /*08c0*/  MOV R29, R17 ;  /* 0x00000011001d7202 */ /* 0x000fe20000000f00 */
[----:B--2---:R0:W-:Y:S01]  /*08d0*/  STL.64 [R1+0x8], R6 ;  /* 0x0000080601007387 */ /* 0x0041e20000100a00 */
[----:B------:R-:W-:Y:S01]  /*08e0*/  IMAD.MOV.U32 R27, RZ, RZ, R7 ;  /* 0x000000ffff1b7224 */ /* 0x000fe200078e0007 */
[----:B------:R-:W-:-:S02]  /*08f0*/  MOV R28, R6 ;  /* 0x00000006001c7202 */ /* 0x000fc40000000f00 */
[C---:B0-----:R-:W-:Y:S02]  /*0900*/  SHF.L.U32 R7, R5.reuse, 0x1, RZ ;  /* 0x0000000105077819 */ /* 0x041fe400000006ff */
[----:B------:R-:W-:Y:S01]  /*0910*/  SHF.L.U64.HI R6, R5, 0x1, R8 ;  /* 0x0000000105067819 */ /* 0x000fe20000010208 */
[----:B------:R-:W-:Y:S01]  /*0920*/  VIADD R5, R3, 0x1e00 ;  /* 0x00001e0003057836 */ /* 0x000fe20000000000 */
[C---:B------:R-:W-:Y:S02]  /*0930*/  IADD3 R16, P0, R7.reuse, UR18, RZ ;  /* 0x0000001207107c10 */ /* 0x040fe4000ff1e0ff */
[----:B------:R-:W-:Y:S02]  /*0940*/  IADD3 R20, P1, R7, UR8, RZ ;  /* 0x0000000807147c10 */ /* 0x000fe4000ff3e0ff */
[C---:B------:R-:W-:Y:S02]  /*0950*/  IADD3.X R17, R6.reuse, UR19, RZ, P0, !PT ;  /* 0x0000001306117c10 */ /* 0x040fe400087fe4ff */
[----:B------:R-:W-:Y:S01]  /*0960*/  IADD3 R5, P0, R5, R4, RZ ;  /* 0x0000000405057210 */ /* 0x000fe20007f1e0ff */
[----:B------:R-:W-:Y:S01]  /*0970*/  STL [R1+0x8c], R7 ;  /* 0x00008c0701007387 */ /* 0x000fe20000100800 */
[----:B------:R-:W-:-:S02]  /*0980*/  IADD3.X R21, R6, UR9, RZ, P1, !PT ;  /* 0x0000000906157c10 */ /* 0x000fc40008ffe4ff */
[----:B------:R-:W-:Y:S01]  /*0990*/  SHF.L.U32 R8, R5, 0x1, RZ ;  /* 0x0000000105087819 */ /* 0x000fe200000006ff */
[----:B------:R0:W-:Y:S04]  /*09a0*/  STL [R1+0x90], R6 ;  /* 0x0000900601007387 */ /* 0x0001e80000100800 */
[----:B------:R-:W2:Y:S01]  /*09b0*/  LDG.E.64.CONSTANT R16, desc[UR14][R16.64] ;  /* 0x0000000e10107981 */ /* 0x000ea2000c1e9b00 */
[----:B------:R-:W-:-:S03]  /*09c0*/  IADD3 R3, R3, 0x2d00, RZ ;  /* 0x00002d0003037810 */ /* 0x000fc60007ffe0ff */
[----:B------:R-:W3:Y:S01]  /*09d0*/  LDG.E.64.CONSTANT R20, desc[UR14][R20.64] ;  /* 0x0000000e14147981 */ /* 0x000ee2000c1e9b00 */
[----:B0-----:R-:W-:Y:S02]  /*09e0*/  IADD3.X R6, RZ, R0, RZ, P0, !PT ;  /* 0x00000000ff067210 */ /* 0x001fe400007fe4ff */
[----:B------:R-:W-:Y:S02]  /*09f0*/  IADD3 R14, P0, R8, UR8, RZ ;  /* 0x00000008080e7c10 */ /* 0x000fe4000ff1e0ff */
[----:B------:R-:W-:-:S04]  /*0a00*/  SHF.L.U64.HI R7, R5, 0x1, R6 ;  /* 0x0000000105077819 */ /* 0x000fc80000010206 */
[----:B------:R-:W-:Y:S02]  /*0a10*/  IADD3.X R15, R7, UR9, RZ, P0, !PT ;  /* 0x00000009070f7c10 */ /* 0x000fe400087fe4ff */
[----:B------:R-:W-:-:S04]  /*0a20*/  IADD3 R12, P0, R8, UR18, RZ ;  /* 0x00000012080c7c10 */ /* 0x000fc8000ff1e0ff */
[----:B------:R-:W-:Y:S01]  /*0a30*/  IADD3.X R13, R7, UR19, RZ, P0, !PT ;  /* 0x00000013070d7c10 */ /* 0x000fe200087fe4ff */
[----:B------:R-:W3:Y:S05]  /*0a40*/  LDG.E.64.CONSTANT R14, desc[UR14][R14.64] ;  /* 0x0000000e0e0e7981 */ /* 0x000eea000c1e9b00 */
[----:B------:R-:W3:Y:S01]  /*0a50*/  LDG.E.64.CONSTANT R12, desc[UR14][R12.64] ;  /* 0x0000000e0c0c7981 */ /* 0x000ee2000c1e9b00 */
[----:B------:R-:W-:-:S05]  /*0a60*/  IADD3 R4, P1, R3, R4, RZ ;  /* 0x0000000403047210 */ /* 0x000fca0007f3e0ff */
[----:B------:R-:W-:Y:S01]  /*0a70*/  IMAD.X R0, RZ, RZ, R0, P1 ;  /* 0x000000ffff007224 */ /* 0x000fe200008e0600 */
[----:B----4-:R-:W-:Y:S01]  /*0a80*/  PRMT R5, R22, 0x7632, R5 ;  /* 0x0000763216057816 */ /* 0x010fe20000000005 */
[----:B--2---:R0:W-:Y:S04]  /*0a90*/  STL [R1+0xfc], R16 ;  /* 0x0000fc1001007387 */ /* 0x0041e80000100800 */
[----:B------:R-:W-:Y:S04]  /*0aa0*/  STL [R1+0xf8], R17 ;  /* 0x0000f81101007387 */ /* 0x000fe80000100800 */
[----:B------:R-:W-:Y:S04]  /*0ab0*/  STL [R1+0x84], R8 ;  /* 0x0000840801007387 */ /* 0x000fe80000100800 */
[----:B------:R1:W-:Y:S01]  /*0ac0*/  STL [R1+0x88], R7 ;  /* 0x0000880701007387 */ /* 0x0003e20000100800 */
[----:B0-----:R-:W-:-:S03]  /*0ad0*/  SHF.L.U64.HI R16, R4, 0x1, R0 ;  /* 0x0000000104107819 */ /* 0x001fc60000010200 */
[----:B---3--:R0:W-:Y:S01]  /*0ae0*/  STL [R1+0x100], R14 ;  /* 0x0001000e01007387 */ /* 0x0081e20000100800 */
[----:B-1----:R-:W-:-:S03]  /*0af0*/  SHF.L.U32 R7, R22, 0x10, RZ ;  /* 0x0000001016077819 */ /* 0x002fc600000006ff */
[----:B------:R-:W-:Y:S01]  /*0b00*/  STL [R1+0xf4], R15 ;  /* 0x0000f40f01007387 */ /* 0x000fe20000100800 */
[----:B0-----:R-:W-:-:S03]  /*0b10*/  SHF.L.U32 R14, R4, 0x1, RZ ;  /* 0x00000001040e7819 */ /* 0x001fc600000006ff */
[----:B------:R-:W-:Y:S04]  /*0b20*/  STL [R1+0xec], R12 ;  /* 0x0000ec0c01007387 */ /* 0x000fe80000100800 */
[----:B------:R-:W-:Y:S04]  /*0b30*/  STL [R1+0xe8], R13 ;  /* 0x0000e80d01007387 */ /* 0x000fe80000100800 */
[----:B------:R-:W-:Y:S04]  /*0b40*/  STL [R1+0x7c], R14 ;  /* 0x00007c0e01007387 */ /* 0x000fe80000100800 */
[----:B------:R-:W-:Y:S01]  /*0b50*/  STL [R1+0x78], R16 ;  /* 0x0000781001007387 */ /* 0x000fe20000100800 */
[----:B------:R-:W-:-:S03]  /*0b60*/  IADD3 R10, P0, R14, UR8, RZ ;  /* 0x000000080e0a7c10 */ /* 0x000fc6000ff1e0ff */
[----:B------:R0:W-:Y:S04]  /*0b70*/  STL [R1+0xb0], R22 ;  /* 0x0000b01601007387 */ /* 0x0001e80000100800 */
[----:B------:R1:W-:Y:S01]  /*0b80*/  STL [R1+0x38], R7 ;  /* 0x0000380701007387 */ /* 0x0003e20000100800 */
[----:B------:R-:W-:-:S03]  /*0b90*/  IADD3.X R11, R16, UR9, RZ, P0, !PT ;  /* 0x00000009100b7c10 */ /* 0x000fc600087fe4ff */
[----:B0-----:R-:W2:Y:S04]  /*0ba0*/  LDL.LU R22, [R1+0x38] ;  /* 0x0000380001167983 */ /* 0x001ea80000300800 */
[----:B------:R-:W3:Y:S01]  /*0bb0*/  LDG.E.64.CONSTANT R10, desc[UR14][R10.64] ;  /* 0x0000000e0a0a7981 */ /* 0x000ee2000c1e9b00 */
[----:B------:R-:W-:-:S06]  /*0bc0*/  FADD.FTZ R3, R25, UR7 ;  /* 0x0000000719037e21 */ /* 0x000fcc0008010000 */
[----:B------:R-:W0:Y:S01]  /*0bd0*/  MUFU.RSQ R3, R3 ;  /* 0x0000000300037308 */ /* 0x000e220000001400 */
[C---:B------:R-:W-:Y:S01]  /*0be0*/  IMAD.U32 R8, R28.reuse, 0x10000, RZ ;  /* 0x000100001c087824 */ /* 0x040fe200078e00ff */
[----:B------:R-:W-:Y:S02]  /*0bf0*/  PRMT R32, R27, 0x7632, R32 ;  /* 0x000076321b207816 */ /* 0x000fe40000000020 */
[----:B------:R-:W-:Y:S01]  /*0c00*/  PRMT R35, R28, 0x7632, R35 ;  /* 0x000076321c237816 */ /* 0x000fe20000000023 */
[----:B------:R-:W-:Y:S01]  /*0c10*/  FADD.FTZ R8, -R24, R8 ;  /* 0x0000000818087221 */ /* 0x000fe20000010100 */
[----:B------:R-:W-:Y:S02]  /*0c20*/  SHF.L.U32 R32, R32, 0x10, RZ ;  /* 0x0000001020207819 */ /* 0x000fe400000006ff */
[----:B------:R-:W-:Y:S01]  /*0c30*/  SHF.L.U32 R0, R30, 0x10, RZ ;  /* 0x000000101e007819 */ /* 0x000fe200000006ff */
[----:B------:R-:W-:Y:S01]  /*0c40*/  IMAD.U32 R35, R35, 0x10000, RZ ;  /* 0x0001000023237824 */ /* 0x000fe200078e00ff */
[----:B------:R-:W-:Y:S01]  /*0c50*/  PRMT R25, R29, 0x7632, R25 ;  /* 0x000076321d197816 */ /* 0x000fe20000000019 */
[----:B------:R-:W-:Y:S01]  /*0c60*/  FADD.FTZ R32, -R24, R32 ;  /* 0x0000002018207221 */ /* 0x000fe20000010100 */
[----:B------:R-:W-:-:S02]  /*0c70*/  PRMT R6, R23, 0x7632, R6 ;  /* 0x0000763217067816 */ /* 0x000fc40000000006 */
[----:B-1----:R-:W-:Y:S01]  /*0c80*/  SHF.L.U32 R7, R27, 0x10, RZ ;  /* 0x000000101b077819 */ /* 0x002fe200000006ff */
[----:B0-----:R-:W-:Y:S01]  /*0c90*/  FMUL.FTZ R13, R3, R8 ;  /* 0x00000008030d7220 */ /* 0x001fe20000410000 */
[----:B------:R-:W-:Y:S01]  /*0ca0*/  PRMT R26, R30, 0x7632, R26 ;  /* 0x000076321e1a7816 */ /* 0x000fe2000000001a */
[----:B------:R-:W-:Y:S01]  /*0cb0*/  FADD.FTZ R35, -R24, R35 ;  /* 0x0000002318237221 */ /* 0x000fe20000010100 */
[----:B------:R-:W-:Y:S01]  /*0cc0*/  SHF.L.U32 R25, R25, 0x10, RZ ;  /* 0x0000001019197819 */ /* 0x000fe200000006ff */
[----:B------:R-:W-:Y:S01]  /*0cd0*/  FMUL.FTZ R32, R3, R32 ;  /* 0x0000002003207220 */ /* 0x000fe20000410000 */
[----:B------:R-:W-:Y:S01]  /*0ce0*/  SHF.L.U32 R6, R6, 0x10, RZ ;  /* 0x0000001006067819 */ /* 0x000fe200000006ff */
[----:B------:R-:W-:Y:S01]  /*0cf0*/  IMAD.U32 R5, R5, 0x10000, RZ ;  /* 0x0001000005057824 */ /* 0x000fe200078e00ff */
[----:B------:R-:W-:Y:S01]  /*0d00*/  SHF.L.U32 R26, R26, 0x10, RZ ;  /* 0x000000101a1a7819 */ /* 0x000fe200000006ff */
[----:B------:R-:W-:Y:S02]  /*0d10*/  FMUL.FTZ R35, R3, R35 ;  /* 0x0000002303237220 */ /* 0x000fe40000410000 */
[----:B------:R-:W-:Y:S01]  /*0d20*/  FFMA.FTZ R8, R32, R25, R6 ;  /* 0x0000001920087223 */ /* 0x000fe20000010006 */
[----:B------:R-:W-:Y:S01]  /*0d30*/  SHF.L.U32 R4, R29, 0x10, RZ ;  /* 0x000000101d047819 */ /* 0x000fe200000006ff */
[----:B------:R-:W-:Y:S01]  /*0d40*/  FADD.FTZ R7, -R24, R7 ;  /* 0x0000000718077221 */ /* 0x000fe20000010100 */
[----:B------:R-:W-:Y:S01]  /*0d50*/  FFMA.FTZ R29, R35, R26, R5 ;  /* 0x0000001a231d7223 */ /* 0x000fe20000010005 */
[----:B------:R-:W-:-:S02]  /*0d60*/  FMUL.FTZ R31, R8, -1.4426950216293334961 ;  /* 0xbfb8aa3b081f7820 */ /* 0x000fc40000410000 */
[----:B------:R-:W-:Y:S01]  /*0d70*/  FMUL.FTZ R12, R3, R7 ;  /* 0x00000007030c7220 */ /* 0x000fe20000410000 */
[----:B------:R-:W-:-:S03]  /*0d80*/  FMUL.FTZ R7, R29, -1.4426950216293334961 ;  /* 0xbfb8aa3b1d077820 */ /* 0x000fc60000410000 */
[----:B------:R-:W0:Y:S08]  /*0d90*/  MUFU.EX2 R31, R31 ;  /* 0x0000001f001f7308 */ /* 0x000e300000000800 */
[----:B------:R-:W1:Y:S01]  /*0da0*/  MUFU.EX2 R7, R7 ;  /* 0x0000000700077308 */ /* 0x000e620000000800 */
[----:B0-----:R-:W-:-:S07]  /*0db0*/  FADD.FTZ R31, R31, 1 ;  /* 0x3f8000001f1f7421 */ /* 0x001fce0000010000 */
[----:B------:R-:W-:Y:S01]  /*0dc0*/  MUFU.RCP R31, R31 ;  /* 0x0000001f001f7308 */ /* 0x000fe20000001000 */
[----:B-1----:R-:W-:-:S07]  /*0dd0*/  FADD.FTZ R7, R7, 1 ;  /* 0x3f80000007077421 */ /* 0x002fce0000010000 */
[----:B------:R-:W-:Y:S01]  /*0de0*/  MUFU.RCP R7, R7 ;  /* 0x0000000700077308 */ /* 0x000fe20000001000 */
[----:B------:R-:W-:Y:S02]  /*0df0*/  IMAD R34, R34, 0x18, R2 ;  /* 0x0000001822227824 */ /* 0x000fe400078e0202 */
[----:B--2---:R-:W-:-:S04]  /*0e00*/  FFMA.FTZ R27, R13, R0, R22 ;  /* 0x000000000d1b7223 */ /* 0x004fc80000010016 */
[----:B------:R-:W-:Y:S01]  /*0e10*/  FMUL.FTZ R30, R27, -1.4426950216293334961 ;  /* 0xbfb8aa3b1b1e7820 */ /* 0x000fe20000410000 */
[----:B---3--:R0:W-:Y:S05]  /*0e20*/  STL [R1+0xf0], R11 ;  /* 0x0000f00b01007387 */ /* 0x0081ea0000100800 */
[----:B------:R-:W1:Y:S01]  /*0e30*/  MUFU.EX2 R30, R30 ;  /* 0x0000001e001e7308 */ /* 0x000e620000000800 */
[----:B0-----:R-:W-:-:S05]  /*0e40*/  SHF.L.U32 R11, R23, 0x10, RZ ;  /* 0x00000010170b7819 */ /* 0x001fca00000006ff */
[----:B------:R-:W-:-:S04]  /*0e50*/  FFMA.FTZ R28, R12, R4, R11 ;  /* 0x000000040c1c7223 */ /* 0x000fc8000001000b */
[----:B------:R-:W-:Y:S01]  /*0e60*/  FMUL.FTZ R33, R28, -1.4426950216293334961 ;  /* 0xbfb8aa3b1c217820 */ /* 0x000fe20000410000 */
[----:B-1----:R-:W-:-:S05]  /*0e70*/  FADD.FTZ R30, R30, 1 ;  /* 0x3f8000001e1e7421 */ /* 0x002fca0000010000 */
[----:B------:R-:W0:Y:S08]  /*0e80*/  MUFU.EX2 R33, R33 ;  /* 0x0000002100217308 */ /* 0x000e300000000800 */
[----:B------:R-:W1:Y:S01]  /*0e90*/  MUFU.RCP R30, R30 ;  /* 0x0000001e001e7308 */ /* 0x000e620000001000 */
[----:B0-----:R-:W-:-:S07]  /*0ea0*/  FADD.FTZ R33, R33, 1 ;  /* 0x3f80000021217421 */ /* 0x001fce0000010000 */
[----:B------:R-:W0:Y:S01]  /*0eb0*/  MUFU.RCP R37, R33 ;  /* 0x0000002100257308 */ /* 0x000e220000001000 */
[----:B------:R-:W-:Y:S01]  /*0ec0*/  STL [R1+0xb4], R23 ;  /* 0x0000b41701007387 */ /* 0x000fe20000100800 */
[----:B-1----:R-:W-:-:S03]  /*0ed0*/  FADD.FTZ R36, -R30, 1 ;  /* 0x3f8000001e247421 */ /* 0x002fc60000010100 */
[----:B------:R-:W-:Y:S01]  /*0ee0*/  STL [R1+0x40], R11 ;  /* 0x0000400b01007387 */ /* 0x000fe20000100800 */
[----:B------:R-:W-:-:S03]  /*0ef0*/  FFMA.FTZ R36, R27, R36, 1 ;  /* 0x3f8000001b247423 */ /* 0x000fc60000010024 */
[----:B------:R-:W-:Y:S01]  /*0f00*/  STL [R1+0x58], R13 ;  /* 0x0000580d01007387 */ /* 0x000fe20000100800 */
[----:B------:R-:W-:-:S03]  /*0f10*/  FADD.FTZ R27, -R31, 1 ;  /* 0x3f8000001f1b7421 */ /* 0x000fc60000010100 */
[----:B------:R-:W-:Y:S01]  /*0f20*/  STL [R1+0x5c], R12 ;  /* 0x00005c0c01007387 */ /* 0x000fe20000100800 */
[----:B------:R-:W-:-:S03]  /*0f30*/  FFMA.FTZ R27, R8, R27, 1 ;  /* 0x3f800000081b7423 */ /* 0x000fc6000001001b */
[----:B------:R1:W-:Y:S01]  /*0f40*/  STL [R1+0xb8], R2 ;  /* 0x0000b80201007387 */ /* 0x0003e20000100800 */
[----:B------:R-:W-:Y:S01]  /*0f50*/  SHF.L.U32 R8, R20, 0x10, RZ ;  /* 0x0000001014087819 */ /* 0x000fe200000006ff */
[----:B------:R-:W-:Y:S01]  /*0f60*/  FMUL.FTZ R31, R31, R27 ;  /* 0x0000001b1f1f7220 */ /* 0x000fe20000410000 */
[----:B0-----:R-:W-:Y:S01]  /*0f70*/  FADD.FTZ R33, -R37, 1 ;  /* 0x3f80000025217421 */ /* 0x001fe20000010100 */
[----:B-1----:R-:W-:Y:S01]  /*0f80*/  LEA R2, R9, R34, 0x3 ;  /* 0x0000002209027211 */ /* 0x002fe200078e18ff */
[----:B------:R-:W-:Y:S01]  /*0f90*/  FADD.FTZ R9, -R7, 1 ;  /* 0x3f80000007097421 */ /* 0x000fe20000010100 */
[----:B------:R-:W-:-:S03]  /*0fa0*/  FADD.FTZ R27, -R24, R8 ;  /* 0x00000008181b7221 */ /* 0x000fc60000010100 */
[----:B------:R-:W-:Y:S01]  /*0fb0*/  FFMA.FTZ R9, R29, R9, 1 ;  /* 0x3f8000001d097423 */ /* 0x000fe20000010009 */
[----:B------:R-:W-:Y:S01]  /*0fc0*/  SHF.L.U32 R8, R21, 0x10, RZ ;  /* 0x0000001015087819 */ /* 0x000fe200000006ff */
[----:B------:R-:W-:Y:S02]  /*0fd0*/  FMUL.FTZ R36, R30, R36 ;  /* 0x000000241e247220 */ /* 0x000fe40000410000 */
[----:B------:R-:W-:Y:S01]  /*0fe0*/  FMUL.FTZ R9, R7, R9 ;  /* 0x0000000907097220 */ /* 0x000fe20000410000 */
[----:B------:R-:W-:Y:S02]  /*0ff0*/  IMAD.U32 R7, R18, 0x10000, RZ ;  /* 0x0001000012077824 */ /* 0x000fe400078e00ff */
[----:B------:R-:W-:Y:S01]  /*1000*/  FFMA.FTZ R33, R28, R33, 1 ;  /* 0x3f8000001c217423 */ /* 0x000fe20000010021 */
[----:B------:R-:W-:Y:S01]  /*1010*/  PRMT R28, R18, 0x7632, R28 ;  /* 0x00007632121c7816 */ /* 0x000fe2000000001c */
[----:B------:R-:W-:Y:S01]  /*1020*/  FMUL.FTZ R15, R3, R27 ;  /* 0x0000001b030f7220 */ /* 0x000fe20000410000 */
[----:B------:R-:W-:Y:S01]  /*1030*/  FADD.FTZ R27, -R24, R8 ;  /* 0x00000008181b7221 */ /* 0x000fe20000010100 */
[----:B------:R-:W-:Y:S01]  /*1040*/  FMUL.FTZ R17, R7, R36 ;  /* 0x0000002407117220 */ /* 0x000fe20000410000 */
[----:B------:R0:W-:Y:S01]  /*1050*/  STL [R1+0x50], R2 ;  /* 0x0000500201007387 */ /* 0x0001e20000100800 */
[----:B------:R-:W-:-:S02]  /*1060*/  SHF.L.U32 R28, R28, 0x10, RZ ;  /* 0x000000101c1c7819 */ /* 0x000fc400000006ff */
[----:B------:R-:W-:Y:S01]  /*1070*/  PRMT R7, R20, 0x7632, R7 ;  /* 0x0000763214077816 */ /* 0x000fe20000000007 */
[----:B------:R-:W-:Y:S01]  /*1080*/  STL [R1+0xbc], R18 ;  /* 0x0000bc1201007387 */ /* 0x000fe20000100800 */
[----:B------:R-:W-:-:S03]  /*1090*/  IADD3 R8, P0, R14, UR18, RZ ;  /* 0x000000120e087c10 */ /* 0x000fc6000ff1e0ff */
[----:B------:R-:W-:Y:S01]  /*10a0*/  STL [R1+0xc0], R20 ;  /* 0x0000c01401007387 */ /* 0x000fe20000100800 */
[----:B0-----:R-:W-:-:S03]  /*10b0*/  FMUL.FTZ R2, R3, R27 ;  /* 0x0000001b03027220 */ /* 0x001fc60000410000 */
[----:B------:R-:W-:Y:S01]  /*10c0*/  STL [R1+0x34], R17 ;  /* 0x0000341101007387 */ /* 0x000fe20000100800 */
[----:B------:R-:W-:Y:S01]  /*10d0*/  FMUL.FTZ R28, R28, R9 ;  /* 0x000000091c1c7220 */ /* 0x000fe20000410000 */
[----:B------:R-:W-:Y:S02]  /*10e0*/  SHF.L.U32 R9, R7, 0x10, RZ ;  /* 0x0000001007097819 */ /* 0x000fe400000006ff */
[----:B------:R-:W-:Y:S01]  /*10f0*/  STL [R1+0x64], R15 ;  /* 0x0000640f01007387 */ /* 0x000fe20000100800 */
[----:B------:R-:W-:-:S03]  /*1100*/  PRMT R7, R21, 0x7632, R7 ;  /* 0x0000763215077816 */ /* 0x000fc60000000007 */
[----:B------:R-:W2:Y:S04]  /*1110*/  LDL.LU R14, [R1+0x100] ;  /* 0x00010000010e7983 */ /* 0x000ea80000300800 */
[----:B------:R-:W-:Y:S04]  /*1120*/  STL [R1+0x60], R2 ;  /* 0x0000600201007387 */ /* 0x000fe80000100800 */
[----:B------:R0:W-:Y:S04]  /*1130*/  STL [R1+0xc4], R21 ;  /* 0x0000c41501007387 */ /* 0x0001e80000100800 */
[----:B0-----:R-:W3:Y:S01]  /*1140*/  LDL R21, [R1+0x60] ;  /* 0x0000600001157983 */ /* 0x001ee20000100800 */
[----:B------:R-:W-:-:S04]  /*1150*/  FADD.FTZ R9, -R24, R9 ;  /* 0x0000000918097221 */ /* 0x000fc80000010100 */
[----:B------:R-:W-:Y:S01]  /*1160*/  FMUL.FTZ R18, R3, R9 ;  /* 0x0000000903127220 */ /* 0x000fe20000410000 */
[----:B------:R-:W-:Y:S02]  /*1170*/  IADD3.X R9, R16, UR19, RZ, P0, !PT ;  /* 0x0000001310097c10 */ /* 0x000fe400087fe4ff */
[----:B------:R-:W4:Y:S01]  /*1180*/  LDL.LU R16, [R1+0xfc] ;  /* 0x0000fc0001107983 */ /* 0x000f220000300800 */
[----:B------:R-:W-:Y:S02]  /*1190*/  IMAD.U32 R7, R7, 0x10000, RZ ;  /* 0x0001000007077824 */ /* 0x000fe400078e00ff */
[----:B------:R-:W-:Y:S01]  /*11a0*/  FMUL.FTZ R37, R37, R33 ;  /* 0x0000002125257220 */ /* 0x000fe20000410000 */
[----:B------:R-:W-:Y:S01]  /*11b0*/  PRMT R33, R19, 0x7632, R33 ;  /* 0x0000763213217816 */ /* 0x000fe20000000021 */
[----:B---3--:R-:W-:Y:S01]  /*11c0*/  FFMA.FTZ R29, R4, R21, R11 ;  /* 0x00000015041d7223 */ /* 0x008fe2000001000b */
[----:B------:R-:W-:Y:S01]  /*11d0*/  FFMA.FTZ R30, R0, R15, R22 ;  /* 0x0000000f001e7223 */ /* 0x000fe20000010016 */
[----:B------:R-:W3:Y:S01]  /*11e0*/  LDL.LU R11, [R1+0x28] ;  /* 0x00002800010b7983 */ /* 0x000ee20000300800 */
[----:B------:R-:W-:Y:S01]  /*11f0*/  FADD.FTZ R7, -R24, R7 ;  /* 0x0000000718077221 */ /* 0x000fe20000010100 */
[----:B------:R-:W-:Y:S01]  /*1200*/  FMUL.FTZ R36, R29, -1.4426950216293334961 ;  /* 0xbfb8aa3b1d247820 */ /* 0x000fe20000410000 */
[----:B------:R-:W-:Y:S01]  /*1210*/  SHF.L.U32 R33, R33, 0x10, RZ ;  /* 0x0000001021217819 */ /* 0x000fe200000006ff */
[----:B------:R-:W2:Y:S01]  /*1220*/  LDL.LU R2, [R1+0x48] ;  /* 0x0000480001027983 */ /* 0x000ea20000300800 */
[----:B------:R-:W-:Y:S01]  /*1230*/  FMUL.FTZ R7, R3, R7 ;  /* 0x0000000703077220 */ /* 0x000fe20000410000 */
[----:B------:R0:W1:Y:S02]  /*1240*/  MUFU.EX2 R20, R36 ;  /* 0x0000002400147308 */ /* 0x0000640000000800 */
[----:B------:R-:W-:Y:S01]  /*1250*/  FMUL.FTZ R31, R33, R31 ;  /* 0x0000001f211f7220 */ /* 0x000fe20000410000 */
[----:B------:R-:W-:Y:S01]  /*1260*/  FFMA.FTZ R33, R25, R7, R6 ;  /* 0x0000000719217223 */ /* 0x000fe20000010006 */
[----:B------:R-:W-:Y:S01]  /*1270*/  FFMA.FTZ R27, R26, R18, R5 ;  /* 0x000000121a1b7223 */ /* 0x000fe20000010005 */
[----:B------:R-:W4:Y:S01]  /*1280*/  LDG.E.64.CONSTANT R8, desc[UR14][R8.64] ;  /* 0x0000000e08087981 */ /* 0x000f22000c1e9b00 */
[----:B0-----:R-:W-:-:S03]  /*1290*/  SHF.L.U32 R36, R19, 0x10, RZ ;  /* 0x0000001013247819 */ /* 0x001fc600000006ff */
[----:B------:R0:W-:Y:S02]  /*12a0*/  STL [R1+0xc8], R19 ;  /* 0x0000c81301007387 */ /* 0x0001e40000100800 */
[----:B------:R-:W-:Y:S01]  /*12b0*/  FMUL.FTZ R23, R36, R37 ;  /* 0x0000002524177220 */ /* 0x000fe20000410000 */
[----:B------:R-:W-:Y:S01]  /*12c0*/  FMUL.FTZ R36, R33, -1.4426950216293334961 ;  /* 0xbfb8aa3b21247820 */ /* 0x000fe20000410000 */
[----:B------:R-:W-:-:S03]  /*12d0*/  FMUL.FTZ R37, R0, R17 ;  /* 0x0000001100257220 */ /* 0x000fc60000410000 */
[----:B0-----:R0:W-:Y:S01]  /*12e0*/  MUFU.EX2 R19, R36 ;  /* 0x0000002400137308 */ /* 0x0011e20000000800 */
[----:B------:R-:W-:Y:S01]  /*12f0*/  FFMA.FTZ R37, R13, R37, RZ ;  /* 0x000000250d257223 */ /* 0x000fe200000100ff */
[----:B------:R4:W-:Y:S04]  /*1300*/  STL [R1+0x30], R23 ;  /* 0x0000301701007387 */ /* 0x0009e80000100800 */
[----:B------:R-:W2:Y:S01]  /*1310*/  LDL.LU R13, [R1+0x2c] ;  /* 0x00002c00010d7983 */ /* 0x000ea20000300800 */
[----:B0-----:R-:W-:-:S04]  /*1320*/  FMUL.FTZ R36, R26, R28 ;  /* 0x0000001c1a247220 */ /* 0x001fc80000410000 */
[C---:B------:R-:W-:Y:S01]  /*1330*/  FFMA.FTZ R36, R35.reuse, R36, R37 ;  /* 0x0000002423247223 */ /* 0x040fe20000010025 */
[----:B------:R-:W-:Y:S01]  /*1340*/  FMUL.FTZ R37, R4, R23 ;  /* 0x0000001704257220 */ /* 0x000fe20000410000 */
[----:B------:R-:W-:Y:S01]  /*1350*/  FMUL.FTZ R34, R30, -1.4426950216293334961 ;  /* 0xbfb8aa3b1e227820 */ /* 0x000fe20000410000 */
[----:B---3--:R-:W-:Y:S01]  /*1360*/  FFMA.FTZ R11, R35, R28, R11 ;  /* 0x0000001c230b7223 */ /* 0x008fe2000001000b */
[----:B-1----:R-:W-:Y:S01]  /*1370*/  FADD.FTZ R35, R20, 1 ;  /* 0x3f80000014237421 */ /* 0x002fe20000010000 */
[----:B------:R-:W-:Y:S02]  /*1380*/  FFMA.FTZ R20, R12, R37, R36 ;  /* 0x000000250c147223 */ /* 0x000fe40000010024 */
[----:B------:R-:W3:Y:S01]  /*1390*/  LDL.LU R12, [R1+0x4c] ;  /* 0x00004c00010c7983 */ /* 0x000ee20000300800 */
[----:B------:R-:W-:-:S04]  /*13a0*/  FMUL.FTZ R36, R25, R31 ;  /* 0x0000001f19247220 */ /* 0x000fc80000410000 */
[----:B------:R-:W-:Y:S01]  /*13b0*/  FFMA.FTZ R20, R32, R36, R20 ;  /* 0x0000002420147223 */ /* 0x000fe20000010014 */
[----:B------:R-:W-:Y:S02]  /*13c0*/  FFMA.FTZ R36, R0, R17, RZ ;  /* 0x0000001100247223 */ /* 0x000fe400000100ff */
[----:B------:R-:W3:Y:S01]  /*13d0*/  LDL.LU R17, [R1+0xf8] ;  /* 0x0000f80001117983 */ /* 0x000ee20000300800 */
[----:B------:R-:W0:Y:S02]  /*13e0*/  MUFU.EX2 R34, R34 ;  /* 0x0000002200227308 */ /* 0x000e240000000800 */
[----:B0-----:R-:W-:-:S06]  /*13f0*/  FADD.FTZ R34, R34, 1 ;  /* 0x3f80000022227421 */ /* 0x001fcc0000010000 */
[----:B------:R-:W0:Y:S01]  /*1400*/  MUFU.RCP R34, R34 ;  /* 0x0000002200227308 */ /* 0x000e220000001000 */
[----:B--2---:R-:W-:Y:S01]  /*1410*/  FADD.FTZ R13, R28, R13 ;  /* 0x0000000d1c0d7221 */ /* 0x004fe20000010000 */
[----:B------:R-:W-:-:S04]  /*1420*/  FFMA.FTZ R28, R26, R28, R36 ;  /* 0x0000001c1a1c7223 */ /* 0x000fc80000010024 */
[----:B------:R-:W-:Y:S01]  /*1430*/  FFMA.FTZ R28, R4, R23, R28 ;  /* 0x00000017041c7223 */ /* 0x000fe2000001001c */
[----:B------:R-:W-:Y:S01]  /*1440*/  FFMA.FTZ R2, R32, R31, R2 ;  /* 0x0000001f20027223 */ /* 0x000fe20000010002 */
[----:B0-----:R-:W-:-:S04]  /*1450*/  FADD.FTZ R36, -R34, 1 ;  /* 0x3f80000022247421 */ /* 0x001fc80000010100 */
[----:B------:R-:W-:Y:S01]  /*1460*/  FFMA.FTZ R30, R30, R36, 1 ;  /* 0x3f8000001e1e7423 */ /* 0x000fe20000010024 */
[----:B------:R-:W-:-:S03]  /*1470*/  FADD.FTZ R32, R19, 1 ;  /* 0x3f80000013207421 */ /* 0x000fc60000010000 */
[----:B------:R-:W-:Y:S01]  /*1480*/  FMUL.FTZ R30, R34, R30 ;  /* 0x0000001e221e7220 */ /* 0x000fe20000410000 */
[----:B----4-:R0:W-:Y:S01]  /*1490*/  STL [R1+0xcc], R16 ;  /* 0x0000cc1001007387 */ /* 0x0101e20000100800 */
[----:B------:R-:W-:-:S06]  /*14a0*/  FMUL.FTZ R37, R27, -1.4426950216293334961 ;  /* 0xbfb8aa3b1b257820 */ /* 0x000fcc0000410000 */
[----:B------:R-:W1:Y:S01]  /*14b0*/  MUFU.EX2 R37, R37 ;  /* 0x0000002500257308 */ /* 0x000e620000000800 */
[----:B---3--:R-:W-:Y:S01]  /*14c0*/  FADD.FTZ R23, R31, R12 ;  /* 0x0000000c1f177221 */ /* 0x008fe20000010000 */
[----:B------:R-:W-:Y:S01]  /*14d0*/  FFMA.FTZ R12, R25, R31, R28 ;  /* 0x0000001f190c7223 */ /* 0x000fe2000001001c */
[----:B------:R-:W-:-:S05]  /*14e0*/  SHF.L.U32 R31, R16, 0x10, RZ ;  /* 0x00000010101f7819 */ /* 0x000fca00000006ff */
[----:B------:R-:W-:-:S04]  /*14f0*/  FMUL.FTZ R19, R31, R30 ;  /* 0x0000001e1f137220 */ /* 0x000fc80000410000 */
[----:B------:R-:W-:Y:S01]  /*1500*/  FMUL.FTZ R30, R0, R19 ;  /* 0x00000013001e7220 */ /* 0x000fe20000410000 */
[----:B------:R-:W-:Y:S03]  /*1510*/  STL [R1+0x14], R19 ;  /* 0x0000141301007387 */ /* 0x000fe60000100800 */
[----:B------:R-:W-:Y:S01]  /*1520*/  FFMA.FTZ R30, R15, R30, R20 ;  /* 0x0000001e0f1e7223 */ /* 0x000fe20000010014 */
[----:B------:R-:W-:Y:S04]  /*1530*/  STL [R1+0xd0], R17 ;  /* 0x0000d01101007387 */ /* 0x000fe80000100800 */
[----:B------:R-:W2:Y:S01]  /*1540*/  LDL.LU R15, [R1+0xf4] ;  /* 0x0000f400010f7983 */ /* 0x000ea20000300800 */
[----:B-1----:R-:W-:Y:S01]  /*1550*/  FADD.FTZ R37, R37, 1 ;  /* 0x3f80000025257421 */ /* 0x002fe20000010000 */
[----:B------:R-:W1:Y:S08]  /*1560*/  MUFU.RCP R35, R35 ;  /* 0x0000002300237308 */ /* 0x000e700000001000 */
[----:B------:R-:W3:Y:S08]  /*1570*/  MUFU.RCP R37, R37 ;  /* 0x0000002500257308 */ /* 0x000ef00000001000 */
[----:B------:R-:W4:Y:S01]  /*1580*/  MUFU.RCP R32, R32 ;  /* 0x0000002000207308 */ /* 0x000f220000001000 */
[----:B-1----:R-:W-:-:S04]  /*1590*/  FADD.FTZ R36, -R35, 1 ;  /* 0x3f80000023247421 */ /* 0x002fc80000010100 */
[----:B------:R-:W-:Y:S01]  /*15a0*/  FFMA.FTZ R36, R29, R36, 1 ;  /* 0x3f8000001d247423 */ /* 0x000fe20000010024 */
[----:B---3--:R-:W-:-:S04]  /*15b0*/  FADD.FTZ R28, -R37, 1 ;  /* 0x3f800000251c7421 */ /* 0x008fc80000010100 */
[----:B------:R-:W-:Y:S01]  /*15c0*/  FFMA.FTZ R28, R27, R28, 1 ;  /* 0x3f8000001b1c7423 */ /* 0x000fe2000001001c */
[----:B------:R-:W-:Y:S01]  /*15d0*/  PRMT R27, R16, 0x7632, R27 ;  /* 0x00007632101b7816 */ /* 0x000fe2000000001b */
[----:B----4-:R-:W-:Y:S02]  /*15e0*/  FADD.FTZ R29, -R32, 1 ;  /* 0x3f800000201d7421 */ /* 0x010fe40000010100 */
[----:B------:R-:W-:Y:S02]  /*15f0*/  FMUL.FTZ R28, R37, R28 ;  /* 0x0000001c251c7220 */ /* 0x000fe40000410000 */
[----:B------:R-:W-:Y:S02]  /*1600*/  IMAD.U32 R27, R27, 0x10000, RZ ;  /* 0x000100001b1b7824 */ /* 0x000fe400078e00ff */
[----:B------:R-:W-:Y:S01]  /*1610*/  FFMA.FTZ R29, R33, R29, 1 ;  /* 0x3f800000211d7423 */ /* 0x000fe2000001001d */
[----:B------:R-:W-:-:S03]  /*1620*/  PRMT R31, R17, 0x7632, R31 ;  /* 0x00007632111f7816 */ /* 0x000fc6000000001f */
[----:B------:R-:W-:Y:S01]  /*1630*/  FMUL.FTZ R32, R32, R29 ;  /* 0x0000001d20207220 */ /* 0x000fe20000410000 */
[----:B------:R-:W-:Y:S01]  /*1640*/  FMUL.FTZ R29, R27, R28 ;  /* 0x0000001c1b1d7220 */ /* 0x000fe20000410000 */
[----:B------:R-:W-:Y:S01]  /*1650*/  SHF.L.U32 R27, R17, 0x10, RZ ;  /* 0x00000010111b7819 */ /* 0x000fe200000006ff */
[----:B------:R-:W-:Y:S01]  /*1660*/  FMUL.FTZ R36, R35, R36 ;  /* 0x0000002423247220 */ /* 0x000fe20000410000 */
[----:B------:R-:W-:Y:S01]  /*1670*/  SHF.L.U32 R28, R31, 0x10, RZ ;  /* 0x000000101f1c7819 */ /* 0x000fe200000006ff */
[----:B------:R-:W-:Y:S02]  /*1680*/  FMUL.FTZ R31, R26, R29 ;  /* 0x0000001d1a1f7220 */ /* 0x000fe40000410000 */
[----:B------:R-:W-:Y:S02]  /*1690*/  FMUL.FTZ R20, R27, R36 ;  /* 0x000000241b147220 */ /* 0x000fe40000410000 */
[----:B------:R-:W-:Y:S01]  /*16a0*/  FFMA.FTZ R30, R18, R31, R30 ;  /* 0x0000001f121e7223 */ /* 0x000fe2000001001e */
[----:B------:R-:W-:Y:S01]  /*16b0*/  STL [R1+0xd4], R14 ;  /* 0x0000d40e01007387 */ /* 0x000fe20000100800 */
[----:B------:R-:W-:Y:S01]  /*16c0*/  FMUL.FTZ R31, R4, R20 ;  /* 0x00000014041f7220 */ /* 0x000fe20000410000 */
[----:B0-----:R-:W-:-:S02]  /*16d0*/  FFMA.FTZ R16, R18, R29, R11 ;  /* 0x0000001d12107223 */ /* 0x001fc4000001000b */
[----:B------:R-:W-:Y:S01]  /*16e0*/  STL [R1], R20 ;  /* 0x0000001401007387 */ /* 0x000fe20000100800 */
[----:B------:R-:W-:-:S03]  /*16f0*/  FFMA.FTZ R31, R21, R31, R30 ;  /* 0x0000001f151f7223 */ /* 0x000fc6000001001e */
[----:B------:R-:W3:Y:S04]  /*1700*/  LDL.LU R11, [R1+0xf0] ;  /* 0x0000f000010b7983 */ /* 0x000ee80000300800 */
[----:B------:R0:W-:Y:S04]  /*1710*/  STL [R1+0xd8], R21 ;  /* 0x0000d81501007387 */ /* 0x0001e80000100800 */
[----:B0-----:R-:W4:Y:S01]  /*1720*/  LDL.LU R21, [R1+0x40] ;  /* 0x0000400001157983 */ /* 0x001f220000300800 */
[C---:B------:R-:W-:Y:S02]  /*1730*/  SHF.L.U32 R33, R14.reuse, 0x10, RZ ;  /* 0x000000100e217819 */ /* 0x040fe400000006ff */
[----:B------:R-:W-:Y:S01]  /*1740*/  PRMT R27, R14, 0x7632, R27 ;  /* 0x000076320e1b7816 */ /* 0x000fe2000000001b */
[----:B------:R-:W-:-:S02]  /*1750*/  FMUL.FTZ R28, R28, R32 ;  /* 0x000000201c1c7220 */ /* 0x000fc40000410000 */
[C---:B------:R-:W-:Y:S02]  /*1760*/  FADD.FTZ R33, -R24.reuse, R33 ;  /* 0x0000002118217221 */ /* 0x040fe40000010100 */
[----:B------:R-:W-:Y:S02]  /*1770*/  IMAD.U32 R32, R27, 0x10000, RZ ;  /* 0x000100001b207824 */ /* 0x000fe400078e00ff */
[----:B------:R-:W-:Y:S01]  /*1780*/  FMUL.FTZ R18, R3, R33 ;  /* 0x0000002103127220 */ /* 0x000fe20000410000 */
[-C--:B------:R-:W-:Y:S01]  /*1790*/  FMUL.FTZ R33, R25, R28.reuse ;  /* 0x0000001c19217220 */ /* 0x080fe20000410000 */
[----:B------:R-:W-:Y:S01]  /*17a0*/  FADD.FTZ R32, -R24, R32 ;  /* 0x0000002018207221 */ /* 0x000fe20000010100 */
[C---:B------:R-:W-:Y:S02]  /*17b0*/  FFMA.FTZ R2, R7.reuse, R28, R2 ;  /* 0x0000001c07027223 */ /* 0x040fe40000010002 */
[----:B------:R-:W-:Y:S01]  /*17c0*/  FFMA.FTZ R17, R7, R33, R31 ;  /* 0x0000002107117223 */ /* 0x000fe2000001001f */
[----:B------:R-:W-:Y:S01]  /*17d0*/  FMUL.FTZ R7, R3, R32 ;  /* 0x0000002003077220 */ /* 0x000fe20000410000 */
[----:B------:R-:W-:Y:S04]  /*17e0*/  STL [R1+0x54], R18 ;  /* 0x0000541201007387 */ /* 0x000fe80000100800 */
[----:B------:R0:W-:Y:S01]  /*17f0*/  STL [R1+0x3c], R2 ;  /* 0x00003c0201007387 */ /* 0x0001e20000100800 */
[----:B------:R-:W-:Y:S01]  /*1800*/  FFMA.FTZ R37, R0, R19, R12 ;  /* 0x0000001300257223 */ /* 0x000fe2000001000c */
[----:B--2---:R-:W-:-:S02]  /*1810*/  PRMT R32, R15, 0x7632, R32 ;  /* 0x000076320f207816 */ /* 0x004fc40000000020 */
[----:B------:R-:W-:Y:S02]  /*1820*/  SHF.L.U32 R30, R15, 0x10, RZ ;  /* 0x000000100f1e7819 */ /* 0x000fe400000006ff */
[----:B------:R-:W-:-:S03]  /*1830*/  SHF.L.U32 R32, R32, 0x10, RZ ;  /* 0x0000001020207819 */ /* 0x000fc600000006ff */
[C---:B------:R-:W-:Y:S02]  /*1840*/  FADD.FTZ R30, -R24.reuse, R30 ;  /* 0x0000001e181e7221 */ /* 0x040fe40000010100 */
[----:B------:R-:W-:Y:S02]  /*1850*/  FADD.FTZ R32, -R24, R32 ;  /* 0x0000002018207221 */ /* 0x000fe40000010100 */
[C---:B0-----:R-:W-:Y:S02]  /*1860*/  FMUL.FTZ R2, R3.reuse, R30 ;  /* 0x0000001e03027220 */ /* 0x041fe40000410000 */
[----:B------:R-:W-:Y:S01]  /*1870*/  FMUL.FTZ R14, R3, R32 ;  /* 0x00000020030e7220 */ /* 0x000fe20000410000 */
[----:B------:R0:W-:Y:S04]  /*1880*/  STL [R1+0xdc], R15 ;  /* 0x0000dc0f01007387 */ /* 0x0001e80000100800 */
[----:B------:R-:W-:Y:S04]  /*1890*/  STL [R1+0x44], R2 ;  /* 0x0000440201007387 */ /* 0x000fe80000100800 */
[----:B------:R-:W-:Y:S04]  /*18a0*/  STL [R1+0x2c], R14 ;  /* 0x00002c0e01007387 */ /* 0x000fe80000100800 */
[----:B------:R-:W2:Y:S01]  /*18b0*/  LDL.LU R12, [R1+0xec] ;  /* 0x0000ec00010c7983 */ /* 0x000ea20000300800 */
[----:B0-----:R-:W-:-:S03]  /*18c0*/  FADD.FTZ R15, R13, R29 ;  /* 0x0000001d0d0f7221 */ /* 0x001fc60000010000 */
[----:B------:R0:W-:Y:S04]  /*18d0*/  STL [R1+0xe0], R19 ;  /* 0x0000e01301007387 */ /* 0x0001e80000100800 */
[----:B------:R-:W2:Y:S01]  /*18e0*/  LDL.LU R13, [R1+0xe8] ;  /* 0x0000e800010d7983 */ /* 0x000ea20000300800 */
[----:B------:R-:W-:Y:S01]  /*18f0*/  FFMA.FTZ R27, R0, R18, R22 ;  /* 0x00000012001b7223 */ /* 0x000fe20000010016 */
[----:B------:R-:W-:-:S03]  /*1900*/  FFMA.FTZ R31, R26, R7, R5 ;  /* 0x000000071a1f7223 */ /* 0x000fc60000010005 */
[----:B------:R-:W-:Y:S01]  /*1910*/  FMUL.FTZ R35, R27, -1.4426950216293334961 ;  /* 0xbfb8aa3b1b237820 */ /* 0x000fe20000410000 */
[----:B------:R-:W-:Y:S01]  /*1920*/  FMUL.FTZ R34, R31, -1.4426950216293334961 ;  /* 0xbfb8aa3b1f227820 */ /* 0x000fe20000410000 */
[----:B------:R-:W-:-:S04]  /*1930*/  FFMA.FTZ R33, R25, R14, R6 ;  /* 0x0000000e19217223 */ /* 0x000fc80000010006 */
[----:B------:R-:W1:Y:S01]  /*1940*/  MUFU.EX2 R35, R35 ;  /* 0x0000002300237308 */ /* 0x000e620000000800 */
[----:B------:R-:W-:-:S07]  /*1950*/  FMUL.FTZ R36, R33, -1.4426950216293334961 ;  /* 0xbfb8aa3b21247820 */ /* 0x000fce0000410000 */
[----:B------:R-:W0:Y:S01]  /*1960*/  MUFU.EX2 R34, R34 ;  /* 0x0000002200227308 */ /* 0x000e220000000800 */
[----:B----4-:R-:W-:-:S04]  /*1970*/  FFMA.FTZ R30, R4, R2, R21 ;  /* 0x00000002041e7223 */ /* 0x010fc80000010015 */
[----:B------:R-:W-:-:S03]  /*1980*/  FMUL.FTZ R32, R30, -1.4426950216293334961 ;  /* 0xbfb8aa3b1e207820 */ /* 0x000fc60000410000 */
[----:B------:R-:W4:Y:S08]  /*1990*/  MUFU.EX2 R36, R36 ;  /* 0x0000002400247308 */ /* 0x000f300000000800 */
[----:B------:R-:W3:Y:S01]  /*19a0*/  MUFU.EX2 R32, R32 ;  /* 0x0000002000207308 */ /* 0x000ee20000000800 */
[----:B-1----:R-:W-:Y:S01]  /*19b0*/  FADD.FTZ R35, R35, 1 ;  /* 0x3f80000023237421 */ /* 0x002fe20000010000 */
[----:B0-----:R-:W-:-:S06]  /*19c0*/  FADD.FTZ R34, R34, 1 ;  /* 0x3f80000022227421 */ /* 0x001fcc0000010000 */
[----:B------:R-:W0:Y:S01]  /*19d0*/  MUFU.RCP R35, R35 ;  /* 0x0000002300237308 */ /* 0x000e220000001000 */
[----:B----4-:R-:W-:Y:S01]  /*19e0*/  FADD.FTZ R36, R36, 1 ;  /* 0x3f80000024247421 */ /* 0x010fe20000010000 */
[----:B---3--:R-:W-:-:S06]  /*19f0*/  FADD.FTZ R32, R32, 1 ;  /* 0x3f80000020207421 */ /* 0x008fcc0000010000 */
[----:B------:R-:W1:Y:S08]  /*1a00*/  MUFU.RCP R34, R34 ;  /* 0x0000002200227308 */ /* 0x000e700000001000 */
[----:B------:R-:W3:Y:S01]  /*1a10*/  MUFU.RCP R32, R32 ;  /* 0x0000002000207308 */ /* 0x000ee20000001000 */
[----:B------:R-:W-:-:S07]  /*1a20*/  FFMA.FTZ R29, R26, R29, R37 ;  /* 0x0000001d1a1d7223 */ /* 0x000fce0000010025 */
[----:B------:R-:W4:Y:S01]  /*1a30*/  MUFU.RCP R36, R36 ;  /* 0x0000002400247308 */ /* 0x000f220000001000 */
[----:B0-----:R-:W-:Y:S01]  /*1a40*/  FADD.FTZ R37, -R35, 1 ;  /* 0x3f80000023257421 */ /* 0x001fe20000010100 */
[----:B------:R-:W-:Y:S01]  /*1a50*/  FFMA.FTZ R29, R4, R20, R29 ;  /* 0x00000014041d7223 */ /* 0x000fe2000001001d */
[----:B------:R-:W-:Y:S02]  /*1a60*/  FADD.FTZ R19, R23, R28 ;  /* 0x0000001c17137221 */ /* 0x000fe40000010000 */
[----:B------:R-:W-:Y:S01]  /*1a70*/  FFMA.FTZ R37, R27, R37, 1 ;  /* 0x3f8000001b257423 */ /* 0x000fe20000010025 */
[----:B------:R-:W-:Y:S01]  /*1a80*/  FFMA.FTZ R29, R25, R28, R29 ;  /* 0x0000001c191d7223 */ /* 0x000fe2000001001d */
[----:B-1----:R-:W-:Y:S01]  /*1a90*/  FADD.FTZ R27, -R34, 1 ;  /* 0x3f800000221b7421 */ /* 0x002fe20000010100 */
[----:B---3--:R-:W-:-:S03]  /*1aa0*/  FADD.FTZ R28, -R32, 1 ;  /* 0x3f800000201c7421 */ /* 0x008fc60000010100 */
[----:B------:R-:W-:Y:S01]  /*1ab0*/  FFMA.FTZ R27, R31, R27, 1 ;  /* 0x3f8000001f1b7423 */ /* 0x000fe2000001001b */
[----:B------:R-:W-:Y:S01]  /*1ac0*/  FFMA.FTZ R28, R30, R28, 1 ;  /* 0x3f8000001e1c7423 */ /* 0x000fe2000001001c */
[----:B----4-:R-:W-:Y:S02]  /*1ad0*/  FADD.FTZ R30, -R36, 1 ;  /* 0x3f800000241e7421 */ /* 0x010fe40000010100 */
[----:B------:R-:W-:Y:S02]  /*1ae0*/  FMUL.FTZ R27, R34, R27 ;  /* 0x0000001b221b7220 */ /* 0x000fe40000410000 */
[----:B------:R-:W-:Y:S01]  /*1af0*/  FFMA.FTZ R30, R33, R30, 1 ;  /* 0x3f800000211e7423 */ /* 0x000fe2000001001e */
[----:B------:R-:W-:-:S03]  /*1b00*/  FMUL.FTZ R14, R32, R28 ;  /* 0x0000001c200e7220 */ /* 0x000fc60000410000 */
[----:B------:R-:W-:Y:S01]  /*1b10*/  FMUL.FTZ R28, R36, R30 ;  /* 0x0000001e241c7220 */ /* 0x000fe20000410000 */
[----:B------:R-:W-:-:S05]  /*1b20*/  SHF.L.U32 R34, R11, 0x10, RZ ;  /* 0x000000100b227819 */ /* 0x000fca00000006ff */
[----:B------:R-:W-:Y:S01]  /*1b30*/  FADD.FTZ R34, -R24, R34 ;  /* 0x0000002218227221 */ /* 0x000fe20000010100 */
[----:B------:R0:W-:Y:S01]  /*1b40*/  STL [R1+0xe4], R20 ;  /* 0x0000e41401007387 */ /* 0x0001e20000100800 */
[----:B--2---:R-:W-:-:S04]  /*1b50*/  PRMT R31, R12, 0x7632, R31 ;  /* 0x000076320c1f7816 */ /* 0x004fc8000000001f */
[----:B------:R-:W-:-:S05]  /*1b60*/  SHF.L.U32 R31, R31, 0x10, RZ ;  /* 0x000000101f1f7819 */ /* 0x000fca00000006ff */
[----:B------:R-:W-:Y:S01]  /*1b70*/  FMUL.FTZ R30, R31, R27 ;  /* 0x0000001b1f1e7220 */ /* 0x000fe20000410000 */
[----:B------:R-:W-:-:S04]  /*1b80*/  PRMT R27, R13, 0x7632, R27 ;  /* 0x000076320d1b7816 */ /* 0x000fc8000000001b */
[----:B------:R-:W-:Y:S02]  /*1b90*/  SHF.L.U32 R31, R27, 0x10, RZ ;  /* 0x000000101b1f7819 */ /* 0x000fe400000006ff */
[----:B------:R-:W-:-:S05]  /*1ba0*/  SHF.L.U32 R27, R10, 0x10, RZ ;  /* 0x000000100a1b7819 */ /* 0x000fca00000006ff */
[----:B------:R-:W-:Y:S01]  /*1bb0*/  FADD.FTZ R27, -R24, R27 ;  /* 0x0000001b181b7221 */ /* 0x000fe20000010100 */
[----:B------:R-:W-:-:S03]  /*1bc0*/  FMUL.FTZ R28, R31, R28 ;  /* 0x0000001c1f1c7220 */ /* 0x000fc60000410000 */
[----:B------:R-:W-:-:S04]  /*1bd0*/  FMUL.FTZ R23, R3, R27 ;  /* 0x0000001b03177220 */ /* 0x000fc80000410000 */
[----:B------:R-:W-:Y:S01]  /*1be0*/  FFMA.FTZ R31, R0, R23, R22 ;  /* 0x00000017001f7223 */ /* 0x000fe20000010016 */
[----:B------:R-:W-:Y:S01]  /*1bf0*/  FMUL.FTZ R22, R3, R34 ;  /* 0x0000002203167220 */ /* 0x000fe20000410000 */
[----:B------:R-:W-:Y:S04]  /*1c00*/  STL [R1+0x18], R23 ;  /* 0x0000181701007387 */ /* 0x000fe80000100800 */
[----:B------:R-:W-:Y:S04]  /*1c10*/  STL [R1+0x10], R22 ;  /* 0x0000101601007387 */ /* 0x000fe80000100800 */
[----:B0-----:R-:W2:Y:S01]  /*1c20*/  LDL.LU R20, [R1+0x2c] ;  /* 0x00002c0001147983 */ /* 0x001ea20000300800 */
[----:B------:R-:W-:Y:S01]  /*1c30*/  FMUL.FTZ R37, R35, R37 ;  /* 0x0000002523257220 */ /* 0x000fe20000410000 */
[----:B------:R-:W-:-:S04]  /*1c40*/  IMAD.U32 R32, R12, 0x10000, RZ ;  /* 0x000100000c207824 */ /* 0x000fc800078e00ff */
[----:B------:R-:W-:-:S04]  /*1c50*/  FMUL.FTZ R32, R32, R37 ;  /* 0x0000002520207220 */ /* 0x000fc80000410000 */
[----:B------:R-:W-:Y:S01]  /*1c60*/  FMUL.FTZ R33, R0, R32 ;  /* 0x0000002000217220 */ /* 0x000fe20000410000 */
[----:B------:R-:W-:-:S03]  /*1c70*/  FMUL.FTZ R27, R26, R30 ;  /* 0x0000001e1a1b7220 */ /* 0x000fc60000410000 */
[----:B------:R-:W-:-:S04]  /*1c80*/  FFMA.FTZ R33, R18, R33, R17 ;  /* 0x0000002112217223 */ /* 0x000fc80000010011 */
[----:B------:R-:W-:Y:S01]  /*1c90*/  FFMA.FTZ R27, R7, R27, R33 ;  /* 0x0000001b071b7223 */ /* 0x000fe20000010021 */
[----:B------:R-:W-:-:S06]  /*1ca0*/  FMUL.FTZ R33, R31, -1.4426950216293334961 ;  /* 0xbfb8aa3b1f217820 */ /* 0x000fcc0000410000 */
[----:B------:R-:W0:Y:S01]  /*1cb0*/  MUFU.EX2 R33, R33 ;  /* 0x0000002100217308 */ /* 0x000e220000000800 */
[----:B------:R-:W-:Y:S01]  /*1cc0*/  FFMA.FTZ R17, R7, R30, R16 ;  /* 0x0000001e07117223 */ /* 0x000fe20000010010 */
[--C-:B------:R-:W-:Y:S01]  /*1cd0*/  FFMA.FTZ R7, R0, R32, R29.reuse ;  /* 0x0000002000077223 */ /* 0x100fe2000001001d */
[----:B------:R-:W-:Y:S01]  /*1ce0*/  PRMT R29, R10, 0x7632, R29 ;  /* 0x000076320a1d7816 */ /* 0x000fe2000000001d */
[--C-:B------:R-:W-:Y:S02]  /*1cf0*/  FADD.FTZ R16, R15, R30.reuse ;  /* 0x0000001e0f107221 */ /* 0x100fe40000010000 */
[----:B------:R-:W-:Y:S01]  /*1d00*/  FFMA.FTZ R7, R26, R30, R7 ;  /* 0x0000001e1a077223 */ /* 0x000fe20000010007 */
[----:B------:R-:W-:Y:S01]  /*1d10*/  PRMT R30, R11, 0x7632, R30 ;  /* 0x000076320b1e7816 */ /* 0x000fe2000000001e */
[----:B------:R-:W-:Y:S01]  /*1d20*/  IMAD.U32 R29, R29, 0x10000, RZ ;  /* 0x000100001d1d7824 */ /* 0x000fe200078e00ff */
[----:B------:R-:W3:Y:S01]  /*1d30*/  LDL.LU R15, [R1+0x50] ;  /* 0x00005000010f7983 */ /* 0x000ee20000300800 */
[----:B0-----:R-:W-:-:S04]  /*1d40*/  FADD.FTZ R33, R33, 1 ;  /* 0x3f80000021217421 */ /* 0x001fc80000010000 */
[----:B------:R0:W1:Y:S01]  /*1d50*/  MUFU.RCP R34, R33 ;  /* 0x0000002100227308 */ /* 0x0000620000001000 */
[----:B------:R-:W-:Y:S01]  /*1d60*/  SHF.L.U32 R30, R30, 0x10, RZ ;  /* 0x000000101e1e7819 */ /* 0x000fe200000006ff */
[----:B------:R-:W-:-:S04]  /*1d70*/  FADD.FTZ R29, -R24, R29 ;  /* 0x0000001d181d7221 */ /* 0x000fc80000010100 */
[C---:B------:R-:W-:Y:S01]  /*1d80*/  FMUL.FTZ R29, R3.reuse, R29 ;  /* 0x0000001d031d7220 */ /* 0x040fe20000410000 */
[----:B------:R-:W-:Y:S01]  /*1d90*/  FADD.FTZ R30, -R24, R30 ;  /* 0x0000001e181e7221 */ /* 0x000fe20000010100 */
[----:B0-----:R-:W-:Y:S02]  /*1da0*/  FFMA.FTZ R33, R4, R22, R21 ;  /* 0x0000001604217223 */ /* 0x001fe40000010015 */
[----:B------:R-:W-:Y:S01]  /*1db0*/  FFMA.FTZ R5, R26, R29, R5 ;  /* 0x0000001d1a057223 */ /* 0x000fe20000010005 */
[----:B------:R-:W-:Y:S01]  /*1dc0*/  FMUL.FTZ R30, R3, R30 ;  /* 0x0000001e031e7220 */ /* 0x000fe20000410000 */
[----:B------:R-:W4:Y:S01]  /*1dd0*/  LDL.LU R21, [R1+0x70] ;  /* 0x0000700001157983 */ /* 0x000f220000300800 */
[----:B------:R-:W-:Y:S01]  /*1de0*/  FMUL.FTZ R35, R33, -1.4426950216293334961 ;  /* 0xbfb8aa3b21237820 */ /* 0x000fe20000410000 */
[----:B------:R-:W-:Y:S01]  /*1df0*/  FMUL.FTZ R36, R5, -1.4426950216293334961 ;  /* 0xbfb8aa3b05247820 */ /* 0x000fe20000410000 */
[----:B------:R-:W-:Y:S01]  /*1e00*/  FFMA.FTZ R6, R25, R30, R6 ;  /* 0x0000001e19067223 */ /* 0x000fe20000010006 */
[----:B-1----:R-:W-:-:S03]  /*1e10*/  FADD.FTZ R37, -R34, 1 ;  /* 0x3f80000022257421 */ /* 0x002fc60000010100 */
[----:B------:R-:W0:Y:S01]  /*1e20*/  MUFU.EX2 R35, R35 ;  /* 0x0000002300237308 */ /* 0x000e220000000800 */
[----:B------:R-:W-:Y:S01]  /*1e30*/  FFMA.FTZ R31, R31, R37, 1 ;  /* 0x3f8000001f1f7423 */ /* 0x000fe20000010025 */
[----:B------:R-:W-:-:S06]  /*1e40*/  FMUL.FTZ R37, R6, -1.4426950216293334961 ;  /* 0xbfb8aa3b06257820 */ /* 0x000fcc0000410000 */
[----:B------:R-:W1:Y:S08]  /*1e50*/  MUFU.EX2 R36, R36 ;  /* 0x0000002400247308 */ /* 0x000e700000000800 */
[----:B------:R-:W1:Y:S01]  /*1e60*/  MUFU.EX2 R37, R37 ;  /* 0x0000002500257308 */ /* 0x000e620000000800 */
[----:B0-----:R-:W-:-:S07]  /*1e70*/  FADD.FTZ R35, R35, 1 ;  /* 0x3f80000023237421 */ /* 0x001fce0000010000 */
[----:B------:R-:W0:Y:S01]  /*1e80*/  MUFU.RCP R35, R35 ;  /* 0x0000002300237308 */ /* 0x000e220000001000 */
[----:B-1----:R-:W-:-:S07]  /*1e90*/  FADD.FTZ R36, R36, 1 ;  /* 0x3f80000024247421 */ /* 0x002fce0000010000 */
[----:B------:R-:W1:Y:S01]  /*1ea0*/  MUFU.RCP R36, R36 ;  /* 0x0000002400247308 */ /* 0x000e620000001000 */
[----:B------:R-:W-:Y:S01]  /*1eb0*/  FADD.FTZ R37, R37, 1 ;  /* 0x3f80000025257421 */ /* 0x000fe20000010000 */
[----:B------:R-:W-:-:S06]  /*1ec0*/  FMUL.FTZ R31, R34, R31 ;  /* 0x0000001f221f7220 */ /* 0x000fcc0000410000 */
[----:B------:R-:W1:Y:S01]  /*1ed0*/  MUFU.RCP R37, R37 ;  /* 0x0000002500257308 */ /* 0x000e620000001000 */
[----:B0-----:R-:W-:-:S04]  /*1ee0*/  FADD.FTZ R34, -R35, 1 ;  /* 0x3f80000023227421 */ /* 0x001fc80000010100 */
[----:B------:R-:W-:Y:S01]  /*1ef0*/  FFMA.FTZ R33, R33, R34, 1 ;  /* 0x3f80000021217423 */ /* 0x000fe20000010022 */
[----:B-1----:R-:W-:-:S03]  /*1f00*/  FADD.FTZ R34, -R36, 1 ;  /* 0x3f80000024227421 */ /* 0x002fc60000010100 */
[----:B------:R-:W-:Y:S01]  /*1f10*/  FMUL.FTZ R35, R35, R33 ;  /* 0x0000002123237220 */ /* 0x000fe20000410000 */
[----:B------:R-:W-:Y:S01]  /*1f20*/  FFMA.FTZ R5, R5, R34, 1 ;  /* 0x3f80000005057423 */ /* 0x000fe20000010022 */
[----:B------:R-:W-:-:S03]  /*1f30*/  FADD.FTZ R34, -R37, 1 ;  /* 0x3f80000025227421 */ /* 0x000fc60000010100 */
[----:B------:R-:W-:Y:S01]  /*1f40*/  FMUL.FTZ R33, R36, R5 ;  /* 0x0000000524217220 */ /* 0x000fe20000410000 */
[----:B------:R-:W-:Y:S01]  /*1f50*/  PRMT R36, R8, 0x7632, R36 ;  /* 0x0000763208247816 */ /* 0x000fe20000000024 */
[----:B------:R-:W-:Y:S01]  /*1f60*/  FFMA.FTZ R6, R6, R34, 1 ;  /* 0x3f80000006067423 */ /* 0x000fe20000010022 */
[----:B------:R-:W-:Y:S02]  /*1f70*/  PRMT R34, R9, 0x7632, R34 ;  /* 0x0000763209227816 */ /* 0x000fe40000000022 */
[----:B------:R-:W-:Y:S02]  /*1f80*/  SHF.L.U32 R5, R13, 0x10, RZ ;  /* 0x000000100d057819 */ /* 0x000fe400000006ff */
[----:B------:R-:W-:Y:S01]  /*1f90*/  SHF.L.U32 R36, R36, 0x10, RZ ;  /* 0x0000001024247819 */ /* 0x000fe200000006ff */
[----:B------:R-:W-:Y:S01]  /*1fa0*/  FMUL.FTZ R6, R37, R6 ;  /* 0x0000000625067220 */ /* 0x000fe20000410000 */
[----:B------:R-:W-:Y:S02]  /*1fb0*/  IMAD.U32 R34, R34, 0x10000, RZ ;  /* 0x0001000022227824 */ /* 0x000fe400078e00ff */
[----:B------:R-:W-:Y:S01]  /*1fc0*/  FMUL.FTZ R5, R5, R14 ;  /* 0x0000000e05057220 */ /* 0x000fe20000410000 */
[----:B------:R-:W-:Y:S01]  /*1fd0*/  FMUL.FTZ R33, R36, R33 ;  /* 0x0000002124217220 */ /* 0x000fe20000410000 */
[----:B------:R-:W-:-:S02]  /*1fe0*/  FMUL.FTZ R34, R34, R6 ;  /* 0x0000000622227220 */ /* 0x000fc40000410000 */
[----:B------:R-:W-:Y:S01]  /*1ff0*/  FMUL.FTZ R36, R4, R5 ;  /* 0x0000000504247220 */ /* 0x000fe20000410000 */
[----:B------:R-:W-:Y:S01]  /*2000*/  SHF.L.U32 R6, R8, 0x10, RZ ;  /* 0x0000001008067819 */ /* 0x000fe200000006ff */
[----:B------:R-:W-:Y:S01]  /*2010*/  FMUL.FTZ R37, R25, R28 ;  /* 0x0000001c19257220 */ /* 0x000fe20000410000 */
[----:B------:R-:W4:Y:S01]  /*2020*/  LDL.LU R14, [R1+0x74] ;  /* 0x00007400010e7983 */ /* 0x000f220000300800 */
[----:B------:R-:W-:Y:S01]  /*2030*/  FFMA.FTZ R27, R2, R36, R27 ;  /* 0x00000024021b7223 */ /* 0x000fe2000001001b */
[----:B------:R-:W-:Y:S01]  /*2040*/  SHF.L.U32 R36, R9, 0x10, RZ ;  /* 0x0000001009247819 */ /* 0x000fe200000006ff */
[----:B------:R-:W-:Y:S01]  /*2050*/  FMUL.FTZ R6, R6, R31 ;  /* 0x0000001f06067220 */ /* 0x000fe20000410000 */
[----:B------:R-:W-:-:S03]  /*2060*/  FFMA.FTZ R31, R4, R5, R7 ;  /* 0x00000005041f7223 */ /* 0x000fc60000010007 */
[----:B------:R-:W-:Y:S01]  /*2070*/  FMUL.FTZ R7, R36, R35 ;  /* 0x0000002324077220 */ /* 0x000fe20000410000 */
[----:B------:R-:W-:Y:S01]  /*2080*/  FFMA.FTZ R31, R25, R28, R31 ;  /* 0x0000001c191f7223 */ /* 0x000fe2000001001f */
[----:B------:R-:W-:-:S03]  /*2090*/  FMUL.FTZ R35, R0, R6 ;  /* 0x0000000600237220 */ /* 0x000fc60000410000 */
[----:B------:R-:W-:-:S04]  /*20a0*/  FFMA.FTZ R31, R0, R6, R31 ;  /* 0x00000006001f7223 */ /* 0x000fc8000001001f */
[----:B------:R-:W-:Y:S01]  /*20b0*/  FFMA.FTZ R31, R26, R33, R31 ;  /* 0x000000211a1f7223 */ /* 0x000fe2000001001f */
[----:B--2---:R-:W-:Y:S02]  /*20c0*/  FFMA.FTZ R27, R20, R37, R27 ;  /* 0x00000025141b7223 */ /* 0x004fe4000001001b */
[----:B------:R-:W2:Y:S02]  /*20d0*/  LDL R37, [R1+0x30] ;  /* 0x0000300001257983 */ /* 0x000ea40000100800 */
[----:B------:R-:W-:Y:S01]  /*20e0*/  FFMA.FTZ R27, R23, R35, R27 ;  /* 0x00000023171b7223 */ /* 0x000fe2000001001b */
[----:B------:R-:W-:Y:S01]  /*20f0*/  FMUL.FTZ R35, R26, R33 ;  /* 0x000000211a237220 */ /* 0x000fe20000410000 */
[----:B------:R-:W-:Y:S01]  /*2100*/  FMUL.FTZ R26, R4, R7 ;  /* 0x00000007041a7220 */ /* 0x000fe20000410000 */
[----:B------:R-:W4:Y:S02]  /*2110*/  LDL.LU R36, [R1+0x6c] ;  /* 0x00006c0001247983 */ /* 0x000f240000300800 */
[----:B------:R-:W-:-:S02]  /*2120*/  FFMA.FTZ R27, R29, R35, R27 ;  /* 0x000000231d1b7223 */ /* 0x000fc4000001001b */
[----:B------:R-:W2:Y:S02]  /*2130*/  LDL R35, [R1+0x5c] ;  /* 0x00005c0001237983 */ /* 0x000ea40000100800 */
[----:B------:R-:W-:Y:S01]  /*2140*/  FFMA.FTZ R27, R22, R26, R27 ;  /* 0x0000001a161b7223 */ /* 0x000fe2000001001b */
[----:B------:R-:W-:Y:S01]  /*2150*/  FFMA.FTZ R26, R4, R7, R31 ;  /* 0x00000007041a7223 */ /* 0x000fe2000001001f */
[----:B------:R-:W-:-:S03]  /*2160*/  FMUL.FTZ R31, R25, R34 ;  /* 0x00000022191f7220 */ /* 0x000fc60000410000 */
[----:B------:R-:W-:Y:S02]  /*2170*/  FFMA.FTZ R26, R25, R34, R26 ;  /* 0x00000022191a7223 */ /* 0x000fe4000001001a */
[----:B------:R-:W4:Y:S01]  /*2180*/  LDL.LU R25, [R1+0x3c] ;  /* 0x00003c0001197983 */ /* 0x000f220000300800 */
[----:B------:R-:W-:-:S03]  /*2190*/  FFMA.FTZ R27, R30, R31, R27 ;  /* 0x0000001f1e1b7223 */ /* 0x000fc6000001001b */
[----:B------:R-:W2:Y:S04]  /*21a0*/  LDL.LU R31, [R1+0x68] ;  /* 0x00006800011f7983 */ /* 0x000ea80000300800 */
[----:B---3--:R0:W-:Y:S01]  /*21b0*/  STS.64 [R15], R26 ;  /* 0x0000001a0f007388 */ /* 0x0081e20000000a00 */
[----:B------:R-:W-:Y:S01]  /*21c0*/  UIADD3 UR8, UP0, UR10, 0xa, URZ ;  /* 0x0000000a0a087890 */ /* 0x000fe2000ff1e03f */
[----:B----4-:R-:W-:Y:S01]  /*21d0*/  FFMA.FTZ R25, R20, R28, R25 ;  /* 0x0000001c14197223 */ /* 0x010fe20000010019 */
[----:B------:R-:W-:Y:S01]  /*21e0*/  FADD.FTZ R28, R19, R28 ;  /* 0x0000001c131c7221 */ /* 0x000fe20000010000 */
[----:B------:R-:W3:Y:S04]  /*21f0*/  LDL.LU R20, [R1+0xe4] ;  /* 0x0000e40001147983 */ /* 0x000ee80000300800 */
[----:B------:R-:W4:Y:S04]  /*2200*/  LDL.LU R19, [R1+0xe0] ;  /* 0x0000e00001137983 */ /* 0x000f280000300800 */
[----:B0-----:R0:W5:Y:S04]  /*2210*/  LDL.LU R15, [R1+0xdc] ;  /* 0x0000dc00010f7983 */ /* 0x0011680000300800 */
[----:B------:R-:W3:Y:S04]  /*2220*/  LDL R26, [R1+0x58] ;  /* 0x00005800011a7983 */ /* 0x000ee80000100800 */
[----:B------:R-:W3:Y:S01]  /*2230*/  LDL R27, [R1+0x34] ;  /* 0x00003400011b7983 */ /* 0x000ee20000100800 */
[----:B--2---:R-:W-:Y:S01]  /*2240*/  FFMA.FTZ R31, R35, R37, R31 ;  /* 0x00000025231f7223 */ /* 0x004fe2000001001f */
[----:B------:R-:W-:Y:S01]  /*2250*/  FADD.FTZ R35, R37, R36 ;  /* 0x0000002425237221 */ /* 0x000fe20000010000 */
[----:B------:R-:W-:Y:S01]  /*2260*/  FFMA.FTZ R36, R29, R33, R17 ;  /* 0x000000211d247223 */ /* 0x000fe20000010011 */
[----:B------:R-:W-:Y:S01]  /*2270*/  BAR.SYNC.DEFER_BLOCKING 0x0 ;  /* 0x0000000000007b1d */ /* 0x000fe20000010000 */
[----:B---3--:R-:W-:Y:S01]  /*2280*/  FFMA.FTZ R26, R26, R27, R21 ;  /* 0x0000001b1a1a7223 */ /* 0x008fe20000010015 */
[----:B------:R-:W-:-:S04]  /*2290*/  FADD.FTZ R27, R27, R14 ;  /* 0x0000000e1b1b7221 */ /* 0x000fc80000010000 */
[----:B------:R-:W2:Y:S04]  /*22a0*/  LDL.LU R21, [R1+0xd8] ;  /* 0x0000d80001157983 */ /* 0x000ea80000300800 */
[----:B------:R0:W5:Y:S04]  /*22b0*/  LDL.LU R14, [R1+0xd4] ;  /* 0x0000d400010e7983 */ /* 0x0001680000300800 */
[----:B------:R0:W5:Y:S04]  /*22c0*/  LDL.LU R17, [R1+0xd0] ;  /* 0x0000d00001117983 */ /* 0x0001680000300800 */
[----:B------:R-:W3:Y:S01]  /*22d0*/  LDL R29, [R1+0x64] ;  /* 0x00006400011d7983 */ /* 0x000ee20000100800 */
[----:B------:R-:W-:-:S03]  /*22e0*/  FFMA.FTZ R25, R30, R34, R25 ;  /* 0x000000221e197223 */ /* 0x000fc60000010019 */
[----:B------:R1:W-:Y:S01]  /*22f0*/  STL [R1+0x28], R36 ;  /* 0x0000282401007387 */ /* 0x0003e20000100800 */
[----:B------:R-:W-:Y:S01]  /*2300*/  FADD.FTZ R28, R28, R34 ;  /* 0x000000221c1c7221 */ /* 0x000fe20000010000 */
[----:B----4-:R-:W-:Y:S01]  /*2310*/  FADD.FTZ R27, R27, R19 ;  /* 0x000000131b1b7221 */ /* 0x010fe20000010000 */
[----:B------:R-:W-:Y:S01]  /*2320*/  FADD.FTZ R35, R35, R20 ;  /* 0x0000001423237221 */ /* 0x000fe20000010000 */
[----:B------:R-:W4:Y:S01]  /*2330*/  S2R R37, SR_TID.X ;  /* 0x0000000000257919 */ /* 0x000f220000002100 */
[----:B-1----:R-:W-:Y:S02]  /*2340*/  FADD.FTZ R36, R16, R33 ;  /* 0x0000002110247221 */ /* 0x002fe40000010000 */
[----:B------:R0:W5:Y:S01]  /*2350*/  LDL.LU R16, [R1+0xcc] ;  /* 0x0000cc0001107983 */ /* 0x0001620000300800 */
[----:B------:R-:W-:-:S03]  /*2360*/  FADD.FTZ R27, R27, R32 ;  /* 0x000000201b1b7221 */ /* 0x000fc60000010000 */
[----:B------:R0:W-:Y:S01]  /*2370*/  STL [R1+0x2c], R36 ;  /* 0x00002c2401007387 */ /* 0x0001e20000100800 */
[----:B------:R-:W-:-:S03]  /*2380*/  FADD.FTZ R35, R35, R5 ;  /* 0x0000000523237221 */ /* 0x000fc60000010000 */
[----:B------:R0:W-:Y:S04]  /*2390*/  STL [R1+0x48], R25 ;  /* 0x0000481901007387 */ /* 0x0001e80000100800 */
[----:B------:R0:W-:Y:S01]  /*23a0*/  STL [R1+0x4c], R28 ;  /* 0x00004c1c01007387 */ /* 0x0001e20000100800 */
[----:B------:R-:W-:Y:S01]  /*23b0*/  FADD.FTZ R27, R27, R6 ;  /* 0x000000061b1b7221 */ /* 0x000fe20000010000 */
[----:B------:R-:W-:Y:S02]  /*23c0*/  UIADD3.X UR9, URZ, UR5, URZ, UP0, !UPT ;  /* 0x000000053f097290 */ /* 0x000fe400087fe43f */
[----:B------:R-:W-:-:S04]  /*23d0*/  UISETP.GE.U32.AND UP0, UPT, UR8, UR13, UPT ;  /* 0x0000000d0800728c */ /* 0x000fc8000bf06070 */
[----:B------:R-:W-:-:S06]  /*23e0*/  UISETP.GE.AND.EX UP0, UPT, UR9, UR11, UPT, UP0 ;  /* 0x0000000b0900728c */ /* 0x000fcc000bf06300 */
[----:B------:R-:W-:Y:S02]  /*23f0*/  PLOP3.LUT P0, PT, PT, PT, UP0, 0x80, 0x0 ;  /* 0x000000000000781c */ /* 0x000fe40003f0f008 */
[----:B----4-:R-:W-:Y:S01]  /*2400*/  ISETP.GT.U32.AND P1, PT, R37, 0xf, PT ;  /* 0x0000000f2500780c */ /* 0x010fe20003f24070 */
[----:B--2---:R-:W-:-:S04]  /*2410*/  FFMA.FTZ R31, R21, R20, R31 ;  /* 0x00000014151f7223 */ /* 0x004fc8000001001f */
[----:B------:R-:W-:Y:S01]  /*2420*/  FFMA.FTZ R31, R2, R5, R31 ;  /* 0x00000005021f7223 */ /* 0x000fe2000001001f */
[----:B---3--:R-:W-:Y:S02]  /*2430*/  FFMA.FTZ R26, R29, R19, R26 ;  /* 0x000000131d1a7223 */ /* 0x008fe4000001001a */
[----:B------:R0:W5:Y:S02]  /*2440*/  LDL.LU R19, [R1+0xc8] ;  /* 0x0000c80001137983 */ /* 0x0001640000300800 */
[----:B------:R-:W-:Y:S02]  /*2450*/  FFMA.FTZ R26, R18, R32, R26 ;  /* 0x00000020121a7223 */ /* 0x000fe4000001001a */
[----:B------:R0:W5:Y:S02]  /*2460*/  LDL.LU R21, [R1+0xc4] ;  /* 0x0000c40001157983 */ /* 0x0001640000300800 */
[----:B------:R-:W-:Y:S02]  /*2470*/  FFMA.FTZ R30, R23, R6, R26 ;  /* 0x00000006171e7223 */ /* 0x000fe4000001001a */
[----:B------:R0:W5:Y:S01]  /*2480*/  LDL.LU R20, [R1+0xc0] ;  /* 0x0000c00001147983 */ /* 0x0001620000300800 */
[----:B------:R-:W-:Y:S01]  /*2490*/  FADD.FTZ R26, R35, R7 ;  /* 0x00000007231a7221 */ /* 0x000fe20000010000 */
[----:B------:R-:W-:-:S02]  /*24a0*/  FFMA.FTZ R29, R22, R7, R31 ;  /* 0x00000007161d7223 */ /* 0x000fc4000001001f */
        /* <DEDUP_REMOVED lines=11> */
[----:B-1----:R-:W-:Y:S01]  /*2560*/  MOV R6, R30 ;  /* 0x0000001e00067202 */ /* 0x002fe20000000f00 */
[----:B------:R-:W1:Y:S01]  /*2570*/  S2UR UR7, SR_CgaCtaId ;  /* 0x00000000000779c3 */ /* 0x000e620000008800 */
[----:B------:R-:W-:Y:S01]  /*2580*/  UMOV UR5, 0x400 ;  /* 0x0000040000057882 */ /* 0x000fe20000000000 */
[----:B------:R-:W-:Y:S01]  /*2590*/  IMAD.MOV.U32 R34, RZ, RZ, R25 ;  /* 0x000000ffff227224 */ /* 0x000fe200078e0019 */
[----:B--2---:R-:W2:Y:S01]  /*25a0*/  LDL R4, [R1+0x28] ;  /* 0x0000280001047983 */ /* 0x004ea20000100800 */
[----:B------:R-:W-:-:S03]  /*25b0*/  IMAD.MOV.U32 R7, RZ, RZ, R27 ;  /* 0x000000ffff077224 */ /* 0x000fc600078e001b */
[----:B-----5:R3:W-:Y:S04]  /*25c0*/  STL.64 [R1+0xb0], R2 ;  /* 0x0000b00201007387 */ /* 0x0207e80000100a00 */
[----:B0-----:R-:W4:Y:S01]  /*25d0*/  LDL R30, [R1+0xa8] ;  /* 0x0000a800011e7983 */ /* 0x001f220000100800 */
[----:B---3--:R-:W-:-:S03]  /*25e0*/  MOV R2, R29 ;  /* 0x0000001d00027202 */ /* 0x008fc60000000f00 */
[----:B------:R-:W3:Y:S01]  /*25f0*/  LDL R29, [R1+0xa4] ;  /* 0x0000a400011d7983 */ /* 0x000ee20000100800 */
[----:B------:R-:W-:Y:S02]  /*2600*/  MOV R5, R36 ;  /* 0x0000002400057202 */ /* 0x000fe40000000f00 */
[----:B------:R-:W0:Y:S01]  /*2610*/  S2R R36, SR_TID.X ;  /* 0x0000000000247919 */ /* 0x000e220000002100 */
[----:B-1----:R-:W-:Y:S01]  /*2620*/  ULEA UR5, UR7, UR5, 0x18 ;  /* 0x0000000507057291 */ /* 0x002fe2000f8ec03f */
[----:B------:R-:W-:Y:S02]  /*2630*/  SHF.L.U32 R25, R37, 0x1, RZ ;  /* 0x0000000125197819 */ /* 0x000fe400000006ff */
[----:B------:R-:W-:Y:S02]  /*2640*/  MOV R3, R26 ;  /* 0x0000001a00037202 */ /* 0x000fe40000000f00 */
[----:B------:R-:W-:Y:S02]  /*2650*/  LOP3.LUT R25, R25, 0x18, RZ, 0xc0, !PT ;  /* 0x0000001819197812 */ /* 0x000fe400078ec0ff */
[----:B------:R-:W-:-:S04]  /*2660*/  LEA R26, R37, UR5, 0x5 ;  /* 0x00000005251a7c11 */ /* 0x000fc8000f8e28ff */
[C---:B------:R-:W-:Y:S02]  /*2670*/  IADD3 R27, R26.reuse, R25, RZ ;  /* 0x000000191a1b7210 */ /* 0x040fe40007ffe0ff */
[----:B------:R-:W-:Y:S02]  /*2680*/  MOV R35, R28 ;  /* 0x0000001c00237202 */ /* 0x000fe40000000f00 */
[C---:B------:R-:W-:Y:S01]  /*2690*/  LOP3.LUT R28, R25.reuse, 0x8, RZ, 0x3c, !PT ;  /* 0x00000008191c7812 */ /* 0x040fe200078e3cff */
[----:B------:R1:W-:Y:S04]  /*26a0*/  STS.64 [R27], R6 ;  /* 0x000000061b007388 */ /* 0x0003e80000000a00 */
[----:B------:R-:W-:Y:S01]  /*26b0*/  IMAD.IADD R28, R26, 0x1, R28 ;  /* 0x000000011a1c7824 */ /* 0x000fe200078e021c */
[C---:B-1----:R-:W-:Y:S01]  /*26c0*/  LOP3.LUT R27, R25.reuse, 0x10, RZ, 0x3c, !PT ;  /* 0x00000010191b7812 */ /* 0x042fe200078e3cff */
[----:B------:R1:W5:Y:S01]  /*26d0*/  LDL.LU.64 R6, [R1+0xc0] ;  /* 0x0000c00001067983 */ /* 0x0003620000300a00 */
[----:B------:R-:W-:-:S02]  /*26e0*/  LOP3.LUT R25, R25, 0x18, RZ, 0x3c, !PT ;  /* 0x0000001819197812 */ /* 0x000fc400078e3cff */
[----:B0-----:R-:W-:Y:S02]  /*26f0*/  SHF.R.S32.HI R33, RZ, 0x1f, R36 ;  /* 0x0000001fff217819 */ /* 0x001fe40000011424 */
[C---:B------:R-:W-:Y:S02]  /*2700*/  IADD3 R27, R26.reuse, R27, RZ ;  /* 0x0000001b1a1b7210 */ /* 0x040fe40007ffe0ff */
[----:B------:R-:W-:Y:S02]  /*2710*/  IADD3 R25, R26, R25, RZ ;  /* 0x000000191a197210 */ /* 0x000fe40007ffe0ff */
[----:B------:R-:W-:-:S04]  /*2720*/  LEA.HI R33, R33, R36, RZ, 0x2 ;  /* 0x0000002421217211 */ /* 0x000fc800078f10ff */
[----:B------:R-:W-:Y:S01]  /*2730*/  SHF.R.S32.HI R33, RZ, 0x2, R33 ;  /* 0x00000002ff217819 */ /* 0x000fe20000011421 */
[----:B--2---:R0:W-:Y:S04]  /*2740*/  STS.64 [R28], R4 ;  /* 0x000000041c007388 */ /* 0x0041e80000000a00 */
[----:B------:R2:W-:Y:S04]  /*2750*/  STS.64 [R27], R2 ;  /* 0x000000021b007388 */ /* 0x0005e80000000a00 */
[----:B------:R1:W-:Y:S04]  /*2760*/  STS.64 [R25], R34 ;  /* 0x0000002219007388 */ /* 0x0003e80000000a00 */
[----:B0-----:R0:W5:Y:S04]  /*2770*/  LDL.LU.64 R4, [R1+0xb8] ;  /* 0x0000b80001047983 */ /* 0x0011680000300a00 */
[----:B--2---:R0:W5:Y:S01]  /*2780*/  LDL.LU.64 R2, [R1+0xb0] ;  /* 0x0000b00001027983 */ /* 0x0041620000300a00 */
[----:B------:R-:W-:-:S03]  /*2790*/  LEA R28, R33, UR5, 0x5 ;  /* 0x00000005211c7c11 */ /* 0x000fc6000f8e28ff */
[----:B-1----:R-:W2:Y:S04]  /*27a0*/  LDL R34, [R1+0xa0] ;  /* 0x0000a00001227983 */ /* 0x002ea80000100800 */
[----:B------:R-:W2:Y:S01]  /*27b0*/  LDL R33, [R1+0x9c] ;  /* 0x00009c0001217983 */ /* 0x000ea20000100800 */
[----:B----4-:R-:W-:Y:S01]  /*27c0*/  LEA R26, R30, R28, 0x3 ;  /* 0x0000001c1e1a7211 */ /* 0x010fe200078e18ff */
[----:B------:R-:W-:Y:S01]  /*27d0*/  BAR.SYNC.DEFER_BLOCKING 0x0 ;  /* 0x0000000000007b1d */ /* 0x000fe20000010000 */
[----:B---3--:R-:W-:Y:S01]  /*27e0*/  IMAD R28, R29, 0x8, R28 ;  /* 0x000000081d1c7824 */ /* 0x008fe200078e021c */
[----:B------:R-:W-:-:S06]  /*27f0*/  USHF.R.U32.HI UR7, URZ, 0x1, UR6 ;  /* 0x000000013f077899 */ /* 0x000fcc0008011606 */
[----:B------:R-:W1:Y:S01]  /*2800*/  LDC.64 R30, c[0x0][0x260] ;  /* 0x00009800ff1e7b82 */ /* 0x000e620000000a00 */
[----:B------:R-:W3:Y:S01]  /*2810*/  S2R R35, SR_TID.X ;  /* 0x0000000000237919 */ /* 0x000ee20000002100 */
[----:B------:R-:W4:Y:S04]  /*2820*/  LDS.64 R26, [R26] ;  /* 0x000000001a1a7984 */ /* 0x000f280000000a00 */
[----:B------:R-:W0:Y:S01]  /*2830*/  LDS.64 R28, [R28+0x1e00] ;  /* 0x001e00001c1c7984 */ /* 0x000e220000000a00 */
[----:B------:R-:W-:-:S04]  /*2840*/  USHF.L.U32 UR7, UR7, 0x5, URZ ;  /* 0x0000000507077899 */ /* 0x000fc8000800063f */
[----:B------:R-:W-:-:S04]  /*2850*/  ULOP3.LUT UR7, UR7, 0xffffffe0, UR16, 0xe2, !UPT ;  /* 0xffffffe007077892 */ /* 0x000fc8000f8ee210 */
[----:B------:R-:W-:Y:S01]  /*2860*/  UIMAD UR7, UR7, 0x780, UR12 ;  /* 0x00000780070778a4 */ /* 0x000fe2000f8e020c */
[----:B---3--:R-:W-:-:S05]  /*2870*/  IADD3 R36, R35, 0x1e0, RZ ;  /* 0x000001e023247810 */ /* 0x008fca0007ffe0ff */
[----:B------:R-:W-:Y:S01]  /*2880*/  IADD3 R25, R37, UR7, RZ ;  /* 0x0000000725197c10 */ /* 0x000fe2000fffe0ff */
[----:B------:R-:W-:-:S03]  /*2890*/  VIADD R35, R35, 0x1e0 ;  /* 0x000001e023237836 */ /* 0x000fc60000000000 */
[----:B------:R-:W-:Y:S02]  /*28a0*/  SHF.L.U32 R25, R25, 0x1, RZ ;  /* 0x0000000119197819 */ /* 0x000fe400000006ff */
[----:B------:R-:W-:-:S04]  /*28b0*/  SHF.R.S32.HI R35, RZ, 0x1f, R35 ;  /* 0x0000001fff237819 */ /* 0x000fc80000011423 */
[----:B------:R-:W-:Y:S01]  /*28c0*/  LEA.HI R35, R35, R36, RZ, 0x2 ;  /* 0x0000002423237211 */ /* 0x000fe200078f10ff */
[----:B----4-:R-:W-:Y:S01]  /*28d0*/  FADD.FTZ R27, RZ, R27 ;  /* 0x0000001bff1b7221 */ /* 0x010fe20000010000 */
[----:B------:R-:W-:-:S03]  /*28e0*/  FADD.FTZ R26, RZ, R26 ;  /* 0x0000001aff1a7221 */ /* 0x000fc60000010000 */
[----:B0-----:R-:W-:Y:S01]  /*28f0*/  FADD.FTZ R29, R27, R29 ;  /* 0x0000001d1b1d7221 */ /* 0x001fe20000010000 */
[----:B------:R-:W-:Y:S01]  /*2900*/  FADD.FTZ R28, R26, R28 ;  /* 0x0000001c1a1c7221 */ /* 0x000fe20000010000 */
[----:B-1----:R-:W-:Y:S01]  /*2910*/  IMAD.WIDE.U32 R26, R25, 0x4, R30 ;  /* 0x00000004191a7825 */ /* 0x002fe200078e001e */
[----:B------:R-:W-:-:S04]  /*2920*/  SHF.R.S32.HI R35, RZ, 0x2, R35 ;  /* 0x00000002ff237819 */ /* 0x000fc80000011423 */
[----:B------:R0:W-:Y:S02]  /*2930*/  STG.E.64 desc[UR14][R26.64+0xa000], R28 ;  /* 0x00a0001c1a007986 */ /* 0x0001e4000c101b0e */
[----:B0-----:R-:W-:-:S05]  /*2940*/  IADD3 R26, R25, 0x3c0, RZ ;  /* 0x000003c0191a7810 */ /* 0x001fca0007ffe0ff */
[----:B------:R-:W-:Y:S01]  /*2950*/  IMAD.WIDE.U32 R26, R26, 0x4, R30 ;  /* 0x000000041a1a7825 */ /* 0x000fe200078e001e */
[----:B------:R-:W-:-:S04]  /*2960*/  LEA R30, R35, UR5, 0x5 ;  /* 0x00000005231e7c11 */ /* 0x000fc8000f8e28ff */
[-C--:B--2---:R-:W-:Y:S02]  /*2970*/  LEA R28, R34, R30.reuse, 0x3 ;  /* 0x0000001e221c7211 */ /* 0x084fe400078e18ff */
[----:B------:R-:W-:-:S04]  /*2980*/  LEA R30, R33, R30, 0x3 ;  /* 0x0000001e211e7211 */ /* 0x000fc800078e18ff */
[----:B------:R-:W0:Y:S04]  /*2990*/  LDS.64 R28, [R28] ;  /* 0x000000001c1c7984 */ /* 0x000e280000000a00 */
[----:B------:R-:W1:Y:S01]  /*29a0*/  LDS.64 R30, [R30+0x1e00] ;  /* 0x001e00001e1e7984 */ /* 0x000e620000000a00 */
[----:B0-----:R-:W-:Y:S01]  /*29b0*/  FADD.FTZ R29, RZ, R29 ;  /* 0x0000001dff1d7221 */ /* 0x001fe20000010000 */
[----:B------:R-:W-:-:S03]  /*29c0*/  FADD.FTZ R28, RZ, R28 ;  /* 0x0000001cff1c7221 */ /* 0x000fc60000010000 */
[----:B-1----:R-:W-:Y:S01]  /*29d0*/  FADD.FTZ R31, R29, R31 ;  /* 0x0000001f1d1f7221 */ /* 0x002fe20000010000 */
[----:B------:R-:W-:-:S05]  /*29e0*/  FADD.FTZ R30, R28, R30 ;  /* 0x0000001e1c1e7221 */ /* 0x000fca0000010000 */
[----:B------:R1:W-:Y:S02]  /*29f0*/  STG.E.64 desc[UR14][R26.64+0xa000], R30 ;  /* 0x00a0001e1a007986 */ /* 0x0003e4000c101b0e */
.L_x_1275:
        /* <DEDUP_REMOVED lines=17> */
[----:B------:R-:W-:-:S03]  /*2b10*/  SHF.R.S32.HI R26, RZ, 0x2, R26 ;  /* 0x00000002ff1a7819 */ /* 0x000fc6000001141a */
[----:B------:R-:W-:Y:S02]  /*2b20*/  IMAD.IADD R28, R30, 0x1, R28 ;  /* 0x000000011e1c7824 */ /* 0x000fe400078e021c */
[----:B------:R-:W-:-:S04]  /*2b30*/  IMAD R26, R26, 0x18, R2 ;  /* 0x000000181a1a7824 */ /* 0x000fc800078e0202 */
[----:B------:R-:W-:Y:S01]  /*2b40*/  LDS.64 R28, [R28] ;  /* 0x000000001c1c7984 */ /* 0x000fe20000000a00 */
[----:B------:R-:W-:-:S06]  /*2b50*/  IADD3 R26, R26, R30, RZ ;  /* 0x0000001e1a1a7210 */ /* 0x000fcc0007ffe0ff */
        /* <DEDUP_REMOVED lines=257> */
.L_x_1277:
[----:B------:R-:W-:Y:S05]  /*3b70*/  BSYNC B0 ;  /* 0x0000000000007941 */ /* 0x000fea0003800000 */
.L_x_1276:
[----:B------:R-:W2:Y:S04]  /*3b80*/  LDL.LU R33, [R1+0x20] ;  /* 0x0000200001217983 */ /* 0x000ea80000300800 */
[----:B------:R-:W3:Y:S01]  /*3b90*/  LDL.LU R29, [R1+0x24] ;  /* 0x00002400011d7983 */ /* 0x000ee20000300800 */
[----:B------:R-:W-:Y:S01]  /*3ba0*/  LOP3.LUT P1, RZ, R37, 0xfffffff1, RZ, 0xc0, !PT ;  /* 0xfffffff125ff7812 */ /* 0x000fe2000782c0ff */
[----:B------:R-:W-:Y:S02]  /*3bb0*/  BSSY B0, `(.L_x_1278) ;  /* 0x0000014000007945 */ /* 0x000fe40003800000 */
[----:B------:R-:W0:Y:S04]  /*3bc0*/  SHFL.BFLY PT, R28, R26, 0x1, 0x1f ;  /* 0x0c201f001a1c7f89 */ /* 0x000e2800000e0000 */
[----:B------:R-:W1:Y:S01]  /*3bd0*/  SHFL.BFLY PT, R25, R27, 0x1, 0x1f ;  /* 0x0c201f001b197f89 */ /* 0x000e6200000e0000 */
[----:B0-----:R-:W-:Y:S01]  /*3be0*/  FADD.FTZ R26, R28, R26 ;  /* 0x0000001a1c1a7221 */ /* 0x001fe20000010000 */
[----:B-1----:R-:W-:Y:S01]  /*3bf0*/  FADD.FTZ R27, R25, R27 ;  /* 0x0000001b191b7221 */ /* 0x002fe20000010000 */
[----:B--2---:R-:W-:-:S02]  /*3c00*/  PRMT R30, R33, 0x7632, R30 ;  /* 0x00007632211e7816 */ /* 0x004fc4000000001e */
[----:B---3--:R-:W-:Y:S01]  /*3c10*/  PRMT R31, R29, 0x7632, R31 ;  /* 0x000076321d1f7816 */ /* 0x008fe2000000001f */
[----:B------:R-:W-:Y:S06]  /*3c20*/  @P1 BRA `(.L_x_1279) ;  /* 0x0000000000301947 */ /* 0x000fec0003800000 */
[----:B------:R-:W-:Y:S01]  /*3c30*/  SHF.R.U32.HI R28, RZ, 0x1, R37 ;  /* 0x00000001ff1c7819 */ /* 0x000fe20000011625 */
[----:B------:R-:W-:Y:S01]  /*3c40*/  ULDC UR5, c[0x0][0x10] ;  /* 0x0000040000057ab9 */ /* 0x000fe20000000800 */
[----:B------:R-:W-:Y:S01]  /*3c50*/  MOV R25, UR16 ;  /* 0x0000001000197c02 */ /* 0x000fe20008000f00 */
[----:B------:R-:W-:Y:S01]  /*3c60*/  UIMAD UR5, UR5, UR4, UR6 ;  /* 0x00000004050572a4 */ /* 0x000fe2000f8e0206 */
[----:B------:R-:W-:-:S04]  /*3c70*/  SHF.L.U32 R28, R28, 0x5, RZ ;  /* 0x000000051c1c7819 */ /* 0x000fc800000006ff */
[----:B------:R-:W-:Y:S02]  /*3c80*/  LOP3.LUT R25, R28, 0xffffffe0, R25, 0xe2, !PT ;  /* 0xffffffe01c197812 */ /* 0x000fe400078ee219 */
[----:B------:R-:W-:-:S04]  /*3c90*/  MOV R28, UR5 ;  /* 0x00000005001c7c02 */ /* 0x000fc80008000f00 */
[----:B------:R-:W-:Y:S02]  /*3ca0*/  LEA R25, R28, R25, 0x8 ;  /* 0x000000191c197211 */ /* 0x000fe400078e40ff */
[----:B------:R-:W0:Y:S03]  /*3cb0*/  LDC.64 R28, c[0x0][0x260] ;  /* 0x00009800ff1c7b82 */ /* 0x000e260000000a00 */
[----:B------:R-:W-:-:S04]  /*3cc0*/  IMAD.SHL.U32 R25, R25, 0x2, RZ ;  /* 0x0000000219197824 */ /* 0x000fc800078e00ff */
[----:B0-----:R-:W-:-:S05]  /*3cd0*/  IMAD.WIDE.U32 R28, R25, 0x4, R28 ;  /* 0x00000004191c7825 */ /* 0x001fca00078e001c */
[----:B------:R0:W-:Y:S02]  /*3ce0*/  STG.E.64 desc[UR14][R28.64], R26 ;  /* 0x0000001a1c007986 */ /* 0x0001e4000c101b0e */
.L_x_1279:
[----:B------:R-:W-:Y:S05]  /*3cf0*/  BSYNC B0 ;  /* 0x0000000000007941 */ /* 0x000fea0003800000 */
.L_x_1278:
[----:B------:R-:W2:Y:S04]  /*3d00*/  LDL.LU R33, [R1+0x8] ;  /* 0x0000080001217983 */ /* 0x000ea80000300800 */
[----:B0-----:R-:W3:Y:S01]  /*3d10*/  LDL.LU R29, [R1+0xc] ;  /* 0x00000c00011d7983 */ /* 0x001ee20000300800 */
[----:B------:R-:W-:Y:S01]  /*3d20*/  UISETP.GE.U32.AND UP0, UPT, UR8, UR13, UPT ;  /* 0x0000000d0800728c */ /* 0x000fe2000bf06070 */
[----:B------:R-:W-:Y:S02]  /*3d30*/  PRMT R9, R10, 0x7632, R9 ;  /* 0x000076320a097816 */ /* 0x000fe40000000009 */
[----:B-----5:R-:W-:Y:S01]  /*3d40*/  PRMT R26, R22, 0x7632, R26 ;  /* 0x00007632161a7816 */ /* 0x020fe2000000001a */
[----:B------:R-:W-:Y:S01]  /*3d50*/  UISETP.GE.AND.EX UP0, UPT, UR9, UR11, UPT, UP0 ;  /* 0x0000000b0900728c */ /* 0x000fe2000bf06300 */
[----:B------:R-:W-:-:S02]  /*3d60*/  PRMT R28, R18, 0x7632, R28 ;  /* 0x00007632121c7816 */ /* 0x000fc4000000001c */
[----:B------:R-:W-:Y:S02]  /*3d70*/  PRMT R23, R23, 0x7632, R23 ;  /* 0x0000763217177816 */ /* 0x000fe40000000017 */
[----:B------:R-:W-:Y:S02]  /*3d80*/  PRMT R19, R19, 0x7632, R19 ;  /* 0x0000763213137816 */ /* 0x000fe40000000013 */
[----:B------:R-:W-:Y:S02]  /*3d90*/  PLOP3.LUT P1, PT, PT, PT, UP0, 0x80, 0x0 ;  /* 0x000000000000781c */ /* 0x000fe40003f2f008 */
        /* <DEDUP_REMOVED lines=10> */
[----:B--2---:R-:W-:Y:S02]  /*3e40*/  PRMT R27, R33, 0x7632, R27 ;  /* 0x00007632211b7816 */ /* 0x004fe4000000001b */
[----:B---3--:R-:W-:-:S04]  /*3e50*/  PRMT R8, R29, 0x7632, R8 ;  /* 0x000076321d087816 */ /* 0x008fc80000000008 */
[----:B------:R-:W-:Y:S01]  /*3e60*/  PRMT R22, R8, 0x7632, R22 ;  /* 0x0000763208167816 */ /* 0x000fe20000000016 */
[----:B------:R-:W-:Y:S06]  /*3e70*/  @P1 BRA `(.L_x_1280) ;  /* 0x0000000000581947 */ /* 0x000fec0003800000 */
[----:B------:R-:W-:Y:S01]  /*3e80*/  BAR.SYNC.DEFER_BLOCKING 0x0 ;  /* 0x0000000000007b1d */ /* 0x000fe20000010000 */
[----:B------:R-:W-:-:S13]  /*3e90*/  ISETP.NE.AND P1, PT, R37, RZ, PT ;  /* 0x000000ff2500720c */ /* 0x000fda0003f25270 */
[----:B------:R-:W-:Y:S05]  /*3ea0*/  @P1 BRA `(.L_x_1281) ;  /* 0x0000000000401947 */ /* 0x000fea0003800000 */
[----:B------:R-:W0:Y:S01]  /*3eb0*/  LDC.64 R34, c[0x0][0x268] ;  /* 0x00009a00ff227b82 */ /* 0x000e220000000a00 */
[----:B------:R-:W-:Y:S02]  /*3ec0*/  MOV R10, UR6 ;  /* 0x00000006000a7c02 */ /* 0x000fe40008000f00 */
[----:B------:R-:W-:Y:S02]  /*3ed0*/  ISETP.NE.AND P1, PT, RZ, UR16, PT ;  /* 0x00000010ff007c0c */ /* 0x000fe4000bf25270 */
[----:B------:R-:W-:-:S04]  /*3ee0*/  MOV R29, 0x7fffffe1 ;  /* 0x7fffffe1001d7802 */ /* 0x000fc80000000f00 */
[----:B------:R-:W-:Y:S01]  /*3ef0*/  SEL R29, R29, 0x1, !P1 ;  /* 0x000000011d1d7807 */ /* 0x000fe20004800000 */
[----:B0-----:R-:W-:Y:S01]  /*3f00*/  IMAD.WIDE.U32 R10, R10, 0x4, R34 ;  /* 0x000000040a0a7825 */ /* 0x001fe200078e0022 */
[----:B------:R-:W-:Y:S06]  /*3f10*/  MEMBAR.ALL.GPU ;  /* 0x0000000000007992 */ /* 0x000fec000000a000 */
[----:B------:R-:W-:-:S00]  /*3f20*/  ERRBAR ;  /* 0x00000000000079ab */ /* 0x000fc00000000000 */
[----:B------:R-:W-:Y:S06]  /*3f30*/  CGAERRBAR ;  /* 0x00000000000075ab */ /* 0x000fec0000000000 */
[----:B------:R0:W5:Y:S02]  /*3f40*/  ATOM.E.ADD.STRONG.GPU PT, R29, desc[UR14][R10.64], R29 ;  /* 0x0000001d0a1d798a */ /* 0x00016400081ee1ce */
.L_x_1282:
[----:B------:R-:W2:Y:S04]  /*3f50*/  LD.E.STRONG.GPU R33, desc[UR14][R10.64] ;  /* 0x0000000e0a217980 */ /* 0x000ea8000c10f900 */
[----:B--2---:R-:W-:Y:S01]  /*3f60*/  CCTL.IVALL ;  /* 0x00000000ff00798f */ /* 0x004fe20002000000 */
[----:B------:R-:W-:Y:S05]  /*3f70*/  YIELD ;  /* 0x0000000000007946 */ /* 0x000fea0003800000 */
[----:B-----5:R-:W-:-:S04]  /*3f80*/  LOP3.LUT R33, R33, R29, RZ, 0x3c, !PT ;  /* 0x0000001d21217212 */ /* 0x020fc800078e3cff */
[----:B------:R-:W-:-:S13]  /*3f90*/  ISETP.GT.AND P1, PT, R33, -0x1, PT ;  /* 0xffffffff2100780c */ /* 0x000fda0003f24270 */
[----:B------:R-:W-:Y:S05]  /*3fa0*/  @P1 BRA `(.L_x_1282) ;  /* 0xfffffffc00e81947 */ /* 0x000fea000383ffff */
.L_x_1281:
[----:B------:R-:W-:Y:S05]  /*3fb0*/  WARPSYNC.ALL ;  /* 0x0000000000007948 */ /* 0x000fea0003800000 */
[----:B------:R-:W-:Y:S06]  /*3fc0*/  BAR.SYNC.DEFER_BLOCKING 0x0 ;  /* 0x0000000000007b1d */ /* 0x000fec0000010000 */
[----:B------:R-:W-:Y:S05]  /*3fd0*/  BRA `(.L_x_1283) ;  /* 0x0000000000687947 */ /* 0x000fea0003800000 */
.L_x_1280:
[----:B------:R-:W0:Y:S01]  /*3fe0*/  S2R R10, SR_TID.X ;  /* 0x00000000000a7919 */ /* 0x000e220000002100 */
[----:B------:R-:W-:Y:S01]  /*3ff0*/  BAR.SYNC.DEFER_BLOCKING 0x0 ;  /* 0x0000000000007b1d */ /* 0x000fe20000010000 */
[----:B0-----:R-:W-:-:S13]  /*4000*/  ISETP.NE.AND P1, PT, R10, RZ, PT ;  /* 0x000000ff0a00720c */ /* 0x001fda0003f25270 */
[----:B------:R-:W-:Y:S05]  /*4010*/  @P1 BRA `(.L_x_1284) ;  /* 0x0000000000501947 */ /* 0x000fea0003800000 */
[----:B------:R-:W0:Y:S01]  /*4020*/  LDC.64 R34, c[0x0][0x268] ;  /* 0x00009a00ff227b82 */ /* 0x000e220000000a00 */
[----:B------:R-:W-:Y:S01]  /*4030*/  USHF.R.U32.HI UR5, URZ, 0x1, UR6 ;  /* 0x000000013f057899 */ /* 0x000fe20008011606 */
[----:B------:R-:W-:-:S05]  /*4040*/  IMAD.MOV.U32 R29, RZ, RZ, 0x7fffff61 ;  /* 0x7fffff61ff1d7424 */ /* 0x000fca00078e00ff */
[----:B------:R-:W-:Y:S01]  /*4050*/  IADD3 R10, RZ, -UR5, RZ ;  /* 0x80000005ff0a7c10 */ /* 0x000fe2000fffe0ff */
[----:B------:R-:W-:-:S03]  /*4060*/  ULOP3.LUT UR5, UR6, 0x1, URZ, 0xc0, !UPT ;  /* 0x0000000106057892 */ /* 0x000fc6000f8ec03f */
[----:B------:R-:W-:Y:S01]  /*4070*/  ISETP.NE.AND P1, PT, R10, UR16, PT ;  /* 0x000000100a007c0c */ /* 0x000fe2000bf25270 */
[----:B------:R-:W-:-:S03]  /*4080*/  ULOP3.LUT UR5, UR5, 0xa, URZ, 0xfc, !UPT ;  /* 0x0000000a05057892 */ /* 0x000fc6000f8efc3f */
[----:B------:R-:W-:-:S03]  /*4090*/  SEL R29, R29, 0x1, !P1 ;  /* 0x000000011d1d7807 */ /* 0x000fc60004800000 */
[----:B------:R-:W-:-:S05]  /*40a0*/  MOV R10, UR5 ;  /* 0x00000005000a7c02 */ /* 0x000fca0008000f00 */
[----:B0-----:R-:W-:Y:S01]  /*40b0*/  IMAD.WIDE.U32 R10, R10, 0x4, R34 ;  /* 0x000000040a0a7825 */ /* 0x001fe200078e0022 */
[----:B------:R-:W-:Y:S06]  /*40c0*/  MEMBAR.ALL.GPU ;  /* 0x0000000000007992 */ /* 0x000fec000000a000 */
[----:B------:R-:W-:-:S00]  /*40d0*/  ERRBAR ;  /* 0x00000000000079ab */ /* 0x000fc00000000000 */
[----:B------:R-:W-:Y:S06]  /*40e0*/  CGAERRBAR ;  /* 0x00000000000075ab */ /* 0x000fec0000000000 */
[----:B------:R0:W5:Y:S02]  /*40f0*/  ATOM.E.ADD.STRONG.GPU PT, R29, desc[UR14][R10.64], R29 ;  /* 0x0000001d0a1d798a */ /* 0x00016400081ee1ce */
.L_x_1285:
[----:B------:R-:W2:Y:S04]  /*4100*/  LD.E.STRONG.GPU R33, desc[UR14][R10.64] ;  /* 0x0000000e0a217980 */ /* 0x000ea8000c10f900 */
[----:B--2---:R-:W-:Y:S01]  /*4110*/  CCTL.IVALL ;  /* 0x00000000ff00798f */ /* 0x004fe20002000000 */
[----:B------:R-:W-:Y:S05]  /*4120*/  YIELD ;  /* 0x0000000000007946 */ /* 0x000fea0003800000 */
[----:B-----5:R-:W-:-:S04]  /*4130*/  LOP3.LUT R33, R33, R29, RZ, 0x3c, !PT ;  /* 0x0000001d21217212 */ /* 0x020fc800078e3cff */
[----:B------:R-:W-:-:S13]  /*4140*/  ISETP.GT.AND P1, PT, R33, -0x1, PT ;  /* 0xffffffff2100780c */ /* 0x000fda0003f24270 */
[----:B------:R-:W-:Y:S05]  /*4150*/  @P1 BRA `(.L_x_1285) ;  /* 0xfffffffc00e81947 */ /* 0x000fea000383ffff */
.L_x_1284:
[----:B------:R-:W-:Y:S05]  /*4160*/  WARPSYNC.ALL ;  /* 0x0000000000007948 */ /* 0x000fea0003800000 */
[----:B------:R-:W-:Y:S06]  /*4170*/  BAR.SYNC.DEFER_BLOCKING 0x0 ;  /* 0x0000000000007b1d */ /* 0x000fec0000010000 */
.L_x_1283:
[----:B------:R-:W1:Y:S01]  /*4180*/  S2R R33, SR_TID.X ;  /* 0x0000000000217919 */ /* 0x000e620000002100 */
[----:B0-----:R-:W-:Y:S01]  /*4190*/  MOV R11, UR4 ;  /* 0x00000004000b7c02 */ /* 0x001fe20008000f00 */
[----:B------:R-:W-:Y:S01]  /*41a0*/  IMAD.MOV.U32 R29, RZ, RZ, RZ ;  /* 0x000000ffff1d7224 */ /* 0x000fe200078e00ff */
[----:B------:R-:W2:Y:S01]  /*41b0*/  LDL.LU R36, [R1+0x98] ;  /* 0x0000980001247983 */ /* 0x000ea20000300800 */
[----:B------:R-:W0:Y:S01]  /*41c0*/  S2UR UR7, SR_CgaCtaId ;  /* 0x00000000000779c3 */ /* 0x000e220000008800 */
[----:B------:R-:W-:Y:S01]  /*41d0*/  UMOV UR5, 0x400 ;  /* 0x0000040000057882 */ /* 0x000fe20000000000 */
[----:B------:R-:W-:Y:S02]  /*41e0*/  SHF.L.U32 R27, R27, 0x10, RZ ;  /* 0x000000101b1b7819 */ /* 0x000fe400000006ff */
[----:B------:R-:W-:Y:S02]  /*41f0*/  SHF.L.U32 R30, R30, 0x10, RZ ;  /* 0x000000101e1e7819 */ /* 0x000fe400000006ff */
[----:B------:R-:W-:-:S02]  /*4200*/  SHF.L.U32 R26, R26, 0x10, RZ ;  /* 0x000000101a1a7819 */ /* 0x000fc400000006ff */
[----:B------:R-:W-:Y:S02]  /*4210*/  SHF.L.U32 R28, R28, 0x10, RZ ;  /* 0x000000101c1c7819 */ /* 0x000fe400000006ff */
[----:B------:R-:W-:Y:S02]  /*4220*/  SHF.L.U32 R31, R31, 0x10, RZ ;  /* 0x000000101f1f7819 */ /* 0x000fe400000006ff */
[----:B------:R-:W-:Y:S01]  /*4230*/  SHF.L.U32 R23, R23, 0x10, RZ ;  /* 0x0000001017177819 */ /* 0x000fe200000006ff */
[----:B------:R-:W-:Y:S01]  /*4240*/  IMAD.U32 R20, R20, 0x10000, RZ ;  /* 0x0001000014147824 */ /* 0x000fe200078e00ff */
[----:B------:R-:W-:Y:S02]  /*4250*/  SHF.L.U32 R19, R19, 0x10, RZ ;  /* 0x0000001013137819 */ /* 0x000fe400000006ff */
[----:B------:R-:W-:Y:S02]  /*4260*/  SHF.L.U32 R21, R21, 0x10, RZ ;  /* 0x0000001015157819 */ /* 0x000fe400000006ff */
[----:B------:R-:W-:-:S02]  /*4270*/  SHF.L.U32 R14, R14, 0x10, RZ ;  /* 0x000000100e0e7819 */ /* 0x000fc400000006ff */
[----:B------:R-:W-:Y:S01]  /*4280*/  SHF.L.U32 R16, R16, 0x10, RZ ;  /* 0x0000001010107819 */ /* 0x000fe200000006ff */
[----:B------:R-:W-:Y:S01]  /*4290*/  IMAD.U32 R17, R17, 0x10000, RZ ;  /* 0x0001000011117824 */ /* 0x000fe200078e00ff */
[----:B------:R-:W-:Y:S02]  /*42a0*/  SHF.L.U32 R15, R15, 0x10, RZ ;  /* 0x000000100f0f7819 */ /* 0x000fe400000006ff */
[----:B------:R-:W-:Y:S02]  /*42b0*/  SHF.L.U32 R9, R9, 0x10, RZ ;  /* 0x0000001009097819 */ /* 0x000fe400000006ff */
[----:B------:R-:W-:Y:S02]  /*42c0*/  SHF.L.U32 R18, R18, 0x10, RZ ;  /* 0x0000001012127819 */ /* 0x000fe400000006ff */
[----:B------:R-:W-:Y:S01]  /*42d0*/  SHF.L.U32 R12, R12, 0x10, RZ ;  /* 0x000000100c0c7819 */ /* 0x000fe200000006ff */
[----:B------:R-:W-:Y:S01]  /*42e0*/  IMAD.U32 R13, R13, 0x10000, RZ ;  /* 0x000100000d0d7824 */ /* 0x000fe200078e00ff */
[----:B-1----:R-:W-:Y:S01]  /*42f0*/  ISETP.GT.U32.AND P1, PT, R33, 0xff, PT ;  /* 0x000000ff2100780c */ /* 0x002fe20003f24070 */
[----:B------:R-:W-:-:S12]  /*4300*/  ULDC.64 UR18, c[0x0][0x210] ;  /* 0x0000840000127ab9 */ /* 0x000fd80000000a00 */
[----:B------:R-:W1:Y:S08]  /*4310*/  @!P1 LDC R10, c[0x0][0x10] ;  /* 0x00000400ff0a9b82 */ /* 0x000e700000000800 */
[----:B------:R-:W3:Y:S01]  /*4320*/  @!P1 LDC.64 R34, c[0x0][0x260] ;  /* 0x00009800ff229b82 */ /* 0x000ee20000000a00 */
[----:B-1----:R-:W-:Y:S01]  /*4330*/  @!P1 IMAD R10, R10, R11, UR6 ;  /* 0x000000060a0a9e24 */ /* 0x002fe2000f8e020b */
[----:B------:R-:W-:-:S04]  /*4340*/  @!P1 LOP3.LUT R11, R33, 0x7fffffe0, RZ, 0xc0, !PT ;  /* 0x7fffffe0210b9812 */ /* 0x000fc800078ec0ff */
[----:B------:R-:W-:Y:S02]  /*4350*/  @!P1 LEA R10, R10, R11, 0x8 ;  /* 0x0000000b0a0a9211 */ /* 0x000fe400078e40ff */
[----:B------:R-:W-:-:S04]  /*4360*/  @!P1 LOP3.LUT R11, R33, 0x1f, RZ, 0xc0, !PT ;  /* 0x0000001f210b9812 */ /* 0x000fc800078ec0ff */
[----:B------:R-:W-:-:S04]  /*4370*/  @!P1 IADD3 R10, R10, R11, RZ ;  /* 0x0000000b0a0a9210 */ /* 0x000fc80007ffe0ff */
[----:B------:R-:W-:-:S05]  /*4380*/  @!P1 SHF.L.U32 R10, R10, 0x1, RZ ;  /* 0x000000010a0a9819 */ /* 0x000fca00000006ff */
[----:B---3--:R-:W-:Y:S01]  /*4390*/  @!P1 IMAD.WIDE.U32 R10, R10, 0x4, R34 ;  /* 0x000000040a0a9825 */ /* 0x008fe200078e0022 */
[----:B------:R-:W-:-:S03]  /*43a0*/  UIADD3 UR5, UR5, 0x5280, URZ ;  /* 0x0000528005057890 */ /* 0x000fc6000fffe03f */
[----:B------:R-:W-:Y:S01]  /*43b0*/  FADD.FTZ R27, -R24, R27 ;  /* 0x0000001b181b7221 */ /* 0x000fe20000010100 */
[----:B------:R-:W3:Y:S04]  /*43c0*/  LDL.LU R34, [R1+0x34] ;  /* 0x0000340001227983 */ /* 0x000ee80000300800 */
[----:B------:R-:W4:Y:S01]  /*43d0*/  @!P1 LDG.E.64 R10, desc[UR14][R10.64] ;  /* 0x0000000e0a0a9981 */ /* 0x000f22000c1e1b00 */
[----:B0-----:R-:W-:Y:S01]  /*43e0*/  ULEA UR5, UR7, UR5, 0x18 ;  /* 0x0000000507057291 */ /* 0x001fe2000f8ec03f */
[----:B------:R-:W-:Y:S01]  /*43f0*/  FMUL.FTZ R27, R3, R27 ;  /* 0x0000001b031b7220 */ /* 0x000fe20000410000 */
[----:B----4-:R-:W-:Y:S01]  /*4400*/  @!P1 FADD.FTZ R29, RZ, R10 ;  /* 0x0000000aff1d9221 */ /* 0x010fe20000010000 */
[----:B------:R-:W-:-:S06]  /*4410*/  HFMA2.MMA R10, -RZ, RZ, 0, 0 ;  /* 0x00000000ff0a7435 */ /* 0x000fcc00000001ff */
[----:B------:R-:W-:Y:S01]  /*4420*/  @!P1 FADD.FTZ R10, RZ, R11 ;  /* 0x0000000bff0a9221 */ /* 0x000fe20000010000 */
[----:B------:R-:W-:Y:S01]  /*4430*/  LOP3.LUT P1, RZ, R33, 0xffffff1f, RZ, 0xc0, !PT ;  /* 0xffffff1f21ff7812 */ /* 0x000fe2000782c0ff */
        /* <DEDUP_REMOVED lines=19> */
[----:B------:R-:W-:Y:S01]  /*4570*/  @!P1 FMUL.FTZ R10, R10, 3.2552085031056776643e-05 ;  /* 0x380888890a0a9820 */ /* 0x000fe20000410000 */
[----:B0-----:R-:W-:Y:S01]  /*4580*/  FADD.FTZ R11, R11, R29 ;  /* 0x0000001d0b0b7221 */ /* 0x001fe20000010000 */
[----:B------:R-:W-:Y:S02]  /*4590*/  @!P1 SHF.R.U32.HI R29, RZ, 0x2, R33 ;  /* 0x00000002ff1d9819 */ /* 0x000fe40000011621 */
[----:B------:R-:W4:Y:S01]  /*45a0*/  LDL.LU R33, [R1+0x58] ;  /* 0x0000580001217983 */ /* 0x000f220000300800 */
[----:B------:R-:W-:Y:S01]  /*45b0*/  @!P1 FMUL.FTZ R11, R11, 3.2552085031056776643e-05 ;  /* 0x380888890b0b9820 */ /* 0x000fe20000410000 */
[----:B------:R-:W-:-:S05]  /*45c0*/  @!P1 LOP3.LUT R29, R29, 0x3ffffff8, RZ, 0xc0, !PT ;  /* 0x3ffffff81d1d9812 */ /* 0x000fca00078ec0ff */
[----:B------:R0:W-:Y:S02]  /*45d0*/  @!P1 STS.64 [R29+UR5], R10 ;  /* 0x0000000a1d009988 */ /* 0x0001e40008000a05 */
[----:B0-----:R-:W-:-:S04]  /*45e0*/  FFMA.FTZ R10, R27, R30, R26 ;  /* 0x0000001e1b0a7223 */ /* 0x001fc8000001001a */
[----:B------:R-:W-:-:S06]  /*45f0*/  FMUL.FTZ R11, R10, -1.4426950216293334961 ;  /* 0xbfb8aa3b0a0b7820 */ /* 0x000fcc0000410000 */
[----:B------:R-:W0:Y:S02]  /*4600*/  MUFU.EX2 R11, R11 ;  /* 0x0000000b000b7308 */ /* 0x000e240000000800 */
[----:B0-----:R-:W-:-:S06]  /*4610*/  FADD.FTZ R11, R11, 1 ;  /* 0x3f8000000b0b7421 */ /* 0x001fcc0000010000 */
[----:B------:R-:W0:Y:S01]  /*4620*/  MUFU.RCP R11, R11 ;  /* 0x0000000b000b7308 */ /* 0x000e220000001000 */
[----:B------:R-:W-:-:S04]  /*4630*/  USHF.L.U32 UR7, UR10, 0x3, URZ ;  /* 0x000000030a077899 */ /* 0x000fc8000800063f */
[----:B------:R-:W-:Y:S01]  /*4640*/  ULOP3.LUT UR7, UR7, 0x8, URZ, 0xc0, !UPT ;  /* 0x0000000807077892 */ /* 0x000fe2000f8ec03f */
[----:B0-----:R-:W-:-:S04]  /*4650*/  FADD.FTZ R29, -R11, 1 ;  /* 0x3f8000000b1d7421 */ /* 0x001fc80000010100 */
[----:B------:R-:W-:Y:S01]  /*4660*/  FFMA.FTZ R29, R10, R29, 1 ;  /* 0x3f8000000a1d7423 */ /* 0x000fe2000001001d */
[----:B--2---:R-:W-:Y:S02]  /*4670*/  VIADD R10, R36, -UR7 ;  /* 0x80000007240a7c36 */ /* 0x004fe40008000000 */
[----:B------:R-:W2:Y:S04]  /*4680*/  LDL.LU R36, [R1+0x30] ;  /* 0x0000300001247983 */ /* 0x000ea80000300800 */
[----:B------:R-:W5:Y:S01]  /*4690*/  LDL.LU R35, [R1+0x5c] ;  /* 0x00005c0001237983 */ /* 0x000f620000300800 */
[----:B------:R-:W-:Y:S01]  /*46a0*/  FMUL.FTZ R11, R11, R29 ;  /* 0x0000001d0b0b7220 */ /* 0x000fe20000410000 */
[----:B------:R-:W-:-:S03]  /*46b0*/  LEA R10, R10, UR5, 0x3 ;  /* 0x000000050a0a7c11 */ /* 0x000fc6000f8e18ff */
[----:B------:R-:W-:Y:S01]  /*46c0*/  FMUL.FTZ R28, R28, R11 ;  /* 0x0000000b1c1c7220 */ /* 0x000fe20000410000 */
[----:B------:R-:W-:Y:S06]  /*46d0*/  BAR.SYNC.DEFER_BLOCKING 0x0 ;  /* 0x0000000000007b1d */ /* 0x000fec0000010000 */
[----:B------:R-:W3:Y:S01]  /*46e0*/  LDS.64 R10, [R10] ;  /* 0x000000000a0a7984 */ /* 0x000ee20000000a00 */
[----:B------:R-:W-:-:S05]  /*46f0*/  SHF.L.U32 R29, R8, 0x10, RZ ;  /* 0x00000010081d7819 */ /* 0x000fca00000006ff */
[----:B------:R-:W-:Y:S01]  /*4700*/  FADD.FTZ R29, -R24, R29 ;  /* 0x0000001d181d7221 */ /* 0x000fe20000010100 */
[----:B---3--:R-:W-:Y:S01]  /*4710*/  FFMA.FTZ R8, R0, R34, -R10 ;  /* 0x0000002200087223 */ /* 0x008fe2000001080a */
[----:B------:R-:W-:-:S03]  /*4720*/  FADD.FTZ R20, -R24, R20 ;  /* 0x0000001418147221 */ /* 0x000fc60000010100 */
[----:B----4-:R-:W-:Y:S01]  /*4730*/  FFMA.FTZ R8, R33, -R11, R8 ;  /* 0x8000000b21087223 */ /* 0x010fe20000010008 */
[----:B------:R-:W-:Y:S01]  /*4740*/  FFMA.FTZ R33, R30, R28, -R10 ;  /* 0x0000001c1e217223 */ /* 0x000fe2000001080a */
[----:B------:R-:W-:-:S04]  /*4750*/  FMUL.FTZ R28, R3, R29 ;  /* 0x0000001d031c7220 */ /* 0x000fc80000410000 */
[----:B------:R-:W-:-:S04]  /*4760*/  FFMA.FTZ R34, R28, R31, R23 ;  /* 0x0000001f1c227223 */ /* 0x000fc80000010017 */
[----:B------:R-:W-:-:S06]  /*4770*/  FMUL.FTZ R29, R34, -1.4426950216293334961 ;  /* 0xbfb8aa3b221d7820 */ /* 0x000fcc0000410000 */
[----:B------:R-:W0:Y:S01]  /*4780*/  MUFU.EX2 R29, R29 ;  /* 0x0000001d001d7308 */ /* 0x000e220000000800 */
[----:B------:R-:W-:Y:S01]  /*4790*/  FFMA.FTZ R27, -R11, R27, R33 ;  /* 0x0000001b0b1b7223 */ /* 0x000fe20000010121 */
[----:B0-----:R-:W-:-:S06]  /*47a0*/  FADD.FTZ R29, R29, 1 ;  /* 0x3f8000001d1d7421 */ /* 0x001fcc0000010000 */
[----:B------:R2:W0:Y:S02]  /*47b0*/  MUFU.RCP R33, R29 ;  /* 0x0000001d00217308 */ /* 0x0004240000001000 */
[----:B--2---:R-:W-:Y:S01]  /*47c0*/  FFMA.FTZ R29, R4, R36, -R10 ;  /* 0x00000024041d7223 */ /* 0x004fe2000001080a */
[C---:B------:R-:W-:Y:S01]  /*47d0*/  FADD.FTZ R14, -R24.reuse, R14 ;  /* 0x0000000e180e7221 */ /* 0x040fe20000010100 */
[C---:B------:R-:W-:Y:S01]  /*47e0*/  FADD.FTZ R15, -R24.reuse, R15 ;  /* 0x0000000f180f7221 */ /* 0x040fe20000010100 */
[C---:B------:R-:W-:Y:S01]  /*47f0*/  FADD.FTZ R9, -R24.reuse, R9 ;  /* 0x0000000918097221 */ /* 0x040fe20000010100 */
[----:B-----5:R-:W-:Y:S01]  /*4800*/  FFMA.FTZ R29, R35, -R11, R29 ;  /* 0x8000000b231d7223 */ /* 0x020fe2000001001d */
[----:B0-----:R-:W-:Y:S01]  /*4810*/  FADD.FTZ R35, -R33, 1 ;  /* 0x3f80000021237421 */ /* 0x001fe20000010100 */
[----:B------:R-:W-:Y:S01]  /*4820*/  FADD.FTZ R18, -R24, R18 ;  /* 0x0000001218127221 */ /* 0x000fe20000010100 */
[----:B------:R-:W2:Y:S02]  /*4830*/  LDL.LU R36, [R1+0x14] ;  /* 0x0000140001247983 */ /* 0x000ea40000300800 */
[----:B------:R-:W-:Y:S01]  /*4840*/  FFMA.FTZ R35, R34, R35, 1 ;  /* 0x3f80000022237423 */ /* 0x000fe20000010023 */
[----:B------:R-:W-:-:S03]  /*4850*/  FMUL.FTZ R34, R3, R20 ;  /* 0x0000001403227220 */ /* 0x000fc60000410000 */
[----:B------:R-:W-:Y:S01]  /*4860*/  FMUL.FTZ R20, R33, R35 ;  /* 0x0000002321147220 */ /* 0x000fe20000410000 */
[----:B------:R-:W-:-:S04]  /*4870*/  FFMA.FTZ R33, R30, R34, R26 ;  /* 0x000000221e217223 */ /* 0x000fc8000001001a */
[----:B------:R-:W-:-:S06]  /*4880*/  FMUL.FTZ R35, R33, -1.4426950216293334961 ;  /* 0xbfb8aa3b21237820 */ /* 0x000fcc0000410000 */
[----:B------:R-:W0:Y:S02]  /*4890*/  MUFU.EX2 R35, R35 ;  /* 0x0000002300237308 */ /* 0x000e240000000800 */
[----:B0-----:R-:W-:-:S06]  /*48a0*/  FADD.FTZ R35, R35, 1 ;  /* 0x3f80000023237421 */ /* 0x001fcc0000010000 */
[----:B------:R-:W0:Y:S01]  /*48b0*/  MUFU.RCP R35, R35 ;  /* 0x0000002300237308 */ /* 0x000e220000001000 */
[----:B------:R-:W-:Y:S01]  /*48c0*/  FMUL.FTZ R19, R19, R20 ;  /* 0x0000001413137220 */ /* 0x000fe20000410000 */
[----:B------:R-:W-:-:S04]  /*48d0*/  FADD.FTZ R20, -R24, R21 ;  /* 0x0000001518147221 */ /* 0x000fc80000010100 */
[----:B------:R-:W-:Y:S01]  /*48e0*/  FMUL.FTZ R20, R3, R20 ;  /* 0x0000001403147220 */ /* 0x000fe20000410000 */
[----:B0-----:R-:W-:-:S04]  /*48f0*/  FADD.FTZ R21, -R35, 1 ;  /* 0x3f80000023157421 */ /* 0x001fc80000010100 */
[----:B------:R-:W-:-:S04]  /*4900*/  FFMA.FTZ R21, R33, R21, 1 ;  /* 0x3f80000021157423 */ /* 0x000fc80000010015 */
[----:B------:R-:W-:Y:S01]  /*4910*/  FMUL.FTZ R35, R35, R21 ;  /* 0x0000001523237220 */ /* 0x000fe20000410000 */
[----:B------:R-:W-:-:S04]  /*4920*/  FFMA.FTZ R21, R31, R20, R23 ;  /* 0x000000141f157223 */ /* 0x000fc80000010017 */
[----:B------:R-:W-:-:S06]  /*4930*/  FMUL.FTZ R33, R21, -1.4426950216293334961 ;  /* 0xbfb8aa3b15217820 */ /* 0x000fcc0000410000 */
[----:B------:R-:W0:Y:S02]  /*4940*/  MUFU.EX2 R33, R33 ;  /* 0x0000002100217308 */ /* 0x000e240000000800 */
[----:B0-----:R-:W-:-:S06]  /*4950*/  FADD.FTZ R33, R33, 1 ;  /* 0x3f80000021217421 */ /* 0x001fcc0000010000 */
[----:B------:R-:W0:Y:S01]  /*4960*/  MUFU.RCP R33, R33 ;  /* 0x0000002100217308 */ /* 0x000e220000001000 */
[----:B------:R-:W-:Y:S01]  /*4970*/  FMUL.FTZ R16, R16, R35 ;  /* 0x0000002310107220 */ /* 0x000fe20000410000 */
[----:B------:R-:W-:Y:S01]  /*4980*/  FMUL.FTZ R14, R3, R14 ;  /* 0x0000000e030e7220 */ /* 0x000fe20000410000 */
[----:B0-----:R-:W-:-:S04]  /*4990*/  FADD.FTZ R35, -R33, 1 ;  /* 0x3f80000021237421 */ /* 0x001fc80000010100 */
[----:B------:R-:W-:Y:S01]  /*49a0*/  FFMA.FTZ R35, R21, R35, 1 ;  /* 0x3f80000015237423 */ /* 0x000fe20000010023 */
[----:B------:R-:W-:-:S03]  /*49b0*/  FFMA.FTZ R21, R30, R14, R26 ;  /* 0x0000000e1e157223 */ /* 0x000fc6000001001a */
[----:B------:R-:W-:Y:S01]  /*49c0*/  FMUL.FTZ R33, R33, R35 ;  /* 0x0000002321217220 */ /* 0x000fe20000410000 */
[----:B------:R-:W-:-:S06]  /*49d0*/  FMUL.FTZ R35, R21, -1.4426950216293334961 ;  /* 0xbfb8aa3b15237820 */ /* 0x000fcc0000410000 */
[----:B------:R-:W0:Y:S02]  /*49e0*/  MUFU.EX2 R35, R35 ;  /* 0x0000002300237308 */ /* 0x000e240000000800 */
[----:B0-----:R-:W-:-:S06]  /*49f0*/  FADD.FTZ R35, R35, 1 ;  /* 0x3f80000023237421 */ /* 0x001fcc0000010000 */
[----:B------:R-:W0:Y:S01]  /*4a00*/  MUFU.RCP R35, R35 ;  /* 0x0000002300237308 */ /* 0x000e220000001000 */
[----:B------:R-:W-:Y:S01]  /*4a10*/  FMUL.FTZ R17, R17, R33 ;  /* 0x0000002111117220 */ /* 0x000fe20000410000 */
[----:B------:R-:W-:Y:S01]  /*4a20*/  FMUL.FTZ R15, R3, R15 ;  /* 0x0000000f030f7220 */ /* 0x000fe20000410000 */
[----:B0-----:R-:W-:-:S04]  /*4a30*/  FADD.FTZ R33, -R35, 1 ;  /* 0x3f80000023217421 */ /* 0x001fc80000010100 */
[----:B------:R-:W-:-:S04]  /*4a40*/  FFMA.FTZ R33, R21, R33, 1 ;  /* 0x3f80000015217423 */ /* 0x000fc80000010021 */
[----:B------:R-:W-:Y:S01]  /*4a50*/  FMUL.FTZ R35, R35, R33 ;  /* 0x0000002123237220 */ /* 0x000fe20000410000 */
[----:B------:R-:W-:-:S04]  /*4a60*/  FFMA.FTZ R33, R31, R15, R23 ;  /* 0x0000000f1f217223 */ /* 0x000fc80000010017 */
[----:B------:R-:W-:-:S06]  /*4a70*/  FMUL.FTZ R21, R33, -1.4426950216293334961 ;  /* 0xbfb8aa3b21157820 */ /* 0x000fcc0000410000 */
[----:B------:R-:W0:Y:S01]  /*4a80*/  MUFU.EX2 R21, R21 ;  /* 0x0000001500157308 */ /* 0x000e220000000800 */
[----:B------:R-:W-:Y:S01]  /*4a90*/  FMUL.FTZ R9, R3, R9 ;  /* 0x0000000903097220 */ /* 0x000fe20000410000 */
[----:B0-----:R-:W-:-:S06]  /*4aa0*/  FADD.FTZ R21, R21, 1 ;  /* 0x3f80000015157421 */ /* 0x001fcc0000010000 */
[----:B------:R-:W0:Y:S01]  /*4ab0*/  MUFU.RCP R21, R21 ;  /* 0x0000001500157308 */ /* 0x000e220000001000 */
[----:B------:R-:W-:Y:S01]  /*4ac0*/  FFMA.FTZ R26, R30, R9, R26 ;  /* 0x000000091e1a7223 */ /* 0x000fe2000001001a */
[----:B------:R-:W-:Y:S01]  /*4ad0*/  FMUL.FTZ R18, R3, R18 ;  /* 0x0000001203127220 */ /* 0x000fe20000410000 */
[----:B------:R-:W-:Y:S02]  /*4ae0*/  FMUL.FTZ R12, R12, R35 ;  /* 0x000000230c0c7220 */ /* 0x000fe40000410000 */
[----:B------:R-:W-:Y:S01]  /*4af0*/  FMUL.FTZ R35, R26, -1.4426950216293334961 ;  /* 0xbfb8aa3b1a237820 */ /* 0x000fe20000410000 */
[----:B------:R-:W-:-:S05]  /*4b00*/  FFMA.FTZ R23, R31, R18, R23 ;  /* 0x000000121f177223 */ /* 0x000fca0000010017 */
[----:B------:R-:W1:Y:S01]  /*4b10*/  MUFU.EX2 R35, R35 ;  /* 0x0000002300237308 */ /* 0x000e620000000800 */
[----:B0-----:R-:W-:-:S04]  /*4b20*/  FADD.FTZ R24, -R21, 1 ;  /* 0x3f80000015187421 */ /* 0x001fc80000010100 */
[----:B------:R-:W-:Y:S01]  /*4b30*/  FFMA.FTZ R33, R33, R24, 1 ;  /* 0x3f80000021217423 */ /* 0x000fe20000010018 */
[----:B------:R-:W-:-:S06]  /*4b40*/  FMUL.FTZ R24, R23, -1.4426950216293334961 ;  /* 0xbfb8aa3b17187820 */ /* 0x000fcc0000410000 */
[----:B------:R-:W0:Y:S01]  /*4b50*/  MUFU.EX2 R24, R24 ;  /* 0x0000001800187308 */ /* 0x000e220000000800 */
[----:B-1----:R-:W-:-:S07]  /*4b60*/  FADD.FTZ R35, R35, 1 ;  /* 0x3f80000023237421 */ /* 0x002fce0000010000 */
[----:B------:R-:W1:Y:S01]  /*4b70*/  MUFU.RCP R35, R35 ;  /* 0x0000002300237308 */ /* 0x000e620000001000 */
[----:B0-----:R-:W-:-:S07]  /*4b80*/  FADD.FTZ R24, R24, 1 ;  /* 0x3f80000018187421 */ /* 0x001fce0000010000 */
[----:B------:R-:W0:Y:S01]  /*4b90*/  MUFU.RCP R24, R24 ;  /* 0x0000001800187308 */ /* 0x000e220000001000 */
[----:B------:R-:W-:Y:S01]  /*4ba0*/  FMUL.FTZ R33, R21, R33 ;  /* 0x0000002115217220 */ /* 0x000fe20000410000 */
[----:B-1----:R-:W-:-:S04]  /*4bb0*/  FADD.FTZ R21, -R35, 1 ;  /* 0x3f80000023157421 */ /* 0x002fc80000010100 */
[----:B------:R-:W-:Y:S01]  /*4bc0*/  FFMA.FTZ R21, R26, R21, 1 ;  /* 0x3f8000001a157423 */ /* 0x000fe20000010015 */
[----:B0-----:R-:W-:-:S04]  /*4bd0*/  FADD.FTZ R26, -R24, 1 ;  /* 0x3f800000181a7421 */ /* 0x001fc80000010100 */
[----:B------:R-:W-:Y:S02]  /*4be0*/  FFMA.FTZ R26, R23, R26, 1 ;  /* 0x3f800000171a7423 */ /* 0x000fe4000001001a */
[----:B------:R-:W3:Y:S01]  /*4bf0*/  LDL.LU R23, [R1] ;  /* 0x0000000001177983 */ /* 0x000ee20000300800 */
[----:B------:R-:W-:Y:S01]  /*4c00*/  SHF.L.U32 R22, R22, 0x10, RZ ;  /* 0x0000001016167819 */ /* 0x000fe200000006ff */
[----:B------:R-:W-:Y:S01]  /*4c10*/  FMUL.FTZ R21, R35, R21 ;  /* 0x0000001523157220 */ /* 0x000fe20000410000 */
[----:B------:R-:W-:Y:S01]  /*4c20*/  FMUL.FTZ R26, R24, R26 ;  /* 0x0000001a181a7220 */ /* 0x000fe20000410000 */
[----:B------:R-:W-:Y:S01]  /*4c30*/  SHF.L.U32 R25, R25, 0x10, RZ ;  /* 0x0000001019197819 */ /* 0x000fe200000006ff */
[----:B------:R-:W4:Y:S01]  /*4c40*/  LDL.LU R37, [R1+0x64] ;  /* 0x0000640001257983 */ /* 0x000f220000300800 */
[----:B------:R-:W-:Y:S01]  /*4c50*/  FMUL.FTZ R21, R22, R21 ;  /* 0x0000001516157220 */ /* 0x000fe20000410000 */
[----:B------:R-:W-:Y:S02]  /*4c60*/  FMUL.FTZ R13, R13, R33 ;  /* 0x000000210d0d7220 */ /* 0x000fe40000410000 */
[----:B------:R-:W-:Y:S01]  /*4c70*/  FMUL.FTZ R25, R25, R26 ;  /* 0x0000001a19197220 */ /* 0x000fe20000410000 */
[----:B--2---:R-:W-:-:S02]  /*4c80*/  FFMA.FTZ R22, R0, R36, -R10 ;  /* 0x0000002400167223 */ /* 0x004fc4000001080a */
[----:B------:R-:W2:Y:S01]  /*4c90*/  LDL.LU R36, [R1+0x60] ;  /* 0x0000600001247983 */ /* 0x000ea20000300800 */
[----:B------:R-:W-:-:S03]  /*4ca0*/  FFMA.FTZ R16, R30, R16, -R10 ;  /* 0x000000101e107223 */ /* 0x000fc6000001080a */
[----:B------:R-:W5:Y:S01]  /*4cb0*/  LDL.LU R35, [R1+0x54] ;  /* 0x0000540001237983 */ /* 0x000f620000300800 */
[C-C-:B------:R-:W-:Y:S01]  /*4cc0*/  FFMA.FTZ R12, R30.reuse, R12, -R10.reuse ;  /* 0x0000000c1e0c7223 */ /* 0x140fe2000001080a */
[--C-:B------:R-:W-:Y:S02]  /*4cd0*/  FFMA.FTZ R21, R30, R21, -R10.reuse ;  /* 0x000000151e157223 */ /* 0x100fe4000001080a */
[----:B------:R-:W4:Y:S01]  /*4ce0*/  LDL.LU R33, [R1+0x44] ;  /* 0x0000440001217983 */ /* 0x000f220000300800 */
[----:B------:R-:W-:-:S03]  /*4cf0*/  FFMA.FTZ R32, R0, R32, -R10 ;  /* 0x0000002000207223 */ /* 0x000fc6000001080a */
[----:B------:R-:W2:Y:S01]  /*4d00*/  LDL.LU R26, [R1+0x18] ;  /* 0x00001800011a7983 */ /* 0x000ea20000300800 */
[----:B------:R-:W-:-:S03]  /*4d10*/  FFMA.FTZ R0, R0, R6, -R10 ;  /* 0x0000000600007223 */ /* 0x000fc6000001080a */
[----:B------:R-:W5:Y:S04]  /*4d20*/  LDL.LU R24, [R1+0x10] ;  /* 0x0000100001187983 */ /* 0x000f680000300800 */
[----:B------:R-:W4:Y:S01]  /*4d30*/  LDL.LU R30, [R1+0x80] ;  /* 0x00008000011e7983 */ /* 0x000f220000300800 */
[----:B---3--:R-:W-:-:S03]  /*4d40*/  FFMA.FTZ R6, R4, R23, -R10 ;  /* 0x0000001704067223 */ /* 0x008fc6000001080a */
[----:B------:R-:W3:Y:S01]  /*4d50*/  LDL.LU R23, [R1+0x94] ;  /* 0x0000940001177983 */ /* 0x000ee20000300800 */
[C-C-:B------:R-:W-:Y:S01]  /*4d60*/  FFMA.FTZ R5, R4.reuse, R5, -R10.reuse ;  /* 0x0000000504057223 */ /* 0x140fe2000001080a */
[--C-:B------:R-:W-:Y:S01]  /*4d70*/  FFMA.FTZ R4, R4, R7, -R10.reuse ;  /* 0x0000000704047223 */ /* 0x100fe2000001080a */
[----:B------:R-:W-:Y:S01]  /*4d80*/  FFMA.FTZ R21, -R11, R9, R21 ;  /* 0x000000090b157223 */ /* 0x000fe20000010115 */
[C-C-:B------:R-:W-:Y:S01]  /*4d90*/  FFMA.FTZ R17, R31.reuse, R17, -R10.reuse ;  /* 0x000000111f117223 */ /* 0x140fe2000001080a */
[C-C-:B------:R-:W-:Y:S01]  /*4da0*/  FFMA.FTZ R25, R31.reuse, R25, -R10.reuse ;  /* 0x000000191f197223 */ /* 0x140fe2000001080a */
[----:B------:R-:W-:Y:S02]  /*4db0*/  FFMA.FTZ R13, R31, R13, -R10 ;  /* 0x0000000d1f0d7223 */ /* 0x000fe4000001080a */
[C---:B------:R-:W-:Y:S01]  /*4dc0*/  FFMA.FTZ R17, -R11.reuse, R20, R17 ;  /* 0x000000140b117223 */ /* 0x040fe20000010111 */
[----:B------:R-:W-:Y:S01]  /*4dd0*/  FFMA.FTZ R25, -R11, R18, R25 ;  /* 0x000000120b197223 */ /* 0x000fe20000010119 */
[----:B--2---:R-:W-:-:S02]  /*4de0*/  FFMA.FTZ R0, R26, -R11, R0 ;  /* 0x8000000b1a007223 */ /* 0x004fc40000010000 */
[----:B------:R-:W2:Y:S01]  /*4df0*/  LDL.LU R26, [R1+0x8c] ;  /* 0x00008c00011a7983 */ /* 0x000ea20000300800 */
[-C--:B-----5:R-:W-:Y:S01]  /*4e00*/  FFMA.FTZ R9, R24, -R11.reuse, R4 ;  /* 0x8000000b18097223 */ /* 0x0a0fe20000010004 */
[----:B----4-:R-:W-:Y:S02]  /*4e10*/  FFMA.FTZ R7, R33, -R11, R5 ;  /* 0x8000000b21077223 */ /* 0x010fe40000010005 */
[----:B------:R-:W4:Y:S01]  /*4e20*/  LDL.LU R24, [R1+0x90] ;  /* 0x0000900001187983 */ /* 0x000f220000300800 */
[----:B------:R-:W-:Y:S01]  /*4e30*/  IADD3 R4, P1, R30, UR18, RZ ;  /* 0x000000121e047c10 */ /* 0x000fe2000ff3e0ff */
[----:B------:R-:W-:-:S03]  /*4e40*/  FFMA.FTZ R13, -R11, R15, R13 ;  /* 0x0000000f0b0d7223 */ /* 0x000fc6000001010d */
[----:B---3--:R-:W-:Y:S02]  /*4e50*/  IADD3.X R5, R23, UR19, RZ, P1, !PT ;  /* 0x0000001317057c10 */ /* 0x008fe40008ffe4ff */
[----:B------:R-:W3:Y:S04]  /*4e60*/  LDL.LU R23, [R1+0x84] ;  /* 0x0000840001177983 */ /* 0x000ee80000300800 */
[----:B------:R-:W5:Y:S04]  /*4e70*/  LDL.LU R20, [R1+0x88] ;  /* 0x0000880001147983 */ /* 0x000f680000300800 */
[----:B------:R-:W5:Y:S04]  /*4e80*/  LDL.LU R18, [R1+0x7c] ;  /* 0x00007c0001127983 */ /* 0x000f680000300800 */
[----:B------:R-:W5:Y:S01]  /*4e90*/  LDL.LU R15, [R1+0x78] ;  /* 0x00007800010f7983 */ /* 0x000f620000300800 */
[----:B------:R-:W-:Y:S01]  /*4ea0*/  FFMA.FTZ R19, R31, R19, -R10 ;  /* 0x000000131f137223 */ /* 0x000fe2000001080a */
[C---:B------:R-:W-:Y:S01]  /*4eb0*/  FMUL.FTZ R8, R3.reuse, R8 ;  /* 0x0000000803087220 */ /* 0x040fe20000410000 */
[----:B------:R-:W-:-:S02]  /*4ec0*/  FMUL.FTZ R27, R3, R27 ;  /* 0x0000001b031b7220 */ /* 0x000fc40000410000 */
[----:B------:R-:W-:Y:S01]  /*4ed0*/  FFMA.FTZ R19, -R11, R28, R19 ;  /* 0x0000001c0b137223 */ /* 0x000fe20000010113 */
[-C--:B------:R-:W-:Y:S01]  /*4ee0*/  FFMA.FTZ R6, R36, -R11.reuse, R6 ;  /* 0x8000000b24067223 */ /* 0x080fe20000010006 */
[----:B------:R-:W-:Y:S01]  /*4ef0*/  FFMA.FTZ R22, R37, -R11, R22 ;  /* 0x8000000b25167223 */ /* 0x000fe20000010016 */
[----:B------:R-:W-:Y:S01]  /*4f00*/  F2FP.BF16.F32.PACK_AB R8, R27, R8 ;  /* 0x000000081b08723e */ /* 0x000fe200000010ff */
[----:B------:R-:W-:Y:S01]  /*4f10*/  FFMA.FTZ R16, -R11, R34, R16 ;  /* 0x000000220b107223 */ /* 0x000fe20000010110 */
[C---:B------:R-:W-:Y:S01]  /*4f20*/  FMUL.FTZ R29, R3.reuse, R29 ;  /* 0x0000001d031d7220 */ /* 0x040fe20000410000 */
[C---:B------:R-:W-:Y:S01]  /*4f30*/  FMUL.FTZ R19, R3.reuse, R19 ;  /* 0x0000001303137220 */ /* 0x040fe20000410000 */
[----:B------:R-:W-:Y:S01]  /*4f40*/  FMUL.FTZ R10, R3, R6 ;  /* 0x00000006030a7220 */ /* 0x000fe20000410000 */
[----:B------:R-:W-:Y:S01]  /*4f50*/  PRMT R6, R8, 0x7632, R6 ;  /* 0x0000763208067816 */ /* 0x000fe20000000006 */
[----:B------:R-:W-:Y:S01]  /*4f60*/  FFMA.FTZ R32, R35, -R11, R32 ;  /* 0x8000000b23207223 */ /* 0x000fe20000010020 */
[----:B------:R-:W-:Y:S01]  /*4f70*/  FFMA.FTZ R12, -R11, R14, R12 ;  /* 0x0000000e0b0c7223 */ /* 0x000fe2000001010c */
        /* <DEDUP_REMOVED lines=18> */
[----:B--2---:R-:W-:Y:S01]  /*50a0*/  IADD3 R6, P1, R26, UR18, RZ ;  /* 0x000000121a067c10 */ /* 0x004fe2000ff3e0ff */
[----:B------:R-:W-:Y:S01]  /*50b0*/  STG.E.U16 desc[UR14][R4.64+0x4], R19 ;  /* 0x0000041304007986 */ /* 0x000fe2000c10150e */
[----:B------:R-:W-:Y:S02]  /*50c0*/  F2FP.BF16.F32.PACK_AB R12, R12, R32 ;  /* 0x000000200c0c723e */ /* 0x000fe400000010ff */
[----:B----4-:R-:W-:Y:S01]  /*50d0*/  IADD3.X R7, R24, UR19, RZ, P1, !PT ;  /* 0x0000001318077c10 */ /* 0x010fe20008ffe4ff */
[----:B------:R1:W-:Y:S01]  /*50e0*/  STG.E.U16 desc[UR14][R4.64+0x6], R3 ;  /* 0x0000060304007986 */ /* 0x0003e2000c10150e */
[----:B0-----:R-:W-:-:S02]  /*50f0*/  PRMT R8, R10, 0x7632, R8 ;  /* 0x000076320a087816 */ /* 0x001fc40000000008 */
[----:B------:R-:W-:Y:S01]  /*5100*/  F2FP.BF16.F32.PACK_AB R11, R13, R11 ;  /* 0x0000000b0d0b723e */ /* 0x000fe200000010ff */
[----:B------:R-:W-:Y:S01]  /*5110*/  STG.E.U16 desc[UR14][R6.64], R16 ;  /* 0x0000001006007986 */ /* 0x000fe2000c10150e */
[----:B------:R-:W-:-:S03]  /*5120*/  F2FP.BF16.F32.PACK_AB R0, R21, R0 ;  /* 0x000000001500723e */ /* 0x000fc600000010ff */
[----:B------:R-:W-:Y:S01]  /*5130*/  STG.E.U16 desc[UR14][R6.64+0x2], R14 ;  /* 0x0000020e06007986 */ /* 0x000fe2000c10150e */
[----:B------:R-:W-:-:S03]  /*5140*/  F2FP.BF16.F32.PACK_AB R9, R25, R9 ;  /* 0x000000091909723e */ /* 0x000fc600000010ff */
[----:B------:R-:W-:Y:S01]  /*5150*/  STG.E.U16 desc[UR14][R6.64+0x4], R10 ;  /* 0x0000040a06007986 */ /* 0x000fe2000c10150e */
[----:B-1----:R-:W-:-:S03]  /*5160*/  PRMT R3, R12, 0x7632, R3 ;  /* 0x000076320c037816 */ /* 0x002fc60000000003 */
[----:B------:R0:W-:Y:S02]  /*5170*/  STG.E.U16 desc[UR14][R6.64+0x6], R8 ;  /* 0x0000060806007986 */ /* 0x0001e4000c10150e */
[----:B0-----:R-:W-:Y:S02]  /*5180*/  PRMT R7, R11, 0x7632, R7 ;  /* 0x000076320b077816 */ /* 0x001fe40000000007 */
[----:B------:R-:W-:Y:S01]  /*5190*/  PRMT R8, R9, 0x7632, R8 ;  /* 0x0000763209087816 */ /* 0x000fe20000000008 */
[----:B------:R-:W-:Y:S01]  /*51a0*/  ULOP3.LUT UR4, UR4, 0x1, URZ, 0x3c, !UPT ;  /* 0x0000000104047892 */ /* 0x000fe2000f8e3c3f */
[----:B------:R-:W-:Y:S01]  /*51b0*/  UMOV UR5, UR9 ;  /* 0x0000000900057c82 */ /* 0x000fe20008000000 */
[----:B------:R-:W-:Y:S01]  /*51c0*/  UMOV UR10, UR8 ;  /* 0x00000008000a7c82 */ /* 0x000fe20008000000 */
[----:B---3--:R-:W-:-:S04]  /*51d0*/  IADD3 R4, P1, R23, UR18, RZ ;  /* 0x0000001217047c10 */ /* 0x008fc8000ff3e0ff */
[----:B-----5:R-:W-:Y:S02]  /*51e0*/  IADD3.X R5, R20, UR19, RZ, P1, !PT ;  /* 0x0000001314057c10 */ /* 0x020fe40008ffe4ff */
[----:B------:R-:W-:-:S03]  /*51f0*/  IADD3 R6, P1, R18, UR18, RZ ;  /* 0x0000001212067c10 */ /* 0x000fc6000ff3e0ff */
[----:B------:R-:W-:Y:S04]  /*5200*/  STG.E.U16 desc[UR14][R4.64], R12 ;  /* 0x0000000c04007986 */ /* 0x000fe8000c10150e */
[----:B------:R-:W-:Y:S04]  /*5210*/  STG.E.U16 desc[UR14][R4.64+0x2], R3 ;  /* 0x0000020304007986 */ /* 0x000fe8000c10150e */
[----:B------:R-:W-:Y:S04]  /*5220*/  STG.E.U16 desc[UR14][R4.64+0x4], R11 ;  /* 0x0000040b04007986 */ /* 0x000fe8000c10150e */
[----:B------:R0:W-:Y:S02]  /*5230*/  STG.E.U16 desc[UR14][R4.64+0x6], R7 ;  /* 0x0000060704007986 */ /* 0x0001e4000c10150e */
[----:B0-----:R-:W-:-:S02]  /*5240*/  IADD3.X R7, R15, UR19, RZ, P1, !PT ;  /* 0x000000130f077c10 */ /* 0x001fc40008ffe4ff */
[----:B------:R-:W-:-:S03]  /*5250*/  PRMT R5, R0, 0x7632, R5 ;  /* 0x0000763200057816 */ /* 0x000fc60000000005 */
[----:B------:R2:W-:Y:S04]  /*5260*/  STG.E.U16 desc[UR14][R6.64], R0 ;  /* 0x0000000006007986 */ /* 0x0005e8000c10150e */
[----:B------:R2:W-:Y:S04]  /*5270*/  STG.E.U16 desc[UR14][R6.64+0x2], R5 ;  /* 0x0000020506007986 */ /* 0x0005e8000c10150e */
[----:B------:R2:W-:Y:S04]  /*5280*/  STG.E.U16 desc[UR14][R6.64+0x4], R9 ;  /* 0x0000040906007986 */ /* 0x0005e8000c10150e */
[----:B------:R2:W-:Y:S01]  /*5290*/  STG.E.U16 desc[UR14][R6.64+0x6], R8 ;  /* 0x0000060806007986 */ /* 0x0005e2000c10150e */
[----:B------:R-:W-:Y:S05]  /*52a0*/  @!P0 BRA `(.L_x_1286) ;  /* 0xffffffb000ac8947 */ /* 0x000fea000383ffff */
.L_x_1274:
        /* <DEDUP_REMOVED lines=21> */
[----:B------:R-:W-:-:S02]  /*5400*/  SHF.L.U64.HI R13, R13, 0x5, R0 ;  /* 0x000000050d0d7819 */ /* 0x000fc40000010200 */
[----:B------:R-:W-:Y:S02]  /*5410*/  MOV R0, 0xffffffff ;  /* 0xffffffff00007802 */ /* 0x000fe40000000f00 */
[----:B------:R-:W-:Y:S02]  /*5420*/  IADD3 R11, P0, P1, -R26, -0x21, -R36 ;  /* 0xffffffdf1a0b7810 */ /* 0x000fe4000791e924 */
[----:B------:R-:W-:Y:S02]  /*5430*/  SHF.R.U32.HI R2, RZ, 0x4, R37 ;  /* 0x00000004ff027819 */ /* 0x000fe40000011625 */
[----:B------:R-:W-:Y:S02]  /*5440*/  IADD3.X R15, ~R13, -0x1, R0, P0, P1 ;  /* 0xffffffff0d0f7810 */ /* 0x000fe400007e2500 */
[----:B------:R-:W-:Y:S02]  /*5450*/  VIADDMNMX.U32 R3, R2, R3, 0x20, !PT ;  /* 0x0000002002037446 */ /* 0x000fe40007800003 */
[----:B------:R-:W-:Y:S01]  /*5460*/  LOP3.LUT R0, RZ, R2, RZ, 0x33, !PT ;  /* 0x00000002ff007212 */ /* 0x000fe200078e33ff */
[----:B------:R-:W-:Y:S01]  /*5470*/  IMAD.WIDE.U32 R6, R15, -0x77777777, RZ ;  /* 0x888888890f067825 */ /* 0x000fe200078e00ff */
[----:B------:R-:W-:-:S02]  /*5480*/  IADD3 R35, P2, R36, 0x2d, RZ ;  /* 0x0000002d24237810 */ /* 0x000fc40007f5e0ff */
[----:B------:R-:W-:Y:S02]  /*5490*/  IADD3 R3, R3, R0, RZ ;  /* 0x0000000003037210 */ /* 0x000fe40007ffe0ff */
        /* <DEDUP_REMOVED lines=13> */
[----:B------:R-:W-:Y:S02]  /*5570*/  SEL R7, R5, RZ, P0 ;  /* 0x000000ff05077207 */ /* 0x000fe40000000000 */
[----:B------:R-:W-:-:S02]  /*5580*/  IADD3 R28, P0, R36, 0xf, RZ ;  /* 0x0000000f241c7810 */ /* 0x000fc40007f1e0ff */
[----:B------:R-:W-:Y:S02]  /*5590*/  IADD3 R30, P1, R36, 0x1e, RZ ;  /* 0x0000001e241e7810 */ /* 0x000fe40007f3e0ff */
[----:B------:R-:W-:Y:S01]  /*55a0*/  IADD3 R9, R9, 0x1, RZ ;  /* 0x0000000109097810 */ /* 0x000fe20007ffe0ff */
[----:B------:R-:W-:Y:S01]  /*55b0*/  IMAD.X R27, RZ, RZ, RZ, P0 ;  /* 0x000000ffff1b7224 */ /* 0x000fe200000e06ff */
[----:B------:R-:W-:Y:S02]  /*55c0*/  SHF.L.U64.HI R6, R10, 0x5, R7 ;  /* 0x000000050a067819 */ /* 0x000fe40000010207 */
[----:B------:R-:W-:Y:S02]  /*55d0*/  MOV R4, UR7 ;  /* 0x0000000700047c02 */ /* 0x000fe40008000f00 */
[----:B------:R-:W-:Y:S02]  /*55e0*/  LOP3.LUT R5, R37, 0xf, RZ, 0xc0, !PT ;  /* 0x0000000f25057812 */ /* 0x000fe400078ec0ff */
[----:B------:R-:W-:-:S02]  /*55f0*/  IADD3.X R29, RZ, RZ, RZ, P1, !PT ;  /* 0x000000ffff1d7210 */ /* 0x000fc40000ffe4ff */
[----:B------:R-:W-:Y:S02]  /*5600*/  SHF.L.U32 R7, R10, 0x5, RZ ;  /* 0x000000050a077819 */ /* 0x000fe400000006ff */
[----:B------:R-:W-:Y:S02]  /*5610*/  LOP3.LUT R8, R0, 0x3, RZ, 0xc0, !PT ;  /* 0x0000000300087812 */ /* 0x000fe400078ec0ff */
[----:B------:R-:W-:-:S07]  /*5620*/  LOP3.LUT R9, R9, 0x3, RZ, 0xc0, !PT ;  /* 0x0000000309097812 */ /* 0x000fce00078ec0ff */
.L_x_1303:
        /* <DEDUP_REMOVED lines=9> */
[----:B------:R-:W-:Y:S01]  /*56c0*/  ISETP.NE.AND.EX P1, PT, RZ, RZ, PT, P1 ;  /* 0x000000ffff00720c */ /* 0x000fe20003f25310 */
[----:B------:R-:W-:Y:S01]  /*56d0*/  HFMA2.MMA R12, -RZ, RZ, 0, 0 ;  /* 0x00000000ff0c7435 */ /* 0x000fe200000001ff */
[----:B------:R-:W-:Y:S02]  /*56e0*/  LOP3.LUT R11, R37, 0x1f, RZ, 0xc0, !PT ;  /* 0x0000001f250b7812 */ /* 0x000fe400078ec0ff */
[----:B------:R-:W-:Y:S02]  /*56f0*/  CS2R R24, SRZ ;  /* 0x0000000000187805 */ /* 0x000fe4000001ff00 */
        /* <DEDUP_REMOVED lines=31> */
.L_x_1290:
[----:B------:R-:W-:Y:S05]  /*58f0*/  BSYNC B1 ;  /* 0x0000000000017941 */ /* 0x000fea0003800000 */
.L_x_1289:
        /* <DEDUP_REMOVED lines=21> */
.L_x_1293:
        /* <DEDUP_REMOVED lines=55> */
.L_x_1292:
[----:B------:R-:W-:Y:S05]  /*5dc0*/  BSYNC B1 ;  /* 0x0000000000017941 */ /* 0x000fea0003800000 */
.L_x_1291:
        /* <DEDUP_REMOVED lines=27> */
[----:B------:R-:W-:Y:S02]  /*5f80*/  IADD3.X R19, RZ, R19, RZ, P1, !PT ;  /* 0x00000013ff137210 */ /* 0x000fe40000ffe4ff */
[----:B------:R-:W-:Y:S01]  /*5f90*/  IADD3.X R12, RZ, R12, RZ, P2, !PT ;  /* 0x0000000cff0c7210 */ /* 0x000fe200017fe4ff */
[----:B--2---:R-:W-:Y:S01]  /*5fa0*/  FADD.FTZ R33, R33, R14 ;  /* 0x0000000e21217221 */ /* 0x004fe20000010000 */
[----:B------:R-:W-:-:S03]  /*5fb0*/  FADD.FTZ R24, R24, R15 ;  /* 0x0000000f18187221 */ /* 0x000fc60000010000 */
[----:B---3--:R-:W-:Y:S01]  /*5fc0*/  FADD.FTZ R33, R33, R10 ;  /* 0x0000000a21217221 */ /* 0x008fe20000010000 */
[----:B------:R-:W-:-:S03]  /*5fd0*/  FADD.FTZ R10, R24, R11 ;  /* 0x0000000b180a7221 */ /* 0x000fc60000010000 */
[----:B----4-:R-:W-:Y:S01]  /*5fe0*/  FADD.FTZ R24, R33, R22 ;  /* 0x0000001621187221 */ /* 0x010fe20000010000 */
[----:B------:R-:W-:-:S07]  /*5ff0*/  FADD.FTZ R25, R10, R23 ;  /* 0x000000170a197221 */ /* 0x000fce0000010000 */
.L_x_1295:
[----:B------:R-:W-:Y:S05]  /*6000*/  BSYNC B1 ;  /* 0x0000000000017941 */ /* 0x000fea0003800000 */
.L_x_1294:
        /* <DEDUP_REMOVED lines=15> */
.L_x_1288:
[----:B------:R-:W-:Y:S05]  /*6100*/  BSYNC B0 ;  /* 0x0000000000007941 */ /* 0x000fea0003800000 */
.L_x_1287:
[----:B------:R-:W0:Y:S01]  /*6110*/  S2UR UR5, SR_CgaCtaId ;  /* 0x00000000000579c3 */ /* 0x000e220000008800 */
[----:B------:R-:W-:Y:S01]  /*6120*/  UMOV UR4, 0x400 ;  /* 0x0000040000047882 */ /* 0x000fe20000000000 */
[----:B------:R-:W-:Y:S02]  /*6130*/  SHF.L.U32 R0, R36, 0x1, RZ ;  /* 0x0000000124007819 */ /* 0x000fe400000006ff */
[----:B------:R-:W-:Y:S02]  /*6140*/  ISETP.GT.U32.AND P0, PT, R37, 0x1ff, PT ;  /* 0x000001ff2500780c */ /* 0x000fe40003f04070 */
        /* <DEDUP_REMOVED lines=13> */
[----:B0-----:R-:W-:Y:S01]  /*6220*/  HFMA2.MMA R0, -RZ, RZ, 0, 0 ;  /* 0x00000000ff007435 */ /* 0x001fe200000001ff */
[----:B------:R-:W-:-:S11]  /*6230*/  UMOV UR5, 0xffff ;  /* 0x0000ffff00057882 */ /* 0x000fd60000000000 */
[----:B------:R-:W-:Y:S02]  /*6240*/  @P0 SHF.R.U32.HI R2, RZ, 0x4, R37 ;  /* 0x00000004ff020819 */ /* 0x000fe40000011625 */
[C---:B------:R-:W-:Y:S02]  /*6250*/  @P0 SHF.L.U32 R11, R5.reuse, 0x1, RZ ;  /* 0x00000001050b0819 */ /* 0x040fe400000006ff */
[----:B------:R-:W-:Y:S02]  /*6260*/  @P0 LEA R10, R5, UR4, 0x7 ;  /* 0x00000004050a0c11 */ /* 0x000fe4000f8e38ff */
[----:B------:R-:W-:-:S04]  /*6270*/  @P0 LOP3.LUT R11, R2, R11, RZ, 0x3c, !PT ;  /* 0x0000000b020b0212 */ /* 0x000fc800078e3cff */
[----:B------:R-:W-:Y:S02]  /*6280*/  @P0 LEA R11, R11, R10, 0x2 ;  /* 0x0000000a0b0b0211 */ /* 0x000fe400078e10ff */
[----:B------:R-:W-:-:S03]  /*6290*/  MOV R10, RZ ;  /* 0x000000ff000a7202 */ /* 0x000fc60000000f00 */
[----:B------:R0:W1:Y:S04]  /*62a0*/  @P0 LDS R0, [R11] ;  /* 0x000000000b000984 */ /* 0x0000680000000800 */
        /* <DEDUP_REMOVED lines=24> */
.L_x_1312:
        /* <DEDUP_REMOVED lines=19> */
[----:B------:R-:W-:-:S03]  /*6560*/  HFMA2.MMA R12, -RZ, RZ, 0, 0 ;  /* 0x00000000ff0c7435 */ /* 0x000fc600000001ff */
[----:B------:R-:W-:Y:S01]  /*6570*/  @P0 LEA R16, R0, R19, 0x2 ;  /* 0x0000001300100211 */ /* 0x000fe200078e10ff */
[----:B------:R-:W-:-:S06]  /*6580*/  IMAD.MOV.U32 R0, RZ, RZ, RZ ;  /* 0x000000ffff007224 */ /* 0x000fcc00078e00ff */
[----:B------:R0:W1:Y:S04]  /*6590*/  @P0 LDS R12, [R16] ;  /* 0x00000000100c0984 */ /* 0x0000680000000800 */
[----:B------:R0:W2:Y:S01]  /*65a0*/  @P0 LDS R0, [R16+0x780] ;  /* 0x0007800010000984 */ /* 0x0000a20000000800 */
[----:B------:R-:W-:Y:S05]  /*65b0*/  BRA.DIV UR5, `(.L_x_1300) ;  /* 0x0000001205c07947 */ /* 0x000fea000b800000 */
[----:B------:R-:W-:Y:S01]  /*65c0*/  MOV R19, 0xffff ;  /* 0x0000ffff00137802 */ /* 0x000fe20000000f00 */
[----:B------:R-:W-:Y:S01]  /*65d0*/  IMAD.MOV.U32 R18, RZ, RZ, 0xffff ;  /* 0x0000ffffff127424 */ /* 0x000fe200078e00ff */
[----:B------:R-:W-:Y:S02]  /*65e0*/  MOV R21, 0xffff ;  /* 0x0000ffff00157802 */ /* 0x000fe40000000f00 */
[----:B0-----:R-:W-:Y:S01]  /*65f0*/  MOV R16, 0xffff ;  /* 0x0000ffff00107802 */ /* 0x001fe20000000f00 */
        /* <DEDUP_REMOVED lines=18> */
.L_x_1322:
        /* <DEDUP_REMOVED lines=41> */
.L_x_1332:
[----:B--2---:R-:W-:Y:S01]  /*69b0*/  FADD.FTZ R12, R12, R23 ;  /* 0x000000170c0c7221 */ /* 0x004fe20000010000 */
[----:B------:R-:W-:-:S04]  /*69c0*/  @!P1 F2FP.BF16.F32.PACK_AB R0, RZ, R24 ;  /* 0x00000018ff00923e */ /* 0x000fc800000010ff */
[----:B------:R-:W-:Y:S01]  /*69d0*/  @!P1 F2FP.BF16.F32.PACK_AB R12, RZ, R12 ;  /* 0x0000000cff0c923e */ /* 0x000fe200000010ff */
[----:B------:R3:W-:Y:S03]  /*69e0*/  @!P1 STG.E.U16 desc[UR14][R10.64+0x78], R0 ;  /* 0x000078000a009986 */ /* 0x0007e6000c10150e */
[----:B------:R-:W-:Y:S02]  /*69f0*/  PRMT R16, R12, 0x7610, R16 ;  /* 0x000076100c107816 */ /* 0x000fe40000000010 */
[----:B------:R-:W-:-:S03]  /*6a00*/  LEA.HI R12, R37, 0x5a, RZ, 0x1c ;  /* 0x0000005a250c7811 */ /* 0x000fc600078fe0ff */
[----:B------:R3:W-:Y:S04]  /*6a10*/  @!P1 STG.E.U16 desc[UR14][R14.64+0x78], R16 ;  /* 0x000078100e009986 */ /* 0x0007e8000c10150e */
.L_x_1298:
[----:B------:R-:W-:Y:S05]  /*6a20*/  BSYNC B0 ;  /* 0x0000000000007941 */ /* 0x000fea0003800000 */
.L_x_1297:
        /* <DEDUP_REMOVED lines=13> */
[----:B------:R-:W-:Y:S01]  /*6b00*/  MOV R16, 0xffff ;  /* 0x0000ffff00107802 */ /* 0x000fe20000000f00 */
[----:B------:R-:W-:Y:S01]  /*6b10*/  IMAD.MOV.U32 R25, RZ, RZ, 0xffff ;  /* 0x0000ffffff197424 */ /* 0x000fe200078e00ff */
[----:B------:R-:W-:Y:S01]  /*6b20*/  MOV R15, 0xffff ;  /* 0x0000ffff000f7802 */ /* 0x000fe20000000f00 */
[C---:B------:R-:W-:Y:S01]  /*6b30*/  @P0 IMAD.SHL.U32 R22, R5.reuse, 0x2, RZ ;  /* 0x0000000205160824 */ /* 0x040fe200078e00ff */
[----:B------:R-:W-:Y:S01]  /*6b40*/  @P0 SHF.L.U32 R17, R5, 0x1, RZ ;  /* 0x0000000105110819 */ /* 0x000fe200000006ff */
[----:B01----:R-:W0:Y:S01]  /*6b50*/  SHFL.BFLY PT, R10, R11, 0x8, 0x101f ;  /* 0x0d101f000b0a7f89 */ /* 0x003e2200000e0000 */
[----:B------:R-:W-:Y:S02]  /*6b60*/  @P0 IADD3 R14, R12, 0x1e, RZ ;  /* 0x0000001e0c0e0810 */ /* 0x000fe40007ffe0ff */
[----:B------:R-:W-:Y:S01]  /*6b70*/  MOV R19, 0xffff ;  /* 0x0000ffff00137802 */ /* 0x000fe20000000f00 */
[----:B--2---:R-:W1:Y:S01]  /*6b80*/  SHFL.BFLY PT, R15, R0, 0x8, 0x101f ;  /* 0x0d101f00000f7f89 */ /* 0x004e6200000e0000 */
[----:B------:R-:W-:-:S02]  /*6b90*/  @P0 LOP3.LUT R14, R14, R17, RZ, 0x3c, !PT ;  /* 0x000000110e0e0212 */ /* 0x000fc400078e3cff */
[C---:B------:R-:W-:Y:S02]  /*6ba0*/  @P0 LEA R17, R5.reuse, UR4, 0x7 ;  /* 0x0000000405110c11 */ /* 0x040fe4000f8e38ff */
[----:B------:R-:W-:Y:S02]  /*6bb0*/  MOV R33, 0xffff ;  /* 0x0000ffff00217802 */ /* 0x000fe40000000f00 */
[----:B------:R-:W-:Y:S02]  /*6bc0*/  @P0 LEA R20, R14, R17, 0x2 ;  /* 0x000000110e140211 */ /* 0x000fe400078e10ff */
[----:B------:R-:W-:Y:S02]  /*6bd0*/  MOV R18, 0xffff ;  /* 0x0000ffff00127802 */ /* 0x000fe40000000f00 */
[----:B------:R-:W-:Y:S01]  /*6be0*/  ISETP.NE.AND P1, PT, R5, RZ, PT ;  /* 0x000000ff0500720c */ /* 0x000fe20003f25270 */
[----:B------:R-:W-:Y:S01]  /*6bf0*/  @P0 LDS R14, [R20] ;  /* 0x00000000140e0984 */ /* 0x000fe20000000800 */
[----:B------:R-:W-:Y:S01]  /*6c00*/  MOV R34, 0xffff ;  /* 0x0000ffff00227802 */ /* 0x000fe20000000f00 */
[----:B0-----:R-:W-:Y:S01]  /*6c10*/  FADD.FTZ R10, R10, R11 ;  /* 0x0000000b0a0a7221 */ /* 0x001fe20000010000 */
[----:B-1----:R-:W-:-:S04]  /*6c20*/  FADD.FTZ R24, R15, R0 ;  /* 0x000000000f187221 */ /* 0x002fc80000010000 */
[----:B------:R-:W0:Y:S01]  /*6c30*/  SHFL.BFLY PT, R25, R10, 0x4, 0x101f ;  /* 0x0c901f000a197f89 */ /* 0x000e2200000e0000 */
[----:B------:R-:W-:-:S03]  /*6c40*/  @P0 IADD3 R15, R12, 0x3c, RZ ;  /* 0x0000003c0c0f0810 */ /* 0x000fc60007ffe0ff */
[----:B------:R-:W1:Y:S01]  /*6c50*/  SHFL.BFLY PT, R17, R24, 0x4, 0x101f ;  /* 0x0c901f0018117f89 */ /* 0x000e6200000e0000 */
[----:B------:R-:W-:Y:S02]  /*6c60*/  @P0 LOP3.LUT R15, R15, R22, RZ, 0x3c, !PT ;  /* 0x000000160f0f0212 */ /* 0x000fe400078e3cff */
[----:B------:R-:W-:-:S04]  /*6c70*/  @P0 LEA R22, R5, UR4, 0x7 ;  /* 0x0000000405160c11 */ /* 0x000fc8000f8e38ff */
[----:B------:R-:W-:-:S05]  /*6c80*/  @P0 LEA R15, R15, R22, 0x2 ;  /* 0x000000160f0f0211 */ /* 0x000fca00078e10ff */
        /* <DEDUP_REMOVED lines=9> */
[----:B0-----:R-:W-:-:S03]  /*6d20*/  IMAD.MOV.U32 R20, RZ, RZ, RZ ;  /* 0x000000ffff147224 */ /* 0x001fc600078e00ff */
        /* <DEDUP_REMOVED lines=8> */
[----:B------:R-:W-:Y:S02]  /*6db0*/  MOV R33, 0xffff ;  /* 0x0000ffff00217802 */ /* 0x000fe40000000f00 */
[----:B------:R-:W-:Y:S01]  /*6dc0*/  @P0 MOV R20, R25 ;  /* 0x0000001900140202 */ /* 0x000fe20000000f00 */
[----:B------:R-:W-:Y:S01]  /*6dd0*/  IMAD.MOV.U32 R25, RZ, RZ, 0xffff ;  /* 0x0000ffffff197424 */ /* 0x000fe200078e00ff */
[----:B------:R-:W-:Y:S01]  /*6de0*/  @P0 LEA R16, R10, R11, 0x2 ;  /* 0x0000000b0a100211 */ /* 0x000fe200078e10ff */
[----:B--2---:R-:W-:Y:S01]  /*6df0*/  FADD.FTZ R21, R0, R14 ;  /* 0x0000000e00157221 */ /* 0x004fe20000010000 */
[----:B------:R-:W-:Y:S01]  /*6e00*/  CS2R R14, SRZ ;  /* 0x00000000000e7805 */ /* 0x000fe2000001ff00 */
[----:B------:R-:W0:Y:S01]  /*6e10*/  @!P1 LDC.64 R10, c[0x0][0x218] ;  /* 0x00008600ff0a9b82 */ /* 0x000e220000000a00 */
[----:B------:R-:W-:Y:S01]  /*6e20*/  @P0 MOV R14, R22 ;  /* 0x00000016000e0202 */ /* 0x000fe20000000f00 */
[----:B------:R-:W2:Y:S01]  /*6e30*/  SHFL.BFLY PT, R25, R24, 0x4, 0x101f ;  /* 0x0c901f0018197f89 */ /* 0x000ea200000e0000 */
[----:B------:R-:W-:-:S02]  /*6e40*/  @P0 MOV R15, R17 ;  /* 0x00000011000f0202 */ /* 0x000fc40000000f00 */
[----:B------:R-:W-:Y:S01]  /*6e50*/  MOV R17, 0xffff ;  /* 0x0000ffff00117802 */ /* 0x000fe20000000f00 */
[----:B------:R-:W-:Y:S01]  /*6e60*/  @P0 LDS R18, [R16+0x780] ;  /* 0x0007800010120984 */ /* 0x000fe20000000800 */
[----:B------:R-:W-:Y:S01]  /*6e70*/  IADD3 R0, R12, R4, RZ ;  /* 0x000000040c007210 */ /* 0x000fe20007ffe0ff */
[----:B------:R-:W-:Y:S02]  /*6e80*/  IMAD.MOV.U32 R12, RZ, RZ, 0xffff ;  /* 0x0000ffffff0c7424 */ /* 0x000fe400078e00ff */
[----:B------:R-:W-:Y:S01]  /*6e90*/  @P0 LDS R19, [R16] ;  /* 0x0000000010130984 */ /* 0x000fe20000000800 */
[----:B-1----:R-:W-:Y:S01]  /*6ea0*/  FADD.FTZ R23, R32, R23 ;  /* 0x0000001720177221 */ /* 0x002fe20000010000 */
[----:B------:R-:W-:Y:S02]  /*6eb0*/  MOV R32, 0xffff ;  /* 0x0000ffff00207802 */ /* 0x000fe40000000f00 */
        /* <DEDUP_REMOVED lines=16> */
[----:B------:R-:W-:Y:S01]  /*6fc0*/  @P0 MOV R15, R18 ;  /* 0x00000012000f0202 */ /* 0x000fe20000000f00 */
[----:B0-----:R-:W-:Y:S01]  /*6fd0*/  FADD.FTZ R21, R21, R32 ;  /* 0x0000002015157221 */ /* 0x001fe20000010000 */
[----:B------:R-:W-:Y:S01]  /*6fe0*/  @P0 MOV R14, R19 ;  /* 0x00000013000e0202 */ /* 0x000fe20000000f00 */
[----:B------:R-:W0:Y:S01]  /*6ff0*/  SHFL.BFLY PT, R16, R22, 0x4, 0x101f ;  /* 0x0c901f0016107f89 */ /* 0x000e2200000e0000 */
[----:B------:R-:W-:-:S02]  /*7000*/  MOV R18, 0xffff ;  /* 0x0000ffff00127802 */ /* 0x000fc40000000f00 */
[----:B------:R-:W-:Y:S01]  /*7010*/  MOV R19, 0xffff ;  /* 0x0000ffff00137802 */ /* 0x000fe20000000f00 */
[----:B------:R-:W3:Y:S01]  /*7020*/  SHFL.BFLY PT, R33, R17, 0x4, 0x101f ;  /* 0x0c901f0011217f89 */ /* 0x000ee200000e0000 */
[----:B------:R-:W-:Y:S02]  /*7030*/  MOV R32, 0xffff ;  /* 0x0000ffff00207802 */ /* 0x000fe40000000f00 */
[----:B------:R-:W-:Y:S01]  /*7040*/  @!P1 F2FP.BF16.F32.PACK_AB R21, RZ, R21 ;  /* 0x00000015ff15923e */ /* 0x000fe200000010ff */
[----:B------:R-:W4:Y:S04]  /*7050*/  SHFL.BFLY PT, R18, R15, 0x8, 0x101f ;  /* 0x0d101f000f127f89 */ /* 0x000f2800000e0000 */
[----:B------:R-:W5:Y:S01]  /*7060*/  SHFL.BFLY PT, R19, R24, 0x2, 0x101f ;  /* 0x0c501f0018137f89 */ /* 0x000f6200000e0000 */
[----:B-1----:R-:W-:-:S03]  /*7070*/  FADD.FTZ R25, R20, R25 ;  /* 0x0000001914197221 */ /* 0x002fc60000010000 */
[----:B------:R-:W1:Y:S01]  /*7080*/  SHFL.BFLY PT, R32, R14, 0x8, 0x101f ;  /* 0x0d101f000e207f89 */ /* 0x000e6200000e0000 */
[----:B------:R-:W-:Y:S01]  /*7090*/  MOV R20, 0xffff ;  /* 0x0000ffff00147802 */ /* 0x000fe20000000f00 */
[----:B--2---:R-:W-:-:S05]  /*70a0*/  @!P1 IMAD.WIDE R10, R0, 0x2, R10 ;  /* 0x00000002000a9825 */ /* 0x004fca00078e020a */
[----:B------:R-:W2:Y:S01]  /*70b0*/  SHFL.BFLY PT, R20, R25, 0x2, 0x101f ;  /* 0x0c501f0019147f89 */ /* 0x000ea200000e0000 */
[----:B0-----:R-:W-:Y:S01]  /*70c0*/  FADD.FTZ R34, R22, R16 ;  /* 0x0000001016227221 */ /* 0x001fe20000010000 */
[----:B------:R-:W-:Y:S02]  /*70d0*/  MOV R16, 0xffff ;  /* 0x0000ffff00107802 */ /* 0x000fe40000000f00 */
[----:B------:R0:W-:Y:S01]  /*70e0*/  @!P1 STG.E.U16 desc[UR14][R10.64], R21 ;  /* 0x000000150a009986 */ /* 0x0001e2000c10150e */
[----:B---3--:R-:W-:Y:S01]  /*70f0*/  FADD.FTZ R22, R17, R33 ;  /* 0x0000002111167221 */ /* 0x008fe20000010000 */
[----:B------:R-:W-:Y:S01]  /*7100*/  MOV R33, 0xffff ;  /* 0x0000ffff00217802 */ /* 0x000fe20000000f00 */
[----:B----4-:R-:W-:Y:S01]  /*7110*/  FADD.FTZ R17, R18, R15 ;  /* 0x0000000f12117221 */ /* 0x010fe20000010000 */
[----:B------:R-:W-:Y:S01]  /*7120*/  MOV R15, 0xffff ;  /* 0x0000ffff000f7802 */ /* 0x000fe20000000f00 */
[----:B-----5:R-:W-:Y:S01]  /*7130*/  FADD.FTZ R24, R24, R19 ;  /* 0x0000001318187221 */ /* 0x020fe20000010000 */
[----:B------:R-:W-:-:S02]  /*7140*/  IMAD.MOV.U32 R19, RZ, RZ, 0xffff ;  /* 0x0000ffffff137424 */ /* 0x000fc400078e00ff */
[----:B------:R-:W-:Y:S01]  /*7150*/  SHFL.BFLY PT, R16, R17, 0x4, 0x101f ;  /* 0x0c901f0011107f89 */ /* 0x000fe200000e0000 */
[----:B0-----:R-:W-:Y:S01]  /*7160*/  MOV R21, 0xffff ;  /* 0x0000ffff00157802 */ /* 0x001fe20000000f00 */
[----:B-1----:R-:W-:Y:S01]  /*7170*/  FADD.FTZ R32, R32, R14 ;  /* 0x0000000e20207221 */ /* 0x002fe20000010000 */
[----:B------:R-:W0:Y:S01]  /*7180*/  @!P1 LDC.64 R10, c[0x0][0x218] ;  /* 0x00008600ff0a9b82 */ /* 0x000e220000000a00 */
[----:B------:R-:W1:Y:S04]  /*7190*/  SHFL.BFLY PT, R15, R22, 0x2, 0x101f ;  /* 0x0c501f00160f7f89 */ /* 0x000e6800000e0000 */
[----:B------:R-:W3:Y:S01]  /*71a0*/  SHFL.BFLY PT, R21, R24, 0x1, 0x101f ;  /* 0x0c301f0018157f89 */ /* 0x000ee200000e0000 */
[----:B--2---:R-:W-:-:S03]  /*71b0*/  FADD.FTZ R14, R25, R20 ;  /* 0x00000014190e7221 */ /* 0x004fc60000010000 */
[----:B------:R-:W2:Y:S04]  /*71c0*/  SHFL.BFLY PT, R19, R34, 0x2, 0x101f ;  /* 0x0c501f0022137f89 */ /* 0x000ea800000e0000 */
[----:B------:R-:W4:Y:S04]  /*71d0*/  SHFL.BFLY PT, R33, R32, 0x4, 0x101f ;  /* 0x0c901f0020217f89 */ /* 0x000f2800000e0000 */
[----:B------:R-:W5:Y:S01]  /*71e0*/  SHFL.BFLY PT, R23, R14, 0x1, 0x101f ;  /* 0x0c301f000e177f89 */ /* 0x000f6200000e0000 */
[----:B0-----:R-:W-:-:S04]  /*71f0*/  @!P1 IMAD.WIDE R10, R0, 0x2, R10 ;  /* 0x00000002000a9825 */ /* 0x001fc800078e020a */
[----:B-1----:R-:W-:Y:S01]  /*7200*/  FADD.FTZ R12, R22, R15 ;  /* 0x0000000f160c7221 */ /* 0x002fe20000010000 */
[----:B------:R-:W-:Y:S01]  /*7210*/  MOV R22, 0xffff ;  /* 0x0000ffff00167802 */ /* 0x000fe20000000f00 */
[----:B---3--:R-:W-:Y:S01]  /*7220*/  FADD.FTZ R18, R24, R21 ;  /* 0x0000001518127221 */ /* 0x008fe20000010000 */
[----:B------:R-:W-:Y:S02]  /*7230*/  IMAD.MOV.U32 R21, RZ, RZ, 0xffff ;  /* 0x0000ffffff157424 */ /* 0x000fe400078e00ff */
[----:B------:R-:W-:Y:S02]  /*7240*/  FADD.FTZ R24, R17, R16 ;  /* 0x0000001011187221 */ /* 0x000fe40000010000 */
[----:B------:R-:W-:Y:S01]  /*7250*/  SHFL.BFLY PT, R22, R12, 0x1, 0x101f ;  /* 0x0c301f000c167f89 */ /* 0x000fe200000e0000 */
[----:B--2---:R-:W-:Y:S01]  /*7260*/  FADD.FTZ R20, R34, R19 ;  /* 0x0000001322147221 */ /* 0x004fe20000010000 */
[----:B------:R-:W-:Y:S01]  /*7270*/  MOV R19, 0xffff ;  /* 0x0000ffff00137802 */ /* 0x000fe20000000f00 */
[----:B------:R-:W0:Y:S01]  /*7280*/  @!P1 LDC.64 R16, c[0x0][0x218] ;  /* 0x00008600ff109b82 */ /* 0x000e220000000a00 */
[----:B----4-:R-:W-:Y:S01]  /*7290*/  FADD.FTZ R25, R32, R33 ;  /* 0x0000002120197221 */ /* 0x010fe20000010000 */
[----:B------:R-:W-:-:S02]  /*72a0*/  MOV R32, 0xffff ;  /* 0x0000ffff00207802 */ /* 0x000fc40000000f00 */
[----:B------:R-:W-:Y:S01]  /*72b0*/  @!P1 F2FP.BF16.F32.PACK_AB R33, RZ, R18 ;  /* 0x00000012ff21923e */ /* 0x000fe200000010ff */
[----:B------:R-:W-:Y:S01]  /*72c0*/  SHFL.BFLY PT, R19, R24, 0x2, 0x101f ;  /* 0x0c501f0018137f89 */ /* 0x000fe200000e0000 */
[----:B-----5:R-:W-:Y:S02]  /*72d0*/  FADD.FTZ R23, R14, R23 ;  /* 0x000000170e177221 */ /* 0x020fe40000010000 */
[----:B------:R-:W1:Y:S01]  /*72e0*/  @!P1 LDC.64 R14, c[0x0][0x220] ;  /* 0x00008800ff0e9b82 */ /* 0x000e620000000a00 */
[----:B------:R-:W2:Y:S02]  /*72f0*/  SHFL.BFLY PT, R18, R20, 0x1, 0x101f ;  /* 0x0c301f0014127f89 */ /* 0x000ea400000e0000 */
[----:B------:R-:W-:Y:S02]  /*7300*/  @!P1 F2FP.BF16.F32.PACK_AB R23, RZ, R23 ;  /* 0x00000017ff17923e */ /* 0x000fe400000010ff */
[----:B------:R-:W3:Y:S04]  /*7310*/  SHFL.BFLY PT, R32, R25, 0x2, 0x101f ;  /* 0x0c501f0019207f89 */ /* 0x000ee800000e0000 */
[----:B------:R4:W-:Y:S01]  /*7320*/  @!P1 STG.E.U16 desc[UR14][R10.64+0x3c], R33 ;  /* 0x00003c210a009986 */ /* 0x0009e2000c10150e */
[----:B------:R-:W-:Y:S01]  /*7330*/  PRMT R21, R23, 0x7610, R21 ;  /* 0x0000761017157816 */ /* 0x000fe20000000015 */
[C---:B0-----:R-:W-:Y:S01]  /*7340*/  @!P1 IMAD.WIDE R16, R0.reuse, 0x2, R16 ;  /* 0x0000000200109825 */ /* 0x041fe200078e0210 */
[----:B----4-:R-:W0:Y:S03]  /*7350*/  @!P1 LDC.64 R10, c[0x0][0x220] ;  /* 0x00008800ff0a9b82 */ /* 0x010e260000000a00 */
[----:B-1----:R-:W-:-:S04]  /*7360*/  @!P1 IMAD.WIDE R14, R0, 0x2, R14 ;  /* 0x00000002000e9825 */ /* 0x002fc800078e020e */
[----:B--2---:R-:W-:Y:S01]  /*7370*/  FADD.FTZ R20, R20, R18 ;  /* 0x0000001214147221 */ /* 0x004fe20000010000 */
[----:B------:R-:W-:Y:S01]  /*7380*/  FADD.FTZ R18, R12, R22 ;  /* 0x000000160c127221 */ /* 0x000fe20000010000 */
[----:B------:R-:W-:Y:S01]  /*7390*/  FADD.FTZ R12, R24, R19 ;  /* 0x00000013180c7221 */ /* 0x000fe20000010000 */
[----:B------:R-:W-:Y:S01]  /*73a0*/  MOV R24, 0xffff ;  /* 0x0000ffff00187802 */ /* 0x000fe20000000f00 */
[----:B---3--:R-:W-:Y:S01]  /*73b0*/  FADD.FTZ R25, R25, R32 ;  /* 0x0000002019197221 */ /* 0x008fe20000010000 */
[----:B------:R-:W-:Y:S02]  /*73c0*/  @!P1 F2FP.BF16.F32.PACK_AB R20, RZ, R20 ;  /* 0x00000014ff14923e */ /* 0x000fe400000010ff */
[----:B------:R-:W-:Y:S02]  /*73d0*/  @!P1 F2FP.BF16.F32.PACK_AB R18, RZ, R18 ;  /* 0x00000012ff12923e */ /* 0x000fe400000010ff */
[----:B------:R-:W-:Y:S01]  /*73e0*/  MOV R19, 0xffff ;  /* 0x0000ffff00137802 */ /* 0x000fe20000000f00 */
[----:B------:R-:W1:Y:S04]  /*73f0*/  SHFL.BFLY PT, R22, R25, 0x1, 0x101f ;  /* 0x0c301f0019167f89 */ /* 0x000e6800000e0000 */
[----:B------:R2:W3:Y:S01]  /*7400*/  SHFL.BFLY PT, R23, R12, 0x1, 0x101f ;  /* 0x0c301f000c177f89 */ /* 0x0004e200000e0000 */
[----:B0-----:R-:W-:-:S05]  /*7410*/  @!P1 IMAD.WIDE R10, R0, 0x2, R10 ;  /* 0x00000002000a9825 */ /* 0x001fca00078e020a */
[----:B------:R2:W-:Y:S04]  /*7420*/  @!P1 STG.E.U16 desc[UR14][R10.64+0x3c], R21 ;  /* 0x00003c150a009986 */ /* 0x0005e8000c10150e */
[----:B------:R2:W-:Y:S04]  /*7430*/  @!P1 STG.E.U16 desc[UR14][R16.64+0x78], R20 ;  /* 0x0000781410009986 */ /* 0x0005e8000c10150e */
[----:B------:R2:W-:Y:S01]  /*7440*/  @!P1 STG.E.U16 desc[UR14][R14.64+0x78], R18 ;  /* 0x000078120e009986 */ /* 0x0005e2000c10150e */
[----:B-1-3--:R-:W-:-:S07]  /*7450*/  FADD.FTZ R22, R25, R22 ;  /* 0x0000001619167221 */ /* 0x00afce0000010000 */
.L_x_1366:
[----:B--2---:R-:W0:Y:S01]  /*7460*/  @!P1 LDC.64 R10, c[0x0][0x218] ;  /* 0x00008600ff0a9b82 */ /* 0x004e220000000a00 */
        /* <DEDUP_REMOVED lines=8> */
.L_x_1296:
[----:B------:R-:W-:Y:S05]  /*74f0*/  WARPSYNC.ALL ;  /* 0x0000000000007948 */ /* 0x000fea0003800000 */
[----:B------:R-:W-:Y:S01]  /*7500*/  UMOV UR4, 0x3c0 ;  /* 0x000003c000047882 */ /* 0x000fe20000000000 */
[----:B------:R-:W-:Y:S01]  /*7510*/  VIADD R4, R4, 0x1400 ;  /* 0x0000140004047836 */ /* 0x000fe20000000000 */
[----:B------:R-:W-:Y:S01]  /*7520*/  UIMAD UR4, UR12, UR4, 0x3c0 ;  /* 0x000003c00c0474a4 */ /* 0x000fe2000f8e0204 */
[----:B------:R-:W-:Y:S05]  /*7530*/  BAR.SYNC.DEFER_BLOCKING 0x0 ;  /* 0x0000000000007b1d */ /* 0x000fea0000010000 */
[----:B------:R-:W-:-:S13]  /*7540*/  ISETP.GE.AND P0, PT, R4, UR4, PT ;  /* 0x0000000404007c0c */ /* 0x000fda000bf06270 */
[----:B------:R-:W-:Y:S05]  /*7550*/  @!P0 BRA `(.L_x_1303) ;  /* 0xffffffe000348947 */ /* 0x000fea000383ffff */
[----:B------:R-:W-:Y:S05]  /*7560*/  EXIT ;  /* 0x000000000000794d */ /* 0x000fea0003800000 */
.L_x_1299:
[----:B-1----:R-:W-:Y:S02]  /*7570*/  MOV R21, R0 ;  /* 0x0000000000157202 */ /* 0x002fe40000000f00 */
[----:B------:R-:W-:Y:S02]  /*7580*/  MOV R18, 0x8 ;  /* 0x0000000800127802 */ /* 0x000fe40000000f00 */
[----:B------:R-:W-:Y:S02]  /*7590*/  MOV R19, 0x101f ;  /* 0x0000101f00137802 */ /* 0x000fe40000000f00 */
[----:B------:R-:W-:-:S07]  /*75a0*/  MOV R16, 0xffff ;  /* 0x0000ffff00107802 */ /* 0x000fce0000000f00 */
[----:B0-2---:R-:W-:Y:S05]  /*75b0*/  WARPSYNC.COLLECTIVE R16, `(.L_x_1304) ;  /* 0x0000000010087348 */ /* 0x005fea0003c00000 */
[----:B------:R1:W3:Y:S02]  /*75c0*/  SHFL.BFLY P2, R23, R21, R18, R19 ;  /* 0x0c00001215177389 */ /* 0x0002e40000040013 */
[----:B0123--:R-:W-:Y:S01]  /*75d0*/  ENDCOLLECTIVE ;  /* 0x000000000000791b */ /* 0x00ffe20003800000 */
.L_x_1304:
[----:B------:R-:W-:Y:S01]  /*75e0*/  MOV R21, R10 ;  /* 0x0000000a00157202 */ /* 0x000fe20000000f00 */
[----:B------:R-:W-:-:S07]  /*75f0*/  IMAD.MOV.U32 R11, RZ, RZ, R23 ;  /* 0x000000ffff0b7224 */ /* 0x000fce00078e0017 */
[----:B------:R-:W-:Y:S05]  /*7600*/  WARPSYNC.COLLECTIVE R16, `(.L_x_1305) ;  /* 0x0000000010087348 */ /* 0x000fea0003c00000 */
[----:B------:R0:W1:Y:S02]  /*7610*/  SHFL.BFLY P2, R23, R21, R18, R19 ;  /* 0x0c00001215177389 */ /* 0x0000640000040013 */
[----:B01----:R-:W-:Y:S01]  /*7620*/  ENDCOLLECTIVE ;  /* 0x000000000000791b */ /* 0x003fe20003800000 */
.L_x_1305:
[----:B------:R-:W-:-:S05]  /*7630*/  FADD.FTZ R11, R11, R0 ;  /* 0x000000000b0b7221 */ /* 0x000fca0000010000 */
[----:B------:R-:W-:Y:S02]  /*7640*/  MOV R21, R11 ;  /* 0x0000000b00157202 */ /* 0x000fe40000000f00 */
[----:B------:R-:W-:Y:S02]  /*7650*/  MOV R18, 0x4 ;  /* 0x0000000400127802 */ /* 0x000fe40000000f00 */
[----:B------:R-:W-:-:S07]  /*7660*/  MOV R15, R23 ;  /* 0x00000017000f7202 */ /* 0x000fce0000000f00 */
[----:B------:R-:W-:Y:S05]  /*7670*/  WARPSYNC.COLLECTIVE R16, `(.L_x_1306) ;  /* 0x0000000010087348 */ /* 0x000fea0003c00000 */
[----:B------:R0:W1:Y:S02]  /*7680*/  SHFL.BFLY P2, R23, R21, R18, R19 ;  /* 0x0c00001215177389 */ /* 0x0000640000040013 */
[----:B01----:R-:W-:Y:S01]  /*7690*/  ENDCOLLECTIVE ;  /* 0x000000000000791b */ /* 0x003fe20003800000 */
.L_x_1306:
[----:B------:R-:W-:-:S05]  /*76a0*/  FADD.FTZ R15, R15, R10 ;  /* 0x0000000a0f0f7221 */ /* 0x000fca0000010000 */
[----:B------:R-:W-:Y:S01]  /*76b0*/  MOV R21, R15 ;  /* 0x0000000f00157202 */ /* 0x000fe20000000f00 */
[----:B------:R-:W-:-:S07]  /*76c0*/  IMAD.MOV.U32 R12, RZ, RZ, R23 ;  /* 0x000000ffff0c7224 */ /* 0x000fce00078e0017 */
[----:B------:R-:W-:Y:S05]  /*76d0*/  WARPSYNC.COLLECTIVE R16, `(.L_x_1307) ;  /* 0x0000000010087348 */ /* 0x000fea0003c00000 */
[----:B------:R0:W1:Y:S02]  /*76e0*/  SHFL.BFLY P2, R23, R21, R18, R19 ;  /* 0x0c00001215177389 */ /* 0x0000640000040013 */
[----:B01----:R-:W-:Y:S01]  /*76f0*/  ENDCOLLECTIVE ;  /* 0x000000000000791b */ /* 0x003fe20003800000 */
.L_x_1307:
[----:B------:R-:W-:-:S05]  /*7700*/  FADD.FTZ R12, R11, R12 ;  /* 0x0000000c0b0c7221 */ /* 0x000fca0000010000 */
[----:B------:R-:W-:Y:S02]  /*7710*/  MOV R21, R12 ;  /* 0x0000000c00157202 */ /* 0x000fe40000000f00 */
[----:B------:R-:W-:Y:S02]  /*7720*/  MOV R18, 0x2 ;  /* 0x0000000200127802 */ /* 0x000fe40000000f00 */
[----:B------:R-:W-:-:S07]  /*7730*/  MOV R14, R23 ;  /* 0x00000017000e7202 */ /* 0x000fce0000000f00 */
[----:B------:R-:W-:Y:S05]  /*7740*/  WARPSYNC.COLLECTIVE R16, `(.L_x_1308) ;  /* 0x0000000010087348 */ /* 0x000fea0003c00000 */
[----:B------:R0:W1:Y:S02]  /*7750*/  SHFL.BFLY P2, R23, R21, R18, R19 ;  /* 0x0c00001215177389 */ /* 0x0000640000040013 */
[----:B01----:R-:W-:Y:S01]  /*7760*/  ENDCOLLECTIVE ;  /* 0x000000000000791b */ /* 0x003fe20003800000 */
.L_x_1308:
[----:B------:R-:W-:-:S05]  /*7770*/  FADD.FTZ R14, R15, R14 ;  /* 0x0000000e0f0e7221 */ /* 0x000fca0000010000 */
[----:B------:R-:W-:Y:S01]  /*7780*/  MOV R21, R14 ;  /* 0x0000000e00157202 */ /* 0x000fe20000000f00 */
[----:B------:R-:W-:-:S07]  /*7790*/  IMAD.MOV.U32 R17, RZ, RZ, R23 ;  /* 0x000000ffff117224 */ /* 0x000fce00078e0017 */
[----:B------:R-:W-:Y:S05]  /*77a0*/  WARPSYNC.COLLECTIVE R16, `(.L_x_1309) ;  /* 0x0000000010087348 */ /* 0x000fea0003c00000 */
[----:B------:R0:W1:Y:S02]  /*77b0*/  SHFL.BFLY P2, R23, R21, R18, R19 ;  /* 0x0c00001215177389 */ /* 0x0000640000040013 */
[----:B01----:R-:W-:Y:S01]  /*77c0*/  ENDCOLLECTIVE ;  /* 0x000000000000791b */ /* 0x003fe20003800000 */
.L_x_1309:
[----:B------:R-:W-:-:S05]  /*77d0*/  FADD.FTZ R17, R12, R17 ;  /* 0x000000110c117221 */ /* 0x000fca0000010000 */
[----:B------:R-:W-:Y:S02]  /*77e0*/  MOV R21, R17 ;  /* 0x0000001100157202 */ /* 0x000fe40000000f00 */
[----:B------:R-:W-:Y:S02]  /*77f0*/  MOV R18, 0x1 ;  /* 0x0000000100127802 */ /* 0x000fe40000000f00 */
[----:B------:R-:W-:-:S07]  /*7800*/  MOV R25, R23 ;  /* 0x0000001700197202 */ /* 0x000fce0000000f00 */
[----:B------:R-:W-:Y:S05]  /*7810*/  WARPSYNC.COLLECTIVE R16, `(.L_x_1310) ;  /* 0x0000000010087348 */ /* 0x000fea0003c00000 */
[----:B------:R0:W1:Y:S02]  /*7820*/  SHFL.BFLY P2, R23, R21, R18, R19 ;  /* 0x0c00001215177389 */ /* 0x0000640000040013 */
[----:B01----:R-:W-:Y:S01]  /*7830*/  ENDCOLLECTIVE ;  /* 0x000000000000791b */ /* 0x003fe20003800000 */
.L_x_1310:
[----:B------:R-:W-:-:S05]  /*7840*/  FADD.FTZ R25, R14, R25 ;  /* 0x000000190e197221 */ /* 0x000fca0000010000 */
[----:B------:R-:W-:Y:S01]  /*7850*/  MOV R21, R25 ;  /* 0x0000001900157202 */ /* 0x000fe20000000f00 */
[----:B------:R-:W-:-:S07]  /*7860*/  IMAD.MOV.U32 R0, RZ, RZ, R23 ;  /* 0x000000ffff007224 */ /* 0x000fce00078e0017 */
[----:B------:R-:W-:Y:S05]  /*7870*/  WARPSYNC.COLLECTIVE R16, `(.L_x_1311) ;  /* 0x0000000010087348 */ /* 0x000fea0003c00000 */
[----:B------:R0:W1:Y:S02]  /*7880*/  SHFL.BFLY P2, R23, R21, R18, R19 ;  /* 0x0c00001215177389 */ /* 0x0000640000040013 */
[----:B01----:R-:W-:Y:S01]  /*7890*/  ENDCOLLECTIVE ;  /* 0x000000000000791b */ /* 0x003fe20003800000 */
.L_x_1311:
[----:B------:R-:W-:Y:S01]  /*78a0*/  FADD.FTZ R0, R17, R0 ;  /* 0x0000000011007221 */ /* 0x000fe20000010000 */
[----:B------:R-:W-:Y:S06]  /*78b0*/  BRA `(.L_x_1312) ;  /* 0xffffffe800dc7947 */ /* 0x000fec000383ffff */
.L_x_1300:
[----:B------:R-:W-:Y:S01]  /*78c0*/  BSSY B1, `(.L_x_1313) ;  /* 0x0000008000017945 */ /* 0x000fe20003800000 */
[----:B-1----:R-:W-:Y:S01]  /*78d0*/  MOV R21, R12 ;  /* 0x0000000c00157202 */ /* 0x002fe20000000f00 */
[----:B0-----:R-:W-:Y:S01]  /*78e0*/  IMAD.MOV.U32 R16, RZ, RZ, 0xffff ;  /* 0x0000ffffff107424 */ /* 0x001fe200078e00ff */
[----:B------:R-:W-:Y:S02]  /*78f0*/  MOV R18, 0x8 ;  /* 0x0000000800127802 */ /* 0x000fe40000000f00 */
[----:B------:R-:W-:-:S07]  /*7900*/  MOV R19, 0x101f ;  /* 0x0000101f00137802 */ /* 0x000fce0000000f00 */
[----:B--2---:R-:W-:Y:S05]  /*7910*/  WARPSYNC.COLLECTIVE R16, `(.L_x_1314) ;  /* 0x0000000010087348 */ /* 0x004fea0003c00000 */
[----:B------:R0:W1:Y:S02]  /*7920*/  SHFL.BFLY P2, R23, R21, R18, R19 ;  /* 0x0c00001215177389 */ /* 0x0000640000040013 */
[----:B012---:R-:W-:Y:S01]  /*7930*/  ENDCOLLECTIVE ;  /* 0x000000000000791b */ /* 0x007fe20003800000 */
.L_x_1314:
[----:B------:R-:W-:Y:S05]  /*7940*/  BSYNC B1 ;  /* 0x0000000000017941 */ /* 0x000fea0003800000 */
.L_x_1313:
        /* <DEDUP_REMOVED lines=8> */
.L_x_1315:
[----:B------:R-:W-:Y:S01]  /*79d0*/  FADD.FTZ R17, R17, R12 ;  /* 0x0000000c11117221 */ /* 0x000fe20000010000 */
[----:B------:R-:W-:-:S04]  /*79e0*/  HFMA2.MMA R18, -RZ, RZ, 0, 2.384185791015625e-07 ;  /* 0x00000004ff127435 */ /* 0x000fc800000001ff */
[----:B------:R-:W-:Y:S01]  /*79f0*/  MOV R21, R17 ;  /* 0x0000001100157202 */ /* 0x000fe20000000f00 */
[----:B------:R-:W-:-:S07]  /*7a00*/  FADD.FTZ R20, R23, R0 ;  /* 0x0000000017147221 */ /* 0x000fce0000010000 */
[----:B------:R-:W-:Y:S05]  /*7a10*/  WARPSYNC.COLLECTIVE R16, `(.L_x_1316) ;  /* 0x0000000010087348 */ /* 0x000fea0003c00000 */
[----:B------:R0:W1:Y:S02]  /*7a20*/  SHFL.BFLY P2, R23, R21, R18, R19 ;  /* 0x0c00001215177389 */ /* 0x0000640000040013 */
[----:B01----:R-:W-:Y:S01]  /*7a30*/  ENDCOLLECTIVE ;  /* 0x000000000000791b */ /* 0x003fe20003800000 */
.L_x_1316:
[----:B------:R-:W-:Y:S02]  /*7a40*/  MOV R21, R20 ;  /* 0x0000001400157202 */ /* 0x000fe40000000f00 */
[----:B------:R-:W-:-:S07]  /*7a50*/  MOV R22, R23 ;  /* 0x0000001700167202 */ /* 0x000fce0000000f00 */
[----:B------:R-:W-:Y:S05]  /*7a60*/  WARPSYNC.COLLECTIVE R16, `(.L_x_1317) ;  /* 0x0000000010087348 */ /* 0x000fea0003c00000 */
[----:B------:R0:W1:Y:S02]  /*7a70*/  SHFL.BFLY P2, R23, R21, R18, R19 ;  /* 0x0c00001215177389 */ /* 0x0000640000040013 */
[----:B01----:R-:W-:Y:S01]  /*7a80*/  ENDCOLLECTIVE ;  /* 0x000000000000791b */ /* 0x003fe20003800000 */
.L_x_1317:
[----:B------:R-:W-:Y:S01]  /*7a90*/  FADD.FTZ R22, R17, R22 ;  /* 0x0000001611167221 */ /* 0x000fe20000010000 */
[----:B------:R-:W-:-:S03]  /*7aa0*/  HFMA2.MMA R18, -RZ, RZ, 0, 1.1920928955078125e-07 ;  /* 0x00000002ff127435 */ /* 0x000fc600000001ff */
[----:B------:R-:W-:Y:S02]  /*7ab0*/  IMAD.MOV.U32 R21, RZ, RZ, R22 ;  /* 0x000000ffff157224 */ /* 0x000fe400078e0016 */
[----:B------:R-:W-:-:S07]  /*7ac0*/  FADD.FTZ R0, R20, R23 ;  /* 0x0000001714007221 */ /* 0x000fce0000010000 */
[----:B------:R-:W-:Y:S05]  /*7ad0*/  WARPSYNC.COLLECTIVE R16, `(.L_x_1318) ;  /* 0x0000000010087348 */ /* 0x000fea0003c00000 */
[----:B------:R0:W1:Y:S02]  /*7ae0*/  SHFL.BFLY P2, R23, R21, R18, R19 ;  /* 0x0c00001215177389 */ /* 0x0000640000040013 */
[----:B01----:R-:W-:Y:S01]  /*7af0*/  ENDCOLLECTIVE ;  /* 0x000000000000791b */ /* 0x003fe20003800000 */
.L_x_1318:
[----:B------:R-:W-:Y:S02]  /*7b00*/  MOV R21, R0 ;  /* 0x0000000000157202 */ /* 0x000fe40000000f00 */
[----:B------:R-:W-:-:S07]  /*7b10*/  MOV R25, R23 ;  /* 0x0000001700197202 */ /* 0x000fce0000000f00 */
[----:B------:R-:W-:Y:S05]  /*7b20*/  WARPSYNC.COLLECTIVE R16, `(.L_x_1319) ;  /* 0x0000000010087348 */ /* 0x000fea0003c00000 */
[----:B------:R0:W1:Y:S02]  /*7b30*/  SHFL.BFLY P2, R23, R21, R18, R19 ;  /* 0x0c00001215177389 */ /* 0x0000640000040013 */
[----:B01----:R-:W-:Y:S01]  /*7b40*/  ENDCOLLECTIVE ;  /* 0x000000000000791b */ /* 0x003fe20003800000 */
.L_x_1319:
[----:B------:R-:W-:-:S05]  /*7b50*/  FADD.FTZ R25, R22, R25 ;  /* 0x0000001916197221 */ /* 0x000fca0000010000 */
[----:B------:R-:W-:Y:S01]  /*7b60*/  MOV R21, R25 ;  /* 0x0000001900157202 */ /* 0x000fe20000000f00 */
[----:B------:R-:W-:Y:S02]  /*7b70*/  IMAD.MOV.U32 R18, RZ, RZ, 0x1 ;  /* 0x00000001ff127424 */ /* 0x000fe400078e00ff */
[----:B------:R-:W-:-:S07]  /*7b80*/  FADD.FTZ R12, R0, R23 ;  /* 0x00000017000c7221 */ /* 0x000fce0000010000 */
[----:B------:R-:W-:Y:S05]  /*7b90*/  WARPSYNC.COLLECTIVE R16, `(.L_x_1320) ;  /* 0x0000000010087348 */ /* 0x000fea0003c00000 */
[----:B------:R0:W1:Y:S02]  /*7ba0*/  SHFL.BFLY P2, R23, R21, R18, R19 ;  /* 0x0c00001215177389 */ /* 0x0000640000040013 */
[----:B01----:R-:W-:Y:S01]  /*7bb0*/  ENDCOLLECTIVE ;  /* 0x000000000000791b */ /* 0x003fe20003800000 */
.L_x_1320:
[----:B------:R-:W-:Y:S02]  /*7bc0*/  MOV R21, R12 ;  /* 0x0000000c00157202 */ /* 0x000fe40000000f00 */
[----:B------:R-:W-:-:S07]  /*7bd0*/  MOV R24, R23 ;  /* 0x0000001700187202 */ /* 0x000fce0000000f00 */
[----:B------:R-:W-:Y:S05]  /*7be0*/  WARPSYNC.COLLECTIVE R16, `(.L_x_1321) ;  /* 0x0000000010087348 */ /* 0x000fea0003c00000 */
[----:B------:R0:W1:Y:S02]  /*7bf0*/  SHFL.BFLY P2, R23, R21, R18, R19 ;  /* 0x0c00001215177389 */ /* 0x0000640000040013 */
[----:B01----:R-:W-:Y:S01]  /*7c00*/  ENDCOLLECTIVE ;  /* 0x000000000000791b */ /* 0x003fe20003800000 */
.L_x_1321:
[----:B------:R-:W-:Y:S01]  /*7c10*/  FADD.FTZ R24, R25, R24 ;  /* 0x0000001819187221 */ /* 0x000fe20000010000 */
[----:B------:R-:W-:Y:S06]  /*7c20*/  BRA `(.L_x_1322) ;  /* 0xffffffe800bc7947 */ /* 0x000fec000383ffff */
.L_x_1301:
[----:B------:R-:W-:Y:S01]  /*7c30*/  BSSY B1, `(.L_x_1323) ;  /* 0x0000008000017945 */ /* 0x000fe20003800000 */
[----:B-1----:R-:W-:Y:S01]  /*7c40*/  MOV R21, R12 ;  /* 0x0000000c00157202 */ /* 0x002fe20000000f00 */
[----:B------:R-:W-:Y:S01]  /*7c50*/  IMAD.MOV.U32 R19, RZ, RZ, 0x101f ;  /* 0x0000101fff137424 */ /* 0x000fe200078e00ff */
[----:B------:R-:W-:Y:S02]  /*7c60*/  MOV R18, 0x8 ;  /* 0x0000000800127802 */ /* 0x000fe40000000f00 */
[----:B0-----:R-:W-:-:S07]  /*7c70*/  MOV R16, 0xffff ;  /* 0x0000ffff00107802 */ /* 0x001fce0000000f00 */
[----:B--2---:R-:W-:Y:S05]  /*7c80*/  WARPSYNC.COLLECTIVE R16, `(.L_x_1324) ;  /* 0x0000000010087348 */ /* 0x004fea0003c00000 */
[----:B------:R0:W1:Y:S02]  /*7c90*/  SHFL.BFLY P2, R23, R21, R18, R19 ;  /* 0x0c00001215177389 */ /* 0x0000640000040013 */
[----:B012---:R-:W-:Y:S01]  /*7ca0*/  ENDCOLLECTIVE ;  /* 0x000000000000791b */ /* 0x007fe20003800000 */
.L_x_1324:
[----:B------:R-:W-:Y:S05]  /*7cb0*/  BSYNC B1 ;  /* 0x0000000000017941 */ /* 0x000fea0003800000 */
.L_x_1323:
        /* <DEDUP_REMOVED lines=8> */
.L_x_1325:
[----:B------:R-:W-:Y:S01]  /*7d40*/  FADD.FTZ R17, R17, R12 ;  /* 0x0000000c11117221 */ /* 0x000fe20000010000 */
[----:B------:R-:W-:-:S04]  /*7d50*/  HFMA2.MMA R18, -RZ, RZ, 0, 2.384185791015625e-07 ;  /* 0x00000004ff127435 */ /* 0x000fc800000001ff */
[----:B------:R-:W-:Y:S01]  /*7d60*/  MOV R21, R17 ;  /* 0x0000001100157202 */ /* 0x000fe20000000f00 */
[----:B------:R-:W-:-:S07]  /*7d70*/  FADD.FTZ R20, R23, R0 ;  /* 0x0000000017147221 */ /* 0x000fce0000010000 */
[----:B------:R-:W-:Y:S05]  /*7d80*/  WARPSYNC.COLLECTIVE R16, `(.L_x_1326) ;  /* 0x0000000010087348 */ /* 0x000fea0003c00000 */
[----:B------:R0:W1:Y:S02]  /*7d90*/  SHFL.BFLY P2, R23, R21, R18, R19 ;  /* 0x0c00001215177389 */ /* 0x0000640000040013 */
[----:B01----:R-:W-:Y:S01]  /*7da0*/  ENDCOLLECTIVE ;  /* 0x000000000000791b */ /* 0x003fe20003800000 */
.L_x_1326:
[----:B------:R-:W-:Y:S01]  /*7db0*/  IMAD.MOV.U32 R21, RZ, RZ, R20 ;  /* 0x000000ffff157224 */ /* 0x000fe200078e0014 */
[----:B------:R-:W-:-:S07]  /*7dc0*/  MOV R22, R23 ;  /* 0x0000001700167202 */ /* 0x000fce0000000f00 */
[----:B------:R-:W-:Y:S05]  /*7dd0*/  WARPSYNC.COLLECTIVE R16, `(.L_x_1327) ;  /* 0x0000000010087348 */ /* 0x000fea0003c00000 */
[----:B------:R0:W1:Y:S02]  /*7de0*/  SHFL.BFLY P2, R23, R21, R18, R19 ;  /* 0x0c00001215177389 */ /* 0x0000640000040013 */
[----:B01----:R-:W-:Y:S01]  /*7df0*/  ENDCOLLECTIVE ;  /* 0x000000000000791b */ /* 0x003fe20003800000 */
.L_x_1327:
[----:B------:R-:W-:Y:S01]  /*7e00*/  FADD.FTZ R22, R17, R22 ;  /* 0x0000001611167221 */ /* 0x000fe20000010000 */
[----:B------:R-:W-:-:S04]  /*7e10*/  HFMA2.MMA R18, -RZ, RZ, 0, 1.1920928955078125e-07 ;  /* 0x00000002ff127435 */ /* 0x000fc800000001ff */
[----:B------:R-:W-:Y:S01]  /*7e20*/  MOV R21, R22 ;  /* 0x0000001600157202 */ /* 0x000fe20000000f00 */
[----:B------:R-:W-:-:S07]  /*7e30*/  FADD.FTZ R0, R20, R23 ;  /* 0x0000001714007221 */ /* 0x000fce0000010000 */
[----:B------:R-:W-:Y:S05]  /*7e40*/  WARPSYNC.COLLECTIVE R16, `(.L_x_1328) ;  /* 0x0000000010087348 */ /* 0x000fea0003c00000 */
[----:B------:R0:W1:Y:S02]  /*7e50*/  SHFL.BFLY P2, R23, R21, R18, R19 ;  /* 0x0c00001215177389 */ /* 0x0000640000040013 */
[----:B01----:R-:W-:Y:S01]  /*7e60*/  ENDCOLLECTIVE ;  /* 0x000000000000791b */ /* 0x003fe20003800000 */
.L_x_1328:
[----:B------:R-:W-:Y:S02]  /*7e70*/  MOV R21, R0 ;  /* 0x0000000000157202 */ /* 0x000fe40000000f00 */
[----:B------:R-:W-:-:S07]  /*7e80*/  MOV R25, R23 ;  /* 0x0000001700197202 */ /* 0x000fce0000000f00 */
[----:B------:R-:W-:Y:S05]  /*7e90*/  WARPSYNC.COLLECTIVE R16, `(.L_x_1329) ;  /* 0x0000000010087348 */ /* 0x000fea0003c00000 */
[----:B------:R0:W1:Y:S02]  /*7ea0*/  SHFL.BFLY P2, R23, R21, R18, R19 ;  /* 0x0c00001215177389 */ /* 0x0000640000040013 */
[----:B01----:R-:W-:Y:S01]  /*7eb0*/  ENDCOLLECTIVE ;  /* 0x000000000000791b */ /* 0x003fe20003800000 */
.L_x_1329:
[----:B------:R-:W-:Y:S01]  /*7ec0*/  FADD.FTZ R25, R22, R25 ;  /* 0x0000001916197221 */ /* 0x000fe20000010000 */
[----:B------:R-:W-:-:S03]  /*7ed0*/  HFMA2.MMA R18, -RZ, RZ, 0, 5.9604644775390625e-08 ;  /* 0x00000001ff127435 */ /* 0x000fc600000001ff */
[----:B------:R-:W-:Y:S02]  /*7ee0*/  IMAD.MOV.U32 R21, RZ, RZ, R25 ;  /* 0x000000ffff157224 */ /* 0x000fe400078e0019 */
[----:B------:R-:W-:-:S07]  /*7ef0*/  FADD.FTZ R12, R0, R23 ;  /* 0x00000017000c7221 */ /* 0x000fce0000010000 */
[----:B------:R-:W-:Y:S05]  /*7f00*/  WARPSYNC.COLLECTIVE R16, `(.L_x_1330) ;  /* 0x0000000010087348 */ /* 0x000fea0003c00000 */
[----:B------:R0:W1:Y:S02]  /*7f10*/  SHFL.BFLY P2, R23, R21, R18, R19 ;  /* 0x0c00001215177389 */ /* 0x0000640000040013 */
[----:B01----:R-:W-:Y:S01]  /*7f20*/  ENDCOLLECTIVE ;  /* 0x000000000000791b */ /* 0x003fe20003800000 */
.L_x_1330:
[----:B------:R-:W-:Y:S02]  /*7f30*/  MOV R21, R12 ;  /* 0x0000000c00157202 */ /* 0x000fe40000000f00 */
[----:B------:R-:W-:-:S07]  /*7f40*/  MOV R24, R23 ;  /* 0x0000001700187202 */ /* 0x000fce0000000f00 */
[----:B------:R-:W-:Y:S05]  /*7f50*/  WARPSYNC.COLLECTIVE R16, `(.L_x_1331) ;  /* 0x0000000010087348 */ /* 0x000fea0003c00000 */
[----:B------:R0:W1:Y:S02]  /*7f60*/  SHFL.BFLY P2, R23, R21, R18, R19 ;  /* 0x0c00001215177389 */ /* 0x0000640000040013 */
[----:B01----:R-:W-:Y:S01]  /*7f70*/  ENDCOLLECTIVE ;  /* 0x000000000000791b */ /* 0x003fe20003800000 */
.L_x_1331:
[----:B------:R-:W-:Y:S01]  /*7f80*/  FADD.FTZ R24, R25, R24 ;  /* 0x0000001819187221 */ /* 0x000fe20000010000 */
[----:B------:R-:W-:Y:S06]  /*7f90*/  BRA `(.L_x_1332) ;  /* 0xffffffe800847947 */ /* 0x000fec000383ffff */
.L_x_1302:
[----:B------:R-:W-:Y:S01]  /*7fa0*/  BSSY B0, `(.L_x_1333) ;  /* 0x0000008000007945 */ /* 0x000fe20003800000 */
[----:B-1----:R-:W-:Y:S01]  /*7fb0*/  MOV R21, R11 ;  /* 0x0000000b00157202 */ /* 0x002fe20000000f00 */
[----:B------:R-:W-:Y:S01]  /*7fc0*/  IMAD.MOV.U32 R18, RZ, RZ, 0x8 ;  /* 0x00000008ff127424 */ /* 0x000fe200078e00ff */
[----:B------:R-:W-:Y:S02]  /*7fd0*/  MOV R19, 0x101f ;  /* 0x0000101f00137802 */ /* 0x000fe40000000f00 */
[----:B------:R-:W-:-:S07]  /*7fe0*/  MOV R16, 0xffff ;  /* 0x0000ffff00107802 */ /* 0x000fce0000000f00 */
[----:B0-2---:R-:W-:Y:S05]  /*7ff0*/  WARPSYNC.COLLECTIVE R16, `(.L_x_1334) ;  /* 0x0000000010087348 */ /* 0x005fea0003c00000 */
[----:B------:R1:W3:Y:S02]  /*8000*/  SHFL.BFLY P2, R23, R21, R18, R19 ;  /* 0x0c00001215177389 */ /* 0x0002e40000040013 */
[----:B0123--:R-:W-:Y:S01]  /*8010*/  ENDCOLLECTIVE ;  /* 0x000000000000791b */ /* 0x00ffe20003800000 */
.L_x_1334:
[----:B------:R-:W-:Y:S05]  /*8020*/  BSYNC B0 ;  /* 0x0000000000007941 */ /* 0x000fea0003800000 */
.L_x_1333:
        /* <DEDUP_REMOVED lines=9> */
.L_x_1335:
[----:B------:R-:W-:-:S05]  /*80c0*/  FADD.FTZ R10, R10, R11 ;  /* 0x0000000b0a0a7221 */ /* 0x000fca0000010000 */
[----:B------:R-:W-:Y:S01]  /*80d0*/  MOV R21, R10 ;  /* 0x0000000a00157202 */ /* 0x000fe20000000f00 */
[----:B------:R-:W-:Y:S01]  /*80e0*/  IMAD.MOV.U32 R18, RZ, RZ, 0x4 ;  /* 0x00000004ff127424 */ /* 0x000fe200078e00ff */
[----:B------:R-:W-:-:S07]  /*80f0*/  MOV R15, R23 ;  /* 0x00000017000f7202 */ /* 0x000fce0000000f00 */
[----:B------:R-:W-:Y:S05]  /*8100*/  WARPSYNC.COLLECTIVE R16, `(.L_x_1336) ;  /* 0x0000000010087348 */ /* 0x000fea0003c00000 */
[----:B------:R0:W1:Y:S02]  /*8110*/  SHFL.BFLY P2, R23, R21, R18, R19 ;  /* 0x0c00001215177389 */ /* 0x0000640000040013 */
[----:B01----:R-:W-:Y:S01]  /*8120*/  ENDCOLLECTIVE ;  /* 0x000000000000791b */ /* 0x003fe20003800000 */
.L_x_1336:
[----:B------:R-:W-:-:S05]  /*8130*/  FADD.FTZ R24, R15, R0 ;  /* 0x000000000f187221 */ /* 0x000fca0000010000 */
[----:B------:R-:W-:Y:S02]  /*8140*/  MOV R21, R24 ;  /* 0x0000001800157202 */ /* 0x000fe40000000f00 */
[----:B------:R-:W-:-:S07]  /*8150*/  MOV R25, R23 ;  /* 0x0000001700197202 */ /* 0x000fce0000000f00 */
[----:B------:R-:W-:Y:S05]  /*8160*/  WARPSYNC.COLLECTIVE R16, `(.L_x_1337) ;  /* 0x0000000010087348 */ /* 0x000fea0003c00000 */
[----:B------:R0:W1:Y:S02]  /*8170*/  SHFL.BFLY P2, R23, R21, R18, R19 ;  /* 0x0c00001215177389 */ /* 0x0000640000040013 */
[----:B01----:R-:W-:Y:S01]  /*8180*/  ENDCOLLECTIVE ;  /* 0x000000000000791b */ /* 0x003fe20003800000 */
.L_x_1337:
[----:B------:R-:W-:-:S05]  /*8190*/  FADD.FTZ R11, R10, R25 ;  /* 0x000000190a0b7221 */ /* 0x000fca0000010000 */
[----:B------:R-:W-:Y:S01]  /*81a0*/  MOV R21, R11 ;  /* 0x0000000b00157202 */ /* 0x000fe20000000f00 */
[----:B------:R-:W-:Y:S01]  /*81b0*/  IMAD.MOV.U32 R18, RZ, RZ, 0x2 ;  /* 0x00000002ff127424 */ /* 0x000fe200078e00ff */
[----:B------:R-:W-:-:S07]  /*81c0*/  MOV R17, R23 ;  /* 0x0000001700117202 */ /* 0x000fce0000000f00 */
[----:B------:R-:W-:Y:S05]  /*81d0*/  WARPSYNC.COLLECTIVE R16, `(.L_x_1338) ;  /* 0x0000000010087348 */ /* 0x000fea0003c00000 */
[----:B------:R0:W1:Y:S02]  /*81e0*/  SHFL.BFLY P2, R23, R21, R18, R19 ;  /* 0x0c00001215177389 */ /* 0x0000640000040013 */
[----:B01----:R-:W-:Y:S01]  /*81f0*/  ENDCOLLECTIVE ;  /* 0x000000000000791b */ /* 0x003fe20003800000 */
.L_x_1338:
[----:B------:R-:W-:Y:S01]  /*8200*/  FADD.FTZ R0, R24, R17 ;  /* 0x0000001118007221 */ /* 0x000fe20000010000 */
[----:B------:R-:W-:Y:S01]  /*8210*/  @P0 SHF.L.U32 R17, R5, 0x1, RZ ;  /* 0x0000000105110819 */ /* 0x000fe200000006ff */
[----:B------:R-:W-:-:S03]  /*8220*/  HFMA2.MMA R24, -RZ, RZ, 0, 0 ;  /* 0x00000000ff187435 */ /* 0x000fc600000001ff */
[----:B------:R-:W-:Y:S02]  /*8230*/  MOV R21, R0 ;  /* 0x0000000000157202 */ /* 0x000fe40000000f00 */
[----:B------:R-:W-:-:S07]  /*8240*/  MOV R32, R23 ;  /* 0x0000001700207202 */ /* 0x000fce0000000f00 */
[----:B------:R-:W-:Y:S05]  /*8250*/  WARPSYNC.COLLECTIVE R16, `(.L_x_1339) ;  /* 0x0000000010087348 */ /* 0x000fea0003c00000 */
[----:B------:R0:W1:Y:S02]  /*8260*/  SHFL.BFLY P2, R23, R21, R18, R19 ;  /* 0x0c00001215177389 */ /* 0x0000640000040013 */
[----:B01----:R-:W-:Y:S01]  /*8270*/  ENDCOLLECTIVE ;  /* 0x000000000000791b */ /* 0x003fe20003800000 */
.L_x_1339:
        /* <DEDUP_REMOVED lines=8> */
.L_x_1340:
[----:B------:R-:W-:Y:S01]  /*8300*/  FADD.FTZ R21, R0, R14 ;  /* 0x0000000e00157221 */ /* 0x000fe20000010000 */
[C---:B------:R-:W-:Y:S02]  /*8310*/  @P0 IADD3 R14, R12.reuse, 0x1e, RZ ;  /* 0x0000001e0c0e0810 */ /* 0x040fe40007ffe0ff */
[----:B------:R-:W-:Y:S02]  /*8320*/  IADD3 R0, R12, R4, RZ ;  /* 0x000000040c007210 */ /* 0x000fe40007ffe0ff */
[----:B------:R-:W-:Y:S02]  /*8330*/  @P0 LOP3.LUT R14, R14, R17, RZ, 0x3c, !PT ;  /* 0x000000110e0e0212 */ /* 0x000fe400078e3cff */
[----:B------:R-:W-:Y:S01]  /*8340*/  @P0 LEA R17, R5, UR4, 0x7 ;  /* 0x0000000405110c11 */ /* 0x000fe2000f8e38ff */
[----:B------:R-:W-:-:S04]  /*8350*/  @!P1 IMAD.WIDE R10, R0, 0x2, R10 ;  /* 0x00000002000a9825 */ /* 0x000fc800078e020a */
[----:B------:R-:W-:Y:S01]  /*8360*/  FADD.FTZ R23, R32, R23 ;  /* 0x0000001720177221 */ /* 0x000fe20000010000 */
[----:B------:R-:W-:-:S04]  /*8370*/  @P0 LEA R20, R14, R17, 0x2 ;  /* 0x000000110e140211 */ /* 0x000fc800078e10ff */
[----:B------:R-:W-:Y:S01]  /*8380*/  @!P1 F2FP.BF16.F32.PACK_AB R23, RZ, R23 ;  /* 0x00000017ff17923e */ /* 0x000fe200000010ff */
[----:B------:R0:W1:Y:S03]  /*8390*/  @P0 LDS R14, [R20] ;  /* 0x00000000140e0984 */ /* 0x0000660000000800 */
[----:B------:R-:W-:Y:S01]  /*83a0*/  PRMT R15, R23, 0x7610, R15 ;  /* 0x00007610170f7816 */ /* 0x000fe2000000000f */
[----:B------:R0:W2:Y:S06]  /*83b0*/  @P0 LDS R25, [R20+0x780] ;  /* 0x0007800014190984 */ /* 0x0000ac0000000800 */
[----:B012---:R-:W-:Y:S05]  /*83c0*/  WARPSYNC.COLLECTIVE R16, `(.L_x_1341) ;  /* 0x0000000010087348 */ /* 0x007fea0003c00000 */
[----:B------:R3:W4:Y:S02]  /*83d0*/  SHFL.BFLY P2, R23, R21, R18, R19 ;  /* 0x0c00001215177389 */ /* 0x0007240000040013 */
[----:B01234-:R-:W-:Y:S01]  /*83e0*/  ENDCOLLECTIVE ;  /* 0x000000000000791b */ /* 0x01ffe20003800000 */
.L_x_1341:
[----:B------:R-:W-:Y:S01]  /*83f0*/  MOV R20, RZ ;  /* 0x000000ff00147202 */ /* 0x000fe20000000f00 */
[----:B------:R0:W-:Y:S01]  /*8400*/  @!P1 STG.E.U16 desc[UR14][R10.64], R15 ;  /* 0x0000000f0a009986 */ /* 0x0001e2000c10150e */
[----:B------:R-:W-:Y:S01]  /*8410*/  HFMA2.MMA R18, -RZ, RZ, 0, 4.76837158203125e-07 ;  /* 0x00000008ff127435 */ /* 0x000fe200000001ff */
[----:B0-----:R-:W0:Y:S01]  /*8420*/  @!P1 LDC.64 R10, c[0x0][0x220] ;  /* 0x00008800ff0a9b82 */ /* 0x001e220000000a00 */
[----:B------:R-:W-:Y:S02]  /*8430*/  @P0 VIADD R15, R12, 0x3c ;  /* 0x0000003c0c0f0836 */ /* 0x000fe40000000000 */
[----:B------:R-:W-:-:S04]  /*8440*/  IMAD.MOV.U32 R32, RZ, RZ, R23 ;  /* 0x000000ffff207224 */ /* 0x000fc800078e0017 */
[----:B------:R-:W-:Y:S01]  /*8450*/  FADD.FTZ R32, R21, R32 ;  /* 0x0000002015207221 */ /* 0x000fe20000010000 */
[----:B------:R-:W-:-:S04]  /*8460*/  @P0 MOV R24, R14 ;  /* 0x0000000e00180202 */ /* 0x000fc80000000f00 */
[----:B------:R-:W-:Y:S02]  /*8470*/  MOV R21, R24 ;  /* 0x0000001800157202 */ /* 0x000fe40000000f00 */
[----:B------:R-:W-:-:S07]  /*8480*/  @P0 MOV R20, R25 ;  /* 0x0000001900140202 */ /* 0x000fce0000000f00 */
[----:B0-----:R-:W-:Y:S05]  /*8490*/  WARPSYNC.COLLECTIVE R16, `(.L_x_1342) ;  /* 0x0000000010087348 */ /* 0x001fea0003c00000 */
[----:B------:R1:W2:Y:S02]  /*84a0*/  SHFL.BFLY P2, R23, R21, R18, R19 ;  /* 0x0c00001215177389 */ /* 0x0002a40000040013 */
[----:B012---:R-:W-:Y:S01]  /*84b0*/  ENDCOLLECTIVE ;  /* 0x000000000000791b */ /* 0x007fe20003800000 */
.L_x_1342:
[----:B------:R-:W-:Y:S01]  /*84c0*/  @!P1 IMAD.WIDE R10, R0, 0x2, R10 ;  /* 0x00000002000a9825 */ /* 0x000fe200078e020a */
[----:B------:R-:W-:-:S04]  /*84d0*/  @!P1 F2FP.BF16.F32.PACK_AB R21, RZ, R32 ;  /* 0x00000020ff15923e */ /* 0x000fc800000010ff */
[----:B------:R-:W-:Y:S02]  /*84e0*/  PRMT R14, R21, 0x7610, R14 ;  /* 0x00007610150e7816 */ /* 0x000fe4000000000e */
[----:B------:R-:W-:-:S03]  /*84f0*/  MOV R21, R20 ;  /* 0x0000001400157202 */ /* 0x000fc60000000f00 */
[----:B------:R0:W-:Y:S01]  /*8500*/  @!P1 STG.E.U16 desc[UR14][R10.64], R14 ;  /* 0x0000000e0a009986 */ /* 0x0001e2000c10150e */
[----:B------:R-:W-:-:S07]  /*8510*/  IMAD.MOV.U32 R33, RZ, RZ, R23 ;  /* 0x000000ffff217224 */ /* 0x000fce00078e0017 */
[----:B0-----:R-:W-:Y:S05]  /*8520*/  WARPSYNC.COLLECTIVE R16, `(.L_x_1343) ;  /* 0x0000000010087348 */ /* 0x001fea0003c00000 */
[----:B------:R1:W2:Y:S02]  /*8530*/  SHFL.BFLY P2, R23, R21, R18, R19 ;  /* 0x0c00001215177389 */ /* 0x0002a40000040013 */
[----:B012---:R-:W-:Y:S01]  /*8540*/  ENDCOLLECTIVE ;  /* 0x000000000000791b */ /* 0x007fe20003800000 */
.L_x_1343:
        /* <DEDUP_REMOVED lines=8> */
.L_x_1344:
[----:B------:R-:W-:Y:S01]  /*85d0*/  FADD.FTZ R20, R22, R20 ;  /* 0x0000001416147221 */ /* 0x000fe20000010000 */
[----:B------:R-:W-:Y:S01]  /*85e0*/  @P0 SHF.L.U32 R22, R5, 0x1, RZ ;  /* 0x0000000105160819 */ /* 0x000fe200000006ff */
[----:B------:R-:W-:-:S03]  /*85f0*/  @!P1 IMAD.WIDE R10, R0, 0x2, R10 ;  /* 0x00000002000a9825 */ /* 0x000fc600078e020a */
[----:B------:R-:W-:Y:S02]  /*8600*/  @P0 LOP3.LUT R15, R15, R22, RZ, 0x3c, !PT ;  /* 0x000000160f0f0212 */ /* 0x000fe400078e3cff */
[----:B------:R-:W-:Y:S02]  /*8610*/  @P0 LEA R22, R5, UR4, 0x7 ;  /* 0x0000000405160c11 */ /* 0x000fe4000f8e38ff */
[----:B------:R-:W-:Y:S02]  /*8620*/  MOV R21, R20 ;  /* 0x0000001400157202 */ /* 0x000fe40000000f00 */
[----:B------:R-:W-:-:S05]  /*8630*/  @P0 LEA R15, R15, R22, 0x2 ;  /* 0x000000160f0f0211 */ /* 0x000fca00078e10ff */
[----:B------:R0:W1:Y:S01]  /*8640*/  @P0 LDS R22, [R15] ;  /* 0x000000000f160984 */ /* 0x0000620000000800 */
[----:B------:R-:W-:-:S03]  /*8650*/  MOV R25, R23 ;  /* 0x0000001700197202 */ /* 0x000fc60000000f00 */
[----:B------:R0:W2:Y:S04]  /*8660*/  @P0 LDS R17, [R15+0x780] ;  /* 0x000780000f110984 */ /* 0x0000a80000000800 */
[----:B012---:R-:W-:Y:S05]  /*8670*/  WARPSYNC.COLLECTIVE R16, `(.L_x_1345) ;  /* 0x0000000010087348 */ /* 0x007fea0003c00000 */
[----:B------:R3:W4:Y:S02]  /*8680*/  SHFL.BFLY P2, R23, R21, R18, R19 ;  /* 0x0c00001215177389 */ /* 0x0007240000040013 */
[----:B01234-:R-:W-:Y:S01]  /*8690*/  ENDCOLLECTIVE ;  /* 0x000000000000791b */ /* 0x01ffe20003800000 */
.L_x_1345:
[----:B------:R-:W-:Y:S01]  /*86a0*/  FADD.FTZ R24, R24, R25 ;  /* 0x0000001918187221 */ /* 0x000fe20000010000 */
[----:B------:R-:W-:-:S03]  /*86b0*/  HFMA2.MMA R18, -RZ, RZ, 0, 1.1920928955078125e-07 ;  /* 0x00000002ff127435 */ /* 0x000fc600000001ff */
[----:B------:R-:W-:Y:S01]  /*86c0*/  IMAD.MOV.U32 R21, RZ, RZ, R24 ;  /* 0x000000ffff157224 */ /* 0x000fe200078e0018 */
[----:B------:R-:W-:-:S07]  /*86d0*/  MOV R25, R23 ;  /* 0x0000001700197202 */ /* 0x000fce0000000f00 */
[----:B------:R-:W-:Y:S05]  /*86e0*/  WARPSYNC.COLLECTIVE R16, `(.L_x_1346) ;  /* 0x0000000010087348 */ /* 0x000fea0003c00000 */
[----:B------:R0:W1:Y:S02]  /*86f0*/  SHFL.BFLY P2, R23, R21, R18, R19 ;  /* 0x0c00001215177389 */ /* 0x0000640000040013 */
[----:B01----:R-:W-:Y:S01]  /*8700*/  ENDCOLLECTIVE ;  /* 0x000000000000791b */ /* 0x003fe20003800000 */
.L_x_1346:
[----:B------:R-:W-:-:S05]  /*8710*/  FADD.FTZ R25, R20, R25 ;  /* 0x0000001914197221 */ /* 0x000fca0000010000 */
[----:B------:R-:W-:Y:S02]  /*8720*/  MOV R21, R25 ;  /* 0x0000001900157202 */ /* 0x000fe40000000f00 */
[----:B------:R-:W-:-:S05]  /*8730*/  MOV R19, R23 ;  /* 0x0000001700137202 */ /* 0x000fca0000000f00 */
[----:B------:R-:W-:Y:S01]  /*8740*/  FADD.FTZ R24, R24, R19 ;  /* 0x0000001318187221 */ /* 0x000fe20000010000 */
[----:B------:R-:W-:-:S11]  /*8750*/  HFMA2.MMA R19, -RZ, RZ, 0, 0.000503063201904296875 ;  /* 0x0000101fff137435 */ /* 0x000fd600000001ff */
[----:B------:R-:W-:Y:S05]  /*8760*/  WARPSYNC.COLLECTIVE R16, `(.L_x_1347) ;  /* 0x0000000010087348 */ /* 0x000fea0003c00000 */
[----:B------:R0:W1:Y:S02]  /*8770*/  SHFL.BFLY P2, R23, R21, R18, R19 ;  /* 0x0c00001215177389 */ /* 0x0000640000040013 */
[----:B01----:R-:W-:Y:S01]  /*8780*/  ENDCOLLECTIVE ;  /* 0x000000000000791b */ /* 0x003fe20003800000 */
.L_x_1347:
[----:B------:R-:W-:Y:S01]  /*8790*/  HFMA2.MMA R18, -RZ, RZ, 0, 5.9604644775390625e-08 ;  /* 0x00000001ff127435 */ /* 0x000fe200000001ff */
[----:B------:R-:W-:Y:S01]  /*87a0*/  MOV R21, R24 ;  /* 0x0000001800157202 */ /* 0x000fe20000000f00 */
[----:B------:R-:W-:-:S09]  /*87b0*/  IMAD.MOV.U32 R20, RZ, RZ, R23 ;  /* 0x000000ffff147224 */ /* 0x000fd200078e0017 */
[----:B------:R-:W-:Y:S05]  /*87c0*/  WARPSYNC.COLLECTIVE R16, `(.L_x_1348) ;  /* 0x0000000010087348 */ /* 0x000fea0003c00000 */
[----:B------:R0:W1:Y:S02]  /*87d0*/  SHFL.BFLY P2, R23, R21, R18, R19 ;  /* 0x0c00001215177389 */ /* 0x0000640000040013 */
[----:B01----:R-:W-:Y:S01]  /*87e0*/  ENDCOLLECTIVE ;  /* 0x000000000000791b */ /* 0x003fe20003800000 */
.L_x_1348:
[----:B------:R-:W-:Y:S01]  /*87f0*/  FADD.FTZ R14, R25, R20 ;  /* 0x00000014190e7221 */ /* 0x000fe20000010000 */
[----:B------:R-:W-:-:S05]  /*8800*/  MOV R21, R23 ;  /* 0x0000001700157202 */ /* 0x000fca0000000f00 */
[----:B------:R-:W-:Y:S01]  /*8810*/  FADD.FTZ R18, R24, R21 ;  /* 0x0000001518127221 */ /* 0x000fe20000010000 */
[----:B------:R-:W-:-:S04]  /*8820*/  MOV R21, R14 ;  /* 0x0000000e00157202 */ /* 0x000fc80000000f00 */
[----:B------:R-:W-:Y:S01]  /*8830*/  @!P1 F2FP.BF16.F32.PACK_AB R33, RZ, R18 ;  /* 0x00000012ff21923e */ /* 0x000fe200000010ff */
[----:B------:R-:W-:-:S04]  /*8840*/  HFMA2.MMA R18, -RZ, RZ, 0, 5.9604644775390625e-08 ;  /* 0x00000001ff127435 */ /* 0x000fc800000001ff */
[----:B------:R0:W-:Y:S07]  /*8850*/  @!P1 STG.E.U16 desc[UR14][R10.64+0x3c], R33 ;  /* 0x00003c210a009986 */ /* 0x0001ee000c10150e */
[----:B0-----:R-:W-:Y:S05]  /*8860*/  WARPSYNC.COLLECTIVE R16, `(.L_x_1349) ;  /* 0x0000000010087348 */ /* 0x001fea0003c00000 */
[----:B------:R1:W2:Y:S02]  /*8870*/  SHFL.BFLY P2, R23, R21, R18, R19 ;  /* 0x0c00001215177389 */ /* 0x0002a40000040013 */
[----:B012---:R-:W-:Y:S01]  /*8880*/  ENDCOLLECTIVE ;  /* 0x000000000000791b */ /* 0x007fe20003800000 */
.L_x_1349:
[----:B------:R-:W0:Y:S01]  /*8890*/  @!P1 LDC.64 R10, c[0x0][0x220] ;  /* 0x00008800ff0a9b82 */ /* 0x000e220000000a00 */
[----:B------:R-:W-:Y:S01]  /*88a0*/  HFMA2.MMA R18, -RZ, RZ, 0, 4.76837158203125e-07 ;  /* 0x00000008ff127435 */ /* 0x000fe200000001ff */
[----:B------:R-:W-:Y:S01]  /*88b0*/  FADD.FTZ R20, R14, R23 ;  /* 0x000000170e147221 */ /* 0x000fe20000010000 */
[----:B------:R-:W-:Y:S02]  /*88c0*/  CS2R R14, SRZ ;  /* 0x00000000000e7805 */ /* 0x000fe4000001ff00 */
[----:B------:R-:W-:Y:S02]  /*88d0*/  @P0 MOV R14, R22 ;  /* 0x00000016000e0202 */ /* 0x000fe40000000f00 */
[----:B------:R-:W-:-:S03]  /*88e0*/  @P0 MOV R15, R17 ;  /* 0x00000011000f0202 */ /* 0x000fc60000000f00 */
[----:B------:R-:W-:Y:S02]  /*88f0*/  IMAD.MOV.U32 R21, RZ, RZ, R14 ;  /* 0x000000ffff157224 */ /* 0x000fe400078e000e */
[----:B0-----:R-:W-:-:S07]  /*8900*/  @!P1 IMAD.WIDE R10, R0, 0x2, R10 ;  /* 0x00000002000a9825 */ /* 0x001fce00078e020a */
[----:B------:R-:W-:Y:S05]  /*8910*/  WARPSYNC.COLLECTIVE R16, `(.L_x_1350) ;  /* 0x0000000010087348 */ /* 0x000fea0003c00000 */
[----:B------:R0:W1:Y:S02]  /*8920*/  SHFL.BFLY P2, R23, R21, R18, R19 ;  /* 0x0c00001215177389 */ /* 0x0000640000040013 */
[----:B01----:R-:W-:Y:S01]  /*8930*/  ENDCOLLECTIVE ;  /* 0x000000000000791b */ /* 0x003fe20003800000 */
.L_x_1350:
[----:B------:R-:W-:Y:S02]  /*8940*/  MOV R21, R15 ;  /* 0x0000000f00157202 */ /* 0x000fe40000000f00 */
[----:B------:R-:W-:Y:S02]  /*8950*/  MOV R16, R23 ;  /* 0x0000001700107202 */ /* 0x000fe40000000f00 */
[----:B------:R-:W-:-:S03]  /*8960*/  @!P1 F2FP.BF16.F32.PACK_AB R23, RZ, R20 ;  /* 0x00000014ff17923e */ /* 0x000fc600000010ff */
[----:B------:R-:W-:Y:S01]  /*8970*/  FADD.FTZ R22, R16, R14 ;  /* 0x0000000e10167221 */ /* 0x000fe20000010000 */
[----:B------:R-:W-:Y:S01]  /*8980*/  IMAD.MOV.U32 R16, RZ, RZ, 0xffff ;  /* 0x0000ffffff107424 */ /* 0x000fe200078e00ff */
[----:B------:R-:W-:Y:S01]  /*8990*/  PRMT R20, R23, 0x7610, R20 ;  /* 0x0000761017147816 */ /* 0x000fe20000000014 */
[----:B------:R-:W-:-:S07]  /*89a0*/  IMAD.MOV.U32 R14, RZ, RZ, RZ ;  /* 0x000000ffff0e7224 */ /* 0x000fce00078e00ff */
[----:B------:R-:W-:Y:S05]  /*89b0*/  WARPSYNC.COLLECTIVE R16, `(.L_x_1351) ;  /* 0x0000000010087348 */ /* 0x000fea0003c00000 */
[----:B------:R0:W1:Y:S02]  /*89c0*/  SHFL.BFLY P2, R23, R21, R18, R19 ;  /* 0x0c00001215177389 */ /* 0x0000640000040013 */
[----:B01----:R-:W-:Y:S01]  /*89d0*/  ENDCOLLECTIVE ;  /* 0x000000000000791b */ /* 0x003fe20003800000 */
.L_x_1351:
[----:B------:R0:W-:Y:S01]  /*89e0*/  @!P1 STG.E.U16 desc[UR14][R10.64+0x3c], R20 ;  /* 0x00003c140a009986 */ /* 0x0001e2000c10150e */
[----:B------:R-:W-:Y:S01]  /*89f0*/  HFMA2.MMA R18, -RZ, RZ, 0, 2.384185791015625e-07 ;  /* 0x00000004ff127435 */ /* 0x000fe200000001ff */
[----:B------:R-:W-:Y:S02]  /*8a00*/  MOV R21, R22 ;  /* 0x0000001600157202 */ /* 0x000fe40000000f00 */
[----:B0-----:R-:W-:Y:S02]  /*8a10*/  @P0 IADD3 R10, R12, 0x5a, RZ ;  /* 0x0000005a0c0a0810 */ /* 0x001fe40007ffe0ff */
[----:B------:R-:W-:-:S04]  /*8a20*/  @P0 SHF.L.U32 R11, R5, 0x1, RZ ;  /* 0x00000001050b0819 */ /* 0x000fc800000006ff */
[----:B------:R-:W-:Y:S02]  /*8a30*/  @P0 LOP3.LUT R10, R10, R11, RZ, 0x3c, !PT ;  /* 0x0000000b0a0a0212 */ /* 0x000fe400078e3cff */
[----:B------:R-:W-:-:S07]  /*8a40*/  MOV R17, R23 ;  /* 0x0000001700117202 */ /* 0x000fce0000000f00 */
[----:B------:R-:W-:Y:S05]  /*8a50*/  WARPSYNC.COLLECTIVE R16, `(.L_x_1352) ;  /* 0x0000000010087348 */ /* 0x000fea0003c00000 */
[----:B------:R0:W1:Y:S02]  /*8a60*/  SHFL.BFLY P2, R23, R21, R18, R19 ;  /* 0x0c00001215177389 */ /* 0x0000640000040013 */
[----:B01----:R-:W-:Y:S01]  /*8a70*/  ENDCOLLECTIVE ;  /* 0x000000000000791b */ /* 0x003fe20003800000 */
.L_x_1352:
        /* <DEDUP_REMOVED lines=9> */
.L_x_1353:
[----:B------:R-:W-:Y:S01]  /*8b10*/  HFMA2.MMA R18, -RZ, RZ, 0, 1.1920928955078125e-07 ;  /* 0x00000002ff127435 */ /* 0x000fe200000001ff */
[----:B------:R-:W-:Y:S02]  /*8b20*/  MOV R21, R34 ;  /* 0x0000002200157202 */ /* 0x000fe40000000f00 */
[----:B------:R-:W-:-:S08]  /*8b30*/  MOV R33, R23 ;  /* 0x0000001700217202 */ /* 0x000fd00000000f00 */
[----:B------:R-:W-:Y:S05]  /*8b40*/  WARPSYNC.COLLECTIVE R16, `(.L_x_1354) ;  /* 0x0000000010087348 */ /* 0x000fea0003c00000 */
[----:B------:R0:W1:Y:S02]  /*8b50*/  SHFL.BFLY P2, R23, R21, R18, R19 ;  /* 0x0c00001215177389 */ /* 0x0000640000040013 */
[----:B01----:R-:W-:Y:S01]  /*8b60*/  ENDCOLLECTIVE ;  /* 0x000000000000791b */ /* 0x003fe20003800000 */
.L_x_1354:
[----:B------:R-:W-:-:S05]  /*8b70*/  FADD.FTZ R22, R17, R33 ;  /* 0x0000002111167221 */ /* 0x000fca0000010000 */
[----:B------:R-:W-:Y:S01]  /*8b80*/  MOV R21, R22 ;  /* 0x0000001600157202 */ /* 0x000fe20000000f00 */
[----:B------:R-:W-:-:S04]  /*8b90*/  IMAD.MOV.U32 R19, RZ, RZ, R23 ;  /* 0x000000ffff137224 */ /* 0x000fc800078e0017 */
[----:B------:R-:W-:Y:S01]  /*8ba0*/  FADD.FTZ R20, R34, R19 ;  /* 0x0000001322147221 */ /* 0x000fe20000010000 */
[----:B------:R-:W-:-:S11]  /*8bb0*/  HFMA2.MMA R19, -RZ, RZ, 0, 0.000503063201904296875 ;  /* 0x0000101fff137435 */ /* 0x000fd600000001ff */
[----:B------:R-:W-:Y:S05]  /*8bc0*/  WARPSYNC.COLLECTIVE R16, `(.L_x_1355) ;  /* 0x0000000010087348 */ /* 0x000fea0003c00000 */
[----:B------:R0:W1:Y:S02]  /*8bd0*/  SHFL.BFLY P2, R23, R21, R18, R19 ;  /* 0x0c00001215177389 */ /* 0x0000640000040013 */
[----:B01----:R-:W-:Y:S01]  /*8be0*/  ENDCOLLECTIVE ;  /* 0x000000000000791b */ /* 0x003fe20003800000 */
.L_x_1355:
[----:B------:R-:W-:Y:S01]  /*8bf0*/  MOV R21, R20 ;  /* 0x0000001400157202 */ /* 0x000fe20000000f00 */
[----:B------:R-:W-:Y:S01]  /*8c00*/  IMAD.MOV.U32 R18, RZ, RZ, 0x1 ;  /* 0x00000001ff127424 */ /* 0x000fe200078e00ff */
[----:B------:R-:W-:-:S07]  /*8c10*/  MOV R15, R23 ;  /* 0x00000017000f7202 */ /* 0x000fce0000000f00 */
[----:B------:R-:W-:Y:S05]  /*8c20*/  WARPSYNC.COLLECTIVE R16, `(.L_x_1356) ;  /* 0x0000000010087348 */ /* 0x000fea0003c00000 */
[----:B------:R0:W1:Y:S02]  /*8c30*/  SHFL.BFLY P2, R23, R21, R18, R19 ;  /* 0x0c00001215177389 */ /* 0x0000640000040013 */
[----:B01----:R-:W-:Y:S01]  /*8c40*/  ENDCOLLECTIVE ;  /* 0x000000000000791b */ /* 0x003fe20003800000 */
.L_x_1356:
        /* <DEDUP_REMOVED lines=11> */
[----:B------:R-:W-:Y:S01]  /*8d00*/  HFMA2.MMA R19, -RZ, RZ, 0, 0.000503063201904296875 ;  /* 0x0000101fff137435 */ /* 0x000fe200000001ff */
[----:B-1----:R-:W-:-:S05]  /*8d10*/  @!P1 IMAD.WIDE R16, R0, 0x2, R16 ;  /* 0x0000000200109825 */ /* 0x002fca00078e0210 */
[----:B------:R0:W-:Y:S01]  /*8d20*/  @!P1 STG.E.U16 desc[UR14][R16.64+0x78], R20 ;  /* 0x0000781410009986 */ /* 0x0001e2000c10150e */
[----:B--2---:R-:W-:Y:S01]  /*8d30*/  @P0 MOV R15, R18 ;  /* 0x00000012000f0202 */ /* 0x004fe20000000f00 */
[----:B------:R-:W-:Y:S01]  /*8d40*/  IMAD.MOV.U32 R18, RZ, RZ, 0x1 ;  /* 0x00000001ff127424 */ /* 0x000fe200078e00ff */
[----:B0-----:R-:W-:-:S07]  /*8d50*/  MOV R16, 0xffff ;  /* 0x0000ffff00107802 */ /* 0x001fce0000000f00 */
[----:B------:R-:W-:Y:S05]  /*8d60*/  WARPSYNC.COLLECTIVE R16, `(.L_x_1357) ;  /* 0x0000000010087348 */ /* 0x000fea0003c00000 */
[----:B------:R0:W1:Y:S02]  /*8d70*/  SHFL.BFLY P2, R23, R21, R18, R19 ;  /* 0x0c00001215177389 */ /* 0x0000640000040013 */
[----:B01----:R-:W-:Y:S01]  /*8d80*/  ENDCOLLECTIVE ;  /* 0x000000000000791b */ /* 0x003fe20003800000 */
.L_x_1357:
[----:B------:R-:W-:Y:S01]  /*8d90*/  MOV R21, R14 ;  /* 0x0000000e00157202 */ /* 0x000fe20000000f00 */
[----:B------:R-:W-:Y:S01]  /*8da0*/  IMAD.MOV.U32 R18, RZ, RZ, 0x8 ;  /* 0x00000008ff127424 */ /* 0x000fe200078e00ff */
[----:B------:R-:W-:-:S07]  /*8db0*/  MOV R22, R23 ;  /* 0x0000001700167202 */ /* 0x000fce0000000f00 */
[----:B------:R-:W-:Y:S05]  /*8dc0*/  WARPSYNC.COLLECTIVE R16, `(.L_x_1358) ;  /* 0x0000000010087348 */ /* 0x000fea0003c00000 */
[----:B------:R0:W1:Y:S02]  /*8dd0*/  SHFL.BFLY P2, R23, R21, R18, R19 ;  /* 0x0c00001215177389 */ /* 0x0000640000040013 */
[----:B01----:R-:W-:Y:S01]  /*8de0*/  ENDCOLLECTIVE ;  /* 0x000000000000791b */ /* 0x003fe20003800000 */
.L_x_1358:
[----:B------:R-:W-:Y:S01]  /*8df0*/  FADD.FTZ R12, R12, R22 ;  /* 0x000000160c0c7221 */ /* 0x000fe20000010000 */
[----:B------:R-:W-:Y:S02]  /*8e00*/  MOV R21, R15 ;  /* 0x0000000f00157202 */ /* 0x000fe40000000f00 */
[----:B------:R-:W-:-:S07]  /*8e10*/  MOV R32, R23 ;  /* 0x0000001700207202 */ /* 0x000fce0000000f00 */
[----:B------:R-:W-:Y:S05]  /*8e20*/  WARPSYNC.COLLECTIVE R16, `(.L_x_1359) ;  /* 0x0000000010087348 */ /* 0x000fea0003c00000 */
[----:B------:R0:W1:Y:S02]  /*8e30*/  SHFL.BFLY P2, R23, R21, R18, R19 ;  /* 0x0c00001215177389 */ /* 0x0000640000040013 */
[----:B01----:R-:W-:Y:S01]  /*8e40*/  ENDCOLLECTIVE ;  /* 0x000000000000791b */ /* 0x003fe20003800000 */
.L_x_1359:
        /* <DEDUP_REMOVED lines=9> */
.L_x_1360:
[----:B------:R-:W-:Y:S01]  /*8ee0*/  MOV R21, R17 ;  /* 0x0000001100157202 */ /* 0x000fe20000000f00 */
[----:B------:R-:W-:Y:S01]  /*8ef0*/  @!P1 IMAD.WIDE R14, R0, 0x2, R14 ;  /* 0x00000002000e9825 */ /* 0x000fe200078e020e */
[----:B------:R-:W-:-:S07]  /*8f00*/  MOV R33, R23 ;  /* 0x0000001700217202 */ /* 0x000fce0000000f00 */
[----:B------:R-:W-:Y:S05]  /*8f10*/  WARPSYNC.COLLECTIVE R16, `(.L_x_1361) ;  /* 0x0000000010087348 */ /* 0x000fea0003c00000 */
[----:B------:R0:W1:Y:S02]  /*8f20*/  SHFL.BFLY P2, R23, R21, R18, R19 ;  /* 0x0c00001215177389 */ /* 0x0000640000040013 */
[----:B01----:R-:W-:Y:S01]  /*8f30*/  ENDCOLLECTIVE ;  /* 0x000000000000791b */ /* 0x003fe20003800000 */
.L_x_1361:
[----:B------:R-:W-:-:S05]  /*8f40*/  FADD.FTZ R25, R32, R33 ;  /* 0x0000002120197221 */ /* 0x000fca0000010000 */
[----:B------:R-:W-:Y:S01]  /*8f50*/  MOV R21, R25 ;  /* 0x0000001900157202 */ /* 0x000fe20000000f00 */
[----:B------:R-:W-:Y:S01]  /*8f60*/  IMAD.MOV.U32 R18, RZ, RZ, 0x2 ;  /* 0x00000002ff127424 */ /* 0x000fe200078e00ff */
[----:B------:R-:W-:-:S05]  /*8f70*/  MOV R16, R23 ;  /* 0x0000001700107202 */ /* 0x000fca0000000f00 */
[----:B------:R-:W-:Y:S01]  /*8f80*/  FADD.FTZ R24, R17, R16 ;  /* 0x0000001011187221 */ /* 0x000fe20000010000 */
[----:B------:R-:W-:-:S07]  /*8f90*/  MOV R16, 0xffff ;  /* 0x0000ffff00107802 */ /* 0x000fce0000000f00 */
[----:B------:R-:W-:Y:S05]  /*8fa0*/  WARPSYNC.COLLECTIVE R16, `(.L_x_1362) ;  /* 0x0000000010087348 */ /* 0x000fea0003c00000 */
[----:B------:R0:W1:Y:S02]  /*8fb0*/  SHFL.BFLY P2, R23, R21, R18, R19 ;  /* 0x0c00001215177389 */ /* 0x0000640000040013 */
[----:B01----:R-:W-:Y:S01]  /*8fc0*/  ENDCOLLECTIVE ;  /* 0x000000000000791b */ /* 0x003fe20003800000 */
.L_x_1362:
[----:B------:R-:W-:Y:S02]  /*8fd0*/  MOV R21, R24 ;  /* 0x0000001800157202 */ /* 0x000fe40000000f00 */
[----:B------:R-:W-:-:S07]  /*8fe0*/  MOV R32, R23 ;  /* 0x0000001700207202 */ /* 0x000fce0000000f00 */
[----:B------:R-:W-:Y:S05]  /*8ff0*/  WARPSYNC.COLLECTIVE R16, `(.L_x_1363) ;  /* 0x0000000010087348 */ /* 0x000fea0003c00000 */
[----:B------:R0:W1:Y:S02]  /*9000*/  SHFL.BFLY P2, R23, R21, R18, R19 ;  /* 0x0c00001215177389 */ /* 0x0000640000040013 */
[----:B01----:R-:W-:Y:S01]  /*9010*/  ENDCOLLECTIVE ;  /* 0x000000000000791b */ /* 0x003fe20003800000 */
.L_x_1363:
[----:B------:R-:W-:Y:S01]  /*9020*/  FADD.FTZ R25, R25, R32 ;  /* 0x0000002019197221 */ /* 0x000fe20000010000 */
[----:B------:R-:W-:-:S03]  /*9030*/  @!P1 F2FP.BF16.F32.PACK_AB R18, RZ, R12 ;  /* 0x0000000cff12923e */ /* 0x000fc600000010ff */
[----:B------:R-:W-:Y:S01]  /*9040*/  IMAD.MOV.U32 R21, RZ, RZ, R25 ;  /* 0x000000ffff157224 */ /* 0x000fe200078e0019 */
[----:B------:R-:W-:Y:S01]  /*9050*/  PRMT R10, R18, 0x7610, R10 ;  /* 0x00007610120a7816 */ /* 0x000fe2000000000a */
[----:B------:R-:W-:-:S04]  /*9060*/  HFMA2.MMA R18, -RZ, RZ, 0, 5.9604644775390625e-08 ;  /* 0x00000001ff127435 */ /* 0x000fc800000001ff */
[----:B------:R0:W-:Y:S01]  /*9070*/  @!P1 STG.E.U16 desc[UR14][R14.64+0x78], R10 ;  /* 0x0000780a0e009986 */ /* 0x0001e2000c10150e */
[----:B------:R-:W-:-:S05]  /*9080*/  MOV R19, R23 ;  /* 0x0000001700137202 */ /* 0x000fca0000000f00 */
[----:B------:R-:W-:Y:S01]  /*9090*/  FADD.FTZ R12, R24, R19 ;  /* 0x00000013180c7221 */ /* 0x000fe20000010000 */
[----:B------:R-:W-:-:S07]  /*90a0*/  MOV R19, 0x101f ;  /* 0x0000101f00137802 */ /* 0x000fce0000000f00 */
[----:B0-----:R-:W-:Y:S05]  /*90b0*/  WARPSYNC.COLLECTIVE R16, `(.L_x_1364) ;  /* 0x0000000010087348 */ /* 0x001fea0003c00000 */
[----:B------:R1:W2:Y:S02]  /*90c0*/  SHFL.BFLY P2, R23, R21, R18, R19 ;  /* 0x0c00001215177389 */ /* 0x0002a40000040013 */
[----:B012---:R-:W-:Y:S01]  /*90d0*/  ENDCOLLECTIVE ;  /* 0x000000000000791b */ /* 0x007fe20003800000 */
.L_x_1364:
[----:B------:R-:W-:Y:S02]  /*90e0*/  MOV R21, R12 ;  /* 0x0000000c00157202 */ /* 0x000fe40000000f00 */
[----:B------:R-:W-:-:S07]  /*90f0*/  MOV R22, R23 ;  /* 0x0000001700167202 */ /* 0x000fce0000000f00 */
[----:B------:R-:W-:Y:S05]  /*9100*/  WARPSYNC.COLLECTIVE R16, `(.L_x_1365) ;  /* 0x0000000010087348 */ /* 0x000fea0003c00000 */
[----:B------:R0:W1:Y:S02]  /*9110*/  SHFL.BFLY P2, R23, R21, R18, R19 ;  /* 0x0c00001215177389 */ /* 0x0000640000040013 */
[----:B01----:R-:W-:Y:S01]  /*9120*/  ENDCOLLECTIVE ;  /* 0x000000000000791b */ /* 0x003fe20003800000 */
.L_x_1365:
[----:B------:R-:W-:Y:S01]  /*9130*/  FADD.FTZ R22, R25, R22 ;  /* 0x0000001619167221 */ /* 0x000fe20000010000 */
[----:B------:R-:W-:Y:S06]  /*9140*/  BRA `(.L_x_1366) ;  /* 0xffffffe000c47947 */ /* 0x000fec000383ffff */
.L_x_1367:
        /* <DEDUP_REMOVED lines=11> */
.L_x_3917:


//--------------------- .text._ZN13group_norm_v218gn_bwd_cuda_kernelI13__nv_bfloat16Li480ELi1ELi16ELi120ELi256ELb1ELb1ELi16ELi960ELi960ELi4ELb1ELi8ELb0ELb0ELNS_15WgradSyncMethodE3ENS_16CompileConditionILi900EEEEEvPT_S6_S6_PKS5_S8_S8_S8_PKfflPfPj --------------------------
	.section	.text._ZN13group_norm_v218gn_bwd_cuda_kernelI13__nv_bfloat16Li480ELi1ELi16ELi120ELi256ELb1ELb1ELi16ELi960ELi960ELi4ELb1ELi8ELb0ELb0ELNS_15WgradSyncMethodE3ENS_16CompileConditionILi900EEEEEvPT_S6_S6_PKS5_S8_S8_S8_PKfflPfPj,"ax",@progbits
	.align	128
        .global         _ZN13group_norm_v218gn_bwd_cuda_kernelI13__nv_bfloat16Li480ELi1ELi16ELi120ELi256ELb1ELb1ELi16ELi960ELi960ELi4ELb1ELi8ELb0ELb0ELNS_15WgradSyncMethodE3ENS_16CompileConditionILi900EEEEEvPT_S6_S6_PKS5_S8_S8_S8_PKfflPfPj
        .type           _ZN13group_norm_v218gn_bwd_cuda_kernelI13__nv_bfloat16Li480ELi1ELi16ELi120ELi256ELb1ELb1ELi16ELi960ELi960ELi4ELb1ELi8ELb0ELb0ELNS_15WgradSyncMethodE3ENS_16CompileConditionILi900EEEEEvPT_S6_S6_PKS5_S8_S8_S8_PKfflPfPj,@function
        .size           _ZN13group_norm_v218gn_bwd_cuda_kernelI13__nv_bfloat16Li480ELi1ELi16ELi120ELi256ELb1ELb1ELi16ELi960ELi960ELi4ELb1ELi8ELb0ELb0ELNS_15WgradSyncMethodE3ENS_16CompileConditionILi900EEEEEvPT_S6_S6_PKS5_S8_S8_S8_PKfflPfPj,(.L_x_3918 - _ZN13group_norm_v218gn_bwd_cuda_kernelI13__nv_bfloat16Li480ELi1ELi16ELi120ELi256ELb1ELb1ELi16ELi960ELi960ELi4ELb1ELi8ELb0ELb0ELNS_15WgradSyncMethodE3ENS_16CompileConditionILi900EEEEEvPT_S6_S6_PKS5_S8_S8_S8_PKfflPfPj)
        .other          _ZN13group_norm_v218gn_bwd_cuda_kernelI13__nv_bfloat16Li480ELi1ELi16ELi120ELi256ELb1ELb1ELi16ELi960ELi960ELi4ELb1ELi8ELb0ELb0ELNS_15WgradSyncMethodE3ENS_16CompileConditionILi900EEEEEvPT_S6_S6_PKS5_S8_S8_S8_PKfflPfPj,@"STO_CUDA_ENTRY STV_DEFAULT"
_ZN13group_norm_v218gn_bwd_cuda_kernelI13__nv_bfloat16Li480ELi1ELi16ELi120ELi256ELb1ELb1ELi16ELi960ELi960ELi4ELb1ELi8ELb0ELb0ELNS_15WgradSyncMethodE3ENS_16CompileConditionILi900EEEEEvPT_S6_S6_PKS5_S8_S8_S8_PKfflPfPj:
.text._ZN13group_norm_v218gn_bwd_cuda_kernelI13__nv_bfloat16Li480ELi1ELi16ELi120ELi256ELb1ELb1ELi16ELi960ELi960ELi4ELb1ELi8ELb0ELb0ELNS_15WgradSyncMethodE3ENS_16CompileConditionILi900EEEEEvPT_S6_S6_PKS5_S8_S8_S8_PKfflPfPj:
        /* <DEDUP_REMOVED lines=31> */
.L_x_1370:
[----:B------:R-:W2:Y:S04]  /*01f0*/  LD.E.STRONG.GPU R0, desc[UR18][R2.64] ;  /* 0x0000001202007980 */ /* 0x000ea8000c10f900 */
[----:B--2---:R-:W-:Y:S01]  /*0200*/  CCTL.IVALL ;  /* 0x00000000ff00798f */ /* 0x004fe20002000000 */
[----:B------:R-:W-:Y:S05]  /*0210*/  YIELD ;  /* 0x0000000000007946 */ /* 0x000fea0003800000 */
[----:B-----5:R-:W-:-:S04]  /*0220*/  LOP3.LUT R0, R0, R5, RZ, 0x3c, !PT ;  /* 0x0000000500007212 */ /* 0x020fc800078e3cff */
[----:B------:R-:W-:-:S13]  /*0230*/  ISETP.GT.AND P0, PT, R0, -0x1, PT ;  /* 0xffffffff0000780c */ /* 0x000fda0003f04270 */
[----:B------:R-:W-:Y:S05]  /*0240*/  @P0 BRA `(.L_x_1370) ;  /* 0xfffffffc00e80947 */ /* 0x000fea000383ffff */
.L_x_1369:
[----:B------:R-:W-:Y:S05]  /*0250*/  WARPSYNC.ALL ;  /* 0x0000000000007948 */ /* 0x000fea0003800000 */
[----:B------:R-:W-:Y:S06]  /*0260*/  BAR.SYNC.DEFER_BLOCKING 0x0 ;  /* 0x0000000000007b1d */ /* 0x000fec0000010000 */
[----:B------:R-:W-:Y:S05]  /*0270*/  BRA `(.L_x_1371) ;  /* 0x0000006800d47947 */ /* 0x000fea0003800000 */
.L_x_1368:
[----:B------:R-:W0:Y:S01]  /*0280*/  S2R R19, SR_TID.X ;  /* 0x0000000000137919 */ /* 0x000e220000002100 */
[----:B------:R-:W-:Y:S01]  /*0290*/  ULOP3.LUT UR13, UR22, 0xf, URZ, 0xc0, !UPT ;  /* 0x0000000f160d7892 */ /* 0x000fe2000f8ec03f */
[----:B------:R-:W-:Y:S01]  /*02a0*/  MOV R18, 0x400 ;  /* 0x0000040000127802 */ /* 0x000fe20000000f00 */
[----:B------:R-:W-:Y:S01]  /*02b0*/  ULOP3.LUT UR14, UR23, 0x8, URZ, 0xfc, !UPT ;  /* 0x00000008170e7892 */ /* 0x000fe2000f8efc3f */
[----:B------:R-:W1:Y:S01]  /*02c0*/  S2R R3, SR_CgaCtaId ;  /* 0x0000000000037919 */ /* 0x000e620000008800 */
[----:B------:R-:W-:Y:S01]  /*02d0*/  USHF.R.U32.HI UR5, URZ, 0x1, UR12 ;  /* 0x000000013f057899 */ /* 0x000fe2000801160c */
[----:B------:R-:W-:Y:S01]  /*02e0*/  IADD3 R15, R18, 0x3c00, RZ ;  /* 0x00003c00120f7810 */ /* 0x000fe20007ffe0ff */
[----:B------:R-:W-:Y:S01]  /*02f0*/  ULDC.64 UR8, c[0x0][0x268] ;  /* 0x00009a0000087ab9 */ /* 0x000fe20000000a00 */
[----:B------:R-:W-:Y:S01]  /*0300*/  MOV R14, UR13 ;  /* 0x0000000d000e7c02 */ /* 0x000fe20008000f00 */
[----:B------:R-:W-:Y:S01]  /*0310*/  ULDC.64 UR6, c[0x0][0x268] ;  /* 0x00009a0000067ab9 */ /* 0x000fe20000000a00 */
[----:B------:R-:W-:Y:S01]  /*0320*/  UIMAD.WIDE.U32 UR8, UR14, 0x4, UR8 ;  /* 0x000000040e0878a5 */ /* 0x000fe2000f8e0008 */
[----:B------:R-:W-:Y:S01]  /*0330*/  CS2R R80, SRZ ;  /* 0x0000000000507805 */ /* 0x000fe2000001ff00 */
[----:B------:R-:W-:Y:S01]  /*0340*/  ULEA UR6, UP0, UR12, UR6, 0x2 ;  /* 0x000000060c067291 */ /* 0x000fe2000f80103f */
[----:B------:R-:W-:Y:S01]  /*0350*/  CS2R R78, SRZ ;  /* 0x00000000004e7805 */ /* 0x000fe2000001ff00 */
[----:B------:R-:W-:Y:S01]  /*0360*/  USHF.L.U32 UR14, UR5, 0x4, URZ ;  /* 0x00000004050e7899 */ /* 0x000fe2000800063f */
[----:B------:R-:W-:Y:S01]  /*0370*/  CS2R R76, SRZ ;  /* 0x00000000004c7805 */ /* 0x000fe2000001ff00 */
[----:B------:R-:W-:Y:S01]  /*0380*/  UIADD3 UR5, -UR5, URZ, URZ ;  /* 0x0000003f05057290 */ /* 0x000fe2000fffe13f */
[----:B------:R-:W-:Y:S01]  /*0390*/  CS2R R74, SRZ ;  /* 0x00000000004a7805 */ /* 0x000fe2000001ff00 */
[----:B------:R-:W-:-:S02]  /*03a0*/  ULEA.HI.X UR7, UR12, UR7, UR4, 0x2, UP0 ;  /* 0x000000070c077291 */ /* 0x000fc400080f1404 */
[----:B------:R-:W-:Y:S01]  /*03b0*/  UISETP.NE.AND UP0, UPT, UR22, UR5, UPT ;  /* 0x000000051600728c */ /* 0x000fe2000bf05270 */
[----:B------:R-:W-:Y:S01]  /*03c0*/  UMOV UR15, 0x7fffffc1 ;  /* 0x7fffffc1000f7882 */ /* 0x000fe20000000000 */
[----:B------:R-:W-:Y:S02]  /*03d0*/  ULOP3.LUT UR13, UR14, 0xfffffff0, UR13, 0xe2, !UPT ;  /* 0xfffffff00e0d7892 */ /* 0x000fe4000f8ee20d */
[----:B------:R-:W-:Y:S01]  /*03e0*/  USEL UR20, UR15, 0x1, !UP0 ;  /* 0x000000010f147887 */ /* 0x000fe2000c000000 */
[----:B------:R-:W-:Y:S01]  /*03f0*/  UMOV UR5, URZ ;  /* 0x0000003f00057c82 */ /* 0x000fe20008000000 */
[----:B0-----:R-:W-:Y:S02]  /*0400*/  IADD3 R5, R19, 0x1e0, RZ ;  /* 0x000001e013057810 */ /* 0x001fe40007ffe0ff */
[----:B------:R-:W-:Y:S02]  /*0410*/  SHF.R.S32.HI R0, RZ, 0x1f, R19 ;  /* 0x0000001fff007819 */ /* 0x000fe40000011413 */
[----:B------:R-:W-:-:S02]  /*0420*/  SHF.R.S32.HI R6, RZ, 0x1f, R5 ;  /* 0x0000001fff067819 */ /* 0x000fc40000011405 */
[----:B------:R-:W-:Y:S02]  /*0430*/  SHF.R.U32.HI R17, RZ, 0x1, R19 ;  /* 0x00000001ff117819 */ /* 0x000fe40000011613 */
[----:B------:R-:W-:Y:S02]  /*0440*/  LEA.HI R4, R6, R5, RZ, 0x2 ;  /* 0x0000000506047211 */ /* 0x000fe400078f10ff */
[----:B------:R-:W-:Y:S02]  /*0450*/  LEA.HI R2, R0, R19, RZ, 0x2 ;  /* 0x0000001300027211 */ /* 0x000fe400078f10ff */
[----:B------:R-:W-:Y:S02]  /*0460*/  SHF.L.U32 R7, R17, 0x4, RZ ;  /* 0x0000000411077819 */ /* 0x000fe400000006ff */
[----:B------:R-:W-:Y:S02]  /*0470*/  SHF.R.S32.HI R13, RZ, 0x2, R4 ;  /* 0x00000002ff0d7819 */ /* 0x000fe40000011404 */
[----:B------:R-:W-:-:S02]  /*0480*/  SHF.R.S32.HI R16, RZ, 0x2, R2 ;  /* 0x00000002ff107819 */ /* 0x000fc40000011402 */
[----:B------:R-:W-:Y:S02]  /*0490*/  LOP3.LUT R14, R7, 0xfffffff0, R14, 0xe2, !PT ;  /* 0xfffffff0070e7812 */ /* 0x000fe400078ee20e */
[----:B------:R-:W-:Y:S02]  /*04a0*/  IADD3 R7, R13, 0xf0, RZ ;  /* 0x000000f00d077810 */ /* 0x000fe40007ffe0ff */
[C---:B-1----:R-:W-:Y:S02]  /*04b0*/  LEA R18, R3.reuse, R18, 0x18 ;  /* 0x0000001203127211 */ /* 0x042fe400078ec0ff */
[----:B------:R-:W-:Y:S02]  /*04c0*/  LEA R15, R3, R15, 0x18 ;  /* 0x0000000f030f7211 */ /* 0x000fe400078ec0ff */
[----:B------:R-:W-:Y:S02]  /*04d0*/  IADD3 R3, R16, 0xf0, RZ ;  /* 0x000000f010037810 */ /* 0x000fe40007ffe0ff */
[----:B------:R-:W-:-:S02]  /*04e0*/  SHF.R.S32.HI R10, RZ, 0x1f, R7 ;  /* 0x0000001fff0a7819 */ /* 0x000fc40000011407 */
[----:B------:R-:W-:Y:S02]  /*04f0*/  LOP3.LUT R8, R4, 0xfffffffc, RZ, 0xc0, !PT ;  /* 0xfffffffc04087812 */ /* 0x000fe400078ec0ff */
[----:B------:R-:W-:Y:S02]  /*0500*/  SHF.R.S32.HI R4, RZ, 0x1f, R3 ;  /* 0x0000001fff047819 */ /* 0x000fe40000011403 */
[----:B------:R-:W-:Y:S02]  /*0510*/  LEA.HI R6, R6, R5, RZ, 0x4 ;  /* 0x0000000506067211 */ /* 0x000fe400078f20ff */
[----:B------:R-:W-:Y:S02]  /*0520*/  LEA.HI R0, R0, R19, RZ, 0x4 ;  /* 0x0000001300007211 */ /* 0x000fe400078f20ff */
[----:B------:R-:W-:Y:S02]  /*0530*/  LEA.HI R10, R10, R7, RZ, 0x2 ;  /* 0x000000070a0a7211 */ /* 0x000fe400078f10ff */
[----:B------:R-:W-:-:S02]  /*0540*/  IADD3 R8, R5, -R8, RZ ;  /* 0x8000000805087210 */ /* 0x000fc40007ffe0ff */
[----:B------:R-:W-:Y:S02]  /*0550*/  LEA.HI R4, R4, R3, RZ, 0x2 ;  /* 0x0000000304047211 */ /* 0x000fe400078f10ff */
[----:B------:R-:W-:Y:S02]  /*0560*/  SHF.R.U32.HI R3, RZ, 0x4, R0 ;  /* 0x00000004ff037819 */ /* 0x000fe40000011600 */
[----:B------:R-:W-:Y:S02]  /*0570*/  SHF.R.U32.HI R5, RZ, 0x4, R6 ;  /* 0x00000004ff057819 */ /* 0x000fe40000011606 */
[----:B------:R-:W-:Y:S02]  /*0580*/  SHF.R.U32.HI R9, RZ, 0x2, R10 ;  /* 0x00000002ff097819 */ /* 0x000fe4000001160a */
[----:B------:R-:W-:Y:S02]  /*0590*/  SHF.L.U32 R0, R19, 0x1, RZ ;  /* 0x0000000113007819 */ /* 0x000fe400000006ff */
[----:B------:R-:W-:-:S02]  /*05a0*/  LOP3.LUT R10, R8, 0x3, R5, 0x78, !PT ;  /* 0x00000003080a7812 */ /* 0x000fc400078e7805 */
[----:B------:R-:W-:Y:S02]  /*05b0*/  LOP3.LUT R9, R8, 0x3, R9, 0x78, !PT ;  /* 0x0000000308097812 */ /* 0x000fe400078e7809 */
[----:B------:R-:W-:Y:S02]  /*05c0*/  LOP3.LUT R2, R2, 0xfffffffc, RZ, 0xc0, !PT ;  /* 0xfffffffc02027812 */ /* 0x000fe400078ec0ff */
[C---:B------:R-:W-:Y:S02]  /*05d0*/  LOP3.LUT R8, R0.reuse, 0x18, RZ, 0xc0, !PT ;  /* 0x0000001800087812 */ /* 0x040fe400078ec0ff */
[----:B------:R-:W-:Y:S02]  /*05e0*/  SHF.R.U32.HI R11, RZ, 0x2, R4 ;  /* 0x00000002ff0b7819 */ /* 0x000fe40000011604 */
[----:B------:R-:W-:Y:S02]  /*05f0*/  LOP3.LUT R6, R0, 0x18, RZ, 0xc, !PT ;  /* 0x0000001800067812 */ /* 0x000fe400078e0cff */
[----:B------:R-:W-:-:S02]  /*0600*/  IADD3 R2, -R2, R19, RZ ;  /* 0x0000001302027210 */ /* 0x000fc40007ffe1ff */
[----:B------:R-:W-:Y:S02]  /*0610*/  LEA R7, R19, R18, 0x5 ;  /* 0x0000001213077211 */ /* 0x000fe400078e28ff */
[C---:B------:R-:W-:Y:S02]  /*0620*/  LOP3.LUT R0, R8.reuse, 0x8, RZ, 0x3c, !PT ;  /* 0x0000000808007812 */ /* 0x040fe400078e3cff */
[----:B------:R-:W-:Y:S02]  /*0630*/  LOP3.LUT R4, R8, 0x10, RZ, 0x3c, !PT ;  /* 0x0000001008047812 */ /* 0x000fe400078e3cff */
[C---:B------:R-:W-:Y:S02]  /*0640*/  LOP3.LUT R12, R2.reuse, 0x3, R3, 0x78, !PT ;  /* 0x00000003020c7812 */ /* 0x040fe400078e7803 */
[----:B------:R-:W-:Y:S02]  /*0650*/  LOP3.LUT R11, R2, 0x3, R11, 0x78, !PT ;  /* 0x00000003020b7812 */ /* 0x000fe400078e780b */
[----:B------:R-:W-:-:S02]  /*0660*/  IADD3 R6, R7, R6, RZ ;  /* 0x0000000607067210 */ /* 0x000fc40007ffe0ff */
[C---:B------:R-:W-:Y:S02]  /*0670*/  IADD3 R5, R7.reuse, R0, RZ ;  /* 0x0000000007057210 */ /* 0x040fe40007ffe0ff */
[----:B------:R-:W-:-:S07]  /*0680*/  IADD3 R4, R7, R4, RZ ;  /* 0x0000000407047210 */ /* 0x000fce0007ffe0ff */
.L_x_1381:
[----:B------:R-:W-:Y:S01]  /*0690*/  IMAD.WIDE.U32 R82, R19, -0x77777777, RZ ;  /* 0x8888888913527825 */ /* 0x000fe200078e00ff */
[----:B------:R-:W-:Y:S01]  /*06a0*/  ULOP3.LUT UR14, UR12, 0x1, URZ, 0xc0, !UPT ;  /* 0x000000010c0e7892 */ /* 0x000fe2000f8ec03f */
[----:B------:R-:W0:Y:S01]  /*06b0*/  LDC.64 R70, c[0x0][0x238] ;  /* 0x00008e00ff467b82 */ /* 0x000e220000000a00 */
[----:B------:R-:W-:Y:S02]  /*06c0*/  USHF.R.U64 UR15, UR12, 0x1, UR4 ;  /* 0x000000010c0f7899 */ /* 0x000fe40008001204 */
[----:B------:R-:W-:Y:S01]  /*06d0*/  SHF.R.U32.HI R82, RZ, 0x7, R83 ;  /* 0x00000007ff527819 */ /* 0x000fe20000011653 */
[----:B------:R-:W-:Y:S02]  /*06e0*/  UIMAD UR17, UR14, 0x3c0, URZ ;  /* 0x000003c00e1178a4 */ /* 0x000fe4000f8e023f */
[----:B------:R-:W-:Y:S01]  /*06f0*/  USHF.L.U32 UR14, UR22, 0x4, URZ ;  /* 0x00000004160e7899 */ /* 0x000fe2000800063f */
[----:B------:R-:W-:Y:S01]  /*0700*/  MOV R27, UR15 ;  /* 0x0000000f001b7c02 */ /* 0x000fe20008000f00 */
[----:B--2---:R-:W-:Y:S01]  /*0710*/  IMAD R26, R82, -0xf0, R19 ;  /* 0xffffff10521a7824 */ /* 0x004fe200078e0213 */
[----:B------:R-:W-:Y:S01]  /*0720*/  USHF.R.U32.HI UR16, URZ, 0x1, UR4 ;  /* 0x000000013f107899 */ /* 0x000fe20008011604 */
[----:B------:R-:W1:Y:S01]  /*0730*/  LDC.64 R28, c[0x0][0x240] ;  /* 0x00009000ff1c7b82 */ /* 0x000e620000000a00 */
[----:B------:R-:W-:-:S02]  /*0740*/  ULOP3.LUT UR14, UR14, 0xf0, URZ, 0xc0, !UPT ;  /* 0x000000f00e0e7892 */ /* 0x000fc4000f8ec03f */
[----:B------:R-:W-:Y:S01]  /*0750*/  LEA R68, R26, UR17, 0x2 ;  /* 0x000000111a447c11 */ /* 0x000fe2000f8e10ff */
[----:B------:R-:W-:Y:S02]  /*0760*/  UIMAD UR24, UR16, 0x78000, URZ ;  /* 0x00078000101878a4 */ /* 0x000fe4000f8e023f */
[----:B------:R-:W-:Y:S02]  /*0770*/  MOV R0, UR16 ;  /* 0x0000001000007c02 */ /* 0x000fe40008000f00 */
[--C-:B------:R-:W-:Y:S01]  /*0780*/  SHF.R.S32.HI R69, RZ, 0x1f, R68.reuse ;  /* 0x0000001fff457819 */ /* 0x100fe20000011444 */
[----:B------:R-:W-:Y:S01]  /*0790*/  IMAD.WIDE.U32 R2, R68, -0x77777777, RZ ;  /* 0x8888888944027825 */ /* 0x000fe200078e00ff */
[----:B------:R-:W-:Y:S01]  /*07a0*/  IADD3 R25, R82, UR14, RZ ;  /* 0x0000000e52197c10 */ /* 0x000fe2000fffe0ff */
[----:B------:R-:W-:Y:S01]  /*07b0*/  ULDC.64 UR14, c[0x0][0x248] ;  /* 0x00009200000e7ab9 */ /* 0x000fe20000000a00 */
[----:B------:R-:W-:Y:S01]  /*07c0*/  ULDC UR16, c[0x0][0x250] ;  /* 0x0000940000107ab9 */ /* 0x000fe20000000800 */
[----:B------:R-:W-:Y:S01]  /*07d0*/  IMAD.WIDE.U32 R22, R27, 0x78000, R68 ;  /* 0x000780001b167825 */ /* 0x000fe200078e0044 */
[----:B------:R-:W-:-:S03]  /*07e0*/  SHF.R.U32.HI R3, RZ, 0x6, R3 ;  /* 0x00000006ff037819 */ /* 0x000fc60000011603 */
[----:B------:R-:W-:Y:S01]  /*07f0*/  IMAD R25, R25, 0x780, RZ ;  /* 0x0000078019197824 */ /* 0x000fe200078e02ff */
[----:B------:R-:W-:Y:S01]  /*0800*/  LEA R2, P0, R27, R3, 0x4 ;  /* 0x000000031b027211 */ /* 0x000fe200078020ff */
[----:B0-----:R-:W-:Y:S01]  /*0810*/  IMAD.WIDE R70, R68, 0x2, R70 ;  /* 0x0000000244467825 */ /* 0x001fe200078e0246 */
[----:B------:R-:W-:Y:S01]  /*0820*/  IADD3 R21, R23, UR24, RZ ;  /* 0x0000001817157c10 */ /* 0x000fe2000fffe0ff */
[----:B------:R-:W-:Y:S01]  /*0830*/  ULDC.64 UR24, c[0x0][0x228] ;  /* 0x00008a0000187ab9 */ /* 0x000fe20000000a00 */
[----:B------:R-:W-:Y:S02]  /*0840*/  LEA.HI.X R27, R27, RZ, R0, 0x4, P0 ;  /* 0x000000ff1b1b7211 */ /* 0x000fe400000f2400 */
[----:B------:R-:W-:Y:S01]  /*0850*/  LEA R72, P0, R2, UR14, 0x3 ;  /* 0x0000000e02487c11 */ /* 0x000fe2000f8018ff */
[----:B-1----:R-:W-:Y:S01]  /*0860*/  IMAD.WIDE R68, R68, 0x2, R28 ;  /* 0x0000000244447825 */ /* 0x002fe200078e021c */
[----:B------:R-:W-:Y:S01]  /*0870*/  IADD3 R0, P1, R25, R22, RZ ;  /* 0x0000001619007210 */ /* 0x000fe20007f3e0ff */
[----:B------:R-:W2:Y:S01]  /*0880*/  LDG.E.64.CONSTANT R70, desc[UR18][R70.64] ;  /* 0x0000001246467981 */ /* 0x000ea2000c1e9b00 */
[----:B------:R-:W-:Y:S01]  /*0890*/  LEA.HI.X R73, R2, UR15, R27, 0x3, P0 ;  /* 0x0000000f02497c11 */ /* 0x000fe200080f1c1b */
[----:B------:R-:W-:Y:S01]  /*08a0*/  ULDC.64 UR14, c[0x0][0x230] ;  /* 0x00008c00000e7ab9 */ /* 0x000fe20000000a00 */
[----:B------:R-:W-:Y:S01]  /*08b0*/  IADD3.X R23, RZ, R21, RZ, P1, !PT ;  /* 0x00000015ff177210 */ /* 0x000fe20000ffe4ff */
[----:B------:R-:W3:Y:S03]  /*08c0*/  LDG.E.64.CONSTANT R68, desc[UR18][R68.64] ;  /* 0x0000001244447981 */ /* 0x000ee6000c1e9b00 */
[C---:B------:R-:W-:Y:S01]  /*08d0*/  SHF.L.U64.HI R2, R0.reuse, 0x1, R23 ;  /* 0x0000000100027819 */ /* 0x040fe20000010217 */
[----:B------:R-:W4:Y:S01]  /*08e0*/  LDG.E.64.CONSTANT R72, desc[UR18][R72.64] ;  /* 0x0000001248487981 */ /* 0x000f22000c1e9b00 */
[----:B------:R-:W-:-:S04]  /*08f0*/  SHF.L.U32 R0, R0, 0x1, RZ ;  /* 0x0000000100007819 */ /* 0x000fc800000006ff */
[----:B------:R-:W-:-:S04]  /*0900*/  IADD3 R66, P0, R0, UR14, RZ ;  /* 0x0000000e00427c10 */ /* 0x000fc8000ff1e0ff */
[----:B------:R-:W-:-:S06]  /*0910*/  IADD3.X R67, R2, UR15, RZ, P0, !PT ;  /* 0x0000000f02437c10 */ /* 0x000fcc00087fe4ff */
[----:B------:R-:W5:Y:S01]  /*0920*/  LDG.E.64.CONSTANT R66, desc[UR18][R66.64] ;  /* 0x0000001242427981 */ /* 0x000f62000c1e9b00 */
[----:B------:R-:W-:-:S04]  /*0930*/  IADD3 R23, R25, 0xf00, RZ ;  /* 0x00000f0019177810 */ /* 0x000fc80007ffe0ff */
[----:B------:R-:W-:-:S04]  /*0940*/  IADD3 R23, P0, R23, R22, RZ ;  /* 0x0000001617177210 */ /* 0x000fc80007f1e0ff */
[----:B------:R-:W-:Y:S02]  /*0950*/  IADD3.X R20, RZ, R21, RZ, P0, !PT ;  /* 0x00000015ff147210 */ /* 0x000fe400007fe4ff */
[C---:B------:R-:W-:Y:S02]  /*0960*/  SHF.L.U32 R58, R23.reuse, 0x1, RZ ;  /* 0x00000001173a7819 */ /* 0x040fe400000006ff */
[----:B------:R-:W-:Y:S02]  /*0970*/  SHF.L.U64.HI R24, R23, 0x1, R20 ;  /* 0x0000000117187819 */ /* 0x000fe40000010214 */
[----:B------:R-:W-:-:S04]  /*0980*/  IADD3 R64, P0, R58, UR14, RZ ;  /* 0x0000000e3a407c10 */ /* 0x000fc8000ff1e0ff */
[----:B------:R-:W-:-:S06]  /*0990*/  IADD3.X R65, R24, UR15, RZ, P0, !PT ;  /* 0x0000000f18417c10 */ /* 0x000fcc00087fe4ff */
[----:B------:R-:W3:Y:S01]  /*09a0*/  LDG.E.64.CONSTANT R64, desc[UR18][R64.64] ;  /* 0x0000001240407981 */ /* 0x000ee2000c1e9b00 */
[----:B------:R-:W-:-:S04]  /*09b0*/  IADD3 R62, P0, R0, UR24, RZ ;  /* 0x00000018003e7c10 */ /* 0x000fc8000ff1e0ff */
[----:B------:R-:W-:-:S06]  /*09c0*/  IADD3.X R63, R2, UR25, RZ, P0, !PT ;  /* 0x00000019023f7c10 */ /* 0x000fcc00087fe4ff */
[----:B------:R-:W3:Y:S01]  /*09d0*/  LDG.E.64.CONSTANT R62, desc[UR18][R62.64] ;  /* 0x000000123e3e7981 */ /* 0x000ee2000c1e9b00 */
        /* <DEDUP_REMOVED lines=9> */
[----:B------:R-:W-:Y:S02]  /*0a70*/  IADD3.X R59, R24, UR25, RZ, P0, !PT ;  /* 0x00000019183b7c10 */ /* 0x000fe400087fe4ff */
[----:B------:R-:W-:-:S04]  /*0a80*/  IADD3 R23, R25, 0x2d00, RZ ;  /* 0x00002d0019177810 */ /* 0x000fc80007ffe0ff */
[----:B------:R-:W3:Y:S01]  /*0a90*/  LDG.E.64.CONSTANT R58, desc[UR18][R58.64] ;  /* 0x000000123a3a7981 */ /* 0x000ee2000c1e9b00 */
        /* <DEDUP_REMOVED lines=22> */
[----:B------:R-:W-:Y:S01]  /*0c00*/  IADD3 R37, P0, R37, R22, RZ ;  /* 0x0000001625257210 */ /* 0x000fe20007f1e0ff */
[----:B------:R-:W-:-:S03]  /*0c10*/  IMAD R45, R26, 0x18, R15 ;  /* 0x000000181a2d7824 */ /* 0x000fc600078e020f */
[----:B------:R-:W-:Y:S02]  /*0c20*/  IADD3.X R26, RZ, R21, RZ, P0, !PT ;  /* 0x00000015ff1a7210 */ /* 0x000fe400007fe4ff */
[C---:B------:R-:W-:Y:S02]  /*0c30*/  SHF.L.U32 R42, R37.reuse, 0x1, RZ ;  /* 0x00000001252a7819 */ /* 0x040fe400000006ff */
[----:B------:R-:W-:Y:S02]  /*0c40*/  SHF.L.U64.HI R26, R37, 0x1, R26 ;  /* 0x00000001251a7819 */ /* 0x000fe4000001021a */
[C---:B------:R-:W-:Y:S02]  /*0c50*/  IADD3 R37, R25.reuse, 0x5a00, RZ ;  /* 0x00005a0019257810 */ /* 0x040fe40007ffe0ff */
[----:B------:R-:W-:Y:S02]  /*0c60*/  IADD3 R25, R25, 0x6900, RZ ;  /* 0x0000690019197810 */ /* 0x000fe40007ffe0ff */
[----:B------:R-:W-:-:S02]  /*0c70*/  IADD3 R48, P0, R42, UR14, RZ ;  /* 0x0000000e2a307c10 */ /* 0x000fc4000ff1e0ff */
[----:B------:R-:W-:Y:S02]  /*0c80*/  LEA R82, R82, R45, 0x3 ;  /* 0x0000002d52527211 */ /* 0x000fe400078e18ff */
[----:B------:R-:W-:-:S06]  /*0c90*/  IADD3.X R49, R26, UR15, RZ, P0, !PT ;  /* 0x0000000f1a317c10 */ /* 0x000fcc00087fe4ff */
[----:B------:R-:W3:Y:S01]  /*0ca0*/  LDG.E.64.CONSTANT R48, desc[UR18][R48.64] ;  /* 0x0000001230307981 */ /* 0x000ee2000c1e9b00 */
[----:B------:R-:W-:Y:S01]  /*0cb0*/  IADD3 R46, P0, R46, UR24, RZ ;  /* 0x000000182e2e7c10 */ /* 0x000fe2000ff1e0ff */
[----:B----4-:R-:W-:-:S06]  /*0cc0*/  FADD.FTZ R20, R73, UR16 ;  /* 0x0000001049147e21 */ /* 0x010fcc0008010000 */
[----:B------:R-:W0:Y:S01]  /*0cd0*/  MUFU.RSQ R20, R20 ;  /* 0x0000001400147308 */ /* 0x000e220000001400 */
[----:B-----5:R-:W-:Y:S02]  /*0ce0*/  SHF.L.U32 R23, R66, 0x10, RZ ;  /* 0x0000001042177819 */ /* 0x020fe400000006ff */
[----:B------:R-:W-:-:S03]  /*0cf0*/  SHF.L.U32 R27, R67, 0x10, RZ ;  /* 0x00000010431b7819 */ /* 0x000fc600000006ff */
[----:B------:R-:W-:-:S04]  /*0d00*/  FADD.FTZ R23, -R72, R23 ;  /* 0x0000001748177221 */ /* 0x000fc80000010100 */
[----:B0-----:R-:W-:Y:S01]  /*0d10*/  FMUL.FTZ R117, R20, R23 ;  /* 0x0000001714757220 */ /* 0x001fe20000410000 */
[----:B------:R-:W-:Y:S01]  /*0d20*/  PRMT R23, R66, 0x7632, R23 ;  /* 0x0000763242177816 */ /* 0x000fe20000000017 */
[----:B------:R-:W-:Y:S01]  /*0d30*/  FADD.FTZ R27, -R72, R27 ;  /* 0x0000001b481b7221 */ /* 0x000fe20000010100 */
[----:B--2---:R-:W-:Y:S02]  /*0d40*/  SHF.L.U32 R116, R70, 0x10, RZ ;  /* 0x0000001046747819 */ /* 0x004fe400000006ff */
[----:B---3--:R-:W-:Y:S02]  /*0d50*/  SHF.L.U32 R31, R68, 0x10, RZ ;  /* 0x00000010441f7819 */ /* 0x008fe400000006ff */
[----:B------:R-:W-:Y:S01]  /*0d60*/  SHF.L.U32 R23, R23, 0x10, RZ ;  /* 0x0000001017177819 */ /* 0x000fe200000006ff */
[----:B------:R-:W-:Y:S01]  /*0d70*/  FMUL.FTZ R113, R20, R27 ;  /* 0x0000001b14717220 */ /* 0x000fe20000410000 */
[----:B------:R-:W-:Y:S02]  /*0d80*/  SHF.L.U32 R114, R71, 0x10, RZ ;  /* 0x0000001047727819 */ /* 0x000fe400000006ff */
[----:B------:R-:W-:-:S02]  /*0d90*/  SHF.L.U32 R29, R69, 0x10, RZ ;  /* 0x00000010451d7819 */ /* 0x000fc400000006ff */
[----:B------:R-:W-:Y:S01]  /*0da0*/  PRMT R33, R67, 0x7632, R33 ;  /* 0x0000763243217816 */ /* 0x000fe20000000021 */
[----:B------:R-:W-:Y:S01]  /*0db0*/  FFMA.FTZ R32, R117, R116, R31 ;  /* 0x0000007475207223 */ /* 0x000fe2000001001f */
[----:B------:R-:W-:Y:S01]  /*0dc0*/  PRMT R84, R70, 0x7632, R84 ;  /* 0x0000763246547816 */ /* 0x000fe20000000054 */
[----:B------:R-:W-:Y:S01]  /*0dd0*/  FADD.FTZ R35, -R72, R23 ;  /* 0x0000001748237221 */ /* 0x000fe20000010100 */
[----:B------:R-:W-:Y:S01]  /*0de0*/  PRMT R34, R68, 0x7632, R34 ;  /* 0x0000763244227816 */ /* 0x000fe20000000022 */
[----:B------:R-:W-:Y:S01]  /*0df0*/  FFMA.FTZ R23, R113, R114, R29 ;  /* 0x0000007271177223 */ /* 0x000fe2000001001d */
[----:B------:R-:W-:Y:S01]  /*0e00*/  SHF.L.U32 R33, R33, 0x10, RZ ;  /* 0x0000001021217819 */ /* 0x000fe200000006ff */
[----:B------:R-:W-:Y:S01]  /*0e10*/  FMUL.FTZ R28, R32, -1.4426950216293334961 ;  /* 0xbfb8aa3b201c7820 */ /* 0x000fe20000410000 */
[----:B------:R-:W-:Y:S01]  /*0e20*/  SHF.L.U32 R84, R84, 0x10, RZ ;  /* 0x0000001054547819 */ /* 0x000fe200000006ff */
[----:B------:R-:W-:Y:S01]  /*0e30*/  FMUL.FTZ R35, R20, R35 ;  /* 0x0000002314237220 */ /* 0x000fe20000410000 */
[----:B------:R-:W-:Y:S01]  /*0e40*/  SHF.L.U32 R27, R34, 0x10, RZ ;  /* 0x00000010221b7819 */ /* 0x000fe200000006ff */
[----:B------:R-:W-:Y:S01]  /*0e50*/  FMUL.FTZ R38, R23, -1.4426950216293334961 ;  /* 0xbfb8aa3b17267820 */ /* 0x000fe20000410000 */
[----:B------:R-:W-:Y:S01]  /*0e60*/  PRMT R83, R71, 0x7632, R83 ;  /* 0x0000763247537816 */ /* 0x000fe20000000053 */
[----:B------:R-:W-:Y:S01]  /*0e70*/  FADD.FTZ R33, -R72, R33 ;  /* 0x0000002148217221 */ /* 0x000fe20000010100 */
[----:B------:R-:W-:Y:S01]  /*0e80*/  PRMT R86, R69, 0x7632, R86 ;  /* 0x0000763245567816 */ /* 0x000fe20000000056 */
[----:B------:R-:W-:Y:S01]  /*0e90*/  FFMA.FTZ R34, R35, R84, R27 ;  /* 0x0000005423227223 */ /* 0x000fe2000001001b */
[----:B------:R-:W-:Y:S01]  /*0ea0*/  SHF.L.U32 R83, R83, 0x10, RZ ;  /* 0x0000001053537819 */ /* 0x000fe200000006ff */
[----:B------:R-:W0:Y:S01]  /*0eb0*/  MUFU.EX2 R28, R28 ;  /* 0x0000001c001c7308 */ /* 0x000e220000000800 */
[----:B------:R-:W-:Y:S01]  /*0ec0*/  SHF.L.U32 R86, R86, 0x10, RZ ;  /* 0x0000001056567819 */ /* 0x000fe200000006ff */
[----:B------:R-:W-:Y:S01]  /*0ed0*/  FMUL.FTZ R33, R20, R33 ;  /* 0x0000002114217220 */ /* 0x000fe20000410000 */
[----:B------:R-:W-:-:S03]  /*0ee0*/  FMUL.FTZ R30, R34, -1.4426950216293334961 ;  /* 0xbfb8aa3b221e7820 */ /* 0x000fc60000410000 */
[----:B------:R-:W-:Y:S02]  /*0ef0*/  FFMA.FTZ R36, R33, R83, R86 ;  /* 0x0000005321247223 */ /* 0x000fe40000010056 */
[----:B------:R-:W1:Y:S02]  /*0f00*/  MUFU.EX2 R38, R38 ;  /* 0x0000002600267308 */ /* 0x000e640000000800 */
[----:B------:R-:W-:-:S06]  /*0f10*/  FMUL.FTZ R41, R36, -1.4426950216293334961 ;  /* 0xbfb8aa3b24297820 */ /* 0x000fcc0000410000 */
[----:B------:R-:W2:Y:S01]  /*0f20*/  MUFU.EX2 R30, R30 ;  /* 0x0000001e001e7308 */ /* 0x000ea20000000800 */
[----:B0-----:R-:W-:-:S07]  /*0f30*/  FADD.FTZ R28, R28, 1 ;  /* 0x3f8000001c1c7421 */ /* 0x001fce0000010000 */
[----:B------:R-:W0:Y:S01]  /*0f40*/  MUFU.EX2 R43, R41 ;  /* 0x00000029002b7308 */ /* 0x000e220000000800 */
[----:B-1----:R-:W-:Y:S01]  /*0f50*/  FADD.FTZ R40, R38, 1 ;  /* 0x3f80000026287421 */ /* 0x002fe20000010000 */
[----:B------:R-:W-:Y:S02]  /*0f60*/  IADD3 R38, P1, R37, R22, RZ ;  /* 0x0000001625267210 */ /* 0x000fe40007f3e0ff */
[----:B------:R-:W-:-:S04]  /*0f70*/  SHF.L.U32 R37, R64, 0x10, RZ ;  /* 0x0000001040257819 */ /* 0x000fc800000006ff */
[----:B------:R1:W3:Y:S01]  /*0f80*/  MUFU.RCP R39, R28 ;  /* 0x0000001c00277308 */ /* 0x0002e20000001000 */
[----:B------:R-:W-:Y:S01]  /*0f90*/  IADD3 R22, P2, R25, R22, RZ ;  /* 0x0000001619167210 */ /* 0x000fe20007f5e0ff */
[----:B--2---:R-:W-:Y:S01]  /*0fa0*/  FADD.FTZ R30, R30, 1 ;  /* 0x3f8000001e1e7421 */ /* 0x004fe20000010000 */
[----:B------:R-:W-:Y:S01]  /*0fb0*/  FADD.FTZ R25, -R72, R37 ;  /* 0x0000002548197221 */ /* 0x000fe20000010100 */
[----:B------:R-:W-:-:S04]  /*0fc0*/  SHF.L.U32 R45, R65, 0x10, RZ ;  /* 0x00000010412d7819 */ /* 0x000fc800000006ff */
[----:B------:R2:W4:Y:S01]  /*0fd0*/  MUFU.RCP R41, R40 ;  /* 0x0000002800297308 */ /* 0x0005220000001000 */
[----:B-1----:R-:W-:Y:S01]  /*0fe0*/  PRMT R28, R64, 0x7632, R28 ;  /* 0x00007632401c7816 */ /* 0x002fe2000000001c */
[----:B0-----:R-:W-:Y:S01]  /*0ff0*/  FADD.FTZ R43, R43, 1 ;  /* 0x3f8000002b2b7421 */ /* 0x001fe20000010000 */
[----:B------:R-:W-:Y:S02]  /*1000*/  FMUL.FTZ R112, R20, R25 ;  /* 0x0000001914707220 */ /* 0x000fe40000410000 */
[----:B------:R-:W-:-:S03]  /*1010*/  SHF.L.U32 R25, R28, 0x10, RZ ;  /* 0x000000101c197819 */ /* 0x000fc600000006ff */
[----:B------:R-:W0:Y:S01]  /*1020*/  MUFU.RCP R37, R30 ;  /* 0x0000001e00257308 */ /* 0x000e220000001000 */
[----:B------:R-:W-:Y:S01]  /*1030*/  FADD.FTZ R45, -R72, R45 ;  /* 0x0000002d482d7221 */ /* 0x000fe20000010100 */
[----:B------:R-:W-:Y:S01]  /*1040*/  FFMA.FTZ R28, R116, R112, R31 ;  /* 0x00000070741c7223 */ /* 0x000fe2000001001f */
[----:B------:R-:W-:Y:S01]  /*1050*/  FADD.FTZ R73, -R72, R25 ;  /* 0x0000001948497221 */ /* 0x000fe20000010100 */
[----:B---3--:R-:W-:-:S04]  /*1060*/  FADD.FTZ R25, -R39, 1 ;  /* 0x3f80000027197421 */ /* 0x008fc80000010100 */
[----:B------:R-:W1:Y:S01]  /*1070*/  MUFU.RCP R43, R43 ;  /* 0x0000002b002b7308 */ /* 0x000e620000001000 */
[----:B------:R-:W-:Y:S01]  /*1080*/  FMUL.FTZ R110, R20, R45 ;  /* 0x0000002d146e7220 */ /* 0x000fe20000410000 */
[----:B------:R-:W-:Y:S01]  /*1090*/  FMUL.FTZ R45, R28, -1.4426950216293334961 ;  /* 0xbfb8aa3b1c2d7820 */ /* 0x000fe20000410000 */
[----:B--2---:R-:W-:Y:S01]  /*10a0*/  FFMA.FTZ R40, R32, R25, 1 ;  /* 0x3f80000020287423 */ /* 0x004fe20000010019 */
[----:B------:R-:W-:Y:S01]  /*10b0*/  PRMT R87, R65, 0x7632, R87 ;  /* 0x0000763241577816 */ /* 0x000fe20000000057 */
[----:B----4-:R-:W-:Y:S02]  /*10c0*/  FADD.FTZ R44, -R41, 1 ;  /* 0x3f800000292c7421 */ /* 0x010fe40000010100 */
[----:B------:R-:W-:Y:S01]  /*10d0*/  FMUL.FTZ R40, R39, R40 ;  /* 0x0000002827287220 */ /* 0x000fe20000410000 */
[----:B------:R1:W2:Y:S01]  /*10e0*/  MUFU.EX2 R47, R45 ;  /* 0x0000002d002f7308 */ /* 0x0002a20000000800 */
[----:B------:R-:W-:Y:S01]  /*10f0*/  SHF.L.U32 R87, R87, 0x10, RZ ;  /* 0x0000001057577819 */ /* 0x000fe200000006ff */
[----:B0-----:R-:W-:Y:S01]  /*1100*/  FADD.FTZ R39, -R37, 1 ;  /* 0x3f80000025277421 */ /* 0x001fe20000010100 */
[----:B------:R-:W-:-:S03]  /*1110*/  FFMA.FTZ R88, R23, R44, 1 ;  /* 0x3f80000017587423 */ /* 0x000fc6000001002c */
[----:B------:R-:W-:Y:S01]  /*1120*/  FFMA.FTZ R44, R34, R39, 1 ;  /* 0x3f800000222c7423 */ /* 0x000fe20000010027 */
[----:B------:R-:W-:Y:S01]  /*1130*/  FADD.FTZ R23, -R72, R87 ;  /* 0x0000005748177221 */ /* 0x000fe20000010100 */
[----:B-1----:R-:W-:Y:S02]  /*1140*/  FADD.FTZ R45, -R43, 1 ;  /* 0x3f8000002b2d7421 */ /* 0x002fe40000010100 */
[----:B------:R-:W-:Y:S01]  /*1150*/  FMUL.FTZ R44, R37, R44 ;  /* 0x0000002c252c7220 */ /* 0x000fe20000410000 */
[----:B------:R-:W-:Y:S01]  /*1160*/  FMUL.FTZ R23, R20, R23 ;  /* 0x0000001714177220 */ /* 0x000fe20000410000 */
[----:B------:R-:W-:Y:S01]  /*1170*/  SHF.L.U32 R115, R62, 0x10, RZ ;  /* 0x000000103e737819 */ /* 0x000fe200000006ff */
[----:B------:R-:W-:Y:S01]  /*1180*/  FFMA.FTZ R36, R36, R45, 1 ;  /* 0x3f80000024247423 */ /* 0x000fe2000001002d */
[----:B------:R-:W-:Y:S01]  /*1190*/  PRMT R37, R62, 0x7632, R37 ;  /* 0x000076323e257816 */ /* 0x000fe20000000025 */
[----:B------:R-:W-:Y:S02]  /*11a0*/  FFMA.FTZ R34, R83, R23, R86 ;  /* 0x0000001753227223 */ /* 0x000fe40000010056 */
[----:B------:R-:W-:Y:S01]  /*11b0*/  FMUL.FTZ R43, R43, R36 ;  /* 0x000000242b2b7220 */ /* 0x000fe20000410000 */
[----:B------:R-:W-:Y:S01]  /*11c0*/  SHF.L.U32 R37, R37, 0x10, RZ ;  /* 0x0000001025257819 */ /* 0x000fe200000006ff */
[----:B------:R-:W-:Y:S01]  /*11d0*/  FMUL.FTZ R115, R115, R40 ;  /* 0x0000002873737220 */ /* 0x000fe20000410000 */
[----:B--2---:R-:W-:Y:S01]  /*11e0*/  FADD.FTZ R36, R47, 1 ;  /* 0x3f8000002f247421 */ /* 0x004fe20000010000 */
[----:B------:R-:W-:Y:S01]  /*11f0*/  IADD3.X R47, R24, UR25, RZ, P0, !PT ;  /* 0x00000019182f7c10 */ /* 0x000fe200087fe4ff */
[----:B------:R-:W-:Y:S01]  /*1200*/  FMUL.FTZ R39, R34, -1.4426950216293334961 ;  /* 0xbfb8aa3b22277820 */ /* 0x000fe20000410000 */
[----:B------:R-:W-:Y:S01]  /*1210*/  FFMA.FTZ R30, R114, R110, R29 ;  /* 0x0000006e721e7223 */ /* 0x000fe2000001001d */
[----:B------:R-:W-:Y:S01]  /*1220*/  SHF.L.U32 R111, R63, 0x10, RZ ;  /* 0x000000103f6f7819 */ /* 0x000fe200000006ff */
[----:B------:R-:W-:Y:S01]  /*1230*/  FMUL.FTZ R37, R37, R44 ;  /* 0x0000002c25257220 */ /* 0x000fe20000410000 */
[----:B------:R-:W-:Y:S01]  /*1240*/  PRMT R40, R63, 0x7632, R40 ;  /* 0x000076323f287816 */ /* 0x000fe20000000028 */
[----:B------:R-:W-:Y:S01]  /*1250*/  FMUL.FTZ R24, R116, R115 ;  /* 0x0000007374187220 */ /* 0x000fe20000410000 */
[----:B------:R-:W-:Y:S01]  /*1260*/  FMUL.FTZ R88, R41, R88 ;  /* 0x0000005829587220 */ /* 0x000fe20000410000 */
[----:B------:R-:W-:Y:S01]  /*1270*/  FMUL.FTZ R25, R20, R73 ;  /* 0x0000004914197220 */ /* 0x000fe20000410000 */
[----:B------:R0:W-:Y:S01]  /*1280*/  MUFU.EX2 R41, R39 ;  /* 0x0000002700297308 */ /* 0x0001e20000000800 */
[----:B------:R-:W-:Y:S01]  /*1290*/  FMUL.FTZ R85, R30, -1.4426950216293334961 ;  /* 0xbfb8aa3b1e557820 */ /* 0x000fe20000410000 */
[----:B------:R-:W-:Y:S01]  /*12a0*/  SHF.L.U32 R40, R40, 0x10, RZ ;  /* 0x0000001028287819 */ /* 0x000fe200000006ff */
[----:B------:R-:W2:Y:S01]  /*12b0*/  LDG.E.64.CONSTANT R46, desc[UR18][R46.64] ;  /* 0x000000122e2e7981 */ /* 0x000ea2000c1e9b00 */
[----:B------:R-:W-:Y:S01]  /*12c0*/  FFMA.FTZ R24, R117, R24, RZ ;  /* 0x0000001875187223 */ /* 0x000fe200000100ff */
[----:B------:R-:W-:Y:S01]  /*12d0*/  FMUL.FTZ R111, R111, R88 ;  /* 0x000000586f6f7220 */ /* 0x000fe20000410000 */
[C---:B0-----:R-:W-:Y:S01]  /*12e0*/  FMUL.FTZ R39, R84.reuse, R37 ;  /* 0x0000002554277220 */ /* 0x041fe20000410000 */
[----:B------:R-:W-:Y:S01]  /*12f0*/  FFMA.FTZ R32, R84, R25, R27 ;  /* 0x0000001954207223 */ /* 0x000fe2000001001b */
[----:B------:R-:W-:-:S02]  /*1300*/  FMUL.FTZ R90, R40, R43 ;  /* 0x0000002b285a7220 */ /* 0x000fc40000410000 */
[----:B------:R-:W-:Y:S01]  /*1310*/  FFMA.FTZ R24, R35, R39, R24 ;  /* 0x0000002723187223 */ /* 0x000fe20000010018 */
[----:B------:R-:W-:Y:S01]  /*1320*/  FMUL.FTZ R39, R114, R111 ;  /* 0x0000006f72277220 */ /* 0x000fe20000410000 */
[----:B------:R-:W0:Y:S01]  /*1330*/  MUFU.EX2 R85, R85 ;  /* 0x0000005500557308 */ /* 0x000e220000000800 */
[----:B------:R-:W-:Y:S01]  /*1340*/  IADD3.X R43, RZ, R21, RZ, P1, !PT ;  /* 0x00000015ff2b7210 */ /* 0x000fe20000ffe4ff */
[----:B------:R-:W-:Y:S01]  /*1350*/  FMUL.FTZ R73, R32, -1.4426950216293334961 ;  /* 0xbfb8aa3b20497820 */ /* 0x000fe20000410000 */
[----:B------:R-:W-:Y:S02]  /*1360*/  FFMA.FTZ R88, R113, R39, R24 ;  /* 0x0000002771587223 */ /* 0x000fe40000010018 */
[C---:B------:R-:W-:Y:S02]  /*1370*/  SHF.L.U64.HI R24, R38.reuse, 0x1, R43 ;  /* 0x0000000126187819 */ /* 0x040fe4000001022b */
[----:B------:R-:W-:Y:S01]  /*1380*/  SHF.L.U32 R38, R38, 0x1, RZ ;  /* 0x0000000126267819 */ /* 0x000fe200000006ff */
[----:B------:R-:W1:Y:S03]  /*1390*/  MUFU.EX2 R73, R73 ;  /* 0x0000004900497308 */ /* 0x000e660000000800 */
[----:B------:R-:W-:-:S04]  /*13a0*/  IADD3 R44, P0, R38, UR14, RZ ;  /* 0x0000000e262c7c10 */ /* 0x000fc8000ff1e0ff */
[----:B------:R-:W-:Y:S01]  /*13b0*/  IADD3.X R45, R24, UR15, RZ, P0, !PT ;  /* 0x0000000f182d7c10 */ /* 0x000fe200087fe4ff */
[----:B0-----:R-:W-:Y:S01]  /*13c0*/  FADD.FTZ R85, R85, 1 ;  /* 0x3f80000055557421 */ /* 0x001fe20000010000 */
[----:B------:R-:W0:Y:S04]  /*13d0*/  MUFU.RCP R36, R36 ;  /* 0x0000002400247308 */ /* 0x000e280000001000 */
[----:B------:R-:W3:Y:S04]  /*13e0*/  LDG.E.64.CONSTANT R44, desc[UR18][R44.64] ;  /* 0x000000122c2c7981 */ /* 0x000ee8000c1e9b00 */
[----:B------:R-:W4:Y:S01]  /*13f0*/  MUFU.RCP R107, R85 ;  /* 0x00000055006b7308 */ /* 0x000f220000001000 */
[----:B-1----:R-:W-:Y:S01]  /*1400*/  FADD.FTZ R73, R73, 1 ;  /* 0x3f80000049497421 */ /* 0x002fe20000010000 */
[----:B------:R-:W-:Y:S01]  /*1410*/  FFMA.FTZ R78, R35, R37, R78 ;  /* 0x00000025234e7223 */ /* 0x000fe2000001004e */
[----:B------:R-:W-:Y:S01]  /*1420*/  FFMA.FTZ R35, R116, R115, RZ ;  /* 0x0000007374237223 */ /* 0x000fe200000100ff */
[----:B------:R-:W-:-:S03]  /*1430*/  FADD.FTZ R41, R41, 1 ;  /* 0x3f80000029297421 */ /* 0x000fc60000010000 */
[----:B------:R-:W-:Y:S01]  /*1440*/  FFMA.FTZ R35, R84, R37, R35 ;  /* 0x0000002554237223 */ /* 0x000fe20000010023 */
[----:B------:R-:W1:Y:S03]  /*1450*/  MUFU.RCP R73, R73 ;  /* 0x0000004900497308 */ /* 0x000e660000001000 */
[----:B------:R-:W-:Y:S01]  /*1460*/  FFMA.FTZ R40, R114, R111, R35 ;  /* 0x0000006f72287223 */ /* 0x000fe20000010023 */
[----:B0-----:R-:W-:Y:S01]  /*1470*/  FADD.FTZ R35, -R36, 1 ;  /* 0x3f80000024237421 */ /* 0x001fe20000010100 */
[----:B------:R-:W-:-:S03]  /*1480*/  IADD3 R42, P0, R42, UR24, RZ ;  /* 0x000000182a2a7c10 */ /* 0x000fc6000ff1e0ff */
[----:B------:R-:W0:Y:S01]  /*1490*/  MUFU.RCP R41, R41 ;  /* 0x0000002900297308 */ /* 0x000e220000001000 */
[----:B----4-:R-:W-:Y:S01]  /*14a0*/  FADD.FTZ R43, -R107, 1 ;  /* 0x3f8000006b2b7421 */ /* 0x010fe20000010100 */
[----:B------:R-:W-:Y:S01]  /*14b0*/  FFMA.FTZ R35, R28, R35, 1 ;  /* 0x3f8000001c237423 */ /* 0x000fe20000010023 */
[-C--:B------:R-:W-:Y:S02]  /*14c0*/  FMUL.FTZ R39, R83, R90.reuse ;  /* 0x0000005a53277220 */ /* 0x080fe40000410000 */
[----:B------:R-:W-:Y:S01]  /*14d0*/  FFMA.FTZ R28, R30, R43, 1 ;  /* 0x3f8000001e1c7423 */ /* 0x000fe2000001002b */
[----:B------:R-:W-:Y:S01]  /*14e0*/  IADD3.X R43, R26, UR25, RZ, P0, !PT ;  /* 0x000000191a2b7c10 */ /* 0x000fe200087fe4ff */
[C---:B------:R-:W-:Y:S01]  /*14f0*/  FFMA.FTZ R74, R33.reuse, R90, R74 ;  /* 0x0000005a214a7223 */ /* 0x040fe2000001004a */
[----:B------:R-:W-:Y:S01]  /*1500*/  FFMA.FTZ R39, R33, R39, R88 ;  /* 0x0000002721277223 */ /* 0x000fe20000010058 */
[----:B-1----:R-:W-:Y:S01]  /*1510*/  FADD.FTZ R33, -R73, 1 ;  /* 0x3f80000049217421 */ /* 0x002fe20000010100 */
[----:B------:R-:W-:Y:S01]  /*1520*/  FMUL.FTZ R109, R36, R35 ;  /* 0x00000023246d7220 */ /* 0x000fe20000410000 */
[----:B------:R-:W-:Y:S01]  /*1530*/  IADD3.X R21, RZ, R21, RZ, P2, !PT ;  /* 0x00000015ff157210 */ /* 0x000fe200017fe4ff */
[----:B------:R-:W4:Y:S01]  /*1540*/  LDG.E.64.CONSTANT R42, desc[UR18][R42.64] ;  /* 0x000000122a2a7981 */ /* 0x000f22000c1e9b00 */
[----:B------:R-:W-:Y:S01]  /*1550*/  SHF.L.U32 R35, R60, 0x10, RZ ;  /* 0x000000103c237819 */ /* 0x000fe200000006ff */
[----:B------:R-:W-:Y:S01]  /*1560*/  FFMA.FTZ R30, R32, R33, 1 ;  /* 0x3f800000201e7423 */ /* 0x000fe20000010021 */
[----:B------:R-:W-:Y:S01]  /*1570*/  SHF.L.U64.HI R21, R22, 0x1, R21 ;  /* 0x0000000116157819 */ /* 0x000fe20000010215 */
[----:B0-----:R-:W-:-:S02]  /*1580*/  FADD.FTZ R33, -R41, 1 ;  /* 0x3f80000029217421 */ /* 0x001fc40000010100 */
[----:B------:R-:W-:Y:S01]  /*1590*/  FADD.FTZ R35, -R72, R35 ;  /* 0x0000002348237221 */ /* 0x000fe20000010100 */
[----:B------:R-:W-:Y:S01]  /*15a0*/  SHF.L.U32 R22, R22, 0x1, RZ ;  /* 0x0000000116167819 */ /* 0x000fe200000006ff */
[----:B------:R-:W-:Y:S01]  /*15b0*/  FADD.FTZ R79, R37, R79 ;  /* 0x0000004f254f7221 */ /* 0x000fe20000010000 */
[----:B------:R-:W-:Y:S01]  /*15c0*/  FFMA.FTZ R37, R83, R90, R40 ;  /* 0x0000005a53257223 */ /* 0x000fe20000010028 */
[----:B------:R-:W-:Y:S01]  /*15d0*/  FFMA.FTZ R36, R34, R33, 1 ;  /* 0x3f80000022247423 */ /* 0x000fe20000010021 */
[----:B------:R-:W-:Y:S01]  /*15e0*/  FMUL.FTZ R30, R73, R30 ;  /* 0x0000001e491e7220 */ /* 0x000fe20000410000 */
[----:B------:R-:W-:Y:S01]  /*15f0*/  FMUL.FTZ R108, R20, R35 ;  /* 0x00000023146c7220 */ /* 0x000fe20000410000 */
[C---:B------:R-:W-:Y:S02]  /*1600*/  PRMT R73, R61.reuse, 0x7632, R73 ;  /* 0x000076323d497816 */ /* 0x040fe40000000049 */
[----:B------:R-:W-:Y:S01]  /*1610*/  IADD3 R40, P0, R22, UR14, RZ ;  /* 0x0000000e16287c10 */ /* 0x000fe2000ff1e0ff */
[----:B------:R-:W-:Y:S01]  /*1620*/  FADD.FTZ R75, R90, R75 ;  /* 0x0000004b5a4b7221 */ /* 0x000fe20000010000 */
[----:B------:R-:W-:Y:S01]  /*1630*/  SHF.L.U32 R33, R61, 0x10, RZ ;  /* 0x000000103d217819 */ /* 0x000fe200000006ff */
[----:B------:R-:W-:Y:S01]  /*1640*/  FMUL.FTZ R90, R41, R36 ;  /* 0x00000024295a7220 */ /* 0x000fe20000410000 */
[----:B------:R-:W-:Y:S01]  /*1650*/  PRMT R26, R60, 0x7632, R26 ;  /* 0x000076323c1a7816 */ /* 0x000fe2000000001a */
[----:B------:R-:W-:Y:S01]  /*1660*/  FFMA.FTZ R32, R116, R108, R31 ;  /* 0x0000006c74207223 */ /* 0x000fe2000001001f */
[----:B------:R-:W-:-:S02]  /*1670*/  SHF.L.U32 R73, R73, 0x10, RZ ;  /* 0x0000001049497819 */ /* 0x000fc400000006ff */
[----:B------:R-:W-:Y:S01]  /*1680*/  IADD3.X R41, R21, UR15, RZ, P0, !PT ;  /* 0x0000000f15297c10 */ /* 0x000fe200087fe4ff */
[----:B------:R-:W-:Y:S01]  /*1690*/  FADD.FTZ R35, -R72, R33 ;  /* 0x0000002148237221 */ /* 0x000fe20000010100 */
[----:B------:R-:W-:Y:S01]  /*16a0*/  SHF.L.U32 R33, R26, 0x10, RZ ;  /* 0x000000101a217819 */ /* 0x000fe200000006ff */
[----:B------:R-:W-:Y:S01]  /*16b0*/  FMUL.FTZ R26, R32, -1.4426950216293334961 ;  /* 0xbfb8aa3b201a7820 */ /* 0x000fe20000410000 */
[----:B------:R-:W-:Y:S02]  /*16c0*/  FADD.FTZ R73, -R72, R73 ;  /* 0x0000004948497221 */ /* 0x000fe40000010100 */
[----:B------:R-:W5:Y:S01]  /*16d0*/  LDG.E.64.CONSTANT R40, desc[UR18][R40.64] ;  /* 0x0000001228287981 */ /* 0x000f62000c1e9b00 */
[----:B------:R-:W-:Y:S01]  /*16e0*/  FMUL.FTZ R106, R20, R35 ;  /* 0x00000023146a7220 */ /* 0x000fe20000410000 */
[----:B------:R0:W1:Y:S01]  /*16f0*/  MUFU.EX2 R91, R26 ;  /* 0x0000001a005b7308 */ /* 0x0000620000000800 */
[----:B------:R-:W-:Y:S01]  /*1700*/  FADD.FTZ R35, -R72, R33 ;  /* 0x0000002148237221 */ /* 0x000fe20000010100 */
[----:B------:R-:W-:Y:S01]  /*1710*/  SHF.L.U32 R34, R58, 0x10, RZ ;  /* 0x000000103a227819 */ /* 0x000fe200000006ff */
[----:B------:R-:W-:Y:S01]  /*1720*/  FFMA.FTZ R33, R114, R106, R29 ;  /* 0x0000006a72217223 */ /* 0x000fe2000001001d */
[----:B------:R-:W-:Y:S01]  /*1730*/  FMUL.FTZ R107, R107, R28 ;  /* 0x0000001c6b6b7220 */ /* 0x000fe20000410000 */
[----:B0-----:R-:W-:Y:S01]  /*1740*/  FMUL.FTZ R26, R20, R73 ;  /* 0x00000049141a7220 */ /* 0x001fe20000410000 */
[----:B------:R-:W-:Y:S01]  /*1750*/  PRMT R73, R58, 0x7632, R73 ;  /* 0x000076323a497816 */ /* 0x000fe20000000049 */
[----:B------:R-:W-:-:S02]  /*1760*/  FMUL.FTZ R28, R20, R35 ;  /* 0x00000023141c7220 */ /* 0x000fc40000410000 */
[----:B------:R-:W-:Y:S01]  /*1770*/  FFMA.FTZ R36, R83, R26, R86 ;  /* 0x0000001a53247223 */ /* 0x000fe20000010056 */
[----:B------:R-:W-:Y:S01]  /*1780*/  FMUL.FTZ R87, R33, -1.4426950216293334961 ;  /* 0xbfb8aa3b21577820 */ /* 0x000fe20000410000 */
[----:B------:R-:W-:Y:S01]  /*1790*/  FMUL.FTZ R109, R34, R109 ;  /* 0x0000006d226d7220 */ /* 0x000fe20000410000 */
[----:B------:R-:W-:Y:S01]  /*17a0*/  SHF.L.U32 R73, R73, 0x10, RZ ;  /* 0x0000001049497819 */ /* 0x000fe200000006ff */
[----:B------:R-:W-:Y:S01]  /*17b0*/  FMUL.FTZ R34, R36, -1.4426950216293334961 ;  /* 0xbfb8aa3b24227820 */ /* 0x000fe20000410000 */
[----:B------:R-:W-:Y:S01]  /*17c0*/  FFMA.FTZ R35, R84, R28, R27 ;  /* 0x0000001c54237223 */ /* 0x000fe2000001001b */
[----:B------:R-:W-:Y:S01]  /*17d0*/  SHF.L.U32 R88, R59, 0x10, RZ ;  /* 0x000000103b587819 */ /* 0x000fe200000006ff */
[----:B------:R-:W0:Y:S01]  /*17e0*/  MUFU.EX2 R87, R87 ;  /* 0x0000005700577308 */ /* 0x000e220000000800 */
[----:B------:R-:W-:Y:S01]  /*17f0*/  FMUL.FTZ R89, R73, R30 ;  /* 0x0000001e49597220 */ /* 0x000fe20000410000 */
[----:B------:R-:W-:Y:S01]  /*1800*/  FMUL.FTZ R85, R35, -1.4426950216293334961 ;  /* 0xbfb8aa3b23557820 */ /* 0x000fe20000410000 */
[----:B------:R-:W-:Y:S01]  /*1810*/  FMUL.FTZ R30, R116, R109 ;  /* 0x0000006d741e7220 */ /* 0x000fe20000410000 */
[----:B------:R-:W-:Y:S01]  /*1820*/  FMUL.FTZ R107, R88, R107 ;  /* 0x0000006b586b7220 */ /* 0x000fe20000410000 */
[----:B-1----:R-:W-:-:S03]  /*1830*/  FADD.FTZ R93, R91, 1 ;  /* 0x3f8000005b5d7421 */ /* 0x002fc60000010000 */
[----:B------:R-:W1:Y:S01]  /*1840*/  MUFU.EX2 R34, R34 ;  /* 0x0000002200227308 */ /* 0x000e620000000800 */
[----:B------:R-:W-:Y:S01]  /*1850*/  FFMA.FTZ R88, R112, R30, R39 ;  /* 0x0000001e70587223 */ /* 0x000fe20000010027 */
[-C--:B------:R-:W-:Y:S01]  /*1860*/  FMUL.FTZ R91, R84, R89.reuse ;  /* 0x00000059545b7220 */ /* 0x080fe20000410000 */
[----:B------:R-:W-:Y:S01]  /*1870*/  PRMT R92, R59, 0x7632, R92 ;  /* 0x000076323b5c7816 */ /* 0x000fe2000000005c */
[C---:B------:R-:W-:Y:S02]  /*1880*/  FFMA.FTZ R39, R25.reuse, R89, R78 ;  /* 0x0000005919277223 */ /* 0x040fe4000001004e */
[----:B------:R-:W-:Y:S02]  /*1890*/  FFMA.FTZ R91, R25, R91, R88 ;  /* 0x0000005b195b7223 */ /* 0x000fe40000010058 */
[----:B------:R-:W1:Y:S01]  /*18a0*/  MUFU.EX2 R85, R85 ;  /* 0x0000005500557308 */ /* 0x000e620000000800 */
[----:B------:R-:W-:Y:S01]  /*18b0*/  FMUL.FTZ R25, R114, R107 ;  /* 0x0000006b72197220 */ /* 0x000fe20000410000 */
[----:B------:R-:W-:-:S03]  /*18c0*/  SHF.L.U32 R73, R92, 0x10, RZ ;  /* 0x000000105c497819 */ /* 0x000fc600000006ff */
[--C-:B------:R-:W-:Y:S01]  /*18d0*/  FFMA.FTZ R92, R110, R25, R91.reuse ;  /* 0x000000196e5c7223 */ /* 0x100fe2000001005b */
[C---:B------:R-:W-:Y:S01]  /*18e0*/  SHF.L.U32 R25, R56.reuse, 0x10, RZ ;  /* 0x0000001038197819 */ /* 0x040fe200000006ff */
[----:B------:R-:W-:Y:S01]  /*18f0*/  FMUL.FTZ R30, R73, R90 ;  /* 0x0000005a491e7220 */ /* 0x000fe20000410000 */
[----:B0-----:R-:W-:Y:S01]  /*1900*/  FADD.FTZ R87, R87, 1 ;  /* 0x3f80000057577421 */ /* 0x001fe20000010000 */
[----:B------:R0:W0:Y:S01]  /*1910*/  MUFU.RCP R73, R93 ;  /* 0x0000005d00497308 */ /* 0x0000220000001000 */
[----:B------:R-:W-:Y:S01]  /*1920*/  PRMT R91, R56, 0x7632, R91 ;  /* 0x00007632385b7816 */ /* 0x000fe2000000005b */
[----:B-1----:R-:W-:Y:S01]  /*1930*/  FADD.FTZ R90, R34, 1 ;  /* 0x3f800000225a7421 */ /* 0x002fe20000010000 */
[----:B------:R-:W-:Y:S01]  /*1940*/  FFMA.FTZ R37, R116, R109, R37 ;  /* 0x0000006d74257223 */ /* 0x000fe20000010025 */
[----:B------:R-:W-:Y:S01]  /*1950*/  FADD.FTZ R25, -R72, R25 ;  /* 0x0000001948197221 */ /* 0x000fe20000010100 */
[----:B------:R-:W-:Y:S02]  /*1960*/  SHF.L.U32 R91, R91, 0x10, RZ ;  /* 0x000000105b5b7819 */ /* 0x000fe400000006ff */
[----:B0-----:R-:W-:Y:S01]  /*1970*/  SHF.L.U32 R93, R57, 0x10, RZ ;  /* 0x00000010395d7819 */ /* 0x001fe200000006ff */
[----:B------:R0:W1:Y:S01]  /*1980*/  MUFU.RCP R88, R87 ;  /* 0x0000005700587308 */ /* 0x0000620000001000 */
[----:B------:R-:W-:Y:S01]  /*1990*/  FFMA.FTZ R37, R84, R89, R37 ;  /* 0x0000005954257223 */ /* 0x000fe20000010025 */
[----:B------:R-:W-:Y:S01]  /*19a0*/  FADD.FTZ R85, R85, 1 ;  /* 0x3f80000055557421 */ /* 0x000fe20000010000 */
[----:B------:R-:W-:Y:S01]  /*19b0*/  FMUL.FTZ R104, R20, R25 ;  /* 0x0000001914687220 */ /* 0x000fe20000410000 */
[C---:B------:R-:W-:Y:S01]  /*19c0*/  FADD.FTZ R93, -R72.reuse, R93 ;  /* 0x0000005d485d7221 */ /* 0x040fe20000010100 */
[----:B------:R-:W-:Y:S01]  /*19d0*/  FADD.FTZ R79, R79, R89 ;  /* 0x000000594f4f7221 */ /* 0x000fe20000010000 */
[----:B------:R-:W-:-:S02]  /*19e0*/  FADD.FTZ R25, -R72, R91 ;  /* 0x0000005b48197221 */ /* 0x000fc40000010100 */
[----:B------:R-:W1:Y:S01]  /*19f0*/  MUFU.RCP R90, R90 ;  /* 0x0000005a005a7308 */ /* 0x000e620000001000 */
[----:B------:R-:W-:Y:S01]  /*1a00*/  FFMA.FTZ R78, R116, R104, R31 ;  /* 0x00000068744e7223 */ /* 0x000fe2000001001f */
[----:B------:R-:W-:Y:S01]  /*1a10*/  FFMA.FTZ R34, R114, R107, R37 ;  /* 0x0000006b72227223 */ /* 0x000fe20000010025 */
[C---:B------:R-:W-:Y:S01]  /*1a20*/  FMUL.FTZ R102, R20.reuse, R93 ;  /* 0x0000005d14667220 */ /* 0x040fe20000410000 */
[----:B------:R-:W-:-:S04]  /*1a30*/  FMUL.FTZ R25, R20, R25 ;  /* 0x0000001914197220 */ /* 0x000fc80000410000 */
[----:B------:R1:W1:Y:S01]  /*1a40*/  MUFU.RCP R89, R85 ;  /* 0x0000005500597308 */ /* 0x0002620000001000 */
[----:B------:R-:W-:Y:S01]  /*1a50*/  PRMT R95, R57, 0x7632, R95 ;  /* 0x00007632395f7816 */ /* 0x000fe2000000005f */
[----:B------:R-:W-:Y:S01]  /*1a60*/  FMUL.FTZ R91, R78, -1.4426950216293334961 ;  /* 0xbfb8aa3b4e5b7820 */ /* 0x000fe20000410000 */
[-C--:B------:R-:W-:Y:S01]  /*1a70*/  FFMA.FTZ R37, R23, R30.reuse, R74 ;  /* 0x0000001e17257223 */ /* 0x080fe2000001004a */
[----:B------:R-:W-:Y:S01]  /*1a80*/  FADD.FTZ R75, R75, R30 ;  /* 0x0000001e4b4b7221 */ /* 0x000fe20000010000 */
[-C--:B0-----:R-:W-:Y:S01]  /*1a90*/  FMUL.FTZ R87, R83, R30.reuse ;  /* 0x0000001e53577220 */ /* 0x081fe20000410000 */
[----:B------:R-:W-:Y:S01]  /*1aa0*/  FADD.FTZ R93, -R73, 1 ;  /* 0x3f800000495d7421 */ /* 0x000fe20000010100 */
[----:B-1----:R-:W-:Y:S01]  /*1ab0*/  FFMA.FTZ R85, R83, R30, R34 ;  /* 0x0000001e53557223 */ /* 0x002fe20000010022 */
[----:B------:R-:W-:Y:S01]  /*1ac0*/  FFMA.FTZ R30, R114, R102, R29 ;  /* 0x00000066721e7223 */ /* 0x000fe2000001001d */
[----:B------:R-:W-:Y:S01]  /*1ad0*/  FFMA.FTZ R34, R84, R25, R27 ;  /* 0x0000001954227223 */ /* 0x000fe2000001001b */
[----:B------:R-:W-:Y:S01]  /*1ae0*/  SHF.L.U32 R95, R95, 0x10, RZ ;  /* 0x000000105f5f7819 */ /* 0x000fe200000006ff */
[----:B------:R-:W-:Y:S01]  /*1af0*/  FFMA.FTZ R87, R23, R87, R92 ;  /* 0x0000005717577223 */ /* 0x000fe2000001005c */
[----:B------:R-:W-:Y:S01]  /*1b00*/  FMUL.FTZ R74, R30, -1.4426950216293334961 ;  /* 0xbfb8aa3b1e4a7820 */ /* 0x000fe20000410000 */
[----:B------:R-:W0:Y:S01]  /*1b10*/  MUFU.EX2 R91, R91 ;  /* 0x0000005b005b7308 */ /* 0x000e220000000800 */
[----:B------:R-:W-:Y:S01]  /*1b20*/  FFMA.FTZ R92, R32, R93, 1 ;  /* 0x3f800000205c7423 */ /* 0x000fe2000001005d */
[----:B------:R-:W-:Y:S01]  /*1b30*/  FADD.FTZ R94, -R88, 1 ;  /* 0x3f800000585e7421 */ /* 0x000fe20000010100 */
[----:B------:R-:W-:Y:S01]  /*1b40*/  FMUL.FTZ R32, R34, -1.4426950216293334961 ;  /* 0xbfb8aa3b22207820 */ /* 0x000fe20000410000 */
[----:B------:R-:W-:Y:S01]  /*1b50*/  FADD.FTZ R23, -R72, R95 ;  /* 0x0000005f48177221 */ /* 0x000fe20000010100 */
[----:B------:R-:W-:Y:S01]  /*1b60*/  FADD.FTZ R95, -R90, 1 ;  /* 0x3f8000005a5f7421 */ /* 0x000fe20000010100 */
[----:B------:R-:W-:-:S02]  /*1b70*/  FFMA.FTZ R93, R33, R94, 1 ;  /* 0x3f800000215d7423 */ /* 0x000fc4000001005e */
[----:B------:R-:W1:Y:S01]  /*1b80*/  MUFU.EX2 R74, R74 ;  /* 0x0000004a004a7308 */ /* 0x000e620000000800 */
[----:B------:R-:W-:Y:S01]  /*1b90*/  FADD.FTZ R94, -R89, 1 ;  /* 0x3f800000595e7421 */ /* 0x000fe20000010100 */
[----:B------:R-:W-:Y:S01]  /*1ba0*/  FFMA.FTZ R95, R36, R95, 1 ;  /* 0x3f800000245f7423 */ /* 0x000fe2000001005f */
[----:B------:R-:W-:Y:S01]  /*1bb0*/  FMUL.FTZ R36, R88, R93 ;  /* 0x0000005d58247220 */ /* 0x000fe20000410000 */
[----:B------:R-:W-:Y:S01]  /*1bc0*/  FMUL.FTZ R23, R20, R23 ;  /* 0x0000001714177220 */ /* 0x000fe20000410000 */
[----:B------:R-:W-:-:S03]  /*1bd0*/  SHF.L.U32 R105, R54, 0x10, RZ ;  /* 0x0000001036697819 */ /* 0x000fc600000006ff */
[----:B------:R-:W1:Y:S01]  /*1be0*/  MUFU.EX2 R32, R32 ;  /* 0x0000002000207308 */ /* 0x000e620000000800 */
[----:B------:R-:W-:Y:S01]  /*1bf0*/  PRMT R88, R54, 0x7632, R88 ;  /* 0x0000763236587816 */ /* 0x000fe20000000058 */
[----:B------:R-:W-:Y:S01]  /*1c00*/  FMUL.FTZ R92, R73, R92 ;  /* 0x0000005c495c7220 */ /* 0x000fe20000410000 */
[----:B------:R-:W-:Y:S01]  /*1c10*/  FFMA.FTZ R94, R35, R94, 1 ;  /* 0x3f800000235e7423 */ /* 0x000fe2000001005e */
[----:B------:R-:W-:Y:S01]  /*1c20*/  SHF.L.U32 R103, R55, 0x10, RZ ;  /* 0x0000001037677819 */ /* 0x000fe200000006ff */
[----:B------:R-:W-:Y:S01]  /*1c30*/  FFMA.FTZ R33, R83, R23, R86 ;  /* 0x0000001753217223 */ /* 0x000fe20000010056 */
[----:B------:R-:W-:Y:S01]  /*1c40*/  SHF.L.U32 R88, R88, 0x10, RZ ;  /* 0x0000001058587819 */ /* 0x000fe200000006ff */
[----:B------:R-:W-:Y:S01]  /*1c50*/  FMUL.FTZ R89, R89, R94 ;  /* 0x0000005e59597220 */ /* 0x000fe20000410000 */
[----:B------:R-:W-:Y:S01]  /*1c60*/  FMUL.FTZ R105, R105, R92 ;  /* 0x0000005c69697220 */ /* 0x000fe20000410000 */
[----:B0-----:R-:W-:Y:S01]  /*1c70*/  FADD.FTZ R35, R91, 1 ;  /* 0x3f8000005b237421 */ /* 0x001fe20000010000 */
[----:B------:R-:W-:Y:S01]  /*1c80*/  FMUL.FTZ R73, R33, -1.4426950216293334961 ;  /* 0xbfb8aa3b21497820 */ /* 0x000fe20000410000 */
[----:B------:R-:W-:Y:S01]  /*1c90*/  FMUL.FTZ R103, R103, R36 ;  /* 0x0000002467677220 */ /* 0x000fe20000410000 */
[----:B------:R-:W-:Y:S01]  /*1ca0*/  FMUL.FTZ R36, R116, R105 ;  /* 0x0000006974247220 */ /* 0x000fe20000410000 */
[----:B------:R-:W-:Y:S01]  /*1cb0*/  FMUL.FTZ R89, R88, R89 ;  /* 0x0000005958597220 */ /* 0x000fe20000410000 */
[----:B-1----:R-:W-:Y:S01]  /*1cc0*/  FADD.FTZ R91, R74, 1 ;  /* 0x3f8000004a5b7421 */ /* 0x002fe20000010000 */
[----:B------:R-:W-:Y:S01]  /*1cd0*/  MUFU.RCP R35, R35 ;  /* 0x0000002300237308 */ /* 0x000fe20000001000 */
[----:B------:R-:W-:Y:S01]  /*1ce0*/  FFMA.FTZ R87, R108, R36, R87 ;  /* 0x000000246c577223 */ /* 0x000fe20000010057 */
[-C--:B------:R-:W-:Y:S01]  /*1cf0*/  FMUL.FTZ R74, R84, R89.reuse ;  /* 0x00000059544a7220 */ /* 0x080fe20000410000 */
[----:B------:R-:W-:Y:S01]  /*1d00*/  FADD.FTZ R92, R32, 1 ;  /* 0x3f800000205c7421 */ /* 0x000fe20000010000 */
[----:B------:R-:W-:Y:S01]  /*1d10*/  IADD3 R38, P0, R38, UR24, RZ ;  /* 0x0000001826267c10 */ /* 0x000fe2000ff1e0ff */
[----:B------:R-:W-:-:S03]  /*1d20*/  FFMA.FTZ R32, R28, R89, R39 ;  /* 0x000000591c207223 */ /* 0x000fc60000010027 */
[----:B------:R-:W0:Y:S01]  /*1d30*/  MUFU.EX2 R73, R73 ;  /* 0x0000004900497308 */ /* 0x000e220000000800 */
[----:B------:R-:W-:Y:S01]  /*1d40*/  FFMA.FTZ R87, R28, R74, R87 ;  /* 0x0000004a1c577223 */ /* 0x000fe20000010057 */
[----:B------:R-:W-:Y:S01]  /*1d50*/  FMUL.FTZ R95, R90, R95 ;  /* 0x0000005f5a5f7220 */ /* 0x000fe20000410000 */
[----:B------:R-:W-:Y:S02]  /*1d60*/  IADD3.X R39, R24, UR25, RZ, P0, !PT ;  /* 0x0000001918277c10 */ /* 0x000fe400087fe4ff */
[----:B------:R-:W-:-:S03]  /*1d70*/  PRMT R90, R55, 0x7632, R90 ;  /* 0x00007632375a7816 */ /* 0x000fc6000000005a */
[----:B------:R-:W1:Y:S01]  /*1d80*/  MUFU.RCP R28, R92 ;  /* 0x0000005c001c7308 */ /* 0x000e620000001000 */
[----:B------:R-:W-:Y:S01]  /*1d90*/  SHF.L.U32 R90, R90, 0x10, RZ ;  /* 0x000000105a5a7819 */ /* 0x000fe200000006ff */
[----:B------:R-:W5:Y:S06]  /*1da0*/  LDG.E.64.CONSTANT R38, desc[UR18][R38.64] ;  /* 0x0000001226267981 */ /* 0x000f6c000c1e9b00 */
[----:B------:R1:W1:Y:S01]  /*1db0*/  MUFU.RCP R36, R91 ;  /* 0x0000005b00247308 */ /* 0x0002620000001000 */
[----:B------:R-:W-:Y:S01]  /*1dc0*/  FMUL.FTZ R88, R90, R95 ;  /* 0x0000005f5a587220 */ /* 0x000fe20000410000 */
[----:B0-----:R-:W-:Y:S01]  /*1dd0*/  FADD.FTZ R93, R73, 1 ;  /* 0x3f800000495d7421 */ /* 0x001fe20000010000 */
[----:B------:R-:W-:Y:S01]  /*1de0*/  FMUL.FTZ R73, R114, R103 ;  /* 0x0000006772497220 */ /* 0x000fe20000410000 */
[----:B------:R-:W-:Y:S01]  /*1df0*/  FADD.FTZ R24, R79, R89 ;  /* 0x000000594f187221 */ /* 0x000fe20000010000 */
[----:B------:R-:W-:Y:S01]  /*1e00*/  FFMA.FTZ R74, R26, R88, R37 ;  /* 0x000000581a4a7223 */ /* 0x000fe20000010025 */
[----:B-1----:R-:W-:Y:S01]  /*1e10*/  FADD.FTZ R91, -R35, 1 ;  /* 0x3f800000235b7421 */ /* 0x002fe20000010100 */
[----:B------:R-:W-:Y:S01]  /*1e20*/  FADD.FTZ R37, -R28, 1 ;  /* 0x3f8000001c257421 */ /* 0x000fe20000010100 */
[----:B------:R-:W-:-:S02]  /*1e30*/  FFMA.FTZ R79, R106, R73, R87 ;  /* 0x000000496a4f7223 */ /* 0x000fc40000010057 */
[----:B------:R-:W-:Y:S01]  /*1e40*/  FFMA.FTZ R90, R78, R91, 1 ;  /* 0x3f8000004e5a7423 */ /* 0x000fe2000001005b */
[----:B------:R-:W-:-:S03]  /*1e50*/  FADD.FTZ R87, -R36, 1 ;  /* 0x3f80000024577421 */ /* 0x000fc60000010100 */
[----:B------:R-:W-:Y:S01]  /*1e60*/  FMUL.FTZ R101, R35, R90 ;  /* 0x0000005a23657220 */ /* 0x000fe20000410000 */
[----:B------:R-:W-:Y:S01]  /*1e70*/  FFMA.FTZ R35, R34, R37, 1 ;  /* 0x3f80000022237423 */ /* 0x000fe20000010025 */
[----:B------:R-:W-:Y:S01]  /*1e80*/  SHF.L.U32 R37, R53, 0x10, RZ ;  /* 0x0000001035257819 */ /* 0x000fe200000006ff */
[----:B------:R-:W-:-:S04]  /*1e90*/  FFMA.FTZ R87, R30, R87, 1 ;  /* 0x3f8000001e577423 */ /* 0x000fc80000010057 */
[----:B------:R-:W-:Y:S01]  /*1ea0*/  FMUL.FTZ R99, R36, R87 ;  /* 0x0000005724637220 */ /* 0x000fe20000410000 */
[----:B------:R-:W-:Y:S01]  /*1eb0*/  FADD.FTZ R37, -R72, R37 ;  /* 0x0000002548257221 */ /* 0x000fe20000010100 */
[----:B------:R-:W-:-:S03]  /*1ec0*/  IADD3 R36, P0, R22, UR24, RZ ;  /* 0x0000001816247c10 */ /* 0x000fc6000ff1e0ff */
[----:B------:R-:W-:Y:S01]  /*1ed0*/  FMUL.FTZ R98, R20, R37 ;  /* 0x0000002514627220 */ /* 0x000fe20000410000 */
[----:B------:R-:W-:Y:S01]  /*1ee0*/  IADD3.X R37, R21, UR25, RZ, P0, !PT ;  /* 0x0000001915257c10 */ /* 0x000fe200087fe4ff */
[----:B------:R-:W-:-:S05]  /*1ef0*/  FFMA.FTZ R85, R116, R105, R85 ;  /* 0x0000006974557223 */ /* 0x000fca0000010055 */
[----:B------:R-:W5:Y:S01]  /*1f00*/  LDG.E.64.CONSTANT R36, desc[UR18][R36.64] ;  /* 0x0000001224247981 */ /* 0x000f62000c1e9b00 */
[----:B------:R-:W-:Y:S02]  /*1f10*/  FFMA.FTZ R89, R84, R89, R85 ;  /* 0x0000005954597223 */ /* 0x000fe40000010055 */
[----:B------:R-:W0:Y:S02]  /*1f20*/  MUFU.RCP R85, R93 ;  /* 0x0000005d00557308 */ /* 0x000e240000001000 */
[----:B------:R-:W-:Y:S01]  /*1f30*/  FFMA.FTZ R78, R114, R103, R89 ;  /* 0x00000067724e7223 */ /* 0x000fe20000010059 */
[----:B------:R-:W-:Y:S01]  /*1f40*/  SHF.L.U32 R89, R52, 0x10, RZ ;  /* 0x0000001034597819 */ /* 0x000fe200000006ff */
[----:B------:R-:W-:-:S04]  /*1f50*/  FADD.FTZ R73, R75, R88 ;  /* 0x000000584b497221 */ /* 0x000fc80000010000 */
[----:B------:R-:W-:Y:S01]  /*1f60*/  FADD.FTZ R89, -R72, R89 ;  /* 0x0000005948597221 */ /* 0x000fe20000010100 */
[CC--:B------:R-:W-:Y:S01]  /*1f70*/  FFMA.FTZ R75, R83.reuse, R88.reuse, R78 ;  /* 0x00000058534b7223 */ /* 0x0c0fe2000001004e */
[----:B------:R-:W-:Y:S02]  /*1f80*/  FMUL.FTZ R88, R83, R88 ;  /* 0x0000005853587220 */ /* 0x000fe40000410000 */
[----:B------:R-:W-:Y:S02]  /*1f90*/  FMUL.FTZ R100, R20, R89 ;  /* 0x0000005914647220 */ /* 0x000fe40000410000 */
[----:B------:R-:W-:Y:S02]  /*1fa0*/  FFMA.FTZ R79, R26, R88, R79 ;  /* 0x000000581a4f7223 */ /* 0x000fe4000001004f */
[----:B------:R-:W-:Y:S01]  /*1fb0*/  FFMA.FTZ R78, R116, R100, R31 ;  /* 0x00000064744e7223 */ /* 0x000fe2000001001f */
[----:B0-----:R-:W-:Y:S01]  /*1fc0*/  FADD.FTZ R26, -R85, 1 ;  /* 0x3f800000551a7421 */ /* 0x001fe20000010100 */
[----:B------:R-:W-:-:S02]  /*1fd0*/  PRMT R30, R52, 0x7632, R30 ;  /* 0x00007632341e7816 */ /* 0x000fc4000000001e */
[----:B------:R-:W-:Y:S01]  /*1fe0*/  FMUL.FTZ R34, R78, -1.4426950216293334961 ;  /* 0xbfb8aa3b4e227820 */ /* 0x000fe20000410000 */
[----:B------:R-:W-:Y:S01]  /*1ff0*/  FFMA.FTZ R26, R33, R26, 1 ;  /* 0x3f800000211a7423 */ /* 0x000fe2000001001a */
[----:B------:R-:W-:-:S03]  /*2000*/  SHF.L.U32 R33, R30, 0x10, RZ ;  /* 0x000000101e217819 */ /* 0x000fc600000006ff */
[----:B------:R-:W-:Y:S01]  /*2010*/  FMUL.FTZ R89, R85, R26 ;  /* 0x0000001a55597220 */ /* 0x000fe20000410000 */
[----:B------:R-:W0:Y:S01]  /*2020*/  MUFU.EX2 R34, R34 ;  /* 0x0000002200227308 */ /* 0x000e220000000800 */
[----:B------:R-:W-:Y:S01]  /*2030*/  PRMT R85, R53, 0x7632, R85 ;  /* 0x0000763235557816 */ /* 0x000fe20000000055 */
[----:B------:R-:W-:Y:S01]  /*2040*/  FFMA.FTZ R26, R114, R98, R29 ;  /* 0x00000062721a7223 */ /* 0x000fe2000001001d */
[----:B------:R-:W-:Y:S01]  /*2050*/  FADD.FTZ R33, -R72, R33 ;  /* 0x0000002148217221 */ /* 0x000fe20000010100 */
[----:B------:R-:W-:Y:S01]  /*2060*/  FMUL.FTZ R35, R28, R35 ;  /* 0x000000231c237220 */ /* 0x000fe20000410000 */
[----:B------:R-:W-:Y:S01]  /*2070*/  SHF.L.U32 R85, R85, 0x10, RZ ;  /* 0x0000001055557819 */ /* 0x000fe200000006ff */
[----:B------:R-:W-:Y:S01]  /*2080*/  FMUL.FTZ R87, R26, -1.4426950216293334961 ;  /* 0xbfb8aa3b1a577820 */ /* 0x000fe20000410000 */
[----:B------:R-:W-:Y:S01]  /*2090*/  FMUL.FTZ R28, R20, R33 ;  /* 0x00000021141c7220 */ /* 0x000fe20000410000 */
[----:B------:R-:W-:Y:S02]  /*20a0*/  SHF.L.U32 R30, R50, 0x10, RZ ;  /* 0x00000010321e7819 */ /* 0x000fe400000006ff */
[----:B------:R-:W-:Y:S01]  /*20b0*/  FADD.FTZ R85, -R72, R85 ;  /* 0x0000005548557221 */ /* 0x000fe20000010100 */
[----:B------:R-:W-:Y:S01]  /*20c0*/  FFMA.FTZ R33, R84, R28, R27 ;  /* 0x0000001c54217223 */ /* 0x000fe2000001001b */
[----:B------:R-:W-:Y:S01]  /*20d0*/  PRMT R90, R50, 0x7632, R90 ;  /* 0x00007632325a7816 */ /* 0x000fe2000000005a */
[----:B------:R-:W1:Y:S01]  /*20e0*/  MUFU.EX2 R87, R87 ;  /* 0x0000005700577308 */ /* 0x000e620000000800 */
[----:B------:R-:W-:Y:S01]  /*20f0*/  FMUL.FTZ R101, R30, R101 ;  /* 0x000000651e657220 */ /* 0x000fe20000410000 */
[----:B------:R-:W-:Y:S01]  /*2100*/  FMUL.FTZ R30, R20, R85 ;  /* 0x00000055141e7220 */ /* 0x000fe20000410000 */
[----:B------:R-:W-:Y:S01]  /*2110*/  FMUL.FTZ R88, R33, -1.4426950216293334961 ;  /* 0xbfb8aa3b21587820 */ /* 0x000fe20000410000 */
[----:B------:R-:W-:Y:S01]  /*2120*/  SHF.L.U32 R90, R90, 0x10, RZ ;  /* 0x000000105a5a7819 */ /* 0x000fe200000006ff */
[----:B0-----:R-:W-:Y:S01]  /*2130*/  FADD.FTZ R85, R34, 1 ;  /* 0x3f80000022557421 */ /* 0x001fe20000010000 */
[----:B------:R-:W-:Y:S01]  /*2140*/  PRMT R94, R51, 0x7632, R94 ;  /* 0x00007632335e7816 */ /* 0x000fe2000000005e */
[----:B------:R-:W-:Y:S01]  /*2150*/  FFMA.FTZ R34, R83, R30, R86 ;  /* 0x0000001e53227223 */ /* 0x000fe20000010056 */
[----:B------:R-:W-:Y:S01]  /*2160*/  SHF.L.U32 R92, R51, 0x10, RZ ;  /* 0x00000010335c7819 */ /* 0x000fe200000006ff */
[----:B------:R-:W-:Y:S01]  /*2170*/  FMUL.FTZ R91, R116, R101 ;  /* 0x00000065745b7220 */ /* 0x000fe20000410000 */
[----:B------:R-:W-:Y:S01]  /*2180*/  SHF.L.U32 R94, R94, 0x10, RZ ;  /* 0x000000105e5e7819 */ /* 0x000fe200000006ff */
[----:B------:R-:W-:Y:S01]  /*2190*/  FMUL.FTZ R93, R90, R35 ;  /* 0x000000235a5d7220 */ /* 0x000fe20000410000 */
[----:B------:R-:W0:Y:S01]  /*21a0*/  MUFU.EX2 R88, R88 ;  /* 0x0000005800587308 */ /* 0x000e220000000800 */
[----:B------:R-:W-:Y:S01]  /*21b0*/  FMUL.FTZ R99, R92, R99 ;  /* 0x000000635c637220 */ /* 0x000fe20000410000 */
[----:B------:R-:W-:Y:S01]  /*21c0*/  FMUL.FTZ R95, R34, -1.4426950216293334961 ;  /* 0xbfb8aa3b225f7820 */ /* 0x000fe20000410000 */
[----:B------:R-:W-:Y:S01]  /*21d0*/  FFMA.FTZ R92, R104, R91, R79 ;  /* 0x0000005b685c7223 */ /* 0x000fe2000001004f */
[----:B------:R-:W-:Y:S01]  /*21e0*/  FMUL.FTZ R79, R84, R93 ;  /* 0x0000005d544f7220 */ /* 0x000fe20000410000 */
[----:B------:R-:W-:Y:S01]  /*21f0*/  FMUL.FTZ R90, R94, R89 ;  /* 0x000000595e5a7220 */ /* 0x000fe20000410000 */
[----:B------:R-:W-:Y:S01]  /*2200*/  FFMA.FTZ R75, R116, R101, R75 ;  /* 0x00000065744b7223 */ /* 0x000fe2000001004b */
[C---:B------:R-:W-:Y:S01]  /*2210*/  FFMA.FTZ R35, R25.reuse, R93, R32 ;  /* 0x0000005d19237223 */ /* 0x040fe20000010020 */
[----:B------:R-:W2:Y:S01]  /*2220*/  MUFU.EX2 R89, R95 ;  /* 0x0000005f00597308 */ /* 0x000ea20000000800 */
[----:B------:R-:W-:Y:S01]  /*2230*/  FMUL.FTZ R32, R114, R99 ;  /* 0x0000006372207220 */ /* 0x000fe20000410000 */
[----:B------:R-:W-:Y:S01]  /*2240*/  FFMA.FTZ R79, R25, R79, R92 ;  /* 0x0000004f194f7223 */ /* 0x000fe2000001005c */
[----:B-1----:R-:W-:Y:S01]  /*2250*/  FADD.FTZ R91, R87, 1 ;  /* 0x3f800000575b7421 */ /* 0x002fe20000010000 */
[----:B------:R-:W-:-:S04]  /*2260*/  FFMA.FTZ R25, R84, R93, R75 ;  /* 0x0000005d54197223 */ /* 0x000fc8000001004b */
[----:B------:R-:W1:Y:S01]  /*2270*/  MUFU.RCP R85, R85 ;  /* 0x0000005500557308 */ /* 0x000e620000001000 */
[----:B------:R-:W-:Y:S01]  /*2280*/  FADD.FTZ R75, R24, R93 ;  /* 0x0000005d184b7221 */ /* 0x000fe20000010000 */
[----:B------:R-:W-:Y:S01]  /*2290*/  FFMA.FTZ R92, R102, R32, R79 ;  /* 0x00000020665c7223 */ /* 0x000fe2000001004f */
[----:B------:R-:W-:Y:S01]  /*22a0*/  FFMA.FTZ R24, R114, R99, R25 ;  /* 0x0000006372187223 */ /* 0x000fe20000010019 */
[----:B------:R-:W-:-:S04]  /*22b0*/  FFMA.FTZ R25, R23, R90, R74 ;  /* 0x0000005a17197223 */ /* 0x000fc8000001004a */
[----:B------:R3:W4:Y:S01]  /*22c0*/  MUFU.RCP R32, R91 ;  /* 0x0000005b00207308 */ /* 0x0007220000001000 */
[-C--:B------:R-:W-:Y:S01]  /*22d0*/  FMUL.FTZ R87, R83, R90.reuse ;  /* 0x0000005a53577220 */ /* 0x080fe20000410000 */
[----:B------:R-:W-:Y:S01]  /*22e0*/  FADD.FTZ R74, R73, R90 ;  /* 0x0000005a494a7221 */ /* 0x000fe20000010000 */
[----:B------:R-:W-:Y:S01]  /*22f0*/  FFMA.FTZ R79, R83, R90, R24 ;  /* 0x0000005a534f7223 */ /* 0x000fe20000010018 */
[----:B0-----:R-:W-:Y:S01]  /*2300*/  FADD.FTZ R90, R88, 1 ;  /* 0x3f800000585a7421 */ /* 0x001fe20000010000 */
[----:B------:R-:W-:Y:S01]  /*2310*/  SHF.L.U32 R93, R48, 0x10, RZ ;  /* 0x00000010305d7819 */ /* 0x000fe200000006ff */
[----:B--2---:R-:W-:Y:S01]  /*2320*/  FADD.FTZ R88, R89, 1 ;  /* 0x3f80000059587421 */ /* 0x004fe20000010000 */
[----:B------:R-:W-:Y:S01]  /*2330*/  FFMA.FTZ R87, R23, R87, R92 ;  /* 0x0000005717577223 */ /* 0x000fe2000001005c */
[----:B------:R-:W-:Y:S01]  /*2340*/  SHF.L.U32 R23, R49, 0x10, RZ ;  /* 0x0000001031177819 */ /* 0x000fe200000006ff */
[----:B-1----:R-:W-:Y:S01]  /*2350*/  FADD.FTZ R73, -R85, 1 ;  /* 0x3f80000055497421 */ /* 0x002fe20000010100 */
[----:B------:R-:W-:Y:S01]  /*2360*/  FADD.FTZ R93, -R72, R93 ;  /* 0x0000005d485d7221 */ /* 0x000fe20000010100 */
[----:B------:R-:W0:Y:S01]  /*2370*/  MUFU.RCP R90, R90 ;  /* 0x0000005a005a7308 */ /* 0x000e220000001000 */
[----:B---3--:R-:W-:Y:S01]  /*2380*/  PRMT R91, R48, 0x7632, R91 ;  /* 0x00007632305b7816 */ /* 0x008fe2000000005b */
[----:B------:R-:W-:Y:S01]  /*2390*/  FFMA.FTZ R92, R78, R73, 1 ;  /* 0x3f8000004e5c7423 */ /* 0x000fe20000010049 */
[----:B------:R-:W-:Y:S01]  /*23a0*/  FMUL.FTZ R24, R20, R93 ;  /* 0x0000005d14187220 */ /* 0x000fe20000410000 */
[----:B------:R-:W-:Y:S01]  /*23b0*/  FADD.FTZ R93, -R72, R23 ;  /* 0x00000017485d7221 */ /* 0x000fe20000010100 */
[----:B------:R-:W-:Y:S01]  /*23c0*/  SHF.L.U32 R91, R91, 0x10, RZ ;  /* 0x000000105b5b7819 */ /* 0x000fe200000006ff */
[----:B----4-:R-:W-:-:S02]  /*23d0*/  FADD.FTZ R73, -R32, 1 ;  /* 0x3f80000020497421 */ /* 0x010fc40000010100 */
[----:B------:R-:W1:Y:S01]  /*23e0*/  MUFU.RCP R88, R88 ;  /* 0x0000005800587308 */ /* 0x000e620000001000 */
[----:B------:R-:W-:Y:S01]  /*23f0*/  FFMA.FTZ R23, R116, R24, R31 ;  /* 0x0000001874177223 */ /* 0x000fe2000001001f */
[----:B------:R-:W-:Y:S01]  /*2400*/  FFMA.FTZ R89, R26, R73, 1 ;  /* 0x3f8000001a597423 */ /* 0x000fe20000010049 */
[----:B------:R-:W-:Y:S01]  /*2410*/  FADD.FTZ R91, -R72, R91 ;  /* 0x0000005b485b7221 */ /* 0x000fe20000010100 */
[----:B------:R-:W-:Y:S01]  /*2420*/  PRMT R95, R49, 0x7632, R95 ;  /* 0x00007632315f7816 */ /* 0x000fe2000000005f */
[----:B------:R-:W-:Y:S01]  /*2430*/  FMUL.FTZ R26, R20, R93 ;  /* 0x0000005d141a7220 */ /* 0x000fe20000410000 */
[----:B------:R-:W-:Y:S01]  /*2440*/  FMUL.FTZ R73, R23, -1.4426950216293334961 ;  /* 0xbfb8aa3b17497820 */ /* 0x000fe20000410000 */
[----:B------:R-:W-:Y:S01]  /*2450*/  FMUL.FTZ R89, R32, R89 ;  /* 0x0000005920597220 */ /* 0x000fe20000410000 */
[----:B------:R-:W-:Y:S01]  /*2460*/  FMUL.FTZ R32, R20, R91 ;  /* 0x0000005b14207220 */ /* 0x000fe20000410000 */
[----:B------:R-:W-:Y:S01]  /*2470*/  SHF.L.U32 R95, R95, 0x10, RZ ;  /* 0x000000105f5f7819 */ /* 0x000fe200000006ff */
[----:B------:R-:W-:Y:S01]  /*2480*/  FFMA.FTZ R78, R114, R26, R29 ;  /* 0x0000001a724e7223 */ /* 0x000fe2000001001d */
[----:B0-----:R-:W-:Y:S01]  /*2490*/  FADD.FTZ R94, -R90, 1 ;  /* 0x3f8000005a5e7421 */ /* 0x001fe20000010100 */
[----:B------:R-:W0:Y:S01]  /*24a0*/  MUFU.EX2 R73, R73 ;  /* 0x0000004900497308 */ /* 0x000e220000000800 */
[----:B------:R-:W-:Y:S01]  /*24b0*/  FMUL.FTZ R92, R85, R92 ;  /* 0x0000005c555c7220 */ /* 0x000fe20000410000 */
[----:B------:R-:W-:Y:S01]  /*24c0*/  FFMA.FTZ R85, R84, R32, R27 ;  /* 0x0000002054557223 */ /* 0x000fe2000001001b */
[----:B------:R-:W-:Y:S01]  /*24d0*/  FMUL.FTZ R93, R78, -1.4426950216293334961 ;  /* 0xbfb8aa3b4e5d7820 */ /* 0x000fe20000410000 */
[----:B------:R-:W-:Y:S01]  /*24e0*/  FADD.FTZ R97, -R72, R95 ;  /* 0x0000005f48617221 */ /* 0x000fe20000010100 */
[----:B------:R-:W-:Y:S01]  /*24f0*/  FFMA.FTZ R91, R33, R94, 1 ;  /* 0x3f800000215b7423 */ /* 0x000fe2000001005e */
[----:B-1----:R-:W-:Y:S01]  /*2500*/  FADD.FTZ R95, -R88, 1 ;  /* 0x3f800000585f7421 */ /* 0x002fe20000010100 */
[----:B------:R-:W-:Y:S01]  /*2510*/  FMUL.FTZ R118, R85, -1.4426950216293334961 ;  /* 0xbfb8aa3b55767820 */ /* 0x000fe20000410000 */
[----:B------:R-:W-:Y:S01]  /*2520*/  FMUL.FTZ R33, R20, R97 ;  /* 0x0000006114217220 */ /* 0x000fe20000410000 */
[----:B------:R-:W1:Y:S01]  /*2530*/  MUFU.EX2 R93, R93 ;  /* 0x0000005d005d7308 */ /* 0x000e620000000800 */
[----:B------:R-:W-:Y:S01]  /*2540*/  FFMA.FTZ R95, R34, R95, 1 ;  /* 0x3f800000225f7423 */ /* 0x000fe2000001005f */
[----:B------:R-:W-:Y:S01]  /*2550*/  FMUL.FTZ R97, R90, R91 ;  /* 0x0000005b5a617220 */ /* 0x000fe20000410000 */
[----:B------:R-:W-:-:S02]  /*2560*/  PRMT R94, R47, 0x7632, R94 ;  /* 0x000076322f5e7816 */ /* 0x000fc4000000005e */
[----:B------:R-:W-:-:S03]  /*2570*/  FMUL.FTZ R119, R88, R95 ;  /* 0x0000005f58777220 */ /* 0x000fc60000410000 */
[----:B------:R1:W2:Y:S01]  /*2580*/  MUFU.EX2 R91, R118 ;  /* 0x00000076005b7308 */ /* 0x0002a20000000800 */
[C---:B------:R-:W-:Y:S01]  /*2590*/  SHF.L.U32 R95, R46.reuse, 0x10, RZ ;  /* 0x000000102e5f7819 */ /* 0x040fe200000006ff */
[----:B------:R-:W-:Y:S01]  /*25a0*/  FFMA.FTZ R34, R83, R33, R86 ;  /* 0x0000002153227223 */ /* 0x000fe20000010056 */
[----:B------:R-:W-:Y:S01]  /*25b0*/  PRMT R88, R46, 0x7632, R88 ;  /* 0x000076322e587816 */ /* 0x000fe20000000058 */
[----:B0-----:R-:W-:Y:S01]  /*25c0*/  FADD.FTZ R96, R73, 1 ;  /* 0x3f80000049607421 */ /* 0x001fe20000010000 */
[----:B------:R-:W-:Y:S01]  /*25d0*/  SHF.L.U32 R94, R94, 0x10, RZ ;  /* 0x000000105e5e7819 */ /* 0x000fe200000006ff */
[----:B------:R-:W-:Y:S01]  /*25e0*/  FMUL.FTZ R90, R34, -1.4426950216293334961 ;  /* 0xbfb8aa3b225a7820 */ /* 0x000fe20000410000 */
[----:B------:R-:W-:Y:S01]  /*25f0*/  FMUL.FTZ R73, R95, R92 ;  /* 0x0000005c5f497220 */ /* 0x000fe20000410000 */
[----:B------:R-:W-:Y:S02]  /*2600*/  SHF.L.U32 R88, R88, 0x10, RZ ;  /* 0x0000001058587819 */ /* 0x000fe400000006ff */
[----:B------:R-:W-:Y:S01]  /*2610*/  FMUL.FTZ R92, R94, R119 ;  /* 0x000000775e5c7220 */ /* 0x000fe20000410000 */
[----:B------:R-:W-:Y:S01]  /*2620*/  FMUL.FTZ R94, R116, R73 ;  /* 0x00000049745e7220 */ /* 0x000fe20000410000 */
[----:B------:R-:W0:Y:S01]  /*2630*/  MUFU.EX2 R90, R90 ;  /* 0x0000005a005a7308 */ /* 0x000e220000000800 */
[----:B------:R-:W-:Y:S01]  /*2640*/  FMUL.FTZ R95, R88, R97 ;  /* 0x00000061585f7220 */ /* 0x000fe20000410000 */
[----:B-1----:R-:W-:Y:S01]  /*2650*/  FADD.FTZ R118, R93, 1 ;  /* 0x3f8000005d767421 */ /* 0x002fe20000010000 */
[----:B------:R-:W-:Y:S01]  /*2660*/  FFMA.FTZ R97, R100, R94, R87 ;  /* 0x0000005e64617223 */ /* 0x000fe20000010057 */
[----:B------:R-:W-:Y:S01]  /*2670*/  FFMA.FTZ R93, R116, R73, R79 ;  /* 0x00000049745d7223 */ /* 0x000fe2000001004f */
[----:B--2---:R-:W-:Y:S01]  /*2680*/  FADD.FTZ R91, R91, 1 ;  /* 0x3f8000005b5b7421 */ /* 0x004fe20000010000 */
[----:B------:R-:W-:Y:S01]  /*2690*/  SHF.L.U32 R94, R47, 0x10, RZ ;  /* 0x000000102f5e7819 */ /* 0x000fe200000006ff */
[-C--:B------:R-:W-:Y:S01]  /*26a0*/  FFMA.FTZ R79, R28, R95.reuse, R35 ;  /* 0x0000005f1c4f7223 */ /* 0x080fe20000010023 */
[----:B------:R-:W1:Y:S01]  /*26b0*/  MUFU.RCP R88, R96 ;  /* 0x0000006000587308 */ /* 0x000e620000001000 */
[----:B------:R-:W-:Y:S01]  /*26c0*/  FADD.FTZ R75, R75, R95 ;  /* 0x0000005f4b4b7221 */ /* 0x000fe20000010000 */
[CC--:B------:R-:W-:Y:S01]  /*26d0*/  FFMA.FTZ R93, R84.reuse, R95.reuse, R93 ;  /* 0x0000005f545d7223 */ /* 0x0c0fe2000001005d */
[----:B------:R-:W-:Y:S01]  /*26e0*/  FMUL.FTZ R95, R84, R95 ;  /* 0x0000005f545f7220 */ /* 0x000fe20000410000 */
[----:B------:R-:W-:-:S04]  /*26f0*/  FMUL.FTZ R35, R94, R89 ;  /* 0x000000595e237220 */ /* 0x000fc80000410000 */
[----:B------:R-:W2:Y:S01]  /*2700*/  MUFU.RCP R87, R118 ;  /* 0x0000007600577308 */ /* 0x000ea20000001000 */
[----:B------:R-:W-:Y:S01]  /*2710*/  FFMA.FTZ R95, R28, R95, R97 ;  /* 0x0000005f1c5f7223 */ /* 0x000fe20000010061 */
[----:B------:R-:W-:Y:S01]  /*2720*/  FMUL.FTZ R28, R114, R35 ;  /* 0x00000023721c7220 */ /* 0x000fe20000410000 */
[----:B------:R-:W-:-:S05]  /*2730*/  SHF.L.U32 R89, R44, 0x10, RZ ;  /* 0x000000102c597819 */ /* 0x000fca00000006ff */
[----:B------:R-:W3:Y:S01]  /*2740*/  MUFU.RCP R91, R91 ;  /* 0x0000005b005b7308 */ /* 0x000ee20000001000 */
[----:B------:R-:W-:Y:S01]  /*2750*/  FFMA.FTZ R95, R98, R28, R95 ;  /* 0x0000001c625f7223 */ /* 0x000fe2000001005f */
[----:B0-----:R-:W-:Y:S01]  /*2760*/  FADD.FTZ R94, R90, 1 ;  /* 0x3f8000005a5e7421 */ /* 0x001fe20000010000 */
[----:B------:R-:W-:Y:S01]  /*2770*/  FFMA.FTZ R28, R114, R35, R93 ;  /* 0x00000023721c7223 */ /* 0x000fe2000001005d */
[----:B------:R-:W-:Y:S01]  /*2780*/  FADD.FTZ R97, -R72, R89 ;  /* 0x0000005948617221 */ /* 0x000fe20000010100 */
[CC--:B------:R-:W-:Y:S01]  /*2790*/  FMUL.FTZ R89, R83.reuse, R92.reuse ;  /* 0x0000005c53597220 */ /* 0x0c0fe20000410000 */
[-C--:B------:R-:W-:Y:S01]  /*27a0*/  FFMA.FTZ R90, R30, R92.reuse, R25 ;  /* 0x0000005c1e5a7223 */ /* 0x080fe20000010019 */
[----:B------:R-:W-:Y:S01]  /*27b0*/  FFMA.FTZ R93, R83, R92, R28 ;  /* 0x0000005c535d7223 */ /* 0x000fe2000001001c */
[----:B------:R-:W-:Y:S01]  /*27c0*/  FADD.FTZ R74, R74, R92 ;  /* 0x0000005c4a4a7221 */ /* 0x000fe20000010000 */
[----:B------:R-:W-:Y:S01]  /*27d0*/  FMUL.FTZ R28, R20, R97 ;  /* 0x00000061141c7220 */ /* 0x000fe20000410000 */
[----:B------:R-:W0:Y:S01]  /*27e0*/  MUFU.RCP R94, R94 ;  /* 0x0000005e005e7308 */ /* 0x000e220000001000 */
[----:B-1----:R-:W-:Y:S01]  /*27f0*/  FADD.FTZ R92, -R88, 1 ;  /* 0x3f800000585c7421 */ /* 0x002fe20000010100 */
[----:B------:R-:W-:Y:S01]  /*2800*/  FFMA.FTZ R95, R30, R89, R95 ;  /* 0x000000591e5f7223 */ /* 0x000fe2000001005f */
[----:B--2---:R-:W-:Y:S01]  /*2810*/  FADD.FTZ R25, -R87, 1 ;  /* 0x3f80000057197421 */ /* 0x004fe20000010100 */
[----:B------:R-:W-:Y:S01]  /*2820*/  FFMA.FTZ R89, R116, R28, R31 ;  /* 0x0000001c74597223 */ /* 0x000fe2000001001f */
[----:B------:R-:W-:Y:S01]  /*2830*/  FFMA.FTZ R23, R23, R92, 1 ;  /* 0x3f80000017177423 */ /* 0x000fe2000001005c */
[----:B---3--:R-:W-:Y:S01]  /*2840*/  FADD.FTZ R30, -R91, 1 ;  /* 0x3f8000005b1e7421 */ /* 0x008fe20000010100 */
[----:B------:R-:W-:-:S03]  /*2850*/  FFMA.FTZ R92, R78, R25, 1 ;  /* 0x3f8000004e5c7423 */ /* 0x000fc60000010019 */
[----:B------:R-:W-:Y:S01]  /*2860*/  FFMA.FTZ R78, R85, R30, 1 ;  /* 0x3f800000554e7423 */ /* 0x000fe2000001001e */
[----:B------:R-:W-:-:S06]  /*2870*/  FMUL.FTZ R30, R89, -1.4426950216293334961 ;  /* 0xbfb8aa3b591e7820 */ /* 0x000fcc0000410000 */
[----:B------:R-:W1:Y:S01]  /*2880*/  MUFU.EX2 R30, R30 ;  /* 0x0000001e001e7308 */ /* 0x000e620000000800 */
[----:B0-----:R-:W-:Y:S01]  /*2890*/  FADD.FTZ R25, -R94, 1 ;  /* 0x3f8000005e197421 */ /* 0x001fe20000010100 */
[----:B------:R-:W-:Y:S01]  /*28a0*/  FMUL.FTZ R88, R88, R23 ;  /* 0x0000001758587220 */ /* 0x000fe20000410000 */
[----:B------:R-:W-:Y:S01]  /*28b0*/  FMUL.FTZ R92, R87, R92 ;  /* 0x0000005c575c7220 */ /* 0x000fe20000410000 */
[----:B------:R-:W-:Y:S01]  /*28c0*/  SHF.L.U32 R23, R42, 0x10, RZ ;  /* 0x000000102a177819 */ /* 0x000fe200000006ff */
[----:B------:R-:W-:Y:S01]  /*28d0*/  FFMA.FTZ R87, R34, R25, 1 ;  /* 0x3f80000022577423 */ /* 0x000fe20000010019 */
[----:B------:R-:W-:Y:S02]  /*28e0*/  PRMT R34, R43, 0x7632, R34 ;  /* 0x000076322b227816 */ /* 0x000fe40000000022 */
[----:B------:R-:W-:Y:S01]  /*28f0*/  PRMT R85, R42, 0x7632, R85 ;  /* 0x000076322a557816 */ /* 0x000fe20000000055 */
[----:B------:R-:W-:Y:S01]  /*2900*/  FMUL.FTZ R23, R23, R88 ;  /* 0x0000005817177220 */ /* 0x000fe20000410000 */
[----:B------:R-:W-:Y:S01]  /*2910*/  SHF.L.U32 R25, R43, 0x10, RZ ;  /* 0x000000102b197819 */ /* 0x000fe200000006ff */
[----:B------:R-:W-:Y:S01]  /*2920*/  FMUL.FTZ R87, R94, R87 ;  /* 0x000000575e577220 */ /* 0x000fe20000410000 */
[----:B------:R-:W-:Y:S01]  /*2930*/  SHF.L.U32 R88, R34, 0x10, RZ ;  /* 0x0000001022587819 */ /* 0x000fe200000006ff */
[----:B------:R-:W-:Y:S01]  /*2940*/  FMUL.FTZ R78, R91, R78 ;  /* 0x0000004e5b4e7220 */ /* 0x000fe20000410000 */
[----:B------:R-:W-:Y:S01]  /*2950*/  SHF.L.U32 R85, R85, 0x10, RZ ;  /* 0x0000001055557819 */ /* 0x000fe200000006ff */
[----:B------:R-:W-:Y:S01]  /*2960*/  FMUL.FTZ R25, R25, R92 ;  /* 0x0000005c19197220 */ /* 0x000fe20000410000 */
[----:B-1----:R-:W-:Y:S01]  /*2970*/  FADD.FTZ R92, R30, 1 ;  /* 0x3f8000001e5c7421 */ /* 0x002fe20000010000 */
[----:B------:R-:W-:Y:S01]  /*2980*/  FMUL.FTZ R88, R88, R87 ;  /* 0x0000005758587220 */ /* 0x000fe20000410000 */
[----:B------:R-:W-:Y:S01]  /*2990*/  FMUL.FTZ R34, R116, R23 ;  /* 0x0000001774227220 */ /* 0x000fe20000410000 */
[----:B------:R-:W-:Y:S01]  /*29a0*/  FMUL.FTZ R85, R85, R78 ;  /* 0x0000004e55557220 */ /* 0x000fe20000410000 */
[----:B------:R-:W-:-:S02]  /*29b0*/  SHF.L.U32 R87, R45, 0x10, RZ ;  /* 0x000000102d577819 */ /* 0x000fc400000006ff */
[----:B------:R-:W-:Y:S01]  /*29c0*/  FFMA.FTZ R95, R24, R34, R95 ;  /* 0x00000022185f7223 */ /* 0x000fe2000001005f */
[----:B------:R-:W-:Y:S01]  /*29d0*/  FMUL.FTZ R30, R84, R85 ;  /* 0x00000055541e7220 */ /* 0x000fe20000410000 */
[----:B------:R-:W0:Y:S01]  /*29e0*/  MUFU.RCP R92, R92 ;  /* 0x0000005c005c7308 */ /* 0x000e220000001000 */
[----:B------:R-:W-:Y:S01]  /*29f0*/  FADD.FTZ R87, -R72, R87 ;  /* 0x0000005748577221 */ /* 0x000fe20000010100 */
[----:B-----5:R-:W-:Y:S01]  /*2a00*/  SHF.L.U32 R91, R40, 0x10, RZ ;  /* 0x00000010285b7819 */ /* 0x020fe200000006ff */
[----:B------:R-:W-:Y:S01]  /*2a10*/  FFMA.FTZ R95, R32, R30, R95 ;  /* 0x0000001e205f7223 */ /* 0x000fe2000001005f */
[----:B------:R-:W-:Y:S01]  /*2a20*/  PRMT R34, R44, 0x7632, R34 ;  /* 0x000076322c227816 */ /* 0x000fe20000000022 */
[----:B------:R-:W-:Y:S01]  /*2a30*/  FMUL.FTZ R30, R20, R87 ;  /* 0x00000057141e7220 */ /* 0x000fe20000410000 */
[----:B------:R-:W-:Y:S01]  /*2a40*/  FFMA.FTZ R93, R116, R23, R93 ;  /* 0x00000017745d7223 */ /* 0x000fe2000001005d */
[----:B------:R-:W-:Y:S01]  /*2a50*/  FADD.FTZ R97, -R72, R91 ;  /* 0x0000005b48617221 */ /* 0x000fe20000010100 */
[----:B------:R-:W-:Y:S01]  /*2a60*/  SHF.L.U32 R87, R34, 0x10, RZ ;  /* 0x0000001022577819 */ /* 0x000fe200000006ff */
[C---:B------:R-:W-:Y:S01]  /*2a70*/  FFMA.FTZ R91, R114.reuse, R30, R29 ;  /* 0x0000001e725b7223 */ /* 0x040fe2000001001d */
[----:B------:R-:W-:Y:S01]  /*2a80*/  FMUL.FTZ R34, R114, R25 ;  /* 0x0000001972227220 */ /* 0x000fe20000410000 */
[-C--:B------:R-:W-:Y:S01]  /*2a90*/  FFMA.FTZ R78, R32, R85.reuse, R79 ;  /* 0x00000055204e7223 */ /* 0x080fe2000001004f */
[----:B------:R-:W-:Y:S01]  /*2aa0*/  FADD.FTZ R79, R75, R85 ;  /* 0x000000554b4f7221 */ /* 0x000fe20000010000 */
[----:B------:R-:W-:Y:S01]  /*2ab0*/  FFMA.FTZ R75, R84, R85, R93 ;  /* 0x00000055544b7223 */ /* 0x000fe2000001005d */
[----:B------:R-:W-:Y:S01]  /*2ac0*/  FFMA.FTZ R34, R26, R34, R95 ;  /* 0x000000221a227223 */ /* 0x000fe2000001005f */
[----:B------:R-:W-:Y:S01]  /*2ad0*/  FMUL.FTZ R93, R91, -1.4426950216293334961 ;  /* 0xbfb8aa3b5b5d7820 */ /* 0x000fe20000410000 */
[----:B------:R-:W-:Y:S01]  /*2ae0*/  FADD.FTZ R95, -R72, R87 ;  /* 0x00000057485f7221 */ /* 0x000fe20000010100 */
[-C--:B------:R-:W-:Y:S01]  /*2af0*/  FMUL.FTZ R87, R83, R88.reuse ;  /* 0x0000005853577220 */ /* 0x080fe20000410000 */
[----:B0-----:R-:W-:Y:S01]  /*2b00*/  FADD.FTZ R94, -R92, 1 ;  /* 0x3f8000005c5e7421 */ /* 0x001fe20000010100 */
[----:B------:R-:W-:-:S02]  /*2b10*/  FFMA.FTZ R85, R33, R88, R90 ;  /* 0x0000005821557223 */ /* 0x000fc4000001005a */
[----:B------:R-:W0:Y:S01]  /*2b20*/  MUFU.EX2 R93, R93 ;  /* 0x0000005d005d7308 */ /* 0x000e220000000800 */
[----:B------:R-:W-:Y:S01]  /*2b30*/  FFMA.FTZ R33, R33, R87, R34 ;  /* 0x0000005721217223 */ /* 0x000fe20000010022 */
[----:B------:R-:W-:Y:S01]  /*2b40*/  FMUL.FTZ R87, R20, R95 ;  /* 0x0000005f14577220 */ /* 0x000fe20000410000 */
[----:B------:R-:W-:-:S03]  /*2b50*/  FFMA.FTZ R89, R89, R94, 1 ;  /* 0x3f80000059597423 */ /* 0x000fc6000001005e */
[----:B------:R-:W-:Y:S01]  /*2b60*/  FFMA.FTZ R94, R84, R87, R27 ;  /* 0x00000057545e7223 */ /* 0x000fe2000001001b */
[----:B------:R-:W-:Y:S01]  /*2b70*/  FMUL.FTZ R92, R92, R89 ;  /* 0x000000595c5c7220 */ /* 0x000fe20000410000 */
[----:B------:R-:W-:Y:S02]  /*2b80*/  PRMT R89, R45, 0x7632, R89 ;  /* 0x000076322d597816 */ /* 0x000fe40000000059 */
[----:B------:R-:W-:Y:S02]  /*2b90*/  FMUL.FTZ R118, R94, -1.4426950216293334961 ;  /* 0xbfb8aa3b5e767820 */ /* 0x000fe40000410000 */
[----:B------:R-:W-:Y:S01]  /*2ba0*/  SHF.L.U32 R89, R89, 0x10, RZ ;  /* 0x0000001059597819 */ /* 0x000fe200000006ff */
[----:B------:R-:W-:-:S03]  /*2bb0*/  FMUL.FTZ R32, R20, R97 ;  /* 0x0000006114207220 */ /* 0x000fc60000410000 */
[----:B------:R-:W1:Y:S01]  /*2bc0*/  MUFU.EX2 R118, R118 ;  /* 0x0000007600767308 */ /* 0x000e620000000800 */
[----:B------:R-:W-:Y:S01]  /*2bd0*/  FADD.FTZ R89, -R72, R89 ;  /* 0x0000005948597221 */ /* 0x000fe20000010100 */
[----:B0-----:R-:W-:Y:S01]  /*2be0*/  FADD.FTZ R119, R93, 1 ;  /* 0x3f8000005d777421 */ /* 0x001fe20000010000 */
[----:B------:R-:W-:Y:S02]  /*2bf0*/  SHF.L.U32 R97, R41, 0x10, RZ ;  /* 0x0000001029617819 */ /* 0x000fe400000006ff */
[----:B------:R-:W-:Y:S01]  /*2c00*/  FMUL.FTZ R90, R20, R89 ;  /* 0x00000059145a7220 */ /* 0x000fe20000410000 */
[----:B------:R-:W-:Y:S02]  /*2c10*/  PRMT R89, R40, 0x7632, R89 ;  /* 0x0000763228597816 */ /* 0x000fe40000000059 */
[----:B------:R-:W0:Y:S01]  /*2c20*/  MUFU.RCP R119, R119 ;  /* 0x0000007700777308 */ /* 0x000e220000001000 */
[----:B------:R-:W-:Y:S01]  /*2c30*/  FADD.FTZ R97, -R72, R97 ;  /* 0x0000006148617221 */ /* 0x000fe20000010100 */
[----:B------:R-:W-:Y:S01]  /*2c40*/  SHF.L.U32 R89, R89, 0x10, RZ ;  /* 0x0000001059597819 */ /* 0x000fe200000006ff */
[----:B------:R-:W-:-:S02]  /*2c50*/  FFMA.FTZ R96, R83, R90, R86 ;  /* 0x0000005a53607223 */ /* 0x000fc40000010056 */
[----:B------:R-:W-:Y:S02]  /*2c60*/  FMUL.FTZ R34, R20, R97 ;  /* 0x0000006114227220 */ /* 0x000fe40000410000 */
[----:B------:R-:W-:Y:S01]  /*2c70*/  FMUL.FTZ R97, R96, -1.4426950216293334961 ;  /* 0xbfb8aa3b60617820 */ /* 0x000fe20000410000 */
[----:B------:R-:W-:Y:S01]  /*2c80*/  FADD.FTZ R89, -R72, R89 ;  /* 0x0000005948597221 */ /* 0x000fe20000010100 */
[----:B-1----:R-:W-:Y:S01]  /*2c90*/  FADD.FTZ R120, R118, 1 ;  /* 0x3f80000076787421 */ /* 0x002fe20000010000 */
[----:B------:R-:W-:Y:S02]  /*2ca0*/  FFMA.FTZ R31, R116, R32, R31 ;  /* 0x00000020741f7223 */ /* 0x000fe4000001001f */
[----:B------:R-:W-:Y:S01]  /*2cb0*/  FMUL.FTZ R89, R20, R89 ;  /* 0x0000005914597220 */ /* 0x000fe20000410000 */
[----:B------:R-:W1:Y:S01]  /*2cc0*/  MUFU.EX2 R97, R97 ;  /* 0x0000006100617308 */ /* 0x000e620000000800 */
[----:B------:R-:W-:Y:S01]  /*2cd0*/  PRMT R121, R41, 0x7632, R121 ;  /* 0x0000763229797816 */ /* 0x000fe20000000079 */
[----:B------:R-:W-:Y:S01]  /*2ce0*/  FMUL.FTZ R95, R31, -1.4426950216293334961 ;  /* 0xbfb8aa3b1f5f7820 */ /* 0x000fe20000410000 */
[----:B------:R-:W-:Y:S01]  /*2cf0*/  FFMA.FTZ R27, R84, R89, R27 ;  /* 0x00000059541b7223 */ /* 0x000fe2000001001b */
[----:B0-----:R-:W-:Y:S01]  /*2d00*/  FADD.FTZ R122, -R119, 1 ;  /* 0x3f800000777a7421 */ /* 0x001fe20000010100 */
[----:B------:R-:W-:-:S03]  /*2d10*/  SHF.L.U32 R121, R121, 0x10, RZ ;  /* 0x0000001079797819 */ /* 0x000fc600000006ff */
[----:B------:R-:W0:Y:S01]  /*2d20*/  MUFU.RCP R120, R120 ;  /* 0x0000007800787308 */ /* 0x000e220000001000 */
[----:B------:R-:W-:Y:S01]  /*2d30*/  FMUL.FTZ R118, R27, -1.4426950216293334961 ;  /* 0xbfb8aa3b1b767820 */ /* 0x000fe20000410000 */
[----:B------:R-:W-:Y:S01]  /*2d40*/  FFMA.FTZ R122, R91, R122, 1 ;  /* 0x3f8000005b7a7423 */ /* 0x000fe2000001007a */
[----:B------:R-:W-:-:S05]  /*2d50*/  FADD.FTZ R91, -R72, R121 ;  /* 0x00000079485b7221 */ /* 0x000fca0000010100 */
[----:B------:R-:W2:Y:S01]  /*2d60*/  MUFU.EX2 R95, R95 ;  /* 0x0000005f005f7308 */ /* 0x000ea20000000800 */
[----:B------:R-:W-:Y:S01]  /*2d70*/  FMUL.FTZ R91, R20, R91 ;  /* 0x0000005b145b7220 */ /* 0x000fe20000410000 */
[----:B------:R-:W-:Y:S01]  /*2d80*/  FFMA.FTZ R29, R114, R34, R29 ;  /* 0x00000022721d7223 */ /* 0x000fe2000001001d */
[----:B-1----:R-:W-:-:S05]  /*2d90*/  FADD.FTZ R121, R97, 1 ;  /* 0x3f80000061797421 */ /* 0x002fca0000010000 */
[----:B------:R-:W1:Y:S01]  /*2da0*/  MUFU.EX2 R118, R118 ;  /* 0x0000007600767308 */ /* 0x000e620000000800 */
[----:B------:R-:W-:Y:S01]  /*2db0*/  FFMA.FTZ R97, R83, R91, R86 ;  /* 0x0000005b53617223 */ /* 0x000fe20000010056 */
[----:B------:R-:W-:Y:S01]  /*2dc0*/  FMUL.FTZ R93, R29, -1.4426950216293334961 ;  /* 0xbfb8aa3b1d5d7820 */ /* 0x000fe20000410000 */
[----:B0-----:R-:W-:Y:S01]  /*2dd0*/  FADD.FTZ R123, -R120, 1 ;  /* 0x3f800000787b7421 */ /* 0x001fe20000010100 */
[----:B------:R-:W-:Y:S01]  /*2de0*/  FMUL.FTZ R86, R119, R122 ;  /* 0x0000007a77567220 */ /* 0x000fe20000410000 */
[----:B------:R-:W-:Y:S02]  /*2df0*/  FMUL.FTZ R119, R97, -1.4426950216293334961 ;  /* 0xbfb8aa3b61777820 */ /* 0x000fe40000410000 */
[----:B------:R-:W-:Y:S01]  /*2e00*/  FFMA.FTZ R123, R94, R123, 1 ;  /* 0x3f8000005e7b7423 */ /* 0x000fe2000001007b */
[----:B------:R-:W0:Y:S01]  /*2e10*/  MUFU.EX2 R93, R93 ;  /* 0x0000005d005d7308 */ /* 0x000e220000000800 */
[----:B--2---:R-:W-:-:S07]  /*2e20*/  FADD.FTZ R94, R95, 1 ;  /* 0x3f8000005f5e7421 */ /* 0x004fce0000010000 */
[----:B------:R-:W2:Y:S01]  /*2e30*/  MUFU.EX2 R119, R119 ;  /* 0x0000007700777308 */ /* 0x000ea20000000800 */
[----:B-1----:R-:W-:Y:S01]  /*2e40*/  FADD.FTZ R118, R118, 1 ;  /* 0x3f80000076767421 */ /* 0x002fe20000010000 */
[----:B------:R-:W-:-:S06]  /*2e50*/  FMUL.FTZ R95, R120, R123 ;  /* 0x0000007b785f7220 */ /* 0x000fcc0000410000 */
[----:B------:R-:W1:Y:S01]  /*2e60*/  MUFU.RCP R121, R121 ;  /* 0x0000007900797308 */ /* 0x000e620000001000 */
[----:B------:R-:W-:-:S07]  /*2e70*/  PRMT R120, R38, 0x7632, R120 ;  /* 0x0000763226787816 */ /* 0x000fce0000000078 */
[----:B------:R-:W3:Y:S01]  /*2e80*/  MUFU.RCP R94, R94 ;  /* 0x0000005e005e7308 */ /* 0x000ee20000001000 */
[----:B------:R-:W-:-:S07]  /*2e90*/  IMAD.U32 R120, R120, 0x10000, RZ ;  /* 0x0001000078787824 */ /* 0x000fce00078e00ff */
[----:B------:R-:W4:Y:S01]  /*2ea0*/  MUFU.RCP R118, R118 ;  /* 0x0000007600767308 */ /* 0x000f220000001000 */
[----:B0-----:R-:W-:Y:S01]  /*2eb0*/  FADD.FTZ R93, R93, 1 ;  /* 0x3f8000005d5d7421 */ /* 0x001fe20000010000 */
[----:B--2---:R-:W-:Y:S01]  /*2ec0*/  FADD.FTZ R119, R119, 1 ;  /* 0x3f80000077777421 */ /* 0x004fe20000010000 */
[----:B------:R-:W-:Y:S01]  /*2ed0*/  FMUL.FTZ R95, R120, R95 ;  /* 0x0000005f785f7220 */ /* 0x000fe20000410000 */
[----:B-1----:R-:W-:-:S04]  /*2ee0*/  FADD.FTZ R123, -R121, 1 ;  /* 0x3f800000797b7421 */ /* 0x002fc80000010100 */
[----:B------:R-:W0:Y:S01]  /*2ef0*/  MUFU.RCP R93, R93 ;  /* 0x0000005d005d7308 */ /* 0x000e220000001000 */
[----:B---3--:R-:W-:Y:S01]  /*2f00*/  FADD.FTZ R120, -R94, 1 ;  /* 0x3f8000005e787421 */ /* 0x008fe20000010100 */
[----:B------:R-:W-:-:S03]  /*2f10*/  FFMA.FTZ R96, R96, R123, 1 ;  /* 0x3f80000060607423 */ /* 0x000fc6000001007b */
[----:B------:R-:W-:-:S03]  /*2f20*/  FFMA.FTZ R31, R31, R120, 1 ;  /* 0x3f8000001f1f7423 */ /* 0x000fc60000010078 */
[----:B------:R-:W1:Y:S01]  /*2f30*/  MUFU.RCP R119, R119 ;  /* 0x0000007700777308 */ /* 0x000e620000001000 */
[----:B----4-:R-:W-:Y:S01]  /*2f40*/  FADD.FTZ R120, -R118, 1 ;  /* 0x3f80000076787421 */ /* 0x010fe20000010100 */
[----:B------:R-:W-:-:S03]  /*2f50*/  FMUL.FTZ R96, R121, R96 ;  /* 0x0000006079607220 */ /* 0x000fc60000410000 */
[----:B------:R-:W-:Y:S01]  /*2f60*/  FFMA.FTZ R121, R27, R120, 1 ;  /* 0x3f8000001b797423 */ /* 0x000fe20000010078 */
[----:B------:R-:W-:Y:S01]  /*2f70*/  PRMT R27, R39, 0x7632, R27 ;  /* 0x00007632271b7816 */ /* 0x000fe2000000001b */
[----:B------:R-:W-:-:S03]  /*2f80*/  FMUL.FTZ R31, R94, R31 ;  /* 0x0000001f5e1f7220 */ /* 0x000fc60000410000 */
[----:B------:R-:W-:Y:S01]  /*2f90*/  SHF.L.U32 R27, R27, 0x10, RZ ;  /* 0x000000101b1b7819 */ /* 0x000fe200000006ff */
[----:B0-----:R-:W-:-:S04]  /*2fa0*/  FADD.FTZ R94, -R93, 1 ;  /* 0x3f8000005d5e7421 */ /* 0x001fc80000010100 */
[----:B------:R-:W-:Y:S01]  /*2fb0*/  FMUL.FTZ R96, R27, R96 ;  /* 0x000000601b607220 */ /* 0x000fe20000410000 */
[----:B------:R-:W-:Y:S01]  /*2fc0*/  PRMT R27, R36, 0x7632, R27 ;  /* 0x00007632241b7816 */ /* 0x000fe2000000001b */
[----:B-1----:R-:W-:Y:S01]  /*2fd0*/  FADD.FTZ R120, -R119, 1 ;  /* 0x3f80000077787421 */ /* 0x002fe20000010100 */
[----:B------:R-:W-:Y:S01]  /*2fe0*/  FFMA.FTZ R94, R29, R94, 1 ;  /* 0x3f8000001d5e7423 */ /* 0x000fe2000001005e */
[----:B------:R-:W-:Y:S01]  /*2ff0*/  PRMT R29, R37, 0x7632, R29 ;  /* 0x00007632251d7816 */ /* 0x000fe2000000001d */
[----:B------:R-:W-:Y:S01]  /*3000*/  FMUL.FTZ R118, R118, R121 ;  /* 0x0000007976767220 */ /* 0x000fe20000410000 */
[----:B------:R-:W-:Y:S01]  /*3010*/  FFMA.FTZ R120, R97, R120, 1 ;  /* 0x3f80000061787423 */ /* 0x000fe20000010078 */
[----:B------:R-:W-:Y:S01]  /*3020*/  SHF.L.U32 R27, R27, 0x10, RZ ;  /* 0x000000101b1b7819 */ /* 0x000fe200000006ff */
[----:B------:R-:W-:Y:S01]  /*3030*/  FMUL.FTZ R97, R93, R94 ;  /* 0x0000005e5d617220 */ /* 0x000fe20000410000 */
[----:B------:R-:W-:Y:S01]  /*3040*/  SHF.L.U32 R29, R29, 0x10, RZ ;  /* 0x000000101d1d7819 */ /* 0x000fe200000006ff */
[----:B------:R-:W-:-:S02]  /*3050*/  FMUL.FTZ R120, R119, R120 ;  /* 0x0000007877787220 */ /* 0x000fc40000410000 */
[----:B------:R-:W-:Y:S01]  /*3060*/  FMUL.FTZ R93, R27, R118 ;  /* 0x000000761b5d7220 */ /* 0x000fe20000410000 */
[----:B------:R-:W-:Y:S01]  /*3070*/  SHF.L.U32 R27, R38, 0x10, RZ ;  /* 0x00000010261b7819 */ /* 0x000fe200000006ff */
[----:B------:R-:W-:Y:S01]  /*3080*/  FMUL.FTZ R94, R29, R120 ;  /* 0x000000781d5e7220 */ /* 0x000fe20000410000 */
[----:B------:R-:W-:-:S03]  /*3090*/  SHF.L.U32 R29, R39, 0x10, RZ ;  /* 0x00000010271d7819 */ /* 0x000fc600000006ff */
[----:B------:R-:W-:Y:S02]  /*30a0*/  FMUL.FTZ R27, R27, R92 ;  /* 0x0000005c1b1b7220 */ /* 0x000fe40000410000 */
[----:B------:R-:W-:Y:S02]  /*30b0*/  FMUL.FTZ R29, R29, R86 ;  /* 0x000000561d1d7220 */ /* 0x000fe40000410000 */
[----:B------:R-:W-:-:S04]  /*30c0*/  FMUL.FTZ R86, R116, R27 ;  /* 0x0000001b74567220 */ /* 0x000fc80000410000 */
[----:B------:R-:W-:Y:S01]  /*30d0*/  FFMA.FTZ R92, R28, R86, R33 ;  /* 0x000000561c5c7223 */ /* 0x000fe20000010021 */
[----:B------:R-:W-:Y:S01]  /*30e0*/  FMUL.FTZ R33, R84, R95 ;  /* 0x0000005f54217220 */ /* 0x000fe20000410000 */
[----:B------:R-:W-:-:S03]  /*30f0*/  FFMA.FTZ R86, R114, R25, R75 ;  /* 0x0000001972567223 */ /* 0x000fc6000001004b */
[----:B------:R-:W-:Y:S01]  /*3100*/  FFMA.FTZ R75, R87, R33, R92 ;  /* 0x00000021574b7223 */ /* 0x000fe2000001005c */
[----:B------:R-:W-:Y:S01]  /*3110*/  FFMA.FTZ R33, R83, R88, R86 ;  /* 0x0000005853217223 */ /* 0x000fe20000010056 */
[----:B------:R-:W-:-:S03]  /*3120*/  SHF.L.U32 R92, R36, 0x10, RZ ;  /* 0x00000010245c7819 */ /* 0x000fc600000006ff */
[----:B------:R-:W-:Y:S01]  /*3130*/  FFMA.FTZ R33, R116, R27, R33 ;  /* 0x0000001b74217223 */ /* 0x000fe20000010021 */
[----:B------:R-:W-:Y:S01]  /*3140*/  FMUL.FTZ R86, R114, R29 ;  /* 0x0000001d72567220 */ /* 0x000fe20000410000 */
[----:B------:R-:W-:Y:S02]  /*3150*/  FMUL.FTZ R31, R92, R31 ;  /* 0x0000001f5c1f7220 */ /* 0x000fe40000410000 */
[----:B------:R-:W-:Y:S01]  /*3160*/  FFMA.FTZ R33, R84, R95, R33 ;  /* 0x0000005f54217223 */ /* 0x000fe20000010021 */
[----:B------:R-:W-:Y:S01]  /*3170*/  FFMA.FTZ R75, R30, R86, R75 ;  /* 0x000000561e4b7223 */ /* 0x000fe2000001004b */
[----:B------:R-:W-:Y:S02]  /*3180*/  FMUL.FTZ R92, R83, R96 ;  /* 0x00000060535c7220 */ /* 0x000fe40000410000 */
[----:B------:R-:W-:Y:S01]  /*3190*/  FFMA.FTZ R86, R114, R29, R33 ;  /* 0x0000001d72567223 */ /* 0x000fe20000010021 */
[----:B------:R-:W-:Y:S01]  /*31a0*/  SHF.L.U32 R118, R37, 0x10, RZ ;  /* 0x0000001025767819 */ /* 0x000fe200000006ff */
[----:B------:R-:W-:-:S02]  /*31b0*/  FFMA.FTZ R119, R90, R92, R75 ;  /* 0x0000005c5a777223 */ /* 0x000fc4000001004b */
[----:B------:R-:W-:Y:S01]  /*31c0*/  FFMA.FTZ R75, R83, R96, R86 ;  /* 0x00000060534b7223 */ /* 0x000fe20000010056 */
[----:B------:R-:W-:Y:S01]  /*31d0*/  FMUL.FTZ R86, R116, R31 ;  /* 0x0000001f74567220 */ /* 0x000fe20000410000 */
[----:B------:R-:W-:Y:S01]  /*31e0*/  FMUL.FTZ R33, R118, R97 ;  /* 0x0000006176217220 */ /* 0x000fe20000410000 */
[----:B------:R-:W-:Y:S01]  /*31f0*/  FMUL.FTZ R92, R84, R93 ;  /* 0x0000005d545c7220 */ /* 0x000fe20000410000 */
[----:B------:R-:W-:Y:S01]  /*3200*/  FFMA.FTZ R75, R116, R31, R75 ;  /* 0x0000001f744b7223 */ /* 0x000fe2000001004b */
[----:B------:R-:W-:-:S03]  /*3210*/  FFMA.FTZ R86, R32, R86, R119 ;  /* 0x0000005620567223 */ /* 0x000fc60000010077 */
[----:B------:R-:W-:Y:S01]  /*3220*/  FFMA.FTZ R75, R84, R93, R75 ;  /* 0x0000005d544b7223 */ /* 0x000fe2000001004b */
[----:B------:R-:W-:Y:S01]  /*3230*/  FFMA.FTZ R97, R89, R92, R86 ;  /* 0x0000005c59617223 */ /* 0x000fe20000010056 */
[----:B------:R-:W-:-:S04]  /*3240*/  FMUL.FTZ R84, R114, R33 ;  /* 0x0000002172547220 */ /* 0x000fc80000410000 */
[----:B------:R-:W-:Y:S01]  /*3250*/  FFMA.FTZ R86, R34, R84, R97 ;  /* 0x0000005422567223 */ /* 0x000fe20000010061 */
[----:B------:R-:W-:Y:S01]  /*3260*/  FFMA.FTZ R84, R114, R33, R75 ;  /* 0x0000002172547223 */ /* 0x000fe2000001004b */
[----:B------:R-:W-:Y:S01]  /*3270*/  FADD.FTZ R97, R74, R88 ;  /* 0x000000584a617221 */ /* 0x000fe20000010000 */
[----:B------:R-:W-:Y:S01]  /*3280*/  LOP3.LUT P1, RZ, R19, 0xfffffff1, RZ, 0xc0, !PT ;  /* 0xfffffff113ff7812 */ /* 0x000fe2000782c0ff */
[CC--:B------:R-:W-:Y:S01]  /*3290*/  FMUL.FTZ R75, R83.reuse, R94.reuse ;  /* 0x0000005e534b7220 */ /* 0x0c0fe20000410000 */
[----:B------:R-:W-:Y:S01]  /*32a0*/  FFMA.FTZ R74, R83, R94, R84 ;  /* 0x0000005e534a7223 */ /* 0x000fe20000010054 */
[----:B------:R-:W-:Y:S01]  /*32b0*/  FFMA.FTZ R83, R117, R115, R80 ;  /* 0x0000007375537223 */ /* 0x000fe20000010050 */
[----:B------:R-:W-:Y:S01]  /*32c0*/  UIADD3 UR15, UP0, UR12, 0x8, URZ ;  /* 0x000000080c0f7890 */ /* 0x000fe2000ff1e03f */
[----:B------:R-:W-:Y:S01]  /*32d0*/  FADD.FTZ R80, R115, R81 ;  /* 0x0000005173507221 */ /* 0x000fe20000010000 */
[----:B------:R-:W-:Y:S01]  /*32e0*/  FFMA.FTZ R81, R113, R111, R76 ;  /* 0x0000006f71517223 */ /* 0x000fe2000001004c */
[----:B------:R-:W-:Y:S01]  /*32f0*/  FADD.FTZ R76, R111, R77 ;  /* 0x0000004d6f4c7221 */ /* 0x000fe20000010000 */
[----:B------:R-:W-:Y:S01]  /*3300*/  UIADD3.X UR16, URZ, UR4, URZ, UP0, !UPT ;  /* 0x000000043f107290 */ /* 0x000fe200087fe43f */
[----:B------:R-:W-:Y:S01]  /*3310*/  FFMA.FTZ R83, R112, R109, R83 ;  /* 0x0000006d70537223 */ /* 0x000fe20000010053 */
[----:B------:R-:W-:Y:S01]  /*3320*/  UISETP.GE.U32.AND UP0, UPT, UR15, UR21, UPT ;  /* 0x000000150f00728c */ /* 0x000fe2000bf06070 */
[----:B------:R-:W-:Y:S01]  /*3330*/  FFMA.FTZ R81, R110, R107, R81 ;  /* 0x0000006b6e517223 */ /* 0x000fe20000010051 */
[----:B------:R-:W-:Y:S01]  /*3340*/  FADD.FTZ R80, R80, R109 ;  /* 0x0000006d50507221 */ /* 0x000fe20000010000 */
[----:B------:R-:W-:Y:S01]  /*3350*/  FADD.FTZ R76, R76, R107 ;  /* 0x0000006b4c4c7221 */ /* 0x000fe20000010000 */
[----:B------:R-:W-:Y:S01]  /*3360*/  UISETP.GE.AND.EX UP0, UPT, UR16, UR11, UPT, UP0 ;  /* 0x0000000b1000728c */ /* 0x000fe2000bf06300 */
[----:B------:R-:W-:Y:S01]  /*3370*/  FFMA.FTZ R81, R106, R103, R81 ;  /* 0x000000676a517223 */ /* 0x000fe20000010051 */
[----:B------:R-:W0:Y:S01]  /*3380*/  @!P1 LDC R118, c[0x0][0x10] ;  /* 0x00000400ff769b82 */ /* 0x000e220000000800 */
[----:B------:R-:W-:Y:S01]  /*3390*/  FFMA.FTZ R83, R108, R105, R83 ;  /* 0x000000696c537223 */ /* 0x000fe20000010053 */
[----:B------:R-:W-:Y:S01]  /*33a0*/  FADD.FTZ R80, R80, R105 ;  /* 0x0000006950507221 */ /* 0x000fe20000010000 */
[----:B------:R-:W-:Y:S01]  /*33b0*/  FADD.FTZ R76, R76, R103 ;  /* 0x000000674c4c7221 */ /* 0x000fe20000010000 */
[----:B------:R-:W-:-:S04]  /*33c0*/  FFMA.FTZ R81, R102, R99, R81 ;  /* 0x0000006366517223 */ /* 0x000fc80000010051 */
[----:B------:R-:W1:Y:S01]  /*33d0*/  @!P1 LDC.64 R120, c[0x0][0x260] ;  /* 0x00009800ff789b82 */ /* 0x000e620000000a00 */
[----:B------:R-:W-:Y:S01]  /*33e0*/  FFMA.FTZ R83, R104, R101, R83 ;  /* 0x0000006568537223 */ /* 0x000fe20000010053 */
[----:B------:R-:W-:Y:S01]  /*33f0*/  FADD.FTZ R80, R80, R101 ;  /* 0x0000006550507221 */ /* 0x000fe20000010000 */
[----:B------:R-:W-:Y:S01]  /*3400*/  FADD.FTZ R76, R76, R99 ;  /* 0x000000634c4c7221 */ /* 0x000fe20000010000 */
[----:B------:R-:W-:Y:S01]  /*3410*/  PLOP3.LUT P0, PT, PT, PT, UP0, 0x80, 0x0 ;  /* 0x000000000000781c */ /* 0x000fe20003f0f008 */
[----:B------:R-:W-:Y:S01]  /*3420*/  FFMA.FTZ R81, R98, R35, R81 ;  /* 0x0000002362517223 */ /* 0x000fe20000010051 */
        /* <DEDUP_REMOVED lines=8> */
[----:B------:R-:W-:Y:S01]  /*34b0*/  FADD.FTZ R76, R76, R25 ;  /* 0x000000194c4c7221 */ /* 0x000fe20000010000 */
[----:B------:R2:W-:Y:S01]  /*34c0*/  STS.64 [R82], R74 ;  /* 0x0000004a52007388 */ /* 0x0005e20000000a00 */
[----:B------:R-:W-:Y:S01]  /*34d0*/  FADD.FTZ R79, R84, R93 ;  /* 0x0000005d544f7221 */ /* 0x000fe20000010000 */
[----:B------:R-:W-:Y:S01]  /*34e0*/  FFMA.FTZ R77, R30, R29, R81 ;  /* 0x0000001d1e4d7223 */ /* 0x000fe20000010051 */
[----:B------:R-:W-:Y:S01]  /*34f0*/  FFMA.FTZ R78, R87, R95, R78 ;  /* 0x0000005f574e7223 */ /* 0x000fe2000001004e */
[----:B------:R-:W-:Y:S01]  /*3500*/  FFMA.FTZ R90, R90, R96, R85 ;  /* 0x000000605a5a7223 */ /* 0x000fe20000010055 */
[----:B------:R-:W-:Y:S01]  /*3510*/  FADD.FTZ R97, R97, R96 ;  /* 0x0000006061617221 */ /* 0x000fe20000010000 */
[----:B------:R-:W-:Y:S01]  /*3520*/  FFMA.FTZ R83, R28, R27, R83 ;  /* 0x0000001b1c537223 */ /* 0x000fe20000010053 */
[----:B------:R-:W-:Y:S01]  /*3530*/  FADD.FTZ R84, R76, R29 ;  /* 0x0000001d4c547221 */ /* 0x000fe20000010000 */
[----:B------:R-:W-:Y:S01]  /*3540*/  HFMA2.MMA R96, -RZ, RZ, 0, 0 ;  /* 0x00000000ff607435 */ /* 0x000fe200000001ff */
[----:B------:R-:W-:Y:S01]  /*3550*/  FFMA.FTZ R76, R34, R33, R77 ;  /* 0x00000021224c7223 */ /* 0x000fe2000001004d */
[----:B--2---:R-:W-:Y:S01]  /*3560*/  FADD.FTZ R82, R80, R27 ;  /* 0x0000001b50527221 */ /* 0x004fe20000010000 */
[----:B------:R-:W-:Y:S01]  /*3570*/  FFMA.FTZ R78, R89, R93, R78 ;  /* 0x0000005d594e7223 */ /* 0x000fe2000001004e */
[----:B------:R-:W-:Y:S01]  /*3580*/  FFMA.FTZ R74, R91, R94, R90 ;  /* 0x0000005e5b4a7223 */ /* 0x000fe2000001005a */
[----:B------:R-:W-:Y:S01]  /*3590*/  FADD.FTZ R75, R97, R94 ;  /* 0x0000005e614b7221 */ /* 0x000fe20000010000 */
[----:B------:R-:W-:Y:S01]  /*35a0*/  BAR.SYNC.DEFER_BLOCKING 0x0 ;  /* 0x0000000000007b1d */ /* 0x000fe20000010000 */
[----:B------:R-:W-:Y:S01]  /*35b0*/  ISETP.GT.U32.AND P2, PT, R19, 0xf, PT ;  /* 0x0000000f1300780c */ /* 0x000fe20003f44070 */
[----:B------:R-:W-:Y:S01]  /*35c0*/  FFMA.FTZ R80, R32, R31, R83 ;  /* 0x0000001f20507223 */ /* 0x000fe20000010053 */
[----:B------:R-:W-:Y:S01]  /*35d0*/  FADD.FTZ R81, R82, R31 ;  /* 0x0000001f52517221 */ /* 0x000fe20000010000 */
[----:B------:R-:W-:-:S02]  /*35e0*/  FADD.FTZ R77, R84, R33 ;  /* 0x00000021544d7221 */ /* 0x000fc40000010000 */
[----:B------:R-:W-:Y:S08]  /*35f0*/  @!P0 BRA `(.L_x_1372) ;  /* 0x0000000000848947 */ /* 0x000ff00003800000 */
[----:B------:R-:W-:Y:S01]  /*3600*/  IADD3 R86, R7, R8, RZ ;  /* 0x0000000807567210 */ /* 0x000fe20007ffe0ff */
[----:B------:R-:W2:Y:S01]  /*3610*/  LDC.64 R90, c[0x0][0x260] ;  /* 0x00009800ff5a7b82 */ /* 0x000ea20000000a00 */
[-C--:B------:R-:W-:Y:S01]  /*3620*/  LEA R82, R16, R18.reuse, 0x5 ;  /* 0x0000001210527211 */ /* 0x080fe200078e28ff */
[----:B------:R-:W-:Y:S01]  /*3630*/  UIMAD UR14, UR13, 0x780, UR17 ;  /* 0x000007800d0e78a4 */ /* 0x000fe2000f8e0211 */
[----:B------:R-:W-:Y:S01]  /*3640*/  LEA R87, R13, R18, 0x5 ;  /* 0x000000120d577211 */ /* 0x000fe200078e28ff */
[----:B------:R-:W-:Y:S01]  /*3650*/  STS.64 [R86], R80 ;  /* 0x0000005056007388 */ /* 0x000fe20000000a00 */
[-C--:B------:R-:W-:Y:S02]  /*3660*/  LEA R83, R12, R82.reuse, 0x3 ;  /* 0x000000520c537211 */ /* 0x080fe400078e18ff */
[----:B------:R-:W-:Y:S01]  /*3670*/  LEA R84, R11, R82, 0x3 ;  /* 0x000000520b547211 */ /* 0x000fe200078e18ff */
[----:B------:R-:W-:Y:S01]  /*3680*/  STS.64 [R5], R78 ;  /* 0x0000004e05007388 */ /* 0x000fe20000000a00 */
[----:B------:R-:W-:-:S02]  /*3690*/  LEA R94, R10, R87, 0x3 ;  /* 0x000000570a5e7211 */ /* 0x000fc400078e18ff */
[----:B------:R-:W-:Y:S01]  /*36a0*/  LEA R88, R9, R87, 0x3 ;  /* 0x0000005709587211 */ /* 0x000fe200078e18ff */
[----:B------:R-:W-:Y:S01]  /*36b0*/  STS.64 [R4], R76 ;  /* 0x0000004c04007388 */ /* 0x000fe20000000a00 */
[----:B------:R-:W-:-:S03]  /*36c0*/  IADD3 R93, R19, UR14, RZ ;  /* 0x0000000e135d7c10 */ /* 0x000fc6000fffe0ff */
[----:B------:R-:W-:Y:S01]  /*36d0*/  STS.64 [R6], R74 ;  /* 0x0000004a06007388 */ /* 0x000fe20000000a00 */
[----:B------:R-:W-:Y:S01]  /*36e0*/  SHF.L.U32 R93, R93, 0x1, RZ ;  /* 0x000000015d5d7819 */ /* 0x000fe200000006ff */
[----:B------:R-:W-:Y:S03]  /*36f0*/  BAR.SYNC.DEFER_BLOCKING 0x0 ;  /* 0x0000000000007b1d */ /* 0x000fe60000010000 */
[----:B------:R-:W-:-:S03]  /*3700*/  IADD3 R95, R93, 0x3c0, RZ ;  /* 0x000003c05d5f7810 */ /* 0x000fc60007ffe0ff */
[----:B------:R-:W3:Y:S04]  /*3710*/  LDS.64 R82, [R83] ;  /* 0x0000000053527984 */ /* 0x000ee80000000a00 */
[----:B------:R-:W4:Y:S04]  /*3720*/  LDS.64 R84, [R84+0x1e00] ;  /* 0x001e000054547984 */ /* 0x000f280000000a00 */
[----:B------:R-:W5:Y:S04]  /*3730*/  LDS.64 R86, [R94] ;  /* 0x000000005e567984 */ /* 0x000f680000000a00 */
[----:B------:R-:W0:Y:S01]  /*3740*/  LDS.64 R88, [R88+0x1e00] ;  /* 0x001e000058587984 */ /* 0x000e220000000a00 */
[----:B---3--:R-:W-:Y:S01]  /*3750*/  FADD.FTZ R92, RZ, R83 ;  /* 0x00000053ff5c7221 */ /* 0x008fe20000010000 */
[----:B------:R-:W-:-:S03]  /*3760*/  FADD.FTZ R83, RZ, R82 ;  /* 0x00000052ff537221 */ /* 0x000fc60000010000 */
[----:B----4-:R-:W-:Y:S01]  /*3770*/  FADD.FTZ R85, R92, R85 ;  /* 0x000000555c557221 */ /* 0x010fe20000010000 */
[----:B------:R-:W-:Y:S01]  /*3780*/  FADD.FTZ R84, R83, R84 ;  /* 0x0000005453547221 */ /* 0x000fe20000010000 */
[----:B--2---:R-:W-:-:S04]  /*3790*/  IMAD.WIDE.U32 R82, R93, 0x4, R90 ;  /* 0x000000045d527825 */ /* 0x004fc800078e005a */
[----:B-----5:R-:W-:Y:S01]  /*37a0*/  FADD.FTZ R92, RZ, R87 ;  /* 0x00000057ff5c7221 */ /* 0x020fe20000010000 */
[----:B------:R-:W-:Y:S01]  /*37b0*/  FADD.FTZ R87, RZ, R86 ;  /* 0x00000056ff577221 */ /* 0x000fe20000010000 */
[----:B------:R-:W-:Y:S01]  /*37c0*/  IMAD.WIDE.U32 R90, R95, 0x4, R90 ;  /* 0x000000045f5a7825 */ /* 0x000fe200078e005a */
[----:B------:R2:W-:Y:S03]  /*37d0*/  STG.E.64 desc[UR18][R82.64+0x4000], R84 ;  /* 0x0040005452007986 */ /* 0x0005e6000c101b12 */
[----:B0-----:R-:W-:Y:S01]  /*37e0*/  FADD.FTZ R89, R92, R89 ;  /* 0x000000595c597221 */ /* 0x001fe20000010000 */
[----:B------:R-:W-:-:S05]  /*37f0*/  FADD.FTZ R88, R87, R88 ;  /* 0x0000005857587221 */ /* 0x000fca0000010000 */
[----:B------:R2:W-:Y:S02]  /*3800*/  STG.E.64 desc[UR18][R90.64+0x4000], R88 ;  /* 0x004000585a007986 */ /* 0x0005e4000c101b12 */
.L_x_1372:
[----:B------:R-:W-:Y:S01]  /*3810*/  BSSY B0, `(.L_x_1373) ;  /* 0x0000117000007945 */ /* 0x000fe20003800000 */
[----:B------:R-:W-:-:S03]  /*3820*/  MOV R97, RZ ;  /* 0x000000ff00617202 */ /* 0x000fc60000000f00 */
[----:B------:R-:W-:Y:S05]  /*3830*/  @P2 BRA `(.L_x_1374) ;  /* 0x0000001000502947 */ /* 0x000fea0003800000 */
[----:B------:R-:W-:Y:S01]  /*3840*/  USHF.L.U32 UR14, UR12, 0x3, URZ ;  /* 0x000000030c0e7899 */ /* 0x000fe2000800063f */
[----:B--2---:R-:W-:Y:S02]  /*3850*/  MOV R82, 0x78 ;  /* 0x0000007800527802 */ /* 0x004fe40000000f00 */
[----:B------:R-:W-:Y:S01]  /*3860*/  SHF.L.U32 R96, R19, 0x3, RZ ;  /* 0x0000000313607819 */ /* 0x000fe200000006ff */
[----:B------:R-:W-:-:S03]  /*3870*/  ULOP3.LUT UR14, UR14, 0x8, URZ, 0xc0, !UPT ;  /* 0x000000080e0e7892 */ /* 0x000fc6000f8ec03f */
[----:B------:R-:W-:-:S03]  /*3880*/  LOP3.LUT R96, R96, 0x8, RZ, 0xc0, !PT ;  /* 0x0000000860607812 */ /* 0x000fc600078ec0ff */
[----:B------:R-:W-:-:S05]  /*3890*/  IADD3 R97, R17, UR14, RZ ;  /* 0x0000000e11617c10 */ /* 0x000fca000fffe0ff */
[----:B------:R-:W-:-:S05]  /*38a0*/  IMAD R97, R97, R82, -UR17 ;  /* 0x8000001161617e24 */ /* 0x000fca000f8e0252 */
[----:B------:R-:W-:Y:S02]  /*38b0*/  SHF.R.S32.HI R82, RZ, 0x1f, R97 ;  /* 0x0000001fff527819 */ /* 0x000fe40000011461 */
[C---:B------:R-:W-:Y:S02]  /*38c0*/  IADD3 R83, R97.reuse, 0x4, RZ ;  /* 0x0000000461537810 */ /* 0x040fe40007ffe0ff */
[----:B------:R-:W-:Y:S02]  /*38d0*/  IADD3 R85, R97, 0x8, RZ ;  /* 0x0000000861557810 */ /* 0x000fe40007ffe0ff */
[----:B------:R-:W-:Y:S02]  /*38e0*/  LEA.HI R82, R82, R97, RZ, 0x2 ;  /* 0x0000006152527211 */ /* 0x000fe400078f10ff */
[----:B------:R-:W-:Y:S02]  /*38f0*/  SHF.R.S32.HI R84, RZ, 0x1f, R83 ;  /* 0x0000001fff547819 */ /* 0x000fe40000011453 */
[----:B------:R-:W-:-:S02]  /*3900*/  SHF.R.S32.HI R86, RZ, 0x1f, R85 ;  /* 0x0000001fff567819 */ /* 0x000fc40000011455 */
[----:B------:R-:W-:Y:S02]  /*3910*/  IADD3 R87, R97, 0xc, RZ ;  /* 0x0000000c61577810 */ /* 0x000fe40007ffe0ff */
[----:B------:R-:W-:Y:S02]  /*3920*/  SHF.R.S32.HI R82, RZ, 0x2, R82 ;  /* 0x00000002ff527819 */ /* 0x000fe40000011452 */
[----:B------:R-:W-:Y:S02]  /*3930*/  LEA.HI R84, R84, R83, RZ, 0x2 ;  /* 0x0000005354547211 */ /* 0x000fe400078f10ff */
[----:B------:R-:W-:Y:S01]  /*3940*/  LEA.HI R86, R86, R85, RZ, 0x2 ;  /* 0x0000005556567211 */ /* 0x000fe200078f10ff */
[----:B------:R-:W-:Y:S01]  /*3950*/  IMAD R83, R82, 0x18, R15 ;  /* 0x0000001852537824 */ /* 0x000fe200078e020f */
[----:B------:R-:W-:Y:S02]  /*3960*/  SHF.R.S32.HI R88, RZ, 0x1f, R87 ;  /* 0x0000001fff587819 */ /* 0x000fe40000011457 */
[----:B------:R-:W-:-:S02]  /*3970*/  SHF.R.S32.HI R84, RZ, 0x2, R84 ;  /* 0x00000002ff547819 */ /* 0x000fc40000011454 */
[----:B------:R-:W-:Y:S02]  /*3980*/  LEA.HI R88, R88, R87, RZ, 0x2 ;  /* 0x0000005758587211 */ /* 0x000fe400078f10ff */
[----:B------:R-:W-:Y:S01]  /*3990*/  SHF.R.S32.HI R86, RZ, 0x2, R86 ;  /* 0x00000002ff567819 */ /* 0x000fe20000011456 */
[--C-:B------:R-:W-:Y:S01]  /*39a0*/  IMAD R85, R84, 0x18, R15.reuse ;  /* 0x0000001854557824 */ /* 0x100fe200078e020f */
[----:B------:R-:W-:Y:S02]  /*39b0*/  IADD3 R83, R83, R96, RZ ;  /* 0x0000006053537210 */ /* 0x000fe40007ffe0ff */
[----:B------:R-:W-:Y:S01]  /*39c0*/  SHF.R.S32.HI R88, RZ, 0x2, R88 ;  /* 0x00000002ff587819 */ /* 0x000fe20000011458 */
[--C-:B------:R-:W-:Y:S01]  /*39d0*/  IMAD R87, R86, 0x18, R15.reuse ;  /* 0x0000001856577824 */ /* 0x100fe200078e020f */
[----:B------:R-:W-:Y:S02]  /*39e0*/  IADD3 R90, R97, 0x10, RZ ;  /* 0x00000010615a7810 */ /* 0x000fe40007ffe0ff */
[----:B------:R-:W-:Y:S01]  /*39f0*/  IADD3 R85, R96, R85, RZ ;  /* 0x0000005560557210 */ /* 0x000fe20007ffe0ff */
[----:B------:R-:W2:Y:S01]  /*3a00*/  LDS.64 R82, [R83] ;  /* 0x0000000053527984 */ /* 0x000ea20000000a00 */
[----:B------:R-:W-:Y:S01]  /*3a10*/  IMAD R89, R88, 0x18, R15 ;  /* 0x0000001858597824 */ /* 0x000fe200078e020f */
[----:B------:R-:W-:-:S02]  /*3a20*/  SHF.R.S32.HI R91, RZ, 0x1f, R90 ;  /* 0x0000001fff5b7819 */ /* 0x000fc4000001145a */
[C---:B------:R-:W-:Y:S01]  /*3a30*/  IADD3 R87, R96.reuse, R87, RZ ;  /* 0x0000005760577210 */ /* 0x040fe20007ffe0ff */
[----:B------:R-:W3:Y:S01]  /*3a40*/  LDS.64 R84, [R85] ;  /* 0x0000000055547984 */ /* 0x000ee20000000a00 */
[----:B------:R-:W-:Y:S02]  /*3a50*/  LEA.HI R91, R91, R90, RZ, 0x2 ;  /* 0x0000005a5b5b7211 */ /* 0x000fe400078f10ff */
[----:B------:R-:W-:Y:S02]  /*3a60*/  IADD3 R89, R96, R89, RZ ;  /* 0x0000005960597210 */ /* 0x000fe40007ffe0ff */
[----:B------:R-:W-:Y:S01]  /*3a70*/  IADD3 R90, R97, 0x14, RZ ;  /* 0x00000014615a7810 */ /* 0x000fe20007ffe0ff */
[----:B------:R-:W4:Y:S03]  /*3a80*/  LDS.64 R86, [R87] ;  /* 0x0000000057567984 */ /* 0x000f260000000a00 */
[----:B------:R-:W-:Y:S01]  /*3a90*/  SHF.R.S32.HI R93, RZ, 0x1f, R90 ;  /* 0x0000001fff5d7819 */ /* 0x000fe2000001145a */
[----:B------:R-:W5:Y:S03]  /*3aa0*/  LDS.64 R88, [R89] ;  /* 0x0000000059587984 */ /* 0x000f660000000a00 */
[----:B------:R-:W-:-:S02]  /*3ab0*/  LEA.HI R93, R93, R90, RZ, 0x2 ;  /* 0x0000005a5d5d7211 */ /* 0x000fc400078f10ff */
[----:B------:R-:W-:Y:S02]  /*3ac0*/  SHF.R.S32.HI R90, RZ, 0x2, R91 ;  /* 0x00000002ff5a7819 */ /* 0x000fe4000001145b */
[----:B------:R-:W-:-:S03]  /*3ad0*/  SHF.R.S32.HI R92, RZ, 0x2, R93 ;  /* 0x00000002ff5c7819 */ /* 0x000fc6000001145d */
[--C-:B------:R-:W-:Y:S02]  /*3ae0*/  IMAD R91, R90, 0x18, R15.reuse ;  /* 0x000000185a5b7824 */ /* 0x100fe400078e020f */
[----:B------:R-:W-:-:S03]  /*3af0*/  IMAD R93, R92, 0x18, R15 ;  /* 0x000000185c5d7824 */ /* 0x000fc600078e020f */
[C---:B------:R-:W-:Y:S02]  /*3b00*/  IADD3 R91, R96.reuse, R91, RZ ;  /* 0x0000005b605b7210 */ /* 0x040fe40007ffe0ff */
[----:B------:R-:W-:-:S04]  /*3b10*/  IADD3 R94, R96, R93, RZ ;  /* 0x0000005d605e7210 */ /* 0x000fc80007ffe0ff */
[----:B------:R-:W0:Y:S01]  /*3b20*/  LDS.64 R90, [R91] ;  /* 0x000000005b5a7984 */ /* 0x000e220000000a00 */
[----:B--2---:R-:W-:Y:S01]  /*3b30*/  FADD.FTZ R93, RZ, R82 ;  /* 0x00000052ff5d7221 */ /* 0x004fe20000010000 */
[----:B------:R-:W-:Y:S02]  /*3b40*/  FADD.FTZ R92, RZ, R83 ;  /* 0x00000053ff5c7221 */ /* 0x000fe40000010000 */
[----:B------:R0:W2:Y:S01]  /*3b50*/  LDS.64 R82, [R94] ;  /* 0x000000005e527984 */ /* 0x0000a20000000a00 */
[----:B---3--:R-:W-:Y:S01]  /*3b60*/  FADD.FTZ R93, R93, R84 ;  /* 0x000000545d5d7221 */ /* 0x008fe20000010000 */
[----:B------:R-:W-:Y:S01]  /*3b70*/  IADD3 R84, R97, 0x18, RZ ;  /* 0x0000001861547810 */ /* 0x000fe20007ffe0ff */
[----:B------:R-:W-:-:S03]  /*3b80*/  FADD.FTZ R92, R92, R85 ;  /* 0x000000555c5c7221 */ /* 0x000fc60000010000 */
[----:B------:R-:W-:Y:S01]  /*3b90*/  SHF.R.S32.HI R85, RZ, 0x1f, R84 ;  /* 0x0000001fff557819 */ /* 0x000fe20000011454 */
[----:B----4-:R-:W-:Y:S01]  /*3ba0*/  FADD.FTZ R93, R93, R86 ;  /* 0x000000565d5d7221 */ /* 0x010fe20000010000 */
[----:B------:R-:W-:Y:S02]  /*3bb0*/  FADD.FTZ R92, R92, R87 ;  /* 0x000000575c5c7221 */ /* 0x000fe40000010000 */
[----:B------:R-:W-:Y:S01]  /*3bc0*/  LEA.HI R85, R85, R84, RZ, 0x2 ;  /* 0x0000005455557211 */ /* 0x000fe200078f10ff */
[----:B-----5:R-:W-:Y:S01]  /*3bd0*/  FADD.FTZ R87, R93, R88 ;  /* 0x000000585d577221 */ /* 0x020fe20000010000 */
[----:B------:R-:W-:Y:S01]  /*3be0*/  IADD3 R88, R97, 0x1c, RZ ;  /* 0x0000001c61587810 */ /* 0x000fe20007ffe0ff */
[----:B------:R-:W-:Y:S01]  /*3bf0*/  FADD.FTZ R92, R92, R89 ;  /* 0x000000595c5c7221 */ /* 0x000fe20000010000 */
[----:B------:R-:W-:Y:S02]  /*3c00*/  SHF.R.S32.HI R86, RZ, 0x2, R85 ;  /* 0x00000002ff567819 */ /* 0x000fe40000011455 */
[----:B------:R-:W-:-:S02]  /*3c10*/  SHF.R.S32.HI R89, RZ, 0x1f, R88 ;  /* 0x0000001fff597819 */ /* 0x000fc40000011458 */
[----:B------:R-:W-:Y:S02]  /*3c20*/  IADD3 R85, R97, 0x20, RZ ;  /* 0x0000002061557810 */ /* 0x000fe40007ffe0ff */
[----:B------:R-:W-:Y:S01]  /*3c30*/  LEA.HI R84, R89, R88, RZ, 0x2 ;  /* 0x0000005859547211 */ /* 0x000fe200078f10ff */
[----:B------:R-:W-:Y:S01]  /*3c40*/  IMAD R89, R86, 0x18, R15 ;  /* 0x0000001856597824 */ /* 0x000fe200078e020f */
[----:B------:R-:W-:Y:S02]  /*3c50*/  SHF.R.S32.HI R86, RZ, 0x1f, R85 ;  /* 0x0000001fff567819 */ /* 0x000fe40000011455 */
[----:B------:R-:W-:Y:S02]  /*3c60*/  SHF.R.S32.HI R84, RZ, 0x2, R84 ;  /* 0x00000002ff547819 */ /* 0x000fe40000011454 */
[----:B------:R-:W-:Y:S02]  /*3c70*/  IADD3 R89, R96, R89, RZ ;  /* 0x0000005960597210 */ /* 0x000fe40007ffe0ff */
[----:B------:R-:W-:-:S02]  /*3c80*/  LEA.HI R85, R86, R85, RZ, 0x2 ;  /* 0x0000005556557211 */ /* 0x000fc400078f10ff */
[----:B------:R-:W-:Y:S01]  /*3c90*/  IADD3 R86, R97, 0x24, RZ ;  /* 0x0000002461567810 */ /* 0x000fe20007ffe0ff */
[----:B0-----:R-:W-:Y:S01]  /*3ca0*/  FADD.FTZ R94, R92, R91 ;  /* 0x0000005b5c5e7221 */ /* 0x001fe20000010000 */
[----:B------:R-:W-:Y:S01]  /*3cb0*/  FADD.FTZ R87, R87, R90 ;  /* 0x0000005a57577221 */ /* 0x000fe20000010000 */
[----:B------:R-:W0:Y:S01]  /*3cc0*/  LDS.64 R92, [R89] ;  /* 0x00000000595c7984 */ /* 0x000e220000000a00 */
[----:B------:R-:W-:Y:S02]  /*3cd0*/  IADD3 R90, R97, 0x34, RZ ;  /* 0x00000034615a7810 */ /* 0x000fe40007ffe0ff */
[----:B------:R-:W-:Y:S01]  /*3ce0*/  SHF.R.S32.HI R122, RZ, 0x2, R85 ;  /* 0x00000002ff7a7819 */ /* 0x000fe20000011455 */
[----:B------:R-:W-:Y:S02]  /*3cf0*/  IMAD R85, R84, 0x18, R15 ;  /* 0x0000001854557824 */ /* 0x000fe400078e020f */
[----:B--2---:R-:W-:Y:S01]  /*3d00*/  FADD.FTZ R94, R94, R83 ;  /* 0x000000535e5e7221 */ /* 0x004fe20000010000 */
[----:B------:R-:W-:Y:S01]  /*3d10*/  FADD.FTZ R119, R87, R82 ;  /* 0x0000005257777221 */ /* 0x000fe20000010000 */
[----:B------:R-:W-:-:S02]  /*3d20*/  SHF.R.S32.HI R83, RZ, 0x1f, R86 ;  /* 0x0000001fff537819 */ /* 0x000fc40000011456 */
[C---:B------:R-:W-:Y:S02]  /*3d30*/  IADD3 R82, R97.reuse, 0x28, RZ ;  /* 0x0000002861527810 */ /* 0x040fe40007ffe0ff */
[----:B------:R-:W-:Y:S02]  /*3d40*/  IADD3 R87, R97, 0x2c, RZ ;  /* 0x0000002c61577810 */ /* 0x000fe40007ffe0ff */
[----:B------:R-:W-:Y:S02]  /*3d50*/  LEA.HI R86, R83, R86, RZ, 0x2 ;  /* 0x0000005653567211 */ /* 0x000fe400078f10ff */
[----:B------:R-:W-:Y:S02]  /*3d60*/  SHF.R.S32.HI R83, RZ, 0x1f, R82 ;  /* 0x0000001fff537819 */ /* 0x000fe40000011452 */
[----:B------:R-:W-:Y:S02]  /*3d70*/  SHF.R.S32.HI R88, RZ, 0x1f, R87 ;  /* 0x0000001fff587819 */ /* 0x000fe40000011457 */
[----:B------:R-:W-:-:S02]  /*3d80*/  LEA.HI R82, R83, R82, RZ, 0x2 ;  /* 0x0000005253527211 */ /* 0x000fc400078f10ff */
[----:B------:R-:W-:Y:S02]  /*3d90*/  LEA.HI R83, R88, R87, RZ, 0x2 ;  /* 0x0000005758537211 */ /* 0x000fe400078f10ff */
[----:B------:R-:W-:Y:S02]  /*3da0*/  IADD3 R88, R97, 0x30, RZ ;  /* 0x0000003061587810 */ /* 0x000fe40007ffe0ff */
[----:B------:R-:W-:Y:S02]  /*3db0*/  SHF.R.S32.HI R86, RZ, 0x2, R86 ;  /* 0x00000002ff567819 */ /* 0x000fe40000011456 */
[----:B------:R-:W-:Y:S02]  /*3dc0*/  SHF.R.S32.HI R87, RZ, 0x1f, R88 ;  /* 0x0000001fff577819 */ /* 0x000fe40000011458 */
[----:B------:R-:W-:Y:S01]  /*3dd0*/  IADD3 R91, R96, R85, RZ ;  /* 0x00000055605b7210 */ /* 0x000fe20007ffe0ff */
[----:B------:R-:W-:Y:S01]  /*3de0*/  IMAD R85, R86, 0x18, R15 ;  /* 0x0000001856557824 */ /* 0x000fe200078e020f */
[----:B------:R-:W-:-:S02]  /*3df0*/  LEA.HI R88, R87, R88, RZ, 0x2 ;  /* 0x0000005857587211 */ /* 0x000fc400078f10ff */
[----:B------:R-:W-:Y:S02]  /*3e00*/  SHF.R.S32.HI R87, RZ, 0x1f, R90 ;  /* 0x0000001fff577819 */ /* 0x000fe4000001145a */
[----:B------:R-:W-:Y:S02]  /*3e10*/  IADD3 R86, R96, R85, RZ ;  /* 0x0000005560567210 */ /* 0x000fe40007ffe0ff */
[----:B------:R-:W-:Y:S01]  /*3e20*/  LEA.HI R90, R87, R90, RZ, 0x2 ;  /* 0x0000005a575a7211 */ /* 0x000fe200078f10ff */
[----:B------:R-:W-:Y:S01]  /*3e30*/  IMAD R87, R122, 0x18, R15 ;  /* 0x000000187a577824 */ /* 0x000fe200078e020f */
[----:B------:R-:W-:Y:S01]  /*3e40*/  SHF.R.S32.HI R122, RZ, 0x2, R83 ;  /* 0x00000002ff7a7819 */ /* 0x000fe20000011453 */
[----:B0-----:R-:W-:Y:S01]  /*3e50*/  FADD.FTZ R119, R119, R92 ;  /* 0x0000005c77777221 */ /* 0x001fe20000010000 */
[----:B------:R-:W-:Y:S02]  /*3e60*/  SHF.R.S32.HI R92, RZ, 0x2, R82 ;  /* 0x00000002ff5c7819 */ /* 0x000fe40000011452 */
[----:B------:R-:W-:Y:S01]  /*3e70*/  IADD3 R84, R96, R87, RZ ;  /* 0x0000005760547210 */ /* 0x000fe20007ffe0ff */
[----:B------:R-:W0:Y:S01]  /*3e80*/  LDS.64 R82, [R91] ;  /* 0x000000005b527984 */ /* 0x000e220000000a00 */
[--C-:B------:R-:W-:Y:S01]  /*3e90*/  IMAD R95, R122, 0x18, R15.reuse ;  /* 0x000000187a5f7824 */ /* 0x100fe200078e020f */
[----:B------:R-:W-:Y:S01]  /*3ea0*/  SHF.R.S32.HI R122, RZ, 0x2, R90 ;  /* 0x00000002ff7a7819 */ /* 0x000fe2000001145a */
[--C-:B------:R-:W-:Y:S01]  /*3eb0*/  IMAD R87, R92, 0x18, R15.reuse ;  /* 0x000000185c577824 */ /* 0x100fe200078e020f */
[----:B------:R-:W-:Y:S01]  /*3ec0*/  SHF.R.S32.HI R92, RZ, 0x2, R88 ;  /* 0x00000002ff5c7819 */ /* 0x000fe20000011458 */
[----:B------:R-:W2:Y:S01]  /*3ed0*/  LDS.64 R84, [R84] ;  /* 0x0000000054547984 */ /* 0x000ea20000000a00 */
[----:B------:R-:W-:Y:S01]  /*3ee0*/  IADD3 R123, R96, R95, RZ ;  /* 0x0000005f607b7210 */ /* 0x000fe20007ffe0ff */
[--C-:B------:R-:W-:Y:S01]  /*3ef0*/  IMAD R125, R122, 0x18, R15.reuse ;  /* 0x000000187a7d7824 */ /* 0x100fe200078e020f */
[----:B------:R-:W-:Y:S01]  /*3f00*/  IADD3 R89, R96, R87, RZ ;  /* 0x0000005760597210 */ /* 0x000fe20007ffe0ff */
[----:B------:R-:W-:Y:S01]  /*3f10*/  IMAD R95, R92, 0x18, R15 ;  /* 0x000000185c5f7824 */ /* 0x000fe200078e020f */
[----:B------:R-:W3:Y:S01]  /*3f20*/  LDS.64 R86, [R86] ;  /* 0x0000000056567984 */ /* 0x000ee20000000a00 */
[----:B------:R-:W-:Y:S01]  /*3f30*/  FADD.FTZ R122, R94, R93 ;  /* 0x0000005d5e7a7221 */ /* 0x000fe20000010000 */
[----:B------:R-:W-:-:S02]  /*3f40*/  IADD3 R94, R96, R125, RZ ;  /* 0x0000007d605e7210 */ /* 0x000fc40007ffe0ff */
[----:B------:R-:W4:Y:S01]  /*3f50*/  LDS.64 R88, [R89] ;  /* 0x0000000059587984 */ /* 0x000f220000000a00 */
[----:B------:R-:W-:-:S03]  /*3f60*/  IADD3 R92, R96, R95, RZ ;  /* 0x0000005f605c7210 */ /* 0x000fc60007ffe0ff */
[----:B------:R-:W5:Y:S04]  /*3f70*/  LDS.64 R90, [R123] ;  /* 0x000000007b5a7984 */ /* 0x000f680000000a00 */
[----:B------:R-:W1:Y:S04]  /*3f80*/  LDS.64 R92, [R92] ;  /* 0x000000005c5c7984 */ /* 0x000e680000000a00 */
[----:B------:R-:W1:Y:S01]  /*3f90*/  LDS.64 R94, [R94] ;  /* 0x000000005e5e7984 */ /* 0x000e620000000a00 */
[----:B0-----:R-:W-:Y:S01]  /*3fa0*/  FADD.FTZ R119, R119, R82 ;  /* 0x0000005277777221 */ /* 0x001fe20000010000 */
[----:B------:R-:W-:Y:S01]  /*3fb0*/  FADD.FTZ R122, R122, R83 ;  /* 0x000000537a7a7221 */ /* 0x000fe20000010000 */
[----:B------:R-:W-:-:S02]  /*3fc0*/  IADD3 R83, R97, 0x38, RZ ;  /* 0x0000003861537810 */ /* 0x000fc40007ffe0ff */
[----:B--2---:R-:W-:Y:S01]  /*3fd0*/  FADD.FTZ R119, R119, R84 ;  /* 0x0000005477777221 */ /* 0x004fe20000010000 */
[----:B------:R-:W-:Y:S01]  /*3fe0*/  IADD3 R84, R97, 0x3c, RZ ;  /* 0x0000003c61547810 */ /* 0x000fe20007ffe0ff */
[----:B------:R-:W-:Y:S01]  /*3ff0*/  FADD.FTZ R122, R122, R85 ;  /* 0x000000557a7a7221 */ /* 0x000fe20000010000 */
[----:B------:R-:W-:Y:S01]  /*4000*/  SHF.R.S32.HI R82, RZ, 0x1f, R83 ;  /* 0x0000001fff527819 */ /* 0x000fe20000011453 */
[----:B---3--:R-:W-:Y:S01]  /*4010*/  FADD.FTZ R119, R119, R86 ;  /* 0x0000005677777221 */ /* 0x008fe20000010000 */
[----:B------:R-:W-:Y:S01]  /*4020*/  SHF.R.S32.HI R85, RZ, 0x1f, R84 ;  /* 0x0000001fff557819 */ /* 0x000fe20000011454 */
[----:B------:R-:W-:Y:S01]  /*4030*/  FADD.FTZ R122, R122, R87 ;  /* 0x000000577a7a7221 */ /* 0x000fe20000010000 */
[----:B------:R-:W-:Y:S01]  /*4040*/  IADD3 R86, R97, 0x40, RZ ;  /* 0x0000004061567810 */ /* 0x000fe20007ffe0ff */
[----:B----4-:R-:W-:Y:S01]  /*4050*/  FADD.FTZ R119, R119, R88 ;  /* 0x0000005877777221 */ /* 0x010fe20000010000 */
[----:B------:R-:W-:Y:S01]  /*4060*/  LEA.HI R83, R82, R83, RZ, 0x2 ;  /* 0x0000005352537211 */ /* 0x000fe200078f10ff */
[----:B------:R-:W-:Y:S01]  /*4070*/  FADD.FTZ R122, R122, R89 ;  /* 0x000000597a7a7221 */ /* 0x000fe20000010000 */
[----:B------:R-:W-:Y:S01]  /*4080*/  LEA.HI R82, R85, R84, RZ, 0x2 ;  /* 0x0000005455527211 */ /* 0x000fe200078f10ff */
[----:B-----5:R-:W-:Y:S01]  /*4090*/  FADD.FTZ R119, R119, R90 ;  /* 0x0000005a77777221 */ /* 0x020fe20000010000 */
[----:B------:R-:W-:Y:S01]  /*40a0*/  SHF.R.S32.HI R85, RZ, 0x1f, R86 ;  /* 0x0000001fff557819 */ /* 0x000fe20000011456 */
[----:B------:R-:W-:Y:S01]  /*40b0*/  FADD.FTZ R122, R122, R91 ;  /* 0x0000005b7a7a7221 */ /* 0x000fe20000010000 */
[----:B------:R-:W-:Y:S01]  /*40c0*/  IADD3 R87, R97, 0x44, RZ ;  /* 0x0000004461577810 */ /* 0x000fe20007ffe0ff */
[----:B-1----:R-:W-:Y:S01]  /*40d0*/  FADD.FTZ R119, R119, R92 ;  /* 0x0000005c77777221 */ /* 0x002fe20000010000 */
[----:B------:R-:W-:Y:S01]  /*40e0*/  IADD3 R88, R97, 0x48, RZ ;  /* 0x0000004861587810 */ /* 0x000fe20007ffe0ff */
[----:B------:R-:W-:Y:S01]  /*40f0*/  FADD.FTZ R122, R122, R93 ;  /* 0x0000005d7a7a7221 */ /* 0x000fe20000010000 */
[----:B------:R-:W-:Y:S01]  /*4100*/  LEA.HI R86, R85, R86, RZ, 0x2 ;  /* 0x0000005655567211 */ /* 0x000fe200078f10ff */
[----:B------:R-:W-:Y:S01]  /*4110*/  FADD.FTZ R119, R119, R94 ;  /* 0x0000005e77777221 */ /* 0x000fe20000010000 */
[----:B------:R-:W-:Y:S01]  /*4120*/  SHF.R.S32.HI R84, RZ, 0x1f, R87 ;  /* 0x0000001fff547819 */ /* 0x000fe20000011457 */
[----:B------:R-:W-:Y:S01]  /*4130*/  FADD.FTZ R94, R122, R95 ;  /* 0x0000005f7a5e7221 */ /* 0x000fe20000010000 */
[----:B------:R-:W-:-:S02]  /*4140*/  SHF.R.S32.HI R85, RZ, 0x1f, R88 ;  /* 0x0000001fff557819 */ /* 0x000fc40000011458 */
[----:B------:R-:W-:Y:S02]  /*4150*/  IADD3 R89, R97, 0x4c, RZ ;  /* 0x0000004c61597810 */ /* 0x000fe40007ffe0ff */
[----:B------:R-:W-:Y:S02]  /*4160*/  LEA.HI R87, R84, R87, RZ, 0x2 ;  /* 0x0000005754577211 */ /* 0x000fe400078f10ff */
[----:B------:R-:W-:Y:S02]  /*4170*/  LEA.HI R85, R85, R88, RZ, 0x2 ;  /* 0x0000005855557211 */ /* 0x000fe400078f10ff */
[----:B------:R-:W-:Y:S02]  /*4180*/  SHF.R.S32.HI R84, RZ, 0x2, R83 ;  /* 0x00000002ff547819 */ /* 0x000fe40000011453 */
[----:B------:R-:W-:Y:S02]  /*4190*/  SHF.R.S32.HI R88, RZ, 0x1f, R89 ;  /* 0x0000001fff587819 */ /* 0x000fe40000011459 */
[----:B------:R-:W-:-:S02]  /*41a0*/  SHF.R.S32.HI R82, RZ, 0x2, R82 ;  /* 0x00000002ff527819 */ /* 0x000fc40000011452 */
[----:B------:R-:W-:Y:S01]  /*41b0*/  LEA.HI R83, R88, R89, RZ, 0x2 ;  /* 0x0000005958537211 */ /* 0x000fe200078f10ff */
[--C-:B------:R-:W-:Y:S01]  /*41c0*/  IMAD R89, R84, 0x18, R15.reuse ;  /* 0x0000001854597824 */ /* 0x100fe200078e020f */
[----:B------:R-:W-:Y:S02]  /*41d0*/  IADD3 R90, R97, 0x50, RZ ;  /* 0x00000050615a7810 */ /* 0x000fe40007ffe0ff */
[----:B------:R-:W-:Y:S02]  /*41e0*/  SHF.R.S32.HI R86, RZ, 0x2, R86 ;  /* 0x00000002ff567819 */ /* 0x000fe40000011456 */
[----:B------:R-:W-:Y:S01]  /*41f0*/  IADD3 R92, R96, R89, RZ ;  /* 0x00000059605c7210 */ /* 0x000fe20007ffe0ff */
[----:B------:R-:W-:Y:S01]  /*4200*/  IMAD R89, R82, 0x18, R15 ;  /* 0x0000001852597824 */ /* 0x000fe200078e020f */
[----:B------:R-:W-:Y:S02]  /*4210*/  SHF.R.S32.HI R91, RZ, 0x1f, R90 ;  /* 0x0000001fff5b7819 */ /* 0x000fe4000001145a */
[----:B------:R-:W-:Y:S01]  /*4220*/  SHF.R.S32.HI R82, RZ, 0x2, R87 ;  /* 0x00000002ff527819 */ /* 0x000fe20000011457 */
[----:B------:R-:W-:Y:S01]  /*4230*/  IMAD R87, R86, 0x18, R15 ;  /* 0x0000001856577824 */ /* 0x000fe200078e020f */
[----:B------:R-:W-:Y:S01]  /*4240*/  LEA.HI R84, R91, R90, RZ, 0x2 ;  /* 0x0000005a5b547211 */ /* 0x000fe200078f10ff */
[----:B------:R-:W0:Y:S01]  /*4250*/  LDS.64 R92, [R92] ;  /* 0x000000005c5c7984 */ /* 0x000e220000000a00 */
[----:B------:R-:W-:-:S02]  /*4260*/  IADD3 R90, R96, R89, RZ ;  /* 0x00000059605a7210 */ /* 0x000fc40007ffe0ff */
[----:B------:R-:W-:Y:S02]  /*4270*/  SHF.R.S32.HI R86, RZ, 0x2, R85 ;  /* 0x00000002ff567819 */ /* 0x000fe40000011455 */
[----:B------:R-:W-:Y:S01]  /*4280*/  SHF.R.S32.HI R122, RZ, 0x2, R83 ;  /* 0x00000002ff7a7819 */ /* 0x000fe20000011453 */
[--C-:B------:R-:W-:Y:S01]  /*4290*/  IMAD R83, R82, 0x18, R15.reuse ;  /* 0x0000001852537824 */ /* 0x100fe200078e020f */
[----:B------:R-:W-:Y:S01]  /*42a0*/  IADD3 R88, R96, R87, RZ ;  /* 0x0000005760587210 */ /* 0x000fe20007ffe0ff */
[----:B------:R-:W1:Y:S01]  /*42b0*/  LDS.64 R90, [R90] ;  /* 0x000000005a5a7984 */ /* 0x000e620000000a00 */
[--C-:B------:R-:W-:Y:S02]  /*42c0*/  IMAD R85, R86, 0x18, R15.reuse ;  /* 0x0000001856557824 */ /* 0x100fe400078e020f */
[----:B------:R-:W-:Y:S01]  /*42d0*/  IADD3 R86, R96, R83, RZ ;  /* 0x0000005360567210 */ /* 0x000fe20007ffe0ff */
[----:B------:R-:W-:Y:S01]  /*42e0*/  IMAD R83, R122, 0x18, R15 ;  /* 0x000000187a537824 */ /* 0x000fe200078e020f */
[----:B------:R-:W2:Y:S01]  /*42f0*/  LDS.64 R88, [R88] ;  /* 0x0000000058587984 */ /* 0x000ea20000000a00 */
[----:B------:R-:W-:-:S02]  /*4300*/  IADD3 R82, R96, R85, RZ ;  /* 0x0000005560527210 */ /* 0x000fc40007ffe0ff */
[----:B------:R-:W-:Y:S01]  /*4310*/  SHF.R.S32.HI R122, RZ, 0x2, R84 ;  /* 0x00000002ff7a7819 */ /* 0x000fe20000011454 */
[----:B------:R-:W3:Y:S01]  /*4320*/  LDS.64 R86, [R86] ;  /* 0x0000000056567984 */ /* 0x000ee20000000a00 */
[----:B------:R-:W-:-:S03]  /*4330*/  IADD3 R85, R96, R83, RZ ;  /* 0x0000005360557210 */ /* 0x000fc60007ffe0ff */
[----:B------:R-:W4:Y:S01]  /*4340*/  LDS.64 R82, [R82] ;  /* 0x0000000052527984 */ /* 0x000f220000000a00 */
[----:B------:R-:W-:-:S03]  /*4350*/  IMAD R95, R122, 0x18, R15 ;  /* 0x000000187a5f7824 */ /* 0x000fc600078e020f */
[----:B------:R-:W5:Y:S02]  /*4360*/  LDS.64 R84, [R85] ;  /* 0x0000000055547984 */ /* 0x000f640000000a00 */
[----:B------:R-:W-:Y:S01]  /*4370*/  IADD3 R95, R96, R95, RZ ;  /* 0x0000005f605f7210 */ /* 0x000fe20007ffe0ff */
[----:B0-----:R-:W-:Y:S01]  /*4380*/  FADD.FTZ R119, R119, R92 ;  /* 0x0000005c77777221 */ /* 0x001fe20000010000 */
[----:B------:R-:W-:-:S03]  /*4390*/  FADD.FTZ R94, R94, R93 ;  /* 0x0000005d5e5e7221 */ /* 0x000fc60000010000 */
[----:B------:R-:W0:Y:S01]  /*43a0*/  LDS.64 R92, [R95] ;  /* 0x000000005f5c7984 */ /* 0x000e220000000a00 */
[----:B-1----:R-:W-:Y:S01]  /*43b0*/  FADD.FTZ R119, R119, R90 ;  /* 0x0000005a77777221 */ /* 0x002fe20000010000 */
[----:B------:R-:W-:Y:S01]  /*43c0*/  FADD.FTZ R94, R94, R91 ;  /* 0x0000005b5e5e7221 */ /* 0x000fe20000010000 */
[C---:B------:R-:W-:Y:S02]  /*43d0*/  IADD3 R90, R97.reuse, 0x68, RZ ;  /* 0x00000068615a7810 */ /* 0x040fe40007ffe0ff */
[----:B------:R-:W-:Y:S01]  /*43e0*/  IADD3 R91, R97, 0x6c, RZ ;  /* 0x0000006c615b7810 */ /* 0x000fe20007ffe0ff */
[----:B--2---:R-:W-:Y:S01]  /*43f0*/  FADD.FTZ R119, R119, R88 ;  /* 0x0000005877777221 */ /* 0x004fe20000010000 */
[----:B------:R-:W-:Y:S01]  /*4400*/  FADD.FTZ R94, R94, R89 ;  /* 0x000000595e5e7221 */ /* 0x000fe20000010000 */
[----:B------:R-:W-:Y:S02]  /*4410*/  IADD3 R88, R97, 0x5c, RZ ;  /* 0x0000005c61587810 */ /* 0x000fe40007ffe0ff */
[----:B---3--:R-:W-:Y:S01]  /*4420*/  FADD.FTZ R119, R119, R86 ;  /* 0x0000005677777221 */ /* 0x008fe20000010000 */
[----:B------:R-:W-:Y:S01]  /*4430*/  IADD3 R86, R97, 0x54, RZ ;  /* 0x0000005461567810 */ /* 0x000fe20007ffe0ff */
[----:B------:R-:W-:-:S02]  /*4440*/  FADD.FTZ R94, R94, R87 ;  /* 0x000000575e5e7221 */ /* 0x000fc40000010000 */
[----:B----4-:R-:W-:Y:S01]  /*4450*/  FADD.FTZ R119, R119, R82 ;  /* 0x0000005277777221 */ /* 0x010fe20000010000 */
[----:B------:R-:W-:Y:S01]  /*4460*/  SHF.R.S32.HI R87, RZ, 0x1f, R86 ;  /* 0x0000001fff577819 */ /* 0x000fe20000011456 */
[----:B------:R-:W-:Y:S01]  /*4470*/  FADD.FTZ R94, R94, R83 ;  /* 0x000000535e5e7221 */ /* 0x000fe20000010000 */
[----:B------:R-:W-:Y:S02]  /*4480*/  IADD3 R83, R97, 0x58, RZ ;  /* 0x0000005861537810 */ /* 0x000fe40007ffe0ff */
[----:B------:R-:W-:Y:S01]  /*4490*/  LEA.HI R82, R87, R86, RZ, 0x2 ;  /* 0x0000005657527211 */ /* 0x000fe200078f10ff */
[----:B-----5:R-:W-:Y:S01]  /*44a0*/  FADD.FTZ R87, R119, R84 ;  /* 0x0000005477577221 */ /* 0x020fe20000010000 */
[----:B------:R-:W-:Y:S01]  /*44b0*/  IADD3 R86, R97, 0x60, RZ ;  /* 0x0000006061567810 */ /* 0x000fe20007ffe0ff */
[----:B------:R-:W-:Y:S01]  /*44c0*/  FADD.FTZ R94, R94, R85 ;  /* 0x000000555e5e7221 */ /* 0x000fe20000010000 */
[----:B------:R-:W-:Y:S02]  /*44d0*/  SHF.R.S32.HI R84, RZ, 0x1f, R83 ;  /* 0x0000001fff547819 */ /* 0x000fe40000011453 */
[----:B------:R-:W-:-:S02]  /*44e0*/  SHF.R.S32.HI R89, RZ, 0x1f, R86 ;  /* 0x0000001fff597819 */ /* 0x000fc40000011456 */
[----:B------:R-:W-:Y:S02]  /*44f0*/  LEA.HI R83, R84, R83, RZ, 0x2 ;  /* 0x0000005354537211 */ /* 0x000fe400078f10ff */
[----:B------:R-:W-:Y:S02]  /*4500*/  LEA.HI R86, R89, R86, RZ, 0x2 ;  /* 0x0000005659567211 */ /* 0x000fe400078f10ff */
[----:B------:R-:W-:Y:S02]  /*4510*/  IADD3 R89, R97, 0x64, RZ ;  /* 0x0000006461597810 */ /* 0x000fe40007ffe0ff */
[----:B------:R-:W-:Y:S02]  /*4520*/  SHF.R.S32.HI R85, RZ, 0x1f, R88 ;  /* 0x0000001fff557819 */ /* 0x000fe40000011458 */
[----:B------:R-:W-:Y:S01]  /*4530*/  SHF.R.S32.HI R84, RZ, 0x1f, R89 ;  /* 0x0000001fff547819 */ /* 0x000fe20000011459 */
[----:B0-----:R-:W-:Y:S01]  /*4540*/  FADD.FTZ R87, R87, R92 ;  /* 0x0000005c57577221 */ /* 0x001fe20000010000 */
[----:B------:R-:W-:Y:S01]  /*4550*/  SHF.R.S32.HI R82, RZ, 0x2, R82 ;  /* 0x00000002ff527819 */ /* 0x000fe20000011452 */
[----:B------:R-:W-:Y:S01]  /*4560*/  FADD.FTZ R122, R94, R93 ;  /* 0x0000005d5e7a7221 */ /* 0x000fe20000010000 */
[----:B------:R-:W-:-:S02]  /*4570*/  LEA.HI R88, R85, R88, RZ, 0x2 ;  /* 0x0000005855587211 */ /* 0x000fc400078f10ff */
[----:B------:R-:W-:Y:S02]  /*4580*/  LEA.HI R89, R84, R89, RZ, 0x2 ;  /* 0x0000005954597211 */ /* 0x000fe400078f10ff */
[----:B------:R-:W-:Y:S02]  /*4590*/  SHF.R.S32.HI R85, RZ, 0x1f, R90 ;  /* 0x0000001fff557819 */ /* 0x000fe4000001145a */
[----:B------:R-:W-:Y:S01]  /*45a0*/  SHF.R.S32.HI R84, RZ, 0x2, R83 ;  /* 0x00000002ff547819 */ /* 0x000fe20000011453 */
[----:B------:R-:W-:Y:S01]  /*45b0*/  IMAD R83, R82, 0x18, R15 ;  /* 0x0000001852537824 */ /* 0x000fe200078e020f */
[----:B------:R-:W-:Y:S02]  /*45c0*/  LEA.HI R90, R85, R90, RZ, 0x2 ;  /* 0x0000005a555a7211 */ /* 0x000fe400078f10ff */
[----:B------:R-:W-:Y:S01]  /*45d0*/  SHF.R.S32.HI R82, RZ, 0x1f, R91 ;  /* 0x0000001fff527819 */ /* 0x000fe2000001145b */
[----:B------:R-:W-:Y:S01]  /*45e0*/  IMAD R85, R84, 0x18, R15 ;  /* 0x0000001854557824 */ /* 0x000fe200078e020f */
[----:B------:R-:W-:-:S02]  /*45f0*/  IADD3 R84, R96, R83, RZ ;  /* 0x0000005360547210 */ /* 0x000fc40007ffe0ff */
[----:B------:R-:W-:Y:S02]  /*4600*/  LEA.HI R91, R82, R91, RZ, 0x2 ;  /* 0x0000005b525b7211 */ /* 0x000fe400078f10ff */
[----:B------:R-:W-:Y:S02]  /*4610*/  IADD3 R82, R96, R85, RZ ;  /* 0x0000005560527210 */ /* 0x000fe40007ffe0ff */
[----:B------:R-:W0:Y:S01]  /*4620*/  LDS.64 R84, [R84] ;  /* 0x0000000054547984 */ /* 0x000e220000000a00 */
[C---:B------:R-:W-:Y:S02]  /*4630*/  IADD3 R92, R97.reuse, 0x70, RZ ;  /* 0x00000070615c7810 */ /* 0x040fe40007ffe0ff */
[----:B------:R-:W-:Y:S01]  /*4640*/  IADD3 R97, R97, 0x74, RZ ;  /* 0x0000007461617810 */ /* 0x000fe20007ffe0ff */
[----:B------:R-:W1:Y:S01]  /*4650*/  LDS.64 R82, [R82] ;  /* 0x0000000052527984 */ /* 0x000e620000000a00 */
[----:B------:R-:W-:Y:S02]  /*4660*/  SHF.R.S32.HI R93, RZ, 0x1f, R92 ;  /* 0x0000001fff5d7819 */ /* 0x000fe4000001145c */
[----:B------:R-:W-:-:S02]  /*4670*/  SHF.R.S32.HI R88, RZ, 0x2, R88 ;  /* 0x00000002ff587819 */ /* 0x000fc40000011458 */
[----:B------:R-:W-:Y:S02]  /*4680*/  LEA.HI R93, R93, R92, RZ, 0x2 ;  /* 0x0000005c5d5d7211 */ /* 0x000fe400078f10ff */
[----:B------:R-:W-:Y:S01]  /*4690*/  SHF.R.S32.HI R92, RZ, 0x1f, R97 ;  /* 0x0000001fff5c7819 */ /* 0x000fe20000011461 */
[----:B------:R-:W-:Y:S01]  /*46a0*/  IMAD R123, R88, 0x18, R15 ;  /* 0x00000018587b7824 */ /* 0x000fe200078e020f */
[----:B------:R-:W-:Y:S02]  /*46b0*/  SHF.R.S32.HI R86, RZ, 0x2, R86 ;  /* 0x00000002ff567819 */ /* 0x000fe40000011456 */
[----:B------:R-:W-:Y:S02]  /*46c0*/  LEA.HI R97, R92, R97, RZ, 0x2 ;  /* 0x000000615c617211 */ /* 0x000fe400078f10ff */
[----:B------:R-:W-:Y:S01]  /*46d0*/  SHF.R.S32.HI R92, RZ, 0x2, R89 ;  /* 0x00000002ff5c7819 */ /* 0x000fe20000011459 */
[----:B------:R-:W-:Y:S01]  /*46e0*/  IMAD R89, R86, 0x18, R15 ;  /* 0x0000001856597824 */ /* 0x000fe200078e020f */
[----:B------:R-:W-:-:S02]  /*46f0*/  SHF.R.S32.HI R90, RZ, 0x2, R90 ;  /* 0x00000002ff5a7819 */ /* 0x000fc4000001145a */
[----:B------:R-:W-:Y:S01]  /*4700*/  SHF.R.S32.HI R94, RZ, 0x2, R91 ;  /* 0x00000002ff5e7819 */ /* 0x000fe2000001145b */
[----:B------:R-:W-:Y:S01]  /*4710*/  IMAD R91, R92, 0x18, R15 ;  /* 0x000000185c5b7824 */ /* 0x000fe200078e020f */
[----:B------:R-:W-:Y:S01]  /*4720*/  SHF.R.S32.HI R124, RZ, 0x2, R93 ;  /* 0x00000002ff7c7819 */ /* 0x000fe2000001145d */
[----:B------:R-:W-:Y:S01]  /*4730*/  IMAD R93, R90, 0x18, R15 ;  /* 0x000000185a5d7824 */ /* 0x000fe200078e020f */
[----:B------:R-:W-:Y:S01]  /*4740*/  SHF.R.S32.HI R119, RZ, 0x2, R97 ;  /* 0x00000002ff777819 */ /* 0x000fe20000011461 */
[--C-:B------:R-:W-:Y:S01]  /*4750*/  IMAD R95, R94, 0x18, R15.reuse ;  /* 0x000000185e5f7824 */ /* 0x100fe200078e020f */
[----:B------:R-:W-:Y:S01]  /*4760*/  IADD3 R123, R96, R123, RZ ;  /* 0x0000007b607b7210 */ /* 0x000fe20007ffe0ff */
[--C-:B------:R-:W-:Y:S01]  /*4770*/  IMAD R97, R124, 0x18, R15.reuse ;  /* 0x000000187c617824 */ /* 0x100fe200078e020f */
[C---:B------:R-:W-:Y:S01]  /*4780*/  IADD3 R86, R96.reuse, R89, RZ ;  /* 0x0000005960567210 */ /* 0x040fe20007ffe0ff */
[----:B------:R-:W-:Y:S01]  /*4790*/  IMAD R119, R119, 0x18, R15 ;  /* 0x0000001877777824 */ /* 0x000fe200078e020f */
[----:B------:R-:W-:-:S02]  /*47a0*/  IADD3 R88, R96, R91, RZ ;  /* 0x0000005b60587210 */ /* 0x000fc40007ffe0ff */
[C---:B------:R-:W-:Y:S02]  /*47b0*/  IADD3 R90, R96.reuse, R93, RZ ;  /* 0x0000005d605a7210 */ /* 0x040fe40007ffe0ff */
[C---:B------:R-:W-:Y:S02]  /*47c0*/  IADD3 R92, R96.reuse, R95, RZ ;  /* 0x0000005f605c7210 */ /* 0x040fe40007ffe0ff */
[C---:B------:R-:W-:Y:S01]  /*47d0*/  IADD3 R94, R96.reuse, R97, RZ ;  /* 0x00000061605e7210 */ /* 0x040fe20007ffe0ff */
[----:B------:R-:W-:Y:S01]  /*47e0*/  LDS.64 R88, [R88] ;  /* 0x0000000058587984 */ /* 0x000fe20000000a00 */
[----:B------:R-:W-:Y:S01]  /*47f0*/  IADD3 R96, R96, R119, RZ ;  /* 0x0000007760607210 */ /* 0x000fe20007ffe0ff */
[----:B0-----:R-:W-:Y:S01]  /*4800*/  FADD.FTZ R87, R87, R84 ;  /* 0x0000005457577221 */ /* 0x001fe20000010000 */
[----:B------:R-:W-:Y:S01]  /*4810*/  FADD.FTZ R122, R122, R85 ;  /* 0x000000557a7a7221 */ /* 0x000fe20000010000 */
[----:B------:R-:W-:Y:S02]  /*4820*/  LDS.64 R90, [R90] ;  /* 0x000000005a5a7984 */ /* 0x000fe40000000a00 */
[----:B-1----:R-:W-:Y:S01]  /*4830*/  FADD.FTZ R119, R87, R82 ;  /* 0x0000005257777221 */ /* 0x002fe20000010000 */
[----:B------:R-:W-:Y:S01]  /*4840*/  FADD.FTZ R122, R122, R83 ;  /* 0x000000537a7a7221 */ /* 0x000fe20000010000 */
[----:B------:R-:W0:Y:S04]  /*4850*/  LDS.64 R84, [R123] ;  /* 0x000000007b547984 */ /* 0x000e280000000a00 */
[----:B------:R-:W1:Y:S04]  /*4860*/  LDS.64 R86, [R86] ;  /* 0x0000000056567984 */ /* 0x000e680000000a00 */
[----:B------:R-:W2:Y:S04]  /*4870*/  LDS.64 R92, [R92] ;  /* 0x000000005c5c7984 */ /* 0x000ea80000000a00 */
[----:B------:R-:W3:Y:S04]  /*4880*/  LDS.64 R94, [R94] ;  /* 0x000000005e5e7984 */ /* 0x000ee80000000a00 */
[----:B------:R-:W4:Y:S01]  /*4890*/  LDS.64 R96, [R96] ;  /* 0x0000000060607984 */ /* 0x000f220000000a00 */
[----:B0-----:R-:W-:Y:S01]  /*48a0*/  FADD.FTZ R119, R119, R84 ;  /* 0x0000005477777221 */ /* 0x001fe20000010000 */
[----:B------:R-:W-:-:S03]  /*48b0*/  FADD.FTZ R122, R122, R85 ;  /* 0x000000557a7a7221 */ /* 0x000fc60000010000 */
[----:B-1----:R-:W-:Y:S01]  /*48c0*/  FADD.FTZ R119, R119, R86 ;  /* 0x0000005677777221 */ /* 0x002fe20000010000 */
[----:B------:R-:W-:-:S03]  /*48d0*/  FADD.FTZ R122, R122, R87 ;  /* 0x000000577a7a7221 */ /* 0x000fc60000010000 */
[----:B------:R-:W-:Y:S01]  /*48e0*/  FADD.FTZ R119, R119, R88 ;  /* 0x0000005877777221 */ /* 0x000fe20000010000 */
[----:B------:R-:W-:-:S03]  /*48f0*/  FADD.FTZ R122, R122, R89 ;  /* 0x000000597a7a7221 */ /* 0x000fc60000010000 */
[----:B------:R-:W-:Y:S01]  /*4900*/  FADD.FTZ R119, R119, R90 ;  /* 0x0000005a77777221 */ /* 0x000fe20000010000 */
[----:B------:R-:W-:-:S03]  /*4910*/  FADD.FTZ R122, R122, R91 ;  /* 0x0000005b7a7a7221 */ /* 0x000fc60000010000 */
[----:B--2---:R-:W-:Y:S01]  /*4920*/  FADD.FTZ R119, R119, R92 ;  /* 0x0000005c77777221 */ /* 0x004fe20000010000 */
[----:B------:R-:W-:-:S03]  /*4930*/  FADD.FTZ R122, R122, R93 ;  /* 0x0000005d7a7a7221 */ /* 0x000fc60000010000 */
[----:B---3--:R-:W-:Y:S01]  /*4940*/  FADD.FTZ R119, R119, R94 ;  /* 0x0000005e77777221 */ /* 0x008fe20000010000 */
[----:B------:R-:W-:-:S03]  /*4950*/  FADD.FTZ R122, R122, R95 ;  /* 0x0000005f7a7a7221 */ /* 0x000fc60000010000 */
[----:B----4-:R-:W-:Y:S01]  /*4960*/  FADD.FTZ R96, R119, R96 ;  /* 0x0000006077607221 */ /* 0x010fe20000010000 */
[----:B------:R-:W-:-:S07]  /*4970*/  FADD.FTZ R97, R122, R97 ;  /* 0x000000617a617221 */ /* 0x000fce0000010000 */
.L_x_1374:
[----:B------:R-:W-:Y:S05]  /*4980*/  BSYNC B0 ;  /* 0x0000000000007941 */ /* 0x000fea0003800000 */
.L_x_1373:
[----:B--2---:R-:W2:Y:S01]  /*4990*/  SHFL.BFLY PT, R83, R96, 0x1, 0x1f ;  /* 0x0c201f0060537f89 */ /* 0x004ea200000e0000 */
[----:B------:R-:W-:Y:S01]  /*49a0*/  MOV R85, UR5 ;  /* 0x0000000500557c02 */ /* 0x000fe20008000f00 */
[----:B------:R-:W-:Y:S01]  /*49b0*/  UISETP.GE.U32.AND UP0, UPT, UR15, UR21, UPT ;  /* 0x000000150f00728c */ /* 0x000fe2000bf06070 */
[----:B------:R-:W-:Y:S01]  /*49c0*/  PRMT R67, R70, 0x7632, R67 ;  /* 0x0000763246437816 */ /* 0x000fe20000000043 */
[----:B------:R-:W3:Y:S01]  /*49d0*/  SHFL.BFLY PT, R84, R97, 0x1, 0x1f ;  /* 0x0c201f0061547f89 */ /* 0x000ee200000e0000 */
[----:B------:R-:W-:Y:S01]  /*49e0*/  PRMT R65, R71, 0x7632, R65 ;  /* 0x0000763247417816 */ /* 0x000fe20000000041 */
[----:B0-----:R-:W-:Y:S01]  /*49f0*/  @!P1 IMAD R85, R118, R85, UR10 ;  /* 0x0000000a76559e24 */ /* 0x001fe2000f8e0255 */
[----:B------:R-:W-:Y:S01]  /*4a00*/  UISETP.GE.AND.EX UP0, UPT, UR16, UR11, UPT, UP0 ;  /* 0x0000000b1000728c */ /* 0x000fe2000bf06300 */
[----:B------:R-:W-:Y:S02]  /*4a10*/  PRMT R70, R69, 0x7632, R70 ;  /* 0x0000763245467816 */ /* 0x000fe40000000046 */
[----:B------:R-:W-:-:S02]  /*4a20*/  PRMT R38, R67, 0x7632, R38 ;  /* 0x0000763243267816 */ /* 0x000fc40000000026 */
[----:B------:R-:W-:Y:S02]  /*4a30*/  @!P1 LEA R85, R85, R14, 0x7 ;  /* 0x0000000e55559211 */ /* 0x000fe400078e38ff */
[----:B------:R-:W-:Y:S02]  /*4a40*/  PRMT R61, R58, 0x7632, R61 ;  /* 0x000076323a3d7816 */ /* 0x000fe4000000003d */
[----:B------:R-:W-:Y:S02]  /*4a50*/  @!P1 SHF.L.U32 R85, R85, 0x1, RZ ;  /* 0x0000000155559819 */ /* 0x000fe400000006ff */
[----:B------:R-:W-:Y:S02]  /*4a60*/  PRMT R45, R42, 0x7632, R45 ;  /* 0x000076322a2d7816 */ /* 0x000fe4000000002d */
[----:B------:R-:W-:Y:S01]  /*4a70*/  PRMT R69, R56, 0x7632, R69 ;  /* 0x0000763238457816 */ /* 0x000fe20000000045 */
[----:B-1----:R-:W-:Y:S01]  /*4a80*/  @!P1 IMAD.WIDE.U32 R120, R85, 0x4, R120 ;  /* 0x0000000455789825 */ /* 0x002fe200078e0078 */
[----:B------:R-:W-:-:S03]  /*4a90*/  PRMT R56, R49, 0x7632, R56 ;  /* 0x0000763231387816 */ /* 0x000fc60000000038 */
[----:B--2---:R-:W-:Y:S01]  /*4aa0*/  FADD.FTZ R82, R83, R96 ;  /* 0x0000006053527221 */ /* 0x004fe20000010000 */
[----:B------:R-:W-:Y:S02]  /*4ab0*/  PRMT R58, R40, 0x7632, R58 ;  /* 0x00007632283a7816 */ /* 0x000fe4000000003a */
[----:B------:R-:W-:Y:S01]  /*4ac0*/  PRMT R49, R41, 0x7632, R49 ;  /* 0x0000763229317816 */ /* 0x000fe20000000031 */
[----:B---3--:R-:W-:Y:S01]  /*4ad0*/  FADD.FTZ R83, R84, R97 ;  /* 0x0000006154537221 */ /* 0x008fe20000010000 */
[----:B------:R-:W-:Y:S02]  /*4ae0*/  PRMT R84, R64, 0x7632, R84 ;  /* 0x0000763240547816 */ /* 0x000fe40000000054 */
[----:B------:R-:W-:Y:S02]  /*4af0*/  PRMT R64, R52, 0x7632, R64 ;  /* 0x0000763234407816 */ /* 0x000fe40000000040 */
[----:B------:R0:W-:Y:S01]  /*4b00*/  @!P1 STG.E.64 desc[UR18][R120.64], R82 ;  /* 0x0000005278009986 */ /* 0x0001e2000c101b12 */
[----:B------:R-:W-:-:S02]  /*4b10*/  PLOP3.LUT P1, PT, PT, PT, UP0, 0x80, 0x0 ;  /* 0x000000000000781c */ /* 0x000fc40003f2f008 */
[----:B------:R-:W-:Y:S02]  /*4b20*/  PRMT R52, R48, 0x7632, R52 ;  /* 0x0000763230347816 */ /* 0x000fe40000000034 */
[----:B------:R-:W-:Y:S02]  /*4b30*/  PRMT R48, R44, 0x7632, R48 ;  /* 0x000076322c307816 */ /* 0x000fe40000000030 */
[----:B------:R-:W-:Y:S02]  /*4b40*/  PRMT R68, R68, 0x7632, R68 ;  /* 0x0000763244447816 */ /* 0x000fe40000000044 */
[----:B------:R-:W-:Y:S02]  /*4b50*/  PRMT R66, R66, 0x7632, R66 ;  /* 0x0000763242427816 */ /* 0x000fe40000000042 */
[----:B------:R-:W-:Y:S02]  /*4b60*/  PRMT R62, R62, 0x7632, R62 ;  /* 0x000076323e3e7816 */ /* 0x000fe4000000003e */
[----:B------:R-:W-:-:S02]  /*4b70*/  PRMT R63, R63, 0x7632, R63 ;  /* 0x000076323f3f7816 */ /* 0x000fc4000000003f */
[----:B0-----:R-:W-:Y:S02]  /*4b80*/  PRMT R83, R60, 0x7632, R83 ;  /* 0x000076323c537816 */ /* 0x001fe40000000053 */
        /* <DEDUP_REMOVED lines=21> */
[----:B------:R-:W-:Y:S02]  /*4ce0*/  ISETP.NE.AND P1, PT, RZ, UR22, PT ;  /* 0x00000016ff007c0c */ /* 0x000fe4000bf25270 */
[----:B------:R-:W-:Y:S02]  /*4cf0*/  MOV R39, 0x7ffffff1 ;  /* 0x7ffffff100277802 */ /* 0x000fe40000000f00 */
[----:B------:R-:W-:Y:S02]  /*4d00*/  MOV R36, UR6 ;  /* 0x0000000600247c02 */ /* 0x000fe40008000f00 */
[----:B------:R-:W-:Y:S02]  /*4d10*/  SEL R39, R39, 0x1, !P1 ;  /* 0x0000000127277807 */ /* 0x000fe40004800000 */
[----:B------:R-:W-:Y:S01]  /*4d20*/  MOV R37, UR7 ;  /* 0x0000000700257c02 */ /* 0x000fe20008000f00 */
[----:B------:R-:W-:Y:S06]  /*4d30*/  MEMBAR.ALL.GPU ;  /* 0x0000000000007992 */ /* 0x000fec000000a000 */
[----:B------:R-:W-:-:S00]  /*4d40*/  ERRBAR ;  /* 0x00000000000079ab */ /* 0x000fc00000000000 */
[----:B------:R-:W-:Y:S06]  /*4d50*/  CGAERRBAR ;  /* 0x00000000000075ab */ /* 0x000fec0000000000 */
[----:B------:R0:W5:Y:S02]  /*4d60*/  ATOM.E.ADD.STRONG.GPU PT, R39, desc[UR18][R36.64], R39 ;  /* 0x000000272427798a */ /* 0x00016400081ee1d2 */
.L_x_1377:
[----:B0-----:R-:W-:Y:S01]  /*4d70*/  IMAD.U32 R36, RZ, RZ, UR6 ;  /* 0x00000006ff247e24 */ /* 0x001fe2000f8e00ff */
[----:B------:R-:W-:-:S05]  /*4d80*/  MOV R37, UR7 ;  /* 0x0000000700257c02 */ /* 0x000fca0008000f00 */
[----:B------:R-:W2:Y:S04]  /*4d90*/  LD.E.STRONG.GPU R36, desc[UR18][R36.64] ;  /* 0x0000001224247980 */ /* 0x000ea8000c10f900 */
[----:B--2---:R-:W-:Y:S01]  /*4da0*/  CCTL.IVALL ;  /* 0x00000000ff00798f */ /* 0x004fe20002000000 */
[----:B------:R-:W-:Y:S05]  /*4db0*/  YIELD ;  /* 0x0000000000007946 */ /* 0x000fea0003800000 */
[----:B-----5:R-:W-:-:S04]  /*4dc0*/  LOP3.LUT R82, R36, R39, RZ, 0x3c, !PT ;  /* 0x0000002724527212 */ /* 0x020fc800078e3cff */
[----:B------:R-:W-:-:S13]  /*4dd0*/  ISETP.GT.AND P1, PT, R82, -0x1, PT ;  /* 0xffffffff5200780c */ /* 0x000fda0003f24270 */
[----:B------:R-:W-:Y:S05]  /*4de0*/  @P1 BRA `(.L_x_1377) ;  /* 0xfffffffc00e01947 */ /* 0x000fea000383ffff */
.L_x_1376:
[----:B------:R-:W-:Y:S05]  /*4df0*/  WARPSYNC.ALL ;  /* 0x0000000000007948 */ /* 0x000fea0003800000 */
[----:B------:R-:W-:Y:S06]  /*4e00*/  BAR.SYNC.DEFER_BLOCKING 0x0 ;  /* 0x0000000000007b1d */ /* 0x000fec0000010000 */
[----:B------:R-:W-:Y:S05]  /*4e10*/  BRA `(.L_x_1378) ;  /* 0x0000000000507947 */ /* 0x000fea0003800000 */
.L_x_1375:
[----:B------:R-:W-:Y:S01]  /*4e20*/  BAR.SYNC.DEFER_BLOCKING 0x0 ;  /* 0x0000000000007b1d */ /* 0x000fe20000010000 */
[----:B------:R-:W-:-:S13]  /*4e30*/  ISETP.NE.AND P1, PT, R19, RZ, PT ;  /* 0x000000ff1300720c */ /* 0x000fda0003f25270 */
[----:B------:R-:W-:Y:S05]  /*4e40*/  @P1 BRA `(.L_x_1379) ;  /* 0x00000000003c1947 */ /* 0x000fea0003800000 */
[----:B------:R-:W-:Y:S02]  /*4e50*/  MOV R39, UR20 ;  /* 0x0000001400277c02 */ /* 0x000fe40008000f00 */
[----:B------:R-:W-:Y:S02]  /*4e60*/  MOV R36, UR8 ;  /* 0x0000000800247c02 */ /* 0x000fe40008000f00 */
[----:B------:R-:W-:Y:S01]  /*4e70*/  MOV R37, UR9 ;  /* 0x0000000900257c02 */ /* 0x000fe20008000f00 */
[----:B------:R-:W-:Y:S06]  /*4e80*/  MEMBAR.ALL.GPU ;  /* 0x0000000000007992 */ /* 0x000fec000000a000 */
[----:B------:R-:W-:-:S00]  /*4e90*/  ERRBAR ;  /* 0x00000000000079ab */ /* 0x000fc00000000000 */
[----:B------:R-:W-:Y:S06]  /*4ea0*/  CGAERRBAR ;  /* 0x00000000000075ab */ /* 0x000fec0000000000 */
[----:B------:R0:W5:Y:S02]  /*4eb0*/  ATOM.E.ADD.STRONG.GPU PT, R39, desc[UR18][R36.64], R39 ;  /* 0x000000272427798a */ /* 0x00016400081ee1d2 */
.L_x_1380:
        /* <DEDUP_REMOVED lines=8> */
.L_x_1379:
[----:B------:R-:W-:Y:S05]  /*4f40*/  WARPSYNC.ALL ;  /* 0x0000000000007948 */ /* 0x000fea0003800000 */
[----:B------:R-:W-:Y:S06]  /*4f50*/  BAR.SYNC.DEFER_BLOCKING 0x0 ;  /* 0x0000000000007b1d */ /* 0x000fec0000010000 */
.L_x_1378:
[----:B------:R-:W-:Y:S02]  /*4f60*/  ISETP.GT.U32.AND P1, PT, R19, 0x7f, PT ;  /* 0x0000007f1300780c */ /* 0x000fe40003f24070 */
[----:B------:R-:W-:-:S11]  /*4f70*/  MOV R82, UR5 ;  /* 0x0000000500527c02 */ /* 0x000fd60008000f00 */
[----:B------:R-:W0:Y:S01]  /*4f80*/  @!P1 LDC R39, c[0x0][0x10] ;  /* 0x00000400ff279b82 */ /* 0x000e220000000800 */
[----:B------:R-:W-:-:S07]  /*4f90*/  @!P1 LOP3.LUT R86, R19, 0xf, RZ, 0xc0, !PT ;  /* 0x0000000f13569812 */ /* 0x000fce00078ec0ff */
[----:B------:R-:W1:Y:S01]  /*4fa0*/  @!P1 LDC.64 R36, c[0x0][0x260] ;  /* 0x00009800ff249b82 */ /* 0x000e620000000a00 */
[----:B0-----:R-:W-:Y:S01]  /*4fb0*/  @!P1 IMAD R39, R39, R82, UR10 ;  /* 0x0000000a27279e24 */ /* 0x001fe2000f8e0252 */
[----:B------:R-:W-:-:S04]  /*4fc0*/  @!P1 LOP3.LUT R82, R19, 0x7ffffff0, RZ, 0xc0, !PT ;  /* 0x7ffffff013529812 */ /* 0x000fc800078ec0ff */
[----:B------:R-:W-:-:S04]  /*4fd0*/  @!P1 LEA R39, R39, R82, 0x7 ;  /* 0x0000005227279211 */ /* 0x000fc800078e38ff */
[----:B------:R-:W-:-:S04]  /*4fe0*/  @!P1 IADD3 R39, R39, R86, RZ ;  /* 0x0000005627279210 */ /* 0x000fc80007ffe0ff */
[----:B------:R-:W-:-:S05]  /*4ff0*/  @!P1 SHF.L.U32 R39, R39, 0x1, RZ ;  /* 0x0000000127279819 */ /* 0x000fca00000006ff */
[----:B-1----:R-:W-:-:S06]  /*5000*/  @!P1 IMAD.WIDE.U32 R36, R39, 0x4, R36 ;  /* 0x0000000427249825 */ /* 0x002fcc00078e0024 */
[----:B------:R-:W2:Y:S01]  /*5010*/  @!P1 LDG.E.64 R36, desc[UR18][R36.64] ;  /* 0x0000001224249981 */ /* 0x000ea2000c1e1b00 */
[----:B------:R-:W-:Y:S01]  /*5020*/  HFMA2.MMA R82, -RZ, RZ, 0, 0 ;  /* 0x00000000ff527435 */ /* 0x000fe200000001ff */
[----:B------:R-:W-:Y:S01]  /*5030*/  MOV R39, RZ ;  /* 0x000000ff00277202 */ /* 0x000fe20000000f00 */
[----:B------:R-:W0:Y:S01]  /*5040*/  S2UR UR17, SR_CgaCtaId ;  /* 0x00000000001179c3 */ /* 0x000e220000008800 */
[----:B------:R-:W-:Y:S01]  /*5050*/  SHF.L.U32 R91, R66, 0x10, RZ ;  /* 0x00000010425b7819 */ /* 0x000fe200000006ff */
[----:B------:R-:W-:Y:S01]  /*5060*/  UMOV UR14, 0x400 ;  /* 0x00000400000e7882 */ /* 0x000fe20000000000 */
[----:B------:R-:W-:Y:S01]  /*5070*/  SHF.L.U32 R67, R67, 0x10, RZ ;  /* 0x0000001043437819 */ /* 0x000fe200000006ff */
[----:B------:R-:W-:Y:S01]  /*5080*/  UIADD3 UR14, UR14, 0x5280, URZ ;  /* 0x000052800e0e7890 */ /* 0x000fe2000fffe03f */
[----:B------:R-:W-:Y:S01]  /*5090*/  SHF.L.U32 R65, R65, 0x10, RZ ;  /* 0x0000001041417819 */ /* 0x000fe200000006ff */
[----:B------:R-:W-:Y:S01]  /*50a0*/  FADD.FTZ R91, -R72, R91 ;  /* 0x0000005b485b7221 */ /* 0x000fe20000010100 */
[----:B------:R-:W-:Y:S01]  /*50b0*/  SHF.L.U32 R70, R70, 0x10, RZ ;  /* 0x0000001046467819 */ /* 0x000fe200000006ff */
[----:B------:R-:W-:Y:S01]  /*50c0*/  USHF.R.U64 UR24, UR12, 0x1, UR4 ;  /* 0x000000010c187899 */ /* 0x000fe20008001204 */
[----:B------:R-:W-:Y:S01]  /*50d0*/  SHF.L.U32 R93, R85, 0x10, RZ ;  /* 0x00000010555d7819 */ /* 0x000fe200000006ff */
[----:B------:R-:W-:Y:S01]  /*50e0*/  USHF.R.U32.HI UR4, URZ, 0x1, UR4 ;  /* 0x000000013f047899 */ /* 0x000fe20008011604 */
[----:B------:R-:W-:Y:S01]  /*50f0*/  SHF.L.U32 R83, R83, 0x10, RZ ;  /* 0x0000001053537819 */ /* 0x000fe200000006ff */
[----:B------:R-:W-:Y:S01]  /*5100*/  ULOP3.LUT UR5, UR5, 0x1, URZ, 0x3c, !UPT ;  /* 0x0000000105057892 */ /* 0x000fe2000f8e3c3f */
[----:B------:R-:W-:Y:S01]  /*5110*/  SHF.L.U32 R95, R71, 0x10, RZ ;  /* 0x00000010475f7819 */ /* 0x000fe200000006ff */
[C---:B------:R-:W-:Y:S01]  /*5120*/  FADD.FTZ R93, -R72.reuse, R93 ;  /* 0x0000005d485d7221 */ /* 0x040fe20000010100 */
[----:B------:R-:W-:Y:S01]  /*5130*/  SHF.L.U32 R69, R69, 0x10, RZ ;  /* 0x0000001045457819 */ /* 0x000fe200000006ff */
[C---:B------:R-:W-:Y:S01]  /*5140*/  FADD.FTZ R83, -R72.reuse, R83 ;  /* 0x0000005348537221 */ /* 0x040fe20000010100 */
[----:B------:R-:W-:Y:S01]  /*5150*/  SHF.L.U32 R57, R57, 0x10, RZ ;  /* 0x0000001039397819 */ /* 0x000fe200000006ff */
[----:B------:R-:W-:Y:S01]  /*5160*/  FADD.FTZ R95, -R72, R95 ;  /* 0x0000005f485f7221 */ /* 0x000fe20000010100 */
[----:B------:R-:W-:Y:S01]  /*5170*/  SHF.L.U32 R62, R62, 0x10, RZ ;  /* 0x000000103e3e7819 */ /* 0x000fe200000006ff */
[----:B------:R-:W-:Y:S01]  /*5180*/  FADD.FTZ R69, -R72, R69 ;  /* 0x0000004548457221 */ /* 0x000fe20000010100 */
[----:B------:R-:W-:Y:S01]  /*5190*/  UIMAD UR4, UR4, 0x78000, URZ ;  /* 0x00078000040478a4 */ /* 0x000fe2000f8e023f */
[----:B------:R-:W-:Y:S01]  /*51a0*/  FMUL.FTZ R92, R20, R95 ;  /* 0x0000005f145c7220 */ /* 0x000fe20000410000 */
[----:B------:R-:W-:Y:S01]  /*51b0*/  SHF.L.U32 R40, R40, 0x10, RZ ;  /* 0x0000001028287819 */ /* 0x000fe200000006ff */
[----:B0-----:R-:W-:Y:S01]  /*51c0*/  ULEA UR14, UR17, UR14, 0x18 ;  /* 0x0000000e110e7291 */ /* 0x001fe2000f8ec03f */
[----:B------:R-:W-:Y:S01]  /*51d0*/  SHF.L.U32 R54, R54, 0x10, RZ ;  /* 0x0000001036367819 */ /* 0x000fe200000006ff */
[----:B------:R-:W-:Y:S01]  /*51e0*/  ULOP3.LUT UR17, UR12, 0x1, URZ, 0xc0, !UPT ;  /* 0x000000010c117892 */ /* 0x000fe2000f8ec03f */
[----:B------:R-:W-:Y:S01]  /*51f0*/  FFMA.FTZ R96, R65, R92, R70 ;  /* 0x0000005c41607223 */ /* 0x000fe20000010046 */
[----:B------:R-:W-:-:S02]  /*5200*/  SHF.L.U32 R47, R47, 0x10, RZ ;  /* 0x000000102f2f7819 */ /* 0x000fc400000006ff */
[----:B------:R-:W-:Y:S01]  /*5210*/  UIMAD UR17, UR17, 0x3c0, URZ ;  /* 0x000003c0111178a4 */ /* 0x000fe2000f8e023f */
[----:B------:R-:W-:Y:S01]  /*5220*/  FMUL.FTZ R118, R96, -1.4426950216293334961 ;  /* 0xbfb8aa3b60767820 */ /* 0x000fe20000410000 */
[----:B------:R-:W-:-:S05]  /*5230*/  SHF.L.U32 R42, R42, 0x10, RZ ;  /* 0x000000102a2a7819 */ /* 0x000fca00000006ff */
[----:B------:R-:W0:Y:S02]  /*5240*/  MUFU.EX2 R118, R118 ;  /* 0x0000007600767308 */ /* 0x000e240000000800 */
[----:B0-----:R-:W-:-:S06]  /*5250*/  FADD.FTZ R118, R118, 1 ;  /* 0x3f80000076767421 */ /* 0x001fcc0000010000 */
[----:B------:R-:W-:Y:S01]  /*5260*/  MUFU.RCP R118, R118 ;  /* 0x0000007600767308 */ /* 0x000fe20000001000 */
        /* <DEDUP_REMOVED lines=8> */
[----:B------:R-:W-:Y:S01]  /*52f0*/  SHF.L.U32 R91, R84, 0x10, RZ ;  /* 0x00000010545b7819 */ /* 0x000fe200000006ff */
[----:B-1----:R-:W-:Y:S01]  /*5300*/  FADD.FTZ R86, R86, R39 ;  /* 0x0000002756567221 */ /* 0x002fe20000010000 */
[----:B------:R-:W0:Y:S01]  /*5310*/  SHFL.BFLY PT, R88, R87, 0x4, 0x1f ;  /* 0x0c801f0057587f89 */ /* 0x000e2200000e0000 */
[----:B------:R-:W-:-:S02]  /*5320*/  FMUL.FTZ R84, R20, R83 ;  /* 0x0000005314547220 */ /* 0x000fc40000410000 */
[----:B------:R-:W-:Y:S01]  /*5330*/  FADD.FTZ R91, -R72, R91 ;  /* 0x0000005b485b7221 */ /* 0x000fe20000010100 */
[----:B------:R-:W1:Y:S01]  /*5340*/  SHFL.BFLY PT, R89, R86, 0x4, 0x1f ;  /* 0x0c801f0056597f89 */ /* 0x000e6200000e0000 */
[----:B0-----:R-:W-:Y:S01]  /*5350*/  FADD.FTZ R88, R87, R88 ;  /* 0x0000005857587221 */ /* 0x001fe20000010000 */
[----:B------:R-:W-:Y:S01]  /*5360*/  SHF.L.U32 R87, R38, 0x10, RZ ;  /* 0x0000001026577819 */ /* 0x000fe200000006ff */
[----:B-1----:R-:W-:-:S03]  /*5370*/  FADD.FTZ R89, R86, R89 ;  /* 0x0000005956597221 */ /* 0x002fc60000010000 */
[----:B------:R-:W0:Y:S01]  /*5380*/  SHFL.BFLY PT, R37, R88, 0x2, 0x1f ;  /* 0x0c401f0058257f89 */ /* 0x000e2200000e0000 */
[----:B------:R-:W-:-:S03]  /*5390*/  @!P1 LOP3.LUT R86, R17, 0x7ffffff8, RZ, 0xc0, !PT ;  /* 0x7ffffff811569812 */ /* 0x000fc600078ec0ff */
[----:B------:R-:W1:Y:S01]  /*53a0*/  SHFL.BFLY PT, R36, R89, 0x2, 0x1f ;  /* 0x0c401f0059247f89 */ /* 0x000e6200000e0000 */
[----:B0-----:R-:W-:Y:S01]  /*53b0*/  FADD.FTZ R37, R88, R37 ;  /* 0x0000002558257221 */ /* 0x001fe20000010000 */
[----:B-1----:R-:W-:-:S04]  /*53c0*/  FADD.FTZ R36, R89, R36 ;  /* 0x0000002459247221 */ /* 0x002fc80000010000 */
[----:B------:R-:W0:Y:S01]  /*53d0*/  SHFL.BFLY PT, R90, R37, 0x1, 0x1f ;  /* 0x0c201f00255a7f89 */ /* 0x000e2200000e0000 */
[----:B------:R-:W-:Y:S01]  /*53e0*/  FADD.FTZ R89, -R72, R87 ;  /* 0x0000005748597221 */ /* 0x000fe20000010100 */
[----:B------:R-:W-:Y:S02]  /*53f0*/  FFMA.FTZ R87, R68, R67, R82 ;  /* 0x0000004344577223 */ /* 0x000fe40000010052 */
[----:B------:R-:W1:Y:S01]  /*5400*/  SHFL.BFLY PT, R39, R36, 0x1, 0x1f ;  /* 0x0c201f0024277f89 */ /* 0x000e6200000e0000 */
[----:B------:R-:W-:Y:S01]  /*5410*/  FMUL.FTZ R66, R20, R89 ;  /* 0x0000005914427220 */ /* 0x000fe20000410000 */
[----:B------:R-:W-:-:S03]  /*5420*/  FMUL.FTZ R88, R87, -1.4426950216293334961 ;  /* 0xbfb8aa3b57587820 */ /* 0x000fc60000410000 */
[----:B------:R-:W-:-:S03]  /*5430*/  FFMA.FTZ R121, R66, R65, R70 ;  /* 0x0000004142797223 */ /* 0x000fc60000010046 */
[----:B------:R-:W2:Y:S01]  /*5440*/  MUFU.EX2 R88, R88 ;  /* 0x0000005800587308 */ /* 0x000ea20000000800 */
[----:B------:R-:W-:-:S07]  /*5450*/  FMUL.FTZ R89, R121, -1.4426950216293334961 ;  /* 0xbfb8aa3b79597820 */ /* 0x000fce0000410000 */
[----:B------:R-:W3:Y:S01]  /*5460*/  MUFU.EX2 R89, R89 ;  /* 0x0000005900597308 */ /* 0x000ee20000000800 */
[----:B0-----:R-:W-:Y:S01]  /*5470*/  FADD.FTZ R90, R37, R90 ;  /* 0x0000005a255a7221 */ /* 0x001fe20000010000 */
[----:B-1----:R-:W-:Y:S01]  /*5480*/  FADD.FTZ R37, R36, R39 ;  /* 0x0000002724257221 */ /* 0x002fe20000010000 */
[----:B------:R-:W-:-:S04]  /*5490*/  IMAD.WIDE.U32 R38, R19, -0x77777777, RZ ;  /* 0x8888888913267825 */ /* 0x000fc800078e00ff */
[----:B------:R-:W-:Y:S01]  /*54a0*/  @!P1 FMUL.FTZ R36, R90, 3.2552085031056776643e-05 ;  /* 0x380888895a249820 */ /* 0x000fe20000410000 */
[----:B------:R-:W-:Y:S01]  /*54b0*/  @!P1 FMUL.FTZ R37, R37, 3.2552085031056776643e-05 ;  /* 0x3808888925259820 */ /* 0x000fe20000410000 */
[----:B------:R-:W-:Y:S01]  /*54c0*/  SHF.R.U32.HI R38, RZ, 0x7, R39 ;  /* 0x00000007ff267819 */ /* 0x000fe20000011627 */
[----:B--2---:R-:W-:Y:S01]  /*54d0*/  FADD.FTZ R39, R88, 1 ;  /* 0x3f80000058277421 */ /* 0x004fe20000010000 */
[----:B------:R-:W-:Y:S01]  /*54e0*/  FMUL.FTZ R88, R20, R91 ;  /* 0x0000005b14587220 */ /* 0x000fe20000410000 */
[----:B---3--:R-:W-:Y:S01]  /*54f0*/  FADD.FTZ R94, R89, 1 ;  /* 0x3f800000595e7421 */ /* 0x008fe20000010000 */
[----:B------:R0:W-:Y:S01]  /*5500*/  @!P1 STS.64 [R86+UR14], R36 ;  /* 0x0000002456009988 */ /* 0x0001e20008000a0e */
[----:B------:R1:W2:Y:S01]  /*5510*/  MUFU.RCP R85, R39 ;  /* 0x0000002700557308 */ /* 0x0002a20000001000 */
[----:B------:R-:W-:-:S07]  /*5520*/  FFMA.FTZ R91, R67, R88, R82 ;  /* 0x00000058435b7223 */ /* 0x000fce0000010052 */
[----:B------:R-:W3:Y:S01]  /*5530*/  MUFU.RCP R94, R94 ;  /* 0x0000005e005e7308 */ /* 0x000ee20000001000 */
[----:B-1----:R-:W-:Y:S01]  /*5540*/  FMUL.FTZ R39, R91, -1.4426950216293334961 ;  /* 0xbfb8aa3b5b277820 */ /* 0x002fe20000410000 */
[----:B0-----:R-:W-:Y:S02]  /*5550*/  IMAD R36, R38, -0xf0, R19 ;  /* 0xffffff1026247824 */ /* 0x001fe400078e0213 */
[----:B------:R-:W-:Y:S01]  /*5560*/  FMUL.FTZ R86, R20, R93 ;  /* 0x0000005d14567220 */ /* 0x000fe20000410000 */
[----:B------:R-:W-:Y:S01]  /*5570*/  MOV R93, UR24 ;  /* 0x00000018005d7c02 */ /* 0x000fe20008000f00 */
[----:B------:R-:W-:Y:S01]  /*5580*/  ULDC.64 UR24, c[0x0][0x210] ;  /* 0x0000840000187ab9 */ /* 0x000fe20000000a00 */
[----:B------:R-:W-:Y:S01]  /*5590*/  LEA R36, R36, UR17, 0x2 ;  /* 0x0000001124247c11 */ /* 0x000fe2000f8e10ff */
[----:B------:R-:W-:Y:S01]  /*55a0*/  FFMA.FTZ R89, R65, R86, R70 ;  /* 0x0000005641597223 */ /* 0x000fe20000010046 */
[----:B--2---:R-:W-:Y:S01]  /*55b0*/  FADD.FTZ R90, -R85, 1 ;  /* 0x3f800000555a7421 */ /* 0x004fe20000010100 */
[----:B------:R-:W0:Y:S01]  /*55c0*/  MUFU.EX2 R39, R39 ;  /* 0x0000002700277308 */ /* 0x000e220000000800 */
[--C-:B------:R-:W-:Y:S01]  /*55d0*/  SHF.R.S32.HI R37, RZ, 0x1f, R36.reuse ;  /* 0x0000001fff257819 */ /* 0x100fe20000011424 */
[----:B------:R-:W-:Y:S01]  /*55e0*/  FMUL.FTZ R71, R89, -1.4426950216293334961 ;  /* 0xbfb8aa3b59477820 */ /* 0x000fe20000410000 */
[----:B------:R-:W-:Y:S01]  /*55f0*/  FFMA.FTZ R90, R87, R90, 1 ;  /* 0x3f800000575a7423 */ /* 0x000fe2000001005a */
[----:B------:R-:W-:Y:S01]  /*5600*/  USHF.L.U32 UR17, UR22, 0x4, URZ ;  /* 0x0000000416117899 */ /* 0x000fe2000800063f */
[----:B------:R-:W-:-:S04]  /*5610*/  IMAD.WIDE.U32 R36, R93, 0x78000, R36 ;  /* 0x000780005d247825 */ /* 0x000fc800078e0024 */
[--C-:B------:R-:W-:Y:S01]  /*5620*/  FFMA.FTZ R93, R67, R84, R82.reuse ;  /* 0x00000054435d7223 */ /* 0x100fe20000010052 */
[----:B------:R-:W-:Y:S01]  /*5630*/  FMUL.FTZ R87, R85, R90 ;  /* 0x0000005a55577220 */ /* 0x000fe20000410000 */
[----:B------:R-:W1:Y:S01]  /*5640*/  MUFU.EX2 R71, R71 ;  /* 0x0000004700477308 */ /* 0x000e620000000800 */
[----:B---3--:R-:W-:Y:S01]  /*5650*/  FADD.FTZ R90, -R94, 1 ;  /* 0x3f8000005e5a7421 */ /* 0x008fe20000010100 */
[----:B------:R-:W-:Y:S01]  /*5660*/  FMUL.FTZ R120, R93, -1.4426950216293334961 ;  /* 0xbfb8aa3b5d787820 */ /* 0x000fe20000410000 */
[----:B------:R-:W-:Y:S01]  /*5670*/  ULOP3.LUT UR17, UR17, 0xf0, URZ, 0xc0, !UPT ;  /* 0x000000f011117892 */ /* 0x000fe2000f8ec03f */
[----:B------:R-:W-:Y:S01]  /*5680*/  FMUL.FTZ R87, R62, R87 ;  /* 0x000000573e577220 */ /* 0x000fe20000410000 */
[----:B------:R-:W-:Y:S01]  /*5690*/  FFMA.FTZ R121, R121, R90, 1 ;  /* 0x3f80000079797423 */ /* 0x000fe2000001005a */
[----:B------:R-:W-:Y:S01]  /*56a0*/  FMUL.FTZ R90, R20, R69 ;  /* 0x00000045145a7220 */ /* 0x000fe20000410000 */
[----:B------:R-:W-:Y:S01]  /*56b0*/  IADD3 R37, R37, UR4, RZ ;  /* 0x0000000425257c10 */ /* 0x000fe2000fffe0ff */
[----:B------:R-:W2:Y:S01]  /*56c0*/  MUFU.EX2 R120, R120 ;  /* 0x0000007800787308 */ /* 0x000ea20000000800 */
[----:B0-----:R-:W-:Y:S01]  /*56d0*/  FADD.FTZ R122, R39, 1 ;  /* 0x3f800000277a7421 */ /* 0x001fe20000010000 */
[----:B------:R-:W-:Y:S01]  /*56e0*/  FFMA.FTZ R95, R67, R90, R82 ;  /* 0x0000005a435f7223 */ /* 0x000fe20000010052 */
[----:B------:R-:W-:Y:S01]  /*56f0*/  IADD3 R69, R38, UR17, RZ ;  /* 0x0000001126457c10 */ /* 0x000fe2000fffe0ff */
[----:B------:R-:W-:Y:S01]  /*5700*/  USHF.L.U32 UR4, UR12, 0x3, URZ ;  /* 0x000000030c047899 */ /* 0x000fe2000800063f */
[----:B------:R-:W-:Y:S01]  /*5710*/  IADD3 R38, P1, R0, UR24, RZ ;  /* 0x0000001800267c10 */ /* 0x000fe2000ff3e0ff */
[----:B------:R-:W-:Y:S01]  /*5720*/  FMUL.FTZ R97, R95, -1.4426950216293334961 ;  /* 0xbfb8aa3b5f617820 */ /* 0x000fe20000410000 */
[----:B------:R-:W-:Y:S01]  /*5730*/  UMOV UR12, UR15 ;  /* 0x0000000f000c7c82 */ /* 0x000fe20008000000 */
[----:B------:R-:W0:Y:S01]  /*5740*/  MUFU.RCP R122, R122 ;  /* 0x0000007a007a7308 */ /* 0x000e220000001000 */
[----:B-1----:R-:W-:Y:S01]  /*5750*/  FADD.FTZ R119, R71, 1 ;  /* 0x3f80000047777421 */ /* 0x002fe20000010000 */
[----:B------:R-:W-:Y:S01]  /*5760*/  IADD3.X R39, R2, UR25, RZ, P1, !PT ;  /* 0x0000001902277c10 */ /* 0x000fe20008ffe4ff */
[----:B------:R-:W-:Y:S01]  /*5770*/  FMUL.FTZ R2, R94, R121 ;  /* 0x000000795e027220 */ /* 0x000fe20000410000 */
[----:B------:R-:W-:Y:S01]  /*5780*/  IMAD R69, R69, 0x780, RZ ;  /* 0x0000078045457824 */ /* 0x000fe200078e02ff */
[----:B------:R-:W-:-:S03]  /*5790*/  ULOP3.LUT UR4, UR4, 0x8, URZ, 0xc0, !UPT ;  /* 0x0000000804047892 */ /* 0x000fc6000f8ec03f */
[----:B------:R-:W1:Y:S01]  /*57a0*/  MUFU.EX2 R97, R97 ;  /* 0x0000006100617308 */ /* 0x000e620000000800 */
[----:B--2---:R-:W-:Y:S01]  /*57b0*/  FADD.FTZ R120, R120, 1 ;  /* 0x3f80000078787421 */ /* 0x004fe20000010000 */
[C---:B------:R-:W-:Y:S02]  /*57c0*/  IADD3 R0, R69.reuse, 0x4b00, RZ ;  /* 0x00004b0045007810 */ /* 0x040fe40007ffe0ff */
[C---:B------:R-:W-:Y:S02]  /*57d0*/  IADD3 R83, R69.reuse, 0x3c00, RZ ;  /* 0x00003c0045537810 */ /* 0x040fe40007ffe0ff */
[C---:B------:R-:W-:Y:S02]  /*57e0*/  IADD3 R125, R69.reuse, 0x5a00, RZ ;  /* 0x00005a00457d7810 */ /* 0x040fe40007ffe0ff */
[----:B------:R-:W2:Y:S01]  /*57f0*/  MUFU.RCP R119, R119 ;  /* 0x0000007700777308 */ /* 0x000ea20000001000 */
[----:B0-----:R-:W-:Y:S01]  /*5800*/  FADD.FTZ R94, -R122, 1 ;  /* 0x3f8000007a5e7421 */ /* 0x001fe20000010100 */
[----:B------:R-:W-:-:S02]  /*5810*/  IADD3 R71, R69, 0x2d00, RZ ;  /* 0x00002d0045477810 */ /* 0x000fc40007ffe0ff */
[----:B------:R-:W-:Y:S01]  /*5820*/  IADD3 R85, R69, 0xf00, RZ ;  /* 0x00000f0045557810 */ /* 0x000fe20007ffe0ff */
[----:B------:R-:W-:Y:S01]  /*5830*/  FFMA.FTZ R91, R91, R94, 1 ;  /* 0x3f8000005b5b7423 */ /* 0x000fe2000001005e */
[----:B------:R-:W-:Y:S02]  /*5840*/  IADD3 R123, R69, 0x1e00, RZ ;  /* 0x00001e00457b7810 */ /* 0x000fe40007ffe0ff */
[----:B------:R-:W0:Y:S01]  /*5850*/  MUFU.RCP R120, R120 ;  /* 0x0000007800787308 */ /* 0x000e220000001000 */
[----:B-1----:R-:W-:Y:S01]  /*5860*/  FADD.FTZ R97, R97, 1 ;  /* 0x3f80000061617421 */ /* 0x002fe20000010000 */
[-C--:B------:R-:W-:Y:S01]  /*5870*/  IADD3 R69, P2, R0, R36.reuse, RZ ;  /* 0x0000002400457210 */ /* 0x080fe20007f5e0ff */
[----:B------:R-:W-:Y:S01]  /*5880*/  FMUL.FTZ R91, R122, R91 ;  /* 0x0000005b7a5b7220 */ /* 0x000fe20000410000 */
[----:B------:R-:W-:Y:S01]  /*5890*/  BAR.SYNC.DEFER_BLOCKING 0x0 ;  /* 0x0000000000007b1d */ /* 0x000fe20000010000 */
[-C--:B------:R-:W-:Y:S02]  /*58a0*/  IADD3 R83, P3, R83, R36.reuse, RZ ;  /* 0x0000002453537210 */ /* 0x080fe40007f7e0ff */
[----:B------:R-:W-:Y:S01]  /*58b0*/  IADD3 R0, P1, R125, R36, RZ ;  /* 0x000000247d007210 */ /* 0x000fe20007f3e0ff */
[----:B--2---:R-:W-:-:S02]  /*58c0*/  FADD.FTZ R94, -R119, 1 ;  /* 0x3f800000775e7421 */ /* 0x004fc40000010100 */
[----:B------:R-:W1:Y:S01]  /*58d0*/  MUFU.RCP R97, R97 ;  /* 0x0000006100617308 */ /* 0x000e620000001000 */
[----:B------:R-:W-:Y:S01]  /*58e0*/  IADD3 R71, P4, R71, R36, RZ ;  /* 0x0000002447477210 */ /* 0x000fe20007f9e0ff */
[----:B------:R-:W-:Y:S01]  /*58f0*/  FFMA.FTZ R94, R89, R94, 1 ;  /* 0x3f800000595e7423 */ /* 0x000fe2000001005e */
[-C--:B------:R-:W-:Y:S02]  /*5900*/  IADD3 R85, P6, R85, R36.reuse, RZ ;  /* 0x0000002455557210 */ /* 0x080fe40007fde0ff */
[----:B------:R-:W-:Y:S01]  /*5910*/  IADD3 R36, P5, R123, R36, RZ ;  /* 0x000000247b247210 */ /* 0x000fe20007fbe0ff */
[----:B------:R-:W-:Y:S01]  /*5920*/  FMUL.FTZ R89, R119, R94 ;  /* 0x0000005e77597220 */ /* 0x000fe20000410000 */
[----:B0-----:R-:W-:Y:S01]  /*5930*/  FADD.FTZ R94, -R120, 1 ;  /* 0x3f800000785e7421 */ /* 0x001fe20000010100 */
[----:B------:R-:W-:Y:S01]  /*5940*/  FADD.FTZ R119, -R72, R57 ;  /* 0x0000003948777221 */ /* 0x000fe20000010100 */
[----:B------:R-:W-:Y:S01]  /*5950*/  FADD.FTZ R57, -R118, 1 ;  /* 0x3f80000076397421 */ /* 0x000fe20000010100 */
[----:B------:R-:W-:Y:S01]  /*5960*/  IADD3 R3, R3, -UR4, RZ ;  /* 0x8000000403037c10 */ /* 0x000fe2000fffe0ff */
[----:B------:R-:W-:Y:S01]  /*5970*/  FFMA.FTZ R93, R93, R94, 1 ;  /* 0x3f8000005d5d7423 */ /* 0x000fe2000001005e */
[----:B------:R-:W-:Y:S01]  /*5980*/  FMUL.FTZ R94, R20, R119 ;  /* 0x00000077145e7220 */ /* 0x000fe20000410000 */
[----:B------:R-:W-:Y:S01]  /*5990*/  SHF.L.U32 R119, R64, 0x10, RZ ;  /* 0x0000001040777819 */ /* 0x000fe200000006ff */
[----:B------:R-:W-:Y:S01]  /*59a0*/  FFMA.FTZ R57, R96, R57, 1 ;  /* 0x3f80000060397423 */ /* 0x000fe20000010039 */
[----:B------:R-:W-:Y:S01]  /*59b0*/  FMUL.FTZ R93, R120, R93 ;  /* 0x0000005d785d7220 */ /* 0x000fe20000410000 */
[----:B------:R-:W-:Y:S01]  /*59c0*/  FFMA.FTZ R121, R65, R94, R70 ;  /* 0x0000005e41797223 */ /* 0x000fe20000010046 */
[----:B-1----:R-:W-:Y:S01]  /*59d0*/  FADD.FTZ R96, -R97, 1 ;  /* 0x3f80000061607421 */ /* 0x002fe20000010100 */
[----:B------:R-:W-:Y:S01]  /*59e0*/  FADD.FTZ R119, -R72, R119 ;  /* 0x0000007748777221 */ /* 0x000fe20000010100 */
[----:B------:R-:W-:Y:S01]  /*59f0*/  FMUL.FTZ R57, R118, R57 ;  /* 0x0000003976397220 */ /* 0x000fe20000410000 */
[----:B------:R-:W-:Y:S01]  /*5a00*/  FMUL.FTZ R123, R121, -1.4426950216293334961 ;  /* 0xbfb8aa3b797b7820 */ /* 0x000fe20000410000 */
[----:B------:R-:W-:Y:S01]  /*5a10*/  FFMA.FTZ R64, R95, R96, 1 ;  /* 0x3f8000005f407423 */ /* 0x000fe20000010060 */
[----:B------:R-:W-:Y:S01]  /*5a20*/  FMUL.FTZ R96, R20, R119 ;  /* 0x0000007714607220 */ /* 0x000fe20000410000 */
[----:B------:R-:W-:Y:S01]  /*5a30*/  LEA R3, R3, UR14, 0x3 ;  /* 0x0000000e03037c11 */ /* 0x000fe2000f8e18ff */
[----:B------:R-:W-:Y:S01]  /*5a40*/  FMUL.FTZ R93, R54, R93 ;  /* 0x0000005d365d7220 */ /* 0x000fe20000410000 */
[----:B------:R-:W-:Y:S01]  /*5a50*/  FMUL.FTZ R64, R97, R64 ;  /* 0x0000004061407220 */ /* 0x000fe20000410000 */
[----:B------:R-:W0:Y:S01]  /*5a60*/  MUFU.EX2 R123, R123 ;  /* 0x0000007b007b7308 */ /* 0x000e220000000800 */
[----:B------:R-:W-:Y:S01]  /*5a70*/  FFMA.FTZ R119, R67, R96, R82 ;  /* 0x0000006043777223 */ /* 0x000fe20000010052 */
[----:B------:R-:W-:Y:S01]  /*5a80*/  SHF.L.U32 R97, R53, 0x10, RZ ;  /* 0x0000001035617819 */ /* 0x000fe200000006ff */
[----:B------:R-:W-:-:S02]  /*5a90*/  UMOV UR4, UR16 ;  /* 0x0000001000047c82 */ /* 0x000fc40008000000 */
[----:B------:R-:W-:Y:S02]  /*5aa0*/  FMUL.FTZ R124, R119, -1.4426950216293334961 ;  /* 0xbfb8aa3b777c7820 */ /* 0x000fe40000410000 */
[----:B------:R-:W-:-:S04]  /*5ab0*/  FADD.FTZ R97, -R72, R97 ;  /* 0x0000006148617221 */ /* 0x000fc80000010100 */
[----:B------:R-:W1:Y:S01]  /*5ac0*/  MUFU.EX2 R124, R124 ;  /* 0x0000007c007c7308 */ /* 0x000e620000000800 */
[----:B0-----:R-:W-:-:S07]  /*5ad0*/  FADD.FTZ R122, R123, 1 ;  /* 0x3f8000007b7a7421 */ /* 0x001fce0000010000 */
[----:B------:R-:W0:Y:S01]  /*5ae0*/  MUFU.RCP R122, R122 ;  /* 0x0000007a007a7308 */ /* 0x000e220000001000 */
[----:B-1----:R-:W-:-:S07]  /*5af0*/  FADD.FTZ R95, R124, 1 ;  /* 0x3f8000007c5f7421 */ /* 0x002fce0000010000 */
[----:B------:R-:W1:Y:S01]  /*5b00*/  MUFU.RCP R95, R95 ;  /* 0x0000005f005f7308 */ /* 0x000e620000001000 */
[----:B0-----:R-:W-:-:S04]  /*5b10*/  FADD.FTZ R118, -R122, 1 ;  /* 0x3f8000007a767421 */ /* 0x001fc80000010100 */
[----:B------:R-:W-:Y:S01]  /*5b20*/  FFMA.FTZ R53, R121, R118, 1 ;  /* 0x3f80000079357423 */ /* 0x000fe20000010076 */
[----:B------:R-:W-:Y:S01]  /*5b30*/  FMUL.FTZ R118, R20, R97 ;  /* 0x0000006114767220 */ /* 0x000fe20000410000 */
[----:B------:R-:W-:Y:S02]  /*5b40*/  SHF.L.U32 R97, R52, 0x10, RZ ;  /* 0x0000001034617819 */ /* 0x000fe400000006ff */
[----:B------:R-:W-:Y:S01]  /*5b50*/  FMUL.FTZ R53, R122, R53 ;  /* 0x000000357a357220 */ /* 0x000fe20000410000 */
[----:B------:R-:W-:Y:S01]  /*5b60*/  FFMA.FTZ R121, R65, R118, R70 ;  /* 0x0000007641797223 */ /* 0x000fe20000010046 */
[----:B-1----:R-:W-:Y:S01]  /*5b70*/  FADD.FTZ R120, -R95, 1 ;  /* 0x3f8000005f787421 */ /* 0x002fe20000010100 */
[----:B------:R-:W-:Y:S02]  /*5b80*/  FADD.FTZ R97, -R72, R97 ;  /* 0x0000006148617221 */ /* 0x000fe40000010100 */
[----:B------:R-:W-:Y:S01]  /*5b90*/  FMUL.FTZ R123, R121, -1.4426950216293334961 ;  /* 0xbfb8aa3b797b7820 */ /* 0x000fe20000410000 */
[----:B------:R-:W-:Y:S01]  /*5ba0*/  FFMA.FTZ R52, R119, R120, 1 ;  /* 0x3f80000077347423 */ /* 0x000fe20000010078 */
[----:B------:R-:W-:-:S04]  /*5bb0*/  FMUL.FTZ R120, R20, R97 ;  /* 0x0000006114787220 */ /* 0x000fc80000410000 */
[----:B------:R-:W0:Y:S01]  /*5bc0*/  MUFU.EX2 R123, R123 ;  /* 0x0000007b007b7308 */ /* 0x000e220000000800 */
[----:B------:R-:W-:Y:S01]  /*5bd0*/  FFMA.FTZ R119, R67, R120, R82 ;  /* 0x0000007843777223 */ /* 0x000fe20000010052 */
[----:B------:R-:W-:Y:S01]  /*5be0*/  FMUL.FTZ R52, R95, R52 ;  /* 0x000000345f347220 */ /* 0x000fe20000410000 */
[----:B------:R-:W-:Y:S02]  /*5bf0*/  SHF.L.U32 R95, R56, 0x10, RZ ;  /* 0x00000010385f7819 */ /* 0x000fe400000006ff */
[----:B------:R-:W-:-:S03]  /*5c00*/  FMUL.FTZ R125, R119, -1.4426950216293334961 ;  /* 0xbfb8aa3b777d7820 */ /* 0x000fc60000410000 */
[----:B------:R-:W-:-:S03]  /*5c10*/  FADD.FTZ R95, -R72, R95 ;  /* 0x0000005f485f7221 */ /* 0x000fc60000010100 */
[----:B------:R-:W1:Y:S01]  /*5c20*/  MUFU.EX2 R125, R125 ;  /* 0x0000007d007d7308 */ /* 0x000e620000000800 */
[----:B0-----:R-:W-:Y:S01]  /*5c30*/  FADD.FTZ R124, R123, 1 ;  /* 0x3f8000007b7c7421 */ /* 0x001fe20000010000 */
[----:B------:R-:W-:-:S06]  /*5c40*/  SHF.L.U32 R123, R48, 0x10, RZ ;  /* 0x00000010307b7819 */ /* 0x000fcc00000006ff */
[----:B------:R-:W0:Y:S01]  /*5c50*/  MUFU.RCP R122, R124 ;  /* 0x0000007c007a7308 */ /* 0x000e220000001000 */
[----:B------:R-:W-:Y:S01]  /*5c60*/  FADD.FTZ R123, -R72, R123 ;  /* 0x0000007b487b7221 */ /* 0x000fe20000010100 */
[----:B-1----:R-:W-:Y:S01]  /*5c70*/  FADD.FTZ R97, R125, 1 ;  /* 0x3f8000007d617421 */ /* 0x002fe20000010000 */
[----:B------:R-:W-:-:S05]  /*5c80*/  SHF.L.U32 R125, R60, 0x10, RZ ;  /* 0x000000103c7d7819 */ /* 0x000fca00000006ff */
[----:B------:R-:W1:Y:S01]  /*5c90*/  MUFU.RCP R97, R97 ;  /* 0x0000006100617308 */ /* 0x000e620000001000 */
[----:B------:R-:W-:Y:S01]  /*5ca0*/  FADD.FTZ R125, -R72, R125 ;  /* 0x0000007d487d7221 */ /* 0x000fe20000010100 */
[----:B0-----:R-:W-:-:S03]  /*5cb0*/  FADD.FTZ R56, -R122, 1 ;  /* 0x3f8000007a387421 */ /* 0x001fc60000010100 */
[----:B------:R-:W-:Y:S01]  /*5cc0*/  FMUL.FTZ R62, R20, R125 ;  /* 0x0000007d143e7220 */ /* 0x000fe20000410000 */
[----:B------:R-:W-:Y:S01]  /*5cd0*/  SHF.L.U32 R125, R49, 0x10, RZ ;  /* 0x00000010317d7819 */ /* 0x000fe200000006ff */
[----:B------:R-:W-:Y:S01]  /*5ce0*/  FFMA.FTZ R121, R121, R56, 1 ;  /* 0x3f80000079797423 */ /* 0x000fe20000010038 */
[----:B------:R-:W-:-:S03]  /*5cf0*/  SHF.L.U32 R49, R63, 0x10, RZ ;  /* 0x000000103f317819 */ /* 0x000fc600000006ff */
[----:B------:R-:W-:Y:S01]  /*5d00*/  FADD.FTZ R63, -R72, R125 ;  /* 0x0000007d483f7221 */ /* 0x000fe20000010100 */
[----:B------:R-:W-:Y:S01]  /*5d10*/  FMUL.FTZ R56, R122, R121 ;  /* 0x000000797a387220 */ /* 0x000fe20000410000 */
[----:B------:R-:W-:Y:S01]  /*5d20*/  FMUL.FTZ R122, R20, R95 ;  /* 0x0000005f147a7220 */ /* 0x000fe20000410000 */
[----:B------:R-:W-:Y:S02]  /*5d30*/  FMUL.FTZ R49, R49, R2 ;  /* 0x0000000231317220 */ /* 0x000fe40000410000 */
[----:B------:R-:W-:Y:S01]  /*5d40*/  FMUL.FTZ R47, R47, R56 ;  /* 0x000000382f2f7220 */ /* 0x000fe20000410000 */
[----:B-1----:R-:W-:-:S04]  /*5d50*/  FADD.FTZ R95, -R97, 1 ;  /* 0x3f800000615f7421 */ /* 0x002fc80000010100 */
[----:B------:R-:W-:Y:S01]  /*5d60*/  FFMA.FTZ R124, R119, R95, 1 ;  /* 0x3f800000777c7423 */ /* 0x000fe2000001005f */
[----:B------:R-:W-:-:S03]  /*5d70*/  FFMA.FTZ R95, R65, R122, R70 ;  /* 0x0000007a415f7223 */ /* 0x000fc60000010046 */
[----:B------:R-:W-:Y:S01]  /*5d80*/  FMUL.FTZ R48, R97, R124 ;  /* 0x0000007c61307220 */ /* 0x000fe20000410000 */
[----:B------:R-:W-:-:S06]  /*5d90*/  FMUL.FTZ R121, R95, -1.4426950216293334961 ;  /* 0xbfb8aa3b5f797820 */ /* 0x000fcc0000410000 */
[----:B------:R-:W0:Y:S02]  /*5da0*/  MUFU.EX2 R121, R121 ;  /* 0x0000007900797308 */ /* 0x000e240000000800 */
[----:B0-----:R-:W-:-:S06]  /*5db0*/  FADD.FTZ R119, R121, 1 ;  /* 0x3f80000079777421 */ /* 0x001fcc0000010000 */
[----:B------:R-:W0:Y:S02]  /*5dc0*/  MUFU.RCP R119, R119 ;  /* 0x0000007700777308 */ /* 0x000e240000001000 */
[----:B0-----:R-:W-:-:S04]  /*5dd0*/  FADD.FTZ R124, -R119, 1 ;  /* 0x3f800000777c7421 */ /* 0x001fc80000010100 */
[----:B------:R-:W-:Y:S01]  /*5de0*/  FFMA.FTZ R95, R95, R124, 1 ;  /* 0x3f8000005f5f7423 */ /* 0x000fe2000001007c */
[----:B------:R-:W-:-:S03]  /*5df0*/  FMUL.FTZ R124, R20, R123 ;  /* 0x0000007b147c7220 */ /* 0x000fc60000410000 */
[----:B------:R-:W-:Y:S01]  /*5e00*/  FMUL.FTZ R95, R119, R95 ;  /* 0x0000005f775f7220 */ /* 0x000fe20000410000 */
[----:B------:R-:W-:-:S04]  /*5e10*/  FFMA.FTZ R97, R67, R124, R82 ;  /* 0x0000007c43617223 */ /* 0x000fc80000010052 */
[----:B------:R-:W-:-:S06]  /*5e20*/  FMUL.FTZ R121, R97, -1.4426950216293334961 ;  /* 0xbfb8aa3b61797820 */ /* 0x000fcc0000410000 */
[----:B------:R-:W0:Y:S02]  /*5e30*/  MUFU.EX2 R121, R121 ;  /* 0x0000007900797308 */ /* 0x000e240000000800 */
[----:B0-----:R-:W-:-:S06]  /*5e40*/  FADD.FTZ R123, R121, 1 ;  /* 0x3f800000797b7421 */ /* 0x001fcc0000010000 */
[----:B------:R0:W1:Y:S02]  /*5e50*/  MUFU.RCP R119, R123 ;  /* 0x0000007b00777308 */ /* 0x0000640000001000 */
[----:B0-----:R-:W-:-:S05]  /*5e60*/  SHF.L.U32 R123, R58, 0x10, RZ ;  /* 0x000000103a7b7819 */ /* 0x001fca00000006ff */
[----:B------:R-:W-:Y:S01]  /*5e70*/  FADD.FTZ R123, -R72, R123 ;  /* 0x0000007b487b7221 */ /* 0x000fe20000010100 */
[C---:B------:R-:W-:Y:S01]  /*5e80*/  FMUL.FTZ R72, R20.reuse, R63 ;  /* 0x0000003f14487220 */ /* 0x040fe20000410000 */
[----:B-1----:R-:W-:Y:S02]  /*5e90*/  FADD.FTZ R60, -R119, 1 ;  /* 0x3f800000773c7421 */ /* 0x002fe40000010100 */
[----:B------:R-:W-:Y:S02]  /*5ea0*/  FMUL.FTZ R58, R20, R123 ;  /* 0x0000007b143a7220 */ /* 0x000fe40000410000 */
[----:B------:R-:W-:Y:S02]  /*5eb0*/  FFMA.FTZ R60, R97, R60, 1 ;  /* 0x3f800000613c7423 */ /* 0x000fe4000001003c */
[----:B------:R-:W-:Y:S02]  /*5ec0*/  FFMA.FTZ R82, R67, R58, R82 ;  /* 0x0000003a43527223 */ /* 0x000fe40000010052 */
[----:B------:R-:W-:Y:S01]  /*5ed0*/  FMUL.FTZ R60, R119, R60 ;  /* 0x0000003c773c7220 */ /* 0x000fe20000410000 */
[C-C-:B------:R-:W-:Y:S01]  /*5ee0*/  FFMA.FTZ R119, R65.reuse, R62, R70.reuse ;  /* 0x0000003e41777223 */ /* 0x140fe20000010046 */
[----:B------:R-:W-:-:S03]  /*5ef0*/  FFMA.FTZ R70, R65, R72, R70 ;  /* 0x0000004841467223 */ /* 0x000fc60000010046 */
[----:B------:R-:W-:Y:S01]  /*5f00*/  FMUL.FTZ R121, R119, -1.4426950216293334961 ;  /* 0xbfb8aa3b77797820 */ /* 0x000fe20000410000 */
[----:B------:R-:W-:-:S05]  /*5f10*/  FMUL.FTZ R123, R70, -1.4426950216293334961 ;  /* 0xbfb8aa3b467b7820 */ /* 0x000fca0000410000 */
[----:B------:R-:W0:Y:S08]  /*5f20*/  MUFU.EX2 R121, R121 ;  /* 0x0000007900797308 */ /* 0x000e300000000800 */
[----:B------:R-:W-:Y:S01]  /*5f30*/  MUFU.EX2 R123, R123 ;  /* 0x0000007b007b7308 */ /* 0x000fe20000000800 */
[----:B0-----:R-:W-:Y:S01]  /*5f40*/  FADD.FTZ R97, R121, 1 ;  /* 0x3f80000079617421 */ /* 0x001fe20000010000 */
[----:B------:R-:W-:-:S06]  /*5f50*/  FMUL.FTZ R121, R82, -1.4426950216293334961 ;  /* 0xbfb8aa3b52797820 */ /* 0x000fcc0000410000 */
[----:B------:R-:W0:Y:S08]  /*5f60*/  MUFU.RCP R97, R97 ;  /* 0x0000006100617308 */ /* 0x000e300000001000 */
[----:B------:R-:W1:Y:S01]  /*5f70*/  MUFU.EX2 R121, R121 ;  /* 0x0000007900797308 */ /* 0x000e620000000800 */
[----:B0-----:R-:W-:-:S04]  /*5f80*/  FADD.FTZ R2, -R97, 1 ;  /* 0x3f80000061027421 */ /* 0x001fc80000010100 */
[----:B------:R-:W-:Y:S01]  /*5f90*/  FFMA.FTZ R2, R119, R2, 1 ;  /* 0x3f80000077027423 */ /* 0x000fe20000010002 */
[----:B-1----:R-:W-:-:S03]  /*5fa0*/  FADD.FTZ R119, R121, 1 ;  /* 0x3f80000079777421 */ /* 0x002fc60000010000 */
[----:B------:R-:W-:Y:S01]  /*5fb0*/  FMUL.FTZ R63, R97, R2 ;  /* 0x00000002613f7220 */ /* 0x000fe20000410000 */
[----:B------:R-:W-:Y:S01]  /*5fc0*/  FADD.FTZ R97, R123, 1 ;  /* 0x3f8000007b617421 */ /* 0x000fe20000010000 */
[----:B------:R-:W-:Y:S02]  /*5fd0*/  SHF.L.U32 R2, R61, 0x10, RZ ;  /* 0x000000103d027819 */ /* 0x000fe400000006ff */
[----:B------:R-:W-:Y:S01]  /*5fe0*/  FMUL.FTZ R63, R42, R63 ;  /* 0x0000003f2a3f7220 */ /* 0x000fe20000410000 */
[----:B------:R-:W0:Y:S02]  /*5ff0*/  MUFU.RCP R119, R119 ;  /* 0x0000007700777308 */ /* 0x000e240000001000 */
[----:B------:R-:W-:Y:S02]  /*6000*/  FMUL.FTZ R91, R2, R91 ;  /* 0x0000005b025b7220 */ /* 0x000fe40000410000 */
[----:B------:R-:W1:Y:S04]  /*6010*/  LDS.64 R2, [R3] ;  /* 0x0000000003027984 */ /* 0x000e680000000a00 */
[----:B------:R-:W2:Y:S01]  /*6020*/  MUFU.RCP R97, R97 ;  /* 0x0000006100617308 */ /* 0x000ea20000001000 */
[----:B0-----:R-:W-:-:S04]  /*6030*/  FADD.FTZ R61, -R119, 1 ;  /* 0x3f800000773d7421 */ /* 0x001fc80000010100 */
[----:B------:R-:W-:Y:S01]  /*6040*/  FFMA.FTZ R82, R82, R61, 1 ;  /* 0x3f80000052527423 */ /* 0x000fe2000001003d */
[----:B--2---:R-:W-:-:S04]  /*6050*/  FADD.FTZ R61, -R97, 1 ;  /* 0x3f800000613d7421 */ /* 0x004fc80000010100 */
[----:B------:R-:W-:Y:S01]  /*6060*/  FFMA.FTZ R121, R70, R61, 1 ;  /* 0x3f80000046797423 */ /* 0x000fe2000001003d */
[----:B------:R-:W-:Y:S01]  /*6070*/  SHF.L.U32 R70, R59, 0x10, RZ ;  /* 0x000000103b467819 */ /* 0x000fe200000006ff */
[----:B------:R-:W-:Y:S02]  /*6080*/  FMUL.FTZ R61, R119, R82 ;  /* 0x00000052773d7220 */ /* 0x000fe40000410000 */
[----:B------:R-:W-:Y:S01]  /*6090*/  FMUL.FTZ R59, R97, R121 ;  /* 0x00000079613b7220 */ /* 0x000fe20000410000 */
[----:B------:R-:W-:Y:S01]  /*60a0*/  SHF.L.U32 R97, R45, 0x10, RZ ;  /* 0x000000102d617819 */ /* 0x000fe200000006ff */
[----:B------:R-:W-:Y:S01]  /*60b0*/  FMUL.FTZ R89, R70, R89 ;  /* 0x0000005946597220 */ /* 0x000fe20000410000 */
[----:B------:R-:W-:Y:S01]  /*60c0*/  SHF.L.U32 R70, R55, 0x10, RZ ;  /* 0x0000001037467819 */ /* 0x000fe200000006ff */
[----:B------:R-:W-:Y:S01]  /*60d0*/  FMUL.FTZ R59, R40, R59 ;  /* 0x0000003b283b7220 */ /* 0x000fe20000410000 */
[----:B------:R-:W-:Y:S02]  /*60e0*/  SHF.L.U32 R55, R50, 0x10, RZ ;  /* 0x0000001032377819 */ /* 0x000fe400000006ff */
[----:B------:R-:W-:Y:S01]  /*60f0*/  SHF.L.U32 R50, R51, 0x10, RZ ;  /* 0x0000001033327819 */ /* 0x000fe200000006ff */
[----:B------:R-:W-:Y:S01]  /*6100*/  FMUL.FTZ R57, R70, R57 ;  /* 0x0000003946397220 */ /* 0x000fe20000410000 */
[----:B------:R-:W-:Y:S01]  /*6110*/  SHF.L.U32 R51, R46, 0x10, RZ ;  /* 0x000000102e337819 */ /* 0x000fe200000006ff */
[----:B------:R-:W-:Y:S01]  /*6120*/  FMUL.FTZ R55, R55, R64 ;  /* 0x0000004037377220 */ /* 0x000fe20000410000 */
[----:B------:R-:W-:Y:S01]  /*6130*/  SHF.L.U32 R46, R43, 0x10, RZ ;  /* 0x000000102b2e7819 */ /* 0x000fe200000006ff */
[--C-:B-1----:R-:W-:Y:S01]  /*6140*/  FFMA.FTZ R40, R116, R115, -R2.reuse ;  /* 0x0000007374287223 */ /* 0x102fe20000010802 */
[----:B------:R-:W-:Y:S01]  /*6150*/  SHF.L.U32 R43, R44, 0x10, RZ ;  /* 0x000000102c2b7819 */ /* 0x000fe200000006ff */
[----:B------:R-:W-:Y:S01]  /*6160*/  FMUL.FTZ R45, R51, R52 ;  /* 0x00000034332d7220 */ /* 0x000fe20000410000 */
[----:B------:R-:W-:Y:S01]  /*6170*/  SHF.L.U32 R44, R41, 0x10, RZ ;  /* 0x00000010292c7819 */ /* 0x000fe200000006ff */
[----:B------:R-:W-:Y:S01]  /*6180*/  FMUL.FTZ R53, R50, R53 ;  /* 0x0000003532357220 */ /* 0x000fe20000410000 */
[----:B------:R-:W-:Y:S01]  /*6190*/  FMUL.FTZ R51, R97, R48 ;  /* 0x0000003061337220 */ /* 0x000fe20000410000 */
[----:B------:R-:W-:Y:S01]  /*61a0*/  FMUL.FTZ R95, R46, R95 ;  /* 0x0000005f2e5f7220 */ /* 0x000fe20000410000 */
[----:B------:R-:W-:Y:S01]  /*61b0*/  FMUL.FTZ R41, R43, R60 ;  /* 0x0000003c2b297220 */ /* 0x000fe20000410000 */
[----:B------:R-:W-:Y:S01]  /*61c0*/  FMUL.FTZ R61, R44, R61 ;  /* 0x0000003d2c3d7220 */ /* 0x000fe20000410000 */
[----:B------:R-:W-:Y:S01]  /*61d0*/  FFMA.FTZ R44, R67, R87, -R2 ;  /* 0x00000057432c7223 */ /* 0x000fe20000010802 */
[----:B------:R-:W-:Y:S01]  /*61e0*/  FFMA.FTZ R117, R117, -R3, R40 ;  /* 0x8000000375757223 */ /* 0x000fe20000010028 */
[--C-:B------:R-:W-:Y:S01]  /*61f0*/  FFMA.FTZ R46, R114, R111, -R2.reuse ;  /* 0x0000006f722e7223 */ /* 0x100fe20000010802 */
[----:B------:R-:W-:Y:S01]  /*6200*/  FFMA.FTZ R42, R67, R61, -R2 ;  /* 0x0000003d432a7223 */ /* 0x000fe20000010802 */
[----:B------:R-:W-:Y:S01]  /*6210*/  FFMA.FTZ R43, -R3, R68, R44 ;  /* 0x00000044032b7223 */ /* 0x000fe2000001012c */
        /* <DEDUP_REMOVED lines=28> */
[C---:B------:R-:W-:Y:S01]  /*63e0*/  FMUL.FTZ R117, R20.reuse, R117 ;  /* 0x0000007514757220 */ /* 0x040fe20000410000 */
[----:B------:R-:W-:Y:S01]  /*63f0*/  FMUL.FTZ R2, R20, R43 ;  /* 0x0000002b14027220 */ /* 0x000fe20000410000 */
[-C--:B------:R-:W-:Y:S01]  /*6400*/  FFMA.FTZ R113, R113, -R3.reuse, R46 ;  /* 0x8000000371717223 */ /* 0x080fe2000001002e */
[C---:B------:R-:W-:Y:S01]  /*6410*/  FFMA.FTZ R47, -R3.reuse, R66, R49 ;  /* 0x00000042032f7223 */ /* 0x040fe20000010131 */
[----:B------:R-:W-:Y:S01]  /*6420*/  FFMA.FTZ R109, R112, -R3, R109 ;  /* 0x80000003706d7223 */ /* 0x000fe2000001006d */
[C---:B------:R-:W-:Y:S01]  /*6430*/  FFMA.FTZ R91, -R3.reuse, R88, R91 ;  /* 0x00000058035b7223 */ /* 0x040fe2000001015b */
[----:B------:R-:W-:Y:S01]  /*6440*/  F2FP.BF16.F32.PACK_AB R117, R2, R117 ;  /* 0x000000750275723e */ /* 0x000fe200000010ff */
[C---:B------:R-:W-:Y:S01]  /*6450*/  FMUL.FTZ R113, R20.reuse, R113 ;  /* 0x0000007114717220 */ /* 0x040fe20000410000 */
[----:B------:R-:W-:Y:S01]  /*6460*/  FMUL.FTZ R2, R20, R47 ;  /* 0x0000002f14027220 */ /* 0x000fe20000410000 */
[-C--:B------:R-:W-:Y:S01]  /*6470*/  FFMA.FTZ R49, R110, -R3.reuse, R107 ;  /* 0x800000036e317223 */ /* 0x080fe2000001006b */
[C---:B------:R-:W-:Y:S01]  /*6480*/  FFMA.FTZ R89, -R3.reuse, R86, R89 ;  /* 0x0000005603597223 */ /* 0x040fe20000010159 */
[----:B------:R-:W-:Y:S01]  /*6490*/  FFMA.FTZ R23, R24, -R3, R23 ;  /* 0x8000000318177223 */ /* 0x000fe20000010017 */
[C---:B------:R-:W-:Y:S01]  /*64a0*/  FFMA.FTZ R45, -R3.reuse, R96, R45 ;  /* 0x00000060032d7223 */ /* 0x040fe2000001012d */
[----:B------:R-:W-:Y:S01]  /*64b0*/  F2FP.BF16.F32.PACK_AB R113, R2, R113 ;  /* 0x000000710271723e */ /* 0x000fe200000010ff */
[----:B------:R-:W-:Y:S01]  /*64c0*/  FFMA.FTZ R25, R26, -R3, R25 ;  /* 0x800000031a197223 */ /* 0x000fe20000010019 */
[----:B------:R-:W-:Y:S01]  /*64d0*/  IADD3.X R2, RZ, R37, RZ, P6, !PT ;  /* 0x00000025ff027210 */ /* 0x000fe200037fe4ff */
[-C--:B------:R-:W-:Y:S01]  /*64e0*/  FFMA.FTZ R43, R32, -R3.reuse, R31 ;  /* 0x80000003202b7223 */ /* 0x080fe2000001001f */
[-C--:B------:R-:W-:Y:S01]  /*64f0*/  FFMA.FTZ R105, R108, -R3.reuse, R105 ;  /* 0x800000036c697223 */ /* 0x080fe20000010069 */
[C---:B------:R-:W-:Y:S01]  /*6500*/  FFMA.FTZ R93, -R3.reuse, R84, R93 ;  /* 0x00000054035d7223 */ /* 0x040fe2000001015d */
[-C--:B------:R-:W-:Y:S01]  /*6510*/  FFMA.FTZ R103, R106, -R3.reuse, R103 ;  /* 0x800000036a677223 */ /* 0x080fe20000010067 */
[C---:B------:R-:W-:Y:S01]  /*6520*/  FFMA.FTZ R57, -R3.reuse, R92, R57 ;  /* 0x0000005c03397223 */ /* 0x040fe20000010139 */
[-C--:B------:R-:W-:Y:S01]  /*6530*/  FFMA.FTZ R101, R104, -R3.reuse, R101 ;  /* 0x8000000368657223 */ /* 0x080fe20000010065 */
[C---:B------:R-:W-:Y:S01]  /*6540*/  FFMA.FTZ R55, -R3.reuse, R90, R55 ;  /* 0x0000005a03377223 */ /* 0x040fe20000010137 */
[-C--:B------:R-:W-:Y:S01]  /*6550*/  FFMA.FTZ R99, R102, -R3.reuse, R99 ;  /* 0x8000000366637223 */ /* 0x080fe20000010063 */
[C---:B------:R-:W-:Y:S01]  /*6560*/  FFMA.FTZ R53, -R3.reuse, R94, R53 ;  /* 0x0000005e03357223 */ /* 0x040fe20000010135 */
[-C--:B------:R-:W-:Y:S01]  /*6570*/  FFMA.FTZ R73, R100, -R3.reuse, R73 ;  /* 0x8000000364497223 */ /* 0x080fe20000010049 */
[-C--:B------:R-:W-:Y:S01]  /*6580*/  FFMA.FTZ R35, R98, -R3.reuse, R35 ;  /* 0x8000000362237223 */ /* 0x080fe20000010023 */
[C---:B------:R-:W-:Y:S01]  /*6590*/  FFMA.FTZ R61, -R3.reuse, R118, R61 ;  /* 0x00000076033d7223 */ /* 0x040fe2000001013d */
[C---:B------:R-:W-:Y:S01]  /*65a0*/  FFMA.FTZ R51, -R3.reuse, R120, R51 ;  /* 0x0000007803337223 */ /* 0x040fe20000010133 */
[C---:B------:R-:W-:Y:S01]  /*65b0*/  FFMA.FTZ R95, -R3.reuse, R122, R95 ;  /* 0x0000007a035f7223 */ /* 0x040fe2000001015f */
[-C--:B------:R-:W-:Y:S01]  /*65c0*/  FFMA.FTZ R27, R28, -R3.reuse, R27 ;  /* 0x800000031c1b7223 */ /* 0x080fe2000001001b */
[C---:B------:R-:W-:Y:S01]  /*65d0*/  FFMA.FTZ R65, -R3.reuse, R124, R41 ;  /* 0x0000007c03417223 */ /* 0x040fe20000010129 */
[-C--:B------:R-:W-:Y:S01]  /*65e0*/  FFMA.FTZ R29, R30, -R3.reuse, R29 ;  /* 0x800000031e1d7223 */ /* 0x080fe2000001001d */
[C---:B------:R-:W-:Y:S01]  /*65f0*/  FFMA.FTZ R63, -R3.reuse, R62, R63 ;  /* 0x0000003e033f7223 */ /* 0x040fe2000001013f */
[C---:B------:R-:W-:Y:S01]  /*6600*/  FFMA.FTZ R67, -R3.reuse, R58, R42 ;  /* 0x0000003a03437223 */ /* 0x040fe2000001012a */
[----:B------:R-:W-:Y:S01]  /*6610*/  FFMA.FTZ R87, R34, -R3, R33 ;  /* 0x8000000322577223 */ /* 0x000fe20000010021 */
[----:B------:R-:W-:Y:S01]  /*6620*/  FFMA.FTZ R59, -R3, R72, R59 ;  /* 0x00000048033b7223 */ /* 0x000fe2000001013b */
[C---:B------:R-:W-:Y:S01]  /*6630*/  FMUL.FTZ R109, R20.reuse, R109 ;  /* 0x0000006d146d7220 */ /* 0x040fe20000410000 */
[C---:B------:R-:W-:Y:S01]  /*6640*/  FMUL.FTZ R24, R20.reuse, R91 ;  /* 0x0000005b14187220 */ /* 0x040fe20000410000 */
[C---:B------:R-:W-:Y:S01]  /*6650*/  FMUL.FTZ R49, R20.reuse, R49 ;  /* 0x0000003114317220 */ /* 0x040fe20000410000 */
[C---:B------:R-:W-:Y:S01]  /*6660*/  FMUL.FTZ R40, R20.reuse, R89 ;  /* 0x0000005914287220 */ /* 0x040fe20000410000 */
[C---:B------:R-:W-:Y:S01]  /*6670*/  SHF.L.U64.HI R3, R85.reuse, 0x1, R2 ;  /* 0x0000000155037819 */ /* 0x040fe20000010202 */
[C---:B------:R-:W-:Y:S01]  /*6680*/  FMUL.FTZ R32, R20.reuse, R23 ;  /* 0x0000001714207220 */ /* 0x040fe20000410000 */
[----:B------:R-:W-:Y:S01]  /*6690*/  SHF.L.U32 R2, R85, 0x1, RZ ;  /* 0x0000000155027819 */ /* 0x000fe200000006ff */
[C---:B------:R-:W-:Y:S01]  /*66a0*/  FMUL.FTZ R50, R20.reuse, R45 ;  /* 0x0000002d14327220 */ /* 0x040fe20000410000 */
[C---:B------:R-:W-:Y:S01]  /*66b0*/  FMUL.FTZ R33, R20.reuse, R25 ;  /* 0x0000001914217220 */ /* 0x040fe20000410000 */
[C---:B------:R-:W-:Y:S01]  /*66c0*/  FMUL.FTZ R23, R20.reuse, R43 ;  /* 0x0000002b14177220 */ /* 0x040fe20000410000 */
[----:B------:R-:W-:Y:S01]  /*66d0*/  PRMT R43, R117, 0x7632, R43 ;  /* 0x00007632752b7816 */ /* 0x000fe2000000002b */
[C---:B------:R-:W-:Y:S01]  /*66e0*/  FMUL.FTZ R105, R20.reuse, R105 ;  /* 0x0000006914697220 */ /* 0x040fe20000410000 */
[----:B------:R-:W-:Y:S01]  /*66f0*/  PRMT R45, R113, 0x7632, R45 ;  /* 0x00007632712d7816 */ /* 0x000fe2000000002d */
[C---:B------:R-:W-:Y:S01]  /*6700*/  FMUL.FTZ R42, R20.reuse, R93 ;  /* 0x0000005d142a7220 */ /* 0x040fe20000410000 */
[----:B------:R-:W-:Y:S01]  /*6710*/  IADD3.X R25, RZ, R37, RZ, P5, !PT ;  /* 0x00000025ff197210 */ /* 0x000fe20002ffe4ff */
[----:B------:R-:W-:Y:S01]  /*6720*/  FMUL.FTZ R103, R20, R103 ;  /* 0x0000006714677220 */ /* 0x000fe20000410000 */
[----:B------:R-:W-:Y:S01]  /*6730*/  IADD3 R2, P6, R2, UR24, RZ ;  /* 0x0000001802027c10 */ /* 0x000fe2000ffde0ff */
[----:B------:R-:W-:Y:S01]  /*6740*/  FMUL.FTZ R44, R20, R57 ;  /* 0x00000039142c7220 */ /* 0x000fe20000410000 */
[----:B------:R-:W-:Y:S01]  /*6750*/  F2FP.BF16.F32.PACK_AB R109, R24, R109 ;  /* 0x0000006d186d723e */ /* 0x000fe200000010ff */
[----:B------:R-:W-:Y:S01]  /*6760*/  STG.E.U16 desc[UR18][R38.64], R117 ;  /* 0x0000007526007986 */ /* 0x000fe2000c101512 */
[----:B------:R-:W-:Y:S01]  /*6770*/  F2FP.BF16.F32.PACK_AB R49, R40, R49 ;  /* 0x000000312831723e */ /* 0x000fe200000010ff */
[----:B------:R-:W-:Y:S01]  /*6780*/  FMUL.FTZ R101, R20, R101 ;  /* 0x0000006514657220 */ /* 0x000fe20000410000 */
[C---:B------:R-:W-:Y:S01]  /*6790*/  SHF.L.U64.HI R25, R36.reuse, 0x1, R25 ;  /* 0x0000000124197819 */ /* 0x040fe20000010219 */
[----:B------:R-:W-:Y:S01]  /*67a0*/  STG.E.U16 desc[UR18][R38.64+0x2], R43 ;  /* 0x0000022b26007986 */ /* 0x000fe2000c101512 */
[----:B------:R-:W-:Y:S01]  /*67b0*/  SHF.L.U32 R24, R36, 0x1, RZ ;  /* 0x0000000124187819 */ /* 0x000fe200000006ff */
[C---:B------:R-:W-:Y:S01]  /*67c0*/  FMUL.FTZ R46, R20.reuse, R55 ;  /* 0x00000037142e7220 */ /* 0x040fe20000410000 */
[----:B------:R-:W-:Y:S01]  /*67d0*/  IADD3.X R36, RZ, R37, RZ, P4, !PT ;  /* 0x00000025ff247210 */ /* 0x000fe200027fe4ff */
[----:B------:R-:W-:Y:S01]  /*67e0*/  STG.E.U16 desc[UR18][R38.64+0x4], R113 ;  /* 0x0000047126007986 */ /* 0x000fe2000c101512 */
[----:B------:R-:W-:Y:S01]  /*67f0*/  IADD3.X R3, R3, UR25, RZ, P6, !PT ;  /* 0x0000001903037c10 */ /* 0x000fe2000b7fe4ff */
[----:B------:R-:W-:Y:S01]  /*6800*/  FMUL.FTZ R99, R20, R99 ;  /* 0x0000006314637220 */ /* 0x000fe20000410000 */
[----:B------:R-:W-:Y:S01]  /*6810*/  IADD3 R24, P5, R24, UR24, RZ ;  /* 0x0000001818187c10 */ /* 0x000fe2000ffbe0ff */
[----:B------:R0:W-:Y:S01]  /*6820*/  STG.E.U16 desc[UR18][R38.64+0x6], R45 ;  /* 0x0000062d26007986 */ /* 0x0001e2000c101512 */
[----:B------:R-:W-:Y:S01]  /*6830*/  F2FP.BF16.F32.PACK_AB R105, R42, R105 ;  /* 0x000000692a69723e */ /* 0x000fe200000010ff */
[----:B------:R-:W-:Y:S01]  /*6840*/  FMUL.FTZ R48, R20, R53 ;  /* 0x0000003514307220 */ /* 0x000fe20000410000 */
[----:B------:R-:W-:Y:S01]  /*6850*/  F2FP.BF16.F32.PACK_AB R103, R44, R103 ;  /* 0x000000672c67723e */ /* 0x000fe200000010ff */
[----:B------:R-:W-:Y:S01]  /*6860*/  STG.E.U16 desc[UR18][R2.64], R109 ;  /* 0x0000006d02007986 */ /* 0x000fe2000c101512 */
[C---:B------:R-:W-:Y:S01]  /*6870*/  SHF.L.U64.HI R36, R71.reuse, 0x1, R36 ;  /* 0x0000000147247819 */ /* 0x040fe20000010224 */
[C---:B------:R-:W-:Y:S01]  /*6880*/  FMUL.FTZ R73, R20.reuse, R73 ;  /* 0x0000004914497220 */ /* 0x040fe20000410000 */
[----:B------:R-:W-:Y:S01]  /*6890*/  SHF.L.U32 R71, R71, 0x1, RZ ;  /* 0x0000000147477819 */ /* 0x000fe200000006ff */
[----:B------:R-:W-:Y:S01]  /*68a0*/  STG.E.U16 desc[UR18][R2.64+0x4], R49 ;  /* 0x0000043102007986 */ /* 0x000fe2000c101512 */
[----:B------:R-:W-:Y:S01]  /*68b0*/  IADD3.X R25, R25, UR25, RZ, P5, !PT ;  /* 0x0000001919197c10 */ /* 0x000fe2000affe4ff */
[C---:B------:R-:W-:Y:S01]  /*68c0*/  FMUL.FTZ R41, R20.reuse, R35 ;  /* 0x0000002314297220 */ /* 0x040fe20000410000 */
[----:B------:R-:W-:Y:S01]  /*68d0*/  PRMT R40, R103, 0x7632, R40 ;  /* 0x0000763267287816 */ /* 0x000fe20000000028 */
[C---:B------:R-:W-:Y:S01]  /*68e0*/  FMUL.FTZ R52, R20.reuse, R61 ;  /* 0x0000003d14347220 */ /* 0x040fe20000410000 */
[----:B0-----:R-:W-:Y:S01]  /*68f0*/  PRMT R39, R109, 0x7632, R39 ;  /* 0x000076326d277816 */ /* 0x001fe20000000027 */
[C---:B------:R-:W-:Y:S01]  /*6900*/  FMUL.FTZ R35, R20.reuse, R51 ;  /* 0x0000003314237220 */ /* 0x040fe20000410000 */
[----:B------:R-:W-:Y:S01]  /*6910*/  PRMT R38, R49, 0x7632, R38 ;  /* 0x0000763231267816 */ /* 0x000fe20000000026 */
[----:B------:R-:W-:Y:S01]  /*6920*/  FMUL.FTZ R34, R20, R95 ;  /* 0x0000005f14227220 */ /* 0x000fe20000410000 */
[----:B------:R-:W-:Y:S01]  /*6930*/  F2FP.BF16.F32.PACK_AB R101, R46, R101 ;  /* 0x000000652e65723e */ /* 0x000fe200000010ff */
[----:B------:R0:W-:Y:S01]  /*6940*/  STG.E.U16 desc[UR18][R2.64+0x2], R39 ;  /* 0x0000022702007986 */ /* 0x0001e2000c101512 */
[----:B------:R-:W-:Y:S01]  /*6950*/  F2FP.BF16.F32.PACK_AB R99, R48, R99 ;  /* 0x000000633063723e */ /* 0x000fe200000010ff */
[----:B------:R-:W-:Y:S01]  /*6960*/  FMUL.FTZ R30, R20, R27 ;  /* 0x0000001b141e7220 */ /* 0x000fe20000410000 */
[----:B------:R-:W-:Y:S01]  /*6970*/  F2FP.BF16.F32.PACK_AB R73, R50, R73 ;  /* 0x000000493249723e */ /* 0x000fe200000010ff */
[----:B------:R1:W-:Y:S01]  /*6980*/  STG.E.U16 desc[UR18][R2.64+0x6], R38 ;  /* 0x0000062602007986 */ /* 0x0003e2000c101512 */
[----:B------:R-:W-:Y:S01]  /*6990*/  F2FP.BF16.F32.PACK_AB R41, R52, R41 ;  /* 0x000000293429723e */ /* 0x000fe200000010ff */
[----:B------:R-:W-:Y:S01]  /*69a0*/  FMUL.FTZ R28, R20, R29 ;  /* 0x0000001d141c7220 */ /* 0x000fe20000410000 */
[----:B------:R-:W-:Y:S01]  /*69b0*/  F2FP.BF16.F32.PACK_AB R32, R35, R32 ;  /* 0x000000202320723e */ /* 0x000fe200000010ff */
[----:B------:R-:W-:Y:S01]  /*69c0*/  STG.E.U16 desc[UR18][R24.64], R105 ;  /* 0x0000006918007986 */ /* 0x000fe2000c101512 */
[----:B------:R-:W-:Y:S01]  /*69d0*/  F2FP.BF16.F32.PACK_AB R33, R34, R33 ;  /* 0x000000212221723e */ /* 0x000fe200000010ff */
[C---:B------:R-:W-:Y:S01]  /*69e0*/  FMUL.FTZ R31, R20.reuse, R65 ;  /* 0x00000041141f7220 */ /* 0x040fe20000410000 */
[C---:B------:R-:W-:Y:S01]  /*69f0*/  FMUL.FTZ R29, R20.reuse, R63 ;  /* 0x0000003f141d7220 */ /* 0x040fe20000410000 */
[----:B------:R-:W-:Y:S01]  /*6a00*/  STG.E.U16 desc[UR18][R24.64+0x4], R103 ;  /* 0x0000046718007986 */ /* 0x000fe2000c101512 */
[----:B0-----:R-:W-:Y:S01]  /*6a10*/  PRMT R39, R99, 0x7632, R39 ;  /* 0x0000763263277816 */ /* 0x001fe20000000027 */
[C---:B------:R-:W-:Y:S01]  /*6a20*/  FMUL.FTZ R26, R20.reuse, R67 ;  /* 0x00000043141a7220 */ /* 0x040fe20000410000 */
[C---:B------:R-:W-:Y:S01]  /*6a30*/  FMUL.FTZ R27, R20.reuse, R87 ;  /* 0x00000057141b7220 */ /* 0x040fe20000410000 */
[----:B-1----:R-:W-:Y:S01]  /*6a40*/  PRMT R3, R105, 0x7632, R3 ;  /* 0x0000763269037816 */ /* 0x002fe20000000003 */
[----:B------:R-:W-:Y:S01]  /*6a50*/  STG.E.U16 desc[UR18][R24.64+0x6], R40 ;  /* 0x0000062818007986 */ /* 0x000fe2000c101512 */
[----:B------:R-:W-:Y:S01]  /*6a60*/  IADD3.X R38, RZ, R37, RZ, P3, !PT ;  /* 0x00000025ff267210 */ /* 0x000fe20001ffe4ff */
[----:B------:R-:W-:Y:S01]  /*6a70*/  FMUL.FTZ R20, R20, R59 ;  /* 0x0000003b14147220 */ /* 0x000fe20000410000 */
[----:B------:R-:W-:Y:S01]  /*6a80*/  IADD3 R2, P3, R71, UR24, RZ ;  /* 0x0000001847027c10 */ /* 0x000fe2000ff7e0ff */
[----:B------:R0:W-:Y:S01]  /*6a90*/  STG.E.U16 desc[UR18][R24.64+0x2], R3 ;  /* 0x0000020318007986 */ /* 0x0001e2000c101512 */
[----:B------:R-:W-:-:S02]  /*6aa0*/  SHF.L.U64.HI R38, R83, 0x1, R38 ;  /* 0x0000000153267819 */ /* 0x000fc40000010226 */
[----:B------:R-:W-:Y:S02]  /*6ab0*/  SHF.L.U32 R83, R83, 0x1, RZ ;  /* 0x0000000153537819 */ /* 0x000fe400000006ff */
[----:B------:R-:W-:Y:S02]  /*6ac0*/  F2FP.BF16.F32.PACK_AB R30, R31, R30 ;  /* 0x0000001e1f1e723e */ /* 0x000fe400000010ff */
[----:B------:R-:W-:Y:S02]  /*6ad0*/  F2FP.BF16.F32.PACK_AB R28, R29, R28 ;  /* 0x0000001c1d1c723e */ /* 0x000fe400000010ff */
[----:B------:R-:W-:Y:S02]  /*6ae0*/  F2FP.BF16.F32.PACK_AB R26, R26, R23 ;  /* 0x000000171a1a723e */ /* 0x000fe400000010ff */
[----:B------:R-:W-:Y:S02]  /*6af0*/  F2FP.BF16.F32.PACK_AB R20, R20, R27 ;  /* 0x0000001b1414723e */ /* 0x000fe400000010ff */
[----:B0-----:R-:W-:-:S02]  /*6b00*/  IADD3.X R3, R36, UR25, RZ, P3, !PT ;  /* 0x0000001924037c10 */ /* 0x001fc40009ffe4ff */
[----:B------:R-:W-:Y:S02]  /*6b10*/  PRMT R25, R101, 0x7632, R25 ;  /* 0x0000763265197816 */ /* 0x000fe40000000019 */
[-C--:B------:R-:W-:Y:S01]  /*6b20*/  IADD3.X R36, RZ, R37.reuse, RZ, P2, !PT ;  /* 0x00000025ff247210 */ /* 0x080fe200017fe4ff */
[----:B------:R-:W-:Y:S01]  /*6b30*/  STG.E.U16 desc[UR18][R2.64], R101 ;  /* 0x0000006502007986 */ /* 0x000fe2000c101512 */
[----:B------:R-:W-:Y:S02]  /*6b40*/  IADD3 R24, P3, R83, UR24, RZ ;  /* 0x0000001853187c10 */ /* 0x000fe4000ff7e0ff */
[C---:B------:R-:W-:Y:S01]  /*6b50*/  SHF.L.U64.HI R36, R69.reuse, 0x1, R36 ;  /* 0x0000000145247819 */ /* 0x040fe20000010224 */
[----:B------:R0:W-:Y:S01]  /*6b60*/  STG.E.U16 desc[UR18][R2.64+0x2], R25 ;  /* 0x0000021902007986 */ /* 0x0001e2000c101512 */
[----:B------:R-:W-:Y:S02]  /*6b70*/  SHF.L.U32 R69, R69, 0x1, RZ ;  /* 0x0000000145457819 */ /* 0x000fe400000006ff */
[----:B------:R-:W-:Y:S01]  /*6b80*/  IADD3.X R37, RZ, R37, RZ, P1, !PT ;  /* 0x00000025ff257210 */ /* 0x000fe20000ffe4ff */
[----:B------:R-:W-:Y:S01]  /*6b90*/  STG.E.U16 desc[UR18][R2.64+0x4], R99 ;  /* 0x0000046302007986 */ /* 0x000fe2000c101512 */
[----:B------:R-:W-:-:S02]  /*6ba0*/  PRMT R29, R28, 0x7632, R29 ;  /* 0x000076321c1d7816 */ /* 0x000fc4000000001d */
[C---:B------:R-:W-:Y:S01]  /*6bb0*/  SHF.L.U64.HI R37, R0.reuse, 0x1, R37 ;  /* 0x0000000100257819 */ /* 0x040fe20000010225 */
[----:B------:R1:W-:Y:S01]  /*6bc0*/  STG.E.U16 desc[UR18][R2.64+0x6], R39 ;  /* 0x0000062702007986 */ /* 0x0003e2000c101512 */
[----:B------:R-:W-:Y:S02]  /*6bd0*/  SHF.L.U32 R0, R0, 0x1, RZ ;  /* 0x0000000100007819 */ /* 0x000fe400000006ff */
[----:B0-----:R-:W-:Y:S02]  /*6be0*/  IADD3.X R25, R38, UR25, RZ, P3, !PT ;  /* 0x0000001926197c10 */ /* 0x001fe40009ffe4ff */
[----:B------:R-:W-:-:S03]  /*6bf0*/  PRMT R38, R41, 0x7632, R38 ;  /* 0x0000763229267816 */ /* 0x000fc60000000026 */
[----:B------:R-:W-:Y:S01]  /*6c00*/  STG.E.U16 desc[UR18][R24.64], R73 ;  /* 0x0000004918007986 */ /* 0x000fe2000c101512 */
[----:B-1----:R-:W-:-:S03]  /*6c10*/  PRMT R3, R73, 0x7632, R3 ;  /* 0x0000763249037816 */ /* 0x002fc60000000003 */
[----:B------:R-:W-:Y:S01]  /*6c20*/  STG.E.U16 desc[UR18][R24.64+0x4], R41 ;  /* 0x0000042918007986 */ /* 0x000fe2000c101512 */
[----:B------:R-:W-:-:S03]  /*6c30*/  IADD3 R2, P2, R69, UR24, RZ ;  /* 0x0000001845027c10 */ /* 0x000fc6000ff5e0ff */
[----:B------:R0:W-:Y:S04]  /*6c40*/  STG.E.U16 desc[UR18][R24.64+0x2], R3 ;  /* 0x0000020318007986 */ /* 0x0001e8000c101512 */
[----:B------:R1:W-:Y:S01]  /*6c50*/  STG.E.U16 desc[UR18][R24.64+0x6], R38 ;  /* 0x0000062618007986 */ /* 0x0003e2000c101512 */
[----:B0-----:R-:W-:Y:S02]  /*6c60*/  IADD3.X R3, R36, UR25, RZ, P2, !PT ;  /* 0x0000001924037c10 */ /* 0x001fe400097fe4ff */
[----:B-1----:R-:W-:-:S03]  /*6c70*/  PRMT R25, R32, 0x7632, R25 ;  /* 0x0000763220197816 */ /* 0x002fc60000000019 */
[----:B------:R-:W-:Y:S01]  /*6c80*/  STG.E.U16 desc[UR18][R2.64], R32 ;  /* 0x0000002002007986 */ /* 0x000fe2000c101512 */
[----:B------:R-:W-:Y:S02]  /*6c90*/  IADD3 R24, P1, R0, UR24, RZ ;  /* 0x0000001800187c10 */ /* 0x000fe4000ff3e0ff */
[----:B------:R-:W-:Y:S01]  /*6ca0*/  PRMT R0, R33, 0x7632, R0 ;  /* 0x0000763221007816 */ /* 0x000fe20000000000 */
[----:B------:R0:W-:Y:S04]  /*6cb0*/  STG.E.U16 desc[UR18][R2.64+0x2], R25 ;  /* 0x0000021902007986 */ /* 0x0001e8000c101512 */
[----:B------:R-:W-:Y:S04]  /*6cc0*/  STG.E.U16 desc[UR18][R2.64+0x4], R33 ;  /* 0x0000042102007986 */ /* 0x000fe8000c101512 */
[----:B------:R1:W-:Y:S01]  /*6cd0*/  STG.E.U16 desc[UR18][R2.64+0x6], R0 ;  /* 0x0000060002007986 */ /* 0x0003e2000c101512 */
[----:B0-----:R-:W-:-:S02]  /*6ce0*/  IADD3.X R25, R37, UR25, RZ, P1, !PT ;  /* 0x0000001925197c10 */ /* 0x001fc40008ffe4ff */
[----:B------:R-:W-:-:S03]  /*6cf0*/  IADD3 R22, P1, R22, UR24, RZ ;  /* 0x0000001816167c10 */ /* 0x000fc6000ff3e0ff */
[----:B------:R2:W-:Y:S01]  /*6d00*/  STG.E.U16 desc[UR18][R24.64], R30 ;  /* 0x0000001e18007986 */ /* 0x0005e2000c101512 */
[----:B------:R-:W-:Y:S02]  /*6d10*/  IADD3.X R23, R21, UR25, RZ, P1, !PT ;  /* 0x0000001915177c10 */ /* 0x000fe40008ffe4ff */
[----:B-1----:R-:W-:Y:S01]  /*6d20*/  PRMT R3, R30, 0x7632, R3 ;  /* 0x000076321e037816 */ /* 0x002fe20000000003 */
[----:B------:R2:W-:Y:S01]  /*6d30*/  STG.E.U16 desc[UR18][R24.64+0x4], R28 ;  /* 0x0000041c18007986 */ /* 0x0005e2000c101512 */
[----:B------:R-:W-:Y:S02]  /*6d40*/  PRMT R0, R26, 0x7632, R0 ;  /* 0x000076321a007816 */ /* 0x000fe40000000000 */
[----:B------:R-:W-:Y:S01]  /*6d50*/  PRMT R2, R20, 0x7632, R2 ;  /* 0x0000763214027816 */ /* 0x000fe20000000002 */
[----:B------:R2:W-:Y:S04]  /*6d60*/  STG.E.U16 desc[UR18][R24.64+0x2], R3 ;  /* 0x0000020318007986 */ /* 0x0005e8000c101512 */
[----:B------:R2:W-:Y:S04]  /*6d70*/  STG.E.U16 desc[UR18][R24.64+0x6], R29 ;  /* 0x0000061d18007986 */ /* 0x0005e8000c101512 */
[----:B------:R2:W-:Y:S04]  /*6d80*/  STG.E.U16 desc[UR18][R22.64], R26 ;  /* 0x0000001a16007986 */ /* 0x0005e8000c101512 */
[----:B------:R2:W-:Y:S04]  /*6d90*/  STG.E.U16 desc[UR18][R22.64+0x2], R0 ;  /* 0x0000020016007986 */ /* 0x0005e8000c101512 */
[----:B------:R2:W-:Y:S04]  /*6da0*/  STG.E.U16 desc[UR18][R22.64+0x4], R20 ;  /* 0x0000041416007986 */ /* 0x0005e8000c101512 */
[----:B------:R2:W-:Y:S01]  /*6db0*/  STG.E.U16 desc[UR18][R22.64+0x6], R2 ;  /* 0x0000060216007986 */ /* 0x0005e2000c101512 */
[----:B------:R-:W-:Y:S05]  /*6dc0*/  @!P0 BRA `(.L_x_1381) ;  /* 0xffffff9800308947 */ /* 0x000fea000383ffff */
.L_x_1371:
        /* <DEDUP_REMOVED lines=38> */
[----:B------:R-:W-:Y:S01]  /*7030*/  IMAD.WIDE.U32 R10, P0, R3, -0x77777778, R8 ;  /* 0x88888888030a7825 */ /* 0x000fe20007800008 */
[----:B------:R-:W-:Y:S02]  /*7040*/  VIMNMX.U32 R13, R6, 0x20, !PT ;  /* 0x00000020060d7848 */ /* 0x000fe40007fe0000 */
[----:B------:R-:W-:Y:S01]  /*7050*/  LEA R7, R7, R12, 0x2 ;  /* 0x0000000c07077211 */ /* 0x000fe200078e10ff */
[----:B------:R-:W-:Y:S01]  /*7060*/  IMAD.WIDE.U32 R8, R3, -0x77777777, RZ ;  /* 0x8888888903087825 */ /* 0x000fe200078e00ff */
[----:B------:R-:W-:Y:S02]  /*7070*/  IADD3.X R17, RZ, RZ, RZ, P0, !PT ;  /* 0x000000ffff117210 */ /* 0x000fe400007fe4ff */
[----:B------:R-:W-:-:S02]  /*7080*/  MOV R16, R11 ;  /* 0x0000000b00107202 */ /* 0x000fc40000000f00 */
[----:B------:R-:W-:Y:S02]  /*7090*/  IADD3 RZ, P1, R9, R10, RZ ;  /* 0x0000000a09ff7210 */ /* 0x000fe40007f3e0ff */
[----:B------:R-:W-:Y:S02]  /*70a0*/  IADD3 R8, R13, R14, RZ ;  /* 0x0000000e0d087210 */ /* 0x000fe40007ffe0ff */
[----:B------:R-:W-:Y:S01]  /*70b0*/  SHF.L.U32 R12, R0, 0x7, RZ ;  /* 0x00000007000c7819 */ /* 0x000fe200000006ff */
[----:B------:R-:W-:Y:S01]  /*70c0*/  IMAD.WIDE.U32.X R16, R4, -0x77777778, R16, P1 ;  /* 0x8888888804107825 */ /* 0x000fe200008e0410 */
[----:B------:R-:W-:Y:S02]  /*70d0*/  SHF.L.U32 R13, R0, 0x1, RZ ;  /* 0x00000001000d7819 */ /* 0x000fe400000006ff */
[----:B------:R-:W-:Y:S01]  /*70e0*/  ISETP.LT.U32.AND P0, PT, R20, 0x4, PT ;  /* 0x000000041400780c */ /* 0x000fe20003f01070 */
[----:B------:R-:W-:Y:S01]  /*70f0*/  IMAD.WIDE.U32 R14, R8, -0x77777777, RZ ;  /* 0x88888889080e7825 */ /* 0x000fe200078e00ff */
[----:B------:R-:W-:-:S02]  /*7100*/  LOP3.LUT R12, R12, 0x780, RZ, 0xc0, !PT ;  /* 0x000007800c0c7812 */ /* 0x000fc400078ec0ff */
[----:B------:R-:W-:Y:S02]  /*7110*/  LOP3.LUT R10, R13, 0x1e, RZ, 0xc0, !PT ;  /* 0x0000001e0d0a7812 */ /* 0x000fe400078ec0ff */
[----:B------:R-:W-:Y:S02]  /*7120*/  ISETP.LT.AND.EX P0, PT, R21, RZ, PT, P0 ;  /* 0x000000ff1500720c */ /* 0x000fe40003f01300 */
[----:B------:R-:W-:Y:S02]  /*7130*/  IADD3 R9, R5, 0x3c, RZ ;  /* 0x0000003c05097810 */ /* 0x000fe40007ffe0ff */
[----:B------:R-:W-:Y:S02]  /*7140*/  SHF.R.U64 R24, R16, 0x3, R17 ;  /* 0x0000000310187819 */ /* 0x000fe40000001211 */
[----:B------:R-:W-:Y:S02]  /*7150*/  IADD3 R18, R12, UR6, RZ ;  /* 0x000000060c127c10 */ /* 0x000fe4000fffe0ff */
[----:B------:R-:W-:-:S02]  /*7160*/  LOP3.LUT R13, R6, R10, RZ, 0x3c, !PT ;  /* 0x0000000a060d7212 */ /* 0x000fc400078e3cff */
[----:B------:R-:W-:Y:S02]  /*7170*/  SEL R23, R20, 0x4, P0 ;  /* 0x0000000414177807 */ /* 0x000fe40000000000 */
[----:B------:R-:W-:Y:S02]  /*7180*/  SEL R26, R21, RZ, P0 ;  /* 0x000000ff151a7207 */ /* 0x000fe40000000000 */
[-C--:B------:R-:W-:Y:S02]  /*7190*/  LOP3.LUT R11, R5, R10.reuse, RZ, 0x3c, !PT ;  /* 0x0000000a050b7212 */ /* 0x080fe400078e3cff */
[----:B------:R-:W-:Y:S02]  /*71a0*/  LOP3.LUT R19, R9, R10, RZ, 0x3c, !PT ;  /* 0x0000000a09137212 */ /* 0x000fe400078e3cff */
[----:B------:R-:W-:Y:S02]  /*71b0*/  IADD3 R16, P0, R2, 0xf, RZ ;  /* 0x0000000f02107810 */ /* 0x000fe40007f1e0ff */
[----:B------:R-:W-:-:S02]  /*71c0*/  LEA.HI R22, R15, 0x1, RZ, 0x1c ;  /* 0x000000010f167811 */ /* 0x000fc400078fe0ff */
[C---:B------:R-:W-:Y:S02]  /*71d0*/  IADD3 R17, P1, R2.reuse, 0x1e, RZ ;  /* 0x0000001e02117810 */ /* 0x040fe40007f3e0ff */
[----:B------:R-:W-:Y:S02]  /*71e0*/  IADD3 R49, P2, R2, 0x2d, RZ ;  /* 0x0000002d02317810 */ /* 0x000fe40007f5e0ff */
[----:B------:R-:W-:Y:S02]  /*71f0*/  IADD3 R24, R24, 0x1, RZ ;  /* 0x0000000118187810 */ /* 0x000fe40007ffe0ff */
[-C--:B------:R-:W-:Y:S02]  /*7200*/  LEA R12, R13, R18.reuse, 0x2 ;  /* 0x000000120d0c7211 */ /* 0x080fe400078e10ff */
[-C--:B------:R-:W-:Y:S02]  /*7210*/  LEA R11, R11, R18.reuse, 0x2 ;  /* 0x000000120b0b7211 */ /* 0x080fe400078e10ff */
[----:B------:R-:W-:Y:S01]  /*7220*/  LEA R13, R19, R18, 0x2 ;  /* 0x00000012130d7211 */ /* 0x000fe200078e10ff */
[----:B------:R-:W-:Y:S01]  /*7230*/  IMAD.X R19, RZ, RZ, RZ, P0 ;  /* 0x000000ffff137224 */ /* 0x000fe200000e06ff */
        /* <DEDUP_REMOVED lines=10> */
.L_x_1398:
        /* <DEDUP_REMOVED lines=8> */
[----:B------:R-:W-:Y:S02]  /*7360*/  ISETP.GE.U32.AND P0, PT, R3, 0x2d, PT ;  /* 0x0000002d0300780c */ /* 0x000fe40003f06070 */
[----:B------:R-:W-:Y:S02]  /*7370*/  ISETP.NE.AND.EX P1, PT, RZ, RZ, PT, P1 ;  /* 0x000000ffff00720c */ /* 0x000fe40003f25310 */
[----:B------:R-:W-:Y:S02]  /*7380*/  IADD3 R26, P2, R15, R14, RZ ;  /* 0x0000000e0f1a7210 */ /* 0x000fe40007f5e0ff */
[----:B------:R-:W-:Y:S02]  /*7390*/  ISETP.GE.U32.AND.EX P0, PT, R4, RZ, PT, P0 ;  /* 0x000000ff0400720c */ /* 0x000fe40003f06100 */
[----:B------:R-:W-:-:S02]  /*73a0*/  MOV R52, RZ ;  /* 0x000000ff00347202 */ /* 0x000fc40000000f00 */
[----:B------:R-:W-:Y:S02]  /*73b0*/  MOV R48, R2 ;  /* 0x0000000200307202 */ /* 0x000fe40000000f00 */
        /* <DEDUP_REMOVED lines=28> */
.L_x_1385:
[----:B------:R-:W-:Y:S05]  /*7580*/  BSYNC B1 ;  /* 0x0000000000017941 */ /* 0x000fea0003800000 */
.L_x_1384:
        /* <DEDUP_REMOVED lines=18> */
.L_x_1388:
        /* <DEDUP_REMOVED lines=55> */
.L_x_1387:
[----:B------:R-:W-:Y:S05]  /*7a20*/  BSYNC B1 ;  /* 0x0000000000017941 */ /* 0x000fea0003800000 */
.L_x_1386:
        /* <DEDUP_REMOVED lines=35> */
.L_x_1390:
[----:B------:R-:W-:Y:S05]  /*7c60*/  BSYNC B1 ;  /* 0x0000000000017941 */ /* 0x000fea0003800000 */
.L_x_1389:
        /* <DEDUP_REMOVED lines=15> */
.L_x_1383:
[----:B------:R-:W-:Y:S05]  /*7d60*/  BSYNC B0 ;  /* 0x0000000000007941 */ /* 0x000fea0003800000 */
.L_x_1382:
        /* <DEDUP_REMOVED lines=15> */
[----:B0-----:R-:W-:Y:S02]  /*7e60*/  MOV R25, 0xffff ;  /* 0x0000ffff00197802 */ /* 0x001fe40000000f00 */
[----:B------:R-:W-:Y:S02]  /*7e70*/  MOV R30, 0xffff ;  /* 0x0000ffff001e7802 */ /* 0x000fe40000000f00 */
[----:B------:R-:W-:Y:S01]  /*7e80*/  MOV R32, 0xffff ;  /* 0x0000ffff00207802 */ /* 0x000fe20000000f00 */
[----:B--2---:R-:W0:Y:S01]  /*7e90*/  SHFL.BFLY PT, R29, R26, 0x8, 0x101f ;  /* 0x0d101f001a1d7f89 */ /* 0x004e2200000e0000 */
[----:B------:R-:W-:Y:S02]  /*7ea0*/  MOV R31, 0xffff ;  /* 0x0000ffff001f7802 */ /* 0x000fe40000000f00 */
[----:B------:R-:W-:Y:S01]  /*7eb0*/  MOV R39, 0xffff ;  /* 0x0000ffff00277802 */ /* 0x000fe20000000f00 */
        /* <DEDUP_REMOVED lines=15> */
.L_x_1407:
        /* <DEDUP_REMOVED lines=20> */
[----:B---3--:R-:W-:Y:S02]  /*80f0*/  MOV R30, 0xffff ;  /* 0x0000ffff001e7802 */ /* 0x008fe40000000f00 */
        /* <DEDUP_REMOVED lines=20> */
.L_x_1417:
        /* <DEDUP_REMOVED lines=14> */
[----:B--2---:R-:W-:Y:S02]  /*8320*/  MOV R30, 0xffff ;  /* 0x0000ffff001e7802 */ /* 0x004fe40000000f00 */
[----:B------:R-:W-:Y:S02]  /*8330*/  MOV R32, 0xffff ;  /* 0x0000ffff00207802 */ /* 0x000fe40000000f00 */
[----:B------:R-:W-:Y:S01]  /*8340*/  MOV R25, 0xffff ;  /* 0x0000ffff00197802 */ /* 0x000fe20000000f00 */
[----:B0-----:R-:W0:Y:S01]  /*8350*/  SHFL.BFLY PT, R36, R33, 0x8, 0x101f ;  /* 0x0d101f0021247f89 */ /* 0x001e2200000e0000 */
[----:B------:R-:W-:Y:S02]  /*8360*/  MOV R31, 0xffff ;  /* 0x0000ffff001f7802 */ /* 0x000fe40000000f00 */
[----:B------:R-:W-:Y:S01]  /*8370*/  MOV R34, 0xffff ;  /* 0x0000ffff00227802 */ /* 0x000fe20000000f00 */
        /* <DEDUP_REMOVED lines=15> */
.L_x_1427:
[----:B----4-:R-:W-:Y:S01]  /*8470*/  FADD.FTZ R30, R42, R32 ;  /* 0x000000202a1e7221 */ /* 0x010fe20000010000 */
[----:B------:R-:W-:Y:S02]  /*8480*/  @!P2 F2FP.BF16.F32.PACK_AB R25, RZ, R33 ;  /* 0x00000021ff19a23e */ /* 0x000fe400000010ff */
[----:B------:R-:W-:Y:S02]  /*8490*/  MOV R33, R18 ;  /* 0x0000001200217202 */ /* 0x000fe40000000f00 */
[----:B------:R-:W-:Y:S01]  /*84a0*/  @!P2 F2FP.BF16.F32.PACK_AB R30, RZ, R30 ;  /* 0x0000001eff1ea23e */ /* 0x000fe200000010ff */
[----:B------:R4:W-:Y:S04]  /*84b0*/  @!P2 STG.E.U16 desc[UR18][R26.64+0x78], R25 ;  /* 0x000078191a00a986 */ /* 0x0009e8000c101512 */
[----:B------:R4:W-:Y:S02]  /*84c0*/  @!P2 STG.E.U16 desc[UR18][R28.64+0x78], R30 ;  /* 0x0000781e1c00a986 */ /* 0x0009e4000c101512 */
.L_x_1393:
[----:B------:R-:W-:Y:S05]  /*84d0*/  BSYNC B0 ;  /* 0x0000000000007941 */ /* 0x000fea0003800000 */
.L_x_1392:
        /* <DEDUP_REMOVED lines=11> */
[----:B------:R-:W-:Y:S02]  /*8590*/  @P0 IADD3 R35, R33, 0x1e, RZ ;  /* 0x0000001e21230810 */ /* 0x000fe40007ffe0ff */
[----:B------:R-:W-:Y:S02]  /*85a0*/  CS2R R44, SRZ ;  /* 0x00000000002c7805 */ /* 0x000fe4000001ff00 */
[----:B------:R-:W-:Y:S02]  /*85b0*/  @P0 LEA R36, R47, UR6, 0x7 ;  /* 0x000000062f240c11 */ /* 0x000fe4000f8e38ff */
[----:B------:R-:W-:Y:S02]  /*85c0*/  @P0 LOP3.LUT R35, R35, R10, RZ, 0x3c, !PT ;  /* 0x0000000a23230212 */ /* 0x000fe400078e3cff */
[----:B------:R-:W-:Y:S02]  /*85d0*/  @P0 IADD3 R29, R33, 0x3c, RZ ;  /* 0x0000003c211d0810 */ /* 0x000fe40007ffe0ff */
[----:B------:R-:W-:-:S02]  /*85e0*/  @P0 LEA R35, R35, R36, 0x2 ;  /* 0x0000002423230211 */ /* 0x000fc400078e10ff */
[----:B------:R-:W-:Y:S02]  /*85f0*/  @P0 LEA R28, R47, UR6, 0x7 ;  /* 0x000000062f1c0c11 */ /* 0x000fe4000f8e38ff */
[----:B------:R-:W-:Y:S01]  /*8600*/  @P0 LOP3.LUT R29, R29, R10, RZ, 0x3c, !PT ;  /* 0x0000000a1d1d0212 */ /* 0x000fe200078e3cff */
[----:B------:R-:W4:Y:S01]  /*8610*/  @P0 LDS R38, [R35+0x780] ;  /* 0x0007800023260984 */ /* 0x000f220000000800 */
[----:B------:R-:W-:Y:S02]  /*8620*/  @P0 IADD3 R39, R33, 0x5a, RZ ;  /* 0x0000005a21270810 */ /* 0x000fe40007ffe0ff */
[----:B------:R-:W-:Y:S01]  /*8630*/  @P0 LEA R29, R29, R28, 0x2 ;  /* 0x0000001c1d1d0211 */ /* 0x000fe200078e10ff */
[----:B------:R5:W1:Y:S01]  /*8640*/  @P0 LDS R37, [R35] ;  /* 0x0000000023250984 */ /* 0x000a620000000800 */
[----:B------:R-:W-:Y:S02]  /*8650*/  @P0 LOP3.LUT R39, R39, R10, RZ, 0x3c, !PT ;  /* 0x0000000a27270212 */ /* 0x000fe400078e3cff */
[----:B------:R-:W-:Y:S01]  /*8660*/  MOV R32, 0xffff ;  /* 0x0000ffff00207802 */ /* 0x000fe20000000f00 */
[----:B------:R-:W-:Y:S01]  /*8670*/  @P0 LDS R48, [R29+0x780] ;  /* 0x000780001d300984 */ /* 0x000fe20000000800 */
[----:B------:R-:W-:Y:S01]  /*8680*/  @P0 LEA R28, R39, R28, 0x2 ;  /* 0x0000001c271c0211 */ /* 0x000fe200078e10ff */
[----:B------:R-:W-:Y:S01]  /*8690*/  HFMA2.MMA R39, -RZ, RZ, 0, 0 ;  /* 0x00000000ff277435 */ /* 0x000fe200000001ff */
[----:B0-----:R-:W-:Y:S01]  /*86a0*/  MOV R25, 0xffff ;  /* 0x0000ffff00197802 */ /* 0x001fe20000000f00 */
[----:B------:R-:W-:Y:S01]  /*86b0*/  @P0 LDS R46, [R29] ;  /* 0x000000001d2e0984 */ /* 0x000fe20000000800 */
[----:B------:R-:W-:-:S02]  /*86c0*/  MOV R40, RZ ;  /* 0x000000ff00287202 */ /* 0x000fc40000000f00 */
[----:B------:R-:W-:Y:S01]  /*86d0*/  MOV R31, 0xffff ;  /* 0x0000ffff001f7802 */ /* 0x000fe20000000f00 */
[----:B------:R-:W-:Y:S01]  /*86e0*/  @P0 LDS R52, [R28] ;  /* 0x000000001c340984 */ /* 0x000fe20000000800 */
[----:B------:R-:W-:Y:S02]  /*86f0*/  MOV R30, 0xffff ;  /* 0x0000ffff001e7802 */ /* 0x000fe40000000f00 */
[----:B------:R-:W-:Y:S01]  /*8700*/  MOV R34, 0xffff ;  /* 0x0000ffff00227802 */ /* 0x000fe20000000f00 */
[----:B---3--:R-:W0:Y:S01]  /*8710*/  SHFL.BFLY PT, R32, R27, 0x8, 0x101f ;  /* 0x0d101f001b207f89 */ /* 0x008e2200000e0000 */
[----:B-----5:R-:W-:Y:S02]  /*8720*/  MOV R35, 0xffff ;  /* 0x0000ffff00237802 */ /* 0x020fe40000000f00 */
[----:B------:R-:W-:Y:S01]  /*8730*/  MOV R36, 0xffff ;  /* 0x0000ffff00247802 */ /* 0x000fe20000000f00 */
[----:B------:R0:W-:Y:S01]  /*8740*/  @P0 LDS R54, [R28+0x780] ;  /* 0x000780001c360984 */ /* 0x0001e20000000800 */
[----:B------:R-:W-:-:S02]  /*8750*/  MOV R50, RZ ;  /* 0x000000ff00327202 */ /* 0x000fc40000000f00 */
[----:B------:R-:W-:Y:S01]  /*8760*/  MOV R43, 0xffff ;  /* 0x0000ffff002b7802 */ /* 0x000fe20000000f00 */
[----:B--2---:R-:W2:Y:S01]  /*8770*/  SHFL.BFLY PT, R29, R26, 0x8, 0x101f ;  /* 0x0d101f001a1d7f89 */ /* 0x004ea200000e0000 */
[----:B----4-:R-:W-:Y:S02]  /*8780*/  @P0 MOV R40, R38 ;  /* 0x0000002600280202 */ /* 0x010fe40000000f00 */
[----:B------:R-:W-:Y:S02]  /*8790*/  MOV R38, 0xffff ;  /* 0x0000ffff00267802 */ /* 0x000fe40000000f00 */
[----:B-1----:R-:W-:Y:S01]  /*87a0*/  @P0 MOV R39, R37 ;  /* 0x0000002500270202 */ /* 0x002fe20000000f00 */
[----:B------:R-:W1:Y:S01]  /*87b0*/  SHFL.BFLY PT, R41, R40, 0x8, 0x101f ;  /* 0x0d101f0028297f89 */ /* 0x000e6200000e0000 */
[----:B0-----:R-:W-:Y:S01]  /*87c0*/  FADD.FTZ R28, R32, R27 ;  /* 0x0000001b201c7221 */ /* 0x001fe20000010000 */
[----:B------:R-:W-:Y:S02]  /*87d0*/  MOV R37, 0xffff ;  /* 0x0000ffff00257802 */ /* 0x000fe40000000f00 */
[----:B------:R-:W-:Y:S01]  /*87e0*/  @P0 MOV R45, R48 ;  /* 0x00000030002d0202 */ /* 0x000fe20000000f00 */
[----:B------:R-:W0:Y:S01]  /*87f0*/  SHFL.BFLY PT, R42, R39, 0x8, 0x101f ;  /* 0x0d101f00272a7f89 */ /* 0x000e2200000e0000 */
[----:B------:R-:W-:Y:S01]  /*8800*/  HFMA2.MMA R48, -RZ, RZ, 0, 0 ;  /* 0x00000000ff307435 */ /* 0x000fe200000001ff */
[----:B------:R-:W-:Y:S01]  /*8810*/  @P0 MOV R44, R46 ;  /* 0x0000002e002c0202 */ /* 0x000fe20000000f00 */
[----:B--2---:R-:W-:Y:S01]  /*8820*/  FADD.FTZ R29, R29, R26 ;  /* 0x0000001a1d1d7221 */ /* 0x004fe20000010000 */
[----:B------:R-:W2:Y:S03]  /*8830*/  SHFL.BFLY PT, R46, R45, 0x8, 0x101f ;  /* 0x0d101f002d2e7f89 */ /* 0x000ea600000e0000 */
[----:B------:R-:W-:Y:S01]  /*8840*/  @P0 MOV R48, R52 ;  /* 0x0000003400300202 */ /* 0x000fe20000000f00 */
[----:B------:R-:W3:Y:S04]  /*8850*/  SHFL.BFLY PT, R51, R44, 0x8, 0x101f ;  /* 0x0d101f002c337f89 */ /* 0x000ee800000e0000 */
[----:B------:R-:W4:Y:S01]  /*8860*/  SHFL.BFLY PT, R32, R28, 0x4, 0x101f ;  /* 0x0c901f001c207f89 */ /* 0x000f2200000e0000 */
[----:B------:R-:W-:-:S03]  /*8870*/  @P0 MOV R50, R54 ;  /* 0x0000003600320202 */ /* 0x000fc60000000f00 */
        /* <DEDUP_REMOVED lines=8> */
[----:B---3--:R-:W-:-:S03]  /*8900*/  FADD.FTZ R51, R51, R44 ;  /* 0x0000002c33337221 */ /* 0x008fc60000010000 */
[----:B------:R-:W3:Y:S01]  /*8910*/  SHFL.BFLY PT, R45, R46, 0x4, 0x101f ;  /* 0x0c901f002e2d7f89 */ /* 0x000ee200000e0000 */
[----:B----4-:R-:W-:-:S03]  /*8920*/  FADD.FTZ R27, R28, R32 ;  /* 0x000000201c1b7221 */ /* 0x010fc60000010000 */
[----:B------:R-:W4:Y:S01]  /*8930*/  SHFL.BFLY PT, R44, R51, 0x4, 0x101f ;  /* 0x0c901f00332c7f89 */ /* 0x000f2200000e0000 */
[----:B------:R-:W-:Y:S01]  /*8940*/  MOV R32, 0xffff ;  /* 0x0000ffff00207802 */ /* 0x000fe20000000f00 */
[----:B-----5:R-:W-:Y:S02]  /*8950*/  FADD.FTZ R26, R29, R26 ;  /* 0x0000001a1d1a7221 */ /* 0x020fe40000010000 */
[----:B------:R-:W5:Y:S01]  /*8960*/  SHFL.BFLY PT, R57, R50, 0x8, 0x101f ;  /* 0x0d101f0032397f89 */ /* 0x000f6200000e0000 */
[----:B------:R-:W-:Y:S02]  /*8970*/  MOV R29, 0xffff ;  /* 0x0000ffff001d7802 */ /* 0x000fe40000000f00 */
[----:B------:R-:W-:Y:S01]  /*8980*/  MOV R28, 0xffff ;  /* 0x0000ffff001c7802 */ /* 0x000fe20000000f00 */
[----:B------:R-:W5:Y:S01]  /*8990*/  SHFL.BFLY PT, R32, R27, 0x2, 0x101f ;  /* 0x0c501f001b207f89 */ /* 0x000f6200000e0000 */
[----:B-1----:R-:W-:Y:S01]  /*89a0*/  FADD.FTZ R55, R55, R48 ;  /* 0x0000003037377221 */ /* 0x002fe20000010000 */
[----:B------:R-:W-:Y:S01]  /*89b0*/  MOV R48, 0xffff ;  /* 0x0000ffff00307802 */ /* 0x000fe20000000f00 */
[----:B0-----:R-:W-:Y:S01]  /*89c0*/  FADD.FTZ R40, R41, R40 ;  /* 0x0000002829287221 */ /* 0x001fe20000010000 */
[----:B------:R-:W0:Y:S01]  /*89d0*/  SHFL.BFLY PT, R29, R26, 0x2, 0x101f ;  /* 0x0c501f001a1d7f89 */ /* 0x000e2200000e0000 */
[----:B--2---:R-:W-:-:S03]  /*89e0*/  FADD.FTZ R39, R42, R39 ;  /* 0x000000272a277221 */ /* 0x004fc60000010000 */
[----:B------:R-:W1:Y:S01]  /*89f0*/  SHFL.BFLY PT, R43, R40, 0x2, 0x101f ;  /* 0x0c501f00282b7f89 */ /* 0x000e6200000e0000 */
[----:B------:R-:W-:Y:S01]  /*8a00*/  MOV R42, 0xffff ;  /* 0x0000ffff002a7802 */ /* 0x000fe20000000f00 */
[----:B---3--:R-:W-:Y:S01]  /*8a10*/  FADD.FTZ R45, R46, R45 ;  /* 0x0000002d2e2d7221 */ /* 0x008fe20000010000 */
[----:B------:R-:W-:Y:S01]  /*8a20*/  MOV R46, 0xffff ;  /* 0x0000ffff002e7802 */ /* 0x000fe20000000f00 */
[----:B------:R-:W2:Y:S01]  /*8a30*/  SHFL.BFLY PT, R28, R39, 0x2, 0x101f ;  /* 0x0c501f00271c7f89 */ /* 0x000ea200000e0000 */
[----:B----4-:R-:W-:-:S03]  /*8a40*/  FADD.FTZ R44, R51, R44 ;  /* 0x0000002c332c7221 */ /* 0x010fc60000010000 */
[----:B------:R-:W3:Y:S01]  /*8a50*/  SHFL.BFLY PT, R48, R55, 0x4, 0x101f ;  /* 0x0c901f0037307f89 */ /* 0x000ee200000e0000 */
[----:B------:R-:W-:Y:S01]  /*8a60*/  IADD3 R25, R33, R14, RZ ;  /* 0x0000000e21197210 */ /* 0x000fe20007ffe0ff */
[----:B-----5:R-:W-:Y:S01]  /*8a70*/  FADD.FTZ R57, R57, R50 ;  /* 0x0000003239397221 */ /* 0x020fe20000010000 */
[----:B------:R-:W-:Y:S01]  /*8a80*/  MOV R50, 0xffff ;  /* 0x0000ffff00327802 */ /* 0x000fe20000000f00 */
[----:B------:R-:W4:Y:S01]  /*8a90*/  SHFL.BFLY PT, R51, R44, 0x2, 0x101f ;  /* 0x0c501f002c337f89 */ /* 0x000f2200000e0000 */
[----:B------:R-:W-:-:S03]  /*8aa0*/  FADD.FTZ R36, R27, R32 ;  /* 0x000000201b247221 */ /* 0x000fc60000010000 */
[----:B------:R-:W5:Y:S01]  /*8ab0*/  SHFL.BFLY PT, R46, R45, 0x2, 0x101f ;  /* 0x0c501f002d2e7f89 */ /* 0x000f6200000e0000 */
[----:B0-----:R-:W-:-:S03]  /*8ac0*/  FADD.FTZ R35, R26, R29 ;  /* 0x0000001d1a237221 */ /* 0x001fc60000010000 */
[----:B------:R-:W0:Y:S01]  /*8ad0*/  SHFL.BFLY PT, R50, R57, 0x4, 0x101f ;  /* 0x0c901f0039327f89 */ /* 0x000e2200000e0000 */
[----:B------:R-:W0:Y:S01]  /*8ae0*/  LDC.64 R26, c[0x0][0x218] ;  /* 0x00008600ff1a7b82 */ /* 0x000e220000000a00 */
[----:B-1----:R-:W-:Y:S02]  /*8af0*/  FADD.FTZ R43, R40, R43 ;  /* 0x0000002b282b7221 */ /* 0x002fe40000010000 */
[----:B------:R-:W1:Y:S01]  /*8b00*/  SHFL.BFLY PT, R37, R36, 0x1, 0x101f ;  /* 0x0c301f0024257f89 */ /* 0x000e6200000e0000 */
[----:B------:R-:W-:Y:S01]  /*8b10*/  MOV R40, 0xffff ;  /* 0x0000ffff00287802 */ /* 0x000fe20000000f00 */
[----:B--2---:R-:W-:Y:S02]  /*8b20*/  FADD.FTZ R41, R39, R28 ;  /* 0x0000001c27297221 */ /* 0x004fe40000010000 */
[----:B------:R-:W2:Y:S01]  /*8b30*/  SHFL.BFLY PT, R38, R35, 0x1, 0x101f ;  /* 0x0c301f0023267f89 */ /* 0x000ea200000e0000 */
[----:B------:R-:W-:Y:S01]  /*8b40*/  MOV R39, 0xffff ;  /* 0x0000ffff00277802 */ /* 0x000fe20000000f00 */
[----:B------:R-:W2:Y:S01]  /*8b50*/  LDC.64 R28, c[0x0][0x220] ;  /* 0x00008800ff1c7b82 */ /* 0x000ea20000000a00 */
[----:B---3--:R-:W-:Y:S01]  /*8b60*/  FADD.FTZ R48, R55, R48 ;  /* 0x0000003037307221 */ /* 0x008fe20000010000 */
[----:B------:R-:W3:Y:S01]  /*8b70*/  SHFL.BFLY PT, R40, R41, 0x1, 0x101f ;  /* 0x0c301f0029287f89 */ /* 0x000ee200000e0000 */
[----:B------:R-:W-:Y:S01]  /*8b80*/  MOV R55, 0xffff ;  /* 0x0000ffff00377802 */ /* 0x000fe20000000f00 */
[----:B----4-:R-:W-:Y:S01]  /*8b90*/  FADD.FTZ R51, R44, R51 ;  /* 0x000000332c337221 */ /* 0x010fe20000010000 */
[----:B------:R-:W-:Y:S01]  /*8ba0*/  MOV R44, 0xffff ;  /* 0x0000ffff002c7802 */ /* 0x000fe20000000f00 */
[----:B------:R-:W4:Y:S01]  /*8bb0*/  SHFL.BFLY PT, R42, R43, 0x1, 0x101f ;  /* 0x0c301f002b2a7f89 */ /* 0x000f2200000e0000 */
[----:B-----5:R-:W-:Y:S01]  /*8bc0*/  FADD.FTZ R45, R45, R46 ;  /* 0x0000002e2d2d7221 */ /* 0x020fe20000010000 */
[----:B------:R-:W-:-:S02]  /*8bd0*/  IMAD.MOV.U32 R46, RZ, RZ, 0xffff ;  /* 0x0000ffffff2e7424 */ /* 0x000fc400078e00ff */
[----:B------:R-:W5:Y:S01]  /*8be0*/  SHFL.BFLY PT, R39, R48, 0x2, 0x101f ;  /* 0x0c501f0030277f89 */ /* 0x000f6200000e0000 */
[----:B0-----:R-:W-:Y:S01]  /*8bf0*/  FADD.FTZ R50, R57, R50 ;  /* 0x0000003239327221 */ /* 0x001fe20000010000 */
[----:B------:R-:W-:Y:S02]  /*8c00*/  IMAD.WIDE R26, R25, 0x2, R26 ;  /* 0x00000002191a7825 */ /* 0x000fe400078e021a */
[----:B------:R-:W0:Y:S02]  /*8c10*/  SHFL.BFLY PT, R44, R51, 0x1, 0x101f ;  /* 0x0c301f00332c7f89 */ /* 0x000e2400000e0000 */
[----:B-1----:R-:W-:Y:S02]  /*8c20*/  FADD.FTZ R36, R36, R37 ;  /* 0x0000002524247221 */ /* 0x002fe40000010000 */
[----:B------:R-:W1:Y:S01]  /*8c30*/  SHFL.BFLY PT, R46, R45, 0x1, 0x101f ;  /* 0x0c301f002d2e7f89 */ /* 0x000e6200000e0000 */
[----:B--2---:R-:W-:-:S03]  /*8c40*/  FADD.FTZ R35, R35, R38 ;  /* 0x0000002623237221 */ /* 0x004fc60000010000 */
[----:B------:R-:W2:Y:S01]  /*8c50*/  SHFL.BFLY PT, R55, R50, 0x2, 0x101f ;  /* 0x0c501f0032377f89 */ /* 0x000ea200000e0000 */
[----:B------:R-:W-:Y:S01]  /*8c60*/  @!P0 F2FP.BF16.F32.PACK_AB R33, RZ, R36 ;  /* 0x00000024ff21823e */ /* 0x000fe200000010ff */
[----:B------:R-:W-:-:S04]  /*8c70*/  IMAD.WIDE R28, R25, 0x2, R28 ;  /* 0x00000002191c7825 */ /* 0x000fc800078e021c */
[----:B---3--:R-:W-:Y:S01]  /*8c80*/  FADD.FTZ R40, R41, R40 ;  /* 0x0000002829287221 */ /* 0x008fe20000010000 */
[----:B------:R-:W-:Y:S02]  /*8c90*/  @!P0 F2FP.BF16.F32.PACK_AB R32, RZ, R35 ;  /* 0x00000023ff20823e */ /* 0x000fe400000010ff */
[----:B------:R-:W-:Y:S01]  /*8ca0*/  PRMT R34, R33, 0x7610, R34 ;  /* 0x0000761021227816 */ /* 0x000fe20000000022 */
[----:B----4-:R-:W-:Y:S01]  /*8cb0*/  FADD.FTZ R30, R43, R42 ;  /* 0x0000002a2b1e7221 */ /* 0x010fe20000010000 */
[----:B------:R-:W-:Y:S01]  /*8cc0*/  @!P0 F2FP.BF16.F32.PACK_AB R25, RZ, R40 ;  /* 0x00000028ff19823e */ /* 0x000fe200000010ff */
[----:B------:R-:W-:Y:S01]  /*8cd0*/  @!P0 STG.E.U16 desc[UR18][R26.64], R32 ;  /* 0x000000201a008986 */ /* 0x000fe2000c101512 */
[----:B------:R-:W-:Y:S01]  /*8ce0*/  MOV R36, 0xffff ;  /* 0x0000ffff00247802 */ /* 0x000fe20000000f00 */
[----:B-----5:R-:W-:Y:S01]  /*8cf0*/  FADD.FTZ R39, R48, R39 ;  /* 0x0000002730277221 */ /* 0x020fe20000010000 */
[----:B------:R-:W-:Y:S01]  /*8d00*/  @!P0 F2FP.BF16.F32.PACK_AB R30, RZ, R30 ;  /* 0x0000001eff1e823e */ /* 0x000fe200000010ff */
[----:B------:R3:W-:Y:S01]  /*8d10*/  @!P0 STG.E.U16 desc[UR18][R28.64], R34 ;  /* 0x000000221c008986 */ /* 0x0007e2000c101512 */
[----:B0-----:R-:W-:-:S03]  /*8d20*/  FADD.FTZ R31, R51, R44 ;  /* 0x0000002c331f7221 */ /* 0x001fc60000010000 */
[----:B------:R-:W0:Y:S01]  /*8d30*/  SHFL.BFLY PT, R36, R39, 0x1, 0x101f ;  /* 0x0c301f0027247f89 */ /* 0x000e2200000e0000 */
[----:B-1----:R-:W-:Y:S01]  /*8d40*/  FADD.FTZ R33, R45, R46 ;  /* 0x0000002e2d217221 */ /* 0x002fe20000010000 */
        /* <DEDUP_REMOVED lines=8> */
[----:B0-----:R-:W-:-:S03]  /*8dd0*/  FADD.FTZ R36, R39, R36 ;  /* 0x0000002427247221 */ /* 0x001fc60000010000 */
[----:B------:R1:W0:Y:S04]  /*8de0*/  SHFL.BFLY PT, R32, R50, 0x1, 0x101f ;  /* 0x0c301f0032207f89 */ /* 0x00022800000e0000 */
[----:B------:R1:W-:Y:S02]  /*8df0*/  @!P0 STG.E.U16 desc[UR18][R28.64+0x78], R33 ;  /* 0x000078211c008986 */ /* 0x0003e4000c101512 */
.L_x_1461:
[----:B01----:R-:W-:Y:S01]  /*8e00*/  FADD.FTZ R30, R50, R32 ;  /* 0x00000020321e7221 */ /* 0x003fe20000010000 */
[----:B------:R-:W-:-:S04]  /*8e10*/  @!P0 F2FP.BF16.F32.PACK_AB R25, RZ, R36 ;  /* 0x00000024ff19823e */ /* 0x000fc800000010ff */
[----:B------:R-:W-:Y:S01]  /*8e20*/  @!P0 F2FP.BF16.F32.PACK_AB R30, RZ, R30 ;  /* 0x0000001eff1e823e */ /* 0x000fe200000010ff */
[----:B------:R0:W-:Y:S04]  /*8e30*/  @!P0 STG.E.U16 desc[UR18][R26.64+0xb4], R25 ;  /* 0x0000b4191a008986 */ /* 0x0001e8000c101512 */
[----:B------:R0:W-:Y:S02]  /*8e40*/  @!P0 STG.E.U16 desc[UR18][R28.64+0xb4], R30 ;  /* 0x0000b41e1c008986 */ /* 0x0001e4000c101512 */
.L_x_1391:
[----:B------:R-:W-:Y:S05]  /*8e50*/  WARPSYNC.ALL ;  /* 0x0000000000007948 */ /* 0x000fea0003800000 */
[----:B------:R-:W-:Y:S01]  /*8e60*/  IADD3 R14, R14, 0x800, RZ ;  /* 0x000008000e0e7810 */ /* 0x000fe20007ffe0ff */
[----:B------:R-:W-:Y:S03]  /*8e70*/  BAR.SYNC.DEFER_BLOCKING 0x0 ;  /* 0x0000000000007b1d */ /* 0x000fe60000010000 */
[----:B------:R-:W-:-:S13]  /*8e80*/  ISETP.GE.AND P0, PT, R14, UR16, PT ;  /* 0x000000100e007c0c */ /* 0x000fda000bf06270 */
[----:B------:R-:W-:Y:S05]  /*8e90*/  @!P0 BRA `(.L_x_1398) ;  /* 0xffffffe400108947 */ /* 0x000fea000383ffff */
[----:B------:R-:W-:Y:S05]  /*8ea0*/  EXIT ;  /* 0x000000000000794d */ /* 0x000fea0003800000 */
.L_x_1394:
[----:B------:R-:W-:Y:S01]  /*8eb0*/  HFMA2.MMA R31, -RZ, RZ, 0, 4.76837158203125e-07 ;  /* 0x00000008ff1f7435 */ /* 0x000fe200000001ff */
[----:B--2---:R-:W-:Y:S02]  /*8ec0*/  MOV R34, R26 ;  /* 0x0000001a00227202 */ /* 0x004fe40000000f00 */
[----:B------:R-:W-:Y:S02]  /*8ed0*/  MOV R30, 0x101f ;  /* 0x0000101f001e7802 */ /* 0x000fe40000000f00 */
[----:B0-----:R-:W-:-:S07]  /*8ee0*/  MOV R25, 0xffff ;  /* 0x0000ffff00197802 */ /* 0x001fce0000000f00 */
[----:B-1-3--:R-:W-:Y:S05]  /*8ef0*/  WARPSYNC.COLLECTIVE R25, `(.L_x_1399) ;  /* 0x0000000019087348 */ /* 0x00afea0003c00000 */
[----:B------:R0:W2:Y:S02]  /*8f00*/  SHFL.BFLY P3, R32, R34, R31, R30 ;  /* 0x0c00001f22207389 */ /* 0x0000a4000006001e */
[----:B0123--:R-:W-:Y:S01]  /*8f10*/  ENDCOLLECTIVE ;  /* 0x000000000000791b */ /* 0x00ffe20003800000 */
.L_x_1399:
[----:B------:R-:W-:Y:S02]  /*8f20*/  MOV R34, R27 ;  /* 0x0000001b00227202 */ /* 0x000fe40000000f00 */
[----:B------:R-:W-:-:S07]  /*8f30*/  MOV R29, R32 ;  /* 0x00000020001d7202 */ /* 0x000fce0000000f00 */
[----:B------:R-:W-:Y:S05]  /*8f40*/  WARPSYNC.COLLECTIVE R25, `(.L_x_1400) ;  /* 0x0000000019087348 */ /* 0x000fea0003c00000 */
[----:B------:R0:W1:Y:S02]  /*8f50*/  SHFL.BFLY P3, R32, R34, R31, R30 ;  /* 0x0c00001f22207389 */ /* 0x000064000006001e */
[----:B01----:R-:W-:Y:S01]  /*8f60*/  ENDCOLLECTIVE ;  /* 0x000000000000791b */ /* 0x003fe20003800000 */
.L_x_1400:
[----:B------:R-:W-:Y:S01]  /*8f70*/  FADD.FTZ R29, R29, R26 ;  /* 0x0000001a1d1d7221 */ /* 0x000fe20000010000 */
[----:B------:R-:W-:-:S04]  /*8f80*/  HFMA2.MMA R31, -RZ, RZ, 0, 2.384185791015625e-07 ;  /* 0x00000004ff1f7435 */ /* 0x000fc800000001ff */
[----:B------:R-:W-:Y:S02]  /*8f90*/  MOV R34, R29 ;  /* 0x0000001d00227202 */ /* 0x000fe40000000f00 */
[----:B------:R-:W-:-:S07]  /*8fa0*/  MOV R28, R32 ;  /* 0x00000020001c7202 */ /* 0x000fce0000000f00 */
[----:B------:R-:W-:Y:S05]  /*8fb0*/  WARPSYNC.COLLECTIVE R25, `(.L_x_1401) ;  /* 0x0000000019087348 */ /* 0x000fea0003c00000 */
[----:B------:R0:W1:Y:S02]  /*8fc0*/  SHFL.BFLY P3, R32, R34, R31, R30 ;  /* 0x0c00001f22207389 */ /* 0x000064000006001e */
[----:B01----:R-:W-:Y:S01]  /*8fd0*/  ENDCOLLECTIVE ;  /* 0x000000000000791b */ /* 0x003fe20003800000 */
.L_x_1401:
[----:B------:R-:W-:-:S05]  /*8fe0*/  FADD.FTZ R28, R28, R27 ;  /* 0x0000001b1c1c7221 */ /* 0x000fca0000010000 */
[----:B------:R-:W-:Y:S02]  /*8ff0*/  MOV R34, R28 ;  /* 0x0000001c00227202 */ /* 0x000fe40000000f00 */
[----:B------:R-:W-:-:S07]  /*9000*/  MOV R36, R32 ;  /* 0x0000002000247202 */ /* 0x000fce0000000f00 */
[----:B------:R-:W-:Y:S05]  /*9010*/  WARPSYNC.COLLECTIVE R25, `(.L_x_1402) ;  /* 0x0000000019087348 */ /* 0x000fea0003c00000 */
[----:B------:R0:W1:Y:S02]  /*9020*/  SHFL.BFLY P3, R32, R34, R31, R30 ;  /* 0x0c00001f22207389 */ /* 0x000064000006001e */
[----:B01----:R-:W-:Y:S01]  /*9030*/  ENDCOLLECTIVE ;  /* 0x000000000000791b */ /* 0x003fe20003800000 */
.L_x_1402:
[----:B------:R-:W-:Y:S01]  /*9040*/  FADD.FTZ R36, R29, R36 ;  /* 0x000000241d247221 */ /* 0x000fe20000010000 */
[----:B------:R-:W-:-:S04]  /*9050*/  HFMA2.MMA R31, -RZ, RZ, 0, 1.1920928955078125e-07 ;  /* 0x00000002ff1f7435 */ /* 0x000fc800000001ff */
[----:B------:R-:W-:Y:S02]  /*9060*/  MOV R34, R36 ;  /* 0x0000002400227202 */ /* 0x000fe40000000f00 */
[----:B------:R-:W-:-:S07]  /*9070*/  MOV R33, R32 ;  /* 0x0000002000217202 */ /* 0x000fce0000000f00 */
[----:B------:R-:W-:Y:S05]  /*9080*/  WARPSYNC.COLLECTIVE R25, `(.L_x_1403) ;  /* 0x0000000019087348 */ /* 0x000fea0003c00000 */
[----:B------:R0:W1:Y:S02]  /*9090*/  SHFL.BFLY P3, R32, R34, R31, R30 ;  /* 0x0c00001f22207389 */ /* 0x000064000006001e */
[----:B01----:R-:W-:Y:S01]  /*90a0*/  ENDCOLLECTIVE ;  /* 0x000000000000791b */ /* 0x003fe20003800000 */
.L_x_1403:
[----:B------:R-:W-:-:S05]  /*90b0*/  FADD.FTZ R33, R28, R33 ;  /* 0x000000211c217221 */ /* 0x000fca0000010000 */
[----:B------:R-:W-:Y:S02]  /*90c0*/  MOV R34, R33 ;  /* 0x0000002100227202 */ /* 0x000fe40000000f00 */
[----:B------:R-:W-:-:S07]  /*90d0*/  MOV R35, R32 ;  /* 0x0000002000237202 */ /* 0x000fce0000000f00 */
[----:B------:R-:W-:Y:S05]  /*90e0*/  WARPSYNC.COLLECTIVE R25, `(.L_x_1404) ;  /* 0x0000000019087348 */ /* 0x000fea0003c00000 */
[----:B------:R0:W1:Y:S02]  /*90f0*/  SHFL.BFLY P3, R32, R34, R31, R30 ;  /* 0x0c00001f22207389 */ /* 0x000064000006001e */
[----:B01----:R-:W-:Y:S01]  /*9100*/  ENDCOLLECTIVE ;  /* 0x000000000000791b */ /* 0x003fe20003800000 */
.L_x_1404:
[----:B------:R-:W-:Y:S01]  /*9110*/  FADD.FTZ R35, R36, R35 ;  /* 0x0000002324237221 */ /* 0x000fe20000010000 */
[----:B------:R-:W-:-:S04]  /*9120*/  HFMA2.MMA R31, -RZ, RZ, 0, 5.9604644775390625e-08 ;  /* 0x00000001ff1f7435 */ /* 0x000fc800000001ff */
[----:B------:R-:W-:Y:S02]  /*9130*/  MOV R34, R35 ;  /* 0x0000002300227202 */ /* 0x000fe40000000f00 */
[----:B------:R-:W-:-:S07]  /*9140*/  MOV R26, R32 ;  /* 0x00000020001a7202 */ /* 0x000fce0000000f00 */
[----:B------:R-:W-:Y:S05]  /*9150*/  WARPSYNC.COLLECTIVE R25, `(.L_x_1405) ;  /* 0x0000000019087348 */ /* 0x000fea0003c00000 */
[----:B------:R0:W1:Y:S02]  /*9160*/  SHFL.BFLY P3, R32, R34, R31, R30 ;  /* 0x0c00001f22207389 */ /* 0x000064000006001e */
[----:B01----:R-:W-:Y:S01]  /*9170*/  ENDCOLLECTIVE ;  /* 0x000000000000791b */ /* 0x003fe20003800000 */
.L_x_1405:
[----:B------:R-:W-:-:S05]  /*9180*/  FADD.FTZ R37, R33, R26 ;  /* 0x0000001a21257221 */ /* 0x000fca0000010000 */
[----:B------:R-:W-:Y:S02]  /*9190*/  MOV R34, R37 ;  /* 0x0000002500227202 */ /* 0x000fe40000000f00 */
[----:B------:R-:W-:-:S07]  /*91a0*/  MOV R38, R32 ;  /* 0x0000002000267202 */ /* 0x000fce0000000f00 */
[----:B------:R-:W-:Y:S05]  /*91b0*/  WARPSYNC.COLLECTIVE R25, `(.L_x_1406) ;  /* 0x0000000019087348 */ /* 0x000fea0003c00000 */
[----:B------:R0:W1:Y:S02]  /*91c0*/  SHFL.BFLY P3, R32, R34, R31, R30 ;  /* 0x0c00001f22207389 */ /* 0x000064000006001e */
[----:B01----:R-:W-:Y:S01]  /*91d0*/  ENDCOLLECTIVE ;  /* 0x000000000000791b */ /* 0x003fe20003800000 */
.L_x_1406:
[----:B------:R-:W-:Y:S01]  /*91e0*/  FADD.FTZ R38, R35, R38 ;  /* 0x0000002623267221 */ /* 0x000fe20000010000 */
[----:B------:R-:W-:Y:S06]  /*91f0*/  BRA `(.L_x_1407) ;  /* 0xffffffec006c7947 */ /* 0x000fec000383ffff */
.L_x_1395:
        /* <DEDUP_REMOVED lines=8> */
.L_x_1409:
[----:B------:R-:W-:Y:S05]  /*9280*/  BSYNC B1 ;  /* 0x0000000000017941 */ /* 0x000fea0003800000 */
.L_x_1408:
[----:B------:R-:W-:Y:S01]  /*9290*/  HFMA2.MMA R31, -RZ, RZ, 0, 4.76837158203125e-07 ;  /* 0x00000008ff1f7435 */ /* 0x000fe200000001ff */
[----:B------:R-:W-:Y:S02]  /*92a0*/  MOV R34, R35 ;  /* 0x0000002300227202 */ /* 0x000fe40000000f00 */
[----:B------:R-:W-:Y:S02]  /*92b0*/  MOV R30, 0x101f ;  /* 0x0000101f001e7802 */ /* 0x000fe40000000f00 */
[----:B------:R-:W-:Y:S02]  /*92c0*/  MOV R25, 0xffff ;  /* 0x0000ffff00197802 */ /* 0x000fe40000000f00 */
[----:B------:R-:W-:-:S07]  /*92d0*/  MOV R36, R32 ;  /* 0x0000002000247202 */ /* 0x000fce0000000f00 */
[----:B------:R-:W-:Y:S05]  /*92e0*/  WARPSYNC.COLLECTIVE R25, `(.L_x_1410) ;  /* 0x0000000019087348 */ /* 0x000fea0003c00000 */
[----:B------:R0:W1:Y:S02]  /*92f0*/  SHFL.BFLY P3, R32, R34, R31, R30 ;  /* 0x0c00001f22207389 */ /* 0x000064000006001e */
[----:B01----:R-:W-:Y:S01]  /*9300*/  ENDCOLLECTIVE ;  /* 0x000000000000791b */ /* 0x003fe20003800000 */
.L_x_1410:
[----:B------:R-:W-:Y:S01]  /*9310*/  FADD.FTZ R36, R36, R33 ;  /* 0x0000002124247221 */ /* 0x000fe20000010000 */
[----:B------:R-:W-:-:S04]  /*9320*/  HFMA2.MMA R31, -RZ, RZ, 0, 2.384185791015625e-07 ;  /* 0x00000004ff1f7435 */ /* 0x000fc800000001ff */
[----:B------:R-:W-:Y:S02]  /*9330*/  MOV R34, R36 ;  /* 0x0000002400227202 */ /* 0x000fe40000000f00 */
[----:B------:R-:W-:-:S07]  /*9340*/  MOV R38, R32 ;  /* 0x0000002000267202 */ /* 0x000fce0000000f00 */
[----:B------:R-:W-:Y:S05]  /*9350*/  WARPSYNC.COLLECTIVE R25, `(.L_x_1411) ;  /* 0x0000000019087348 */ /* 0x000fea0003c00000 */
[----:B------:R0:W1:Y:S02]  /*9360*/  SHFL.BFLY P3, R32, R34, R31, R30 ;  /* 0x0c00001f22207389 */ /* 0x000064000006001e */
[----:B01----:R-:W-:Y:S01]  /*9370*/  ENDCOLLECTIVE ;  /* 0x000000000000791b */ /* 0x003fe20003800000 */
.L_x_1411:
[----:B------:R-:W-:-:S05]  /*9380*/  FADD.FTZ R38, R38, R35 ;  /* 0x0000002326267221 */ /* 0x000fca0000010000 */
[----:B------:R-:W-:Y:S02]  /*9390*/  MOV R34, R38 ;  /* 0x0000002600227202 */ /* 0x000fe40000000f00 */
[----:B------:R-:W-:-:S07]  /*93a0*/  MOV R37, R32 ;  /* 0x0000002000257202 */ /* 0x000fce0000000f00 */
[----:B------:R-:W-:Y:S05]  /*93b0*/  WARPSYNC.COLLECTIVE R25, `(.L_x_1412) ;  /* 0x0000000019087348 */ /* 0x000fea0003c00000 */
[----:B------:R0:W1:Y:S02]  /*93c0*/  SHFL.BFLY P3, R32, R34, R31, R30 ;  /* 0x0c00001f22207389 */ /* 0x000064000006001e */
[----:B01----:R-:W-:Y:S01]  /*93d0*/  ENDCOLLECTIVE ;  /* 0x000000000000791b */ /* 0x003fe20003800000 */
.L_x_1412:
[----:B------:R-:W-:Y:S01]  /*93e0*/  FADD.FTZ R37, R36, R37 ;  /* 0x0000002524257221 */ /* 0x000fe20000010000 */
[----:B------:R-:W-:-:S04]  /*93f0*/  HFMA2.MMA R31, -RZ, RZ, 0, 1.1920928955078125e-07 ;  /* 0x00000002ff1f7435 */ /* 0x000fc800000001ff */
[----:B------:R-:W-:Y:S02]  /*9400*/  MOV R34, R37 ;  /* 0x0000002500227202 */ /* 0x000fe40000000f00 */
[----:B------:R-:W-:-:S07]  /*9410*/  MOV R39, R32 ;  /* 0x0000002000277202 */ /* 0x000fce0000000f00 */
[----:B------:R-:W-:Y:S05]  /*9420*/  WARPSYNC.COLLECTIVE R25, `(.L_x_1413) ;  /* 0x0000000019087348 */ /* 0x000fea0003c00000 */
[----:B------:R0:W1:Y:S02]  /*9430*/  SHFL.BFLY P3, R32, R34, R31, R30 ;  /* 0x0c00001f22207389 */ /* 0x000064000006001e */
[----:B01----:R-:W-:Y:S01]  /*9440*/  ENDCOLLECTIVE ;  /* 0x000000000000791b */ /* 0x003fe20003800000 */
.L_x_1413:
[----:B------:R-:W-:-:S05]  /*9450*/  FADD.FTZ R39, R38, R39 ;  /* 0x0000002726277221 */ /* 0x000fca0000010000 */
[----:B------:R-:W-:Y:S02]  /*9460*/  MOV R34, R39 ;  /* 0x0000002700227202 */ /* 0x000fe40000000f00 */
[----:B------:R-:W-:-:S07]  /*9470*/  MOV R40, R32 ;  /* 0x0000002000287202 */ /* 0x000fce0000000f00 */
[----:B------:R-:W-:Y:S05]  /*9480*/  WARPSYNC.COLLECTIVE R25, `(.L_x_1414) ;  /* 0x0000000019087348 */ /* 0x000fea0003c00000 */
[----:B------:R0:W1:Y:S02]  /*9490*/  SHFL.BFLY P3, R32, R34, R31, R30 ;  /* 0x0c00001f22207389 */ /* 0x000064000006001e */
[----:B01----:R-:W-:Y:S01]  /*94a0*/  ENDCOLLECTIVE ;  /* 0x000000000000791b */ /* 0x003fe20003800000 */
.L_x_1414:
[----:B------:R-:W-:Y:S01]  /*94b0*/  FADD.FTZ R40, R37, R40 ;  /* 0x0000002825287221 */ /* 0x000fe20000010000 */
[----:B------:R-:W-:-:S04]  /*94c0*/  HFMA2.MMA R31, -RZ, RZ, 0, 5.9604644775390625e-08 ;  /* 0x00000001ff1f7435 */ /* 0x000fc800000001ff */
[----:B------:R-:W-:Y:S02]  /*94d0*/  MOV R34, R40 ;  /* 0x0000002800227202 */ /* 0x000fe40000000f00 */
[----:B------:R-:W-:-:S07]  /*94e0*/  MOV R42, R32 ;  /* 0x00000020002a7202 */ /* 0x000fce0000000f00 */
[----:B------:R-:W-:Y:S05]  /*94f0*/  WARPSYNC.COLLECTIVE R25, `(.L_x_1415) ;  /* 0x0000000019087348 */ /* 0x000fea0003c00000 */
[----:B------:R0:W1:Y:S02]  /*9500*/  SHFL.BFLY P3, R32, R34, R31, R30 ;  /* 0x0c00001f22207389 */ /* 0x000064000006001e */
[----:B01----:R-:W-:Y:S01]  /*9510*/  ENDCOLLECTIVE ;  /* 0x000000000000791b */ /* 0x003fe20003800000 */
.L_x_1415:
[----:B------:R-:W-:-:S05]  /*9520*/  FADD.FTZ R42, R39, R42 ;  /* 0x0000002a272a7221 */ /* 0x000fca0000010000 */
[----:B------:R-:W-:Y:S02]  /*9530*/  MOV R34, R42 ;  /* 0x0000002a00227202 */ /* 0x000fe40000000f00 */
[----:B------:R-:W-:-:S07]  /*9540*/  MOV R33, R32 ;  /* 0x0000002000217202 */ /* 0x000fce0000000f00 */
[----:B------:R-:W-:Y:S05]  /*9550*/  WARPSYNC.COLLECTIVE R25, `(.L_x_1416) ;  /* 0x0000000019087348 */ /* 0x000fea0003c00000 */
[----:B------:R0:W1:Y:S02]  /*9560*/  SHFL.BFLY P3, R32, R34, R31, R30 ;  /* 0x0c00001f22207389 */ /* 0x000064000006001e */
[----:B01----:R-:W-:Y:S01]  /*9570*/  ENDCOLLECTIVE ;  /* 0x000000000000791b */ /* 0x003fe20003800000 */
.L_x_1416:
[----:B------:R-:W-:Y:S01]  /*9580*/  FADD.FTZ R33, R40, R33 ;  /* 0x0000002128217221 */ /* 0x000fe20000010000 */
[----:B------:R-:W-:Y:S06]  /*9590*/  BRA `(.L_x_1417) ;  /* 0xffffffec00287947 */ /* 0x000fec000383ffff */
.L_x_1396:
        /* <DEDUP_REMOVED lines=8> */
.L_x_1419:
[----:B------:R-:W-:Y:S05]  /*9620*/  BSYNC B1 ;  /* 0x0000000000017941 */ /* 0x000fea0003800000 */
.L_x_1418:
        /* <DEDUP_REMOVED lines=8> */
.L_x_1420:
[----:B------:R-:W-:Y:S01]  /*96b0*/  FADD.FTZ R36, R36, R33 ;  /* 0x0000002124247221 */ /* 0x000fe20000010000 */
[----:B------:R-:W-:-:S04]  /*96c0*/  HFMA2.MMA R31, -RZ, RZ, 0, 2.384185791015625e-07 ;  /* 0x00000004ff1f7435 */ /* 0x000fc800000001ff */
[----:B------:R-:W-:Y:S02]  /*96d0*/  MOV R34, R36 ;  /* 0x0000002400227202 */ /* 0x000fe40000000f00 */
[----:B------:R-:W-:-:S07]  /*96e0*/  MOV R38, R32 ;  /* 0x0000002000267202 */ /* 0x000fce0000000f00 */
[----:B------:R-:W-:Y:S05]  /*96f0*/  WARPSYNC.COLLECTIVE R25, `(.L_x_1421) ;  /* 0x0000000019087348 */ /* 0x000fea0003c00000 */
[----:B------:R0:W1:Y:S02]  /*9700*/  SHFL.BFLY P3, R32, R34, R31, R30 ;  /* 0x0c00001f22207389 */ /* 0x000064000006001e */
[----:B01----:R-:W-:Y:S01]  /*9710*/  ENDCOLLECTIVE ;  /* 0x000000000000791b */ /* 0x003fe20003800000 */
.L_x_1421:
[----:B------:R-:W-:-:S05]  /*9720*/  FADD.FTZ R38, R38, R35 ;  /* 0x0000002326267221 */ /* 0x000fca0000010000 */
[----:B------:R-:W-:Y:S02]  /*9730*/  MOV R34, R38 ;  /* 0x0000002600227202 */ /* 0x000fe40000000f00 */
[----:B------:R-:W-:-:S07]  /*9740*/  MOV R37, R32 ;  /* 0x0000002000257202 */ /* 0x000fce0000000f00 */
[----:B------:R-:W-:Y:S05]  /*9750*/  WARPSYNC.COLLECTIVE R25, `(.L_x_1422) ;  /* 0x0000000019087348 */ /* 0x000fea0003c00000 */
[----:B------:R0:W1:Y:S02]  /*9760*/  SHFL.BFLY P3, R32, R34, R31, R30 ;  /* 0x0c00001f22207389 */ /* 0x000064000006001e */
[----:B01----:R-:W-:Y:S01]  /*9770*/  ENDCOLLECTIVE ;  /* 0x000000000000791b */ /* 0x003fe20003800000 */
.L_x_1422:
[----:B------:R-:W-:Y:S01]  /*9780*/  FADD.FTZ R37, R36, R37 ;  /* 0x0000002524257221 */ /* 0x000fe20000010000 */
[----:B------:R-:W-:-:S04]  /*9790*/  HFMA2.MMA R31, -RZ, RZ, 0, 1.1920928955078125e-07 ;  /* 0x00000002ff1f7435 */ /* 0x000fc800000001ff */
[----:B------:R-:W-:Y:S02]  /*97a0*/  MOV R34, R37 ;  /* 0x0000002500227202 */ /* 0x000fe40000000f00 */
[----:B------:R-:W-:-:S07]  /*97b0*/  MOV R39, R32 ;  /* 0x0000002000277202 */ /* 0x000fce0000000f00 */
[----:B------:R-:W-:Y:S05]  /*97c0*/  WARPSYNC.COLLECTIVE R25, `(.L_x_1423) ;  /* 0x0000000019087348 */ /* 0x000fea0003c00000 */
[----:B------:R0:W1:Y:S02]  /*97d0*/  SHFL.BFLY P3, R32, R34, R31, R30 ;  /* 0x0c00001f22207389 */ /* 0x000064000006001e */
[----:B01----:R-:W-:Y:S01]  /*97e0*/  ENDCOLLECTIVE ;  /* 0x000000000000791b */ /* 0x003fe20003800000 */
.L_x_1423:
[----:B------:R-:W-:-:S05]  /*97f0*/  FADD.FTZ R39, R38, R39 ;  /* 0x0000002726277221 */ /* 0x000fca0000010000 */
[----:B------:R-:W-:Y:S02]  /*9800*/  MOV R34, R39 ;  /* 0x0000002700227202 */ /* 0x000fe40000000f00 */
[----:B------:R-:W-:-:S07]  /*9810*/  MOV R40, R32 ;  /* 0x0000002000287202 */ /* 0x000fce0000000f00 */
[----:B------:R-:W-:Y:S05]  /*9820*/  WARPSYNC.COLLECTIVE R25, `(.L_x_1424) ;  /* 0x0000000019087348 */ /* 0x000fea0003c00000 */
[----:B------:R0:W1:Y:S02]  /*9830*/  SHFL.BFLY P3, R32, R34, R31, R30 ;  /* 0x0c00001f22207389 */ /* 0x000064000006001e */
[----:B01----:R-:W-:Y:S01]  /*9840*/  ENDCOLLECTIVE ;  /* 0x000000000000791b */ /* 0x003fe20003800000 */
.L_x_1424:
[----:B------:R-:W-:Y:S01]  /*9850*/  FADD.FTZ R40, R37, R40 ;  /* 0x0000002825287221 */ /* 0x000fe20000010000 */
[----:B------:R-:W-:-:S04]  /*9860*/  HFMA2.MMA R31, -RZ, RZ, 0, 5.9604644775390625e-08 ;  /* 0x00000001ff1f7435 */ /* 0x000fc800000001ff */
[----:B------:R-:W-:Y:S02]  /*9870*/  MOV R34, R40 ;  /* 0x0000002800227202 */ /* 0x000fe40000000f00 */
[----:B------:R-:W-:-:S07]  /*9880*/  MOV R42, R32 ;  /* 0x00000020002a7202 */ /* 0x000fce0000000f00 */
[----:B------:R-:W-:Y:S05]  /*9890*/  WARPSYNC.COLLECTIVE R25, `(.L_x_1425) ;  /* 0x0000000019087348 */ /* 0x000fea0003c00000 */
[----:B------:R0:W1:Y:S02]  /*98a0*/  SHFL.BFLY P3, R32, R34, R31, R30 ;  /* 0x0c00001f22207389 */ /* 0x000064000006001e */
[----:B01----:R-:W-:Y:S01]  /*98b0*/  ENDCOLLECTIVE ;  /* 0x000000000000791b */ /* 0x003fe20003800000 */
.L_x_1425:
[----:B------:R-:W-:-:S05]  /*98c0*/  FADD.FTZ R42, R39, R42 ;  /* 0x0000002a272a7221 */ /* 0x000fca0000010000 */
[----:B------:R-:W-:Y:S02]  /*98d0*/  MOV R34, R42 ;  /* 0x0000002a00227202 */ /* 0x000fe40000000f00 */
[----:B------:R-:W-:-:S07]  /*98e0*/  MOV R33, R32 ;  /* 0x0000002000217202 */ /* 0x000fce0000000f00 */
[----:B------:R-:W-:Y:S05]  /*98f0*/  WARPSYNC.COLLECTIVE R25, `(.L_x_1426) ;  /* 0x0000000019087348 */ /* 0x000fea0003c00000 */
[----:B------:R0:W1:Y:S02]  /*9900*/  SHFL.BFLY P3, R32, R34, R31, R30 ;  /* 0x0c00001f22207389 */ /* 0x000064000006001e */
[----:B01----:R-:W-:Y:S01]  /*9910*/  ENDCOLLECTIVE ;  /* 0x000000000000791b */ /* 0x003fe20003800000 */
.L_x_1426:
[----:B------:R-:W-:Y:S01]  /*9920*/  FADD.FTZ R33, R40, R33 ;  /* 0x0000002128217221 */ /* 0x000fe20000010000 */
[----:B------:R-:W-:Y:S06]  /*9930*/  BRA `(.L_x_1427) ;  /* 0xffffffe800cc7947 */ /* 0x000fec000383ffff */
.L_x_1397:
        /* <DEDUP_REMOVED lines=8> */
.L_x_1429:
[----:B------:R-:W-:Y:S05]  /*99c0*/  BSYNC B0 ;  /* 0x0000000000007941 */ /* 0x000fea0003800000 */
.L_x_1428:
[----:B------:R-:W-:Y:S01]  /*99d0*/  HFMA2.MMA R31, -RZ, RZ, 0, 4.76837158203125e-07 ;  /* 0x00000008ff1f7435 */ /* 0x000fe200000001ff */
[----:B------:R-:W-:Y:S01]  /*99e0*/  MOV R34, R27 ;  /* 0x0000001b00227202 */ /* 0x000fe20000000f00 */
[----:B------:R-:W-:Y:S01]  /*99f0*/  HFMA2.MMA R39, -RZ, RZ, 0, 0 ;  /* 0x00000000ff277435 */ /* 0x000fe200000001ff */
[----:B------:R-:W-:Y:S02]  /*9a00*/  MOV R30, 0x101f ;  /* 0x0000101f001e7802 */ /* 0x000fe40000000f00 */
[----:B------:R-:W-:Y:S02]  /*9a10*/  CS2R R44, SRZ ;  /* 0x00000000002c7805 */ /* 0x000fe4000001ff00 */
[----:B------:R-:W-:Y:S01]  /*9a20*/  MOV R25, 0xffff ;  /* 0x0000ffff00197802 */ /* 0x000fe20000000f00 */
[----:B------:R-:W-:Y:S01]  /*9a30*/  HFMA2.MMA R50, -RZ, RZ, 0, 0 ;  /* 0x00000000ff327435 */ /* 0x000fe200000001ff */
[----:B------:R-:W-:Y:S02]  /*9a40*/  MOV R29, R32 ;  /* 0x00000020001d7202 */ /* 0x000fe40000000f00 */
[----:B------:R-:W-:-:S08]  /*9a50*/  @P0 IADD3 R35, R33, 0x1e, RZ ;  /* 0x0000001e21230810 */ /* 0x000fd00007ffe0ff */
[----:B------:R-:W-:Y:S05]  /*9a60*/  WARPSYNC.COLLECTIVE R25, `(.L_x_1430) ;  /* 0x0000000019087348 */ /* 0x000fea0003c00000 */
[----:B------:R0:W1:Y:S02]  /*9a70*/  SHFL.BFLY P3, R32, R34, R31, R30 ;  /* 0x0c00001f22207389 */ /* 0x000064000006001e */
[----:B01----:R-:W-:Y:S01]  /*9a80*/  ENDCOLLECTIVE ;  /* 0x000000000000791b */ /* 0x003fe20003800000 */
.L_x_1430:
[----:B------:R-:W-:Y:S01]  /*9a90*/  @P0 LEA R36, R47, UR6, 0x7 ;  /* 0x000000062f240c11 */ /* 0x000fe2000f8e38ff */
[----:B------:R-:W-:Y:S01]  /*9aa0*/  FADD.FTZ R29, R29, R26 ;  /* 0x0000001a1d1d7221 */ /* 0x000fe20000010000 */
[----:B------:R-:W-:Y:S02]  /*9ab0*/  @P0 LOP3.LUT R35, R35, R10, RZ, 0x3c, !PT ;  /* 0x0000000a23230212 */ /* 0x000fe400078e3cff */
[----:B------:R-:W-:Y:S02]  /*9ac0*/  MOV R40, RZ ;  /* 0x000000ff00287202 */ /* 0x000fe40000000f00 */
        /* <DEDUP_REMOVED lines=9> */
.L_x_1431:
[----:B------:R-:W-:Y:S01]  /*9b60*/  IMAD.MOV.U32 R34, RZ, RZ, R28 ;  /* 0x000000ffff227224 */ /* 0x000fe200078e001c */
[----:B------:R-:W-:-:S07]  /*9b70*/  MOV R26, R32 ;  /* 0x00000020001a7202 */ /* 0x000fce0000000f00 */
[----:B------:R-:W-:Y:S05]  /*9b80*/  WARPSYNC.COLLECTIVE R25, `(.L_x_1432) ;  /* 0x0000000019087348 */ /* 0x000fea0003c00000 */
[----:B------:R0:W1:Y:S02]  /*9b90*/  SHFL.BFLY P3, R32, R34, R31, R30 ;  /* 0x0c00001f22207389 */ /* 0x000064000006001e */
[----:B01----:R-:W-:Y:S01]  /*9ba0*/  ENDCOLLECTIVE ;  /* 0x000000000000791b */ /* 0x003fe20003800000 */
.L_x_1432:
[----:B------:R-:W-:Y:S01]  /*9bb0*/  @P0 MOV R40, R38 ;  /* 0x0000002600280202 */ /* 0x000fe20000000f00 */
[----:B------:R-:W-:Y:S01]  /*9bc0*/  FADD.FTZ R26, R29, R26 ;  /* 0x0000001a1d1a7221 */ /* 0x000fe20000010000 */
[----:B------:R-:W-:Y:S01]  /*9bd0*/  @P0 MOV R39, R37 ;  /* 0x0000002500270202 */ /* 0x000fe20000000f00 */
[----:B------:R-:W-:-:S03]  /*9be0*/  HFMA2.MMA R31, -RZ, RZ, 0, 1.1920928955078125e-07 ;  /* 0x00000002ff1f7435 */ /* 0x000fc600000001ff */
[----:B------:R-:W-:Y:S01]  /*9bf0*/  MOV R34, R26 ;  /* 0x0000001a00227202 */ /* 0x000fe20000000f00 */
[----:B------:R-:W-:Y:S01]  /*9c00*/  FADD.FTZ R27, R28, R32 ;  /* 0x000000201c1b7221 */ /* 0x000fe20000010000 */
[----:B------:R-:W-:-:S07]  /*9c10*/  @P0 LEA R28, R47, UR6, 0x7 ;  /* 0x000000062f1c0c11 */ /* 0x000fce000f8e38ff */
[----:B------:R-:W-:Y:S05]  /*9c20*/  WARPSYNC.COLLECTIVE R25, `(.L_x_1433) ;  /* 0x0000000019087348 */ /* 0x000fea0003c00000 */
[----:B------:R0:W1:Y:S02]  /*9c30*/  SHFL.BFLY P3, R32, R34, R31, R30 ;  /* 0x0c00001f22207389 */ /* 0x000064000006001e */
[----:B01----:R-:W-:Y:S01]  /*9c40*/  ENDCOLLECTIVE ;  /* 0x000000000000791b */ /* 0x003fe20003800000 */
.L_x_1433:
[----:B------:R-:W-:Y:S02]  /*9c50*/  MOV R34, R27 ;  /* 0x0000001b00227202 */ /* 0x000fe40000000f00 */
[----:B------:R-:W-:-:S07]  /*9c60*/  MOV R29, R32 ;  /* 0x00000020001d7202 */ /* 0x000fce0000000f00 */
[----:B------:R-:W-:Y:S05]  /*9c70*/  WARPSYNC.COLLECTIVE R25, `(.L_x_1434) ;  /* 0x0000000019087348 */ /* 0x000fea0003c00000 */
[----:B------:R0:W1:Y:S02]  /*9c80*/  SHFL.BFLY P3, R32, R34, R31, R30 ;  /* 0x0c00001f22207389 */ /* 0x000064000006001e */
[----:B01----:R-:W-:Y:S01]  /*9c90*/  ENDCOLLECTIVE ;  /* 0x000000000000791b */ /* 0x003fe20003800000 */
.L_x_1434:
        /* <DEDUP_REMOVED lines=12> */
.L_x_1435:
[----:B------:R-:W0:Y:S01]  /*9d60*/  LDC.64 R26, c[0x0][0x218] ;  /* 0x00008600ff1a7b82 */ /* 0x000e220000000a00 */
[----:B------:R-:W-:Y:S02]  /*9d70*/  MOV R34, R36 ;  /* 0x0000002400227202 */ /* 0x000fe40000000f00 */
[----:B------:R-:W-:-:S07]  /*9d80*/  MOV R38, R32 ;  /* 0x0000002000267202 */ /* 0x000fce0000000f00 */
[----:B0-----:R-:W-:Y:S05]  /*9d90*/  WARPSYNC.COLLECTIVE R25, `(.L_x_1436) ;  /* 0x0000000019087348 */ /* 0x001fea0003c00000 */
[----:B------:R1:W2:Y:S02]  /*9da0*/  SHFL.BFLY P3, R32, R34, R31, R30 ;  /* 0x0c00001f22207389 */ /* 0x0002a4000006001e */
[----:B012---:R-:W-:Y:S01]  /*9db0*/  ENDCOLLECTIVE ;  /* 0x000000000000791b */ /* 0x007fe20003800000 */
.L_x_1436:
[----:B------:R-:W-:Y:S01]  /*9dc0*/  FADD.FTZ R35, R35, R38 ;  /* 0x0000002623237221 */ /* 0x000fe20000010000 */
[----:B------:R-:W-:Y:S02]  /*9dd0*/  @P0 MOV R44, R46 ;  /* 0x0000002e002c0202 */ /* 0x000fe40000000f00 */
[----:B------:R-:W-:Y:S01]  /*9de0*/  @P0 MOV R45, R48 ;  /* 0x00000030002d0202 */ /* 0x000fe20000000f00 */
[----:B------:R-:W-:Y:S02]  /*9df0*/  HFMA2.MMA R48, -RZ, RZ, 0, 0 ;  /* 0x00000000ff307435 */ /* 0x000fe400000001ff */
[----:B------:R-:W-:Y:S01]  /*9e00*/  HFMA2.MMA R31, -RZ, RZ, 0, 4.76837158203125e-07 ;  /* 0x00000008ff1f7435 */ /* 0x000fe200000001ff */
[----:B------:R-:W-:Y:S02]  /*9e10*/  MOV R34, R39 ;  /* 0x0000002700227202 */ /* 0x000fe40000000f00 */
[----:B------:R-:W-:-:S08]  /*9e20*/  MOV R37, R32 ;  /* 0x0000002000257202 */ /* 0x000fd00000000f00 */
[----:B------:R-:W-:Y:S05]  /*9e30*/  WARPSYNC.COLLECTIVE R25, `(.L_x_1437) ;  /* 0x0000000019087348 */ /* 0x000fea0003c00000 */
[----:B------:R0:W1:Y:S02]  /*9e40*/  SHFL.BFLY P3, R32, R34, R31, R30 ;  /* 0x0c00001f22207389 */ /* 0x000064000006001e */
[----:B01----:R-:W-:Y:S01]  /*9e50*/  ENDCOLLECTIVE ;  /* 0x000000000000791b */ /* 0x003fe20003800000 */
.L_x_1437:
        /* <DEDUP_REMOVED lines=8> */
.L_x_1438:
[----:B------:R-:W-:Y:S01]  /*9ee0*/  FADD.FTZ R42, R42, R39 ;  /* 0x000000272a2a7221 */ /* 0x000fe20000010000 */
[----:B------:R-:W-:-:S04]  /*9ef0*/  HFMA2.MMA R31, -RZ, RZ, 0, 2.384185791015625e-07 ;  /* 0x00000004ff1f7435 */ /* 0x000fc800000001ff */
[----:B------:R-:W-:Y:S02]  /*9f00*/  MOV R34, R42 ;  /* 0x0000002a00227202 */ /* 0x000fe40000000f00 */
[----:B------:R-:W-:-:S07]  /*9f10*/  MOV R41, R32 ;  /* 0x0000002000297202 */ /* 0x000fce0000000f00 */
[----:B------:R-:W-:Y:S05]  /*9f20*/  WARPSYNC.COLLECTIVE R25, `(.L_x_1439) ;  /* 0x0000000019087348 */ /* 0x000fea0003c00000 */
[----:B------:R0:W1:Y:S02]  /*9f30*/  SHFL.BFLY P3, R32, R34, R31, R30 ;  /* 0x0c00001f22207389 */ /* 0x000064000006001e */
[----:B01----:R-:W-:Y:S01]  /*9f40*/  ENDCOLLECTIVE ;  /* 0x000000000000791b */ /* 0x003fe20003800000 */
.L_x_1439:
[----:B------:R-:W-:-:S05]  /*9f50*/  FADD.FTZ R41, R41, R40 ;  /* 0x0000002829297221 */ /* 0x000fca0000010000 */
[----:B------:R-:W-:Y:S02]  /*9f60*/  MOV R34, R41 ;  /* 0x0000002900227202 */ /* 0x000fe40000000f00 */
[----:B------:R-:W-:-:S07]  /*9f70*/  MOV R39, R32 ;  /* 0x0000002000277202 */ /* 0x000fce0000000f00 */
[----:B------:R-:W-:Y:S05]  /*9f80*/  WARPSYNC.COLLECTIVE R25, `(.L_x_1440) ;  /* 0x0000000019087348 */ /* 0x000fea0003c00000 */
[----:B------:R0:W1:Y:S02]  /*9f90*/  SHFL.BFLY P3, R32, R34, R31, R30 ;  /* 0x0c00001f22207389 */ /* 0x000064000006001e */
[----:B01----:R-:W-:Y:S01]  /*9fa0*/  ENDCOLLECTIVE ;  /* 0x000000000000791b */ /* 0x003fe20003800000 */
.L_x_1440:
[----:B------:R-:W-:Y:S01]  /*9fb0*/  FADD.FTZ R39, R42, R39 ;  /* 0x000000272a277221 */ /* 0x000fe20000010000 */
[----:B------:R-:W-:-:S04]  /*9fc0*/  HFMA2.MMA R31, -RZ, RZ, 0, 1.1920928955078125e-07 ;  /* 0x00000002ff1f7435 */ /* 0x000fc800000001ff */
[----:B------:R-:W-:Y:S02]  /*9fd0*/  MOV R34, R39 ;  /* 0x0000002700227202 */ /* 0x000fe40000000f00 */
[----:B------:R-:W-:-:S07]  /*9fe0*/  MOV R40, R32 ;  /* 0x0000002000287202 */ /* 0x000fce0000000f00 */
[----:B------:R-:W-:Y:S05]  /*9ff0*/  WARPSYNC.COLLECTIVE R25, `(.L_x_1441) ;  /* 0x0000000019087348 */ /* 0x000fea0003c00000 */
[----:B------:R0:W1:Y:S02]  /*a000*/  SHFL.BFLY P3, R32, R34, R31, R30 ;  /* 0x0c00001f22207389 */ /* 0x000064000006001e */
[----:B01----:R-:W-:Y:S01]  /*a010*/  ENDCOLLECTIVE ;  /* 0x000000000000791b */ /* 0x003fe20003800000 */
.L_x_1441:
[----:B------:R-:W-:-:S05]  /*a020*/  FADD.FTZ R40, R41, R40 ;  /* 0x0000002829287221 */ /* 0x000fca0000010000 */
[----:B------:R-:W-:Y:S02]  /*a030*/  MOV R34, R40 ;  /* 0x0000002800227202 */ /* 0x000fe40000000f00 */
[----:B------:R-:W-:-:S07]  /*a040*/  MOV R28, R32 ;  /* 0x00000020001c7202 */ /* 0x000fce0000000f00 */
[----:B------:R-:W-:Y:S05]  /*a050*/  WARPSYNC.COLLECTIVE R25, `(.L_x_1442) ;  /* 0x0000000019087348 */ /* 0x000fea0003c00000 */
[----:B------:R0:W1:Y:S02]  /*a060*/  SHFL.BFLY P3, R32, R34, R31, R30 ;  /* 0x0c00001f22207389 */ /* 0x000064000006001e */
[----:B01----:R-:W-:Y:S01]  /*a070*/  ENDCOLLECTIVE ;  /* 0x000000000000791b */ /* 0x003fe20003800000 */
.L_x_1442:
        /* <DEDUP_REMOVED lines=13> */
.L_x_1443:
[----:B------:R-:W-:Y:S01]  /*a150*/  FADD.FTZ R43, R40, R43 ;  /* 0x0000002b282b7221 */ /* 0x000fe20000010000 */
[----:B------:R-:W0:Y:S04]  /*a160*/  LDC.64 R28, c[0x0][0x220] ;  /* 0x00008800ff1c7b82 */ /* 0x000e280000000a00 */
[----:B------:R-:W-:Y:S02]  /*a170*/  MOV R34, R43 ;  /* 0x0000002b00227202 */ /* 0x000fe40000000f00 */
[----:B------:R-:W-:-:S07]  /*a180*/  MOV R40, R32 ;  /* 0x0000002000287202 */ /* 0x000fce0000000f00 */
[----:B0-----:R-:W-:Y:S05]  /*a190*/  WARPSYNC.COLLECTIVE R25, `(.L_x_1444) ;  /* 0x0000000019087348 */ /* 0x001fea0003c00000 */
[----:B------:R1:W2:Y:S02]  /*a1a0*/  SHFL.BFLY P3, R32, R34, R31, R30 ;  /* 0x0c00001f22207389 */ /* 0x0002a4000006001e */
[----:B012---:R-:W-:Y:S01]  /*a1b0*/  ENDCOLLECTIVE ;  /* 0x000000000000791b */ /* 0x007fe20003800000 */
.L_x_1444:
[----:B------:R-:W-:-:S04]  /*a1c0*/  IMAD.WIDE R28, R37, 0x2, R28 ;  /* 0x00000002251c7825 */ /* 0x000fc800078e021c */
[----:B------:R-:W-:Y:S01]  /*a1d0*/  FADD.FTZ R40, R41, R40 ;  /* 0x0000002829287221 */ /* 0x000fe20000010000 */
[----:B------:R-:W-:Y:S02]  /*a1e0*/  @P0 MOV R48, R52 ;  /* 0x0000003400300202 */ /* 0x000fe40000000f00 */
[----:B------:R-:W-:Y:S02]  /*a1f0*/  @P0 MOV R50, R54 ;  /* 0x0000003600320202 */ /* 0x000fe40000000f00 */
[----:B------:R-:W-:Y:S01]  /*a200*/  ISETP.NE.AND P0, PT, R47, RZ, PT ;  /* 0x000000ff2f00720c */ /* 0x000fe20003f05270 */
[----:B------:R-:W-:Y:S01]  /*a210*/  HFMA2.MMA R31, -RZ, RZ, 0, 4.76837158203125e-07 ;  /* 0x00000008ff1f7435 */ /* 0x000fe200000001ff */
[----:B------:R-:W-:Y:S02]  /*a220*/  MOV R34, R44 ;  /* 0x0000002c00227202 */ /* 0x000fe40000000f00 */
[----:B------:R-:W-:-:S09]  /*a230*/  MOV R42, R32 ;  /* 0x00000020002a7202 */ /* 0x000fd20000000f00 */
[----:B------:R-:W-:Y:S05]  /*a240*/  WARPSYNC.COLLECTIVE R25, `(.L_x_1445) ;  /* 0x0000000019087348 */ /* 0x000fea0003c00000 */
[----:B------:R0:W1:Y:S02]  /*a250*/  SHFL.BFLY P3, R32, R34, R31, R30 ;  /* 0x0c00001f22207389 */ /* 0x000064000006001e */
[----:B01----:R-:W-:Y:S01]  /*a260*/  ENDCOLLECTIVE ;  /* 0x000000000000791b */ /* 0x003fe20003800000 */
.L_x_1445:
[----:B------:R-:W-:Y:S01]  /*a270*/  @!P0 F2FP.BF16.F32.PACK_AB R33, RZ, R36 ;  /* 0x00000024ff21823e */ /* 0x000fe200000010ff */
[----:B------:R-:W-:Y:S01]  /*a280*/  FADD.FTZ R42, R43, R42 ;  /* 0x0000002a2b2a7221 */ /* 0x000fe20000010000 */
[----:B------:R-:W-:Y:S02]  /*a290*/  MOV R34, R45 ;  /* 0x0000002d00227202 */ /* 0x000fe40000000f00 */
[----:B------:R-:W-:-:S07]  /*a2a0*/  MOV R51, R32 ;  /* 0x0000002000337202 */ /* 0x000fce0000000f00 */
[----:B------:R-:W-:Y:S05]  /*a2b0*/  WARPSYNC.COLLECTIVE R25, `(.L_x_1446) ;  /* 0x0000000019087348 */ /* 0x000fea0003c00000 */
[----:B------:R0:W1:Y:S02]  /*a2c0*/  SHFL.BFLY P3, R32, R34, R31, R30 ;  /* 0x0c00001f22207389 */ /* 0x000064000006001e */
[----:B01----:R-:W-:Y:S01]  /*a2d0*/  ENDCOLLECTIVE ;  /* 0x000000000000791b */ /* 0x003fe20003800000 */
.L_x_1446:
[----:B------:R-:W-:Y:S01]  /*a2e0*/  FADD.FTZ R51, R51, R44 ;  /* 0x0000002c33337221 */ /* 0x000fe20000010000 */
[----:B------:R-:W-:-:S04]  /*a2f0*/  HFMA2.MMA R31, -RZ, RZ, 0, 2.384185791015625e-07 ;  /* 0x00000004ff1f7435 */ /* 0x000fc800000001ff */
[----:B------:R-:W-:Y:S02]  /*a300*/  MOV R34, R51 ;  /* 0x0000003300227202 */ /* 0x000fe40000000f00 */
[----:B------:R-:W-:-:S07]  /*a310*/  MOV R46, R32 ;  /* 0x00000020002e7202 */ /* 0x000fce0000000f00 */
[----:B------:R-:W-:Y:S05]  /*a320*/  WARPSYNC.COLLECTIVE R25, `(.L_x_1447) ;  /* 0x0000000019087348 */ /* 0x000fea0003c00000 */
[----:B------:R0:W1:Y:S02]  /*a330*/  SHFL.BFLY P3, R32, R34, R31, R30 ;  /* 0x0c00001f22207389 */ /* 0x000064000006001e */
[----:B01----:R-:W-:Y:S01]  /*a340*/  ENDCOLLECTIVE ;  /* 0x000000000000791b */ /* 0x003fe20003800000 */
.L_x_1447:
[----:B------:R-:W-:-:S05]  /*a350*/  FADD.FTZ R46, R46, R45 ;  /* 0x0000002d2e2e7221 */ /* 0x000fca0000010000 */
[----:B------:R-:W-:Y:S02]  /*a360*/  MOV R34, R46 ;  /* 0x0000002e00227202 */ /* 0x000fe40000000f00 */
[----:B------:R-:W-:-:S07]  /*a370*/  MOV R44, R32 ;  /* 0x00000020002c7202 */ /* 0x000fce0000000f00 */
[----:B------:R-:W-:Y:S05]  /*a380*/  WARPSYNC.COLLECTIVE R25, `(.L_x_1448) ;  /* 0x0000000019087348 */ /* 0x000fea0003c00000 */
[----:B------:R0:W1:Y:S02]  /*a390*/  SHFL.BFLY P3, R32, R34, R31, R30 ;  /* 0x0c00001f22207389 */ /* 0x000064000006001e */
[----:B01----:R-:W-:Y:S01]  /*a3a0*/  ENDCOLLECTIVE ;  /* 0x000000000000791b */ /* 0x003fe20003800000 */
.L_x_1448:
[----:B------:R-:W-:Y:S01]  /*a3b0*/  FADD.FTZ R44, R51, R44 ;  /* 0x0000002c332c7221 */ /* 0x000fe20000010000 */
[----:B------:R-:W-:-:S04]  /*a3c0*/  HFMA2.MMA R31, -RZ, RZ, 0, 1.1920928955078125e-07 ;  /* 0x00000002ff1f7435 */ /* 0x000fc800000001ff */
[----:B------:R-:W-:Y:S02]  /*a3d0*/  MOV R34, R44 ;  /* 0x0000002c00227202 */ /* 0x000fe40000000f00 */
[----:B------:R-:W-:-:S07]  /*a3e0*/  MOV R45, R32 ;  /* 0x00000020002d7202 */ /* 0x000fce0000000f00 */
[----:B------:R-:W-:Y:S05]  /*a3f0*/  WARPSYNC.COLLECTIVE R25, `(.L_x_1449) ;  /* 0x0000000019087348 */ /* 0x000fea0003c00000 */
[----:B------:R0:W1:Y:S02]  /*a400*/  SHFL.BFLY P3, R32, R34, R31, R30 ;  /* 0x0c00001f22207389 */ /* 0x000064000006001e */
[----:B01----:R-:W-:Y:S01]  /*a410*/  ENDCOLLECTIVE ;  /* 0x000000000000791b */ /* 0x003fe20003800000 */
.L_x_1449:
[----:B------:R-:W-:-:S05]  /*a420*/  FADD.FTZ R45, R46, R45 ;  /* 0x0000002d2e2d7221 */ /* 0x000fca0000010000 */
[----:B------:R-:W-:Y:S02]  /*a430*/  MOV R34, R45 ;  /* 0x0000002d00227202 */ /* 0x000fe40000000f00 */
[----:B------:R-:W-:-:S07]  /*a440*/  MOV R51, R32 ;  /* 0x0000002000337202 */ /* 0x000fce0000000f00 */
[----:B------:R-:W-:Y:S05]  /*a450*/  WARPSYNC.COLLECTIVE R25, `(.L_x_1450) ;  /* 0x0000000019087348 */ /* 0x000fea0003c00000 */
[----:B------:R0:W1:Y:S02]  /*a460*/  SHFL.BFLY P3, R32, R34, R31, R30 ;  /* 0x0c00001f22207389 */ /* 0x000064000006001e */
[----:B01----:R-:W-:Y:S01]  /*a470*/  ENDCOLLECTIVE ;  /* 0x000000000000791b */ /* 0x003fe20003800000 */
.L_x_1450:
[----:B------:R-:W-:Y:S01]  /*a480*/  FADD.FTZ R51, R44, R51 ;  /* 0x000000332c337221 */ /* 0x000fe20000010000 */
[----:B------:R-:W-:-:S04]  /*a490*/  HFMA2.MMA R31, -RZ, RZ, 0, 5.9604644775390625e-08 ;  /* 0x00000001ff1f7435 */ /* 0x000fc800000001ff */
[----:B------:R-:W-:Y:S02]  /*a4a0*/  MOV R34, R51 ;  /* 0x0000003300227202 */ /* 0x000fe40000000f00 */
[----:B------:R-:W-:-:S07]  /*a4b0*/  MOV R46, R32 ;  /* 0x00000020002e7202 */ /* 0x000fce0000000f00 */
[----:B------:R-:W-:Y:S05]  /*a4c0*/  WARPSYNC.COLLECTIVE R25, `(.L_x_1451) ;  /* 0x0000000019087348 */ /* 0x000fea0003c00000 */
[----:B------:R0:W1:Y:S02]  /*a4d0*/  SHFL.BFLY P3, R32, R34, R31, R30 ;  /* 0x0c00001f22207389 */ /* 0x000064000006001e */
[----:B01----:R-:W-:Y:S01]  /*a4e0*/  ENDCOLLECTIVE ;  /* 0x000000000000791b */ /* 0x003fe20003800000 */
.L_x_1451:
[----:B------:R-:W-:-:S05]  /*a4f0*/  FADD.FTZ R45, R45, R46 ;  /* 0x0000002e2d2d7221 */ /* 0x000fca0000010000 */
[----:B------:R-:W-:Y:S02]  /*a500*/  MOV R34, R45 ;  /* 0x0000002d00227202 */ /* 0x000fe40000000f00 */
[----:B------:R-:W-:-:S07]  /*a510*/  MOV R44, R32 ;  /* 0x00000020002c7202 */ /* 0x000fce0000000f00 */
[----:B------:R-:W-:Y:S05]  /*a520*/  WARPSYNC.COLLECTIVE R25, `(.L_x_1452) ;  /* 0x0000000019087348 */ /* 0x000fea0003c00000 */
[----:B------:R0:W1:Y:S02]  /*a530*/  SHFL.BFLY P3, R32, R34, R31, R30 ;  /* 0x0c00001f22207389 */ /* 0x000064000006001e */
[----:B01----:R-:W-:Y:S01]  /*a540*/  ENDCOLLECTIVE ;  /* 0x000000000000791b */ /* 0x003fe20003800000 */
.L_x_1452:
[----:B------:R-:W-:Y:S01]  /*a550*/  HFMA2.MMA R31, -RZ, RZ, 0, 4.76837158203125e-07 ;  /* 0x00000008ff1f7435 */ /* 0x000fe200000001ff */
[----:B------:R-:W-:Y:S02]  /*a560*/  MOV R34, R48 ;  /* 0x0000003000227202 */ /* 0x000fe40000000f00 */
[----:B------:R-:W-:-:S08]  /*a570*/  MOV R46, R32 ;  /* 0x00000020002e7202 */ /* 0x000fd00000000f00 */
[----:B------:R-:W-:Y:S05]  /*a580*/  WARPSYNC.COLLECTIVE R25, `(.L_x_1453) ;  /* 0x0000000019087348 */ /* 0x000fea0003c00000 */
[----:B------:R0:W1:Y:S02]  /*a590*/  SHFL.BFLY P3, R32, R34, R31, R30 ;  /* 0x0c00001f22207389 */ /* 0x000064000006001e */
[----:B01----:R-:W-:Y:S01]  /*a5a0*/  ENDCOLLECTIVE ;  /* 0x000000000000791b */ /* 0x003fe20003800000 */
.L_x_1453:
[----:B------:R-:W-:Y:S02]  /*a5b0*/  MOV R34, R50 ;  /* 0x0000003200227202 */ /* 0x000fe40000000f00 */
[----:B------:R-:W-:-:S07]  /*a5c0*/  MOV R55, R32 ;  /* 0x0000002000377202 */ /* 0x000fce0000000f00 */
[----:B------:R-:W-:Y:S05]  /*a5d0*/  WARPSYNC.COLLECTIVE R25, `(.L_x_1454) ;  /* 0x0000000019087348 */ /* 0x000fea0003c00000 */
[----:B------:R0:W1:Y:S02]  /*a5e0*/  SHFL.BFLY P3, R32, R34, R31, R30 ;  /* 0x0c00001f22207389 */ /* 0x000064000006001e */
[----:B01----:R-:W-:Y:S01]  /*a5f0*/  ENDCOLLECTIVE ;  /* 0x000000000000791b */ /* 0x003fe20003800000 */
.L_x_1454:
[----:B------:R-:W-:Y:S01]  /*a600*/  FADD.FTZ R55, R55, R48 ;  /* 0x0000003037377221 */ /* 0x000fe20000010000 */
[----:B------:R-:W-:-:S04]  /*a610*/  HFMA2.MMA R31, -RZ, RZ, 0, 2.384185791015625e-07 ;  /* 0x00000004ff1f7435 */ /* 0x000fc800000001ff */
[----:B------:R-:W-:Y:S02]  /*a620*/  MOV R34, R55 ;  /* 0x0000003700227202 */ /* 0x000fe40000000f00 */
[----:B------:R-:W-:-:S07]  /*a630*/  MOV R57, R32 ;  /* 0x0000002000397202 */ /* 0x000fce0000000f00 */
[----:B------:R-:W-:Y:S05]  /*a640*/  WARPSYNC.COLLECTIVE R25, `(.L_x_1455) ;  /* 0x0000000019087348 */ /* 0x000fea0003c00000 */
[----:B------:R0:W1:Y:S02]  /*a650*/  SHFL.BFLY P3, R32, R34, R31, R30 ;  /* 0x0c00001f22207389 */ /* 0x000064000006001e */
[----:B01----:R-:W-:Y:S01]  /*a660*/  ENDCOLLECTIVE ;  /* 0x000000000000791b */ /* 0x003fe20003800000 */
.L_x_1455:
[----:B------:R-:W-:-:S05]  /*a670*/  FADD.FTZ R57, R57, R50 ;  /* 0x0000003239397221 */ /* 0x000fca0000010000 */
[----:B------:R-:W-:Y:S02]  /*a680*/  MOV R34, R57 ;  /* 0x0000003900227202 */ /* 0x000fe40000000f00 */
[----:B------:R-:W-:-:S07]  /*a690*/  MOV R48, R32 ;  /* 0x0000002000307202 */ /* 0x000fce0000000f00 */
[----:B------:R-:W-:Y:S05]  /*a6a0*/  WARPSYNC.COLLECTIVE R25, `(.L_x_1456) ;  /* 0x0000000019087348 */ /* 0x000fea0003c00000 */
[----:B------:R0:W1:Y:S02]  /*a6b0*/  SHFL.BFLY P3, R32, R34, R31, R30 ;  /* 0x0c00001f22207389 */ /* 0x000064000006001e */
[----:B01----:R-:W-:Y:S01]  /*a6c0*/  ENDCOLLECTIVE ;  /* 0x000000000000791b */ /* 0x003fe20003800000 */
.L_x_1456:
[----:B------:R-:W-:Y:S01]  /*a6d0*/  FADD.FTZ R48, R55, R48 ;  /* 0x0000003037307221 */ /* 0x000fe20000010000 */
[----:B------:R-:W-:-:S04]  /*a6e0*/  HFMA2.MMA R31, -RZ, RZ, 0, 1.1920928955078125e-07 ;  /* 0x00000002ff1f7435 */ /* 0x000fc800000001ff */
[----:B------:R-:W-:Y:S02]  /*a6f0*/  MOV R34, R48 ;  /* 0x0000003000227202 */ /* 0x000fe40000000f00 */
[----:B------:R-:W-:-:S07]  /*a700*/  MOV R50, R32 ;  /* 0x0000002000327202 */ /* 0x000fce0000000f00 */
[----:B------:R-:W-:Y:S05]  /*a710*/  WARPSYNC.COLLECTIVE R25, `(.L_x_1457) ;  /* 0x0000000019087348 */ /* 0x000fea0003c00000 */
[----:B------:R0:W1:Y:S02]  /*a720*/  SHFL.BFLY P3, R32, R34, R31, R30 ;  /* 0x0c00001f22207389 */ /* 0x000064000006001e */
[----:B01----:R-:W-:Y:S01]  /*a730*/  ENDCOLLECTIVE ;  /* 0x000000000000791b */ /* 0x003fe20003800000 */
.L_x_1457:
[----:B------:R-:W-:-:S05]  /*a740*/  FADD.FTZ R50, R57, R50 ;  /* 0x0000003239327221 */ /* 0x000fca0000010000 */
[----:B------:R-:W-:Y:S02]  /*a750*/  MOV R34, R50 ;  /* 0x0000003200227202 */ /* 0x000fe40000000f00 */
[----:B------:R-:W-:-:S07]  /*a760*/  MOV R39, R32 ;  /* 0x0000002000277202 */ /* 0x000fce0000000f00 */
[----:B------:R-:W-:Y:S05]  /*a770*/  WARPSYNC.COLLECTIVE R25, `(.L_x_1458) ;  /* 0x0000000019087348 */ /* 0x000fea0003c00000 */
[----:B------:R0:W1:Y:S02]  /*a780*/  SHFL.BFLY P3, R32, R34, R31, R30 ;  /* 0x0c00001f22207389 */ /* 0x000064000006001e */
[----:B01----:R-:W-:Y:S01]  /*a790*/  ENDCOLLECTIVE ;  /* 0x000000000000791b */ /* 0x003fe20003800000 */
.L_x_1458:
        /* <DEDUP_REMOVED lines=12> */
[----:B------:R-:W-:Y:S01]  /*a860*/  MOV R34, R39 ;  /* 0x0000002700227202 */ /* 0x000fe20000000f00 */
[----:B------:R0:W-:Y:S01]  /*a870*/  @!P0 STG.E.U16 desc[UR18][R26.64], R32 ;  /* 0x000000201a008986 */ /* 0x0001e2000c101512 */
[----:B------:R-:W-:Y:S02]  /*a880*/  MOV R30, 0x101f ;  /* 0x0000101f001e7802 */ /* 0x000fe40000000f00 */
[----:B------:R-:W-:Y:S02]  /*a890*/  MOV R25, 0xffff ;  /* 0x0000ffff00197802 */ /* 0x000fe40000000f00 */
[----:B------:R-:W-:Y:S01]  /*a8a0*/  PRMT R35, R33, 0x7610, R35 ;  /* 0x0000761021237816 */ /* 0x000fe20000000023 */
[----:B------:R-:W-:-:S07]  /*a8b0*/  FADD.FTZ R33, R45, R46 ;  /* 0x0000002e2d217221 */ /* 0x000fce0000010000 */
[----:B0-----:R-:W-:Y:S05]  /*a8c0*/  WARPSYNC.COLLECTIVE R25, `(.L_x_1459) ;  /* 0x0000000019087348 */ /* 0x001fea0003c00000 */
[----:B0-----:R0:W1:Y:S02]  /*a8d0*/  SHFL.BFLY P3, R32, R34, R31, R30 ;  /* 0x0c00001f22207389 */ /* 0x001064000006001e */
[----:B01----:R-:W-:Y:S01]  /*a8e0*/  ENDCOLLECTIVE ;  /* 0x000000000000791b */ /* 0x003fe20003800000 */
.L_x_1459:
        /* <DEDUP_REMOVED lines=11> */
.L_x_1460:
[----:B------:R-:W-:Y:S01]  /*a9a0*/  FADD.FTZ R36, R39, R36 ;  /* 0x0000002427247221 */ /* 0x000fe20000010000 */
[----:B------:R-:W-:Y:S06]  /*a9b0*/  BRA `(.L_x_1461) ;  /* 0xffffffe400107947 */ /* 0x000fec000383ffff */
.L_x_1462:
        /* <DEDUP_REMOVED lines=12> */
.L_x_3918:


//--------------------- .text._ZN13group_norm_v218gn_bwd_cuda_kernelI13__nv_bfloat16Li480ELi1ELi16ELi120ELi256ELb1ELb1ELi32ELi960ELi960ELi4ELb1ELi18ELb0ELb0ELNS_15WgradSyncMethodE3ENS_16CompileConditionILi900EEEEEvPT_S6_S6_PKS5_S8_S8_S8_PKfflPfPj --------------------------
	.section	.text._ZN13group_norm_v218gn_bwd_cuda_kernelI13__nv_bfloat16Li480ELi1ELi16ELi120ELi256ELb1ELb1ELi32ELi960ELi960ELi4ELb1ELi18ELb0ELb0ELNS_15WgradSyncMethodE3ENS_16CompileConditionILi900EEEEEvPT_S6_S6_PKS5_S8_S8_S8_PKfflPfPj,"ax",@progbits
	.align	128
        .global         _ZN13group_norm_v218gn_bwd_cuda_kernelI13__nv_bfloat16Li480ELi1ELi16ELi120ELi256ELb1ELb1ELi32ELi960ELi960ELi4ELb1ELi18ELb0ELb0ELNS_15WgradSyncMethodE3ENS_16CompileConditionILi900EEEEEvPT_S6_S6_PKS5_S8_S8_S8_PKfflPfPj
        .type           _ZN13group_norm_v218gn_bwd_cuda_kernelI13__nv_bfloat16Li480ELi1ELi16ELi120ELi256ELb1ELb1ELi32ELi960ELi960ELi4ELb1ELi18ELb0ELb0ELNS_15WgradSyncMethodE3ENS_16CompileConditionILi900EEEEEvPT_S6_S6_PKS5_S8_S8_S8_PKfflPfPj,@function
        .size           _ZN13group_norm_v218gn_bwd_cuda_kernelI13__nv_bfloat16Li480ELi1ELi16ELi120ELi256ELb1ELb1ELi32ELi960ELi960ELi4ELb1ELi18ELb0ELb0ELNS_15WgradSyncMethodE3ENS_16CompileConditionILi900EEEEEvPT_S6_S6_PKS5_S8_S8_S8_PKfflPfPj,(.L_x_3919 - _ZN13group_norm_v218gn_bwd_cuda_kernelI13__nv_bfloat16Li480ELi1ELi16ELi120ELi256ELb1ELb1ELi32ELi960ELi960ELi4ELb1ELi18ELb0ELb0ELNS_15WgradSyncMethodE3ENS_16CompileConditionILi900EEEEEvPT_S6_S6_PKS5_S8_S8_S8_PKfflPfPj)
        .other          _ZN13group_norm_v218gn_bwd_cuda_kernelI13__nv_bfloat16Li480ELi1ELi16ELi120ELi256ELb1ELb1ELi32ELi960ELi960ELi4ELb1ELi18ELb0ELb0ELNS_15WgradSyncMethodE3ENS_16CompileConditionILi900EEEEEvPT_S6_S6_PKS5_S8_S8_S8_PKfflPfPj,@"STO_CUDA_ENTRY STV_DEFAULT"
_ZN13group_norm_v218gn_bwd_cuda_kernelI13__nv_bfloat16Li480ELi1ELi16ELi120ELi256ELb1ELb1ELi32ELi960ELi960ELi4ELb1ELi18ELb0ELb0ELNS_15WgradSyncMethodE3ENS_16CompileConditionILi900EEEEEvPT_S6_S6_PKS5_S8_S8_S8_PKfflPfPj:
.text._ZN13group_norm_v218gn_bwd_cuda_kernelI13__nv_bfloat16Li480ELi1ELi16ELi120ELi256ELb1ELb1ELi32ELi960ELi960ELi4ELb1ELi18ELb0ELb0ELNS_15WgradSyncMethodE3ENS_16CompileConditionILi900EEEEEvPT_S6_S6_PKS5_S8_S8_S8_PKfflPfPj:
        /* <DEDUP_REMOVED lines=31> */
.L_x_1465:
[----:B------:R-:W2:Y:S04]  /*01f0*/  LD.E.STRONG.GPU R0, desc[UR18][R2.64] ;  /* 0x0000001202007980 */ /* 0x000ea8000c10f900 */
[----:B--2---:R-:W-:Y:S01]  /*0200*/  CCTL.IVALL ;  /* 0x00000000ff00798f */ /* 0x004fe20002000000 */
[----:B------:R-:W-:Y:S05]  /*0210*/  YIELD ;  /* 0x0000000000007946 */ /* 0x000fea0003800000 */
[----:B-----5:R-:W-:-:S04]  /*0220*/  LOP3.LUT R0, R0, R5, RZ, 0x3c, !PT ;  /* 0x0000000500007212 */ /* 0x020fc800078e3cff */
[----:B------:R-:W-:-:S13]  /*0230*/  ISETP.GT.AND P0, PT, R0, -0x1, PT ;  /* 0xffffffff0000780c */ /* 0x000fda0003f04270 */
[----:B------:R-:W-:Y:S05]  /*0240*/  @P0 BRA `(.L_x_1465) ;  /* 0xfffffffc00e80947 */ /* 0x000fea000383ffff */
.L_x_1464:
[----:B------:R-:W-:Y:S05]  /*0250*/  WARPSYNC.ALL ;  /* 0x0000000000007948 */ /* 0x000fea0003800000 */
[----:B------:R-:W-:Y:S06]  /*0260*/  BAR.SYNC.DEFER_BLOCKING 0x0 ;  /* 0x0000000000007b1d */ /* 0x000fec0000010000 */
[----:B------:R-:W-:Y:S05]  /*0270*/  BRA `(.L_x_1466) ;  /* 0x000000bc00607947 */ /* 0x000fea0003800000 */
.L_x_1463:
        /* <DEDUP_REMOVED lines=10> */
[----:B------:R-:W-:-:S02]  /*0320*/  UIADD3 UR13, UR12, 0x3c00, URZ ;  /* 0x00003c000c0d7890 */ /* 0x000fc4000fffe03f */
[----:B------:R-:W-:Y:S01]  /*0330*/  USHF.R.U32.HI UR15, URZ, 0x1, UR10 ;  /* 0x000000013f0f7899 */ /* 0x000fe2000801160a */
[----:B------:R-:W-:Y:S01]  /*0340*/  ULDC.64 UR6, c[0x0][0x268] ;  /* 0x00009a0000067ab9 */ /* 0x000fe20000000a00 */
[----:B------:R-:W-:Y:S01]  /*0350*/  UMOV UR16, 0x7fffffb9 ;  /* 0x7fffffb900107882 */ /* 0x000fe20000000000 */
[----:B------:R-:W-:Y:S02]  /*0360*/  ULEA UR6, UP0, UR10, UR6, 0x2 ;  /* 0x000000060a067291 */ /* 0x000fe4000f80103f */
[----:B------:R-:W-:Y:S02]  /*0370*/  USHF.L.U32 UR17, UR15, 0x3, URZ ;  /* 0x000000030f117899 */ /* 0x000fe4000800063f */
[----:B------:R-:W-:Y:S02]  /*0380*/  UIADD3 UR15, -UR15, URZ, URZ ;  /* 0x0000003f0f0f7290 */ /* 0x000fe4000fffe13f */
[----:B------:R-:W-:Y:S02]  /*0390*/  ULEA.HI.X UR7, UR10, UR7, UR5, 0x2, UP0 ;  /* 0x000000070a077291 */ /* 0x000fe400080f1405 */
[----:B------:R-:W-:-:S02]  /*03a0*/  UISETP.NE.AND UP0, UPT, UR23, UR15, UPT ;  /* 0x0000000f1700728c */ /* 0x000fc4000bf05270 */
[----:B-1----:R-:W-:Y:S02]  /*03b0*/  ULEA UR12, UR14, UR12, 0x18 ;  /* 0x0000000c0e0c7291 */ /* 0x002fe4000f8ec03f */
[----:B------:R-:W-:Y:S02]  /*03c0*/  ULEA UR13, UR14, UR13, 0x18 ;  /* 0x0000000d0e0d7291 */ /* 0x000fe4000f8ec03f */
[----:B------:R-:W-:Y:S01]  /*03d0*/  ULOP3.LUT UR17, UR17, 0xfffffff8, UR4, 0xe2, !UPT ;  /* 0xfffffff811117892 */ /* 0x000fe2000f8ee204 */
[----:B0-----:R-:W-:Y:S01]  /*03e0*/  IADD3 R5, R11, 0x1e0, RZ ;  /* 0x000001e00b057810 */ /* 0x001fe20007ffe0ff */
[----:B------:R-:W-:Y:S01]  /*03f0*/  USEL UR21, UR16, 0x1, !UP0 ;  /* 0x0000000110157887 */ /* 0x000fe2000c000000 */
[----:B------:R-:W-:Y:S01]  /*0400*/  SHF.R.S32.HI R0, RZ, 0x1f, R11 ;  /* 0x0000001fff007819 */ /* 0x000fe2000001140b */
[----:B------:R-:W-:Y:S01]  /*0410*/  UMOV UR14, UR10 ;  /* 0x0000000a000e7c82 */ /* 0x000fe20008000000 */
[----:B------:R-:W-:Y:S01]  /*0420*/  SHF.R.S32.HI R6, RZ, 0x1f, R5 ;  /* 0x0000001fff067819 */ /* 0x000fe20000011405 */
[----:B------:R-:W-:Y:S01]  /*0430*/  UMOV UR4, URZ ;  /* 0x0000003f00047c82 */ /* 0x000fe20008000000 */
[----:B------:R-:W-:-:S02]  /*0440*/  LEA.HI R2, R0, R11, RZ, 0x2 ;  /* 0x0000000b00027211 */ /* 0x000fc400078f10ff */
[----:B------:R-:W-:Y:S02]  /*0450*/  SHF.R.U32.HI R9, RZ, 0x1, R11 ;  /* 0x00000001ff097819 */ /* 0x000fe4000001160b */
[----:B------:R-:W-:Y:S02]  /*0460*/  LEA.HI R4, R6, R5, RZ, 0x2 ;  /* 0x0000000506047211 */ /* 0x000fe400078f10ff */
[----:B------:R-:W-:Y:S02]  /*0470*/  SHF.R.S32.HI R3, RZ, 0x2, R2 ;  /* 0x00000002ff037819 */ /* 0x000fe40000011402 */
[----:B------:R-:W-:Y:S02]  /*0480*/  SHF.L.U32 R9, R9, 0x3, RZ ;  /* 0x0000000309097819 */ /* 0x000fe400000006ff */
[----:B------:R-:W-:Y:S02]  /*0490*/  SHF.R.S32.HI R7, RZ, 0x2, R4 ;  /* 0x00000002ff077819 */ /* 0x000fe40000011404 */
[----:B------:R-:W-:-:S02]  /*04a0*/  IADD3 R3, R3, 0xf0, RZ ;  /* 0x000000f003037810 */ /* 0x000fc40007ffe0ff */
[----:B------:R-:W-:Y:S01]  /*04b0*/  LOP3.LUT R9, R9, 0xfffffff8, R8, 0xe2, !PT ;  /* 0xfffffff809097812 */ /* 0x000fe200078ee208 */
[----:B------:R0:W-:Y:S01]  /*04c0*/  STL [R1+0xfc], R7 ;  /* 0x0000fc0701007387 */ /* 0x0001e20000100800 */
[----:B------:R-:W-:Y:S02]  /*04d0*/  LOP3.LUT R8, R4, 0xfffffffc, RZ, 0xc0, !PT ;  /* 0xfffffffc04087812 */ /* 0x000fe400078ec0ff */
[----:B------:R-:W-:Y:S01]  /*04e0*/  SHF.R.S32.HI R4, RZ, 0x1f, R3 ;  /* 0x0000001fff047819 */ /* 0x000fe20000011403 */
[----:B------:R-:W-:Y:S01]  /*04f0*/  STL [R1+0x118], R9 ;  /* 0x0001180901007387 */ /* 0x000fe20000100800 */
[----:B------:R-:W-:Y:S02]  /*0500*/  LEA.HI R0, R0, R11, RZ, 0x4 ;  /* 0x0000000b00007211 */ /* 0x000fe400078f20ff */
[----:B------:R-:W-:Y:S02]  /*0510*/  LOP3.LUT R2, R2, 0xfffffffc, RZ, 0xc0, !PT ;  /* 0xfffffffc02027812 */ /* 0x000fe400078ec0ff */
[----:B------:R-:W-:-:S02]  /*0520*/  LEA.HI R4, R4, R3, RZ, 0x2 ;  /* 0x0000000304047211 */ /* 0x000fc400078f10ff */
[----:B0-----:R-:W-:Y:S02]  /*0530*/  IADD3 R7, R7, 0xf0, RZ ;  /* 0x000000f007077810 */ /* 0x001fe40007ffe0ff */
[----:B------:R-:W-:Y:S02]  /*0540*/  LEA.HI R6, R6, R5, RZ, 0x4 ;  /* 0x0000000506067211 */ /* 0x000fe400078f20ff */
[----:B------:R-:W-:Y:S02]  /*0550*/  SHF.R.S32.HI R10, RZ, 0x1f, R7 ;  /* 0x0000001fff0a7819 */ /* 0x000fe40000011407 */
[----:B------:R-:W-:Y:S02]  /*0560*/  IADD3 R8, R5, -R8, RZ ;  /* 0x8000000805087210 */ /* 0x000fe40007ffe0ff */
[----:B------:R-:W-:Y:S02]  /*0570*/  SHF.R.U32.HI R3, RZ, 0x4, R0 ;  /* 0x00000004ff037819 */ /* 0x000fe40000011600 */
[----:B------:R-:W-:-:S02]  /*0580*/  IADD3 R2, -R2, R11, RZ ;  /* 0x0000000b02027210 */ /* 0x000fc40007ffe1ff */
[----:B------:R-:W-:Y:S02]  /*0590*/  SHF.R.U32.HI R5, RZ, 0x2, R4 ;  /* 0x00000002ff057819 */ /* 0x000fe40000011604 */
[----:B------:R-:W-:Y:S02]  /*05a0*/  LEA.HI R10, R10, R7, RZ, 0x2 ;  /* 0x000000070a0a7211 */ /* 0x000fe400078f10ff */
[C---:B------:R-:W-:Y:S02]  /*05b0*/  LOP3.LUT R4, R2.reuse, 0x3, R3, 0x78, !PT ;  /* 0x0000000302047812 */ /* 0x040fe400078e7803 */
[----:B------:R-:W-:Y:S02]  /*05c0*/  LOP3.LUT R0, R2, 0x3, R5, 0x78, !PT ;  /* 0x0000000302007812 */ /* 0x000fe400078e7805 */
[----:B------:R-:W-:Y:S01]  /*05d0*/  SHF.R.U32.HI R7, RZ, 0x4, R6 ;  /* 0x00000004ff077819 */ /* 0x000fe20000011606 */
[----:B------:R0:W-:Y:S01]  /*05e0*/  STL [R1+0x10c], R4 ;  /* 0x00010c0401007387 */ /* 0x0001e20000100800 */
[----:B------:R-:W-:-:S02]  /*05f0*/  SHF.R.U32.HI R3, RZ, 0x2, R10 ;  /* 0x00000002ff037819 */ /* 0x000fc4000001160a */
[C---:B------:R-:W-:Y:S01]  /*0600*/  LOP3.LUT R2, R8.reuse, 0x3, R7, 0x78, !PT ;  /* 0x0000000308027812 */ /* 0x040fe200078e7807 */
[----:B------:R1:W-:Y:S04]  /*0610*/  STL [R1+0x108], R0 ;  /* 0x0001080001007387 */ /* 0x0003e80000100800 */
[----:B------:R-:W-:Y:S01]  /*0620*/  STL [R1+0x104], R2 ;  /* 0x0001040201007387 */ /* 0x000fe20000100800 */
[----:B0-----:R-:W-:Y:S02]  /*0630*/  LEA R4, R11, UR12, 0x5 ;  /* 0x0000000c0b047c11 */ /* 0x001fe4000f8e28ff */
[----:B-1----:R-:W-:-:S05]  /*0640*/  LOP3.LUT R0, R8, 0x3, R3, 0x78, !PT ;  /* 0x0000000308007812 */ /* 0x002fca00078e7803 */
[----:B------:R0:W-:Y:S04]  /*0650*/  STL [R1+0x100], R0 ;  /* 0x0001000001007387 */ /* 0x0001e80000100800 */
[----:B------:R1:W-:Y:S04]  /*0660*/  STL [R1+0x74], RZ ;  /* 0x000074ff01007387 */ /* 0x0003e80000100800 */
[----:B------:R1:W-:Y:S01]  /*0670*/  STL [R1+0x6c], RZ ;  /* 0x00006cff01007387 */ /* 0x0003e20000100800 */
[----:B0-----:R-:W-:-:S03]  /*0680*/  SHF.L.U32 R0, R11, 0x1, RZ ;  /* 0x000000010b007819 */ /* 0x001fc600000006ff */
[----:B------:R1:W-:Y:S01]  /*0690*/  STL [R1+0x70], RZ ;  /* 0x000070ff01007387 */ /* 0x0003e20000100800 */
[C---:B------:R-:W-:Y:S02]  /*06a0*/  LOP3.LUT R2, R0.reuse, 0x18, RZ, 0xc0, !PT ;  /* 0x0000001800027812 */ /* 0x040fe400078ec0ff */
[----:B------:R-:W-:Y:S01]  /*06b0*/  LOP3.LUT R3, R0, 0x18, RZ, 0xc, !PT ;  /* 0x0000001800037812 */ /* 0x000fe200078e0cff */
[----:B------:R1:W-:Y:S01]  /*06c0*/  STL [R1+0x68], RZ ;  /* 0x000068ff01007387 */ /* 0x0003e20000100800 */
[C---:B------:R-:W-:Y:S02]  /*06d0*/  LOP3.LUT R0, R2.reuse, 0x8, RZ, 0x3c, !PT ;  /* 0x0000000802007812 */ /* 0x040fe400078e3cff */
[----:B------:R-:W-:Y:S02]  /*06e0*/  LOP3.LUT R2, R2, 0x10, RZ, 0x3c, !PT ;  /* 0x0000001002027812 */ /* 0x000fe400078e3cff */
[C---:B------:R-:W-:Y:S02]  /*06f0*/  IADD3 R5, R4.reuse, R3, RZ ;  /* 0x0000000304057210 */ /* 0x040fe40007ffe0ff */
[----:B------:R-:W-:-:S02]  /*0700*/  IADD3 R3, R4, R0, RZ ;  /* 0x0000000004037210 */ /* 0x000fc40007ffe0ff */
[----:B------:R-:W-:-:S03]  /*0710*/  IADD3 R0, R4, R2, RZ ;  /* 0x0000000204007210 */ /* 0x000fc60007ffe0ff */
[----:B------:R1:W-:Y:S04]  /*0720*/  STL [R1+0x114], R3 ;  /* 0x0001140301007387 */ /* 0x0003e80000100800 */
[----:B------:R1:W-:Y:S02]  /*0730*/  STL [R1+0x110], R0 ;  /* 0x0001100001007387 */ /* 0x0003e40000100800 */
.L_x_1476:
[----:B-12---:R-:W0:Y:S01]  /*0740*/  S2R R0, SR_TID.X ;  /* 0x0000000000007919 */ /* 0x006e220000002100 */
[----:B------:R-:W-:Y:S01]  /*0750*/  ULOP3.LUT UR15, UR10, 0x1, URZ, 0xc0, !UPT ;  /* 0x000000010a0f7892 */ /* 0x000fe2000f8ec03f */
[----:B------:R-:W1:Y:S01]  /*0760*/  LDC.64 R28, c[0x0][0x238] ;  /* 0x00008e00ff1c7b82 */ /* 0x000e620000000a00 */
[----:B------:R-:W-:Y:S02]  /*0770*/  USHF.R.U64 UR25, UR10, 0x1, UR5 ;  /* 0x000000010a197899 */ /* 0x000fe40008001205 */
[----:B------:R-:W-:Y:S02]  /*0780*/  UIMAD UR20, UR15, 0x3c0, URZ ;  /* 0x000003c00f1478a4 */ /* 0x000fe4000f8e023f */
[----:B------:R-:W-:Y:S02]  /*0790*/  USHF.R.U32.HI UR15, URZ, 0x1, UR5 ;  /* 0x000000013f0f7899 */ /* 0x000fe40008011605 */
[----:B------:R-:W-:Y:S01]  /*07a0*/  USHF.L.U32 UR16, UR23, 0x5, URZ ;  /* 0x0000000517107899 */ /* 0x000fe2000800063f */
[----:B------:R-:W2:Y:S01]  /*07b0*/  LDC.64 R6, c[0x0][0x240] ;  /* 0x00009000ff067b82 */ /* 0x000ea20000000a00 */
[----:B------:R-:W-:Y:S01]  /*07c0*/  ULDC.64 UR26, c[0x0][0x248] ;  /* 0x00009200001a7ab9 */ /* 0x000fe20000000a00 */
[----:B------:R-:W-:Y:S01]  /*07d0*/  ULDC.64 UR28, c[0x0][0x228] ;  /* 0x00008a00001c7ab9 */ /* 0x000fe20000000a00 */
[----:B------:R-:W-:Y:S01]  /*07e0*/  ULOP3.LUT UR16, UR16, 0xe0, URZ, 0xc0, !UPT ;  /* 0x000000e010107892 */ /* 0x000fe2000f8ec03f */
[----:B0-----:R-:W-:-:S05]  /*07f0*/  IMAD.WIDE.U32 R2, R0, -0x77777777, RZ ;  /* 0x8888888900027825 */ /* 0x001fca00078e00ff */
[----:B------:R-:W-:-:S05]  /*0800*/  SHF.R.U32.HI R8, RZ, 0x7, R3 ;  /* 0x00000007ff087819 */ /* 0x000fca0000011603 */
[----:B------:R-:W-:-:S05]  /*0810*/  IMAD R9, R8, -0xf0, R0 ;  /* 0xffffff1008097824 */ /* 0x000fca00078e0200 */
[----:B------:R-:W-:-:S04]  /*0820*/  LEA R30, R9, UR20, 0x2 ;  /* 0x00000014091e7c11 */ /* 0x000fc8000f8e10ff */
[----:B------:R-:W-:Y:S01]  /*0830*/  SHF.R.S32.HI R31, RZ, 0x1f, R30 ;  /* 0x0000001fff1f7819 */ /* 0x000fe2000001141e */
[C---:B------:R-:W-:Y:S01]  /*0840*/  IMAD.WIDE.U32 R2, R30.reuse, -0x77777777, RZ ;  /* 0x888888891e027825 */ /* 0x040fe200078e00ff */
[----:B------:R-:W-:Y:S01]  /*0850*/  MOV R2, UR15 ;  /* 0x0000000f00027c02 */ /* 0x000fe20008000f00 */
[----:B------:R-:W-:Y:S02]  /*0860*/  UIMAD UR15, UR15, 0x78000, URZ ;  /* 0x000780000f0f78a4 */ /* 0x000fe4000f8e023f */
[----:B-1----:R-:W-:Y:S01]  /*0870*/  IMAD.WIDE R28, R30, 0x2, R28 ;  /* 0x000000021e1c7825 */ /* 0x002fe200078e021c */
[----:B------:R-:W-:Y:S02]  /*0880*/  SHF.R.U32.HI R0, RZ, 0x6, R3 ;  /* 0x00000006ff007819 */ /* 0x000fe40000011603 */
[----:B------:R-:W-:-:S03]  /*0890*/  MOV R3, UR25 ;  /* 0x0000001900037c02 */ /* 0x000fc60008000f00 */
[----:B------:R0:W-:Y:S02]  /*08a0*/  STL [R1+0xf8], R0 ;  /* 0x0000f80001007387 */ /* 0x0001e40000100800 */
[C---:B------:R-:W-:Y:S02]  /*08b0*/  IMAD.WIDE.U32 R4, R3.reuse, 0x78000, R30 ;  /* 0x0007800003047825 */ /* 0x040fe400078e001e */
[----:B------:R-:W3:Y:S02]  /*08c0*/  LDG.E.64.CONSTANT R28, desc[UR18][R28.64] ;  /* 0x000000121c1c7981 */ /* 0x000ee4000c1e9b00 */
[----:B--2---:R-:W-:Y:S01]  /*08d0*/  IMAD.WIDE R30, R30, 0x2, R6 ;  /* 0x000000021e1e7825 */ /* 0x004fe200078e0206 */
[----:B0-----:R-:W-:Y:S02]  /*08e0*/  LEA R0, P0, R3, R0, 0x4 ;  /* 0x0000000003007211 */ /* 0x001fe400078020ff */
[----:B------:R-:W-:-:S03]  /*08f0*/  IADD3 R16, R5, UR15, RZ ;  /* 0x0000000f05107c10 */ /* 0x000fc6000fffe0ff */
[----:B------:R-:W2:Y:S01]  /*0900*/  LDG.E.64.CONSTANT R30, desc[UR18][R30.64] ;  /* 0x000000121e1e7981 */ /* 0x000ea2000c1e9b00 */
[----:B------:R-:W-:Y:S01]  /*0910*/  LEA.HI.X R3, R3, RZ, R2, 0x4, P0 ;  /* 0x000000ff03037211 */ /* 0x000fe200000f2402 */
[----:B------:R-:W-:Y:S01]  /*0920*/  ULDC UR15, c[0x0][0x250] ;  /* 0x00009400000f7ab9 */ /* 0x000fe20000000800 */
[----:B------:R-:W-:Y:S02]  /*0930*/  IADD3 R2, R8, UR16, RZ ;  /* 0x0000001008027c10 */ /* 0x000fe4000fffe0ff */
[----:B------:R-:W-:-:S03]  /*0940*/  LEA R32, P0, R0, UR26, 0x3 ;  /* 0x0000001a00207c11 */ /* 0x000fc6000f8018ff */
[----:B------:R-:W-:Y:S01]  /*0950*/  IMAD R15, R2, 0x780, RZ ;  /* 0x00000780020f7824 */ /* 0x000fe200078e02ff */
[----:B------:R-:W-:Y:S01]  /*0960*/  LEA.HI.X R33, R0, UR27, R3, 0x3, P0 ;  /* 0x0000001b00217c11 */ /* 0x000fe200080f1c03 */
[----:B------:R-:W-:-:S03]  /*0970*/  ULDC.64 UR26, c[0x0][0x230] ;  /* 0x00008c00001a7ab9 */ /* 0x000fc60000000a00 */
[----:B------:R-:W-:Y:S02]  /*0980*/  IADD3 R0, P0, R15, R4, RZ ;  /* 0x000000040f007210 */ /* 0x000fe40007f1e0ff */
[----:B------:R-:W4:Y:S02]  /*0990*/  LDG.E.64.CONSTANT R32, desc[UR18][R32.64] ;  /* 0x0000001220207981 */ /* 0x000f24000c1e9b00 */
[----:B------:R-:W-:Y:S02]  /*09a0*/  IADD3.X R3, RZ, R16, RZ, P0, !PT ;  /* 0x00000010ff037210 */ /* 0x000fe400007fe4ff */
[C---:B------:R-:W-:Y:S02]  /*09b0*/  SHF.L.U32 R13, R0.reuse, 0x1, RZ ;  /* 0x00000001000d7819 */ /* 0x040fe400000006ff */
[----:B------:R-:W-:Y:S02]  /*09c0*/  SHF.L.U64.HI R12, R0, 0x1, R3 ;  /* 0x00000001000c7819 */ /* 0x000fe40000010203 */
[----:B------:R-:W-:-:S04]  /*09d0*/  IADD3 R34, P0, R13, UR26, RZ ;  /* 0x0000001a0d227c10 */ /* 0x000fc8000ff1e0ff */
[----:B------:R-:W-:-:S06]  /*09e0*/  IADD3.X R35, R12, UR27, RZ, P0, !PT ;  /* 0x0000001b0c237c10 */ /* 0x000fcc00087fe4ff */
[----:B------:R-:W2:Y:S01]  /*09f0*/  LDG.E.64.CONSTANT R34, desc[UR18][R34.64] ;  /* 0x0000001222227981 */ /* 0x000ea2000c1e9b00 */
[----:B------:R-:W-:-:S04]  /*0a00*/  IADD3 R3, R15, 0xf00, RZ ;  /* 0x00000f000f037810 */ /* 0x000fc80007ffe0ff */
[----:B------:R-:W-:-:S04]  /*0a10*/  IADD3 R3, P0, R3, R4, RZ ;  /* 0x0000000403037210 */ /* 0x000fc80007f1e0ff */
[----:B------:R-:W-:Y:S02]  /*0a20*/  IADD3.X R0, RZ, R16, RZ, P0, !PT ;  /* 0x00000010ff007210 */ /* 0x000fe400007fe4ff */
[C---:B------:R-:W-:Y:S02]  /*0a30*/  SHF.L.U32 R11, R3.reuse, 0x1, RZ ;  /* 0x00000001030b7819 */ /* 0x040fe400000006ff */
[----:B------:R-:W-:Y:S02]  /*0a40*/  SHF.L.U64.HI R10, R3, 0x1, R0 ;  /* 0x00000001030a7819 */ /* 0x000fe40000010200 */
[----:B------:R-:W-:-:S04]  /*0a50*/  IADD3 R36, P0, R11, UR26, RZ ;  /* 0x0000001a0b247c10 */ /* 0x000fc8000ff1e0ff */
[----:B------:R-:W-:-:S06]  /*0a60*/  IADD3.X R37, R10, UR27, RZ, P0, !PT ;  /* 0x0000001b0a257c10 */ /* 0x000fcc00087fe4ff */
[----:B------:R-:W2:Y:S01]  /*0a70*/  LDG.E.64.CONSTANT R36, desc[UR18][R36.64] ;  /* 0x0000001224247981 */ /* 0x000ea2000c1e9b00 */
        /* <DEDUP_REMOVED lines=8> */
[----:B------:R-:W-:Y:S02]  /*0b00*/  IADD3 R40, P0, R7, UR26, RZ ;  /* 0x0000001a07287c10 */ /* 0x000fe4000ff1e0ff */
[----:B------:R-:W-:Y:S02]  /*0b10*/  IADD3 R3, R15, 0x2d00, RZ ;  /* 0x00002d000f037810 */ /* 0x000fe40007ffe0ff */
[----:B------:R-:W-:-:S02]  /*0b20*/  IADD3.X R41, R2, UR27, RZ, P0, !PT ;  /* 0x0000001b02297c10 */ /* 0x000fc400087fe4ff */
[----:B------:R-:W-:-:S04]  /*0b30*/  IADD3 R3, P0, R3, R4, RZ ;  /* 0x0000000403037210 */ /* 0x000fc80007f1e0ff */
[----:B------:R-:W-:Y:S01]  /*0b40*/  IADD3.X R0, RZ, R16, RZ, P0, !PT ;  /* 0x00000010ff007210 */ /* 0x000fe200007fe4ff */
[----:B------:R-:W2:Y:S01]  /*0b50*/  LDG.E.64.CONSTANT R40, desc[UR18][R40.64] ;  /* 0x0000001228287981 */ /* 0x000ea2000c1e9b00 */
        /* <DEDUP_REMOVED lines=8> */
[----:B------:R-:W-:-:S04]  /*0be0*/  IADD3 R46, P0, R7, UR28, RZ ;  /* 0x0000001c072e7c10 */ /* 0x000fc8000ff1e0ff */
[----:B------:R-:W-:-:S06]  /*0bf0*/  IADD3.X R47, R2, UR29, RZ, P0, !PT ;  /* 0x0000001d022f7c10 */ /* 0x000fcc00087fe4ff */
[----:B------:R-:W2:Y:S01]  /*0c00*/  LDG.E.64.CONSTANT R46, desc[UR18][R46.64] ;  /* 0x000000122e2e7981 */ /* 0x000ea2000c1e9b00 */
[----:B------:R-:W-:-:S03]  /*0c10*/  IADD3 R3, R15, 0x3c00, RZ ;  /* 0x00003c000f037810 */ /* 0x000fc60007ffe0ff */
[----:B------:R-:W-:Y:S01]  /*0c20*/  STL [R1+0xcc], R13 ;  /* 0x0000cc0d01007387 */ /* 0x000fe20000100800 */
[----:B------:R-:W-:-:S03]  /*0c30*/  HFMA2.MMA R0, -RZ, RZ, 0, 1.430511474609375e-06 ;  /* 0x00000018ff007435 */ /* 0x000fc600000001ff */
[----:B------:R-:W-:Y:S04]  /*0c40*/  STL [R1+0xf4], R12 ;  /* 0x0000f40c01007387 */ /* 0x000fe80000100800 */
[----:B------:R-:W-:Y:S04]  /*0c50*/  STL [R1+0xec], R11 ;  /* 0x0000ec0b01007387 */ /* 0x000fe80000100800 */
[----:B------:R0:W-:Y:S01]  /*0c60*/  STL [R1+0xf0], R10 ;  /* 0x0000f00a01007387 */ /* 0x0001e20000100800 */
[----:B------:R-:W-:Y:S01]  /*0c70*/  IMAD R9, R9, R0, UR13 ;  /* 0x0000000d09097e24 */ /* 0x000fe2000f8e0200 */
[----:B0-----:R-:W-:-:S04]  /*0c80*/  IADD3 R10, P0, R3, R4, RZ ;  /* 0x00000004030a7210 */ /* 0x001fc80007f1e0ff */
[----:B------:R-:W-:Y:S02]  /*0c90*/  IADD3.X R49, RZ, R16, RZ, P0, !PT ;  /* 0x00000010ff317210 */ /* 0x000fe400007fe4ff */
[C---:B------:R-:W-:Y:S02]  /*0ca0*/  SHF.L.U32 R61, R10.reuse, 0x1, RZ ;  /* 0x000000010a3d7819 */ /* 0x040fe400000006ff */
[----:B------:R-:W-:Y:S02]  /*0cb0*/  IADD3 R11, R15, 0x4b00, RZ ;  /* 0x00004b000f0b7810 */ /* 0x000fe40007ffe0ff */
[----:B------:R-:W-:Y:S02]  /*0cc0*/  SHF.L.U64.HI R63, R10, 0x1, R49 ;  /* 0x000000010a3f7819 */ /* 0x000fe40000010231 */
[----:B------:R-:W-:Y:S02]  /*0cd0*/  IADD3 R48, P0, R61, UR26, RZ ;  /* 0x0000001a3d307c10 */ /* 0x000fe4000ff1e0ff */
[----:B------:R-:W-:-:S02]  /*0ce0*/  IADD3 R11, P1, R11, R4, RZ ;  /* 0x000000040b0b7210 */ /* 0x000fc40007f3e0ff */
[----:B------:R-:W-:Y:S02]  /*0cf0*/  IADD3.X R49, R63, UR27, RZ, P0, !PT ;  /* 0x0000001b3f317c10 */ /* 0x000fe400087fe4ff */
[----:B------:R-:W-:Y:S02]  /*0d00*/  LEA R121, R8, R9, 0x3 ;  /* 0x0000000908797211 */ /* 0x000fe400078e18ff */
[----:B------:R-:W-:Y:S02]  /*0d10*/  IADD3.X R8, RZ, R16, RZ, P1, !PT ;  /* 0x00000010ff087210 */ /* 0x000fe40000ffe4ff */
[----:B------:R-:W-:Y:S01]  /*0d20*/  SHF.L.U32 R60, R11, 0x1, RZ ;  /* 0x000000010b3c7819 */ /* 0x000fe200000006ff */
[----:B------:R-:W2:Y:S01]  /*0d30*/  LDG.E.64.CONSTANT R48, desc[UR18][R48.64] ;  /* 0x0000001230307981 */ /* 0x000ea2000c1e9b00 */
[----:B------:R-:W-:Y:S02]  /*0d40*/  IADD3 R51, R15, 0x7800, RZ ;  /* 0x000078000f337810 */ /* 0x000fe40007ffe0ff */
[----:B------:R-:W-:-:S02]  /*0d50*/  SHF.L.U64.HI R62, R11, 0x1, R8 ;  /* 0x000000010b3e7819 */ /* 0x000fc40000010208 */
[----:B------:R-:W-:Y:S02]  /*0d60*/  IADD3 R50, P3, R60, UR26, RZ ;  /* 0x0000001a3c327c10 */ /* 0x000fe4000ff7e0ff */
[----:B------:R-:W-:Y:S02]  /*0d70*/  IADD3 R12, P1, R51, R4, RZ ;  /* 0x00000004330c7210 */ /* 0x000fe40007f3e0ff */
[----:B------:R-:W-:-:S06]  /*0d80*/  IADD3.X R51, R62, UR27, RZ, P3, !PT ;  /* 0x0000001b3e337c10 */ /* 0x000fcc0009ffe4ff */
[----:B------:R-:W2:Y:S01]  /*0d90*/  LDG.E.64.CONSTANT R50, desc[UR18][R50.64] ;  /* 0x0000001232327981 */ /* 0x000ea2000c1e9b00 */
[----:B------:R-:W-:-:S03]  /*0da0*/  IADD3 R13, R15, 0x5a00, RZ ;  /* 0x00005a000f0d7810 */ /* 0x000fc60007ffe0ff */
[----:B------:R-:W-:Y:S04]  /*0db0*/  STL [R1+0xe4], R7 ;  /* 0x0000e40701007387 */ /* 0x000fe80000100800 */
[----:B------:R-:W-:Y:S01]  /*0dc0*/  STL [R1+0xe8], R2 ;  /* 0x0000e80201007387 */ /* 0x000fe20000100800 */
[----:B------:R-:W-:Y:S02]  /*0dd0*/  IADD3 R17, R15, 0x6900, RZ ;  /* 0x000069000f117810 */ /* 0x000fe40007ffe0ff */
[-C--:B------:R-:W-:Y:S02]  /*0de0*/  IADD3 R58, P2, R13, R4.reuse, RZ ;  /* 0x000000040d3a7210 */ /* 0x080fe40007f5e0ff */
[----:B------:R-:W-:Y:S02]  /*0df0*/  IADD3 R14, P5, R17, R4, RZ ;  /* 0x00000004110e7210 */ /* 0x000fe40007fbe0ff */
[----:B------:R-:W-:-:S02]  /*0e00*/  IADD3 R55, R15, 0x9600, RZ ;  /* 0x000096000f377810 */ /* 0x000fc40007ffe0ff */
[C---:B------:R-:W-:Y:S01]  /*0e10*/  IADD3 R19, R15.reuse, 0xa500, RZ ;  /* 0x0000a5000f137810 */ /* 0x040fe20007ffe0ff */
[----:B------:R0:W-:Y:S01]  /*0e20*/  STL [R1+0xdc], R52 ;  /* 0x0000dc3401007387 */ /* 0x0001e20000100800 */
[----:B------:R-:W-:-:S03]  /*0e30*/  IADD3 R53, R15, 0x8700, RZ ;  /* 0x000087000f357810 */ /* 0x000fc60007ffe0ff */
[----:B------:R-:W-:Y:S01]  /*0e40*/  STL [R1+0xe0], R66 ;  /* 0x0000e04201007387 */ /* 0x000fe20000100800 */
[----:B0-----:R-:W-:Y:S02]  /*0e50*/  IADD3 R52, P6, R52, UR28, RZ ;  /* 0x0000001c34347c10 */ /* 0x001fe4000ffde0ff */
[C---:B------:R-:W-:Y:S02]  /*0e60*/  IADD3 R7, R15.reuse, 0xb400, RZ ;  /* 0x0000b4000f077810 */ /* 0x040fe40007ffe0ff */
[C---:B------:R-:W-:Y:S02]  /*0e70*/  IADD3 R9, R15.reuse, 0xc300, RZ ;  /* 0x0000c3000f097810 */ /* 0x040fe40007ffe0ff */
[C---:B------:R-:W-:Y:S02]  /*0e80*/  IADD3 R5, R15.reuse, 0xd200, RZ ;  /* 0x0000d2000f057810 */ /* 0x040fe40007ffe0ff */
[----:B------:R-:W-:Y:S02]  /*0e90*/  IADD3 R15, R15, 0xe100, RZ ;  /* 0x0000e1000f0f7810 */ /* 0x000fe40007ffe0ff */
[----:B---3--:R-:W-:Y:S01]  /*0ea0*/  SHF.L.U32 R0, R28, 0x10, RZ ;  /* 0x000000101c007819 */ /* 0x008fe200000006ff */
[----:B----4-:R-:W-:-:S06]  /*0eb0*/  FADD.FTZ R3, R33, UR15 ;  /* 0x0000000f21037e21 */ /* 0x010fcc0008010000 */
[----:B------:R-:W0:Y:S01]  /*0ec0*/  MUFU.RSQ R3, R3 ;  /* 0x0000000300037308 */ /* 0x000e220000001400 */
[----:B--2---:R-:W-:-:S05]  /*0ed0*/  SHF.L.U32 R11, R34, 0x10, RZ ;  /* 0x00000010220b7819 */ /* 0x004fca00000006ff */
[----:B------:R-:W-:Y:S01]  /*0ee0*/  FADD.FTZ R8, -R32, R11 ;  /* 0x0000000b20087221 */ /* 0x000fe20000010100 */
[----:B------:R-:W-:Y:S02]  /*0ef0*/  SHF.L.U32 R11, R35, 0x10, RZ ;  /* 0x00000010230b7819 */ /* 0x000fe400000006ff */
[----:B------:R-:W-:-:S03]  /*0f00*/  SHF.L.U32 R21, R30, 0x10, RZ ;  /* 0x000000101e157819 */ /* 0x000fc600000006ff */
[----:B------:R-:W-:Y:S01]  /*0f10*/  FADD.FTZ R18, -R32, R11 ;  /* 0x0000000b20127221 */ /* 0x000fe20000010100 */
[----:B------:R-:W-:Y:S01]  /*0f20*/  PRMT R10, R34, 0x7632, R10 ;  /* 0x00007632220a7816 */ /* 0x000fe2000000000a */
[----:B0-----:R-:W-:Y:S01]  /*0f30*/  FMUL.FTZ R78, R3, R8 ;  /* 0x00000008034e7220 */ /* 0x001fe20000410000 */
[----:B------:R-:W-:Y:S01]  /*0f40*/  SHF.L.U32 R2, R29, 0x10, RZ ;  /* 0x000000101d027819 */ /* 0x000fe200000006ff */
[----:B------:R-:W-:Y:S01]  /*0f50*/  FMUL.FTZ R77, R3, R18 ;  /* 0x00000012034d7220 */ /* 0x000fe20000410000 */
[----:B------:R-:W-:Y:S01]  /*0f60*/  SHF.L.U32 R20, R31, 0x10, RZ ;  /* 0x000000101f147819 */ /* 0x000fe200000006ff */
[----:B------:R-:W-:Y:S01]  /*0f70*/  FFMA.FTZ R8, R78, R0, R21 ;  /* 0x000000004e087223 */ /* 0x000fe20000010015 */
[----:B------:R-:W-:Y:S02]  /*0f80*/  SHF.L.U32 R11, R10, 0x10, RZ ;  /* 0x000000100a0b7819 */ /* 0x000fe400000006ff */
[----:B------:R-:W-:Y:S01]  /*0f90*/  PRMT R10, R35, 0x7632, R10 ;  /* 0x00007632230a7816 */ /* 0x000fe2000000000a */
[----:B------:R-:W-:Y:S01]  /*0fa0*/  FFMA.FTZ R13, R77, R2, R20 ;  /* 0x000000024d0d7223 */ /* 0x000fe20000010014 */
[----:B------:R-:W-:Y:S01]  /*0fb0*/  FMUL.FTZ R17, R8, -1.4426950216293334961 ;  /* 0xbfb8aa3b08117820 */ /* 0x000fe20000410000 */
[----:B------:R-:W-:-:S02]  /*0fc0*/  PRMT R23, R28, 0x7632, R23 ;  /* 0x000076321c177816 */ /* 0x000fc40000000017 */
[----:B------:R-:W-:Y:S01]  /*0fd0*/  SHF.L.U32 R33, R10, 0x10, RZ ;  /* 0x000000100a217819 */ /* 0x000fe200000006ff */
[----:B------:R-:W-:Y:S01]  /*0fe0*/  FMUL.FTZ R57, R13, -1.4426950216293334961 ;  /* 0xbfb8aa3b0d397820 */ /* 0x000fe20000410000 */
[----:B------:R-:W-:Y:S01]  /*0ff0*/  PRMT R22, R30, 0x7632, R22 ;  /* 0x000076321e167816 */ /* 0x000fe20000000016 */
[C---:B------:R-:W-:Y:S01]  /*1000*/  FADD.FTZ R18, -R32.reuse, R11 ;  /* 0x0000000b20127221 */ /* 0x040fe20000010100 */
[----:B------:R-:W-:Y:S01]  /*1010*/  PRMT R6, R29, 0x7632, R6 ;  /* 0x000076321d067816 */ /* 0x000fe20000000006 */
[----:B------:R0:W1:Y:S01]  /*1020*/  MUFU.EX2 R54, R17 ;  /* 0x0000001100367308 */ /* 0x0000620000000800 */
[----:B------:R-:W-:Y:S01]  /*1030*/  PRMT R98, R31, 0x7632, R98 ;  /* 0x000076321f627816 */ /* 0x000fe20000000062 */
[----:B------:R-:W-:Y:S01]  /*1040*/  FADD.FTZ R10, -R32, R33 ;  /* 0x00000021200a7221 */ /* 0x000fe20000010100 */
[----:B------:R-:W-:Y:S01]  /*1050*/  SHF.L.U32 R23, R23, 0x10, RZ ;  /* 0x0000001017177819 */ /* 0x000fe200000006ff */
[----:B------:R-:W-:Y:S01]  /*1060*/  FMUL.FTZ R65, R3, R18 ;  /* 0x0000001203417220 */ /* 0x000fe20000410000 */
[----:B------:R-:W-:-:S02]  /*1070*/  SHF.L.U32 R22, R22, 0x10, RZ ;  /* 0x0000001016167819 */ /* 0x000fc400000006ff */
[----:B------:R-:W-:Y:S01]  /*1080*/  SHF.L.U32 R33, R6, 0x10, RZ ;  /* 0x0000001006217819 */ /* 0x000fe200000006ff */
[----:B------:R-:W2:Y:S01]  /*1090*/  MUFU.EX2 R57, R57 ;  /* 0x0000003900397308 */ /* 0x000ea20000000800 */
[----:B------:R-:W-:Y:S01]  /*10a0*/  SHF.L.U32 R98, R98, 0x10, RZ ;  /* 0x0000001062627819 */ /* 0x000fe200000006ff */
[----:B0-----:R-:W-:Y:S01]  /*10b0*/  FMUL.FTZ R17, R3, R10 ;  /* 0x0000000a03117220 */ /* 0x001fe20000410000 */
[----:B------:R-:W-:Y:S01]  /*10c0*/  FFMA.FTZ R18, R65, R23, R22 ;  /* 0x0000001741127223 */ /* 0x000fe20000010016 */
[-C--:B------:R-:W-:Y:S02]  /*10d0*/  IADD3 R10, P4, R55, R4.reuse, RZ ;  /* 0x00000004370a7210 */ /* 0x080fe40007f9e0ff */
[----:B------:R-:W-:Y:S01]  /*10e0*/  FFMA.FTZ R64, R17, R33, R98 ;  /* 0x0000002111407223 */ /* 0x000fe20000010062 */
[----:B------:R-:W-:Y:S01]  /*10f0*/  FMUL.FTZ R56, R18, -1.4426950216293334961 ;  /* 0xbfb8aa3b12387820 */ /* 0x000fe20000410000 */
[----:B------:R-:W-:Y:S01]  /*1100*/  IADD3 R6, P3, R19, R4, RZ ;  /* 0x0000000413067210 */ /* 0x000fe20007f7e0ff */
[----:B------:R0:W-:Y:S01]  /*1110*/  STL [R1+0x120], R28 ;  /* 0x0001201c01007387 */ /* 0x0001e20000100800 */
[----:B------:R-:W-:Y:S01]  /*1120*/  IADD3.X R55, RZ, R16, RZ, P2, !PT ;  /* 0x00000010ff377210 */ /* 0x000fe200017fe4ff */
[----:B------:R-:W-:Y:S01]  /*1130*/  FMUL.FTZ R19, R64, -1.4426950216293334961 ;  /* 0xbfb8aa3b40137820 */ /* 0x000fe20000410000 */
[----:B------:R3:W4:Y:S01]  /*1140*/  MUFU.EX2 R59, R56 ;  /* 0x00000038003b7308 */ /* 0x0007220000000800 */
[----:B------:R3:W-:Y:S01]  /*1150*/  STL [R1+0x124], R29 ;  /* 0x0001241d01007387 */ /* 0x0007e20000100800 */
[----:B------:R-:W-:Y:S01]  /*1160*/  IADD3 R11, P0, R53, R4, RZ ;  /* 0x00000004350b7210 */ /* 0x000fe20007f1e0ff */
[----:B-1----:R-:W-:Y:S01]  /*1170*/  FADD.FTZ R69, R54, 1 ;  /* 0x3f80000036457421 */ /* 0x002fe20000010000 */
[----:B------:R-:W-:Y:S01]  /*1180*/  IADD3.X R53, R66, UR29, RZ, P6, !PT ;  /* 0x0000001d42357c10 */ /* 0x000fe2000b7fe4ff */
[----:B------:R1:W-:Y:S01]  /*1190*/  STL [R1+0x128], R30 ;  /* 0x0001281e01007387 */ /* 0x0003e20000100800 */
[----:B0-----:R-:W-:-:S02]  /*11a0*/  SHF.L.U64.HI R28, R58, 0x1, R55 ;  /* 0x000000013a1c7819 */ /* 0x001fc40000010237 */
[----:B------:R0:W0:Y:S01]  /*11b0*/  MUFU.EX2 R66, R19 ;  /* 0x0000001300427308 */ /* 0x0000220000000800 */
[----:B------:R-:W-:Y:S01]  /*11c0*/  STL [R1+0x12c], R31 ;  /* 0x00012c1f01007387 */ /* 0x000fe20000100800 */
[----:B------:R-:W-:Y:S02]  /*11d0*/  IADD3.X R55, RZ, R16, RZ, P5, !PT ;  /* 0x00000010ff377210 */ /* 0x000fe40002ffe4ff */
[----:B------:R-:W-:Y:S01]  /*11e0*/  IADD3 R54, P5, R61, UR28, RZ ;  /* 0x0000001c3d367c10 */ /* 0x000fe2000ffbe0ff */
[----:B------:R-:W-:Y:S01]  /*11f0*/  STL [R1+0xd8], R63 ;  /* 0x0000d83f01007387 */ /* 0x000fe20000100800 */
[----:B---3--:R-:W-:Y:S01]  /*1200*/  SHF.L.U32 R29, R58, 0x1, RZ ;  /* 0x000000013a1d7819 */ /* 0x008fe200000006ff */
[----:B--2---:R-:W-:Y:S02]  /*1210*/  FADD.FTZ R67, R57, 1 ;  /* 0x3f80000039437421 */ /* 0x004fe40000010000 */
[----:B------:R-:W-:Y:S01]  /*1220*/  STL [R1+0xd4], R61 ;  /* 0x0000d43d01007387 */ /* 0x000fe20000100800 */
[----:B-1----:R-:W-:-:S03]  /*1230*/  SHF.L.U64.HI R30, R14, 0x1, R55 ;  /* 0x000000010e1e7819 */ /* 0x002fc60000010237 */
[----:B------:R-:W-:Y:S01]  /*1240*/  STL [R1+0xd0], R62 ;  /* 0x0000d03e01007387 */ /* 0x000fe20000100800 */
[----:B------:R-:W-:-:S03]  /*1250*/  IADD3.X R55, R63, UR29, RZ, P5, !PT ;  /* 0x0000001d3f377c10 */ /* 0x000fc6000affe4ff */
[----:B------:R1:W-:Y:S01]  /*1260*/  STL [R1+0xc8], R60 ;  /* 0x0000c83c01007387 */ /* 0x0003e20000100800 */
[----:B------:R-:W-:-:S03]  /*1270*/  IADD3 R56, P5, R29, UR26, RZ ;  /* 0x0000001a1d387c10 */ /* 0x000fc6000ffbe0ff */
[----:B------:R-:W-:Y:S04]  /*1280*/  STL [R1+0x130], R34 ;  /* 0x0001302201007387 */ /* 0x000fe80000100800 */
[----:B------:R-:W-:Y:S01]  /*1290*/  STL [R1+0x28], R78 ;  /* 0x0000284e01007387 */ /* 0x000fe20000100800 */
[----:B-1----:R-:W-:-:S03]  /*12a0*/  IADD3 R60, P6, R60, UR28, RZ ;  /* 0x0000001c3c3c7c10 */ /* 0x002fc6000ffde0ff */
[----:B------:R1:W-:Y:S01]  /*12b0*/  STL [R1+0x134], R35 ;  /* 0x0001342301007387 */ /* 0x0003e20000100800 */
[----:B------:R-:W2:Y:S01]  /*12c0*/  MUFU.RCP R69, R69 ;  /* 0x0000004500457308 */ /* 0x000ea20000001000 */
[----:B------:R-:W-:Y:S02]  /*12d0*/  IADD3.X R61, R62, UR29, RZ, P6, !PT ;  /* 0x0000001d3e3d7c10 */ /* 0x000fe4000b7fe4ff */
[----:B------:R-:W-:Y:S01]  /*12e0*/  IADD3.X R57, R28, UR27, RZ, P5, !PT ;  /* 0x0000001b1c397c10 */ /* 0x000fe2000affe4ff */
[----:B----4-:R-:W-:Y:S01]  /*12f0*/  FADD.FTZ R68, R59, 1 ;  /* 0x3f8000003b447421 */ /* 0x010fe20000010000 */
[----:B------:R-:W-:Y:S01]  /*1300*/  IADD3 R62, P6, R29, UR28, RZ ;  /* 0x0000001c1d3e7c10 */ /* 0x000fe2000ffde0ff */
[----:B------:R-:W3:Y:S01]  /*1310*/  LDG.E.64.CONSTANT R52, desc[UR18][R52.64] ;  /* 0x0000001234347981 */ /* 0x000ee2000c1e9b00 */
[----:B-1----:R-:W-:Y:S01]  /*1320*/  SHF.L.U32 R35, R14, 0x1, RZ ;  /* 0x000000010e237819 */ /* 0x002fe200000006ff */
[----:B------:R-:W1:Y:S01]  /*1330*/  MUFU.RCP R67, R67 ;  /* 0x0000004300437308 */ /* 0x000e620000001000 */
[----:B0-----:R-:W-:-:S02]  /*1340*/  IADD3.X R19, RZ, R16, RZ, P1, !PT ;  /* 0x00000010ff137210 */ /* 0x001fc40000ffe4ff */
[----:B------:R-:W-:Y:S02]  /*1350*/  IADD3 R7, P2, R7, R4, RZ ;  /* 0x0000000407077210 */ /* 0x000fe40007f5e0ff */
[----:B------:R-:W-:Y:S02]  /*1360*/  SHF.L.U32 R71, R36, 0x10, RZ ;  /* 0x0000001024477819 */ /* 0x000fe400000006ff */
[----:B------:R-:W-:Y:S01]  /*1370*/  SHF.L.U32 R73, R37, 0x10, RZ ;  /* 0x0000001025497819 */ /* 0x000fe200000006ff */
[----:B------:R-:W-:Y:S01]  /*1380*/  STL [R1+0x24], R77 ;  /* 0x0000244d01007387 */ /* 0x000fe20000100800 */
[----:B------:R-:W-:Y:S02]  /*1390*/  IADD3 R58, P5, R35, UR26, RZ ;  /* 0x0000001a233a7c10 */ /* 0x000fe4000ffbe0ff */
[----:B------:R-:W-:Y:S01]  /*13a0*/  IADD3.X R63, R28, UR29, RZ, P6, !PT ;  /* 0x0000001d1c3f7c10 */ /* 0x000fe2000b7fe4ff */
[----:B------:R-:W4:Y:S01]  /*13b0*/  LDG.E.64.CONSTANT R54, desc[UR18][R54.64] ;  /* 0x0000001236367981 */ /* 0x000f22000c1e9b00 */
[----:B------:R-:W-:-:S02]  /*13c0*/  IADD3.X R59, R30, UR27, RZ, P5, !PT ;  /* 0x0000001b1e3b7c10 */ /* 0x000fc4000affe4ff */
[-C--:B------:R-:W-:Y:S01]  /*13d0*/  IADD3 R9, P6, R9, R4.reuse, RZ ;  /* 0x0000000409097210 */ /* 0x080fe20007fde0ff */
[----:B------:R-:W4:Y:S01]  /*13e0*/  LDG.E.64.CONSTANT R56, desc[UR18][R56.64] ;  /* 0x0000001238387981 */ /* 0x000f22000c1e9b00 */
[-C--:B------:R-:W-:Y:S02]  /*13f0*/  IADD3 R90, P5, R5, R4.reuse, RZ ;  /* 0x00000004055a7210 */ /* 0x080fe40007fbe0ff */
[----:B------:R-:W-:Y:S01]  /*1400*/  IADD3 R15, P1, R15, R4, RZ ;  /* 0x000000040f0f7210 */ /* 0x000fe20007f3e0ff */
[----:B------:R-:W-:Y:S01]  /*1410*/  FADD.FTZ R4, R66, 1 ;  /* 0x3f80000042047421 */ /* 0x000fe20000010000 */
[----:B------:R-:W-:Y:S01]  /*1420*/  PRMT R5, R36, 0x7632, R5 ;  /* 0x0000763224057816 */ /* 0x000fe20000000005 */
[----:B------:R-:W0:Y:S01]  /*1430*/  MUFU.RCP R68, R68 ;  /* 0x0000004400447308 */ /* 0x000e220000001000 */
[C---:B------:R-:W-:Y:S01]  /*1440*/  FADD.FTZ R14, -R32.reuse, R71 ;  /* 0x00000047200e7221 */ /* 0x040fe20000010100 */
[----:B------:R-:W-:Y:S01]  /*1450*/  FADD.FTZ R70, -R32, R73 ;  /* 0x0000004920467221 */ /* 0x000fe20000010100 */
[----:B------:R-:W-:Y:S01]  /*1460*/  SHF.L.U32 R71, R5, 0x10, RZ ;  /* 0x0000001005477819 */ /* 0x000fe200000006ff */
[----:B--2---:R-:W-:Y:S01]  /*1470*/  FADD.FTZ R5, -R69, 1 ;  /* 0x3f80000045057421 */ /* 0x004fe20000010100 */
[----:B-1----:R-:W-:Y:S01]  /*1480*/  FADD.FTZ R66, -R67, 1 ;  /* 0x3f80000043427421 */ /* 0x002fe20000010100 */
[----:B------:R1:W-:Y:S02]  /*1490*/  STL [R1+0xc4], R28 ;  /* 0x0000c41c01007387 */ /* 0x0003e40000100800 */
[----:B------:R-:W2:Y:S01]  /*14a0*/  MUFU.RCP R4, R4 ;  /* 0x0000000400047308 */ /* 0x000ea20000001000 */
[C---:B------:R-:W-:Y:S01]  /*14b0*/  FMUL.FTZ R34, R3.reuse, R14 ;  /* 0x0000000e03227220 */ /* 0x040fe20000410000 */
[----:B------:R-:W-:Y:S01]  /*14c0*/  FMUL.FTZ R31, R3, R70 ;  /* 0x00000046031f7220 */ /* 0x000fe20000410000 */
[----:B------:R-:W-:Y:S01]  /*14d0*/  FFMA.FTZ R8, R8, R5, 1 ;  /* 0x3f80000008087423 */ /* 0x000fe20000010005 */
[----:B------:R-:W-:Y:S01]  /*14e0*/  FFMA.FTZ R72, R13, R66, 1 ;  /* 0x3f8000000d487423 */ /* 0x000fe20000010042 */
[----:B------:R-:W-:Y:S01]  /*14f0*/  FFMA.FTZ R14, R0, R34, R21 ;  /* 0x00000022000e7223 */ /* 0x000fe20000010015 */
[----:B------:R-:W-:Y:S01]  /*1500*/  FFMA.FTZ R66, R2, R31, R20 ;  /* 0x0000001f02427223 */ /* 0x000fe20000010014 */
[----:B------:R-:W-:Y:S01]  /*1510*/  FMUL.FTZ R70, R69, R8 ;  /* 0x0000000845467220 */ /* 0x000fe20000410000 */
[----:B------:R-:W-:Y:S01]  /*1520*/  SHF.L.U32 R80, R44, 0x10, RZ ;  /* 0x000000102c507819 */ /* 0x000fe200000006ff */
[----:B------:R-:W-:Y:S01]  /*1530*/  FMUL.FTZ R74, R14, -1.4426950216293334961 ;  /* 0xbfb8aa3b0e4a7820 */ /* 0x000fe20000410000 */
[----:B------:R-:W-:Y:S01]  /*1540*/  FMUL.FTZ R8, R66, -1.4426950216293334961 ;  /* 0xbfb8aa3b42087820 */ /* 0x000fe20000410000 */
[----:B0-----:R-:W-:Y:S01]  /*1550*/  FADD.FTZ R69, -R68, 1 ;  /* 0x3f80000044457421 */ /* 0x001fe20000010100 */
[----:B------:R-:W-:Y:S01]  /*1560*/  PRMT R79, R44, 0x7632, R79 ;  /* 0x000076322c4f7816 */ /* 0x000fe2000000004f */
[----:B------:R-:W0:Y:S01]  /*1570*/  MUFU.EX2 R13, R74 ;  /* 0x0000004a000d7308 */ /* 0x000e220000000800 */
[----:B------:R-:W-:Y:S01]  /*1580*/  FADD.FTZ R76, -R32, R71 ;  /* 0x00000047204c7221 */ /* 0x000fe20000010100 */
[----:B------:R-:W-:Y:S01]  /*1590*/  SHF.L.U32 R110, R46, 0x10, RZ ;  /* 0x000000102e6e7819 */ /* 0x000fe200000006ff */
[----:B------:R-:W4:Y:S01]  /*15a0*/  LDG.E.64.CONSTANT R60, desc[UR18][R60.64] ;  /* 0x000000123c3c7981 */ /* 0x000f22000c1e9b00 */
[----:B--2---:R-:W-:Y:S01]  /*15b0*/  FADD.FTZ R73, -R4, 1 ;  /* 0x3f80000004497421 */ /* 0x004fe20000010100 */
[----:B------:R-:W-:Y:S01]  /*15c0*/  FFMA.FTZ R71, R18, R69, 1 ;  /* 0x3f80000012477423 */ /* 0x000fe20000010045 */
[----:B------:R-:W-:Y:S01]  /*15d0*/  SHF.L.U32 R109, R47, 0x10, RZ ;  /* 0x000000102f6d7819 */ /* 0x000fe200000006ff */
[----:B------:R-:W2:Y:S01]  /*15e0*/  LDG.E.64.CONSTANT R58, desc[UR18][R58.64] ;  /* 0x000000123a3a7981 */ /* 0x000ea2000c1e9b00 */
[----:B------:R-:W1:Y:S01]  /*15f0*/  MUFU.EX2 R8, R8 ;  /* 0x0000000800087308 */ /* 0x000e620000000800 */
[----:B------:R-:W-:Y:S01]  /*1600*/  FFMA.FTZ R73, R64, R73, 1 ;  /* 0x3f80000040497423 */ /* 0x000fe20000010049 */
[----:B------:R-:W-:Y:S01]  /*1610*/  SHF.L.U32 R69, R38, 0x10, RZ ;  /* 0x0000001026457819 */ /* 0x000fe200000006ff */
[----:B------:R-:W-:Y:S01]  /*1620*/  FMUL.FTZ R5, R3, R76 ;  /* 0x0000004c03057220 */ /* 0x000fe20000410000 */
[----:B------:R-:W2:Y:S01]  /*1630*/  LDG.E.64.CONSTANT R62, desc[UR18][R62.64] ;  /* 0x000000123e3e7981 */ /* 0x000ea2000c1e9b00 */
[----:B------:R-:W-:-:S02]  /*1640*/  FMUL.FTZ R64, R4, R73 ;  /* 0x0000004904407220 */ /* 0x000fc40000410000 */
[----:B------:R-:W-:Y:S01]  /*1650*/  FFMA.FTZ R18, R23, R5, R22 ;  /* 0x0000000517127223 */ /* 0x000fe20000010016 */
[----:B------:R-:W-:Y:S01]  /*1660*/  FMUL.FTZ R4, R69, R70 ;  /* 0x0000004645047220 */ /* 0x000fe20000410000 */
[----:B------:R-:W-:Y:S01]  /*1670*/  PRMT R70, R37, 0x7632, R70 ;  /* 0x0000763225467816 */ /* 0x000fe20000000046 */
[----:B------:R-:W-:Y:S01]  /*1680*/  FMUL.FTZ R113, R67, R72 ;  /* 0x0000004843717220 */ /* 0x000fe20000410000 */
[----:B------:R-:W-:Y:S01]  /*1690*/  FMUL.FTZ R67, R18, -1.4426950216293334961 ;  /* 0xbfb8aa3b12437820 */ /* 0x000fe20000410000 */
[----:B------:R-:W-:Y:S01]  /*16a0*/  FMUL.FTZ R68, R68, R71 ;  /* 0x0000004744447220 */ /* 0x000fe20000410000 */
[----:B------:R-:W-:Y:S01]  /*16b0*/  SHF.L.U32 R71, R70, 0x10, RZ ;  /* 0x0000001046477819 */ /* 0x000fe200000006ff */
[----:B0-----:R-:W-:Y:S01]  /*16c0*/  FADD.FTZ R112, R13, 1 ;  /* 0x3f8000000d707421 */ /* 0x001fe20000010000 */
[----:B------:R-:W-:Y:S01]  /*16d0*/  PRMT R13, R39, 0x7632, R13 ;  /* 0x00007632270d7816 */ /* 0x000fe2000000000d */
[----:B-1----:R-:W-:Y:S01]  /*16e0*/  FADD.FTZ R111, R8, 1 ;  /* 0x3f800000086f7421 */ /* 0x002fe20000010000 */
[----:B------:R-:W0:Y:S01]  /*16f0*/  MUFU.EX2 R67, R67 ;  /* 0x0000004300437308 */ /* 0x000e220000000800 */
[----:B------:R-:W-:Y:S01]  /*1700*/  FADD.FTZ R8, -R32, R71 ;  /* 0x0000004720087221 */ /* 0x000fe20000010100 */
[----:B------:R-:W-:-:S02]  /*1710*/  PRMT R69, R38, 0x7632, R69 ;  /* 0x0000763226457816 */ /* 0x000fc40000000045 */
[----:B------:R-:W-:Y:S01]  /*1720*/  SHF.L.U32 R13, R13, 0x10, RZ ;  /* 0x000000100d0d7819 */ /* 0x000fe200000006ff */
[----:B------:R-:W-:Y:S01]  /*1730*/  FMUL.FTZ R8, R3, R8 ;  /* 0x0000000803087220 */ /* 0x000fe20000410000 */
[----:B------:R-:W-:-:S03]  /*1740*/  SHF.L.U32 R69, R69, 0x10, RZ ;  /* 0x0000001045457819 */ /* 0x000fc600000006ff */
[----:B------:R-:W-:Y:S01]  /*1750*/  FMUL.FTZ R64, R13, R64 ;  /* 0x000000400d407220 */ /* 0x000fe20000410000 */
[----:B------:R-:W-:Y:S01]  /*1760*/  FFMA.FTZ R13, R33, R8, R98 ;  /* 0x00000008210d7223 */ /* 0x000fe20000010062 */
[----:B------:R-:W-:Y:S01]  /*1770*/  FMUL.FTZ R68, R69, R68 ;  /* 0x0000004445447220 */ /* 0x000fe20000410000 */
[----:B------:R-:W-:Y:S01]  /*1780*/  SHF.L.U32 R72, R39, 0x10, RZ ;  /* 0x0000001027487819 */ /* 0x000fe200000006ff */
[----:B------:R-:W1:Y:S01]  /*1790*/  MUFU.RCP R112, R112 ;  /* 0x0000007000707308 */ /* 0x000e620000001000 */
[----:B------:R-:W-:Y:S01]  /*17a0*/  FMUL.FTZ R71, R13, -1.4426950216293334961 ;  /* 0xbfb8aa3b0d477820 */ /* 0x000fe20000410000 */
[----:B------:R-:W-:Y:S01]  /*17b0*/  FMUL.FTZ R69, R0, R4 ;  /* 0x0000000400457220 */ /* 0x000fe20000410000 */
[----:B------:R-:W-:Y:S01]  /*17c0*/  FADD.FTZ R101, R68, R25 ;  /* 0x0000001944657221 */ /* 0x000fe20000010000 */
[----:B0-----:R-:W-:Y:S01]  /*17d0*/  FADD.FTZ R75, R67, 1 ;  /* 0x3f800000434b7421 */ /* 0x001fe20000010000 */
[----:B------:R-:W-:Y:S01]  /*17e0*/  FMUL.FTZ R113, R72, R113 ;  /* 0x0000007148717220 */ /* 0x000fe20000410000 */
[----:B------:R-:W-:-:S02]  /*17f0*/  FFMA.FTZ R74, R78, R69, RZ ;  /* 0x000000454e4a7223 */ /* 0x000fc400000100ff */
[----:B------:R-:W0:Y:S01]  /*1800*/  MUFU.EX2 R25, R71 ;  /* 0x0000004700197308 */ /* 0x000e220000000800 */
[----:B------:R-:W-:Y:S01]  /*1810*/  FMUL.FTZ R67, R23, R68 ;  /* 0x0000004417437220 */ /* 0x000fe20000410000 */
[----:B------:R-:W-:Y:S01]  /*1820*/  FFMA.FTZ R72, R0, R4, RZ ;  /* 0x0000000400487223 */ /* 0x000fe200000100ff */
[CC--:B------:R-:W-:Y:S02]  /*1830*/  FFMA.FTZ R70, R65.reuse, R68.reuse, R24 ;  /* 0x0000004441467223 */ /* 0x0c0fe40000010018 */
[----:B------:R-:W-:Y:S01]  /*1840*/  FFMA.FTZ R67, R65, R67, R74 ;  /* 0x0000004341437223 */ /* 0x000fe2000001004a */
[----:B------:R-:W-:Y:S02]  /*1850*/  FFMA.FTZ R65, R23, R68, R72 ;  /* 0x0000004417417223 */ /* 0x000fe40000010048 */
[----:B------:R-:W0:Y:S01]  /*1860*/  MUFU.RCP R111, R111 ;  /* 0x0000006f006f7308 */ /* 0x000e220000001000 */
[CC--:B------:R-:W-:Y:S01]  /*1870*/  FMUL.FTZ R24, R2.reuse, R113.reuse ;  /* 0x0000007102187220 */ /* 0x0c0fe20000410000 */
[----:B------:R-:W-:Y:S01]  /*1880*/  FFMA.FTZ R68, R2, R113, R65 ;  /* 0x0000007102447223 */ /* 0x000fe20000010041 */
[----:B------:R-:W-:-:S02]  /*1890*/  FMUL.FTZ R65, R33, R64 ;  /* 0x0000004021417220 */ /* 0x000fc40000410000 */
[----:B------:R-:W-:Y:S01]  /*18a0*/  FFMA.FTZ R72, R77, R24, R67 ;  /* 0x000000184d487223 */ /* 0x000fe20000010043 */
[-C--:B------:R-:W-:Y:S02]  /*18b0*/  FFMA.FTZ R24, R17, R64.reuse, R26 ;  /* 0x0000004011187223 */ /* 0x080fe4000001001a */
[----:B------:R-:W0:Y:S01]  /*18c0*/  MUFU.RCP R75, R75 ;  /* 0x0000004b004b7308 */ /* 0x000e220000001000 */
[----:B------:R-:W-:Y:S01]  /*18d0*/  FADD.FTZ R26, R64, R27 ;  /* 0x0000001b401a7221 */ /* 0x000fe20000010000 */
[----:B------:R-:W-:Y:S01]  /*18e0*/  SHF.L.U32 R73, R40, 0x10, RZ ;  /* 0x0000001028497819 */ /* 0x000fe200000006ff */
[----:B-1----:R-:W-:Y:S01]  /*18f0*/  FADD.FTZ R67, -R112, 1 ;  /* 0x3f80000070437421 */ /* 0x002fe20000010100 */
[----:B------:R-:W-:Y:S01]  /*1900*/  FFMA.FTZ R27, R33, R64, R68 ;  /* 0x00000040211b7223 */ /* 0x000fe20000010044 */
[----:B------:R-:W-:Y:S01]  /*1910*/  FFMA.FTZ R64, R17, R65, R72 ;  /* 0x0000004111407223 */ /* 0x000fe20000010048 */
[----:B0-----:R-:W-:Y:S01]  /*1920*/  FADD.FTZ R72, R25, 1 ;  /* 0x3f80000019487421 */ /* 0x001fe20000010000 */
[----:B------:R-:W-:Y:S01]  /*1930*/  STL [R1+0xc0], R29 ;  /* 0x0000c01d01007387 */ /* 0x000fe20000100800 */
[----:B------:R-:W-:Y:S01]  /*1940*/  FFMA.FTZ R67, R14, R67, 1 ;  /* 0x3f8000000e437423 */ /* 0x000fe20000010043 */
[----:B------:R-:W-:Y:S01]  /*1950*/  FADD.FTZ R14, -R32, R73 ;  /* 0x00000049200e7221 */ /* 0x000fe20000010100 */
[----:B------:R-:W-:Y:S01]  /*1960*/  SHF.L.U32 R65, R41, 0x10, RZ ;  /* 0x0000001029417819 */ /* 0x000fe200000006ff */
[----:B------:R-:W-:Y:S01]  /*1970*/  STL [R1+0xbc], R30 ;  /* 0x0000bc1e01007387 */ /* 0x000fe20000100800 */
[----:B------:R-:W-:-:S03]  /*1980*/  FADD.FTZ R69, -R111, 1 ;  /* 0x3f8000006f457421 */ /* 0x000fc60000010100 */
[----:B------:R-:W-:Y:S01]  /*1990*/  STL [R1+0xb8], R35 ;  /* 0x0000b82301007387 */ /* 0x000fe20000100800 */
[----:B------:R-:W-:Y:S01]  /*19a0*/  FMUL.FTZ R112, R112, R67 ;  /* 0x0000004370707220 */ /* 0x000fe20000410000 */
[----:B------:R-:W-:Y:S02]  /*19b0*/  FMUL.FTZ R28, R3, R14 ;  /* 0x0000000e031c7220 */ /* 0x000fe40000410000 */
[----:B------:R-:W-:Y:S01]  /*19c0*/  STL [R1+0x138], R36 ;  /* 0x0001382401007387 */ /* 0x000fe20000100800 */
[----:B------:R-:W0:Y:S01]  /*19d0*/  MUFU.RCP R72, R72 ;  /* 0x0000004800487308 */ /* 0x000e220000001000 */
[----:B------:R-:W-:Y:S02]  /*19e0*/  FADD.FTZ R14, -R32, R65 ;  /* 0x00000041200e7221 */ /* 0x000fe40000010100 */
[----:B------:R-:W-:Y:S01]  /*19f0*/  STL [R1+0x50], R34 ;  /* 0x0000502201007387 */ /* 0x000fe20000100800 */
[----:B------:R-:W-:-:S03]  /*1a00*/  SHF.L.U32 R67, R42, 0x10, RZ ;  /* 0x000000102a437819 */ /* 0x000fc600000006ff */
[----:B------:R-:W-:Y:S01]  /*1a10*/  STL [R1+0x58], R31 ;  /* 0x0000581f01007387 */ /* 0x000fe20000100800 */
[----:B------:R-:W-:-:S03]  /*1a20*/  FFMA.FTZ R66, R66, R69, 1 ;  /* 0x3f80000042427423 */ /* 0x000fc60000010045 */
[----:B------:R-:W-:Y:S01]  /*1a30*/  STL [R1+0x13c], R38 ;  /* 0x00013c2601007387 */ /* 0x000fe20000100800 */
[----:B------:R-:W-:-:S03]  /*1a40*/  FADD.FTZ R17, -R75, 1 ;  /* 0x3f8000004b117421 */ /* 0x000fc60000010100 */
[----:B------:R-:W-:Y:S01]  /*1a50*/  STL [R1+0x140], R37 ;  /* 0x0001402501007387 */ /* 0x000fe20000100800 */
[----:B------:R-:W-:Y:S01]  /*1a60*/  FFMA.FTZ R65, R0, R28, R21 ;  /* 0x0000001c00417223 */ /* 0x000fe20000010015 */
[----:B------:R-:W-:Y:S02]  /*1a70*/  PRMT R69, R41, 0x7632, R69 ;  /* 0x0000763229457816 */ /* 0x000fe40000000045 */
[----:B------:R-:W-:Y:S04]  /*1a80*/  STL [R1+0x144], R39 ;  /* 0x0001442701007387 */ /* 0x000fe80000100800 */
[----:B------:R1:W-:Y:S01]  /*1a90*/  STL [R1+0x16c], R4 ;  /* 0x00016c0401007387 */ /* 0x0003e20000100800 */
[----:B------:R-:W-:Y:S01]  /*1aa0*/  PRMT R25, R40, 0x7632, R25 ;  /* 0x0000763228197816 */ /* 0x000fe20000000019 */
[----:B------:R-:W-:Y:S01]  /*1ab0*/  FFMA.FTZ R17, R18, R17, 1 ;  /* 0x3f80000012117423 */ /* 0x000fe20000010011 */
[----:B------:R-:W-:Y:S01]  /*1ac0*/  FMUL.FTZ R111, R111, R66 ;  /* 0x000000426f6f7220 */ /* 0x000fe20000410000 */
[----:B------:R-:W-:Y:S01]  /*1ad0*/  FMUL.FTZ R71, R65, -1.4426950216293334961 ;  /* 0xbfb8aa3b41477820 */ /* 0x000fe20000410000 */
[----:B------:R-:W-:Y:S01]  /*1ae0*/  SHF.L.U32 R69, R69, 0x10, RZ ;  /* 0x0000001045457819 */ /* 0x000fe200000006ff */
[----:B-1----:R-:W-:Y:S01]  /*1af0*/  FMUL.FTZ R4, R3, R14 ;  /* 0x0000000e03047220 */ /* 0x002fe20000410000 */
[----:B------:R-:W-:Y:S01]  /*1b00*/  FADD.FTZ R14, -R32, R67 ;  /* 0x00000043200e7221 */ /* 0x000fe20000010100 */
[----:B------:R-:W-:-:S02]  /*1b10*/  SHF.L.U32 R67, R43, 0x10, RZ ;  /* 0x000000102b437819 */ /* 0x000fc400000006ff */
[----:B------:R-:W-:Y:S01]  /*1b20*/  FFMA.FTZ R66, R2, R4, R20 ;  /* 0x0000000402427223 */ /* 0x000fe20000010014 */
[----:B------:R-:W-:Y:S01]  /*1b30*/  SHF.L.U32 R25, R25, 0x10, RZ ;  /* 0x0000001019197819 */ /* 0x000fe200000006ff */
[----:B------:R-:W-:Y:S01]  /*1b40*/  FMUL.FTZ R75, R75, R17 ;  /* 0x000000114b4b7220 */ /* 0x000fe20000410000 */
[----:B------:R-:W-:Y:S01]  /*1b50*/  FADD.FTZ R18, -R32, R67 ;  /* 0x0000004320127221 */ /* 0x000fe20000010100 */
[----:B------:R-:W-:Y:S01]  /*1b60*/  FMUL.FTZ R74, R66, -1.4426950216293334961 ;  /* 0xbfb8aa3b424a7820 */ /* 0x000fe20000410000 */
[C---:B------:R-:W-:Y:S01]  /*1b70*/  FADD.FTZ R17, -R32.reuse, R69 ;  /* 0x0000004520117221 */ /* 0x040fe20000010100 */
[----:B------:R-:W1:Y:S01]  /*1b80*/  MUFU.EX2 R71, R71 ;  /* 0x0000004700477308 */ /* 0x000e620000000800 */
[C---:B------:R-:W-:Y:S01]  /*1b90*/  FMUL.FTZ R36, R3.reuse, R18 ;  /* 0x0000001203247220 */ /* 0x040fe20000410000 */
[----:B------:R-:W-:Y:S01]  /*1ba0*/  FADD.FTZ R18, -R32, R25 ;  /* 0x0000001920127221 */ /* 0x000fe20000010100 */
[----:B0-----:R-:W-:Y:S01]  /*1bb0*/  FADD.FTZ R76, -R72, 1 ;  /* 0x3f800000484c7421 */ /* 0x001fe20000010100 */
[----:B------:R-:W-:-:S02]  /*1bc0*/  FMUL.FTZ R17, R3, R17 ;  /* 0x0000001103117220 */ /* 0x000fc40000410000 */
[----:B------:R-:W-:Y:S01]  /*1bd0*/  FMUL.FTZ R18, R3, R18 ;  /* 0x0000001203127220 */ /* 0x000fe20000410000 */
[----:B------:R-:W-:Y:S01]  /*1be0*/  FFMA.FTZ R13, R13, R76, 1 ;  /* 0x3f8000000d0d7423 */ /* 0x000fe2000001004c */
[----:B------:R-:W0:Y:S01]  /*1bf0*/  MUFU.EX2 R74, R74 ;  /* 0x0000004a004a7308 */ /* 0x000e220000000800 */
[----:B------:R-:W-:Y:S01]  /*1c00*/  FFMA.FTZ R73, R33, R17, R98 ;  /* 0x0000001121497223 */ /* 0x000fe20000010062 */
[----:B------:R-:W-:Y:S01]  /*1c10*/  SHF.L.U32 R77, R45, 0x10, RZ ;  /* 0x000000102d4d7819 */ /* 0x000fe200000006ff */
[----:B------:R-:W-:Y:S01]  /*1c20*/  FFMA.FTZ R69, R23, R18, R22 ;  /* 0x0000001217457223 */ /* 0x000fe20000010016 */
[----:B------:R-:W-:Y:S01]  /*1c30*/  FMUL.FTZ R72, R72, R13 ;  /* 0x0000000d48487220 */ /* 0x000fe20000410000 */
[----:B------:R-:W-:Y:S01]  /*1c40*/  PRMT R76, R45, 0x7632, R76 ;  /* 0x000076322d4c7816 */ /* 0x000fe2000000004c */
[----:B------:R-:W-:Y:S01]  /*1c50*/  FMUL.FTZ R13, R73, -1.4426950216293334961 ;  /* 0xbfb8aa3b490d7820 */ /* 0x000fe20000410000 */
[----:B------:R-:W-:Y:S01]  /*1c60*/  FMUL.FTZ R112, R80, R112 ;  /* 0x0000007050707220 */ /* 0x000fe20000410000 */
[----:B------:R-:W-:Y:S01]  /*1c70*/  SHF.L.U32 R79, R79, 0x10, RZ ;  /* 0x000000104f4f7819 */ /* 0x000fe200000006ff */
[----:B------:R-:W-:Y:S01]  /*1c80*/  FMUL.FTZ R78, R69, -1.4426950216293334961 ;  /* 0xbfb8aa3b454e7820 */ /* 0x000fe20000410000 */
[----:B------:R-:W-:Y:S01]  /*1c90*/  FMUL.FTZ R111, R77, R111 ;  /* 0x0000006f4d6f7220 */ /* 0x000fe20000410000 */
[----:B------:R-:W-:Y:S01]  /*1ca0*/  SHF.L.U32 R76, R76, 0x10, RZ ;  /* 0x000000104c4c7819 */ /* 0x000fe200000006ff */
[----:B------:R-:W-:Y:S01]  /*1cb0*/  FMUL.FTZ R77, R0, R112 ;  /* 0x00000070004d7220 */ /* 0x000fe20000410000 */
[----:B------:R-:W-:Y:S01]  /*1cc0*/  FMUL.FTZ R75, R79, R75 ;  /* 0x0000004b4f4b7220 */ /* 0x000fe20000410000 */
[----:B------:R-:W0:Y:S01]  /*1cd0*/  MUFU.EX2 R13, R13 ;  /* 0x0000000d000d7308 */ /* 0x000e220000000800 */
[----:B-1----:R-:W-:Y:S01]  /*1ce0*/  FADD.FTZ R79, R71, 1 ;  /* 0x3f800000474f7421 */ /* 0x002fe20000010000 */
[----:B------:R-:W-:Y:S01]  /*1cf0*/  FFMA.FTZ R64, R34, R77, R64 ;  /* 0x0000004d22407223 */ /* 0x000fe20000010040 */
[----:B------:R-:W-:Y:S01]  /*1d00*/  FMUL.FTZ R71, R76, R72 ;  /* 0x000000484c477220 */ /* 0x000fe20000410000 */
[----:B------:R-:W-:-:S04]  /*1d10*/  PRMT R77, R42, 0x7632, R77 ;  /* 0x000076322a4d7816 */ /* 0x000fc8000000004d */
[----:B------:R-:W1:Y:S01]  /*1d20*/  MUFU.EX2 R78, R78 ;  /* 0x0000004e004e7308 */ /* 0x000e620000000800 */
[----:B------:R-:W-:Y:S01]  /*1d30*/  PRMT R76, R43, 0x7632, R76 ;  /* 0x000076322b4c7816 */ /* 0x000fe2000000004c */
[----:B------:R-:W-:-:S06]  /*1d40*/  FMUL.FTZ R29, R3, R14 ;  /* 0x0000000e031d7220 */ /* 0x000fcc0000410000 */
[----:B------:R0:W-:Y:S01]  /*1d50*/  MUFU.RCP R72, R79 ;  /* 0x0000004f00487308 */ /* 0x0001e20000001000 */
[----:B------:R-:W-:Y:S01]  /*1d60*/  SHF.L.U32 R76, R76, 0x10, RZ ;  /* 0x000000104c4c7819 */ /* 0x000fe200000006ff */
[----:B------:R-:W-:Y:S01]  /*1d70*/  FFMA.FTZ R14, R0, R29, R21 ;  /* 0x0000001d000e7223 */ /* 0x000fe20000010015 */
[----:B0-----:R-:W-:Y:S01]  /*1d80*/  FADD.FTZ R79, R74, 1 ;  /* 0x3f8000004a4f7421 */ /* 0x001fe20000010000 */
[----:B------:R-:W-:-:S04]  /*1d90*/  SHF.L.U32 R74, R77, 0x10, RZ ;  /* 0x000000104d4a7819 */ /* 0x000fc800000006ff */
[----:B------:R0:W1:Y:S01]  /*1da0*/  MUFU.RCP R77, R79 ;  /* 0x0000004f004d7308 */ /* 0x0000620000001000 */
[----:B------:R-:W-:Y:S01]  /*1db0*/  FMUL.FTZ R68, R14, -1.4426950216293334961 ;  /* 0xbfb8aa3b0e447820 */ /* 0x000fe20000410000 */
[----:B0-----:R-:W-:Y:S01]  /*1dc0*/  FFMA.FTZ R79, R0, R112, R27 ;  /* 0x00000070004f7223 */ /* 0x001fe2000001001b */
[----:B------:R-:W-:-:S04]  /*1dd0*/  FMUL.FTZ R27, R23, R75 ;  /* 0x0000004b171b7220 */ /* 0x000fc80000410000 */
[----:B------:R-:W-:Y:S01]  /*1de0*/  FFMA.FTZ R27, R5, R27, R64 ;  /* 0x0000001b051b7223 */ /* 0x000fe20000010040 */
[----:B------:R-:W-:Y:S01]  /*1df0*/  FADD.FTZ R64, -R32, R76 ;  /* 0x0000004c20407221 */ /* 0x000fe20000010100 */
[----:B------:R-:W-:Y:S01]  /*1e00*/  FADD.FTZ R76, R13, 1 ;  /* 0x3f8000000d4c7421 */ /* 0x000fe20000010000 */
[----:B-1----:R-:W-:Y:S01]  /*1e10*/  FADD.FTZ R78, R78, 1 ;  /* 0x3f8000004e4e7421 */ /* 0x002fe20000010000 */
[----:B------:R-:W-:Y:S01]  /*1e20*/  FFMA.FTZ R25, R2, R36, R20 ;  /* 0x0000002402197223 */ /* 0x000fe20000010014 */
[-C--:B------:R-:W-:Y:S01]  /*1e30*/  FFMA.FTZ R70, R5, R75.reuse, R70 ;  /* 0x0000004b05467223 */ /* 0x080fe20000010046 */
[----:B------:R-:W-:Y:S01]  /*1e40*/  FADD.FTZ R101, R101, R75 ;  /* 0x0000004b65657221 */ /* 0x000fe20000010000 */
[----:B------:R-:W0:Y:S01]  /*1e50*/  MUFU.EX2 R68, R68 ;  /* 0x0000004400447308 */ /* 0x000e220000000800 */
[----:B------:R-:W-:Y:S01]  /*1e60*/  FFMA.FTZ R75, R23, R75, R79 ;  /* 0x0000004b174b7223 */ /* 0x000fe2000001004f */
[----:B------:R-:W-:Y:S01]  /*1e70*/  FADD.FTZ R5, -R32, R74 ;  /* 0x0000004a20057221 */ /* 0x000fe20000010100 */
[----:B------:R-:W-:-:S02]  /*1e80*/  FMUL.FTZ R67, R25, -1.4426950216293334961 ;  /* 0xbfb8aa3b19437820 */ /* 0x000fc40000410000 */
[----:B------:R-:W-:-:S03]  /*1e90*/  FFMA.FTZ R75, R2, R111, R75 ;  /* 0x0000006f024b7223 */ /* 0x000fc6000001004b */
[----:B------:R-:W1:Y:S01]  /*1ea0*/  MUFU.RCP R76, R76 ;  /* 0x0000004c004c7308 */ /* 0x000e620000001000 */
[C---:B------:R-:W-:Y:S01]  /*1eb0*/  FMUL.FTZ R5, R3.reuse, R5 ;  /* 0x0000000503057220 */ /* 0x040fe20000410000 */
[----:B------:R-:W-:-:S06]  /*1ec0*/  FMUL.FTZ R13, R3, R64 ;  /* 0x00000040030d7220 */ /* 0x000fcc0000410000 */
[----:B------:R0:W1:Y:S01]  /*1ed0*/  MUFU.RCP R74, R78 ;  /* 0x0000004e004a7308 */ /* 0x0000620000001000 */
[----:B------:R-:W-:Y:S01]  /*1ee0*/  FFMA.FTZ R64, R23, R5, R22 ;  /* 0x0000000517407223 */ /* 0x000fe20000010016 */
[-C--:B------:R-:W-:Y:S01]  /*1ef0*/  FFMA.FTZ R24, R8, R71.reuse, R24 ;  /* 0x0000004708187223 */ /* 0x080fe20000010018 */
[----:B------:R-:W-:Y:S01]  /*1f00*/  FADD.FTZ R26, R26, R71 ;  /* 0x000000471a1a7221 */ /* 0x000fe20000010000 */
[CC--:B------:R-:W-:Y:S01]  /*1f10*/  FFMA.FTZ R75, R33.reuse, R71.reuse, R75 ;  /* 0x00000047214b7223 */ /* 0x0c0fe2000001004b */
[----:B------:R-:W-:Y:S01]  /*1f20*/  FMUL.FTZ R71, R33, R71 ;  /* 0x0000004721477220 */ /* 0x000fe20000410000 */
[----:B0-----:R-:W-:Y:S02]  /*1f30*/  FMUL.FTZ R78, R2, R111 ;  /* 0x0000006f024e7220 */ /* 0x001fe40000410000 */
[----:B------:R-:W0:Y:S02]  /*1f40*/  MUFU.EX2 R67, R67 ;  /* 0x0000004300437308 */ /* 0x000e240000000800 */
[----:B------:R-:W-:Y:S01]  /*1f50*/  FFMA.FTZ R78, R31, R78, R27 ;  /* 0x0000004e1f4e7223 */ /* 0x000fe2000001001b */
[----:B------:R-:W-:Y:S01]  /*1f60*/  FFMA.FTZ R27, R33, R13, R98 ;  /* 0x0000000d211b7223 */ /* 0x000fe20000010062 */
[----:B------:R-:W-:Y:S01]  /*1f70*/  FMUL.FTZ R79, R64, -1.4426950216293334961 ;  /* 0xbfb8aa3b404f7820 */ /* 0x000fe20000410000 */
[----:B------:R-:W-:Y:S01]  /*1f80*/  FADD.FTZ R81, -R77, 1 ;  /* 0x3f8000004d517421 */ /* 0x000fe20000010100 */
[----:B------:R-:W-:Y:S01]  /*1f90*/  FFMA.FTZ R78, R8, R71, R78 ;  /* 0x00000047084e7223 */ /* 0x000fe2000001004e */
[----:B------:R-:W-:Y:S01]  /*1fa0*/  FADD.FTZ R80, -R72, 1 ;  /* 0x3f80000048507421 */ /* 0x000fe20000010100 */
[----:B------:R-:W-:Y:S01]  /*1fb0*/  FMUL.FTZ R8, R27, -1.4426950216293334961 ;  /* 0xbfb8aa3b1b087820 */ /* 0x000fe20000410000 */
[----:B------:R-:W-:Y:S01]  /*1fc0*/  FFMA.FTZ R81, R66, R81, 1 ;  /* 0x3f80000042517423 */ /* 0x000fe20000010051 */
[----:B------:R-:W-:Y:S01]  /*1fd0*/  FADD.FTZ R68, R68, 1 ;  /* 0x3f80000044447421 */ /* 0x000fe20000010000 */
[----:B------:R-:W3:Y:S01]  /*1fe0*/  MUFU.EX2 R79, R79 ;  /* 0x0000004f004f7308 */ /* 0x000ee20000000800 */
[----:B------:R-:W-:Y:S01]  /*1ff0*/  FFMA.FTZ R80, R65, R80, 1 ;  /* 0x3f80000041507423 */ /* 0x000fe20000010050 */
[----:B-1----:R-:W-:Y:S01]  /*2000*/  FADD.FTZ R66, -R76, 1 ;  /* 0x3f8000004c427421 */ /* 0x002fe20000010100 */
[----:B------:R-:W-:-:S02]  /*2010*/  FADD.FTZ R65, -R74, 1 ;  /* 0x3f8000004a417421 */ /* 0x000fc40000010100 */
[----:B------:R-:W-:Y:S01]  /*2020*/  FMUL.FTZ R80, R72, R80 ;  /* 0x0000005048507220 */ /* 0x000fe20000410000 */
[----:B------:R-:W-:Y:S02]  /*2030*/  FFMA.FTZ R66, R73, R66, 1 ;  /* 0x3f80000049427423 */ /* 0x000fe40000010042 */
[----:B------:R-:W1:Y:S01]  /*2040*/  MUFU.EX2 R8, R8 ;  /* 0x0000000800087308 */ /* 0x000e620000000800 */
[----:B------:R-:W-:Y:S01]  /*2050*/  FFMA.FTZ R65, R69, R65, 1 ;  /* 0x3f80000045417423 */ /* 0x000fe20000010041 */
[----:B------:R-:W-:Y:S01]  /*2060*/  FMUL.FTZ R76, R76, R66 ;  /* 0x000000424c4c7220 */ /* 0x000fe20000410000 */
[----:B0-----:R-:W-:-:S05]  /*2070*/  FADD.FTZ R67, R67, 1 ;  /* 0x3f80000043437421 */ /* 0x001fca0000010000 */
[----:B------:R0:W1:Y:S01]  /*2080*/  MUFU.RCP R108, R68 ;  /* 0x00000044006c7308 */ /* 0x0000620000001000 */
[----:B------:R-:W-:Y:S01]  /*2090*/  FMUL.FTZ R65, R74, R65 ;  /* 0x000000414a417220 */ /* 0x000fe20000410000 */
[----:B------:R-:W-:Y:S01]  /*20a0*/  FMUL.FTZ R110, R110, R80 ;  /* 0x000000506e6e7220 */ /* 0x000fe20000410000 */
[----:B------:R-:W-:Y:S02]  /*20b0*/  PRMT R66, R47, 0x7632, R66 ;  /* 0x000076322f427816 */ /* 0x000fe40000000042 */
[----:B0-----:R-:W-:-:S04]  /*20c0*/  PRMT R68, R46, 0x7632, R68 ;  /* 0x000076322e447816 */ /* 0x001fc80000000044 */
[----:B------:R-:W-:Y:S01]  /*20d0*/  SHF.L.U32 R68, R68, 0x10, RZ ;  /* 0x0000001044447819 */ /* 0x000fe200000006ff */
[----:B------:R0:W4:Y:S01]  /*20e0*/  MUFU.RCP R107, R67 ;  /* 0x00000043006b7308 */ /* 0x0001220000001000 */
[----:B------:R-:W-:-:S03]  /*20f0*/  SHF.L.U32 R66, R66, 0x10, RZ ;  /* 0x0000001042427819 */ /* 0x000fc600000006ff */
[----:B------:R-:W-:Y:S01]  /*2100*/  FMUL.FTZ R65, R68, R65 ;  /* 0x0000004144417220 */ /* 0x000fe20000410000 */
[----:B---3--:R-:W-:Y:S01]  /*2110*/  FADD.FTZ R74, R79, 1 ;  /* 0x3f8000004f4a7421 */ /* 0x008fe20000010000 */
[----:B0-----:R-:W-:Y:S02]  /*2120*/  FMUL.FTZ R67, R0, R110 ;  /* 0x0000006e00437220 */ /* 0x001fe40000410000 */
[----:B------:R-:W-:Y:S01]  /*2130*/  FMUL.FTZ R68, R23, R65 ;  /* 0x0000004117447220 */ /* 0x000fe20000410000 */
[----:B------:R-:W-:Y:S01]  /*2140*/  FMUL.FTZ R76, R66, R76 ;  /* 0x0000004c424c7220 */ /* 0x000fe20000410000 */
[----:B------:R-:W-:Y:S01]  /*2150*/  FFMA.FTZ R67, R28, R67, R78 ;  /* 0x000000431c437223 */ /* 0x000fe2000001004e */
[----:B-1----:R-:W-:Y:S01]  /*2160*/  FADD.FTZ R66, R8, 1 ;  /* 0x3f80000008427421 */ /* 0x002fe20000010000 */
[C---:B------:R-:W-:Y:S01]  /*2170*/  FFMA.FTZ R8, R18.reuse, R65, R70 ;  /* 0x0000004112087223 */ /* 0x040fe20000010046 */
[----:B------:R-:W-:Y:S01]  /*2180*/  FMUL.FTZ R81, R77, R81 ;  /* 0x000000514d517220 */ /* 0x000fe20000410000 */
[----:B------:R-:W-:Y:S01]  /*2190*/  FFMA.FTZ R67, R18, R68, R67 ;  /* 0x0000004412437223 */ /* 0x000fe20000010043 */
[----:B------:R-:W-:Y:S01]  /*21a0*/  FFMA.FTZ R18, R0, R110, R75 ;  /* 0x0000006e00127223 */ /* 0x000fe2000001004b */
[----:B------:R-:W0:Y:S01]  /*21b0*/  MUFU.RCP R74, R74 ;  /* 0x0000004a004a7308 */ /* 0x000e220000001000 */
[----:B------:R-:W-:-:S07]  /*21c0*/  FMUL.FTZ R109, R109, R81 ;  /* 0x000000516d6d7220 */ /* 0x000fce0000410000 */
[----:B------:R1:W3:Y:S01]  /*21d0*/  MUFU.RCP R75, R66 ;  /* 0x00000042004b7308 */ /* 0x0002e20000001000 */
[----:B------:R-:W-:Y:S01]  /*21e0*/  FFMA.FTZ R18, R23, R65, R18 ;  /* 0x0000004117127223 */ /* 0x000fe20000010012 */
[----:B------:R-:W-:Y:S01]  /*21f0*/  FADD.FTZ R101, R101, R65 ;  /* 0x0000004165657221 */ /* 0x000fe20000010000 */
[----:B------:R-:W-:Y:S01]  /*2200*/  FADD.FTZ R65, -R108, 1 ;  /* 0x3f8000006c417421 */ /* 0x000fe20000010100 */
[----:B-1----:R-:W-:-:S04]  /*2210*/  FMUL.FTZ R66, R2, R109 ;  /* 0x0000006d02427220 */ /* 0x002fc80000410000 */
[----:B------:R-:W-:Y:S01]  /*2220*/  FFMA.FTZ R66, R4, R66, R67 ;  /* 0x0000004204427223 */ /* 0x000fe20000010043 */
[-C--:B------:R-:W-:Y:S01]  /*2230*/  FMUL.FTZ R67, R33, R76.reuse ;  /* 0x0000004c21437220 */ /* 0x080fe20000410000 */
[----:B------:R-:W-:Y:S01]  /*2240*/  FFMA.FTZ R24, R17, R76, R24 ;  /* 0x0000004c11187223 */ /* 0x000fe20000010018 */
[----:B----4-:R-:W-:Y:S01]  /*2250*/  FADD.FTZ R68, -R107, 1 ;  /* 0x3f8000006b447421 */ /* 0x010fe20000010100 */
[----:B------:R-:W-:Y:S01]  /*2260*/  FFMA.FTZ R65, R14, R65, 1 ;  /* 0x3f8000000e417423 */ /* 0x000fe20000010041 */
[----:B------:R-:W-:Y:S01]  /*2270*/  FFMA.FTZ R17, R17, R67, R66 ;  /* 0x0000004311117223 */ /* 0x000fe20000010042 */
[----:B------:R-:W-:Y:S01]  /*2280*/  STL [R1+0x170], R113 ;  /* 0x0001707101007387 */ /* 0x000fe20000100800 */
[----:B0-----:R-:W-:Y:S01]  /*2290*/  FADD.FTZ R67, -R74, 1 ;  /* 0x3f8000004a437421 */ /* 0x001fe20000010100 */
[----:B---3--:R-:W-:Y:S02]  /*22a0*/  FADD.FTZ R14, -R75, 1 ;  /* 0x3f8000004b0e7421 */ /* 0x008fe40000010100 */
[----:B------:R0:W-:Y:S01]  /*22b0*/  STL [R1+0x60], R28 ;  /* 0x0000601c01007387 */ /* 0x0001e20000100800 */
[----:B------:R-:W-:Y:S01]  /*22c0*/  FFMA.FTZ R68, R25, R68, 1 ;  /* 0x3f80000019447423 */ /* 0x000fe20000010044 */
[----:B------:R-:W-:-:S02]  /*22d0*/  FFMA.FTZ R25, R64, R67, 1 ;  /* 0x3f80000040197423 */ /* 0x000fc40000010043 */
[----:B------:R-:W-:Y:S01]  /*22e0*/  STL [R1+0x148], R40 ;  /* 0x0001482801007387 */ /* 0x000fe20000100800 */
[----:B------:R-:W-:Y:S01]  /*22f0*/  FFMA.FTZ R14, R27, R14, 1 ;  /* 0x3f8000001b0e7423 */ /* 0x000fe2000001000e */
[----:B------:R-:W-:Y:S02]  /*2300*/  IADD3.X R64, RZ, R16, RZ, P0, !PT ;  /* 0x00000010ff407210 */ /* 0x000fe400007fe4ff */
[----:B------:R1:W-:Y:S01]  /*2310*/  STL [R1+0x5c], R4 ;  /* 0x00005c0401007387 */ /* 0x0003e20000100800 */
[----:B------:R-:W-:-:S03]  /*2320*/  SHF.L.U32 R27, R48, 0x10, RZ ;  /* 0x00000010301b7819 */ /* 0x000fc600000006ff */
[----:B------:R-:W-:Y:S04]  /*2330*/  STL [R1+0x54], R29 ;  /* 0x0000541d01007387 */ /* 0x000fe80000100800 */
[----:B------:R-:W-:Y:S01]  /*2340*/  STL [R1+0x14c], R41 ;  /* 0x00014c2901007387 */ /* 0x000fe20000100800 */
[----:B0-----:R-:W-:-:S03]  /*2350*/  SHF.L.U32 R28, R12, 0x1, RZ ;  /* 0x000000010c1c7819 */ /* 0x001fc600000006ff */
[----:B------:R-:W-:Y:S01]  /*2360*/  STL [R1+0x4c], R36 ;  /* 0x00004c2401007387 */ /* 0x000fe20000100800 */
[----:B-1----:R-:W-:-:S03]  /*2370*/  SHF.L.U64.HI R4, R12, 0x1, R19 ;  /* 0x000000010c047819 */ /* 0x002fc60000010213 */
[----:B------:R-:W-:Y:S01]  /*2380*/  STL [R1+0x150], R44 ;  /* 0x0001502c01007387 */ /* 0x000fe20000100800 */
[C---:B------:R-:W-:Y:S01]  /*2390*/  SHF.L.U64.HI R31, R11.reuse, 0x1, R64 ;  /* 0x000000010b1f7819 */ /* 0x040fe20000010240 */
[----:B------:R-:W-:Y:S01]  /*23a0*/  FADD.FTZ R12, -R32, R27 ;  /* 0x0000001b200c7221 */ /* 0x000fe20000010100 */
[----:B------:R-:W-:Y:S01]  /*23b0*/  SHF.L.U32 R34, R11, 0x1, RZ ;  /* 0x000000010b227819 */ /* 0x000fe200000006ff */
[----:B------:R-:W-:Y:S01]  /*23c0*/  STL [R1+0x154], R45 ;  /* 0x0001542d01007387 */ /* 0x000fe20000100800 */
[----:B------:R-:W-:-:S03]  /*23d0*/  SHF.L.U32 R11, R49, 0x10, RZ ;  /* 0x00000010310b7819 */ /* 0x000fc600000006ff */
[----:B------:R-:W-:Y:S04]  /*23e0*/  STL [R1+0x158], R42 ;  /* 0x0001582a01007387 */ /* 0x000fe80000100800 */
[----:B------:R-:W-:Y:S04]  /*23f0*/  STL [R1+0x15c], R43 ;  /* 0x00015c2b01007387 */ /* 0x000fe80000100800 */
[----:B------:R-:W-:Y:S04]  /*2400*/  STL [R1+0x168], R112 ;  /* 0x0001687001007387 */ /* 0x000fe80000100800 */
[----:B------:R-:W-:Y:S04]  /*2410*/  STL [R1+0x174], R111 ;  /* 0x0001746f01007387 */ /* 0x000fe80000100800 */
[----:B------:R0:W-:Y:S02]  /*2420*/  STL [R1+0x160], R46 ;  /* 0x0001602e01007387 */ /* 0x0001e40000100800 */
[C---:B0-----:R-:W-:Y:S01]  /*2430*/  FMUL.FTZ R46, R3.reuse, R12 ;  /* 0x0000000c032e7220 */ /* 0x041fe20000410000 */
[----:B------:R-:W-:Y:S01]  /*2440*/  FADD.FTZ R12, -R32, R11 ;  /* 0x0000000b200c7221 */ /* 0x000fe20000010100 */
[----:B------:R-:W-:Y:S01]  /*2450*/  SHF.L.U32 R11, R50, 0x10, RZ ;  /* 0x00000010320b7819 */ /* 0x000fe200000006ff */
[----:B------:R0:W-:Y:S04]  /*2460*/  STL [R1+0x164], R47 ;  /* 0x0001642f01007387 */ /* 0x0001e80000100800 */
[----:B------:R-:W-:Y:S01]  /*2470*/  FADD.FTZ R11, -R32, R11 ;  /* 0x0000000b200b7221 */ /* 0x000fe20000010100 */
[----:B------:R-:W-:Y:S01]  /*2480*/  STL [R1+0x178], R110 ;  /* 0x0001786e01007387 */ /* 0x000fe20000100800 */
[----:B------:R-:W-:-:S03]  /*2490*/  FMUL.FTZ R43, R3, R12 ;  /* 0x0000000c032b7220 */ /* 0x000fc60000410000 */
[----:B------:R-:W-:Y:S01]  /*24a0*/  STL [R1+0x17c], R109 ;  /* 0x00017c6d01007387 */ /* 0x000fe20000100800 */
[----:B------:R-:W-:-:S03]  /*24b0*/  FMUL.FTZ R42, R3, R11 ;  /* 0x0000000b032a7220 */ /* 0x000fc60000410000 */
[----:B------:R-:W-:Y:S04]  /*24c0*/  STL [R1+0xb4], R4 ;  /* 0x0000b40401007387 */ /* 0x000fe80000100800 */
[----:B------:R1:W-:Y:S04]  /*24d0*/  STL [R1+0xb0], R28 ;  /* 0x0000b01c01007387 */ /* 0x0003e80000100800 */
[----:B------:R-:W-:Y:S04]  /*24e0*/  STL [R1+0xac], R31 ;  /* 0x0000ac1f01007387 */ /* 0x000fe80000100800 */
[----:B------:R-:W-:Y:S04]  /*24f0*/  STL [R1+0xa8], R34 ;  /* 0x0000a82201007387 */ /* 0x000fe80000100800 */
[----:B------:R-:W-:Y:S04]  /*2500*/  STL [R1+0x48], R46 ;  /* 0x0000482e01007387 */ /* 0x000fe80000100800 */
[----:B------:R-:W-:Y:S04]  /*2510*/  STL [R1+0x44], R43 ;  /* 0x0000442b01007387 */ /* 0x000fe80000100800 */
[----:B------:R-:W-:Y:S04]  /*2520*/  STL [R1+0x40], R42 ;  /* 0x0000402a01007387 */ /* 0x000fe80000100800 */
[----:B0-----:R-:W3:Y:S01]  /*2530*/  LDL R47, [R1+0x4c] ;  /* 0x00004c00012f7983 */ /* 0x001ee20000100800 */
[----:B------:R-:W-:Y:S01]  /*2540*/  IADD3 R64, P0, R28, UR26, RZ ;  /* 0x0000001a1c407c10 */ /* 0x000fe2000ff1e0ff */
[----:B------:R-:W-:Y:S01]  /*2550*/  FMUL.FTZ R108, R108, R65 ;  /* 0x000000416c6c7220 */ /* 0x000fe20000410000 */
[----:B------:R-:W-:-:S02]  /*2560*/  PRMT R89, R48, 0x7632, R89 ;  /* 0x0000763230597816 */ /* 0x000fc40000000059 */
[----:B------:R-:W-:Y:S02]  /*2570*/  IADD3.X R65, R4, UR27, RZ, P0, !PT ;  /* 0x0000001b04417c10 */ /* 0x000fe400087fe4ff */
[----:B------:R-:W-:Y:S01]  /*2580*/  SHF.L.U32 R89, R89, 0x10, RZ ;  /* 0x0000001059597819 */ /* 0x000fe200000006ff */
[C---:B------:R-:W-:Y:S01]  /*2590*/  FFMA.FTZ R18, R2.reuse, R109, R18 ;  /* 0x0000006d02127223 */ /* 0x040fe20000010012 */
[----:B------:R-:W-:Y:S02]  /*25a0*/  FFMA.FTZ R70, R2, R43, R20 ;  /* 0x0000002b02467223 */ /* 0x000fe40000010014 */
[----:B------:R-:W4:Y:S01]  /*25b0*/  LDG.E.64.CONSTANT R64, desc[UR18][R64.64] ;  /* 0x0000001240407981 */ /* 0x000f22000c1e9b00 */
[----:B------:R-:W-:Y:S01]  /*25c0*/  FADD.FTZ R89, -R32, R89 ;  /* 0x0000005920597221 */ /* 0x000fe20000010100 */
[----:B------:R-:W-:Y:S01]  /*25d0*/  FADD.FTZ R26, R26, R76 ;  /* 0x0000004c1a1a7221 */ /* 0x000fe20000010000 */
[----:B------:R-:W-:Y:S01]  /*25e0*/  FFMA.FTZ R18, R33, R76, R18 ;  /* 0x0000004c21127223 */ /* 0x000fe20000010012 */
[----:B------:R-:W-:Y:S01]  /*25f0*/  FMUL.FTZ R107, R107, R68 ;  /* 0x000000446b6b7220 */ /* 0x000fe20000410000 */
[----:B------:R-:W-:Y:S01]  /*2600*/  FMUL.FTZ R89, R3, R89 ;  /* 0x0000005903597220 */ /* 0x000fe20000410000 */
[----:B------:R-:W-:Y:S01]  /*2610*/  FMUL.FTZ R76, R70, -1.4426950216293334961 ;  /* 0xbfb8aa3b464c7820 */ /* 0x000fe20000410000 */
[----:B------:R-:W-:-:S02]  /*2620*/  SHF.L.U32 R68, R52, 0x10, RZ ;  /* 0x0000001034447819 */ /* 0x000fc400000006ff */
[----:B------:R-:W-:Y:S01]  /*2630*/  IADD3 R66, P0, R34, UR26, RZ ;  /* 0x0000001a22427c10 */ /* 0x000fe2000ff1e0ff */
[----:B------:R-:W-:Y:S02]  /*2640*/  FFMA.FTZ R72, R23, R89, R22 ;  /* 0x0000005917487223 */ /* 0x000fe40000010016 */
[----:B------:R-:W0:Y:S01]  /*2650*/  MUFU.EX2 R76, R76 ;  /* 0x0000004c004c7308 */ /* 0x000e220000000800 */
[----:B------:R-:W-:Y:S01]  /*2660*/  IADD3.X R67, R31, UR27, RZ, P0, !PT ;  /* 0x0000001b1f437c10 */ /* 0x000fe200087fe4ff */
[----:B------:R-:W-:Y:S01]  /*2670*/  FMUL.FTZ R108, R68, R108 ;  /* 0x0000006c446c7220 */ /* 0x000fe20000410000 */
[----:B------:R-:W-:Y:S01]  /*2680*/  FMUL.FTZ R19, R72, -1.4426950216293334961 ;  /* 0xbfb8aa3b48137820 */ /* 0x000fe20000410000 */
[----:B------:R-:W-:-:S03]  /*2690*/  IADD3 R68, P0, R35, UR28, RZ ;  /* 0x0000001c23447c10 */ /* 0x000fc6000ff1e0ff */
[----:B------:R-:W4:Y:S01]  /*26a0*/  LDG.E.64.CONSTANT R66, desc[UR18][R66.64] ;  /* 0x0000001242427981 */ /* 0x000f22000c1e9b00 */
[----:B------:R-:W-:Y:S01]  /*26b0*/  IADD3.X R69, R30, UR29, RZ, P0, !PT ;  /* 0x0000001d1e457c10 */ /* 0x000fe200087fe4ff */
[----:B------:R-:W2:Y:S01]  /*26c0*/  MUFU.EX2 R19, R19 ;  /* 0x0000001300137308 */ /* 0x000ea20000000800 */
[----:B------:R-:W-:Y:S01]  /*26d0*/  FMUL.FTZ R77, R0, R108 ;  /* 0x0000006c004d7220 */ /* 0x000fe20000410000 */
[----:B------:R-:W-:-:S03]  /*26e0*/  PRMT R80, R52, 0x7632, R80 ;  /* 0x0000763234507816 */ /* 0x000fc60000000050 */
[----:B------:R-:W4:Y:S01]  /*26f0*/  LDG.E.64.CONSTANT R68, desc[UR18][R68.64] ;  /* 0x0000001244447981 */ /* 0x000f22000c1e9b00 */
[----:B------:R-:W-:Y:S01]  /*2700*/  FFMA.FTZ R17, R29, R77, R17 ;  /* 0x0000004d1d117223 */ /* 0x000fe20000010011 */
[----:B------:R-:W-:Y:S01]  /*2710*/  SHF.L.U32 R80, R80, 0x10, RZ ;  /* 0x0000001050507819 */ /* 0x000fe200000006ff */
[----:B0-----:R-:W-:Y:S01]  /*2720*/  FADD.FTZ R77, R76, 1 ;  /* 0x3f8000004c4d7421 */ /* 0x001fe20000010000 */
[----:B------:R-:W-:Y:S01]  /*2730*/  FMUL.FTZ R74, R74, R25 ;  /* 0x000000194a4a7220 */ /* 0x000fe20000410000 */
[----:B------:R-:W-:Y:S01]  /*2740*/  PRMT R12, R49, 0x7632, R12 ;  /* 0x00007632310c7816 */ /* 0x000fe2000000000c */
[--C-:B------:R-:W-:Y:S01]  /*2750*/  FFMA.FTZ R25, R0, R46, R21.reuse ;  /* 0x0000002e00197223 */ /* 0x100fe20000010015 */
[----:B------:R-:W-:Y:S01]  /*2760*/  SHF.L.U32 R76, R51, 0x10, RZ ;  /* 0x00000010334c7819 */ /* 0x000fe200000006ff */
[----:B------:R-:W-:Y:S01]  /*2770*/  FMUL.FTZ R74, R80, R74 ;  /* 0x0000004a504a7220 */ /* 0x000fe20000410000 */
[----:B------:R-:W-:Y:S01]  /*2780*/  SHF.L.U32 R12, R12, 0x10, RZ ;  /* 0x000000100c0c7819 */ /* 0x000fe200000006ff */
[C---:B------:R-:W-:Y:S01]  /*2790*/  FFMA.FTZ R18, R0.reuse, R108, R18 ;  /* 0x0000006c00127223 */ /* 0x040fe20000010012 */
[----:B------:R-:W0:Y:S01]  /*27a0*/  MUFU.RCP R77, R77 ;  /* 0x0000004d004d7308 */ /* 0x000e220000001000 */
[----:B--2---:R-:W-:Y:S01]  /*27b0*/  FADD.FTZ R80, R19, 1 ;  /* 0x3f80000013507421 */ /* 0x004fe20000010000 */
[----:B------:R-:W-:Y:S01]  /*27c0*/  FMUL.FTZ R27, R25, -1.4426950216293334961 ;  /* 0xbfb8aa3b191b7820 */ /* 0x000fe20000410000 */
[----:B------:R-:W-:Y:S01]  /*27d0*/  FFMA.FTZ R11, R0, R42, R21 ;  /* 0x0000002a000b7223 */ /* 0x000fe20000010015 */
[----:B------:R-:W-:Y:S01]  /*27e0*/  FFMA.FTZ R19, R23, R74, R18 ;  /* 0x0000004a17137223 */ /* 0x000fe20000010012 */
[C---:B------:R-:W-:Y:S01]  /*27f0*/  FADD.FTZ R12, -R32.reuse, R12 ;  /* 0x0000000c200c7221 */ /* 0x040fe20000010100 */
[----:B------:R-:W-:-:S02]  /*2800*/  FADD.FTZ R18, -R32, R76 ;  /* 0x0000004c20127221 */ /* 0x000fc40000010100 */
[----:B------:R-:W2:Y:S01]  /*2810*/  MUFU.RCP R76, R80 ;  /* 0x00000050004c7308 */ /* 0x000ea20000001000 */
[----:B------:R-:W-:Y:S01]  /*2820*/  FMUL.FTZ R71, R11, -1.4426950216293334961 ;  /* 0xbfb8aa3b0b477820 */ /* 0x000fe20000410000 */
[----:B------:R-:W-:Y:S01]  /*2830*/  FMUL.FTZ R12, R3, R12 ;  /* 0x0000000c030c7220 */ /* 0x000fe20000410000 */
[----:B------:R-:W-:Y:S01]  /*2840*/  FMUL.FTZ R75, R75, R14 ;  /* 0x0000000e4b4b7220 */ /* 0x000fe20000410000 */
[----:B------:R-:W-:-:S04]  /*2850*/  SHF.L.U32 R14, R53, 0x10, RZ ;  /* 0x00000010350e7819 */ /* 0x000fc800000006ff */
[----:B------:R-:W1:Y:S01]  /*2860*/  MUFU.EX2 R27, R27 ;  /* 0x0000001b001b7308 */ /* 0x000e620000000800 */
[----:B------:R-:W-:Y:S01]  /*2870*/  FFMA.FTZ R73, R33, R12, R98 ;  /* 0x0000000c21497223 */ /* 0x000fe20000010062 */
[----:B------:R-:W-:Y:S01]  /*2880*/  FMUL.FTZ R107, R14, R107 ;  /* 0x0000006b0e6b7220 */ /* 0x000fe20000410000 */
[----:B0-----:R-:W-:Y:S02]  /*2890*/  FADD.FTZ R83, -R77, 1 ;  /* 0x3f8000004d537421 */ /* 0x001fe40000010100 */
[----:B------:R-:W-:-:S03]  /*28a0*/  FMUL.FTZ R14, R73, -1.4426950216293334961 ;  /* 0xbfb8aa3b490e7820 */ /* 0x000fc60000410000 */
[----:B------:R-:W0:Y:S01]  /*28b0*/  MUFU.EX2 R71, R71 ;  /* 0x0000004700477308 */ /* 0x000e220000000800 */
[----:B------:R-:W-:Y:S01]  /*28c0*/  PRMT R79, R53, 0x7632, R79 ;  /* 0x00007632354f7816 */ /* 0x000fe2000000004f */
[----:B------:R-:W-:Y:S01]  /*28d0*/  FFMA.FTZ R83, R70, R83, 1 ;  /* 0x3f80000046537423 */ /* 0x000fe20000010053 */
[----:B--2---:R-:W-:Y:S02]  /*28e0*/  FADD.FTZ R70, -R76, 1 ;  /* 0x3f8000004c467421 */ /* 0x004fe40000010100 */
[----:B------:R-:W-:-:S03]  /*28f0*/  SHF.L.U32 R79, R79, 0x10, RZ ;  /* 0x000000104f4f7819 */ /* 0x000fc600000006ff */
[----:B------:R-:W2:Y:S01]  /*2900*/  MUFU.EX2 R14, R14 ;  /* 0x0000000e000e7308 */ /* 0x000ea20000000800 */
[----:B-1----:R-:W-:Y:S01]  /*2910*/  FADD.FTZ R78, R27, 1 ;  /* 0x3f8000001b4e7421 */ /* 0x002fe20000010000 */
[----:B------:R-:W-:Y:S01]  /*2920*/  FFMA.FTZ R70, R72, R70, 1 ;  /* 0x3f80000048467423 */ /* 0x000fe20000010046 */
[----:B------:R-:W-:-:S03]  /*2930*/  FMUL.FTZ R27, R79, R75 ;  /* 0x0000004b4f1b7220 */ /* 0x000fc60000410000 */
[----:B------:R-:W-:Y:S01]  /*2940*/  FMUL.FTZ R76, R76, R70 ;  /* 0x000000464c4c7220 */ /* 0x000fe20000410000 */
[----:B------:R-:W-:Y:S01]  /*2950*/  IADD3 R70, P0, R28, UR28, RZ ;  /* 0x0000001c1c467c10 */ /* 0x000fe2000ff1e0ff */
[----:B------:R1:W2:Y:S01]  /*2960*/  MUFU.RCP R75, R78 ;  /* 0x0000004e004b7308 */ /* 0x0002a20000001000 */
[----:B0-----:R-:W-:Y:S01]  /*2970*/  FADD.FTZ R71, R71, 1 ;  /* 0x3f80000047477421 */ /* 0x001fe20000010000 */
[----:B------:R-:W-:Y:S01]  /*2980*/  PRMT R79, R51, 0x7632, R79 ;  /* 0x00007632334f7816 */ /* 0x000fe2000000004f */
[-C--:B------:R-:W-:Y:S01]  /*2990*/  FFMA.FTZ R8, R5, R74.reuse, R8 ;  /* 0x0000004a05087223 */ /* 0x080fe20000010008 */
[----:B------:R-:W-:Y:S01]  /*29a0*/  FADD.FTZ R101, R101, R74 ;  /* 0x0000004a65657221 */ /* 0x000fe20000010000 */
[----:B------:R-:W-:Y:S01]  /*29b0*/  FMUL.FTZ R74, R23, R74 ;  /* 0x0000004a174a7220 */ /* 0x000fe20000410000 */
[----:B-1----:R-:W-:Y:S02]  /*29c0*/  PRMT R78, R50, 0x7632, R78 ;  /* 0x00007632324e7816 */ /* 0x002fe4000000004e */
[----:B------:R0:W-:Y:S01]  /*29d0*/  MUFU.RCP R104, R71 ;  /* 0x0000004700687308 */ /* 0x0001e20000001000 */
[----:B------:R-:W-:-:S02]  /*29e0*/  SHF.L.U32 R79, R79, 0x10, RZ ;  /* 0x000000104f4f7819 */ /* 0x000fc400000006ff */
[----:B------:R-:W-:Y:S01]  /*29f0*/  SHF.L.U32 R78, R78, 0x10, RZ ;  /* 0x000000104e4e7819 */ /* 0x000fe200000006ff */
[----:B------:R-:W-:Y:S01]  /*2a00*/  FMUL.FTZ R45, R3, R18 ;  /* 0x00000012032d7220 */ /* 0x000fe20000410000 */
[----:B------:R-:W-:Y:S01]  /*2a10*/  FFMA.FTZ R17, R5, R74, R17 ;  /* 0x0000004a05117223 */ /* 0x000fe20000010011 */
[----:B0-----:R-:W-:Y:S01]  /*2a20*/  IADD3.X R71, R4, UR29, RZ, P0, !PT ;  /* 0x0000001d04477c10 */ /* 0x001fe200087fe4ff */
[----:B--2---:R-:W-:Y:S01]  /*2a30*/  FADD.FTZ R14, R14, 1 ;  /* 0x3f8000000e0e7421 */ /* 0x004fe20000010000 */
[----:B------:R-:W-:Y:S01]  /*2a40*/  FADD.FTZ R5, -R32, R78 ;  /* 0x0000004e20057221 */ /* 0x000fe20000010100 */
[----:B------:R-:W-:Y:S01]  /*2a50*/  FFMA.FTZ R18, R2, R45, R20 ;  /* 0x0000002d02127223 */ /* 0x000fe20000010014 */
[----:B------:R-:W-:Y:S02]  /*2a60*/  FADD.FTZ R82, -R32, R79 ;  /* 0x0000004f20527221 */ /* 0x000fe40000010100 */
[----:B------:R-:W2:Y:S01]  /*2a70*/  LDG.E.64.CONSTANT R70, desc[UR18][R70.64] ;  /* 0x0000001246467981 */ /* 0x000ea2000c1e9b00 */
[----:B------:R-:W0:Y:S01]  /*2a80*/  MUFU.RCP R78, R14 ;  /* 0x0000000e004e7308 */ /* 0x000e220000001000 */
[----:B------:R-:W-:Y:S01]  /*2a90*/  FMUL.FTZ R79, R2, R107 ;  /* 0x0000006b024f7220 */ /* 0x000fe20000410000 */
[----:B------:R-:W-:Y:S01]  /*2aa0*/  FMUL.FTZ R5, R3, R5 ;  /* 0x0000000503057220 */ /* 0x000fe20000410000 */
[----:B------:R-:W-:Y:S01]  /*2ab0*/  FMUL.FTZ R74, R18, -1.4426950216293334961 ;  /* 0xbfb8aa3b124a7820 */ /* 0x000fe20000410000 */
[----:B------:R-:W-:Y:S01]  /*2ac0*/  FFMA.FTZ R19, R2, R107, R19 ;  /* 0x0000006b02137223 */ /* 0x000fe20000010013 */
[----:B------:R-:W-:-:S04]  /*2ad0*/  FADD.FTZ R81, -R75, 1 ;  /* 0x3f8000004b517421 */ /* 0x000fc80000010100 */
[----:B------:R-:W1:Y:S01]  /*2ae0*/  MUFU.EX2 R74, R74 ;  /* 0x0000004a004a7308 */ /* 0x000e620000000800 */
[-C--:B------:R-:W-:Y:S01]  /*2af0*/  FFMA.FTZ R24, R13, R27.reuse, R24 ;  /* 0x0000001b0d187223 */ /* 0x080fe20000010018 */
[----:B------:R-:W-:Y:S01]  /*2b00*/  FADD.FTZ R26, R26, R27 ;  /* 0x0000001b1a1a7221 */ /* 0x000fe20000010000 */
[CC--:B------:R-:W-:Y:S01]  /*2b10*/  FFMA.FTZ R19, R33.reuse, R27.reuse, R19 ;  /* 0x0000001b21137223 */ /* 0x0c0fe20000010013 */
[----:B------:R-:W-:Y:S01]  /*2b20*/  FMUL.FTZ R84, R33, R27 ;  /* 0x0000001b21547220 */ /* 0x000fe20000410000 */
[----:B------:R-:W-:Y:S01]  /*2b30*/  FFMA.FTZ R81, R25, R81, 1 ;  /* 0x3f80000019517423 */ /* 0x000fe20000010051 */
[----:B------:R-:W-:-:S03]  /*2b40*/  FMUL.FTZ R82, R3, R82 ;  /* 0x0000005203527220 */ /* 0x000fc60000410000 */
[----:B------:R-:W-:Y:S01]  /*2b50*/  FMUL.FTZ R81, R75, R81 ;  /* 0x000000514b517220 */ /* 0x000fe20000410000 */
[----:B0-----:R-:W-:Y:S01]  /*2b60*/  FADD.FTZ R75, -R78, 1 ;  /* 0x3f8000004e4b7421 */ /* 0x001fe20000010100 */
[----:B------:R-:W-:Y:S01]  /*2b70*/  SHF.L.U32 R106, R54, 0x10, RZ ;  /* 0x00000010366a7819 */ /* 0x000fe200000006ff */
[----:B------:R-:W-:Y:S02]  /*2b80*/  FFMA.FTZ R14, R33, R82, R98 ;  /* 0x00000052210e7223 */ /* 0x000fe40000010062 */
[----:B------:R-:W-:Y:S02]  /*2b90*/  FFMA.FTZ R75, R73, R75, 1 ;  /* 0x3f800000494b7423 */ /* 0x000fe4000001004b */
[----:B------:R-:W-:Y:S01]  /*2ba0*/  FMUL.FTZ R106, R106, R81 ;  /* 0x000000516a6a7220 */ /* 0x000fe20000410000 */
[----:B-1----:R-:W-:Y:S01]  /*2bb0*/  FADD.FTZ R74, R74, 1 ;  /* 0x3f8000004a4a7421 */ /* 0x002fe20000010000 */
[----:B------:R-:W-:Y:S01]  /*2bc0*/  FMUL.FTZ R78, R78, R75 ;  /* 0x0000004b4e4e7220 */ /* 0x000fe20000410000 */
[----:B------:R-:W-:Y:S01]  /*2bd0*/  PRMT R75, R54, 0x7632, R75 ;  /* 0x00007632364b7816 */ /* 0x000fe2000000004b */
[----:B------:R-:W-:Y:S01]  /*2be0*/  FMUL.FTZ R25, R14, -1.4426950216293334961 ;  /* 0xbfb8aa3b0e197820 */ /* 0x000fe20000410000 */
[----:B------:R-:W-:Y:S01]  /*2bf0*/  MUFU.RCP R103, R74 ;  /* 0x0000004a00677308 */ /* 0x000fe20000001000 */
[----:B------:R-:W-:Y:S01]  /*2c00*/  FMUL.FTZ R72, R0, R106 ;  /* 0x0000006a00487220 */ /* 0x000fe20000410000 */
[----:B------:R-:W-:Y:S01]  /*2c10*/  SHF.L.U32 R75, R75, 0x10, RZ ;  /* 0x000000104b4b7819 */ /* 0x000fe200000006ff */
[----:B------:R-:W-:Y:S01]  /*2c20*/  FMUL.FTZ R83, R77, R83 ;  /* 0x000000534d537220 */ /* 0x000fe20000410000 */
[----:B------:R-:W-:-:S04]  /*2c30*/  SHF.L.U32 R105, R55, 0x10, RZ ;  /* 0x0000001037697819 */ /* 0x000fc800000006ff */
[----:B------:R-:W0:Y:S01]  /*2c40*/  MUFU.EX2 R25, R25 ;  /* 0x0000001900197308 */ /* 0x000e220000000800 */
[----:B------:R-:W-:Y:S01]  /*2c50*/  FFMA.FTZ R19, R0, R106, R19 ;  /* 0x0000006a00137223 */ /* 0x000fe20000010013 */
[----:B------:R-:W-:Y:S01]  /*2c60*/  FMUL.FTZ R105, R105, R83 ;  /* 0x0000005369697220 */ /* 0x000fe20000410000 */
[----:B------:R-:W-:Y:S02]  /*2c70*/  PRMT R73, R55, 0x7632, R73 ;  /* 0x0000763237497816 */ /* 0x000fe40000000049 */
[----:B------:R-:W-:Y:S02]  /*2c80*/  SHF.L.U32 R28, R10, 0x1, RZ ;  /* 0x000000010a1c7819 */ /* 0x000fe400000006ff */
[----:B------:R-:W-:Y:S01]  /*2c90*/  SHF.L.U32 R73, R73, 0x10, RZ ;  /* 0x0000001049497819 */ /* 0x000fe200000006ff */
[----:B0-----:R-:W-:-:S04]  /*2ca0*/  FADD.FTZ R25, R25, 1 ;  /* 0x3f80000019197421 */ /* 0x001fc80000010000 */
[----:B------:R-:W-:Y:S01]  /*2cb0*/  FMUL.FTZ R78, R73, R78 ;  /* 0x0000004e494e7220 */ /* 0x000fe20000410000 */
[----:B------:R-:W-:-:S03]  /*2cc0*/  SHF.L.U32 R30, R6, 0x1, RZ ;  /* 0x00000001061e7819 */ /* 0x000fc600000006ff */
[----:B------:R-:W-:Y:S01]  /*2cd0*/  FFMA.FTZ R24, R12, R78, R24 ;  /* 0x0000004e0c187223 */ /* 0x000fe20000010018 */
[----:B------:R-:W-:Y:S01]  /*2ce0*/  FADD.FTZ R26, R26, R78 ;  /* 0x0000004e1a1a7221 */ /* 0x000fe20000010000 */
[----:B------:R-:W-:Y:S02]  /*2cf0*/  SHF.L.U32 R83, R60, 0x10, RZ ;  /* 0x000000103c537819 */ /* 0x000fe400000006ff */
[----:B------:R-:W-:-:S04]  /*2d00*/  PRMT R85, R61, 0x7632, R85 ;  /* 0x000076323d557816 */ /* 0x000fc80000000055 */
[----:B------:R-:W-:Y:S01]  /*2d10*/  SHF.L.U32 R85, R85, 0x10, RZ ;  /* 0x0000001055557819 */ /* 0x000fe200000006ff */
[----:B---3--:R-:W-:Y:S01]  /*2d20*/  FFMA.FTZ R79, R47, R79, R17 ;  /* 0x0000004f2f4f7223 */ /* 0x008fe20000010011 */
[----:B------:R-:W-:-:S04]  /*2d30*/  FFMA.FTZ R17, R23, R5, R22 ;  /* 0x0000000517117223 */ /* 0x000fc80000010016 */
[----:B------:R-:W-:-:S04]  /*2d40*/  FMUL.FTZ R80, R17, -1.4426950216293334961 ;  /* 0xbfb8aa3b11507820 */ /* 0x000fc80000410000 */
[----:B------:R-:W0:Y:S01]  /*2d50*/  MUFU.EX2 R27, R80 ;  /* 0x00000050001b7308 */ /* 0x000e220000000800 */
[----:B------:R-:W-:-:S04]  /*2d60*/  FFMA.FTZ R13, R13, R84, R79 ;  /* 0x000000540d0d7223 */ /* 0x000fc8000001004f */
[----:B------:R-:W-:Y:S01]  /*2d70*/  FFMA.FTZ R72, R46, R72, R13 ;  /* 0x000000482e487223 */ /* 0x000fe2000001000d */
[----:B0-----:R-:W-:Y:S01]  /*2d80*/  FADD.FTZ R74, R27, 1 ;  /* 0x3f8000001b4a7421 */ /* 0x001fe20000010000 */
[----:B------:R-:W-:-:S03]  /*2d90*/  FMUL.FTZ R27, R75, R76 ;  /* 0x0000004c4b1b7220 */ /* 0x000fc60000410000 */
[----:B------:R0:W1:Y:S01]  /*2da0*/  MUFU.RCP R13, R74 ;  /* 0x0000004a000d7308 */ /* 0x0000620000001000 */
[CC--:B------:R-:W-:Y:S01]  /*2db0*/  FFMA.FTZ R19, R23.reuse, R27.reuse, R19 ;  /* 0x0000001b17137223 */ /* 0x0c0fe20000010013 */
[----:B0-----:R-:W-:-:S04]  /*2dc0*/  FMUL.FTZ R74, R23, R27 ;  /* 0x0000001b174a7220 */ /* 0x001fc80000410000 */
[C---:B------:R-:W-:Y:S01]  /*2dd0*/  FFMA.FTZ R72, R89.reuse, R74, R72 ;  /* 0x0000004a59487223 */ /* 0x040fe20000010048 */
[----:B------:R-:W-:Y:S01]  /*2de0*/  FFMA.FTZ R89, R89, R27, R8 ;  /* 0x0000001b59597223 */ /* 0x000fe20000010008 */
[----:B------:R-:W-:Y:S01]  /*2df0*/  FFMA.FTZ R8, R2, R105, R19 ;  /* 0x0000006902087223 */ /* 0x000fe20000010013 */
[----:B------:R-:W-:Y:S01]  /*2e00*/  FADD.FTZ R19, -R104, 1 ;  /* 0x3f80000068137421 */ /* 0x000fe20000010100 */
[----:B------:R-:W-:-:S03]  /*2e10*/  FADD.FTZ R101, R101, R27 ;  /* 0x0000001b65657221 */ /* 0x000fc60000010000 */
[----:B------:R-:W-:Y:S01]  /*2e20*/  FFMA.FTZ R19, R11, R19, 1 ;  /* 0x3f8000000b137423 */ /* 0x000fe20000010013 */
[----:B-1----:R-:W-:Y:S01]  /*2e30*/  FADD.FTZ R11, -R13, 1 ;  /* 0x3f8000000d0b7421 */ /* 0x002fe20000010100 */
[----:B------:R0:W1:Y:S01]  /*2e40*/  MUFU.RCP R80, R25 ;  /* 0x0000001900507308 */ /* 0x0000620000001000 */
[----:B------:R-:W-:Y:S02]  /*2e50*/  FADD.FTZ R27, -R103, 1 ;  /* 0x3f800000671b7421 */ /* 0x000fe40000010100 */
[----:B------:R-:W-:Y:S01]  /*2e60*/  FFMA.FTZ R17, R17, R11, 1 ;  /* 0x3f80000011117423 */ /* 0x000fe2000001000b */
[-C--:B------:R-:W-:Y:S01]  /*2e70*/  IADD3.X R11, RZ, R16.reuse, RZ, P4, !PT ;  /* 0x00000010ff0b7210 */ /* 0x080fe200027fe4ff */
[----:B------:R-:W-:Y:S01]  /*2e80*/  FFMA.FTZ R27, R18, R27, 1 ;  /* 0x3f800000121b7423 */ /* 0x000fe2000001001b */
[----:B0-----:R-:W-:Y:S01]  /*2e90*/  FMUL.FTZ R25, R2, R105 ;  /* 0x0000006902197220 */ /* 0x001fe20000410000 */
[----:B------:R-:W-:Y:S02]  /*2ea0*/  IADD3.X R18, RZ, R16, RZ, P3, !PT ;  /* 0x00000010ff127210 */ /* 0x000fe40001ffe4ff */
[----:B------:R-:W-:Y:S01]  /*2eb0*/  SHF.L.U64.HI R4, R10, 0x1, R11 ;  /* 0x000000010a047819 */ /* 0x000fe2000001020b */
[----:B------:R-:W-:Y:S01]  /*2ec0*/  FFMA.FTZ R25, R43, R25, R72 ;  /* 0x000000192b197223 */ /* 0x000fe20000010048 */
[----:B------:R-:W-:-:S04]  /*2ed0*/  IADD3 R72, P3, R28, UR26, RZ ;  /* 0x0000001a1c487c10 */ /* 0x000fc8000ff7e0ff */
[----:B------:R-:W-:Y:S02]  /*2ee0*/  IADD3.X R73, R4, UR27, RZ, P3, !PT ;  /* 0x0000001b04497c10 */ /* 0x000fe40009ffe4ff */
[----:B------:R-:W-:Y:S02]  /*2ef0*/  SHF.L.U64.HI R29, R6, 0x1, R18 ;  /* 0x00000001061d7819 */ /* 0x000fe40000010212 */
[----:B------:R-:W-:Y:S02]  /*2f00*/  IADD3 R76, P4, R30, UR26, RZ ;  /* 0x0000001a1e4c7c10 */ /* 0x000fe4000ff9e0ff */
[----:B------:R-:W3:Y:S02]  /*2f10*/  LDG.E.64.CONSTANT R72, desc[UR18][R72.64] ;  /* 0x0000001248487981 */ /* 0x000ee4000c1e9b00 */
[----:B------:R-:W-:Y:S02]  /*2f20*/  IADD3.X R77, R29, UR27, RZ, P4, !PT ;  /* 0x0000001b1d4d7c10 */ /* 0x000fe4000a7fe4ff */
[----:B------:R-:W-:-:S02]  /*2f30*/  IADD3 R74, P0, R34, UR28, RZ ;  /* 0x0000001c224a7c10 */ /* 0x000fc4000ff1e0ff */
[----:B------:R-:W-:Y:S01]  /*2f40*/  SHF.L.U32 R11, R57, 0x10, RZ ;  /* 0x00000010390b7819 */ /* 0x000fe200000006ff */
[----:B------:R-:W-:Y:S01]  /*2f50*/  FMUL.FTZ R103, R103, R27 ;  /* 0x0000001b67677220 */ /* 0x000fe20000410000 */
[----:B------:R-:W3:Y:S01]  /*2f60*/  LDG.E.64.CONSTANT R76, desc[UR18][R76.64] ;  /* 0x000000124c4c7981 */ /* 0x000ee2000c1e9b00 */
[----:B------:R-:W-:Y:S02]  /*2f70*/  SHF.L.U32 R6, R56, 0x10, RZ ;  /* 0x0000001038067819 */ /* 0x000fe400000006ff */
[----:B------:R-:W-:Y:S01]  /*2f80*/  IADD3.X R75, R31, UR29, RZ, P0, !PT ;  /* 0x0000001d1f4b7c10 */ /* 0x000fe200087fe4ff */
[----:B------:R-:W-:Y:S01]  /*2f90*/  FADD.FTZ R11, -R32, R11 ;  /* 0x0000000b200b7221 */ /* 0x000fe20000010100 */
[----:B------:R-:W-:Y:S01]  /*2fa0*/  PRMT R27, R56, 0x7632, R27 ;  /* 0x00007632381b7816 */ /* 0x000fe2000000001b */
[----:B------:R-:W-:Y:S02]  /*2fb0*/  FADD.FTZ R6, -R32, R6 ;  /* 0x0000000620067221 */ /* 0x000fe40000010100 */
[----:B------:R-:W-:Y:S01]  /*2fc0*/  FMUL.FTZ R41, R3, R11 ;  /* 0x0000000b03297220 */ /* 0x000fe20000410000 */
[----:B------:R-:W-:Y:S01]  /*2fd0*/  SHF.L.U32 R27, R27, 0x10, RZ ;  /* 0x000000101b1b7819 */ /* 0x000fe200000006ff */
[----:B------:R-:W3:Y:S01]  /*2fe0*/  LDG.E.64.CONSTANT R74, desc[UR18][R74.64] ;  /* 0x000000124a4a7981 */ /* 0x000ee2000c1e9b00 */
[----:B------:R-:W-:Y:S01]  /*2ff0*/  FMUL.FTZ R104, R104, R19 ;  /* 0x0000001368687220 */ /* 0x000fe20000410000 */
[----:B------:R-:W-:Y:S01]  /*3000*/  PRMT R11, R57, 0x7632, R11 ;  /* 0x00007632390b7816 */ /* 0x000fe2000000000b */
[----:B-1----:R-:W-:Y:S01]  /*3010*/  FADD.FTZ R19, -R80, 1 ;  /* 0x3f80000050137421 */ /* 0x002fe20000010100 */
[----:B------:R-:W-:Y:S01]  /*3020*/  FMUL.FTZ R44, R3, R6 ;  /* 0x00000006032c7220 */ /* 0x000fe20000410000 */
[----:B------:R-:W-:Y:S01]  /*3030*/  FFMA.FTZ R81, R2, R41, R20 ;  /* 0x0000002902517223 */ /* 0x000fe20000010014 */
[----:B------:R-:W-:Y:S01]  /*3040*/  FADD.FTZ R27, -R32, R27 ;  /* 0x0000001b201b7221 */ /* 0x000fe20000010100 */
[CC--:B------:R-:W-:Y:S01]  /*3050*/  FFMA.FTZ R8, R33.reuse, R78.reuse, R8 ;  /* 0x0000004e21087223 */ /* 0x0c0fe20000010008 */
[----:B------:R-:W-:Y:S01]  /*3060*/  FMUL.FTZ R78, R33, R78 ;  /* 0x0000004e214e7220 */ /* 0x000fe20000410000 */
[----:B------:R-:W-:Y:S01]  /*3070*/  SHF.L.U32 R11, R11, 0x10, RZ ;  /* 0x000000100b0b7819 */ /* 0x000fe200000006ff */
[----:B------:R-:W-:Y:S01]  /*3080*/  FFMA.FTZ R14, R14, R19, 1 ;  /* 0x3f8000000e0e7423 */ /* 0x000fe20000010013 */
[----:B------:R-:W-:Y:S01]  /*3090*/  FFMA.FTZ R10, R0, R44, R21 ;  /* 0x0000002c000a7223 */ /* 0x000fe20000010015 */
[----:B------:R-:W-:Y:S01]  /*30a0*/  FMUL.FTZ R19, R81, -1.4426950216293334961 ;  /* 0xbfb8aa3b51137820 */ /* 0x000fe20000410000 */
[----:B------:R-:W-:Y:S01]  /*30b0*/  FMUL.FTZ R27, R3, R27 ;  /* 0x0000001b031b7220 */ /* 0x000fe20000410000 */
[----:B------:R-:W-:Y:S01]  /*30c0*/  FFMA.FTZ R12, R12, R78, R25 ;  /* 0x0000004e0c0c7223 */ /* 0x000fe20000010019 */
[----:B------:R-:W-:Y:S01]  /*30d0*/  FMUL.FTZ R25, R10, -1.4426950216293334961 ;  /* 0xbfb8aa3b0a197820 */ /* 0x000fe20000410000 */
[----:B------:R-:W-:Y:S01]  /*30e0*/  FADD.FTZ R11, -R32, R11 ;  /* 0x0000000b200b7221 */ /* 0x000fe20000010100 */
[----:B------:R-:W-:Y:S01]  /*30f0*/  FFMA.FTZ R78, R23, R27, R22 ;  /* 0x0000001b174e7223 */ /* 0x000fe20000010016 */
[----:B------:R-:W-:Y:S01]  /*3100*/  PRMT R79, R60, 0x7632, R79 ;  /* 0x000076323c4f7816 */ /* 0x000fe2000000004f */
[----:B------:R-:W0:Y:S01]  /*3110*/  MUFU.EX2 R19, R19 ;  /* 0x0000001300137308 */ /* 0x000e220000000800 */
[----:B------:R-:W-:Y:S01]  /*3120*/  FMUL.FTZ R11, R3, R11 ;  /* 0x0000000b030b7220 */ /* 0x000fe20000410000 */
[----:B------:R-:W-:Y:S01]  /*3130*/  FMUL.FTZ R18, R78, -1.4426950216293334961 ;  /* 0xbfb8aa3b4e127820 */ /* 0x000fe20000410000 */
[----:B------:R-:W-:Y:S01]  /*3140*/  SHF.L.U32 R79, R79, 0x10, RZ ;  /* 0x000000104f4f7819 */ /* 0x000fe200000006ff */
[----:B------:R-:W-:Y:S01]  /*3150*/  FMUL.FTZ R13, R13, R17 ;  /* 0x000000110d0d7220 */ /* 0x000fe20000410000 */
[----:B------:R-:W-:Y:S01]  /*3160*/  FMUL.FTZ R104, R83, R104 ;  /* 0x0000006853687220 */ /* 0x000fe20000410000 */
[----:B------:R-:W-:-:S02]  /*3170*/  FFMA.FTZ R84, R33, R11, R98 ;  /* 0x0000000b21547223 */ /* 0x000fc40000010062 */
[----:B------:R-:W1:Y:S01]  /*3180*/  MUFU.EX2 R25, R25 ;  /* 0x0000001900197308 */ /* 0x000e620000000800 */
[----:B------:R-:W-:Y:S01]  /*3190*/  SHF.L.U32 R83, R61, 0x10, RZ ;  /* 0x000000103d537819 */ /* 0x000fe200000006ff */
[----:B------:R-:W-:Y:S01]  /*31a0*/  FMUL.FTZ R79, R79, R13 ;  /* 0x0000000d4f4f7220 */ /* 0x000fe20000410000 */
[----:B------:R-:W-:Y:S01]  /*31b0*/  FMUL.FTZ R80, R80, R14 ;  /* 0x0000000e50507220 */ /* 0x000fe20000410000 */
[----:B------:R-:W-:Y:S01]  /*31c0*/  FMUL.FTZ R13, R0, R104 ;  /* 0x00000068000d7220 */ /* 0x000fe20000410000 */
[----:B------:R-:W-:-:S03]  /*31d0*/  FMUL.FTZ R14, R84, -1.4426950216293334961 ;  /* 0xbfb8aa3b540e7820 */ /* 0x000fc60000410000 */
[----:B------:R-:W4:Y:S01]  /*31e0*/  MUFU.EX2 R18, R18 ;  /* 0x0000001200127308 */ /* 0x000f220000000800 */
[----:B------:R-:W-:Y:S01]  /*31f0*/  FMUL.FTZ R103, R83, R103 ;  /* 0x0000006753677220 */ /* 0x000fe20000410000 */
[----:B------:R-:W-:Y:S01]  /*3200*/  FFMA.FTZ R12, R42, R13, R12 ;  /* 0x0000000d2a0c7223 */ /* 0x000fe2000001000c */
[-C--:B------:R-:W-:Y:S01]  /*3210*/  FMUL.FTZ R83, R23, R79.reuse ;  /* 0x0000004f17537220 */ /* 0x080fe20000410000 */
[----:B------:R-:W-:-:S03]  /*3220*/  FFMA.FTZ R89, R5, R79, R89 ;  /* 0x0000004f05597223 */ /* 0x000fc60000010059 */
[----:B------:R-:W-:Y:S01]  /*3230*/  FFMA.FTZ R12, R5, R83, R12 ;  /* 0x00000053050c7223 */ /* 0x000fe2000001000c */
[----:B------:R-:W2:Y:S01]  /*3240*/  MUFU.EX2 R14, R14 ;  /* 0x0000000e000e7308 */ /* 0x000ea20000000800 */
[----:B0-----:R-:W-:Y:S01]  /*3250*/  FADD.FTZ R5, R19, 1 ;  /* 0x3f80000013057421 */ /* 0x001fe20000010000 */
[----:B------:R-:W-:Y:S01]  /*3260*/  SHF.L.U32 R19, R59, 0x10, RZ ;  /* 0x000000103b137819 */ /* 0x000fe200000006ff */
[----:B-1----:R-:W-:Y:S01]  /*3270*/  FADD.FTZ R25, R25, 1 ;  /* 0x3f80000019197421 */ /* 0x002fe20000010000 */
[----:B------:R-:W-:Y:S01]  /*3280*/  FMUL.FTZ R13, R85, R80 ;  /* 0x00000050550d7220 */ /* 0x000fe20000410000 */
[----:B------:R-:W-:Y:S02]  /*3290*/  FFMA.FTZ R80, R0, R104, R8 ;  /* 0x0000006800507223 */ /* 0x000fe40000010008 */
[----:B------:R-:W-:Y:S01]  /*32a0*/  FADD.FTZ R19, -R32, R19 ;  /* 0x0000001320137221 */ /* 0x000fe20000010100 */
[----:B------:R4:W-:Y:S01]  /*32b0*/  MUFU.RCP R102, R25 ;  /* 0x0000001900667308 */ /* 0x0009e20000001000 */
[----:B------:R-:W-:Y:S01]  /*32c0*/  FFMA.FTZ R80, R23, R79, R80 ;  /* 0x0000004f17507223 */ /* 0x000fe20000010050 */
[--C-:B------:R-:W-:Y:S01]  /*32d0*/  FADD.FTZ R101, R101, R79.reuse ;  /* 0x0000004f65657221 */ /* 0x100fe20000010000 */
[----:B------:R-:W-:Y:S01]  /*32e0*/  FMUL.FTZ R39, R3, R19 ;  /* 0x0000001303277220 */ /* 0x000fe20000410000 */
[----:B------:R-:W-:Y:S01]  /*32f0*/  PRMT R79, R58, 0x7632, R79 ;  /* 0x000076323a4f7816 */ /* 0x000fe2000000004f */
[----:B----4-:R-:W-:Y:S01]  /*3300*/  FADD.FTZ R25, R18, 1 ;  /* 0x3f80000012197421 */ /* 0x010fe20000010000 */
[----:B------:R-:W-:-:S03]  /*3310*/  FFMA.FTZ R80, R2, R103, R80 ;  /* 0x0000006702507223 */ /* 0x000fc60000010050 */
[----:B------:R0:W1:Y:S01]  /*3320*/  MUFU.RCP R19, R25 ;  /* 0x0000001900137308 */ /* 0x0000620000001000 */
[----:B--2---:R-:W-:Y:S01]  /*3330*/  FADD.FTZ R14, R14, 1 ;  /* 0x3f8000000e0e7421 */ /* 0x004fe20000010000 */
[----:B------:R-:W-:Y:S01]  /*3340*/  FMUL.FTZ R8, R2, R103 ;  /* 0x0000006702087220 */ /* 0x000fe20000410000 */
[----:B------:R-:W-:Y:S01]  /*3350*/  SHF.L.U32 R18, R79, 0x10, RZ ;  /* 0x000000104f127819 */ /* 0x000fe200000006ff */
[-C--:B------:R-:W-:Y:S01]  /*3360*/  FFMA.FTZ R24, R82, R13.reuse, R24 ;  /* 0x0000000d52187223 */ /* 0x080fe20000010018 */
[----:B------:R-:W-:Y:S01]  /*3370*/  SHF.L.U32 R6, R58, 0x10, RZ ;  /* 0x000000103a067819 */ /* 0x000fe200000006ff */
[----:B------:R-:W-:Y:S01]  /*3380*/  FADD.FTZ R26, R26, R13 ;  /* 0x0000000d1a1a7221 */ /* 0x000fe20000010000 */
[CC--:B------:R-:W-:Y:S01]  /*3390*/  FFMA.FTZ R80, R33.reuse, R13.reuse, R80 ;  /* 0x0000000d21507223 */ /* 0x0c0fe20000010050 */
[----:B------:R-:W2:Y:S01]  /*33a0*/  MUFU.RCP R5, R5 ;  /* 0x0000000500057308 */ /* 0x000ea20000001000 */
[----:B------:R-:W-:Y:S01]  /*33b0*/  FMUL.FTZ R79, R33, R13 ;  /* 0x0000000d214f7220 */ /* 0x000fe20000410000 */
[----:B------:R-:W-:Y:S01]  /*33c0*/  FFMA.FTZ R12, R45, R8, R12 ;  /* 0x000000082d0c7223 */ /* 0x000fe2000001000c */
[----:B------:R-:W-:Y:S01]  /*33d0*/  PRMT R8, R59, 0x7632, R8 ;  /* 0x000076323b087816 */ /* 0x000fe20000000008 */
[----:B------:R-:W-:-:S04]  /*33e0*/  FADD.FTZ R6, -R32, R6 ;  /* 0x0000000620067221 */ /* 0x000fc80000010100 */
[----:B------:R-:W4:Y:S01]  /*33f0*/  MUFU.RCP R13, R14 ;  /* 0x0000000e000d7308 */ /* 0x000f220000001000 */
[----:B------:R-:W-:Y:S01]  /*3400*/  SHF.L.U32 R8, R8, 0x10, RZ ;  /* 0x0000001008087819 */ /* 0x000fe200000006ff */
[----:B------:R-:W-:Y:S01]  /*3410*/  FMUL.FTZ R40, R3, R6 ;  /* 0x0000000603287220 */ /* 0x000fe20000410000 */
[----:B0-----:R-:W-:Y:S01]  /*3420*/  FADD.FTZ R25, -R32, R18 ;  /* 0x0000001220197221 */ /* 0x001fe20000010100 */
[----:B-1----:R-:W-:Y:S01]  /*3430*/  FADD.FTZ R83, -R19, 1 ;  /* 0x3f80000013537421 */ /* 0x002fe20000010100 */
[----:B------:R-:W-:Y:S01]  /*3440*/  FFMA.FTZ R82, R82, R79, R12 ;  /* 0x0000004f52527223 */ /* 0x000fe2000001000c */
[----:B------:R-:W-:Y:S01]  /*3450*/  FFMA.FTZ R6, R0, R40, R21 ;  /* 0x0000002800067223 */ /* 0x000fe20000010015 */
[----:B------:R-:W-:Y:S01]  /*3460*/  FADD.FTZ R92, -R32, R8 ;  /* 0x00000008205c7221 */ /* 0x000fe20000010100 */
[----:B------:R-:W-:Y:S01]  /*3470*/  FADD.FTZ R79, -R102, 1 ;  /* 0x3f800000664f7421 */ /* 0x000fe20000010100 */
[----:B------:R-:W-:Y:S01]  /*3480*/  FMUL.FTZ R8, R3, R25 ;  /* 0x0000001903087220 */ /* 0x000fe20000410000 */
[----:B------:R-:W-:Y:S01]  /*3490*/  FFMA.FTZ R78, R78, R83, 1 ;  /* 0x3f8000004e4e7423 */ /* 0x000fe20000010053 */
[----:B--2---:R-:W-:Y:S01]  /*34a0*/  FADD.FTZ R25, -R5, 1 ;  /* 0x3f80000005197421 */ /* 0x004fe20000010100 */
[----:B------:R-:W-:Y:S01]  /*34b0*/  FMUL.FTZ R17, R6, -1.4426950216293334961 ;  /* 0xbfb8aa3b06117820 */ /* 0x000fe20000410000 */
[----:B------:R-:W-:Y:S01]  /*34c0*/  FFMA.FTZ R10, R10, R79, 1 ;  /* 0x3f8000000a0a7423 */ /* 0x000fe2000001004f */
[----:B------:R-:W-:Y:S01]  /*34d0*/  FFMA.FTZ R12, R23, R8, R22 ;  /* 0x00000008170c7223 */ /* 0x000fe20000010016 */
[----:B------:R-:W-:Y:S01]  /*34e0*/  FMUL.FTZ R19, R19, R78 ;  /* 0x0000004e13137220 */ /* 0x000fe20000410000 */
[----:B----4-:R-:W-:Y:S01]  /*34f0*/  FADD.FTZ R79, -R13, 1 ;  /* 0x3f8000000d4f7421 */ /* 0x010fe20000010100 */
[----:B------:R-:W-:Y:S01]  /*3500*/  FFMA.FTZ R81, R81, R25, 1 ;  /* 0x3f80000051517423 */ /* 0x000fe20000010019 */
[----:B------:R-:W-:Y:S01]  /*3510*/  PRMT R78, R62, 0x7632, R78 ;  /* 0x000076323e4e7816 */ /* 0x000fe2000000004e */
[----:B------:R-:W-:Y:S01]  /*3520*/  FMUL.FTZ R102, R102, R10 ;  /* 0x0000000a66667220 */ /* 0x000fe20000410000 */
[----:B------:R-:W-:Y:S01]  /*3530*/  SHF.L.U32 R83, R62, 0x10, RZ ;  /* 0x000000103e537819 */ /* 0x000fe200000006ff */
[----:B------:R-:W-:Y:S01]  /*3540*/  FMUL.FTZ R25, R12, -1.4426950216293334961 ;  /* 0xbfb8aa3b0c197820 */ /* 0x000fe20000410000 */
[----:B------:R-:W-:Y:S01]  /*3550*/  FFMA.FTZ R84, R84, R79, 1 ;  /* 0x3f80000054547423 */ /* 0x000fe2000001004f */
[----:B------:R-:W0:Y:S01]  /*3560*/  MUFU.EX2 R17, R17 ;  /* 0x0000001100117308 */ /* 0x000e220000000800 */
[----:B------:R-:W-:Y:S01]  /*3570*/  SHF.L.U32 R79, R63, 0x10, RZ ;  /* 0x000000103f4f7819 */ /* 0x000fe200000006ff */
[----:B------:R-:W-:Y:S01]  /*3580*/  FMUL.FTZ R5, R5, R81 ;  /* 0x0000005105057220 */ /* 0x000fe20000410000 */
[----:B------:R-:W-:Y:S01]  /*3590*/  SHF.L.U32 R78, R78, 0x10, RZ ;  /* 0x000000104e4e7819 */ /* 0x000fe200000006ff */
[----:B------:R-:W-:-:S02]  /*35a0*/  FMUL.FTZ R102, R83, R102 ;  /* 0x0000006653667220 */ /* 0x000fc40000410000 */
[----:B------:R-:W-:Y:S02]  /*35b0*/  FMUL.FTZ R5, R79, R5 ;  /* 0x000000054f057220 */ /* 0x000fe40000410000 */
[----:B------:R-:W1:Y:S01]  /*35c0*/  MUFU.EX2 R25, R25 ;  /* 0x0000001900197308 */ /* 0x000e620000000800 */
[----:B------:R-:W-:Y:S01]  /*35d0*/  FMUL.FTZ R19, R78, R19 ;  /* 0x000000134e137220 */ /* 0x000fe20000410000 */
[----:B------:R-:W-:Y:S01]  /*35e0*/  FMUL.FTZ R79, R0, R102 ;  /* 0x00000066004f7220 */ /* 0x000fe20000410000 */
[----:B------:R-:W-:Y:S01]  /*35f0*/  IADD3 R78, P0, R28, UR28, RZ ;  /* 0x0000001c1c4e7c10 */ /* 0x000fe2000ff1e0ff */
[----:B------:R-:W-:Y:S02]  /*3600*/  FFMA.FTZ R18, R2, R39, R20 ;  /* 0x0000002702127223 */ /* 0x000fe40000010014 */
[----:B------:R-:W-:Y:S01]  /*3610*/  FFMA.FTZ R82, R44, R79, R82 ;  /* 0x0000004f2c527223 */ /* 0x000fe20000010052 */
[----:B------:R-:W-:Y:S01]  /*3620*/  IADD3.X R79, R4, UR29, RZ, P0, !PT ;  /* 0x0000001d044f7c10 */ /* 0x000fe200087fe4ff */
[----:B------:R-:W-:Y:S01]  /*3630*/  FMUL.FTZ R14, R18, -1.4426950216293334961 ;  /* 0xbfb8aa3b120e7820 */ /* 0x000fe20000410000 */
[----:B0-----:R-:W-:Y:S01]  /*3640*/  FADD.FTZ R17, R17, 1 ;  /* 0x3f80000011117421 */ /* 0x001fe20000010000 */
[----:B------:R-:W-:-:S03]  /*3650*/  FMUL.FTZ R92, R3, R92 ;  /* 0x0000005c035c7220 */ /* 0x000fc60000410000 */
[----:B------:R-:W2:Y:S01]  /*3660*/  LDG.E.64.CONSTANT R78, desc[UR18][R78.64] ;  /* 0x000000124e4e7981 */ /* 0x000ea2000c1e9b00 */
[----:B------:R-:W0:Y:S01]  /*3670*/  MUFU.EX2 R14, R14 ;  /* 0x0000000e000e7308 */ /* 0x000e220000000800 */
[----:B------:R-:W-:Y:S01]  /*3680*/  FFMA.FTZ R10, R33, R92, R98 ;  /* 0x0000005c210a7223 */ /* 0x000fe20000010062 */
[----:B-1----:R-:W-:Y:S01]  /*3690*/  FADD.FTZ R25, R25, 1 ;  /* 0x3f80000019197421 */ /* 0x002fe20000010000 */
[----:B------:R-:W-:Y:S02]  /*36a0*/  FMUL.FTZ R13, R13, R84 ;  /* 0x000000540d0d7220 */ /* 0x000fe40000410000 */
[----:B------:R-:W-:-:S03]  /*36b0*/  FMUL.FTZ R81, R10, -1.4426950216293334961 ;  /* 0xbfb8aa3b0a517820 */ /* 0x000fc60000410000 */
[----:B------:R-:W1:Y:S01]  /*36c0*/  MUFU.RCP R17, R17 ;  /* 0x0000001100117308 */ /* 0x000e620000001000 */
[----:B------:R-:W-:Y:S01]  /*36d0*/  PRMT R84, R63, 0x7632, R84 ;  /* 0x000076323f547816 */ /* 0x000fe20000000054 */
[-C--:B------:R-:W-:Y:S01]  /*36e0*/  FMUL.FTZ R83, R23, R19.reuse ;  /* 0x0000001317537220 */ /* 0x080fe20000410000 */
[----:B------:R-:W-:Y:S02]  /*36f0*/  FFMA.FTZ R89, R27, R19, R89 ;  /* 0x000000131b597223 */ /* 0x000fe40000010059 */
[----:B------:R-:W-:-:S03]  /*3700*/  SHF.L.U32 R84, R84, 0x10, RZ ;  /* 0x0000001054547819 */ /* 0x000fc600000006ff */
[----:B------:R-:W4:Y:S01]  /*3710*/  MUFU.RCP R25, R25 ;  /* 0x0000001900197308 */ /* 0x000f220000001000 */
[----:B------:R-:W-:Y:S01]  /*3720*/  FFMA.FTZ R27, R27, R83, R82 ;  /* 0x000000531b1b7223 */ /* 0x000fe20000010052 */
[----:B------:R-:W-:Y:S01]  /*3730*/  FFMA.FTZ R82, R0, R102, R80 ;  /* 0x0000006600527223 */ /* 0x000fe20000010050 */
[----:B------:R-:W-:Y:S01]  /*3740*/  FMUL.FTZ R80, R2, R5 ;  /* 0x0000000502507220 */ /* 0x000fe20000410000 */
[----:B------:R-:W-:-:S04]  /*3750*/  FMUL.FTZ R13, R84, R13 ;  /* 0x0000000d540d7220 */ /* 0x000fc80000410000 */
[----:B------:R-:W4:Y:S01]  /*3760*/  MUFU.EX2 R81, R81 ;  /* 0x0000005100517308 */ /* 0x000f220000000800 */
[----:B0-----:R-:W-:Y:S01]  /*3770*/  FADD.FTZ R14, R14, 1 ;  /* 0x3f8000000e0e7421 */ /* 0x001fe20000010000 */
[----:B------:R-:W-:Y:S01]  /*3780*/  FADD.FTZ R101, R101, R19 ;  /* 0x0000001365657221 */ /* 0x000fe20000010000 */
[----:B------:R-:W-:Y:S01]  /*3790*/  FFMA.FTZ R82, R23, R19, R82 ;  /* 0x0000001317527223 */ /* 0x000fe20000010052 */
[----:B------:R-:W-:Y:S01]  /*37a0*/  FFMA.FTZ R27, R41, R80, R27 ;  /* 0x00000050291b7223 */ /* 0x000fe2000001001b */
[----:B-1----:R-:W-:Y:S01]  /*37b0*/  FADD.FTZ R19, -R17, 1 ;  /* 0x3f80000011137421 */ /* 0x002fe20000010100 */
[-C--:B------:R-:W-:Y:S01]  /*37c0*/  FMUL.FTZ R80, R33, R13.reuse ;  /* 0x0000000d21507220 */ /* 0x080fe20000410000 */
[----:B------:R-:W-:Y:S01]  /*37d0*/  STL [R1+0x3c], R45 ;  /* 0x00003c2d01007387 */ /* 0x000fe20000100800 */
[C---:B------:R-:W-:Y:S01]  /*37e0*/  FFMA.FTZ R24, R11.reuse, R13, R24 ;  /* 0x0000000d0b187223 */ /* 0x040fe20000010018 */
[----:B------:R-:W-:Y:S01]  /*37f0*/  FFMA.FTZ R82, R2, R5, R82 ;  /* 0x0000000502527223 */ /* 0x000fe20000010052 */
[----:B------:R-:W-:Y:S01]  /*3800*/  FFMA.FTZ R11, R11, R80, R27 ;  /* 0x000000500b0b7223 */ /* 0x000fe2000001001b */
[----:B------:R0:W-:Y:S01]  /*3810*/  STL [R1+0xa4], R4 ;  /* 0x0000a40401007387 */ /* 0x0001e20000100800 */
[----:B------:R-:W-:Y:S01]  /*3820*/  FFMA.FTZ R6, R6, R19, 1 ;  /* 0x3f80000006067423 */ /* 0x000fe20000010013 */
[----:B------:R-:W1:Y:S01]  /*3830*/  MUFU.RCP R14, R14 ;  /* 0x0000000e000e7308 */ /* 0x000e620000001000 */
[----:B----4-:R-:W-:Y:S01]  /*3840*/  FADD.FTZ R80, -R25, 1 ;  /* 0x3f80000019507421 */ /* 0x010fe20000010100 */
[----:B------:R4:W-:Y:S01]  /*3850*/  STL [R1+0xa0], R28 ;  /* 0x0000a01c01007387 */ /* 0x0009e20000100800 */
[----:B------:R-:W-:Y:S01]  /*3860*/  IADD3.X R19, RZ, R16, RZ, P2, !PT ;  /* 0x00000010ff137210 */ /* 0x000fe200017fe4ff */
[----:B------:R-:W-:Y:S01]  /*3870*/  FADD.FTZ R26, R26, R13 ;  /* 0x0000000d1a1a7221 */ /* 0x000fe20000010000 */
[----:B------:R-:W-:Y:S01]  /*3880*/  FFMA.FTZ R13, R33, R13, R82 ;  /* 0x0000000d210d7223 */ /* 0x000fe20000010052 */
[----:B------:R-:W-:Y:S01]  /*3890*/  FADD.FTZ R81, R81, 1 ;  /* 0x3f80000051517421 */ /* 0x000fe20000010000 */
[----:B------:R-:W-:Y:S01]  /*38a0*/  FFMA.FTZ R12, R12, R80, 1 ;  /* 0x3f8000000c0c7423 */ /* 0x000fe20000010050 */
[----:B0-----:R-:W-:-:S02]  /*38b0*/  SHF.L.U64.HI R4, R7, 0x1, R19 ;  /* 0x0000000107047819 */ /* 0x001fc40000010213 */
[----:B----4-:R-:W-:Y:S02]  /*38c0*/  SHF.L.U32 R28, R7, 0x1, RZ ;  /* 0x00000001071c7819 */ /* 0x010fe400000006ff */
[----:B------:R-:W-:Y:S02]  /*38d0*/  IADD3 R80, P0, R30, UR28, RZ ;  /* 0x0000001c1e507c10 */ /* 0x000fe4000ff1e0ff */
[----:B------:R-:W-:Y:S01]  /*38e0*/  IADD3 R82, P2, R28, UR26, RZ ;  /* 0x0000001a1c527c10 */ /* 0x000fe2000ff5e0ff */
[----:B------:R0:W4:Y:S03]  /*38f0*/  MUFU.RCP R88, R81 ;  /* 0x0000005100587308 */ /* 0x0001260000001000 */
[----:B------:R-:W-:Y:S02]  /*3900*/  IADD3.X R83, R4, UR27, RZ, P2, !PT ;  /* 0x0000001b04537c10 */ /* 0x000fe400097fe4ff */
[----:B0-----:R-:W-:-:S04]  /*3910*/  IADD3.X R81, R29, UR29, RZ, P0, !PT ;  /* 0x0000001d1d517c10 */ /* 0x001fc800087fe4ff */
[----:B------:R-:W2:Y:S01]  /*3920*/  LDG.E.64.CONSTANT R82, desc[UR18][R82.64] ;  /* 0x0000001252527981 */ /* 0x000ea2000c1e9b00 */
[----:B-1----:R-:W-:-:S03]  /*3930*/  FADD.FTZ R27, -R14, 1 ;  /* 0x3f8000000e1b7421 */ /* 0x002fc60000010100 */
[----:B------:R-:W2:Y:S01]  /*3940*/  LDG.E.64.CONSTANT R80, desc[UR18][R80.64] ;  /* 0x0000001250507981 */ /* 0x000ea2000c1e9b00 */
[----:B------:R-:W-:Y:S01]  /*3950*/  FMUL.FTZ R6, R17, R6 ;  /* 0x0000000611067220 */ /* 0x000fe20000410000 */
[----:B------:R-:W-:Y:S01]  /*3960*/  FFMA.FTZ R18, R18, R27, 1 ;  /* 0x3f80000012127423 */ /* 0x000fe2000001001b */
[----:B------:R-:W-:-:S03]  /*3970*/  SHF.L.U32 R17, R64, 0x10, RZ ;  /* 0x0000001040117819 */ /* 0x000fc600000006ff */
[----:B------:R-:W-:Y:S02]  /*3980*/  FMUL.FTZ R7, R14, R18 ;  /* 0x000000120e077220 */ /* 0x000fe40000410000 */
[----:B------:R-:W-:Y:S01]  /*3990*/  FADD.FTZ R14, -R32, R17 ;  /* 0x00000011200e7221 */ /* 0x000fe20000010100 */
[----:B------:R-:W-:Y:S01]  /*39a0*/  SHF.L.U32 R17, R65, 0x10, RZ ;  /* 0x0000001041117819 */ /* 0x000fe200000006ff */
[----:B----4-:R-:W-:Y:S01]  /*39b0*/  FADD.FTZ R18, -R88, 1 ;  /* 0x3f80000058127421 */ /* 0x010fe20000010100 */
[----:B------:R-:W-:Y:S01]  /*39c0*/  PRMT R93, R64, 0x7632, R93 ;  /* 0x00007632405d7816 */ /* 0x000fe2000000005d */
[----:B------:R-:W-:Y:S02]  /*39d0*/  FMUL.FTZ R37, R3, R14 ;  /* 0x0000000e03257220 */ /* 0x000fe40000410000 */
[----:B------:R-:W-:Y:S01]  /*39e0*/  FFMA.FTZ R10, R10, R18, 1 ;  /* 0x3f8000000a0a7423 */ /* 0x000fe20000010012 */
[----:B------:R-:W-:Y:S01]  /*39f0*/  FADD.FTZ R17, -R32, R17 ;  /* 0x0000001120117221 */ /* 0x000fe20000010100 */
[----:B------:R-:W-:-:S02]  /*3a00*/  SHF.L.U32 R93, R93, 0x10, RZ ;  /* 0x000000105d5d7819 */ /* 0x000fc400000006ff */
[----:B------:R-:W-:Y:S01]  /*3a10*/  PRMT R18, R65, 0x7632, R18 ;  /* 0x0000763241127816 */ /* 0x000fe20000000012 */
[----:B------:R-:W-:Y:S01]  /*3a20*/  FFMA.FTZ R85, R0, R37, R21 ;  /* 0x0000002500557223 */ /* 0x000fe20000010015 */
[----:B------:R-:W-:Y:S01]  /*3a30*/  FMUL.FTZ R38, R3, R17 ;  /* 0x0000001103267220 */ /* 0x000fe20000410000 */
[----:B------:R-:W-:Y:S01]  /*3a40*/  FADD.FTZ R93, -R32, R93 ;  /* 0x0000005d205d7221 */ /* 0x000fe20000010100 */
[----:B------:R-:W-:Y:S01]  /*3a50*/  SHF.L.U32 R18, R18, 0x10, RZ ;  /* 0x0000001012127819 */ /* 0x000fe200000006ff */
[----:B------:R-:W-:Y:S01]  /*3a60*/  FMUL.FTZ R84, R85, -1.4426950216293334961 ;  /* 0xbfb8aa3b55547820 */ /* 0x000fe20000410000 */
[----:B------:R-:W-:Y:S01]  /*3a70*/  SHF.L.U32 R14, R66, 0x10, RZ ;  /* 0x00000010420e7819 */ /* 0x000fe200000006ff */
[----:B------:R-:W-:Y:S01]  /*3a80*/  FFMA.FTZ R27, R2, R38, R20 ;  /* 0x00000026021b7223 */ /* 0x000fe20000010014 */
[----:B------:R-:W-:Y:S01]  /*3a90*/  FMUL.FTZ R93, R3, R93 ;  /* 0x0000005d035d7220 */ /* 0x000fe20000410000 */
[----:B------:R-:W-:Y:S01]  /*3aa0*/  FADD.FTZ R18, -R32, R18 ;  /* 0x0000001220127221 */ /* 0x000fe20000010100 */
[----:B------:R-:W-:Y:S01]  /*3ab0*/  FMUL.FTZ R88, R88, R10 ;  /* 0x0000000a58587220 */ /* 0x000fe20000410000 */
[----:B------:R-:W-:Y:S01]  /*3ac0*/  FMUL.FTZ R19, R27, -1.4426950216293334961 ;  /* 0xbfb8aa3b1b137820 */ /* 0x000fe20000410000 */
[----:B------:R-:W-:Y:S01]  /*3ad0*/  SHF.L.U32 R86, R68, 0x10, RZ ;  /* 0x0000001044567819 */ /* 0x000fe200000006ff */
[----:B------:R-:W-:Y:S01]  /*3ae0*/  FADD.FTZ R14, -R32, R14 ;  /* 0x0000000e200e7221 */ /* 0x000fe20000010100 */
[----:B------:R-:W-:Y:S01]  /*3af0*/  PRMT R10, R68, 0x7632, R10 ;  /* 0x00007632440a7816 */ /* 0x000fe2000000000a */
[----:B------:R-:W0:Y:S01]  /*3b00*/  MUFU.EX2 R84, R84 ;  /* 0x0000005400547308 */ /* 0x000e220000000800 */
[----:B------:R-:W-:Y:S01]  /*3b10*/  FFMA.FTZ R87, R23, R93, R22 ;  /* 0x0000005d17577223 */ /* 0x000fe20000010016 */
[C---:B------:R-:W-:Y:S01]  /*3b20*/  FMUL.FTZ R18, R3.reuse, R18 ;  /* 0x0000001203127220 */ /* 0x040fe20000410000 */
[----:B------:R-:W-:Y:S01]  /*3b30*/  SHF.L.U32 R10, R10, 0x10, RZ ;  /* 0x000000100a0a7819 */ /* 0x000fe200000006ff */
[----:B------:R-:W-:Y:S01]  /*3b40*/  FMUL.FTZ R36, R3, R14 ;  /* 0x0000000e03247220 */ /* 0x000fe20000410000 */
[----:B------:R-:W-:Y:S01]  /*3b50*/  FMUL.FTZ R25, R25, R12 ;  /* 0x0000000c19197220 */ /* 0x000fe20000410000 */
[----:B------:R-:W-:Y:S01]  /*3b60*/  FMUL.FTZ R6, R86, R6 ;  /* 0x0000000656067220 */ /* 0x000fe20000410000 */
[----:B------:R-:W-:Y:S01]  /*3b70*/  FMUL.FTZ R14, R87, -1.4426950216293334961 ;  /* 0xbfb8aa3b570e7820 */ /* 0x000fe20000410000 */
[----:B------:R-:W-:Y:S01]  /*3b80*/  MUFU.EX2 R19, R19 ;  /* 0x0000001300137308 */ /* 0x000fe20000000800 */
[----:B------:R-:W-:Y:S01]  /*3b90*/  FFMA.FTZ R86, R33, R18, R98 ;  /* 0x0000001221567223 */ /* 0x000fe20000010062 */
[----:B------:R-:W-:Y:S01]  /*3ba0*/  FMUL.FTZ R25, R10, R25 ;  /* 0x000000190a197220 */ /* 0x000fe20000410000 */
[----:B------:R-:W-:-:S02]  /*3bb0*/  SHF.L.U32 R95, R69, 0x10, RZ ;  /* 0x00000010455f7819 */ /* 0x000fc400000006ff */
[----:B------:R-:W-:Y:S01]  /*3bc0*/  FMUL.FTZ R10, R86, -1.4426950216293334961 ;  /* 0xbfb8aa3b560a7820 */ /* 0x000fe20000410000 */
[----:B------:R-:W-:Y:S01]  /*3bd0*/  PRMT R91, R69, 0x7632, R91 ;  /* 0x00007632455b7816 */ /* 0x000fe2000000005b */
[----:B------:R-:W-:Y:S01]  /*3be0*/  FMUL.FTZ R94, R0, R6 ;  /* 0x00000006005e7220 */ /* 0x000fe20000410000 */
[----:B------:R-:W1:Y:S01]  /*3bf0*/  MUFU.EX2 R14, R14 ;  /* 0x0000000e000e7308 */ /* 0x000e620000000800 */
[----:B------:R-:W-:Y:S01]  /*3c00*/  FMUL.FTZ R7, R95, R7 ;  /* 0x000000075f077220 */ /* 0x000fe20000410000 */
[----:B------:R-:W-:Y:S01]  /*3c10*/  SHF.L.U32 R91, R91, 0x10, RZ ;  /* 0x000000105b5b7819 */ /* 0x000fe200000006ff */
[----:B------:R-:W-:Y:S01]  /*3c20*/  FFMA.FTZ R94, R40, R94, R11 ;  /* 0x0000005e285e7223 */ /* 0x000fe2000001000b */
[----:B------:R-:W-:Y:S01]  /*3c30*/  FMUL.FTZ R95, R23, R25 ;  /* 0x00000019175f7220 */ /* 0x000fe20000410000 */
[----:B0-----:R-:W-:-:S03]  /*3c40*/  FADD.FTZ R84, R84, 1 ;  /* 0x3f80000054547421 */ /* 0x001fc60000010000 */
[----:B------:R-:W0:Y:S01]  /*3c50*/  MUFU.EX2 R10, R10 ;  /* 0x0000000a000a7308 */ /* 0x000e220000000800 */
[----:B------:R-:W-:Y:S01]  /*3c60*/  FMUL.FTZ R11, R91, R88 ;  /* 0x000000585b0b7220 */ /* 0x000fe20000410000 */
[C---:B------:R-:W-:Y:S01]  /*3c70*/  FFMA.FTZ R89, R8.reuse, R25, R89 ;  /* 0x0000001908597223 */ /* 0x040fe20000010059 */
[----:B------:R-:W-:Y:S01]  /*3c80*/  FFMA.FTZ R94, R8, R95, R94 ;  /* 0x0000005f085e7223 */ /* 0x000fe2000001005e */
[----:B------:R-:W-:Y:S01]  /*3c90*/  FFMA.FTZ R91, R0, R6, R13 ;  /* 0x00000006005b7223 */ /* 0x000fe2000001000d */
[----:B------:R-:W-:-:S03]  /*3ca0*/  FMUL.FTZ R13, R2, R7 ;  /* 0x00000007020d7220 */ /* 0x000fc60000410000 */
[----:B------:R4:W-:Y:S01]  /*3cb0*/  MUFU.RCP R8, R84 ;  /* 0x0000005400087308 */ /* 0x0009e20000001000 */
[----:B------:R-:W-:Y:S01]  /*3cc0*/  FFMA.FTZ R13, R39, R13, R94 ;  /* 0x0000000d270d7223 */ /* 0x000fe2000001005e */
[----:B-1----:R-:W-:Y:S01]  /*3cd0*/  FADD.FTZ R14, R14, 1 ;  /* 0x3f8000000e0e7421 */ /* 0x002fe20000010000 */
[----:B----4-:R-:W-:Y:S01]  /*3ce0*/  FADD.FTZ R84, R19, 1 ;  /* 0x3f80000013547421 */ /* 0x010fe20000010000 */
[----:B------:R-:W-:-:S04]  /*3cf0*/  FFMA.FTZ R91, R23, R25, R91 ;  /* 0x00000019175b7223 */ /* 0x000fc8000001005b */
[----:B------:R-:W1:Y:S01]  /*3d00*/  MUFU.RCP R94, R84 ;  /* 0x00000054005e7308 */ /* 0x000e620000001000 */
[----:B0-----:R-:W-:Y:S01]  /*3d10*/  FADD.FTZ R97, R10, 1 ;  /* 0x3f8000000a617421 */ /* 0x001fe20000010000 */
[----:B------:R-:W-:Y:S01]  /*3d20*/  FFMA.FTZ R91, R2, R7, R91 ;  /* 0x00000007025b7223 */ /* 0x000fe2000001005b */
[----:B------:R-:W-:-:S05]  /*3d30*/  FFMA.FTZ R24, R92, R11, R24 ;  /* 0x0000000b5c187223 */ /* 0x000fca0000010018 */
[----:B------:R-:W0:Y:S01]  /*3d40*/  MUFU.RCP R84, R14 ;  /* 0x0000000e00547308 */ /* 0x000e220000001000 */
[----:B------:R-:W-:Y:S01]  /*3d50*/  FADD.FTZ R26, R26, R11 ;  /* 0x0000000b1a1a7221 */ /* 0x000fe20000010000 */
[CC--:B------:R-:W-:Y:S01]  /*3d60*/  FFMA.FTZ R91, R33.reuse, R11.reuse, R91 ;  /* 0x0000000b215b7223 */ /* 0x0c0fe2000001005b */
[----:B------:R-:W-:-:S05]  /*3d70*/  FMUL.FTZ R11, R33, R11 ;  /* 0x0000000b210b7220 */ /* 0x000fca0000410000 */
[----:B------:R-:W4:Y:S01]  /*3d80*/  MUFU.RCP R97, R97 ;  /* 0x0000006100617308 */ /* 0x000f220000001000 */
[----:B------:R-:W-:Y:S01]  /*3d90*/  FFMA.FTZ R92, R92, R11, R13 ;  /* 0x0000000b5c5c7223 */ /* 0x000fe2000001000d */
[----:B-1----:R-:W-:Y:S01]  /*3da0*/  FADD.FTZ R13, -R94, 1 ;  /* 0x3f8000005e0d7421 */ /* 0x002fe20000010100 */
[----:B------:R-:W-:-:S03]  /*3db0*/  FADD.FTZ R10, -R8, 1 ;  /* 0x3f800000080a7421 */ /* 0x000fc60000010100 */
[----:B------:R-:W-:Y:S01]  /*3dc0*/  FFMA.FTZ R27, R27, R13, 1 ;  /* 0x3f8000001b1b7423 */ /* 0x000fe2000001000d */
[----:B------:R-:W-:Y:S01]  /*3dd0*/  FFMA.FTZ R85, R85, R10, 1 ;  /* 0x3f80000055557423 */ /* 0x000fe2000001000a */
[----:B0-----:R-:W-:Y:S02]  /*3de0*/  FADD.FTZ R13, -R84, 1 ;  /* 0x3f800000540d7421 */ /* 0x001fe40000010100 */
[----:B------:R-:W-:Y:S01]  /*3df0*/  FMUL.FTZ R94, R94, R27 ;  /* 0x0000001b5e5e7220 */ /* 0x000fe20000410000 */
[----:B------:R-:W-:Y:S02]  /*3e00*/  PRMT R99, R67, 0x7632, R99 ;  /* 0x0000763243637816 */ /* 0x000fe40000000063 */
[----:B------:R-:W-:Y:S01]  /*3e10*/  PRMT R27, R70, 0x7632, R27 ;  /* 0x00007632461b7816 */ /* 0x000fe2000000001b */
[----:B------:R-:W-:Y:S01]  /*3e20*/  FFMA.FTZ R87, R87, R13, 1 ;  /* 0x3f80000057577423 */ /* 0x000fe2000001000d */
[----:B------:R-:W-:Y:S01]  /*3e30*/  FMUL.FTZ R8, R8, R85 ;  /* 0x0000005508087220 */ /* 0x000fe20000410000 */
[----:B------:R-:W-:Y:S01]  /*3e40*/  SHF.L.U32 R99, R99, 0x10, RZ ;  /* 0x0000001063637819 */ /* 0x000fe200000006ff */
[----:B----4-:R-:W-:Y:S01]  /*3e50*/  FADD.FTZ R85, -R97, 1 ;  /* 0x3f80000061557421 */ /* 0x010fe20000010100 */
[----:B------:R-:W-:Y:S01]  /*3e60*/  SHF.L.U32 R27, R27, 0x10, RZ ;  /* 0x000000101b1b7819 */ /* 0x000fe200000006ff */
[----:B------:R-:W-:Y:S01]  /*3e70*/  FMUL.FTZ R84, R84, R87 ;  /* 0x0000005754547220 */ /* 0x000fe20000410000 */
[----:B------:R-:W-:Y:S01]  /*3e80*/  FFMA.FTZ R17, R0, R36, R21 ;  /* 0x0000002400117223 */ /* 0x000fe20000010015 */
[----:B------:R-:W-:Y:S01]  /*3e90*/  FFMA.FTZ R86, R86, R85, 1 ;  /* 0x3f80000056567423 */ /* 0x000fe20000010055 */
[----:B------:R-:W-:Y:S01]  /*3ea0*/  SHF.L.U32 R85, R70, 0x10, RZ ;  /* 0x0000001046557819 */ /* 0x000fe200000006ff */
[----:B------:R-:W-:Y:S01]  /*3eb0*/  FADD.FTZ R99, -R32, R99 ;  /* 0x0000006320637221 */ /* 0x000fe20000010100 */
[----:B------:R-:W-:Y:S01]  /*3ec0*/  FMUL.FTZ R27, R27, R84 ;  /* 0x000000541b1b7220 */ /* 0x000fe20000410000 */
[----:B------:R-:W-:Y:S01]  /*3ed0*/  IADD3 R84, P0, R28, UR28, RZ ;  /* 0x0000001c1c547c10 */ /* 0x000fe2000ff1e0ff */
[----:B------:R-:W-:Y:S01]  /*3ee0*/  FMUL.FTZ R12, R17, -1.4426950216293334961 ;  /* 0xbfb8aa3b110c7820 */ /* 0x000fe20000410000 */
[--C-:B------:R-:W-:Y:S01]  /*3ef0*/  FADD.FTZ R101, R101, R25.reuse ;  /* 0x0000001965657221 */ /* 0x100fe20000010000 */
[----:B------:R-:W-:Y:S01]  /*3f00*/  SHF.L.U32 R19, R67, 0x10, RZ ;  /* 0x0000001043137819 */ /* 0x000fe200000006ff */
[----:B------:R-:W-:Y:S01]  /*3f10*/  FMUL.FTZ R99, R3, R99 ;  /* 0x0000006303637220 */ /* 0x000fe20000410000 */
[----:B------:R-:W-:Y:S01]  /*3f20*/  PRMT R25, R66, 0x7632, R25 ;  /* 0x0000763242197816 */ /* 0x000fe20000000019 */
[----:B------:R-:W-:Y:S01]  /*3f30*/  FMUL.FTZ R8, R85, R8 ;  /* 0x0000000855087220 */ /* 0x000fe20000410000 */
[----:B------:R-:W-:Y:S01]  /*3f40*/  IADD3.X R85, R4, UR29, RZ, P0, !PT ;  /* 0x0000001d04557c10 */ /* 0x000fe200087fe4ff */
[C---:B------:R-:W-:Y:S01]  /*3f50*/  FADD.FTZ R19, -R32.reuse, R19 ;  /* 0x0000001320137221 */ /* 0x040fe20000010100 */
[----:B------:R-:W-:Y:S01]  /*3f60*/  SHF.L.U32 R25, R25, 0x10, RZ ;  /* 0x0000001019197819 */ /* 0x000fe200000006ff */
[----:B------:R-:W-:Y:S01]  /*3f70*/  FFMA.FTZ R13, R33, R99, R98 ;  /* 0x00000063210d7223 */ /* 0x000fe20000010062 */
[----:B------:R-:W0:Y:S01]  /*3f80*/  MUFU.EX2 R12, R12 ;  /* 0x0000000c000c7308 */ /* 0x000e220000000800 */
[----:B------:R-:W-:Y:S01]  /*3f90*/  FMUL.FTZ R35, R3, R19 ;  /* 0x0000001303237220 */ /* 0x000fe20000410000 */
[----:B------:R-:W4:Y:S01]  /*3fa0*/  LDG.E.64.CONSTANT R84, desc[UR18][R84.64] ;  /* 0x0000001254547981 */ /* 0x000f22000c1e9b00 */
[----:B------:R-:W-:Y:S01]  /*3fb0*/  FMUL.FTZ R88, R13, -1.4426950216293334961 ;  /* 0xbfb8aa3b0d587820 */ /* 0x000fe20000410000 */
[----:B------:R-:W-:Y:S01]  /*3fc0*/  FADD.FTZ R25, -R32, R25 ;  /* 0x0000001920197221 */ /* 0x000fe20000010100 */
[----:B------:R-:W-:-:S03]  /*3fd0*/  FFMA.FTZ R14, R2, R35, R20 ;  /* 0x00000023020e7223 */ /* 0x000fc60000010014 */
[----:B------:R-:W-:Y:S01]  /*3fe0*/  FMUL.FTZ R25, R3, R25 ;  /* 0x0000001903197220 */ /* 0x000fe20000410000 */
[----:B------:R-:W1:Y:S01]  /*3ff0*/  MUFU.EX2 R88, R88 ;  /* 0x0000005800587308 */ /* 0x000e620000000800 */
[----:B------:R-:W-:Y:S01]  /*4000*/  STL [R1+0x9c], R29 ;  /* 0x00009c1d01007387 */ /* 0x000fe20000100800 */
[----:B------:R-:W-:Y:S01]  /*4010*/  FMUL.FTZ R10, R14, -1.4426950216293334961 ;  /* 0xbfb8aa3b0e0a7820 */ /* 0x000fe20000410000 */
[----:B------:R-:W-:Y:S02]  /*4020*/  FFMA.FTZ R11, R23, R25, R22 ;  /* 0x00000019170b7223 */ /* 0x000fe40000010016 */
[----:B------:R-:W-:Y:S04]  /*4030*/  STL [R1+0x98], R30 ;  /* 0x0000981e01007387 */ /* 0x000fe80000100800 */
[----:B------:R-:W-:Y:S01]  /*4040*/  STL [R1+0x38], R44 ;  /* 0x0000382c01007387 */ /* 0x000fe20000100800 */
[----:B------:R-:W-:-:S03]  /*4050*/  FMUL.FTZ R19, R11, -1.4426950216293334961 ;  /* 0xbfb8aa3b0b137820 */ /* 0x000fc60000410000 */
[----:B------:R-:W-:Y:S01]  /*4060*/  STL [R1+0x34], R41 ;  /* 0x0000342901007387 */ /* 0x000fe20000100800 */
[----:B------:R-:W3:Y:S01]  /*4070*/  MUFU.EX2 R10, R10 ;  /* 0x0000000a000a7308 */ /* 0x000ee20000000800 */
[----:B------:R-:W-:Y:S02]  /*4080*/  FMUL.FTZ R97, R97, R86 ;  /* 0x0000005661617220 */ /* 0x000fe40000410000 */
[----:B------:R-:W-:Y:S01]  /*4090*/  STL [R1+0x30], R40 ;  /* 0x0000302801007387 */ /* 0x000fe20000100800 */
[----:B0-----:R-:W-:Y:S01]  /*40a0*/  FADD.FTZ R12, R12, 1 ;  /* 0x3f8000000c0c7421 */ /* 0x001fe20000010000 */
[----:B------:R-:W-:Y:S02]  /*40b0*/  IADD3.X R86, RZ, R16, RZ, P6, !PT ;  /* 0x00000010ff567210 */ /* 0x000fe400037fe4ff */
[----:B------:R-:W-:Y:S04]  /*40c0*/  STL [R1+0x2c], R39 ;  /* 0x00002c2701007387 */ /* 0x000fe80000100800 */
[----:B------:R0:W-:Y:S04]  /*40d0*/  STL [R1+0x94], R4 ;  /* 0x0000940401007387 */ /* 0x0001e80000100800 */
[----:B------:R1:W-:Y:S01]  /*40e0*/  STL [R1+0x90], R28 ;  /* 0x0000901c01007387 */ /* 0x0003e20000100800 */
[----:B------:R-:W3:Y:S01]  /*40f0*/  MUFU.EX2 R19, R19 ;  /* 0x0000001300137308 */ /* 0x000ee20000000800 */
[----:B------:R-:W-:Y:S01]  /*4100*/  FMUL.FTZ R87, R0, R8 ;  /* 0x0000000800577220 */ /* 0x000fe20000410000 */
[----:B0-----:R-:W-:-:S02]  /*4110*/  SHF.L.U64.HI R4, R9, 0x1, R86 ;  /* 0x0000000109047819 */ /* 0x001fc40000010256 */
[----:B-1----:R-:W-:-:S04]  /*4120*/  SHF.L.U32 R28, R9, 0x1, RZ ;  /* 0x00000001091c7819 */ /* 0x002fc800000006ff */
[----:B------:R-:W0:Y:S01]  /*4130*/  MUFU.RCP R12, R12 ;  /* 0x0000000c000c7308 */ /* 0x000e220000001000 */
[----:B------:R-:W-:Y:S01]  /*4140*/  IADD3 R86, P0, R28, UR26, RZ ;  /* 0x0000001a1c567c10 */ /* 0x000fe2000ff1e0ff */
[----:B------:R-:W-:Y:S01]  /*4150*/  FFMA.FTZ R92, R37, R87, R92 ;  /* 0x00000057255c7223 */ /* 0x000fe2000001005c */
[----:B------:R-:W-:Y:S02]  /*4160*/  FADD.FTZ R88, R88, 1 ;  /* 0x3f80000058587421 */ /* 0x000fe40000010000 */
[----:B------:R-:W-:Y:S01]  /*4170*/  IADD3.X R87, R4, UR27, RZ, P0, !PT ;  /* 0x0000001b04577c10 */ /* 0x000fe200087fe4ff */
[----:B---3--:R-:W-:Y:S01]  /*4180*/  FADD.FTZ R10, R10, 1 ;  /* 0x3f8000000a0a7421 */ /* 0x008fe20000010000 */
[----:B------:R-:W-:Y:S02]  /*4190*/  FMUL.FTZ R95, R23, R27 ;  /* 0x0000001b175f7220 */ /* 0x000fe40000410000 */
[----:B------:R-:W1:Y:S02]  /*41a0*/  MUFU.RCP R88, R88 ;  /* 0x0000005800587308 */ /* 0x000e640000001000 */
[----:B------:R-:W3:Y:S01]  /*41b0*/  LDG.E.64.CONSTANT R86, desc[UR18][R86.64] ;  /* 0x0000001256567981 */ /* 0x000ee2000c1e9b00 */
[----:B------:R-:W-:Y:S01]  /*41c0*/  FFMA.FTZ R92, R93, R95, R92 ;  /* 0x0000005f5d5c7223 */ /* 0x000fe2000001005c */
[----:B------:R-:W-:Y:S01]  /*41d0*/  FADD.FTZ R19, R19, 1 ;  /* 0x3f80000013137421 */ /* 0x000fe20000010000 */
[----:B------:R-:W-:Y:S01]  /*41e0*/  FFMA.FTZ R93, R93, R27, R89 ;  /* 0x0000001b5d5d7223 */ /* 0x000fe20000010059 */
[----:B0-----:R-:W-:-:S02]  /*41f0*/  FADD.FTZ R89, -R12, 1 ;  /* 0x3f8000000c597421 */ /* 0x001fc40000010100 */
[----:B------:R-:W0:Y:S02]  /*4200*/  MUFU.RCP R10, R10 ;  /* 0x0000000a000a7308 */ /* 0x000e240000001000 */
[----:B------:R-:W-:-:S06]  /*4210*/  FFMA.FTZ R89, R17, R89, 1 ;  /* 0x3f80000011597423 */ /* 0x000fcc0000010059 */
[----:B------:R-:W0:Y:S01]  /*4220*/  MUFU.RCP R19, R19 ;  /* 0x0000001300137308 */ /* 0x000e220000001000 */
[----:B------:R-:W-:Y:S01]  /*4230*/  FMUL.FTZ R89, R12, R89 ;  /* 0x000000590c597220 */ /* 0x000fe20000410000 */
[----:B-1----:R-:W-:Y:S01]  /*4240*/  FADD.FTZ R12, -R88, 1 ;  /* 0x3f800000580c7421 */ /* 0x002fe20000010100 */
[----:B------:R-:W-:-:S03]  /*4250*/  FFMA.FTZ R91, R0, R8, R91 ;  /* 0x00000008005b7223 */ /* 0x000fc6000001005b */
[----:B------:R-:W-:Y:S01]  /*4260*/  FFMA.FTZ R13, R13, R12, 1 ;  /* 0x3f8000000d0d7423 */ /* 0x000fe2000001000c */
[----:B------:R-:W-:Y:S01]  /*4270*/  SHF.L.U32 R12, R73, 0x10, RZ ;  /* 0x00000010490c7819 */ /* 0x000fe200000006ff */
[----:B------:R-:W-:Y:S01]  /*4280*/  FADD.FTZ R101, R101, R27 ;  /* 0x0000001b65657221 */ /* 0x000fe20000010000 */
[----:B------:R-:W-:Y:S01]  /*4290*/  FFMA.FTZ R91, R23, R27, R91 ;  /* 0x0000001b175b7223 */ /* 0x000fe2000001005b */
[----:B0-----:R-:W-:Y:S01]  /*42a0*/  FADD.FTZ R27, -R10, 1 ;  /* 0x3f8000000a1b7421 */ /* 0x001fe20000010100 */
[C---:B------:R-:W-:Y:S01]  /*42b0*/  SHF.L.U32 R9, R71.reuse, 0x10, RZ ;  /* 0x0000001047097819 */ /* 0x040fe200000006ff */
[----:B------:R-:W-:Y:S01]  /*42c0*/  FMUL.FTZ R88, R88, R13 ;  /* 0x0000000d58587220 */ /* 0x000fe20000410000 */
[----:B------:R-:W-:Y:S01]  /*42d0*/  FADD.FTZ R13, -R32, R12 ;  /* 0x0000000c200d7221 */ /* 0x000fe20000010100 */
[----:B------:R-:W-:Y:S01]  /*42e0*/  PRMT R96, R71, 0x7632, R96 ;  /* 0x0000763247607816 */ /* 0x000fe20000000060 */
[----:B------:R-:W-:Y:S01]  /*42f0*/  FFMA.FTZ R27, R14, R27, 1 ;  /* 0x3f8000000e1b7423 */ /* 0x000fe2000001001b */
[----:B------:R-:W-:Y:S01]  /*4300*/  SHF.L.U32 R17, R72, 0x10, RZ ;  /* 0x0000001048117819 */ /* 0x000fe200000006ff */
[----:B------:R-:W-:Y:S01]  /*4310*/  FADD.FTZ R14, -R19, 1 ;  /* 0x3f800000130e7421 */ /* 0x000fe20000010100 */
[----:B------:R-:W-:Y:S01]  /*4320*/  SHF.L.U32 R12, R76, 0x10, RZ ;  /* 0x000000104c0c7819 */ /* 0x000fe200000006ff */
[----:B------:R-:W-:Y:S01]  /*4330*/  FMUL.FTZ R9, R9, R94 ;  /* 0x0000005e09097220 */ /* 0x000fe20000410000 */
[----:B------:R-:W-:Y:S01]  /*4340*/  FMUL.FTZ R31, R3, R13 ;  /* 0x0000000d031f7220 */ /* 0x000fe20000410000 */
[----:B------:R-:W-:Y:S01]  /*4350*/  SHF.L.U32 R96, R96, 0x10, RZ ;  /* 0x0000001060607819 */ /* 0x000fe200000006ff */
[----:B------:R-:W-:Y:S01]  /*4360*/  FFMA.FTZ R14, R11, R14, 1 ;  /* 0x3f8000000b0e7423 */ /* 0x000fe2000001000e */
[C---:B------:R-:W-:Y:S01]  /*4370*/  FADD.FTZ R17, -R32.reuse, R17 ;  /* 0x0000001120117221 */ /* 0x040fe20000010100 */
[----:B------:R-:W-:Y:S01]  /*4380*/  FADD.FTZ R12, -R32, R12 ;  /* 0x0000000c200c7221 */ /* 0x000fe20000010100 */
[----:B------:R-:W-:Y:S01]  /*4390*/  FMUL.FTZ R94, R2, R9 ;  /* 0x00000009025e7220 */ /* 0x000fe20000410000 */
[----:B------:R-:W-:Y:S01]  /*43a0*/  FMUL.FTZ R11, R10, R27 ;  /* 0x0000001b0a0b7220 */ /* 0x000fe20000410000 */
[----:B------:R-:W-:Y:S01]  /*43b0*/  FFMA.FTZ R13, R2, R31, R20 ;  /* 0x0000001f020d7223 */ /* 0x000fe20000010014 */
[----:B------:R-:W-:Y:S01]  /*43c0*/  SHF.L.U32 R10, R74, 0x10, RZ ;  /* 0x000000104a0a7819 */ /* 0x000fe200000006ff */
[----:B------:R-:W-:Y:S01]  /*43d0*/  FMUL.FTZ R97, R96, R97 ;  /* 0x0000006160617220 */ /* 0x000fe20000410000 */
[C---:B------:R-:W-:Y:S01]  /*43e0*/  FMUL.FTZ R34, R3.reuse, R17 ;  /* 0x0000001103227220 */ /* 0x040fe20000410000 */
[----:B------:R-:W-:Y:S01]  /*43f0*/  FMUL.FTZ R30, R3, R12 ;  /* 0x0000000c031e7220 */ /* 0x000fe20000410000 */
[----:B------:R-:W-:Y:S01]  /*4400*/  FFMA.FTZ R92, R38, R94, R92 ;  /* 0x0000005e265c7223 */ /* 0x000fe2000001005c */
[----:B------:R-:W-:Y:S01]  /*4410*/  SHF.L.U32 R17, R75, 0x10, RZ ;  /* 0x000000104b117819 */ /* 0x000fe200000006ff */
[----:B------:R-:W-:Y:S01]  /*4420*/  FMUL.FTZ R12, R13, -1.4426950216293334961 ;  /* 0xbfb8aa3b0d0c7820 */ /* 0x000fe20000410000 */
[----:B------:R-:W-:Y:S01]  /*4430*/  FFMA.FTZ R94, R2, R9, R91 ;  /* 0x00000009025e7223 */ /* 0x000fe2000001005b */
[----:B------:R-:W-:Y:S01]  /*4440*/  FMUL.FTZ R91, R33, R97 ;  /* 0x00000061215b7220 */ /* 0x000fe20000410000 */
[----:B------:R-:W-:Y:S01]  /*4450*/  FMUL.FTZ R10, R10, R89 ;  /* 0x000000590a0a7220 */ /* 0x000fe20000410000 */
[----:B------:R-:W-:Y:S01]  /*4460*/  FMUL.FTZ R19, R19, R14 ;  /* 0x0000000e13137220 */ /* 0x000fe20000410000 */
[----:B------:R-:W-:Y:S01]  /*4470*/  PRMT R14, R74, 0x7632, R14 ;  /* 0x000076324a0e7816 */ /* 0x000fe2000000000e */
[C---:B------:R-:W-:Y:S01]  /*4480*/  FFMA.FTZ R24, R18.reuse, R97, R24 ;  /* 0x0000006112187223 */ /* 0x040fe20000010018 */
[----:B------:R-:W-:Y:S01]  /*4490*/  FMUL.FTZ R11, R17, R11 ;  /* 0x0000000b110b7220 */ /* 0x000fe20000410000 */
[----:B------:R-:W-:Y:S01]  /*44a0*/  FFMA.FTZ R18, R18, R91, R92 ;  /* 0x0000005b12127223 */ /* 0x000fe2000001005c */
[----:B------:R-:W0:Y:S01]  /*44b0*/  MUFU.EX2 R12, R12 ;  /* 0x0000000c000c7308 */ /* 0x000e220000000800 */
[----:B------:R-:W-:Y:S01]  /*44c0*/  FMUL.FTZ R17, R0, R10 ;  /* 0x0000000a00117220 */ /* 0x000fe20000410000 */
[----:B------:R-:W-:Y:S01]  /*44d0*/  FADD.FTZ R26, R26, R97 ;  /* 0x000000611a1a7221 */ /* 0x000fe20000010000 */
[----:B------:R-:W-:Y:S01]  /*44e0*/  SHF.L.U32 R14, R14, 0x10, RZ ;  /* 0x000000100e0e7819 */ /* 0x000fe200000006ff */
[----:B------:R-:W-:Y:S01]  /*44f0*/  FFMA.FTZ R97, R33, R97, R94 ;  /* 0x0000006121617223 */ /* 0x000fe2000001005e */
[----:B------:R-:W-:Y:S01]  /*4500*/  FFMA.FTZ R18, R36, R17, R18 ;  /* 0x0000001124127223 */ /* 0x000fe20000010012 */
[----:B------:R-:W-:Y:S01]  /*4510*/  PRMT R17, R73, 0x7632, R17 ;  /* 0x0000763249117816 */ /* 0x000fe20000000011 */
[----:B------:R-:W-:Y:S01]  /*4520*/  FFMA.FTZ R27, R0, R34, R21 ;  /* 0x00000022001b7223 */ /* 0x000fe20000010015 */
[----:B------:R-:W-:Y:S01]  /*4530*/  FMUL.FTZ R19, R14, R19 ;  /* 0x000000130e137220 */ /* 0x000fe20000410000 */
[----:B------:R-:W-:Y:S01]  /*4540*/  FFMA.FTZ R97, R0, R10, R97 ;  /* 0x0000000a00617223 */ /* 0x000fe20000010061 */
[----:B------:R-:W-:-:S02]  /*4550*/  PRMT R96, R72, 0x7632, R96 ;  /* 0x0000763248607816 */ /* 0x000fc40000000060 */
[----:B------:R-:W-:Y:S02]  /*4560*/  PRMT R89, R75, 0x7632, R89 ;  /* 0x000076324b597816 */ /* 0x000fe40000000059 */
[----:B------:R-:W-:Y:S01]  /*4570*/  SHF.L.U32 R17, R17, 0x10, RZ ;  /* 0x0000001011117819 */ /* 0x000fe200000006ff */
[----:B------:R-:W-:Y:S01]  /*4580*/  FMUL.FTZ R117, R27, -1.4426950216293334961 ;  /* 0xbfb8aa3b1b757820 */ /* 0x000fe20000410000 */
[-C--:B------:R-:W-:Y:S01]  /*4590*/  FFMA.FTZ R93, R25, R19.reuse, R93 ;  /* 0x00000013195d7223 */ /* 0x080fe2000001005d */
[----:B------:R-:W-:Y:S01]  /*45a0*/  FADD.FTZ R101, R101, R19 ;  /* 0x0000001365657221 */ /* 0x000fe20000010000 */
[CC--:B------:R-:W-:Y:S01]  /*45b0*/  FFMA.FTZ R97, R23.reuse, R19.reuse, R97 ;  /* 0x0000001317617223 */ /* 0x0c0fe20000010061 */
[----:B------:R-:W-:Y:S01]  /*45c0*/  SHF.L.U32 R96, R96, 0x10, RZ ;  /* 0x0000001060607819 */ /* 0x000fe200000006ff */
[----:B------:R-:W-:Y:S01]  /*45d0*/  FMUL.FTZ R19, R23, R19 ;  /* 0x0000001317137220 */ /* 0x000fe20000410000 */
[----:B------:R-:W-:Y:S01]  /*45e0*/  SHF.L.U32 R89, R89, 0x10, RZ ;  /* 0x0000001059597819 */ /* 0x000fe200000006ff */
[C---:B------:R-:W-:Y:S01]  /*45f0*/  FADD.FTZ R17, -R32.reuse, R17 ;  /* 0x0000001120117221 */ /* 0x040fe20000010100 */
[----:B------:R-:W1:Y:S01]  /*4600*/  MUFU.EX2 R117, R117 ;  /* 0x0000007500757308 */ /* 0x000e620000000800 */
[----:B------:R-:W-:Y:S01]  /*4610*/  FFMA.FTZ R25, R25, R19, R18 ;  /* 0x0000001319197223 */ /* 0x000fe20000010012 */
[----:B------:R-:W-:Y:S01]  /*4620*/  FADD.FTZ R96, -R32, R96 ;  /* 0x0000006020607221 */ /* 0x000fe20000010100 */
[----:B0-----:R-:W-:Y:S01]  /*4630*/  FADD.FTZ R19, R12, 1 ;  /* 0x3f8000000c137421 */ /* 0x001fe20000010000 */
[----:B------:R-:W-:Y:S01]  /*4640*/  FMUL.FTZ R88, R89, R88 ;  /* 0x0000005859587220 */ /* 0x000fe20000410000 */
[C---:B------:R-:W-:Y:S01]  /*4650*/  FMUL.FTZ R17, R3.reuse, R17 ;  /* 0x0000001103117220 */ /* 0x040fe20000410000 */
[CC--:B------:R-:W-:Y:S01]  /*4660*/  FFMA.FTZ R97, R2.reuse, R11.reuse, R97 ;  /* 0x0000000b02617223 */ /* 0x0c0fe20000010061 */
[----:B------:R-:W-:Y:S01]  /*4670*/  FMUL.FTZ R18, R2, R11 ;  /* 0x0000000b02127220 */ /* 0x000fe20000410000 */
[----:B------:R-:W-:Y:S01]  /*4680*/  FMUL.FTZ R96, R3, R96 ;  /* 0x0000006003607220 */ /* 0x000fe20000410000 */
[----:B------:R-:W-:Y:S01]  /*4690*/  FFMA.FTZ R94, R33, R17, R98 ;  /* 0x00000011215e7223 */ /* 0x000fe20000010062 */
[-C--:B------:R-:W-:Y:S01]  /*46a0*/  FFMA.FTZ R24, R99, R88.reuse, R24 ;  /* 0x0000005863187223 */ /* 0x080fe20000010018 */
[----:B------:R-:W-:Y:S01]  /*46b0*/  FADD.FTZ R26, R26, R88 ;  /* 0x000000581a1a7221 */ /* 0x000fe20000010000 */
[----:B------:R-:W-:Y:S01]  /*46c0*/  FFMA.FTZ R97, R33, R88, R97 ;  /* 0x0000005821617223 */ /* 0x000fe20000010061 */
[----:B------:R-:W0:Y:S01]  /*46d0*/  MUFU.RCP R19, R19 ;  /* 0x0000001300137308 */ /* 0x000e220000001000 */
[----:B------:R-:W-:Y:S01]  /*46e0*/  FFMA.FTZ R25, R35, R18, R25 ;  /* 0x0000001223197223 */ /* 0x000fe20000010019 */
[----:B------:R-:W-:Y:S01]  /*46f0*/  FMUL.FTZ R88, R33, R88 ;  /* 0x0000005821587220 */ /* 0x000fe20000410000 */
[----:B------:R-:W-:Y:S01]  /*4700*/  FFMA.FTZ R118, R23, R96, R22 ;  /* 0x0000006017767223 */ /* 0x000fe20000010016 */
[----:B------:R-:W-:-:S02]  /*4710*/  FMUL.FTZ R91, R94, -1.4426950216293334961 ;  /* 0xbfb8aa3b5e5b7820 */ /* 0x000fc40000410000 */
[----:B------:R-:W-:Y:S01]  /*4720*/  FFMA.FTZ R99, R99, R88, R25 ;  /* 0x0000005863637223 */ /* 0x000fe20000010019 */
[----:B------:R-:W-:Y:S01]  /*4730*/  IADD3 R88, P0, R28, UR28, RZ ;  /* 0x0000001c1c587c10 */ /* 0x000fe2000ff1e0ff */
[----:B------:R-:W-:Y:S02]  /*4740*/  FMUL.FTZ R95, R118, -1.4426950216293334961 ;  /* 0xbfb8aa3b765f7820 */ /* 0x000fe40000410000 */
[----:B------:R-:W2:Y:S01]  /*4750*/  MUFU.EX2 R91, R91 ;  /* 0x0000005b005b7308 */ /* 0x000ea20000000800 */
[----:B------:R-:W-:Y:S01]  /*4760*/  IADD3.X R89, R4, UR29, RZ, P0, !PT ;  /* 0x0000001d04597c10 */ /* 0x000fe200087fe4ff */
[----:B-1----:R-:W-:-:S05]  /*4770*/  FADD.FTZ R117, R117, 1 ;  /* 0x3f80000075757421 */ /* 0x002fca0000010000 */
[----:B------:R-:W3:Y:S01]  /*4780*/  LDG.E.64.CONSTANT R88, desc[UR18][R88.64] ;  /* 0x0000001258587981 */ /* 0x000ee2000c1e9b00 */
[----:B------:R-:W1:Y:S01]  /*4790*/  MUFU.EX2 R95, R95 ;  /* 0x0000005f005f7308 */ /* 0x000e620000000800 */
[----:B0-----:R-:W-:Y:S01]  /*47a0*/  FADD.FTZ R25, -R19, 1 ;  /* 0x3f80000013197421 */ /* 0x001fe20000010100 */
[----:B------:R-:W-:-:S06]  /*47b0*/  PRMT R92, R76, 0x7632, R92 ;  /* 0x000076324c5c7816 */ /* 0x000fcc000000005c */
[----:B------:R-:W0:Y:S01]  /*47c0*/  MUFU.RCP R117, R117 ;  /* 0x0000007500757308 */ /* 0x000e220000001000 */
[----:B------:R-:W-:Y:S01]  /*47d0*/  FFMA.FTZ R13, R13, R25, 1 ;  /* 0x3f8000000d0d7423 */ /* 0x000fe20000010019 */
[----:B------:R-:W-:Y:S02]  /*47e0*/  IADD3.X R25, RZ, R16, RZ, P5, !PT ;  /* 0x00000010ff197210 */ /* 0x000fe40002ffe4ff */
[C---:B------:R-:W-:Y:S02]  /*47f0*/  SHF.L.U32 R122, R90.reuse, 0x1, RZ ;  /* 0x000000015a7a7819 */ /* 0x040fe400000006ff */
[----:B------:R-:W-:Y:S01]  /*4800*/  SHF.L.U32 R12, R77, 0x10, RZ ;  /* 0x000000104d0c7819 */ /* 0x000fe200000006ff */
[----:B--2---:R-:W-:Y:S01]  /*4810*/  FADD.FTZ R91, R91, 1 ;  /* 0x3f8000005b5b7421 */ /* 0x004fe20000010000 */
[----:B------:R-:W-:Y:S02]  /*4820*/  SHF.L.U64.HI R113, R90, 0x1, R25 ;  /* 0x000000015a717819 */ /* 0x000fe40000010219 */
[----:B------:R-:W-:-:S02]  /*4830*/  SHF.L.U32 R92, R92, 0x10, RZ ;  /* 0x000000105c5c7819 */ /* 0x000fc400000006ff */
[----:B------:R-:W-:Y:S01]  /*4840*/  IADD3 R90, P0, R122, UR26, RZ ;  /* 0x0000001a7a5a7c10 */ /* 0x000fe2000ff1e0ff */
[C---:B------:R-:W-:Y:S01]  /*4850*/  FADD.FTZ R12, -R32.reuse, R12 ;  /* 0x0000000c200c7221 */ /* 0x040fe20000010100 */
[----:B-1----:R-:W-:Y:S01]  /*4860*/  FADD.FTZ R95, R95, 1 ;  /* 0x3f8000005f5f7421 */ /* 0x002fe20000010000 */
[----:B------:R-:W-:Y:S01]  /*4870*/  PRMT R100, R77, 0x7632, R100 ;  /* 0x000076324d647816 */ /* 0x000fe20000000064 */
[----:B------:R1:W-:Y:S01]  /*4880*/  MUFU.RCP R116, R91 ;  /* 0x0000005b00747308 */ /* 0x0003e20000001000 */
[----:B------:R-:W-:Y:S01]  /*4890*/  FADD.FTZ R92, -R32, R92 ;  /* 0x0000005c205c7221 */ /* 0x000fe20000010100 */
[----:B------:R-:W-:Y:S01]  /*48a0*/  FMUL.FTZ R29, R3, R12 ;  /* 0x0000000c031d7220 */ /* 0x000fe20000410000 */
[----:B0-----:R-:W-:Y:S01]  /*48b0*/  FADD.FTZ R12, -R117, 1 ;  /* 0x3f800000750c7421 */ /* 0x001fe20000010100 */
[----:B------:R-:W-:Y:S01]  /*48c0*/  SHF.L.U32 R100, R100, 0x10, RZ ;  /* 0x0000001064647819 */ /* 0x000fe200000006ff */
[----:B------:R-:W-:Y:S01]  /*48d0*/  FFMA.FTZ R14, R0, R30, R21 ;  /* 0x0000001e000e7223 */ /* 0x000fe20000010015 */
[----:B-1----:R-:W-:-:S02]  /*48e0*/  IADD3.X R91, R113, UR27, RZ, P0, !PT ;  /* 0x0000001b715b7c10 */ /* 0x002fc400087fe4ff */
[----:B------:R-:W0:Y:S01]  /*48f0*/  MUFU.RCP R95, R95 ;  /* 0x0000005f005f7308 */ /* 0x000e220000001000 */
[----:B------:R-:W-:Y:S01]  /*4900*/  FMUL.FTZ R92, R3, R92 ;  /* 0x0000005c035c7220 */ /* 0x000fe20000410000 */
[----:B------:R-:W-:Y:S01]  /*4910*/  FFMA.FTZ R27, R27, R12, 1 ;  /* 0x3f8000001b1b7423 */ /* 0x000fe2000001000c */
[----:B------:R-:W-:Y:S01]  /*4920*/  FMUL.FTZ R115, R14, -1.4426950216293334961 ;  /* 0xbfb8aa3b0e737820 */ /* 0x000fe20000410000 */
[----:B------:R-:W2:Y:S01]  /*4930*/  LDG.E.64.CONSTANT R90, desc[UR18][R90.64] ;  /* 0x000000125a5a7981 */ /* 0x000ea2000c1e9b00 */
[----:B------:R-:W-:Y:S01]  /*4940*/  FADD.FTZ R100, -R32, R100 ;  /* 0x0000006420647221 */ /* 0x000fe20000010100 */
[----:B------:R-:W-:Y:S01]  /*4950*/  FFMA.FTZ R18, R2, R29, R20 ;  /* 0x0000001d02127223 */ /* 0x000fe20000010014 */
[----:B------:R-:W-:Y:S01]  /*4960*/  FFMA.FTZ R25, R23, R92, R22 ;  /* 0x0000005c17197223 */ /* 0x000fe20000010016 */
[----:B------:R-:W-:Y:S01]  /*4970*/  FMUL.FTZ R117, R117, R27 ;  /* 0x0000001b75757220 */ /* 0x000fe20000410000 */
[----:B------:R-:W-:Y:S01]  /*4980*/  FMUL.FTZ R27, R3, R100 ;  /* 0x00000064031b7220 */ /* 0x000fe20000410000 */
[----:B------:R-:W-:Y:S01]  /*4990*/  FMUL.FTZ R12, R18, -1.4426950216293334961 ;  /* 0xbfb8aa3b120c7820 */ /* 0x000fe20000410000 */
[----:B------:R-:W-:Y:S01]  /*49a0*/  FMUL.FTZ R114, R25, -1.4426950216293334961 ;  /* 0xbfb8aa3b19727820 */ /* 0x000fe20000410000 */
[----:B------:R-:W1:Y:S01]  /*49b0*/  MUFU.EX2 R115, R115 ;  /* 0x0000007300737308 */ /* 0x000e620000000800 */
[----:B------:R-:W-:Y:S01]  /*49c0*/  FMUL.FTZ R13, R19, R13 ;  /* 0x0000000d130d7220 */ /* 0x000fe20000410000 */
[----:B------:R-:W-:Y:S01]  /*49d0*/  FFMA.FTZ R19, R33, R27, R98 ;  /* 0x0000001b21137223 */ /* 0x000fe20000010062 */
[----:B0-----:R-:W-:-:S03]  /*49e0*/  FADD.FTZ R119, -R95, 1 ;  /* 0x3f8000005f777421 */ /* 0x001fc60000010100 */
[----:B------:R-:W-:Y:S02]  /*49f0*/  FMUL.FTZ R100, R19, -1.4426950216293334961 ;  /* 0xbfb8aa3b13647820 */ /* 0x000fe40000410000 */
[----:B------:R-:W0:Y:S01]  /*4a00*/  MUFU.EX2 R12, R12 ;  /* 0x0000000c000c7308 */ /* 0x000e220000000800 */
[----:B------:R-:W-:Y:S01]  /*4a10*/  FFMA.FTZ R118, R118, R119, 1 ;  /* 0x3f80000076767423 */ /* 0x000fe20000010077 */
[----:B------:R-:W-:-:S06]  /*4a20*/  FADD.FTZ R120, -R116, 1 ;  /* 0x3f80000074787421 */ /* 0x000fcc0000010100 */
[----:B------:R-:W0:Y:S01]  /*4a30*/  MUFU.EX2 R114, R114 ;  /* 0x0000007200727308 */ /* 0x000e220000000800 */
[----:B------:R-:W-:Y:S01]  /*4a40*/  PRMT R119, R78, 0x7632, R119 ;  /* 0x000076324e777816 */ /* 0x000fe20000000077 */
[----:B------:R-:W-:Y:S01]  /*4a50*/  FFMA.FTZ R120, R94, R120, 1 ;  /* 0x3f8000005e787423 */ /* 0x000fe20000010078 */
[----:B------:R-:W-:-:S05]  /*4a60*/  FMUL.FTZ R118, R95, R118 ;  /* 0x000000765f767220 */ /* 0x000fca0000410000 */
[----:B------:R-:W0:Y:S01]  /*4a70*/  MUFU.EX2 R100, R100 ;  /* 0x0000006400647308 */ /* 0x000e220000000800 */
[----:B------:R-:W-:Y:S01]  /*4a80*/  SHF.L.U32 R94, R119, 0x10, RZ ;  /* 0x00000010775e7819 */ /* 0x000fe200000006ff */
[----:B-1----:R-:W-:Y:S01]  /*4a90*/  FADD.FTZ R95, R115, 1 ;  /* 0x3f800000735f7421 */ /* 0x002fe20000010000 */
[----:B------:R-:W-:Y:S01]  /*4aa0*/  SHF.L.U32 R115, R78, 0x10, RZ ;  /* 0x000000104e737819 */ /* 0x000fe200000006ff */
[----:B0-----:R-:W-:Y:S02]  /*4ab0*/  FADD.FTZ R119, R12, 1 ;  /* 0x3f8000000c777421 */ /* 0x001fe40000010000 */
[----:B------:R-:W-:Y:S02]  /*4ac0*/  FMUL.FTZ R118, R94, R118 ;  /* 0x000000765e767220 */ /* 0x000fe40000410000 */
[----:B------:R-:W-:Y:S01]  /*4ad0*/  FMUL.FTZ R12, R115, R117 ;  /* 0x00000075730c7220 */ /* 0x000fe20000410000 */
[----:B------:R-:W-:Y:S01]  /*4ae0*/  FADD.FTZ R94, R114, 1 ;  /* 0x3f800000725e7421 */ /* 0x000fe20000010000 */
[----:B------:R0:W-:Y:S01]  /*4af0*/  MUFU.RCP R117, R119 ;  /* 0x0000007700757308 */ /* 0x0001e20000001000 */
[----:B------:R-:W-:Y:S01]  /*4b00*/  SHF.L.U32 R115, R79, 0x10, RZ ;  /* 0x000000104f737819 */ /* 0x000fe200000006ff */
[----:B------:R-:W-:Y:S01]  /*4b10*/  FMUL.FTZ R114, R0, R12 ;  /* 0x0000000c00727220 */ /* 0x000fe20000410000 */
[----:B------:R-:W-:Y:S01]  /*4b20*/  FMUL.FTZ R116, R116, R120 ;  /* 0x0000007874747220 */ /* 0x000fe20000410000 */
[----:B------:R-:W-:-:S04]  /*4b30*/  FADD.FTZ R100, R100, 1 ;  /* 0x3f80000064647421 */ /* 0x000fc80000010000 */
[----:B------:R-:W1:Y:S01]  /*4b40*/  MUFU.RCP R95, R95 ;  /* 0x0000005f005f7308 */ /* 0x000e620000001000 */
[----:B0-----:R-:W-:Y:S01]  /*4b50*/  PRMT R119, R79, 0x7632, R119 ;  /* 0x000076324f777816 */ /* 0x001fe20000000077 */
[----:B------:R-:W-:Y:S01]  /*4b60*/  FMUL.FTZ R13, R115, R13 ;  /* 0x0000000d730d7220 */ /* 0x000fe20000410000 */
[----:B------:R-:W-:Y:S01]  /*4b70*/  FFMA.FTZ R99, R34, R114, R99 ;  /* 0x0000007222637223 */ /* 0x000fe20000010063 */
[----:B------:R-:W-:Y:S01]  /*4b80*/  FMUL.FTZ R114, R23, R118 ;  /* 0x0000007617727220 */ /* 0x000fe20000410000 */
[----:B------:R-:W-:-:S03]  /*4b90*/  SHF.L.U32 R119, R119, 0x10, RZ ;  /* 0x0000001077777819 */ /* 0x000fc600000006ff */
[----:B------:R-:W0:Y:S01]  /*4ba0*/  MUFU.RCP R94, R94 ;  /* 0x0000005e005e7308 */ /* 0x000e220000001000 */
[----:B------:R-:W-:Y:S01]  /*4bb0*/  FFMA.FTZ R115, R0, R12, R97 ;  /* 0x0000000c00737223 */ /* 0x000fe20000010061 */
[----:B------:R-:W-:Y:S01]  /*4bc0*/  FMUL.FTZ R116, R119, R116 ;  /* 0x0000007477747220 */ /* 0x000fe20000410000 */
[----:B------:R-:W-:-:S05]  /*4bd0*/  FFMA.FTZ R99, R96, R114, R99 ;  /* 0x0000007260637223 */ /* 0x000fca0000010063 */
[----:B------:R1:W4:Y:S01]  /*4be0*/  MUFU.RCP R97, R100 ;  /* 0x0000006400617308 */ /* 0x0003220000001000 */
[----:B------:R-:W-:Y:S01]  /*4bf0*/  FFMA.FTZ R93, R96, R118, R93 ;  /* 0x00000076605d7223 */ /* 0x000fe2000001005d */
[----:B------:R-:W-:Y:S01]  /*4c00*/  FMUL.FTZ R96, R33, R116 ;  /* 0x0000007421607220 */ /* 0x000fe20000410000 */
[----:B-1----:R-:W-:-:S04]  /*4c10*/  FMUL.FTZ R100, R2, R13 ;  /* 0x0000000d02647220 */ /* 0x002fc80000410000 */
[----:B------:R-:W-:Y:S01]  /*4c20*/  FFMA.FTZ R99, R31, R100, R99 ;  /* 0x000000641f637223 */ /* 0x000fe20000010063 */
[----:B------:R-:W-:Y:S01]  /*4c30*/  FFMA.FTZ R24, R17, R116, R24 ;  /* 0x0000007411187223 */ /* 0x000fe20000010018 */
[----:B------:R-:W-:Y:S01]  /*4c40*/  FFMA.FTZ R115, R23, R118, R115 ;  /* 0x0000007617737223 */ /* 0x000fe20000010073 */
[----:B------:R-:W-:Y:S01]  /*4c50*/  FADD.FTZ R100, -R95, 1 ;  /* 0x3f8000005f647421 */ /* 0x000fe20000010100 */
[----:B------:R-:W-:Y:S01]  /*4c60*/  FFMA.FTZ R99, R17, R96, R99 ;  /* 0x0000006011637223 */ /* 0x000fe20000010063 */
[----:B0-----:R-:W-:Y:S01]  /*4c70*/  FADD.FTZ R17, -R94, 1 ;  /* 0x3f8000005e117421 */ /* 0x001fe20000010100 */
[----:B------:R-:W-:Y:S01]  /*4c80*/  FFMA.FTZ R114, R2, R13, R115 ;  /* 0x0000000d02727223 */ /* 0x000fe20000010073 */
[----:B------:R-:W-:Y:S01]  /*4c90*/  FFMA.FTZ R100, R14, R100, 1 ;  /* 0x3f8000000e647423 */ /* 0x000fe20000010064 */
[----:B------:R-:W-:Y:S01]  /*4ca0*/  FADD.FTZ R115, -R117, 1 ;  /* 0x3f80000075737421 */ /* 0x000fe20000010100 */
[----:B------:R-:W-:Y:S01]  /*4cb0*/  FFMA.FTZ R17, R25, R17, 1 ;  /* 0x3f80000019117423 */ /* 0x000fe20000010011 */
[----:B----4-:R-:W-:-:S02]  /*4cc0*/  FADD.FTZ R14, -R97, 1 ;  /* 0x3f800000610e7421 */ /* 0x010fc40000010100 */
[----:B------:R-:W-:Y:S01]  /*4cd0*/  FFMA.FTZ R115, R18, R115, 1 ;  /* 0x3f80000012737423 */ /* 0x000fe20000010073 */
[----:B------:R-:W-:Y:S01]  /*4ce0*/  FMUL.FTZ R96, R94, R17 ;  /* 0x000000115e607220 */ /* 0x000fe20000410000 */
[----:B------:R-:W-:Y:S01]  /*4cf0*/  FFMA.FTZ R14, R19, R14, 1 ;  /* 0x3f800000130e7423 */ /* 0x000fe2000001000e */
[----:B------:R-:W-:Y:S01]  /*4d00*/  SHF.L.U32 R17, R82, 0x10, RZ ;  /* 0x0000001052117819 */ /* 0x000fe200000006ff */
[----:B------:R-:W-:Y:S01]  /*4d10*/  FMUL.FTZ R100, R95, R100 ;  /* 0x000000645f647220 */ /* 0x000fe20000410000 */
[C---:B------:R-:W-:Y:S02]  /*4d20*/  PRMT R18, R80.reuse, 0x7632, R18 ;  /* 0x0000763250127816 */ /* 0x040fe40000000012 */
[----:B------:R-:W-:Y:S01]  /*4d30*/  SHF.L.U32 R19, R80, 0x10, RZ ;  /* 0x0000001050137819 */ /* 0x000fe200000006ff */
[----:B------:R-:W-:Y:S01]  /*4d40*/  STL [R1+0x20], R37 ;  /* 0x0000202501007387 */ /* 0x000fe20000100800 */
[----:B------:R-:W-:Y:S01]  /*4d50*/  SHF.L.U32 R18, R18, 0x10, RZ ;  /* 0x0000001012127819 */ /* 0x000fe200000006ff */
[----:B------:R-:W-:Y:S01]  /*4d60*/  FMUL.FTZ R25, R97, R14 ;  /* 0x0000000e61197220 */ /* 0x000fe20000410000 */
[----:B------:R-:W-:Y:S01]  /*4d70*/  FADD.FTZ R17, -R32, R17 ;  /* 0x0000001120117221 */ /* 0x000fe20000010100 */
[----:B------:R-:W-:Y:S01]  /*4d80*/  STL [R1+0x1c], R38 ;  /* 0x00001c2601007387 */ /* 0x000fe20000100800 */
[----:B------:R-:W-:-:S03]  /*4d90*/  FMUL.FTZ R14, R19, R100 ;  /* 0x00000064130e7220 */ /* 0x000fc60000410000 */
[----:B------:R-:W-:Y:S04]  /*4da0*/  STL [R1+0x18], R36 ;  /* 0x0000182401007387 */ /* 0x000fe80000100800 */
[----:B------:R-:W-:Y:S01]  /*4db0*/  STL [R1+0x14], R35 ;  /* 0x0000142301007387 */ /* 0x000fe20000100800 */
[----:B------:R-:W-:-:S03]  /*4dc0*/  FMUL.FTZ R96, R18, R96 ;  /* 0x0000006012607220 */ /* 0x000fc60000410000 */
[----:B------:R-:W-:Y:S04]  /*4dd0*/  STL [R1+0x8c], R4 ;  /* 0x00008c0401007387 */ /* 0x000fe80000100800 */
[----:B------:R0:W-:Y:S01]  /*4de0*/  STL [R1+0x88], R28 ;  /* 0x0000881c01007387 */ /* 0x0001e20000100800 */
[----:B------:R-:W-:Y:S01]  /*4df0*/  FADD.FTZ R101, R101, R118 ;  /* 0x0000007665657221 */ /* 0x000fe20000010000 */
[----:B------:R-:W-:Y:S01]  /*4e00*/  SHF.L.U32 R118, R83, 0x10, RZ ;  /* 0x0000001053767819 */ /* 0x000fe200000006ff */
[----:B------:R-:W-:Y:S01]  /*4e10*/  FMUL.FTZ R100, R23, R96 ;  /* 0x0000006017647220 */ /* 0x000fe20000410000 */
[----:B------:R-:W-:Y:S01]  /*4e20*/  IADD3.X R16, RZ, R16, RZ, P1, !PT ;  /* 0x00000010ff107210 */ /* 0x000fe20000ffe4ff */
[----:B0-----:R-:W-:Y:S01]  /*4e30*/  FMUL.FTZ R28, R3, R17 ;  /* 0x00000011031c7220 */ /* 0x001fe20000410000 */
[----:B------:R-:W-:Y:S01]  /*4e40*/  FMUL.FTZ R17, R0, R14 ;  /* 0x0000000e00117220 */ /* 0x000fe20000410000 */
[----:B------:R-:W-:-:S03]  /*4e50*/  SHF.L.U32 R112, R15, 0x1, RZ ;  /* 0x000000010f707819 */ /* 0x000fc600000006ff */
[----:B------:R-:W-:Y:S01]  /*4e60*/  FFMA.FTZ R99, R30, R17, R99 ;  /* 0x000000111e637223 */ /* 0x000fe20000010063 */
[----:B------:R-:W-:Y:S01]  /*4e70*/  PRMT R94, R81, 0x7632, R94 ;  /* 0x00007632515e7816 */ /* 0x000fe2000000005e */
[----:B------:R-:W-:Y:S01]  /*4e80*/  FADD.FTZ R118, -R32, R118 ;  /* 0x0000007620767221 */ /* 0x000fe20000010100 */
[----:B------:R-:W-:Y:S01]  /*4e90*/  PRMT R18, R83, 0x7632, R18 ;  /* 0x0000763253127816 */ /* 0x000fe20000000012 */
[C---:B------:R-:W-:Y:S01]  /*4ea0*/  FFMA.FTZ R99, R92.reuse, R100, R99 ;  /* 0x000000645c637223 */ /* 0x040fe20000010063 */
[----:B------:R-:W-:Y:S01]  /*4eb0*/  FFMA.FTZ R4, R92, R96, R93 ;  /* 0x000000605c047223 */ /* 0x000fe2000001005d */
[----:B------:R-:W-:Y:S01]  /*4ec0*/  FFMA.FTZ R95, R0, R28, R21 ;  /* 0x0000001c005f7223 */ /* 0x000fe20000010015 */
[----:B------:R-:W-:Y:S02]  /*4ed0*/  SHF.L.U64.HI R111, R15, 0x1, R16 ;  /* 0x000000010f6f7819 */ /* 0x000fe40000010210 */
[----:B------:R-:W-:Y:S02]  /*4ee0*/  IADD3 R92, P0, R112, UR26, RZ ;  /* 0x0000001a705c7c10 */ /* 0x000fe4000ff1e0ff */
[----:B------:R-:W-:Y:S01]  /*4ef0*/  SHF.L.U32 R94, R94, 0x10, RZ ;  /* 0x000000105e5e7819 */ /* 0x000fe200000006ff */
[----:B------:R-:W-:Y:S01]  /*4f00*/  FMUL.FTZ R118, R3, R118 ;  /* 0x0000007603767220 */ /* 0x000fe20000410000 */
[----:B------:R-:W-:Y:S01]  /*4f10*/  SHF.L.U32 R18, R18, 0x10, RZ ;  /* 0x0000001012127819 */ /* 0x000fe200000006ff */
[----:B------:R-:W-:Y:S01]  /*4f20*/  FMUL.FTZ R97, R95, -1.4426950216293334961 ;  /* 0xbfb8aa3b5f617820 */ /* 0x000fe20000410000 */
[----:B------:R-:W-:Y:S01]  /*4f30*/  IADD3.X R93, R111, UR27, RZ, P0, !PT ;  /* 0x0000001b6f5d7c10 */ /* 0x000fe200087fe4ff */
[----:B------:R-:W-:Y:S01]  /*4f40*/  FMUL.FTZ R25, R94, R25 ;  /* 0x000000195e197220 */ /* 0x000fe20000410000 */
[----:B------:R-:W-:Y:S01]  /*4f50*/  FFMA.FTZ R94, R2, R118, R20 ;  /* 0x00000076025e7223 */ /* 0x000fe20000010014 */
[----:B------:R-:W-:Y:S01]  /*4f60*/  FADD.FTZ R18, -R32, R18 ;  /* 0x0000001220127221 */ /* 0x000fe20000010100 */
[----:B------:R-:W-:Y:S01]  /*4f70*/  FADD.FTZ R26, R26, R116 ;  /* 0x000000741a1a7221 */ /* 0x000fe20000010000 */
[----:B------:R-:W-:Y:S01]  /*4f80*/  FFMA.FTZ R114, R33, R116, R114 ;  /* 0x0000007421727223 */ /* 0x000fe20000010072 */
[----:B------:R-:W0:Y:S01]  /*4f90*/  MUFU.EX2 R97, R97 ;  /* 0x0000006100617308 */ /* 0x000e220000000800 */
[----:B------:R-:W4:Y:S01]  /*4fa0*/  LDG.E.64.CONSTANT R92, desc[UR18][R92.64] ;  /* 0x000000125c5c7981 */ /* 0x000f22000c1e9b00 */
[----:B------:R-:W-:Y:S01]  /*4fb0*/  FMUL.FTZ R116, R94, -1.4426950216293334961 ;  /* 0xbfb8aa3b5e747820 */ /* 0x000fe20000410000 */
[----:B------:R-:W-:Y:S01]  /*4fc0*/  FMUL.FTZ R18, R3, R18 ;  /* 0x0000001203127220 */ /* 0x000fe20000410000 */
[----:B------:R-:W-:-:S03]  /*4fd0*/  FMUL.FTZ R117, R117, R115 ;  /* 0x0000007375757220 */ /* 0x000fc60000410000 */
[----:B------:R-:W-:Y:S01]  /*4fe0*/  FFMA.FTZ R16, R33, R18, R98 ;  /* 0x0000001221107223 */ /* 0x000fe20000010062 */
[----:B------:R-:W1:Y:S03]  /*4ff0*/  MUFU.EX2 R116, R116 ;  /* 0x0000007400747308 */ /* 0x000e660000000800 */
[----:B------:R-:W-:Y:S01]  /*5000*/  FMUL.FTZ R115, R16, -1.4426950216293334961 ;  /* 0xbfb8aa3b10737820 */ /* 0x000fe20000410000 */
[----:B------:R-:W-:Y:S02]  /*5010*/  SHF.L.U32 R15, R81, 0x10, RZ ;  /* 0x00000010510f7819 */ /* 0x000fe400000006ff */
[----:B------:R-:W-:-:S03]  /*5020*/  PRMT R19, R82, 0x7632, R19 ;  /* 0x0000763252137816 */ /* 0x000fc60000000013 */
[----:B------:R-:W1:Y:S01]  /*5030*/  MUFU.EX2 R115, R115 ;  /* 0x0000007300737308 */ /* 0x000e620000000800 */
[----:B0-----:R-:W-:Y:S01]  /*5040*/  FADD.FTZ R97, R97, 1 ;  /* 0x3f80000061617421 */ /* 0x001fe20000010000 */
[----:B------:R-:W-:Y:S01]  /*5050*/  FMUL.FTZ R15, R15, R117 ;  /* 0x000000750f0f7220 */ /* 0x000fe20000410000 */
[----:B------:R-:W-:-:S03]  /*5060*/  SHF.L.U32 R19, R19, 0x10, RZ ;  /* 0x0000001013137819 */ /* 0x000fc600000006ff */
[----:B------:R-:W-:Y:S02]  /*5070*/  FMUL.FTZ R117, R2, R15 ;  /* 0x0000000f02757220 */ /* 0x000fe40000410000 */
[----:B------:R-:W0:Y:S01]  /*5080*/  MUFU.RCP R97, R97 ;  /* 0x0000006100617308 */ /* 0x000e220000001000 */
[----:B-1----:R-:W-:Y:S01]  /*5090*/  FADD.FTZ R116, R116, 1 ;  /* 0x3f80000074747421 */ /* 0x002fe20000010000 */
[----:B------:R-:W-:Y:S01]  /*50a0*/  FADD.FTZ R19, -R32, R19 ;  /* 0x0000001320137221 */ /* 0x000fe20000010100 */
[----:B------:R-:W-:Y:S01]  /*50b0*/  FFMA.FTZ R117, R29, R117, R99 ;  /* 0x000000751d757223 */ /* 0x000fe20000010063 */
[----:B------:R-:W-:-:S04]  /*50c0*/  FFMA.FTZ R114, R0, R14, R114 ;  /* 0x0000000e00727223 */ /* 0x000fc80000010072 */
[----:B------:R-:W1:Y:S01]  /*50d0*/  MUFU.RCP R99, R116 ;  /* 0x0000007400637308 */ /* 0x000e620000001000 */
[----:B------:R-:W-:Y:S01]  /*50e0*/  FMUL.FTZ R19, R3, R19 ;  /* 0x0000001303137220 */ /* 0x000fe20000410000 */
[----:B------:R-:W-:Y:S01]  /*50f0*/  FADD.FTZ R115, R115, 1 ;  /* 0x3f80000073737421 */ /* 0x000fe20000010000 */
[----:B------:R-:W-:Y:S01]  /*5100*/  FADD.FTZ R109, R101, R96 ;  /* 0x00000060656d7221 */ /* 0x000fe20000010000 */
[C---:B------:R-:W-:Y:S01]  /*5110*/  FFMA.FTZ R114, R23.reuse, R96, R114 ;  /* 0x0000006017727223 */ /* 0x040fe20000010072 */
[----:B------:R-:W-:-:S03]  /*5120*/  FFMA.FTZ R17, R23, R19, R22 ;  /* 0x0000001317117223 */ /* 0x000fc60000010016 */
[----:B------:R-:W1:Y:S01]  /*5130*/  MUFU.RCP R96, R115 ;  /* 0x0000007300607308 */ /* 0x000e620000001000 */
[----:B------:R-:W-:Y:S01]  /*5140*/  FMUL.FTZ R100, R17, -1.4426950216293334961 ;  /* 0xbfb8aa3b11647820 */ /* 0x000fe20000410000 */
[----:B0-----:R-:W-:-:S04]  /*5150*/  FADD.FTZ R101, -R97, 1 ;  /* 0x3f80000061657421 */ /* 0x001fc80000010100 */
[----:B------:R-:W-:Y:S02]  /*5160*/  FFMA.FTZ R95, R95, R101, 1 ;  /* 0x3f8000005f5f7423 */ /* 0x000fe40000010065 */
[----:B------:R-:W0:Y:S01]  /*5170*/  MUFU.EX2 R100, R100 ;  /* 0x0000006400647308 */ /* 0x000e220000000800 */
[----:B-1----:R-:W-:Y:S01]  /*5180*/  FADD.FTZ R101, -R99, 1 ;  /* 0x3f80000063657421 */ /* 0x002fe20000010100 */
[----:B------:R-:W-:-:S03]  /*5190*/  FMUL.FTZ R97, R97, R95 ;  /* 0x0000005f61617220 */ /* 0x000fc60000410000 */
[----:B------:R-:W-:-:S04]  /*51a0*/  FFMA.FTZ R94, R94, R101, 1 ;  /* 0x3f8000005e5e7423 */ /* 0x000fc80000010065 */
[----:B------:R-:W-:Y:S01]  /*51b0*/  FMUL.FTZ R99, R99, R94 ;  /* 0x0000005e63637220 */ /* 0x000fe20000410000 */
[----:B------:R-:W-:Y:S01]  /*51c0*/  FADD.FTZ R95, -R96, 1 ;  /* 0x3f800000605f7421 */ /* 0x000fe20000010100 */
[----:B------:R-:W-:-:S03]  /*51d0*/  IADD3 R94, P0, R122, UR28, RZ ;  /* 0x0000001c7a5e7c10 */ /* 0x000fc6000ff1e0ff */
[----:B------:R-:W-:Y:S01]  /*51e0*/  FFMA.FTZ R101, R16, R95, 1 ;  /* 0x3f80000010657423 */ /* 0x000fe2000001005f */
[----:B------:R-:W-:Y:S01]  /*51f0*/  IADD3.X R95, R113, UR29, RZ, P0, !PT ;  /* 0x0000001d715f7c10 */ /* 0x000fe200087fe4ff */
[----:B------:R-:W-:Y:S01]  /*5200*/  FMUL.FTZ R119, R33, R25 ;  /* 0x0000001921777220 */ /* 0x000fe20000410000 */
[----:B0-----:R-:W-:-:S03]  /*5210*/  FADD.FTZ R116, R100, 1 ;  /* 0x3f80000064747421 */ /* 0x001fc60000010000 */
[C---:B------:R-:W-:Y:S01]  /*5220*/  FFMA.FTZ R100, R27.reuse, R119, R117 ;  /* 0x000000771b647223 */ /* 0x040fe20000010075 */
[----:B------:R-:W4:Y:S01]  /*5230*/  LDG.E.64.CONSTANT R94, desc[UR18][R94.64] ;  /* 0x000000125e5e7981 */ /* 0x000f22000c1e9b00 */
[----:B------:R-:W-:Y:S02]  /*5240*/  FFMA.FTZ R27, R27, R25, R24 ;  /* 0x000000191b1b7223 */ /* 0x000fe40000010018 */
[----:B------:R-:W0:Y:S01]  /*5250*/  MUFU.RCP R24, R116 ;  /* 0x0000007400187308 */ /* 0x000e220000001000 */
[----:B------:R-:W-:Y:S01]  /*5260*/  SHF.L.U32 R16, R84, 0x10, RZ ;  /* 0x0000001054107819 */ /* 0x000fe200000006ff */
[----:B------:R-:W-:Y:S01]  /*5270*/  FMUL.FTZ R101, R96, R101 ;  /* 0x0000006560657220 */ /* 0x000fe20000410000 */
[----:B------:R-:W-:Y:S01]  /*5280*/  IADD3 R96, P0, R112, UR28, RZ ;  /* 0x0000001c70607c10 */ /* 0x000fe2000ff1e0ff */
[----:B------:R-:W-:Y:S02]  /*5290*/  FFMA.FTZ R114, R2, R15, R114 ;  /* 0x0000000f02727223 */ /* 0x000fe40000010072 */
[----:B------:R-:W-:Y:S01]  /*52a0*/  FMUL.FTZ R16, R16, R97 ;  /* 0x0000006110107220 */ /* 0x000fe20000410000 */
[----:B------:R-:W-:Y:S01]  /*52b0*/  IADD3.X R97, R111, UR29, RZ, P0, !PT ;  /* 0x0000001d6f617c10 */ /* 0x000fe200087fe4ff */
[----:B------:R-:W-:Y:S01]  /*52c0*/  FADD.FTZ R26, R26, R25 ;  /* 0x000000191a1a7221 */ /* 0x000fe20000010000 */
[----:B------:R-:W-:-:S04]  /*52d0*/  FFMA.FTZ R110, R33, R25, R114 ;  /* 0x00000019216e7223 */ /* 0x000fc80000010072 */
[----:B------:R-:W4:Y:S01]  /*52e0*/  LDG.E.64.CONSTANT R96, desc[UR18][R96.64] ;  /* 0x0000001260607981 */ /* 0x000f22000c1e9b00 */
[----:B0-----:R-:W-:-:S04]  /*52f0*/  FADD.FTZ R25, -R24, 1 ;  /* 0x3f80000018197421 */ /* 0x001fc80000010100 */
[----:B------:R-:W-:-:S04]  /*5300*/  FFMA.FTZ R25, R17, R25, 1 ;  /* 0x3f80000011197423 */ /* 0x000fc80000010019 */
[----:B------:R-:W-:Y:S01]  /*5310*/  FMUL.FTZ R114, R24, R25 ;  /* 0x0000001918727220 */ /* 0x000fe20000410000 */
[----:B------:R-:W-:Y:S02]  /*5320*/  PRMT R25, R84, 0x7632, R25 ;  /* 0x0000763254197816 */ /* 0x000fe40000000019 */
[----:B------:R-:W-:Y:S02]  /*5330*/  PRMT R24, R85, 0x7632, R24 ;  /* 0x0000763255187816 */ /* 0x000fe40000000018 */
[----:B------:R-:W-:Y:S02]  /*5340*/  SHF.L.U32 R25, R25, 0x10, RZ ;  /* 0x0000001019197819 */ /* 0x000fe400000006ff */
[----:B------:R-:W-:-:S03]  /*5350*/  SHF.L.U32 R24, R24, 0x10, RZ ;  /* 0x0000001018187819 */ /* 0x000fc600000006ff */
[----:B------:R-:W-:Y:S01]  /*5360*/  FMUL.FTZ R114, R25, R114 ;  /* 0x0000007219727220 */ /* 0x000fe20000410000 */
[----:B------:R-:W-:Y:S01]  /*5370*/  FMUL.FTZ R25, R0, R16 ;  /* 0x0000001000197220 */ /* 0x000fe20000410000 */
[----:B------:R-:W-:Y:S01]  /*5380*/  FMUL.FTZ R101, R24, R101 ;  /* 0x0000006518657220 */ /* 0x000fe20000410000 */
[----:B---3--:R-:W-:Y:S02]  /*5390*/  SHF.L.U32 R24, R86, 0x10, RZ ;  /* 0x0000001056187819 */ /* 0x008fe400000006ff */
[----:B------:R-:W-:Y:S01]  /*53a0*/  FFMA.FTZ R100, R28, R25, R100 ;  /* 0x000000191c647223 */ /* 0x000fe20000010064 */
[----:B------:R-:W-:Y:S02]  /*53b0*/  SHF.L.U32 R25, R87, 0x10, RZ ;  /* 0x0000001057197819 */ /* 0x000fe400000006ff */
[--C-:B------:R-:W-:Y:S01]  /*53c0*/  FADD.FTZ R117, -R32, R24.reuse ;  /* 0x0000001820757221 */ /* 0x100fe20000010100 */
[----:B------:R-:W-:Y:S02]  /*53d0*/  PRMT R24, R86, 0x7632, R24 ;  /* 0x0000763256187816 */ /* 0x000fe40000000018 */
[----:B------:R-:W-:-:S02]  /*53e0*/  FADD.FTZ R25, -R32, R25 ;  /* 0x0000001920197221 */ /* 0x000fc40000010100 */
[----:B------:R-:W-:Y:S02]  /*53f0*/  SHF.L.U32 R24, R24, 0x10, RZ ;  /* 0x0000001018187819 */ /* 0x000fe400000006ff */
[----:B------:R-:W-:Y:S01]  /*5400*/  FMUL.FTZ R116, R3, R25 ;  /* 0x0000001903747220 */ /* 0x000fe20000410000 */
[----:B------:R-:W-:Y:S02]  /*5410*/  SHF.L.U32 R17, R85, 0x10, RZ ;  /* 0x0000001055117819 */ /* 0x000fe400000006ff */
[----:B------:R-:W-:Y:S01]  /*5420*/  PRMT R25, R87, 0x7632, R25 ;  /* 0x0000763257197816 */ /* 0x000fe20000000019 */
[----:B------:R-:W-:Y:S01]  /*5430*/  FMUL.FTZ R117, R3, R117 ;  /* 0x0000007503757220 */ /* 0x000fe20000410000 */
[----:B------:R-:W-:Y:S01]  /*5440*/  FADD.FTZ R24, -R32, R24 ;  /* 0x0000001820187221 */ /* 0x000fe20000010100 */
[----:B------:R-:W-:Y:S01]  /*5450*/  STL [R1+0x10], R34 ;  /* 0x0000102201007387 */ /* 0x000fe20000100800 */
[----:B------:R-:W-:Y:S01]  /*5460*/  SHF.L.U32 R25, R25, 0x10, RZ ;  /* 0x0000001019197819 */ /* 0x000fe200000006ff */
[----:B------:R-:W-:Y:S01]  /*5470*/  FMUL.FTZ R17, R17, R99 ;  /* 0x0000006311117220 */ /* 0x000fe20000410000 */
[----:B------:R-:W-:Y:S01]  /*5480*/  FFMA.FTZ R99, R0, R117, R21 ;  /* 0x0000007500637223 */ /* 0x000fe20000010015 */
[----:B------:R-:W-:Y:S01]  /*5490*/  STL [R1+0xc], R31 ;  /* 0x00000c1f01007387 */ /* 0x000fe20000100800 */
[----:B------:R-:W-:Y:S01]  /*54a0*/  FMUL.FTZ R24, R3, R24 ;  /* 0x0000001803187220 */ /* 0x000fe20000410000 */
[----:B------:R-:W-:-:S02]  /*54b0*/  FADD.FTZ R25, -R32, R25 ;  /* 0x0000001920197221 */ /* 0x000fc40000010100 */
[----:B------:R-:W-:Y:S01]  /*54c0*/  STL [R1+0x8], R30 ;  /* 0x0000081e01007387 */ /* 0x000fe20000100800 */
[----:B------:R-:W-:-:S03]  /*54d0*/  FMUL.FTZ R125, R99, -1.4426950216293334961 ;  /* 0xbfb8aa3b637d7820 */ /* 0x000fc60000410000 */
[----:B------:R-:W-:Y:S04]  /*54e0*/  STL [R1+0x4], R29 ;  /* 0x0000041d01007387 */ /* 0x000fe80000100800 */
[----:B------:R-:W-:Y:S01]  /*54f0*/  STL [R1+0x84], R113 ;  /* 0x0000847101007387 */ /* 0x000fe20000100800 */
[----:B------:R-:W-:-:S03]  /*5500*/  FMUL.FTZ R25, R3, R25 ;  /* 0x0000001903197220 */ /* 0x000fc60000410000 */
[----:B------:R0:W-:Y:S01]  /*5510*/  STL [R1+0x80], R122 ;  /* 0x0000807a01007387 */ /* 0x0001e20000100800 */
[----:B------:R-:W1:Y:S01]  /*5520*/  MUFU.EX2 R125, R125 ;  /* 0x0000007d007d7308 */ /* 0x000e620000000800 */
[----:B------:R-:W-:Y:S01]  /*5530*/  FFMA.FTZ R115, R33, R25, R98 ;  /* 0x0000001921737223 */ /* 0x000fe20000010062 */
[----:B0-----:R-:W-:-:S04]  /*5540*/  FFMA.FTZ R122, R23, R24, R22 ;  /* 0x00000018177a7223 */ /* 0x001fc80000010016 */
[----:B------:R-:W-:Y:S01]  /*5550*/  FMUL.FTZ R123, R122, -1.4426950216293334961 ;  /* 0xbfb8aa3b7a7b7820 */ /* 0x000fe20000410000 */
[----:B------:R-:W-:Y:S01]  /*5560*/  MOV R113, R121 ;  /* 0x0000007900717202 */ /* 0x000fe20000000f00 */
[----:B------:R-:W-:Y:S01]  /*5570*/  FFMA.FTZ R121, R2, R116, R20 ;  /* 0x0000007402797223 */ /* 0x000fe20000010014 */
[----:B------:R-:W-:-:S03]  /*5580*/  FMUL.FTZ R120, R115, -1.4426950216293334961 ;  /* 0xbfb8aa3b73787820 */ /* 0x000fc60000410000 */
[----:B------:R-:W0:Y:S01]  /*5590*/  MUFU.EX2 R123, R123 ;  /* 0x0000007b007b7308 */ /* 0x000e220000000800 */
[----:B------:R-:W-:Y:S01]  /*55a0*/  FMUL.FTZ R119, R121, -1.4426950216293334961 ;  /* 0xbfb8aa3b79777820 */ /* 0x000fe20000410000 */
[----:B------:R-:W-:Y:S01]  /*55b0*/  FMUL.FTZ R124, R23, R114 ;  /* 0x00000072177c7220 */ /* 0x000fe20000410000 */
[----:B------:R-:W-:Y:S05]  /*55c0*/  STL [R1], R28 ;  /* 0x0000001c01007387 */ /* 0x000fea0000100800 */
[----:B------:R-:W3:Y:S01]  /*55d0*/  MUFU.EX2 R120, R120 ;  /* 0x0000007800787308 */ /* 0x000ee20000000800 */
[----:B------:R-:W-:Y:S01]  /*55e0*/  STL [R1+0x7c], R111 ;  /* 0x00007c6f01007387 */ /* 0x000fe20000100800 */
[----:B------:R-:W-:Y:S01]  /*55f0*/  FFMA.FTZ R100, R19, R124, R100 ;  /* 0x0000007c13647223 */ /* 0x000fe20000010064 */
[----:B-1----:R-:W-:-:S02]  /*5600*/  FADD.FTZ R125, R125, 1 ;  /* 0x3f8000007d7d7421 */ /* 0x002fc40000010000 */
[----:B------:R1:W-:Y:S03]  /*5610*/  STL [R1+0x78], R112 ;  /* 0x0000787001007387 */ /* 0x0003e60000100800 */
[----:B------:R-:W2:Y:S01]  /*5620*/  MUFU.EX2 R119, R119 ;  /* 0x0000007700777308 */ /* 0x000ea20000000800 */
[----:B-1----:R-:W-:Y:S01]  /*5630*/  FFMA.FTZ R112, R19, R114, R4 ;  /* 0x0000007213707223 */ /* 0x002fe20000010004 */
[----:B------:R-:W-:-:S06]  /*5640*/  FMUL.FTZ R19, R2, R17 ;  /* 0x0000001102137220 */ /* 0x000fcc0000410000 */
[----:B------:R-:W1:Y:S01]  /*5650*/  MUFU.RCP R125, R125 ;  /* 0x0000007d007d7308 */ /* 0x000e620000001000 */
[----:B------:R-:W-:Y:S01]  /*5660*/  FFMA.FTZ R100, R118, R19, R100 ;  /* 0x0000001376647223 */ /* 0x000fe20000010064 */
[----:B0-----:R-:W-:Y:S01]  /*5670*/  FADD.FTZ R19, R123, 1 ;  /* 0x3f8000007b137421 */ /* 0x001fe20000010000 */
[----:B---3--:R-:W-:Y:S01]  /*5680*/  FADD.FTZ R120, R120, 1 ;  /* 0x3f80000078787421 */ /* 0x008fe20000010000 */
[-C--:B------:R-:W-:Y:S01]  /*5690*/  FMUL.FTZ R123, R33, R101.reuse ;  /* 0x00000065217b7220 */ /* 0x080fe20000410000 */
[----:B------:R-:W-:-:S03]  /*56a0*/  FFMA.FTZ R4, R18, R101, R27 ;  /* 0x0000006512047223 */ /* 0x000fc6000001001b */
[----:B------:R-:W0:Y:S01]  /*56b0*/  MUFU.RCP R19, R19 ;  /* 0x0000001300137308 */ /* 0x000e220000001000 */
[----:B--2---:R-:W-:Y:S01]  /*56c0*/  FADD.FTZ R27, R119, 1 ;  /* 0x3f800000771b7421 */ /* 0x004fe20000010000 */
[----:B------:R-:W-:Y:S01]  /*56d0*/  FFMA.FTZ R100, R18, R123, R100 ;  /* 0x0000007b12647223 */ /* 0x000fe20000010064 */
[----:B------:R-:W-:-:S05]  /*56e0*/  FFMA.FTZ R18, R0, R16, R110 ;  /* 0x0000001000127223 */ /* 0x000fca000001006e */
[----:B------:R-:W2:Y:S01]  /*56f0*/  MUFU.RCP R120, R120 ;  /* 0x0000007800787308 */ /* 0x000ea20000001000 */
[----:B------:R-:W-:Y:S01]  /*5700*/  FADD.FTZ R109, R109, R114 ;  /* 0x000000726d6d7221 */ /* 0x000fe20000010000 */
[----:B------:R-:W-:Y:S01]  /*5710*/  FFMA.FTZ R18, R23, R114, R18 ;  /* 0x0000007217127223 */ /* 0x000fe20000010012 */
[----:B-1----:R-:W-:-:S05]  /*5720*/  FADD.FTZ R114, -R125, 1 ;  /* 0x3f8000007d727421 */ /* 0x002fca0000010100 */
[----:B------:R-:W1:Y:S01]  /*5730*/  MUFU.RCP R27, R27 ;  /* 0x0000001b001b7308 */ /* 0x000e620000001000 */
[----:B------:R-:W-:Y:S01]  /*5740*/  FFMA.FTZ R99, R99, R114, 1 ;  /* 0x3f80000063637423 */ /* 0x000fe20000010072 */
[----:B0-----:R-:W-:-:S04]  /*5750*/  FADD.FTZ R114, -R19, 1 ;  /* 0x3f80000013727421 */ /* 0x001fc80000010100 */
[----:B------:R-:W-:Y:S01]  /*5760*/  FFMA.FTZ R122, R122, R114, 1 ;  /* 0x3f8000007a7a7423 */ /* 0x000fe20000010072 */
[----:B------:R-:W-:Y:S01]  /*5770*/  FADD.FTZ R111, R26, R101 ;  /* 0x000000651a6f7221 */ /* 0x000fe20000010000 */
[----:B--2---:R-:W-:Y:S02]  /*5780*/  FADD.FTZ R114, -R120, 1 ;  /* 0x3f80000078727421 */ /* 0x004fe40000010100 */
[----:B------:R-:W-:Y:S01]  /*5790*/  FMUL.FTZ R119, R19, R122 ;  /* 0x0000007a13777220 */ /* 0x000fe20000410000 */
[----:B------:R-:W-:Y:S01]  /*57a0*/  PRMT R26, R89, 0x7632, R26 ;  /* 0x00007632591a7816 */ /* 0x000fe2000000001a */
[----:B------:R-:W-:Y:S01]  /*57b0*/  FFMA.FTZ R114, R115, R114, 1 ;  /* 0x3f80000073727423 */ /* 0x000fe20000010072 */
[----:B-1----:R-:W-:Y:S02]  /*57c0*/  FADD.FTZ R19, -R27, 1 ;  /* 0x3f8000001b137421 */ /* 0x002fe40000010100 */
[----:B------:R-:W-:Y:S01]  /*57d0*/  SHF.L.U32 R26, R26, 0x10, RZ ;  /* 0x000000101a1a7819 */ /* 0x000fe200000006ff */
[----:B------:R-:W-:Y:S01]  /*57e0*/  FMUL.FTZ R114, R120, R114 ;  /* 0x0000007278727220 */ /* 0x000fe20000410000 */
[----:B------:R-:W-:Y:S01]  /*57f0*/  FFMA.FTZ R19, R121, R19, 1 ;  /* 0x3f80000079137423 */ /* 0x000fe20000010013 */
[----:B------:R-:W-:-:S03]  /*5800*/  FFMA.FTZ R18, R2, R17, R18 ;  /* 0x0000001102127223 */ /* 0x000fc60000010012 */
[----:B------:R-:W-:Y:S01]  /*5810*/  FMUL.FTZ R19, R27, R19 ;  /* 0x000000131b137220 */ /* 0x000fe20000410000 */
[----:B------:R-:W-:Y:S01]  /*5820*/  FMUL.FTZ R27, R26, R114 ;  /* 0x000000721a1b7220 */ /* 0x000fe20000410000 */
[----:B------:R-:W-:Y:S01]  /*5830*/  FFMA.FTZ R101, R33, R101, R18 ;  /* 0x0000006521657223 */ /* 0x000fe20000010012 */
[----:B------:R-:W-:Y:S01]  /*5840*/  SHF.L.U32 R26, R88, 0x10, RZ ;  /* 0x00000010581a7819 */ /* 0x000fe200000006ff */
[----:B------:R-:W-:-:S04]  /*5850*/  FMUL.FTZ R18, R125, R99 ;  /* 0x000000637d127220 */ /* 0x000fc80000410000 */
[----:B------:R-:W-:Y:S01]  /*5860*/  FMUL.FTZ R18, R26, R18 ;  /* 0x000000121a127220 */ /* 0x000fe20000410000 */
[----:B------:R-:W-:-:S05]  /*5870*/  SHF.L.U32 R26, R89, 0x10, RZ ;  /* 0x00000010591a7819 */ /* 0x000fca00000006ff */
[----:B------:R-:W-:Y:S01]  /*5880*/  FMUL.FTZ R19, R26, R19 ;  /* 0x000000131a137220 */ /* 0x000fe20000410000 */
[----:B------:R-:W-:Y:S02]  /*5890*/  SHF.L.U32 R26, R90, 0x10, RZ ;  /* 0x000000105a1a7819 */ /* 0x000fe400000006ff */
[----:B------:R-:W-:-:S03]  /*58a0*/  SHF.L.U32 R114, R91, 0x10, RZ ;  /* 0x000000105b727819 */ /* 0x000fc600000006ff */
[----:B------:R-:W-:Y:S01]  /*58b0*/  FADD.FTZ R26, -R32, R26 ;  /* 0x0000001a201a7221 */ /* 0x000fe20000010100 */
[----:B------:R-:W-:-:S03]  /*58c0*/  PRMT R123, R90, 0x7632, R123 ;  /* 0x000076325a7b7816 */ /* 0x000fc6000000007b */
[----:B------:R-:W-:Y:S01]  /*58d0*/  FMUL.FTZ R115, R3, R26 ;  /* 0x0000001a03737220 */ /* 0x000fe20000410000 */
[----:B------:R-:W-:Y:S01]  /*58e0*/  FADD.FTZ R114, -R32, R114 ;  /* 0x0000007220727221 */ /* 0x000fe20000010100 */
[----:B------:R-:W-:Y:S02]  /*58f0*/  SHF.L.U32 R123, R123, 0x10, RZ ;  /* 0x000000107b7b7819 */ /* 0x000fe400000006ff */
[C---:B------:R-:W-:Y:S01]  /*5900*/  FFMA.FTZ R125, R0.reuse, R115, R21 ;  /* 0x00000073007d7223 */ /* 0x040fe20000010015 */
[----:B------:R-:W-:Y:S01]  /*5910*/  FMUL.FTZ R114, R3, R114 ;  /* 0x0000007203727220 */ /* 0x000fe20000410000 */
[----:B------:R-:W-:Y:S02]  /*5920*/  FMUL.FTZ R120, R0, R18 ;  /* 0x0000001200787220 */ /* 0x000fe40000410000 */
[----:B------:R-:W-:Y:S01]  /*5930*/  FMUL.FTZ R124, R125, -1.4426950216293334961 ;  /* 0xbfb8aa3b7d7c7820 */ /* 0x000fe20000410000 */
[----:B------:R-:W-:Y:S01]  /*5940*/  FADD.FTZ R123, -R32, R123 ;  /* 0x0000007b207b7221 */ /* 0x000fe20000010100 */
[----:B------:R-:W-:Y:S01]  /*5950*/  FFMA.FTZ R26, R2, R114, R20 ;  /* 0x00000072021a7223 */ /* 0x000fe20000010014 */
[----:B------:R-:W-:Y:S01]  /*5960*/  PRMT R99, R88, 0x7632, R99 ;  /* 0x0000763258637816 */ /* 0x000fe20000000063 */
[----:B------:R-:W-:Y:S01]  /*5970*/  FFMA.FTZ R120, R117, R120, R100 ;  /* 0x0000007875787223 */ /* 0x000fe20000010064 */
[----:B------:R-:W-:Y:S01]  /*5980*/  FMUL.FTZ R123, R3, R123 ;  /* 0x0000007b037b7220 */ /* 0x000fe20000410000 */
[----:B------:R-:W0:Y:S01]  /*5990*/  MUFU.EX2 R124, R124 ;  /* 0x0000007c007c7308 */ /* 0x000e220000000800 */
[----:B------:R-:W-:Y:S01]  /*59a0*/  FMUL.FTZ R100, R26, -1.4426950216293334961 ;  /* 0xbfb8aa3b1a647820 */ /* 0x000fe20000410000 */
[----:B------:R-:W-:Y:S01]  /*59b0*/  SHF.L.U32 R99, R99, 0x10, RZ ;  /* 0x0000001063637819 */ /* 0x000fe200000006ff */
[----:B------:R-:W-:-:S04]  /*59c0*/  FFMA.FTZ R121, R23, R123, R22 ;  /* 0x0000007b17797223 */ /* 0x000fc80000010016 */
[----:B------:R-:W-:Y:S01]  /*59d0*/  FMUL.FTZ R119, R99, R119 ;  /* 0x0000007763777220 */ /* 0x000fe20000410000 */
[----:B------:R-:W1:Y:S01]  /*59e0*/  MUFU.EX2 R100, R100 ;  /* 0x0000006400647308 */ /* 0x000e620000000800 */
[----:B------:R-:W-:Y:S02]  /*59f0*/  FMUL.FTZ R99, R121, -1.4426950216293334961 ;  /* 0xbfb8aa3b79637820 */ /* 0x000fe40000410000 */
[----:B------:R-:W-:-:S05]  /*5a00*/  FMUL.FTZ R122, R23, R119 ;  /* 0x00000077177a7220 */ /* 0x000fca0000410000 */
[----:B------:R-:W2:Y:S01]  /*5a10*/  MUFU.EX2 R99, R99 ;  /* 0x0000006300637308 */ /* 0x000ea20000000800 */
[----:B0-----:R-:W-:Y:S01]  /*5a20*/  FADD.FTZ R124, R124, 1 ;  /* 0x3f8000007c7c7421 */ /* 0x001fe20000010000 */
[C---:B------:R-:W-:Y:S01]  /*5a30*/  FFMA.FTZ R120, R24.reuse, R122, R120 ;  /* 0x0000007a18787223 */ /* 0x040fe20000010078 */
[----:B------:R-:W-:Y:S01]  /*5a40*/  FFMA.FTZ R112, R24, R119, R112 ;  /* 0x0000007718707223 */ /* 0x000fe20000010070 */
[----:B------:R-:W-:-:S04]  /*5a50*/  FMUL.FTZ R24, R2, R19 ;  /* 0x0000001302187220 */ /* 0x000fc80000410000 */
[----:B------:R-:W0:Y:S01]  /*5a60*/  MUFU.RCP R124, R124 ;  /* 0x0000007c007c7308 */ /* 0x000e220000001000 */
[----:B-1----:R-:W-:Y:S01]  /*5a70*/  FADD.FTZ R100, R100, 1 ;  /* 0x3f80000064647421 */ /* 0x002fe20000010000 */
[----:B------:R-:W-:-:S06]  /*5a80*/  FFMA.FTZ R24, R116, R24, R120 ;  /* 0x0000001874187223 */ /* 0x000fcc0000010078 */
[----:B------:R1:W3:Y:S01]  /*5a90*/  MUFU.RCP R120, R100 ;  /* 0x0000006400787308 */ /* 0x0002e20000001000 */
[----:B--2---:R-:W-:Y:S01]  /*5aa0*/  FADD.FTZ R99, R99, 1 ;  /* 0x3f80000063637421 */ /* 0x004fe20000010000 */
[-C--:B------:R-:W-:Y:S01]  /*5ab0*/  FFMA.FTZ R4, R25, R27.reuse, R4 ;  /* 0x0000001b19047223 */ /* 0x080fe20000010004 */
[----:B-1----:R-:W-:-:S04]  /*5ac0*/  FMUL.FTZ R100, R33, R27 ;  /* 0x0000001b21647220 */ /* 0x002fc80000410000 */
[----:B------:R-:W-:Y:S01]  /*5ad0*/  FFMA.FTZ R24, R25, R100, R24 ;  /* 0x0000006419187223 */ /* 0x000fe20000010018 */
[----:B------:R-:W-:Y:S01]  /*5ae0*/  PRMT R25, R91, 0x7632, R25 ;  /* 0x000076325b197816 */ /* 0x000fe20000000019 */
[----:B------:R0:W1:Y:S03]  /*5af0*/  MUFU.RCP R100, R99 ;  /* 0x0000006300647308 */ /* 0x0000660000001000 */
[----:B------:R-:W-:Y:S01]  /*5b00*/  SHF.L.U32 R25, R25, 0x10, RZ ;  /* 0x0000001019197819 */ /* 0x000fe200000006ff */
[----:B0-----:R-:W-:-:S04]  /*5b10*/  FADD.FTZ R99, -R124, 1 ;  /* 0x3f8000007c637421 */ /* 0x001fc80000010100 */
[----:B------:R-:W-:Y:S01]  /*5b20*/  FFMA.FTZ R125, R125, R99, 1 ;  /* 0x3f8000007d7d7423 */ /* 0x000fe20000010063 */
[----:B------:R-:W-:Y:S01]  /*5b30*/  FADD.FTZ R99, -R32, R25 ;  /* 0x0000001920637221 */ /* 0x000fe20000010100 */
[----:B---3--:R-:W-:-:S04]  /*5b40*/  FADD.FTZ R25, -R120, 1 ;  /* 0x3f80000078197421 */ /* 0x008fc80000010100 */
[----:B------:R-:W-:Y:S01]  /*5b50*/  FFMA.FTZ R25, R26, R25, 1 ;  /* 0x3f8000001a197423 */ /* 0x000fe20000010019 */
[----:B------:R-:W-:Y:S01]  /*5b60*/  FMUL.FTZ R26, R3, R99 ;  /* 0x00000063031a7220 */ /* 0x000fe20000410000 */
[----:B-1----:R-:W-:-:S04]  /*5b70*/  FADD.FTZ R99, -R100, 1 ;  /* 0x3f80000064637421 */ /* 0x002fc80000010100 */
[----:B------:R-:W-:Y:S01]  /*5b80*/  FFMA.FTZ R121, R121, R99, 1 ;  /* 0x3f80000079797423 */ /* 0x000fe20000010063 */
[----:B------:R-:W-:Y:S01]  /*5b90*/  FFMA.FTZ R99, R33, R26, R98 ;  /* 0x0000001a21637223 */ /* 0x000fe20000010062 */
[----:B------:R-:W-:-:S03]  /*5ba0*/  FFMA.FTZ R101, R0, R18, R101 ;  /* 0x0000001200657223 */ /* 0x000fc60000010065 */
[----:B------:R-:W-:Y:S01]  /*5bb0*/  FMUL.FTZ R122, R99, -1.4426950216293334961 ;  /* 0xbfb8aa3b637a7820 */ /* 0x000fe20000410000 */
[----:B------:R-:W-:Y:S01]  /*5bc0*/  MOV R110, R113 ;  /* 0x00000071006e7202 */ /* 0x000fe20000000f00 */
[----:B------:R-:W-:Y:S01]  /*5bd0*/  FADD.FTZ R113, R109, R119 ;  /* 0x000000776d717221 */ /* 0x000fe20000010000 */
[--C-:B------:R-:W-:Y:S01]  /*5be0*/  FFMA.FTZ R109, R23, R119, R101.reuse ;  /* 0x00000077176d7223 */ /* 0x100fe20000010065 */
[----:B----4-:R-:W-:Y:S02]  /*5bf0*/  PRMT R101, R92, 0x7632, R101 ;  /* 0x000076325c657816 */ /* 0x010fe40000000065 */
[----:B------:R-:W0:Y:S02]  /*5c00*/  MUFU.EX2 R122, R122 ;  /* 0x0000007a007a7308 */ /* 0x000e240000000800 */
[----:B------:R-:W-:Y:S01]  /*5c10*/  SHF.L.U32 R101, R101, 0x10, RZ ;  /* 0x0000001065657819 */ /* 0x000fe200000006ff */
[----:B------:R-:W-:Y:S01]  /*5c20*/  FMUL.FTZ R25, R120, R25 ;  /* 0x0000001978197220 */ /* 0x000fe20000410000 */
[----:B------:R-:W-:-:S03]  /*5c30*/  SHF.L.U32 R120, R92, 0x10, RZ ;  /* 0x000000105c787819 */ /* 0x000fc600000006ff */
[----:B------:R-:W-:Y:S01]  /*5c40*/  FADD.FTZ R101, -R32, R101 ;  /* 0x0000006520657221 */ /* 0x000fe20000010100 */
[----:B------:R-:W-:-:S03]  /*5c50*/  FMUL.FTZ R121, R100, R121 ;  /* 0x0000007964797220 */ /* 0x000fc60000410000 */
[----:B------:R-:W-:Y:S01]  /*5c60*/  FMUL.FTZ R101, R3, R101 ;  /* 0x0000006503657220 */ /* 0x000fe20000410000 */
[----:B------:R-:W-:-:S03]  /*5c70*/  FADD.FTZ R120, -R32, R120 ;  /* 0x0000007820787221 */ /* 0x000fc60000010100 */
[----:B------:R-:W-:Y:S01]  /*5c80*/  FFMA.FTZ R22, R23, R101, R22 ;  /* 0x0000006517167223 */ /* 0x000fe20000010016 */
[----:B0-----:R-:W-:Y:S01]  /*5c90*/  FADD.FTZ R100, R122, 1 ;  /* 0x3f8000007a647421 */ /* 0x001fe20000010000 */
[----:B------:R-:W-:Y:S01]  /*5ca0*/  FMUL.FTZ R124, R124, R125 ;  /* 0x0000007d7c7c7220 */ /* 0x000fe20000410000 */
[----:B------:R-:W-:Y:S01]  /*5cb0*/  FMUL.FTZ R120, R3, R120 ;  /* 0x0000007803787220 */ /* 0x000fe20000410000 */
[----:B------:R-:W-:-:S03]  /*5cc0*/  FMUL.FTZ R125, R22, -1.4426950216293334961 ;  /* 0xbfb8aa3b167d7820 */ /* 0x000fc60000410000 */
[----:B------:R-:W0:Y:S01]  /*5cd0*/  MUFU.RCP R100, R100 ;  /* 0x0000006400647308 */ /* 0x000e220000001000 */
[----:B------:R-:W-:-:S04]  /*5ce0*/  FFMA.FTZ R21, R0, R120, R21 ;  /* 0x0000007800157223 */ /* 0x000fc80000010015 */
[----:B------:R-:W-:-:S03]  /*5cf0*/  FMUL.FTZ R122, R21, -1.4426950216293334961 ;  /* 0xbfb8aa3b157a7820 */ /* 0x000fc60000410000 */
[----:B------:R-:W1:Y:S08]  /*5d00*/  MUFU.EX2 R125, R125 ;  /* 0x0000007d007d7308 */ /* 0x000e700000000800 */
[----:B------:R-:W2:Y:S01]  /*5d10*/  MUFU.EX2 R122, R122 ;  /* 0x0000007a007a7308 */ /* 0x000ea20000000800 */
[----:B0-----:R-:W-:-:S04]  /*5d20*/  FADD.FTZ R119, -R100, 1 ;  /* 0x3f80000064777421 */ /* 0x001fc80000010100 */
[----:B------:R-:W-:Y:S01]  /*5d30*/  FFMA.FTZ R119, R99, R119, 1 ;  /* 0x3f80000063777423 */ /* 0x000fe20000010077 */
[----:B-1----:R-:W-:-:S03]  /*5d40*/  FADD.FTZ R125, R125, 1 ;  /* 0x3f8000007d7d7421 */ /* 0x002fc60000010000 */
[----:B------:R-:W-:Y:S02]  /*5d50*/  FMUL.FTZ R119, R100, R119 ;  /* 0x0000007764777220 */ /* 0x000fe40000410000 */
[----:B------:R-:W0:Y:S01]  /*5d60*/  MUFU.RCP R100, R125 ;  /* 0x0000007d00647308 */ /* 0x000e220000001000 */
[----:B--2---:R-:W-:-:S07]  /*5d70*/  FADD.FTZ R99, R122, 1 ;  /* 0x3f8000007a637421 */ /* 0x004fce0000010000 */
[----:B------:R-:W1:Y:S01]  /*5d80*/  MUFU.RCP R99, R99 ;  /* 0x0000006300637308 */ /* 0x000e620000001000 */
[----:B------:R-:W-:Y:S01]  /*5d90*/  PRMT R122, R94, 0x7632, R122 ;  /* 0x000076325e7a7816 */ /* 0x000fe2000000007a */
[----:B0-----:R-:W-:-:S03]  /*5da0*/  FADD.FTZ R125, -R100, 1 ;  /* 0x3f800000647d7421 */ /* 0x001fc60000010100 */
[----:B------:R-:W-:Y:S01]  /*5db0*/  SHF.L.U32 R122, R122, 0x10, RZ ;  /* 0x000000107a7a7819 */ /* 0x000fe200000006ff */
[----:B------:R-:W-:Y:S01]  /*5dc0*/  FFMA.FTZ R125, R22, R125, 1 ;  /* 0x3f800000167d7423 */ /* 0x000fe2000001007d */
[----:B------:R-:W-:-:S03]  /*5dd0*/  PRMT R22, R95, 0x7632, R22 ;  /* 0x000076325f167816 */ /* 0x000fc60000000016 */
[----:B------:R-:W-:Y:S01]  /*5de0*/  FMUL.FTZ R121, R122, R121 ;  /* 0x000000797a797220 */ /* 0x000fe20000410000 */
[----:B------:R-:W-:Y:S01]  /*5df0*/  SHF.L.U32 R22, R22, 0x10, RZ ;  /* 0x0000001016167819 */ /* 0x000fe200000006ff */
[----:B-1----:R-:W-:-:S04]  /*5e00*/  FADD.FTZ R122, -R99, 1 ;  /* 0x3f800000637a7421 */ /* 0x002fc80000010100 */
[----:B------:R-:W-:Y:S01]  /*5e10*/  FFMA.FTZ R21, R21, R122, 1 ;  /* 0x3f80000015157423 */ /* 0x000fe2000001007a */
[----:B------:R-:W-:Y:S01]  /*5e20*/  FMUL.FTZ R122, R22, R119 ;  /* 0x00000077167a7220 */ /* 0x000fe20000410000 */
[----:B------:R-:W-:Y:S02]  /*5e30*/  MOV R119, R109 ;  /* 0x0000006d00777202 */ /* 0x000fe40000000f00 */
[----:B------:R-:W-:Y:S01]  /*5e40*/  FMUL.FTZ R22, R99, R21 ;  /* 0x0000001563167220 */ /* 0x000fe20000410000 */
[----:B------:R-:W-:Y:S01]  /*5e50*/  FMUL.FTZ R99, R100, R125 ;  /* 0x0000007d64637220 */ /* 0x000fe20000410000 */
[----:B------:R-:W-:Y:S01]  /*5e60*/  MOV R125, R119 ;  /* 0x00000077007d7202 */ /* 0x000fe20000000f00 */
[----:B------:R-:W2:Y:S01]  /*5e70*/  LDL.LU R109, [R1+0x17c] ;  /* 0x00017c00016d7983 */ /* 0x000ea20000300800 */
[----:B------:R-:W-:Y:S02]  /*5e80*/  SHF.L.U32 R119, R93, 0x10, RZ ;  /* 0x000000105d777819 */ /* 0x000fe400000006ff */
[----:B------:R-:W-:-:S03]  /*5e90*/  PRMT R21, R96, 0x7632, R21 ;  /* 0x0000763260157816 */ /* 0x000fc60000000015 */
[----:B------:R-:W-:Y:S01]  /*5ea0*/  FADD.FTZ R119, -R32, R119 ;  /* 0x0000007720777221 */ /* 0x000fe20000010100 */
[----:B------:R-:W-:-:S03]  /*5eb0*/  SHF.L.U32 R21, R21, 0x10, RZ ;  /* 0x0000001015157819 */ /* 0x000fc600000006ff */
[----:B------:R-:W-:Y:S02]  /*5ec0*/  FMUL.FTZ R119, R3, R119 ;  /* 0x0000007703777220 */ /* 0x000fe40000410000 */
[----:B------:R-:W-:Y:S01]  /*5ed0*/  FMUL.FTZ R99, R21, R99 ;  /* 0x0000006315637220 */ /* 0x000fe20000410000 */
[----:B------:R-:W-:Y:S01]  /*5ee0*/  SHF.L.U32 R21, R94, 0x10, RZ ;  /* 0x000000105e157819 */ /* 0x000fe200000006ff */
[----:B------:R-:W-:-:S04]  /*5ef0*/  FFMA.FTZ R100, R2, R119, R20 ;  /* 0x0000007702647223 */ /* 0x000fc80000010014 */
[----:B------:R-:W-:Y:S01]  /*5f00*/  FMUL.FTZ R20, R21, R124 ;  /* 0x0000007c15147220 */ /* 0x000fe20000410000 */
[----:B------:R-:W-:Y:S01]  /*5f10*/  FMUL.FTZ R124, R100, -1.4426950216293334961 ;  /* 0xbfb8aa3b647c7820 */ /* 0x000fe20000410000 */
[----:B------:R-:W-:-:S05]  /*5f20*/  SHF.L.U32 R21, R95, 0x10, RZ ;  /* 0x000000105f157819 */ /* 0x000fca00000006ff */
[----:B------:R-:W0:Y:S01]  /*5f30*/  MUFU.EX2 R124, R124 ;  /* 0x0000007c007c7308 */ /* 0x000e220000000800 */
[----:B------:R-:W-:Y:S01]  /*5f40*/  FMUL.FTZ R21, R21, R25 ;  /* 0x0000001915157220 */ /* 0x000fe20000410000 */
[----:B------:R-:W-:-:S04]  /*5f50*/  FMUL.FTZ R25, R0, R20 ;  /* 0x0000001400197220 */ /* 0x000fc80000410000 */
[----:B------:R-:W-:Y:S01]  /*5f60*/  FFMA.FTZ R24, R115, R25, R24 ;  /* 0x0000001973187223 */ /* 0x000fe20000010018 */
[----:B------:R-:W-:-:S04]  /*5f70*/  FMUL.FTZ R25, R23, R121 ;  /* 0x0000007917197220 */ /* 0x000fc80000410000 */
[----:B------:R-:W-:Y:S01]  /*5f80*/  FFMA.FTZ R24, R123, R25, R24 ;  /* 0x000000197b187223 */ /* 0x000fe20000010018 */
[----:B0-----:R-:W-:Y:S01]  /*5f90*/  FADD.FTZ R25, R124, 1 ;  /* 0x3f8000007c197421 */ /* 0x001fe20000010000 */
[----:B------:R-:W-:-:S04]  /*5fa0*/  FMUL.FTZ R124, R2, R21 ;  /* 0x00000015027c7220 */ /* 0x000fc80000410000 */
[----:B------:R-:W-:Y:S01]  /*5fb0*/  FFMA.FTZ R24, R114, R124, R24 ;  /* 0x0000007c72187223 */ /* 0x000fe20000010018 */
[----:B------:R-:W0:Y:S01]  /*5fc0*/  MUFU.RCP R25, R25 ;  /* 0x0000001900197308 */ /* 0x000e220000001000 */
[----:B------:R-:W-:-:S05]  /*5fd0*/  SHF.L.U32 R124, R96, 0x10, RZ ;  /* 0x00000010607c7819 */ /* 0x000fca00000006ff */
[----:B------:R-:W-:Y:S01]  /*5fe0*/  FMUL.FTZ R22, R124, R22 ;  /* 0x000000167c167220 */ /* 0x000fe20000410000 */
[----:B------:R-:W-:-:S04]  /*5ff0*/  FMUL.FTZ R124, R33, R122 ;  /* 0x0000007a217c7220 */ /* 0x000fc80000410000 */
[----:B------:R-:W-:Y:S01]  /*6000*/  FFMA.FTZ R24, R26, R124, R24 ;  /* 0x0000007c1a187223 */ /* 0x000fe20000010018 */
[----:B------:R-:W-:-:S04]  /*6010*/  FMUL.FTZ R124, R0, R22 ;  /* 0x00000016007c7220 */ /* 0x000fc80000410000 */
[----:B------:R-:W-:Y:S01]  /*6020*/  FFMA.FTZ R24, R120, R124, R24 ;  /* 0x0000007c78187223 */ /* 0x000fe20000010018 */
[----:B0-----:R-:W-:-:S04]  /*6030*/  FADD.FTZ R124, -R25, 1 ;  /* 0x3f800000197c7421 */ /* 0x001fc80000010100 */
[----:B------:R-:W-:Y:S01]  /*6040*/  FFMA.FTZ R124, R100, R124, 1 ;  /* 0x3f800000647c7423 */ /* 0x000fe2000001007c */
[----:B------:R-:W-:-:S04]  /*6050*/  PRMT R100, R93, 0x7632, R100 ;  /* 0x000076325d647816 */ /* 0x000fc80000000064 */
[----:B------:R-:W-:-:S05]  /*6060*/  SHF.L.U32 R100, R100, 0x10, RZ ;  /* 0x0000001064647819 */ /* 0x000fca00000006ff */
[----:B------:R-:W-:-:S04]  /*6070*/  FADD.FTZ R100, -R32, R100 ;  /* 0x0000006420647221 */ /* 0x000fc80000010100 */
[----:B------:R-:W-:Y:S01]  /*6080*/  FMUL.FTZ R100, R3, R100 ;  /* 0x0000006403647220 */ /* 0x000fe20000410000 */
[----:B------:R-:W-:-:S03]  /*6090*/  FMUL.FTZ R25, R25, R124 ;  /* 0x0000007c19197220 */ /* 0x000fc60000410000 */
[----:B------:R-:W-:-:S04]  /*60a0*/  FFMA.FTZ R98, R33, R100, R98 ;  /* 0x0000006421627223 */ /* 0x000fc80000010062 */
[----:B------:R-:W-:-:S06]  /*60b0*/  FMUL.FTZ R124, R98, -1.4426950216293334961 ;  /* 0xbfb8aa3b627c7820 */ /* 0x000fcc0000410000 */
[----:B------:R-:W0:Y:S01]  /*60c0*/  MUFU.EX2 R124, R124 ;  /* 0x0000007c007c7308 */ /* 0x000e220000000800 */
[----:B------:R-:W-:-:S04]  /*60d0*/  FFMA.FTZ R125, R2, R19, R125 ;  /* 0x00000013027d7223 */ /* 0x000fc8000001007d */
[----:B------:R-:W-:-:S04]  /*60e0*/  FFMA.FTZ R125, R33, R27, R125 ;  /* 0x0000001b217d7223 */ /* 0x000fc8000001007d */
[----:B------:R-:W-:-:S04]  /*60f0*/  FFMA.FTZ R125, R0, R20, R125 ;  /* 0x00000014007d7223 */ /* 0x000fc8000001007d */
[----:B------:R-:W-:Y:S01]  /*6100*/  FFMA.FTZ R125, R23, R121, R125 ;  /* 0x00000079177d7223 */ /* 0x000fe2000001007d */
[----:B0-----:R-:W-:-:S03]  /*6110*/  FADD.FTZ R124, R124, 1 ;  /* 0x3f8000007c7c7421 */ /* 0x001fc60000010000 */
[----:B------:R-:W-:-:S03]  /*6120*/  FFMA.FTZ R125, R2, R21, R125 ;  /* 0x00000015027d7223 */ /* 0x000fc6000001007d */
[----:B------:R-:W0:Y:S01]  /*6130*/  MUFU.RCP R124, R124 ;  /* 0x0000007c007c7308 */ /* 0x000e220000001000 */
[----:B------:R-:W-:-:S04]  /*6140*/  FFMA.FTZ R125, R33, R122, R125 ;  /* 0x0000007a217d7223 */ /* 0x000fc8000001007d */
[----:B------:R-:W-:-:S04]  /*6150*/  FFMA.FTZ R125, R0, R22, R125 ;  /* 0x00000016007d7223 */ /* 0x000fc8000001007d */
[CC--:B------:R-:W-:Y:S01]  /*6160*/  FFMA.FTZ R125, R23.reuse, R99.reuse, R125 ;  /* 0x00000063177d7223 */ /* 0x0c0fe2000001007d */
[----:B------:R-:W-:-:S04]  /*6170*/  FMUL.FTZ R23, R23, R99 ;  /* 0x0000006317177220 */ /* 0x000fc80000410000 */
[----:B------:R-:W-:Y:S01]  /*6180*/  FFMA.FTZ R24, R101, R23, R24 ;  /* 0x0000001765187223 */ /* 0x000fe20000010018 */
[----:B0-----:R-:W-:-:S04]  /*6190*/  FADD.FTZ R23, -R124, 1 ;  /* 0x3f8000007c177421 */ /* 0x001fc80000010100 */
[----:B------:R-:W-:Y:S01]  /*61a0*/  FFMA.FTZ R98, R98, R23, 1 ;  /* 0x3f80000062627423 */ /* 0x000fe20000010017 */
[----:B------:R-:W-:-:S03]  /*61b0*/  SHF.L.U32 R23, R97, 0x10, RZ ;  /* 0x0000001061177819 */ /* 0x000fc600000006ff */
[----:B------:R-:W-:Y:S01]  /*61c0*/  FMUL.FTZ R98, R124, R98 ;  /* 0x000000627c627220 */ /* 0x000fe20000410000 */
[----:B------:R-:W-:Y:S01]  /*61d0*/  PRMT R124, R97, 0x7632, R124 ;  /* 0x00007632617c7816 */ /* 0x000fe2000000007c */
[----:B------:R-:W-:-:S03]  /*61e0*/  FMUL.FTZ R23, R23, R25 ;  /* 0x0000001917177220 */ /* 0x000fc60000410000 */
[----:B------:R-:W-:Y:S01]  /*61f0*/  SHF.L.U32 R124, R124, 0x10, RZ ;  /* 0x000000107c7c7819 */ /* 0x000fe200000006ff */
[----:B------:R-:W-:-:S04]  /*6200*/  FMUL.FTZ R25, R2, R23 ;  /* 0x0000001702197220 */ /* 0x000fc80000410000 */
[----:B------:R-:W-:Y:S01]  /*6210*/  FMUL.FTZ R98, R124, R98 ;  /* 0x000000627c627220 */ /* 0x000fe20000410000 */
[----:B------:R-:W-:Y:S01]  /*6220*/  FFMA.FTZ R25, R119, R25, R24 ;  /* 0x0000001977197223 */ /* 0x000fe20000010018 */
[----:B------:R-:W-:Y:S02]  /*6230*/  FFMA.FTZ R24, R2, R23, R125 ;  /* 0x0000001702187223 */ /* 0x000fe4000001007d */
[CC--:B------:R-:W-:Y:S01]  /*6240*/  FMUL.FTZ R124, R33.reuse, R98.reuse ;  /* 0x00000062217c7220 */ /* 0x0c0fe20000410000 */
[----:B------:R-:W3:Y:S01]  /*6250*/  LDL R125, [R1+0x54] ;  /* 0x00005400017d7983 */ /* 0x000ee20000100800 */
[----:B------:R-:W-:Y:S02]  /*6260*/  FFMA.FTZ R24, R33, R98, R24 ;  /* 0x0000006221187223 */ /* 0x000fe40000010018 */
[----:B------:R-:W-:Y:S01]  /*6270*/  FFMA.FTZ R25, R100, R124, R25 ;  /* 0x0000007c64197223 */ /* 0x000fe20000010019 */
[----:B------:R-:W4:Y:S01]  /*6280*/  LDL R33, [R1+0x28] ;  /* 0x0000280001217983 */ /* 0x000f220000100800 */
[----:B------:R-:W-:-:S03]  /*6290*/  FADD.FTZ R27, R111, R27 ;  /* 0x0000001b6f1b7221 */ /* 0x000fc60000010000 */
[----:B------:R-:W2:Y:S04]  /*62a0*/  LDL R124, [R1+0x5c] ;  /* 0x00005c00017c7983 */ /* 0x000ea80000100800 */
[----:B------:R0:W-:Y:S01]  /*62b0*/  STS.64 [R110], R24 ;  /* 0x000000186e007388 */ /* 0x0001e20000000a00 */
[----:B------:R-:W-:Y:S01]  /*62c0*/  FFMA.FTZ R26, R26, R122, R4 ;  /* 0x0000007a1a1a7223 */ /* 0x000fe20000010004 */
[----:B------:R-:W-:Y:S02]  /*62d0*/  FADD.FTZ R27, R27, R122 ;  /* 0x0000007a1b1b7221 */ /* 0x000fe40000010000 */
[----:B0-----:R-:W3:Y:S01]  /*62e0*/  LDL.LU R110, [R1+0x178] ;  /* 0x00017800016e7983 */ /* 0x001ee20000300800 */
[----:B------:R-:W-:Y:S01]  /*62f0*/  FFMA.FTZ R24, R123, R121, R112 ;  /* 0x000000797b187223 */ /* 0x000fe20000010070 */
[----:B------:R-:W-:-:S02]  /*6300*/  FADD.FTZ R25, R113, R121 ;  /* 0x0000007971197221 */ /* 0x000fc40000010000 */
[----:B------:R-:W2:Y:S04]  /*6310*/  LDL.LU R111, [R1+0x174] ;  /* 0x00017400016f7983 */ /* 0x000ea80000300800 */
[----:B------:R-:W4:Y:S04]  /*6320*/  LDL.LU R112, [R1+0x68] ;  /* 0x0000680001707983 */ /* 0x000f280000300800 */
[----:B------:R-:W3:Y:S01]  /*6330*/  LDL R123, [R1+0x60] ;  /* 0x00006000017b7983 */ /* 0x000ee20000100800 */
[----:B------:R-:W-:-:S03]  /*6340*/  FFMA.FTZ R24, R101, R99, R24 ;  /* 0x0000006365187223 */ /* 0x000fc60000010018 */
[----:B------:R-:W4:Y:S01]  /*6350*/  LDL.LU R113, [R1+0x170] ;  /* 0x0001700001717983 */ /* 0x000f220000300800 */
[----:B------:R-:W-:-:S03]  /*6360*/  FADD.FTZ R25, R25, R99 ;  /* 0x0000006319197221 */ /* 0x000fc60000010000 */
[----:B------:R-:W2:Y:S01]  /*6370*/  LDL.LU R121, [R1+0x74] ;  /* 0x0000740001797983 */ /* 0x000ea20000300800 */
[----:B------:R-:W-:-:S03]  /*6380*/  FFMA.FTZ R26, R100, R98, R26 ;  /* 0x00000062641a7223 */ /* 0x000fc6000001001a */
[----:B------:R-:W3:Y:S04]  /*6390*/  LDL.LU R4, [R1+0x16c] ;  /* 0x00016c0001047983 */ /* 0x000ee80000300800 */
[----:B------:R-:W2:Y:S04]  /*63a0*/  LDL R122, [R1+0x58] ;  /* 0x00005800017a7983 */ /* 0x000ea80000100800 */
[----:B------:R-:W2:Y:S04]  /*63b0*/  LDL.LU R101, [R1+0x6c] ;  /* 0x00006c0001657983 */ /* 0x000ea80000300800 */
[----:B------:R-:W3:Y:S04]  /*63c0*/  LDL.LU R99, [R1+0x70] ;  /* 0x0000700001637983 */ /* 0x000ee80000300800 */
[----:B------:R-:W4:Y:S01]  /*63d0*/  LDL R100, [R1+0x24] ;  /* 0x0000240001647983 */ /* 0x000f220000100800 */
[----:B------:R-:W-:Y:S01]  /*63e0*/  FADD.FTZ R27, R27, R98 ;  /* 0x000000621b1b7221 */ /* 0x000fe20000010000 */
[----:B------:R-:W-:Y:S01]  /*63f0*/  UIADD3 UR15, UP0, UR10, 0x12, URZ ;  /* 0x000000120a0f7890 */ /* 0x000fe2000ff1e03f */
[----:B------:R-:W-:Y:S01]  /*6400*/  BAR.SYNC.DEFER_BLOCKING 0x0 ;  /* 0x0000000000007b1d */ /* 0x000fe20000010000 */
[----:B----4-:R-:W-:-:S05]  /*6410*/  FFMA.FTZ R100, R100, R113, R112 ;  /* 0x0000007164647223 */ /* 0x010fca0000010070 */
[----:B------:R-:W4:Y:S04]  /*6420*/  LDL.LU R112, [R1+0x168] ;  /* 0x0001680001707983 */ /* 0x000f280000300800 */
[----:B------:R-:W4:Y:S01]  /*6430*/  LDL R98, [R1+0x50] ;  /* 0x0000500001627983 */ /* 0x000f220000100800 */
[----:B---3--:R-:W-:Y:S01]  /*6440*/  FFMA.FTZ R33, R33, R4, R99 ;  /* 0x0000000421217223 */ /* 0x008fe20000010063 */
[----:B--2---:R-:W-:Y:S01]  /*6450*/  FADD.FTZ R99, R4, R121 ;  /* 0x0000007904637221 */ /* 0x004fe20000010000 */
[----:B------:R-:W-:Y:S01]  /*6460*/  FADD.FTZ R101, R113, R101 ;  /* 0x0000006571657221 */ /* 0x000fe20000010000 */
[----:B------:R-:W-:-:S03]  /*6470*/  FFMA.FTZ R100, R122, R111, R100 ;  /* 0x0000006f7a647223 */ /* 0x000fc60000010064 */
[----:B------:R-:W-:Y:S01]  /*6480*/  FADD.FTZ R101, R101, R111 ;  /* 0x0000006f65657221 */ /* 0x000fe20000010000 */
[----:B------:R-:W-:-:S03]  /*6490*/  FFMA.FTZ R100, R124, R109, R100 ;  /* 0x0000006d7c647223 */ /* 0x000fc60000010064 */
[----:B------:R-:W-:Y:S01]  /*64a0*/  FADD.FTZ R101, R101, R109 ;  /* 0x0000006d65657221 */ /* 0x000fe20000010000 */
[----:B------:R-:W-:Y:S02]  /*64b0*/  FFMA.FTZ R100, R47, R107, R100 ;  /* 0x0000006b2f647223 */ /* 0x000fe40000010064 */
[----:B------:R0:W5:Y:S01]  /*64c0*/  LDL.LU R47, [R1+0x164] ;  /* 0x00016400012f7983 */ /* 0x0001620000300800 */
[----:B------:R-:W-:Y:S01]  /*64d0*/  FADD.FTZ R101, R101, R107 ;  /* 0x0000006b65657221 */ /* 0x000fe20000010000 */
[----:B------:R-:W-:-:S03]  /*64e0*/  FFMA.FTZ R100, R43, R105, R100 ;  /* 0x000000692b647223 */ /* 0x000fc60000010064 */
        /* <DEDUP_REMOVED lines=17> */
[----:B------:R-:W-:Y:S01]  /*6600*/  FFMA.FTZ R100, R116, R19, R100 ;  /* 0x0000001374647223 */ /* 0x000fe20000010064 */
[----:B------:R-:W1:Y:S02]  /*6610*/  S2R R121, SR_TID.X ;  /* 0x0000000000797919 */ /* 0x000e640000002100 */
[----:B------:R-:W-:Y:S01]  /*6620*/  FADD.FTZ R101, R101, R19 ;  /* 0x0000001365657221 */ /* 0x000fe20000010000 */
[----:B------:R-:W-:-:S03]  /*6630*/  FFMA.FTZ R100, R114, R21, R100 ;  /* 0x0000001572647223 */ /* 0x000fc60000010064 */
[----:B------:R-:W-:Y:S01]  /*6640*/  FADD.FTZ R101, R101, R21 ;  /* 0x0000001565657221 */ /* 0x000fe20000010000 */
[----:B------:R-:W-:Y:S01]  /*6650*/  UIADD3.X UR16, URZ, UR5, URZ, UP0, !UPT ;  /* 0x000000053f107290 */ /* 0x000fe200087fe43f */
[----:B------:R-:W-:Y:S01]  /*6660*/  FFMA.FTZ R124, R119, R23, R100 ;  /* 0x00000017777c7223 */ /* 0x000fe20000010064 */
[----:B------:R-:W-:-:S04]  /*6670*/  UISETP.GE.U32.AND UP0, UPT, UR15, UR22, UPT ;  /* 0x000000160f00728c */ /* 0x000fc8000bf06070 */
[----:B------:R-:W-:-:S06]  /*6680*/  UISETP.GE.AND.EX UP0, UPT, UR16, UR11, UPT, UP0 ;  /* 0x0000000b1000728c */ /* 0x000fcc000bf06300 */
[----:B------:R-:W-:Y:S02]  /*6690*/  PLOP3.LUT P0, PT, PT, PT, UP0, 0x80, 0x0 ;  /* 0x000000000000781c */ /* 0x000fe40003f0f008 */
[C---:B-1----:R-:W-:Y:S02]  /*66a0*/  ISETP.GT.U32.AND P2, PT, R121.reuse, 0xf, PT ;  /* 0x0000000f7900780c */ /* 0x042fe40003f44070 */
[----:B------:R-:W-:Y:S01]  /*66b0*/  LOP3.LUT P1, RZ, R121, 0xfffffff1, RZ, 0xc0, !PT ;  /* 0xfffffff179ff7812 */ /* 0x000fe2000782c0ff */
[----:B----4-:R-:W-:Y:S01]  /*66c0*/  FADD.FTZ R99, R99, R112 ;  /* 0x0000007063637221 */ /* 0x010fe20000010000 */
        /* <DEDUP_REMOVED lines=8> */
[----:B------:R0:W5:Y:S01]  /*6750*/  LDL.LU R46, [R1+0x160] ;  /* 0x00016000012e7983 */ /* 0x0001620000300800 */
[----:B------:R-:W-:Y:S02]  /*6760*/  FFMA.FTZ R33, R42, R104, R33 ;  /* 0x000000682a217223 */ /* 0x000fe40000010021 */
[----:B------:R-:W-:Y:S01]  /*6770*/  FADD.FTZ R99, R99, R102 ;  /* 0x0000006663637221 */ /* 0x000fe20000010000 */
[----:B------:R0:W5:Y:S01]  /*6780*/  LDL.LU R43, [R1+0x15c] ;  /* 0x00015c00012b7983 */ /* 0x0001620000300800 */
[----:B------:R-:W-:Y:S02]  /*6790*/  FFMA.FTZ R33, R44, R102, R33 ;  /* 0x000000662c217223 */ /* 0x000fe40000010021 */
[----:B------:R-:W-:Y:S01]  /*67a0*/  FADD.FTZ R99, R99, R6 ;  /* 0x0000000663637221 */ /* 0x000fe20000010000 */
[----:B------:R0:W5:Y:S01]  /*67b0*/  LDL.LU R42, [R1+0x158] ;  /* 0x00015800012a7983 */ /* 0x0001620000300800 */
[----:B------:R-:W-:-:S02]  /*67c0*/  FFMA.FTZ R33, R40, R6, R33 ;  /* 0x0000000628217223 */ /* 0x000fc40000010021 */
        /* <DEDUP_REMOVED lines=20> */
[----:B------:R-:W-:-:S03]  /*6910*/  FFMA.FTZ R33, R115, R20, R33 ;  /* 0x0000001473217223 */ /* 0x000fc60000010021 */
[----:B------:R0:W5:Y:S01]  /*6920*/  LDL.LU R36, [R1+0x138] ;  /* 0x0001380001247983 */ /* 0x0001620000300800 */
[----:B------:R-:W-:Y:S01]  /*6930*/  FADD.FTZ R98, R99, R22 ;  /* 0x0000001663627221 */ /* 0x000fe20000010000 */
[----:B------:R-:W-:Y:S02]  /*6940*/  FFMA.FTZ R123, R120, R22, R33 ;  /* 0x00000016787b7223 */ /* 0x000fe40000010021 */
[----:B------:R0:W5:Y:S01]  /*6950*/  LDL.LU R35, [R1+0x134] ;  /* 0x0001340001237983 */ /* 0x0001620000300800 */
[----:B------:R-:W-:-:S03]  /*6960*/  FADD.FTZ R125, R101, R23 ;  /* 0x00000017657d7221 */ /* 0x000fc60000010000 */
[----:B------:R0:W5:Y:S04]  /*6970*/  LDL.LU R34, [R1+0x130] ;  /* 0x0001300001227983 */ /* 0x0001680000300800 */
[----:B------:R0:W5:Y:S04]  /*6980*/  LDL.LU R31, [R1+0x12c] ;  /* 0x00012c00011f7983 */ /* 0x0001680000300800 */
[----:B------:R0:W5:Y:S04]  /*6990*/  LDL.LU R30, [R1+0x128] ;  /* 0x00012800011e7983 */ /* 0x0001680000300800 */
[----:B------:R0:W5:Y:S04]  /*69a0*/  LDL.LU R29, [R1+0x124] ;  /* 0x00012400011d7983 */ /* 0x0001680000300800 */
[----:B------:R0:W5:Y:S04]  /*69b0*/  LDL.LU R28, [R1+0x120] ;  /* 0x00012000011c7983 */ /* 0x0001680000300800 */
[----:B------:R0:W-:Y:S04]  /*69c0*/  STL [R1+0x70], R123 ;  /* 0x0000707b01007387 */ /* 0x0001e80000100800 */
[----:B------:R0:W-:Y:S04]  /*69d0*/  STL [R1+0x74], R98 ;  /* 0x0000746201007387 */ /* 0x0001e80000100800 */
[----:B------:R0:W-:Y:S01]  /*69e0*/  STL.64 [R1+0x68], R124 ;  /* 0x0000687c01007387 */ /* 0x0001e20000100a00 */
[----:B------:R-:W-:Y:S05]  /*69f0*/  @!P0 BRA `(.L_x_1467) ;  /* 0x0000000000dc8947 */ /* 0x000fea0003800000 */
[----:B------:R-:W1:Y:S01]  /*6a00*/  S2R R122, SR_TID.X ;  /* 0x00000000007a7919 */ /* 0x000e620000002100 */
[----:B------:R2:W-:Y:S04]  /*6a10*/  STL.64 [R1+0x120], R2 ;  /* 0x0001200201007387 */ /* 0x0005e80000100a00 */
[----:B------:R-:W3:Y:S04]  /*6a20*/  LDL R101, [R1+0x114] ;  /* 0x0001140001657983 */ /* 0x000ee80000100800 */
[----:B------:R-:W4:Y:S01]  /*6a30*/  LDL R99, [R1+0x110] ;  /* 0x0001100001637983 */ /* 0x000f220000100800 */
[----:B--2---:R-:W-:-:S02]  /*6a40*/  MOV R2, R123 ;  /* 0x0000007b00027202 */ /* 0x004fc40000000f00 */
[----:B------:R-:W-:Y:S02]  /*6a50*/  MOV R3, R98 ;  /* 0x0000006200037202 */ /* 0x000fe40000000f00 */
[----:B0-----:R-:W2:Y:S01]  /*6a60*/  LDL R98, [R1+0x10c] ;  /* 0x00010c0001627983 */ /* 0x001ea20000100800 */
[C---:B-1----:R-:W-:Y:S02]  /*6a70*/  SHF.L.U32 R33, R122.reuse, 0x1, RZ ;  /* 0x000000017a217819 */ /* 0x042fe400000006ff */
[----:B------:R-:W-:Y:S02]  /*6a80*/  LEA R123, R122, UR12, 0x5 ;  /* 0x0000000c7a7b7c11 */ /* 0x000fe4000f8e28ff */
[----:B------:R-:W-:-:S04]  /*6a90*/  LOP3.LUT R33, R33, 0x18, RZ, 0xc0, !PT ;  /* 0x0000001821217812 */ /* 0x000fc800078ec0ff */
[----:B------:R-:W-:-:S05]  /*6aa0*/  IADD3 R33, R123, R33, RZ ;  /* 0x000000217b217210 */ /* 0x000fca0007ffe0ff */
[----:B------:R0:W-:Y:S04]  /*6ab0*/  STS.64 [R33], R2 ;  /* 0x0000000221007388 */ /* 0x0001e80000000a00 */
[----:B0-----:R1:W5:Y:S04]  /*6ac0*/  LDL.LU.64 R2, [R1+0x120] ;  /* 0x0001200001027983 */ /* 0x0013680000300a00 */
[----:B------:R-:W2:Y:S01]  /*6ad0*/  LDL R33, [R1+0x108] ;  /* 0x0001080001217983 */ /* 0x000ea20000100800 */
[----:B------:R-:W-:-:S04]  /*6ae0*/  SHF.R.S32.HI R123, RZ, 0x1f, R122 ;  /* 0x0000001fff7b7819 */ /* 0x000fc8000001147a */
[----:B------:R-:W-:-:S04]  /*6af0*/  LEA.HI R123, R123, R122, RZ, 0x2 ;  /* 0x0000007a7b7b7211 */ /* 0x000fc800078f10ff */
[----:B------:R-:W-:-:S04]  /*6b00*/  SHF.R.S32.HI R123, RZ, 0x2, R123 ;  /* 0x00000002ff7b7819 */ /* 0x000fc8000001147b */
[----:B------:R-:W-:Y:S02]  /*6b10*/  LEA R100, R123, UR12, 0x5 ;  /* 0x0000000c7b647c11 */ /* 0x000fe4000f8e28ff */
[C---:B------:R-:W-:Y:S02]  /*6b20*/  SHF.L.U32 R123, R122.reuse, 0x1, RZ ;  /* 0x000000017a7b7819 */ /* 0x040fe400000006ff */
[----:B------:R-:W-:Y:S02]  /*6b30*/  LEA R122, R122, UR12, 0x5 ;  /* 0x0000000c7a7a7c11 */ /* 0x000fe4000f8e28ff */
[----:B------:R-:W-:-:S04]  /*6b40*/  LOP3.LUT R123, R123, 0x18, RZ, 0xc, !PT ;  /* 0x000000187b7b7812 */ /* 0x000fc800078e0cff */
[----:B------:R-:W-:Y:S01]  /*6b50*/  IADD3 R122, R122, R123, RZ ;  /* 0x0000007b7a7a7210 */ /* 0x000fe20007ffe0ff */
[----:B------:R-:W-:Y:S01]  /*6b60*/  UIMAD UR5, UR17, 0x780, UR20 ;  /* 0x00000780110578a4 */ /* 0x000fe2000f8e0214 */
[----:B---3--:R-:W-:Y:S04]  /*6b70*/  STS.64 [R101], R24 ;  /* 0x0000001865007388 */ /* 0x008fe80000000a00 */
[----:B----4-:R0:W-:Y:S04]  /*6b80*/  STS.64 [R99], R124 ;  /* 0x0000007c63007388 */ /* 0x0101e80000000a00 */
[----:B------:R-:W-:Y:S01]  /*6b90*/  STS.64 [R122], R26 ;  /* 0x0000001a7a007388 */ /* 0x000fe20000000a00 */
[-C--:B--2---:R-:W-:Y:S01]  /*6ba0*/  LEA R98, R98, R100.reuse, 0x3 ;  /* 0x0000006462627211 */ /* 0x084fe200078e18ff */
[----:B------:R-:W-:Y:S08]  /*6bb0*/  BAR.SYNC.DEFER_BLOCKING 0x0 ;  /* 0x0000000000007b1d */ /* 0x000ff00000010000 */
[----:B0-----:R-:W0:Y:S01]  /*6bc0*/  LDC.64 R124, c[0x0][0x260] ;  /* 0x00009800ff7c7b82 */ /* 0x001e220000000a00 */
[----:B------:R-:W2:Y:S01]  /*6bd0*/  LDS.64 R98, [R98] ;  /* 0x0000000062627984 */ /* 0x000ea20000000a00 */
[----:B------:R-:W-:-:S06]  /*6be0*/  LEA R100, R33, R100, 0x3 ;  /* 0x0000006421647211 */ /* 0x000fcc00078e18ff */
[----:B------:R-:W3:Y:S01]  /*6bf0*/  LDS.64 R100, [R100+0x1e00] ;  /* 0x001e000064647984 */ /* 0x000ee20000000a00 */
[----:B------:R-:W-:-:S04]  /*6c00*/  IADD3 R33, R121, UR5, RZ ;  /* 0x0000000579217c10 */ /* 0x000fc8000fffe0ff */
[----:B------:R-:W-:Y:S01]  /*6c10*/  SHF.L.U32 R33, R33, 0x1, RZ ;  /* 0x0000000121217819 */ /* 0x000fe200000006ff */
        /* <DEDUP_REMOVED lines=9> */
[----:B------:R-:W-:-:S05]  /*6cb0*/  IADD3 R122, R33, 0x3c0, RZ ;  /* 0x000003c0217a7810 */ /* 0x000fca0007ffe0ff */
        /* <DEDUP_REMOVED lines=10> */
[----:B------:R1:W-:Y:S02]  /*6d60*/  STG.E.64 desc[UR18][R122.64+0x4800], R100 ;  /* 0x004800647a007986 */ /* 0x0003e4000c101b12 */
.L_x_1467:
[----:B0-----:R-:W0:Y:S01]  /*6d70*/  S2R R124, SR_TID.X ;  /* 0x00000000007c7919 */ /* 0x001e220000002100 */
[----:B------:R-:W-:Y:S01]  /*6d80*/  BSSY B0, `(.L_x_1468) ;  /* 0x0000136000007945 */ /* 0x000fe20003800000 */
[----:B------:R-:W-:-:S03]  /*6d90*/  CS2R R98, SRZ ;  /* 0x0000000000627805 */ /* 0x000fc6000001ff00 */
[----:B------:R-:W-:Y:S05]  /*6da0*/  @P2 BRA `(.L_x_1469) ;  /* 0x0000001000cc2947 */ /* 0x000fea0003800000 */
[----:B------:R-:W-:Y:S01]  /*6db0*/  USHF.L.U32 UR5, UR10, 0x3, URZ ;  /* 0x000000030a057899 */ /* 0x000fe2000800063f */
[----:B------:R-:W-:Y:S01]  /*6dc0*/  HFMA2.MMA R98, -RZ, RZ, 0, 7.152557373046875e-06 ;  /* 0x00000078ff627435 */ /* 0x000fe200000001ff */
[----:B------:R-:W-:Y:S02]  /*6dd0*/  SHF.R.U32.HI R33, RZ, 0x1, R121 ;  /* 0x00000001ff217819 */ /* 0x000fe40000011679 */
[----:B------:R-:W-:Y:S01]  /*6de0*/  ULOP3.LUT UR5, UR5, 0x8, URZ, 0xc0, !UPT ;  /* 0x0000000805057892 */ /* 0x000fe2000f8ec03f */
[----:B------:R-:W-:Y:S02]  /*6df0*/  MOV R99, 0x18 ;  /* 0x0000001800637802 */ /* 0x000fe40000000f00 */
[----:B0-----:R-:W-:-:S03]  /*6e00*/  SHF.L.U32 R121, R124, 0x3, RZ ;  /* 0x000000037c797819 */ /* 0x001fc600000006ff */
[----:B------:R-:W-:Y:S02]  /*6e10*/  IADD3 R33, R33, UR5, RZ ;  /* 0x0000000521217c10 */ /* 0x000fe4000fffe0ff */
[----:B------:R-:W-:-:S03]  /*6e20*/  LOP3.LUT R121, R121, 0x8, RZ, 0xc0, !PT ;  /* 0x0000000879797812 */ /* 0x000fc600078ec0ff */
[----:B------:R-:W-:-:S05]  /*6e30*/  IMAD R33, R33, R98, -UR20 ;  /* 0x8000001421217e24 */ /* 0x000fca000f8e0262 */
[----:B------:R-:W-:-:S04]  /*6e40*/  SHF.R.S32.HI R98, RZ, 0x1f, R33 ;  /* 0x0000001fff627819 */ /* 0x000fc80000011421 */
[----:B------:R-:W-:-:S04]  /*6e50*/  LEA.HI R98, R98, R33, RZ, 0x2 ;  /* 0x0000002162627211 */ /* 0x000fc800078f10ff */
[----:B------:R-:W-:-:S05]  /*6e60*/  SHF.R.S32.HI R98, RZ, 0x2, R98 ;  /* 0x00000002ff627819 */ /* 0x000fca0000011462 */
[----:B------:R-:W-:Y:S01]  /*6e70*/  IMAD R98, R98, R99, UR13 ;  /* 0x0000000d62627e24 */ /* 0x000fe2000f8e0263 */
[----:B------:R-:W-:-:S04]  /*6e80*/  IADD3 R99, R33, 0x4, RZ ;  /* 0x0000000421637810 */ /* 0x000fc80007ffe0ff */
[----:B-1----:R-:W-:Y:S02]  /*6e90*/  SHF.R.S32.HI R100, RZ, 0x1f, R99 ;  /* 0x0000001fff647819 */ /* 0x002fe40000011463 */
[----:B------:R-:W-:Y:S02]  /*6ea0*/  IADD3 R98, R98, R121, RZ ;  /* 0x0000007962627210 */ /* 0x000fe40007ffe0ff */
[----:B------:R-:W-:Y:S01]  /*6eb0*/  LEA.HI R100, R100, R99, RZ, 0x2 ;  /* 0x0000006364647211 */ /* 0x000fe200078f10ff */
[----:B------:R-:W-:-:S03]  /*6ec0*/  HFMA2.MMA R99, -RZ, RZ, 0, 1.430511474609375e-06 ;  /* 0x00000018ff637435 */ /* 0x000fc600000001ff */
[----:B------:R-:W-:-:S07]  /*6ed0*/  SHF.R.S32.HI R100, RZ, 0x2, R100 ;  /* 0x00000002ff647819 */ /* 0x000fce0000011464 */
[----:B------:R-:W-:Y:S02]  /*6ee0*/  IMAD R100, R100, R99, UR13 ;  /* 0x0000000d64647e24 */ /* 0x000fe4000f8e0263 */
[----:B------:R-:W0:Y:S03]  /*6ef0*/  LDS.64 R98, [R98] ;  /* 0x0000000062627984 */ /* 0x000e260000000a00 */
[----:B------:R-:W-:-:S06]  /*6f00*/  IADD3 R100, R121, R100, RZ ;  /* 0x0000006479647210 */ /* 0x000fcc0007ffe0ff */
        /* <DEDUP_REMOVED lines=285> */
.L_x_1469:
[----:B------:R-:W-:Y:S05]  /*80e0*/  BSYNC B0 ;  /* 0x0000000000007941 */ /* 0x000fea0003800000 */
.L_x_1468:
[----:B------:R-:W2:Y:S01]  /*80f0*/  LDL R125, [R1+0x118] ;  /* 0x00011800017d7983 */ /* 0x000ea20000100800 */
[----:B-1----:R-:W1:Y:S01]  /*8100*/  @!P1 LDC R122, c[0x0][0x10] ;  /* 0x00000400ff7a9b82 */ /* 0x002e620000000800 */
[----:B------:R-:W-:Y:S01]  /*8110*/  MOV R123, UR4 ;  /* 0x00000004007b7c02 */ /* 0x000fe20008000f00 */
[----:B------:R-:W-:Y:S01]  /*8120*/  UISETP.GE.U32.AND UP0, UPT, UR15, UR22, UPT ;  /* 0x000000160f00728c */ /* 0x000fe2000bf06070 */
[----:B------:R-:W3:Y:S01]  /*8130*/  SHFL.BFLY PT, R121, R98, 0x1, 0x1f ;  /* 0x0c201f0062797f89 */ /* 0x000ee200000e0000 */
[----:B-----5:R-:W-:Y:S02]  /*8140*/  PRMT R30, R28, 0x7632, R30 ;  /* 0x000076321c1e7816 */ /* 0x020fe4000000001e */
[----:B------:R-:W-:Y:S01]  /*8150*/  UISETP.GE.AND.EX UP0, UPT, UR16, UR11, UPT, UP0 ;  /* 0x0000000b1000728c */ /* 0x000fe2000bf06300 */
[----:B------:R-:W4:Y:S01]  /*8160*/  SHFL.BFLY PT, R33, R99, 0x1, 0x1f ;  /* 0x0c201f0063217f89 */ /* 0x000f2200000e0000 */
[----:B------:R-:W0:Y:S01]  /*8170*/  @!P1 LDC.64 R100, c[0x0][0x260] ;  /* 0x00009800ff649b82 */ /* 0x000e220000000a00 */
[----:B------:R-:W-:-:S02]  /*8180*/  PRMT R95, R29, 0x7632, R95 ;  /* 0x000076321d5f7816 */ /* 0x000fc4000000005f */
[----:B------:R-:W-:Y:S02]  /*8190*/  PRMT R31, R31, 0x7632, R31 ;  /* 0x000076321f1f7816 */ /* 0x000fe4000000001f */
[----:B------:R-:W-:Y:S02]  /*81a0*/  PRMT R34, R34, 0x7632, R34 ;  /* 0x0000763222227816 */ /* 0x000fe40000000022 */
[----:B------:R-:W-:Y:S02]  /*81b0*/  PRMT R35, R35, 0x7632, R35 ;  /* 0x0000763223237816 */ /* 0x000fe40000000023 */
[----:B------:R-:W-:Y:S02]  /*81c0*/  PRMT R38, R38, 0x7632, R38 ;  /* 0x0000763226267816 */ /* 0x000fe40000000026 */
[----:B------:R-:W-:Y:S02]  /*81d0*/  PRMT R39, R39, 0x7632, R39 ;  /* 0x0000763227277816 */ /* 0x000fe40000000027 */
[----:B------:R-:W-:-:S02]  /*81e0*/  PRMT R36, R36, 0x7632, R36 ;  /* 0x0000763224247816 */ /* 0x000fc40000000024 */
[----:B------:R-:W-:Y:S01]  /*81f0*/  PRMT R37, R37, 0x7632, R37 ;  /* 0x0000763225257816 */ /* 0x000fe20000000025 */
[----:B-1----:R-:W-:Y:S01]  /*8200*/  @!P1 IMAD R122, R122, R123, UR14 ;  /* 0x0000000e7a7a9e24 */ /* 0x002fe2000f8e027b */
[----:B------:R-:W-:Y:S01]  /*8210*/  PRMT R44, R44, 0x7632, R44 ;  /* 0x000076322c2c7816 */ /* 0x000fe2000000002c */
[----:B---3--:R-:W-:Y:S01]  /*8220*/  FADD.FTZ R98, R121, R98 ;  /* 0x0000006279627221 */ /* 0x008fe20000010000 */
[----:B------:R-:W-:Y:S02]  /*8230*/  PRMT R45, R45, 0x7632, R45 ;  /* 0x000076322d2d7816 */ /* 0x000fe4000000002d */
[----:B------:R-:W-:Y:S01]  /*8240*/  PRMT R40, R40, 0x7632, R40 ;  /* 0x0000763228287816 */ /* 0x000fe20000000028 */
[----:B----4-:R-:W-:Y:S01]  /*8250*/  FADD.FTZ R99, R33, R99 ;  /* 0x0000006321637221 */ /* 0x010fe20000010000 */
        /* <DEDUP_REMOVED lines=53> */
[----:B--2---:R-:W-:-:S04]  /*85b0*/  @!P1 LEA R122, R122, R125, 0x6 ;  /* 0x0000007d7a7a9211 */ /* 0x004fc800078e30ff */
[----:B------:R-:W-:-:S05]  /*85c0*/  @!P1 SHF.L.U32 R122, R122, 0x1, RZ ;  /* 0x000000017a7a9819 */ /* 0x000fca00000006ff */
[----:B0-----:R-:W-:-:S05]  /*85d0*/  @!P1 IMAD.WIDE.U32 R100, R122, 0x4, R100 ;  /* 0x000000047a649825 */ /* 0x001fca00078e0064 */
[----:B------:R0:W-:Y:S01]  /*85e0*/  @!P1 STG.E.64 desc[UR18][R100.64], R98 ;  /* 0x0000006264009986 */ /* 0x0001e2000c101b12 */
[----:B------:R-:W-:Y:S02]  /*85f0*/  PLOP3.LUT P1, PT, PT, PT, UP0, 0x80, 0x0 ;  /* 0x000000000000781c */ /* 0x000fe40003f2f008 */
[----:B0-----:R-:W-:Y:S02]  /*8600*/  PRMT R99, R95, 0x7632, R99 ;  /* 0x000076325f637816 */ /* 0x001fe40000000063 */
[----:B------:R-:W-:Y:S02]  /*8610*/  PRMT R101, R96, 0x7632, R101 ;  /* 0x0000763260657816 */ /* 0x000fe40000000065 */
[----:B------:R-:W-:-:S07]  /*8620*/  PRMT R100, R97, 0x7632, R100 ;  /* 0x0000763261647816 */ /* 0x000fce0000000064 */
[----:B------:R-:W-:Y:S05]  /*8630*/  @P1 BRA `(.L_x_1470) ;  /* 0x00000000005c1947 */ /* 0x000fea0003800000 */
        /* <DEDUP_REMOVED lines=12> */
.L_x_1472:
        /* <DEDUP_REMOVED lines=8> */
.L_x_1471:
[----:B------:R-:W-:Y:S05]  /*8780*/  WARPSYNC.ALL ;  /* 0x0000000000007948 */ /* 0x000fea0003800000 */
[----:B------:R-:W-:Y:S06]  /*8790*/  BAR.SYNC.DEFER_BLOCKING 0x0 ;  /* 0x0000000000007b1d */ /* 0x000fec0000010000 */
[----:B------:R-:W-:Y:S05]  /*87a0*/  BRA `(.L_x_1473) ;  /* 0x0000000000547947 */ /* 0x000fea0003800000 */
.L_x_1470:
[----:B------:R-:W0:Y:S01]  /*87b0*/  S2R R28, SR_TID.X ;  /* 0x00000000001c7919 */ /* 0x000e220000002100 */
[----:B------:R-:W-:Y:S01]  /*87c0*/  BAR.SYNC.DEFER_BLOCKING 0x0 ;  /* 0x0000000000007b1d */ /* 0x000fe20000010000 */
[----:B0-----:R-:W-:-:S13]  /*87d0*/  ISETP.NE.AND P1, PT, R28, RZ, PT ;  /* 0x000000ff1c00720c */ /* 0x001fda0003f25270 */
        /* <DEDUP_REMOVED lines=8> */
.L_x_1475:
        /* <DEDUP_REMOVED lines=8> */
.L_x_1474:
[----:B------:R-:W-:Y:S05]  /*88e0*/  WARPSYNC.ALL ;  /* 0x0000000000007948 */ /* 0x000fea0003800000 */
[----:B------:R-:W-:Y:S06]  /*88f0*/  BAR.SYNC.DEFER_BLOCKING 0x0 ;  /* 0x0000000000007b1d */ /* 0x000fec0000010000 */
.L_x_1473:
[----:B------:R-:W0:Y:S01]  /*8900*/  S2R R98, SR_TID.X ;  /* 0x0000000000627919 */ /* 0x000e220000002100 */
[----:B------:R-:W2:Y:S01]  /*8910*/  LDL.LU R121, [R1+0xf8] ;  /* 0x0000f80001797983 */ /* 0x000ea20000300800 */
[----:B------:R-:W1:Y:S01]  /*8920*/  S2UR UR20, SR_CgaCtaId ;  /* 0x00000000001479c3 */ /* 0x000e620000008800 */
[----:B------:R-:W-:Y:S02]  /*8930*/  SHF.L.U32 R34, R34, 0x10, RZ ;  /* 0x0000001022227819 */ /* 0x000fe400000006ff */
[----:B------:R-:W-:Y:S01]  /*8940*/  SHF.L.U32 R30, R30, 0x10, RZ ;  /* 0x000000101e1e7819 */ /* 0x000fe200000006ff */
[----:B------:R-:W3:Y:S01]  /*8950*/  LDL.LU R97, [R1+0x28] ;  /* 0x0000280001617983 */ /* 0x000ee20000300800 */
[----:B------:R-:W-:Y:S01]  /*8960*/  SHF.L.U32 R33, R33, 0x10, RZ ;  /* 0x0000001021217819 */ /* 0x000fe200000006ff */
[----:B------:R-:W-:Y:S01]  /*8970*/  USHF.L.U32 UR10, UR10, 0x3, URZ ;  /* 0x000000030a0a7899 */ /* 0x000fe2000800063f */
[----:B------:R-:W-:Y:S01]  /*8980*/  SHF.L.U32 R38, R38, 0x10, RZ ;  /* 0x0000001026267819 */ /* 0x000fe200000006ff */
[----:B------:R-:W-:Y:S01]  /*8990*/  ULDC.64 UR26, c[0x0][0x210] ;  /* 0x00008400001a7ab9 */ /* 0x000fe20000000a00 */
[----:B0-----:R-:W-:-:S13]  /*89a0*/  ISETP.GT.U32.AND P1, PT, R98, 0x3f, PT ;  /* 0x0000003f6200780c */ /* 0x001fda0003f24070 */
[----:B------:R-:W-:Y:S01]  /*89b0*/  VOTEU.ALL UP0, P1 ;  /* 0x00000000003f7886 */ /* 0x000fe20000800000 */
[C---:B------:R-:W-:Y:S02]  /*89c0*/  @!P1 LOP3.LUT R28, R98.reuse, 0x7ffffff8, RZ, 0xc0, !PT ;  /* 0x7ffffff8621c9812 */ /* 0x040fe400078ec0ff */
[----:B------:R-:W-:Y:S02]  /*89d0*/  @!P1 LOP3.LUT R96, R98, 0x7, RZ, 0xc0, !PT ;  /* 0x0000000762609812 */ /* 0x000fe400078ec0ff */
[----:B------:R-:W-:Y:S02]  /*89e0*/  @!UP0 ULDC UR5, c[0x0][0x10] ;  /* 0x0000040000058ab9 */ /* 0x000fe40000000800 */
[----:B------:R-:W-:-:S06]  /*89f0*/  @!UP0 UIMAD UR5, UR5, UR4, UR14 ;  /* 0x00000004050582a4 */ /* 0x000fcc000f8e020e */
[----:B------:R-:W-:-:S04]  /*8a00*/  MOV R29, UR5 ;  /* 0x00000005001d7c02 */ /* 0x000fc80008000f00 */
[----:B------:R-:W-:-:S04]  /*8a10*/  @!P1 LEA R28, R29, R28, 0x6 ;  /* 0x0000001c1d1c9211 */ /* 0x000fc800078e30ff */
[----:B------:R-:W-:Y:S02]  /*8a20*/  @!P1 IADD3 R96, R28, R96, RZ ;  /* 0x000000601c609210 */ /* 0x000fe40007ffe0ff */
[----:B------:R-:W0:Y:S02]  /*8a30*/  @!P1 LDC.64 R28, c[0x0][0x260] ;  /* 0x00009800ff1c9b82 */ /* 0x000e240000000a00 */
[----:B------:R-:W-:-:S05]  /*8a40*/  @!P1 SHF.L.U32 R96, R96, 0x1, RZ ;  /* 0x0000000160609819 */ /* 0x000fca00000006ff */
[----:B0-----:R-:W-:-:S06]  /*8a50*/  @!P1 IMAD.WIDE.U32 R28, R96, 0x4, R28 ;  /* 0x00000004601c9825 */ /* 0x001fcc00078e001c */
[----:B------:R-:W4:Y:S01]  /*8a60*/  @!P1 LDG.E.64 R28, desc[UR18][R28.64] ;  /* 0x000000121c1c9981 */ /* 0x000f22000c1e1b00 */
[----:B------:R-:W-:Y:S01]  /*8a70*/  HFMA2.MMA R96, -RZ, RZ, 0, 0 ;  /* 0x00000000ff607435 */ /* 0x000fe200000001ff */
[----:B------:R-:W-:Y:S02]  /*8a80*/  UMOV UR5, 0x400 ;  /* 0x0000040000057882 */ /* 0x000fe40000000000 */
[----:B------:R-:W-:Y:S01]  /*8a90*/  UIADD3 UR5, UR5, 0x5280, URZ ;  /* 0x0000528005057890 */ /* 0x000fe2000fffe03f */
[----:B------:R-:W-:-:S03]  /*8aa0*/  FADD.FTZ R34, -R32, R34 ;  /* 0x0000002220227221 */ /* 0x000fc60000010100 */
[----:B-1----:R-:W-:Y:S01]  /*8ab0*/  ULEA UR5, UR20, UR5, 0x18 ;  /* 0x0000000514057291 */ /* 0x002fe2000f8ec03f */
[----:B----4-:R-:W-:Y:S01]  /*8ac0*/  @!P1 FADD.FTZ R96, RZ, R28 ;  /* 0x0000001cff609221 */ /* 0x010fe20000010000 */
[----:B------:R-:W-:Y:S01]  /*8ad0*/  MOV R28, RZ ;  /* 0x000000ff001c7202 */ /* 0x000fe20000000f00 */
[----:B------:R-:W-:Y:S01]  /*8ae0*/  @!P1 FADD.FTZ R28, RZ, R29 ;  /* 0x0000001dff1c9221 */ /* 0x000fe20000010000 */
[----:B------:R-:W-:Y:S02]  /*8af0*/  LOP3.LUT P1, RZ, R98, 0xffffffc7, RZ, 0xc0, !PT ;  /* 0xffffffc762ff7812 */ /* 0x000fe4000782c0ff */
        /* <DEDUP_REMOVED lines=12> */
[----:B------:R-:W-:Y:S01]  /*8bc0*/  @!P1 FMUL.FTZ R28, R96, 3.2552085031056776643e-05 ;  /* 0x38088889601c9820 */ /* 0x000fe20000410000 */
[----:B------:R-:W-:Y:S02]  /*8bd0*/  @!P1 LOP3.LUT R96, R98, 0xfffffff8, RZ, 0xc0, !PT ;  /* 0xfffffff862609812 */ /* 0x000fe400078ec0ff */
[----:B------:R-:W4:Y:S01]  /*8be0*/  LDL.LU R98, [R1+0x24] ;  /* 0x0000240001627983 */ /* 0x000f220000300800 */
[----:B------:R-:W-:Y:S01]  /*8bf0*/  @!P1 FMUL.FTZ R29, R29, 3.2552085031056776643e-05 ;  /* 0x380888891d1d9820 */ /* 0x000fe20000410000 */
[----:B------:R-:W-:Y:S01]  /*8c00*/  FMUL.FTZ R34, R3, R34 ;  /* 0x0000002203227220 */ /* 0x000fe20000410000 */
[----:B------:R-:W-:Y:S01]  /*8c10*/  ULOP3.LUT UR10, UR10, 0x8, URZ, 0xc0, !UPT ;  /* 0x000000080a0a7892 */ /* 0x000fe2000f8ec03f */
[----:B------:R-:W-:Y:S01]  /*8c20*/  SHF.L.U32 R35, R35, 0x10, RZ ;  /* 0x0000001023237819 */ /* 0x000fe200000006ff */
[----:B------:R-:W5:Y:S04]  /*8c30*/  LDL.LU R125, [R1+0x60] ;  /* 0x00006000017d7983 */ /* 0x000f680000300800 */
[----:B------:R0:W-:Y:S01]  /*8c40*/  @!P1 STS.64 [R96+UR5], R28 ;  /* 0x0000001c60009988 */ /* 0x0001e20008000a05 */
[----:B------:R-:W-:Y:S01]  /*8c50*/  FADD.FTZ R35, -R32, R35 ;  /* 0x0000002320237221 */ /* 0x000fe20000010100 */
[----:B------:R-:W-:-:S02]  /*8c60*/  SHF.L.U32 R95, R95, 0x10, RZ ;  /* 0x000000105f5f7819 */ /* 0x000fc400000006ff */
[----:B------:R-:W-:Y:S01]  /*8c70*/  SHF.L.U32 R31, R31, 0x10, RZ ;  /* 0x000000101f1f7819 */ /* 0x000fe200000006ff */
[----:B------:R-:W5:Y:S01]  /*8c80*/  LDL.LU R124, [R1+0x5c] ;  /* 0x00005c00017c7983 */ /* 0x000f620000300800 */
[----:B0-----:R-:W-:Y:S01]  /*8c90*/  FFMA.FTZ R28, R34, R30, R33 ;  /* 0x0000001e221c7223 */ /* 0x001fe20000010021 */
[----:B------:R-:W-:Y:S01]  /*8ca0*/  FMUL.FTZ R35, R3, R35 ;  /* 0x0000002303237220 */ /* 0x000fe20000410000 */
[----:B------:R-:W-:Y:S01]  /*8cb0*/  SHF.L.U32 R36, R36, 0x10, RZ ;  /* 0x0000001024247819 */ /* 0x000fe200000006ff */
[----:B------:R-:W5:Y:S01]  /*8cc0*/  LDL.LU R123, [R1+0x54] ;  /* 0x00005400017b7983 */ /* 0x000f620000300800 */
[----:B------:R-:W-:-:S03]  /*8cd0*/  FMUL.FTZ R29, R28, -1.4426950216293334961 ;  /* 0xbfb8aa3b1c1d7820 */ /* 0x000fc60000410000 */
[----:B------:R-:W-:Y:S01]  /*8ce0*/  FADD.FTZ R36, -R32, R36 ;  /* 0x0000002420247221 */ /* 0x000fe20000010100 */
[----:B------:R-:W-:Y:S01]  /*8cf0*/  SHF.L.U32 R37, R37, 0x10, RZ ;  /* 0x0000001025257819 */ /* 0x000fe200000006ff */
[----:B------:R-:W5:Y:S01]  /*8d00*/  LDL.LU R122, [R1+0x4c] ;  /* 0x00004c00017a7983 */ /* 0x000f620000300800 */
[----:B------:R-:W0:Y:S02]  /*8d10*/  MUFU.EX2 R29, R29 ;  /* 0x0000001d001d7308 */ /* 0x000e240000000800 */
[----:B0-----:R-:W-:-:S06]  /*8d20*/  FADD.FTZ R29, R29, 1 ;  /* 0x3f8000001d1d7421 */ /* 0x001fcc0000010000 */
[----:B------:R-:W0:Y:S02]  /*8d30*/  MUFU.RCP R29, R29 ;  /* 0x0000001d001d7308 */ /* 0x000e240000001000 */
[----:B0-----:R-:W-:-:S04]  /*8d40*/  FADD.FTZ R96, -R29, 1 ;  /* 0x3f8000001d607421 */ /* 0x001fc80000010100 */
[----:B------:R-:W-:Y:S01]  /*8d50*/  FFMA.FTZ R96, R28, R96, 1 ;  /* 0x3f8000001c607423 */ /* 0x000fe20000010060 */
[----:B--2---:R-:W-:Y:S01]  /*8d60*/  IADD3 R28, R121, -UR10, RZ ;  /* 0x8000000a791c7c10 */ /* 0x004fe2000fffe0ff */
[----:B------:R-:W-:Y:S01]  /*8d70*/  FMUL.FTZ R36, R3, R36 ;  /* 0x0000002403247220 */ /* 0x000fe20000410000 */
[----:B------:R-:W-:Y:S01]  /*8d80*/  SHF.L.U32 R39, R39, 0x10, RZ ;  /* 0x0000001027277819 */ /* 0x000fe200000006ff */
[----:B------:R-:W-:Y:S01]  /*8d90*/  FMUL.FTZ R29, R29, R96 ;  /* 0x000000601d1d7220 */ /* 0x000fe20000410000 */
[----:B------:R-:W-:Y:S01]  /*8da0*/  LEA R28, R28, UR5, 0x3 ;  /* 0x000000051c1c7c11 */ /* 0x000fe2000f8e18ff */
[----:B------:R-:W-:Y:S01]  /*8db0*/  FADD.FTZ R37, -R32, R37 ;  /* 0x0000002520257221 */ /* 0x000fe20000010100 */
[----:B------:R-:W-:Y:S01]  /*8dc0*/  SHF.L.U32 R44, R44, 0x10, RZ ;  /* 0x000000102c2c7819 */ /* 0x000fe200000006ff */
[----:B------:R-:W-:Y:S01]  /*8dd0*/  FMUL.FTZ R38, R38, R29 ;  /* 0x0000001d26267220 */ /* 0x000fe20000410000 */
[----:B------:R-:W-:Y:S01]  /*8de0*/  BAR.SYNC.DEFER_BLOCKING 0x0 ;  /* 0x0000000000007b1d */ /* 0x000fe20000010000 */
[----:B------:R-:W-:-:S02]  /*8df0*/  SHF.L.U32 R40, R40, 0x10, RZ ;  /* 0x0000001028287819 */ /* 0x000fc400000006ff */
[----:B------:R-:W-:Y:S02]  /*8e00*/  SHF.L.U32 R45, R45, 0x10, RZ ;  /* 0x000000102d2d7819 */ /* 0x000fe400000006ff */
[----:B------:R-:W-:Y:S02]  /*8e10*/  SHF.L.U32 R41, R41, 0x10, RZ ;  /* 0x0000001029297819 */ /* 0x000fe400000006ff */
[----:B------:R-:W-:Y:S01]  /*8e20*/  SHF.L.U32 R46, R46, 0x10, RZ ;  /* 0x000000102e2e7819 */ /* 0x000fe200000006ff */
[----:B------:R-:W2:Y:S04]  /*8e30*/  LDL.LU R121, [R1+0x48] ;  /* 0x0000480001797983 */ /* 0x000ea80000300800 */
[----:B------:R-:W0:Y:S02]  /*8e40*/  LDS.64 R28, [R28] ;  /* 0x000000001c1c7984 */ /* 0x000e240000000a00 */
[----:B0-----:R-:W-:-:S04]  /*8e50*/  FFMA.FTZ R38, R30, R38, -R28 ;  /* 0x000000261e267223 */ /* 0x001fc8000001081c */
[----:B------:R-:W-:Y:S01]  /*8e60*/  FFMA.FTZ R34, -R29, R34, R38 ;  /* 0x000000221d227223 */ /* 0x000fe20000010126 */
[----:B------:R-:W-:-:S04]  /*8e70*/  FFMA.FTZ R38, R35, R95, R31 ;  /* 0x0000005f23267223 */ /* 0x000fc8000001001f */
[----:B------:R-:W-:-:S06]  /*8e80*/  FMUL.FTZ R96, R38, -1.4426950216293334961 ;  /* 0xbfb8aa3b26607820 */ /* 0x000fcc0000410000 */
[----:B------:R-:W0:Y:S01]  /*8e90*/  MUFU.EX2 R96, R96 ;  /* 0x0000006000607308 */ /* 0x000e220000000800 */
[----:B------:R-:W-:Y:S01]  /*8ea0*/  FFMA.FTZ R4, R0, R4, -R28 ;  /* 0x0000000400047223 */ /* 0x000fe2000001081c */
[----:B0-----:R-:W-:-:S06]  /*8eb0*/  FADD.FTZ R96, R96, 1 ;  /* 0x3f80000060607421 */ /* 0x001fcc0000010000 */
[----:B------:R-:W0:Y:S01]  /*8ec0*/  MUFU.RCP R96, R96 ;  /* 0x0000006000607308 */ /* 0x000e220000001000 */
[----:B---3--:R-:W-:Y:S01]  /*8ed0*/  FFMA.FTZ R4, R97, -R29, R4 ;  /* 0x8000001d61047223 */ /* 0x008fe20000010004 */
[----:B------:R-:W-:Y:S01]  /*8ee0*/  FFMA.FTZ R97, R2, R113, -R28 ;  /* 0x0000007102617223 */ /* 0x000fe2000001081c */
[----:B------:R-:W-:Y:S01]  /*8ef0*/  FMUL.FTZ R37, R3, R37 ;  /* 0x0000002503257220 */ /* 0x000fe20000410000 */
[C---:B------:R-:W-:Y:S01]  /*8f00*/  FADD.FTZ R40, -R32.reuse, R40 ;  /* 0x0000002820287221 */ /* 0x040fe20000010100 */
[----:B------:R-:W-:Y:S01]  /*8f10*/  FADD.FTZ R41, -R32, R41 ;  /* 0x0000002920297221 */ /* 0x000fe20000010100 */
[----:B------:R-:W-:Y:S01]  /*8f20*/  SHF.L.U32 R42, R42, 0x10, RZ ;  /* 0x000000102a2a7819 */ /* 0x000fe200000006ff */
[----:B------:R-:W3:Y:S01]  /*8f30*/  LDL.LU R113, [R1+0x44] ;  /* 0x0000440001717983 */ /* 0x000ee20000300800 */
[----:B----4-:R-:W-:Y:S01]  /*8f40*/  FFMA.FTZ R97, R98, -R29, R97 ;  /* 0x8000001d62617223 */ /* 0x010fe20000010061 */
        /* <DEDUP_REMOVED lines=20> */
[----:B------:R-:W-:-:S04]  /*9090*/  FMUL.FTZ R38, R3, R40 ;  /* 0x0000002803267220 */ /* 0x000fc80000410000 */
[----:B------:R-:W-:Y:S01]  /*90a0*/  FFMA.FTZ R40, R30, R38, R33 ;  /* 0x000000261e287223 */ /* 0x000fe20000010021 */
[----:B------:R-:W-:-:S03]  /*90b0*/  FMUL.FTZ R96, R96, R98 ;  /* 0x0000006260607220 */ /* 0x000fc60000410000 */
        /* <DEDUP_REMOVED lines=15> */
[----:B------:R-:W-:Y:S01]  /*91b0*/  FADD.FTZ R42, -R32, R42 ;  /* 0x0000002a202a7221 */ /* 0x000fe20000010100 */
        /* <DEDUP_REMOVED lines=9> */
[----:B------:R-:W-:Y:S02]  /*9250*/  SHF.L.U32 R47, R47, 0x10, RZ ;  /* 0x000000102f2f7819 */ /* 0x000fe400000006ff */
[----:B------:R-:W-:-:S03]  /*9260*/  SHF.L.U32 R43, R43, 0x10, RZ ;  /* 0x000000102b2b7819 */ /* 0x000fc600000006ff */
[----:B------:R-:W-:Y:S02]  /*9270*/  FMUL.FTZ R47, R47, R96 ;  /* 0x000000602f2f7220 */ /* 0x000fe40000410000 */
        /* <DEDUP_REMOVED lines=293> */
[----:B------:R-:W0:Y:S01]  /*a4d0*/  MUFU.EX2 R96, R96 ;  /* 0x0000006000607308 */ /* 0x000e220000000800 */
[----:B------:R-:W-:Y:S02]  /*a4e0*/  SHF.L.U32 R92, R92, 0x10, RZ ;  /* 0x000000105c5c7819 */ /* 0x000fe400000006ff */
[----:B------:R-:W-:-:S03]  /*a4f0*/  SHF.L.U32 R93, R93, 0x10, RZ ;  /* 0x000000105d5d7819 */ /* 0x000fc600000006ff */
[----:B------:R-:W-:Y:S01]  /*a500*/  FADD.FTZ R92, -R32, R92 ;  /* 0x0000005c205c7221 */ /* 0x000fe20000010100 */
[----:B0-----:R-:W-:Y:S01]  /*a510*/  FADD.FTZ R96, R96, 1 ;  /* 0x3f80000060607421 */ /* 0x001fe20000010000 */
[----:B------:R-:W-:-:S05]  /*a520*/  FADD.FTZ R32, -R32, R93 ;  /* 0x0000005d20207221 */ /* 0x000fca0000010100 */
[----:B------:R-:W0:Y:S01]  /*a530*/  MUFU.RCP R96, R96 ;  /* 0x0000006000607308 */ /* 0x000e220000001000 */
[C---:B------:R-:W-:Y:S01]  /*a540*/  FMUL.FTZ R32, R3.reuse, R32 ;  /* 0x0000002003207220 */ /* 0x040fe20000410000 */
[----:B------:R-:W-:Y:S01]  /*a550*/  SHF.L.U32 R94, R94, 0x10, RZ ;  /* 0x000000105e5e7819 */ /* 0x000fe200000006ff */
[----:B------:R-:W-:Y:S02]  /*a560*/  FMUL.FTZ R92, R3, R92 ;  /* 0x0000005c035c7220 */ /* 0x000fe40000410000 */
[----:B------:R-:W-:Y:S02]  /*a570*/  FFMA.FTZ R31, R95, R32, R31 ;  /* 0x000000205f1f7223 */ /* 0x000fe4000001001f */
[----:B------:R-:W-:Y:S01]  /*a580*/  FMUL.FTZ R98, R94, R98 ;  /* 0x000000625e627220 */ /* 0x000fe20000410000 */
[----:B------:R-:W-:Y:S01]  /*a590*/  FFMA.FTZ R33, R30, R92, R33 ;  /* 0x0000005c1e217223 */ /* 0x000fe20000010021 */
[----:B------:R-:W-:Y:S01]  /*a5a0*/  FMUL.FTZ R93, R31, -1.4426950216293334961 ;  /* 0xbfb8aa3b1f5d7820 */ /* 0x000fe20000410000 */
[----:B0-----:R-:W-:-:S05]  /*a5b0*/  FADD.FTZ R94, -R96, 1 ;  /* 0x3f800000605e7421 */ /* 0x001fca0000010100 */
[----:B------:R-:W0:Y:S01]  /*a5c0*/  MUFU.EX2 R93, R93 ;  /* 0x0000005d005d7308 */ /* 0x000e220000000800 */
[----:B------:R-:W-:Y:S01]  /*a5d0*/  FFMA.FTZ R91, R91, R94, 1 ;  /* 0x3f8000005b5b7423 */ /* 0x000fe2000001005e */
[----:B------:R-:W-:-:S06]  /*a5e0*/  FMUL.FTZ R94, R33, -1.4426950216293334961 ;  /* 0xbfb8aa3b215e7820 */ /* 0x000fcc0000410000 */
[----:B------:R-:W1:Y:S01]  /*a5f0*/  MUFU.EX2 R94, R94 ;  /* 0x0000005e005e7308 */ /* 0x000e620000000800 */
[----:B0-----:R-:W-:-:S07]  /*a600*/  FADD.FTZ R93, R93, 1 ;  /* 0x3f8000005d5d7421 */ /* 0x001fce0000010000 */
[----:B------:R-:W0:Y:S01]  /*a610*/  MUFU.RCP R93, R93 ;  /* 0x0000005d005d7308 */ /* 0x000e220000001000 */
[----:B-1----:R-:W-:-:S07]  /*a620*/  FADD.FTZ R94, R94, 1 ;  /* 0x3f8000005e5e7421 */ /* 0x002fce0000010000 */
[----:B------:R-:W1:Y:S01]  /*a630*/  MUFU.RCP R94, R94 ;  /* 0x0000005e005e7308 */ /* 0x000e620000001000 */
[----:B------:R-:W-:Y:S01]  /*a640*/  FMUL.FTZ R91, R96, R91 ;  /* 0x0000005b605b7220 */ /* 0x000fe20000410000 */
[----:B0-----:R-:W-:-:S04]  /*a650*/  FADD.FTZ R96, -R93, 1 ;  /* 0x3f8000005d607421 */ /* 0x001fc80000010100 */
[----:B------:R-:W-:Y:S01]  /*a660*/  FFMA.FTZ R96, R31, R96, 1 ;  /* 0x3f8000001f607423 */ /* 0x000fe20000010060 */
[----:B-1----:R-:W-:-:S03]  /*a670*/  FADD.FTZ R31, -R94, 1 ;  /* 0x3f8000005e1f7421 */ /* 0x002fc60000010100 */
[----:B------:R-:W-:Y:S01]  /*a680*/  FMUL.FTZ R96, R93, R96 ;  /* 0x000000605d607220 */ /* 0x000fe20000410000 */
[----:B------:R-:W-:Y:S01]  /*a690*/  SHF.L.U32 R93, R100, 0x10, RZ ;  /* 0x00000010645d7819 */ /* 0x000fe200000006ff */
[----:B------:R-:W-:Y:S01]  /*a6a0*/  FFMA.FTZ R31, R33, R31, 1 ;  /* 0x3f800000211f7423 */ /* 0x000fe2000001001f */
[----:B------:R-:W-:Y:S02]  /*a6b0*/  SHF.L.U32 R33, R99, 0x10, RZ ;  /* 0x0000001063217819 */ /* 0x000fe400000006ff */
[----:B------:R-:W4:Y:S04]  /*a6c0*/  LDL.LU R99, [R1+0x58] ;  /* 0x0000580001637983 */ /* 0x000f280000300800 */
[----:B------:R-:W5:Y:S01]  /*a6d0*/  LDL.LU R100, [R1+0x50] ;  /* 0x0000500001647983 */ /* 0x000f620000300800 */
[--C-:B------:R-:W-:Y:S01]  /*a6e0*/  FFMA.FTZ R112, R0, R112, -R28.reuse ;  /* 0x0000007000707223 */ /* 0x100fe2000001081c */
[--C-:B------:R-:W-:Y:S01]  /*a6f0*/  FFMA.FTZ R111, R2, R111, -R28.reuse ;  /* 0x0000006f026f7223 */ /* 0x100fe2000001081c */
[----:B------:R-:W-:Y:S01]  /*a700*/  FMUL.FTZ R31, R94, R31 ;  /* 0x0000001f5e1f7220 */ /* 0x000fe20000410000 */
[----:B------:R-:W-:Y:S01]  /*a710*/  SHF.L.U32 R94, R101, 0x10, RZ ;  /* 0x00000010655e7819 */ /* 0x000fe200000006ff */
[----:B------:R-:W-:Y:S01]  /*a720*/  FMUL.FTZ R33, R33, R91 ;  /* 0x0000005b21217220 */ /* 0x000fe20000410000 */
[----:B------:R-:W-:Y:S01]  /*a730*/  FMUL.FTZ R93, R93, R96 ;  /* 0x000000605d5d7220 */ /* 0x000fe20000410000 */
        /* <DEDUP_REMOVED lines=18> */
[----:B------:R-:W-:Y:S01]  /*a860*/  FMUL.FTZ R31, R94, R31 ;  /* 0x0000001f5e1f7220 */ /* 0x000fe20000410000 */
        /* <DEDUP_REMOVED lines=12> */
[C---:B------:R-:W-:Y:S01]  /*a930*/  FFMA.FTZ R20, R0.reuse, R20, -R28 ;  /* 0x0000001400147223 */ /* 0x040fe2000001081c */
[C---:B------:R-:W-:Y:S01]  /*a940*/  FFMA.FTZ R46, -R29.reuse, R38, R46 ;  /* 0x000000261d2e7223 */ /* 0x040fe2000001012e */
        /* <DEDUP_REMOVED lines=29> */
[C---:B------:R-:W-:Y:S01]  /*ab20*/  FFMA.FTZ R45, -R29.reuse, R37, R45 ;  /* 0x000000251d2d7223 */ /* 0x040fe2000001012d */
[C---:B------:R-:W-:Y:S01]  /*ab30*/  FFMA.FTZ R44, -R29.reuse, R36, R44 ;  /* 0x000000241d2c7223 */ /* 0x040fe2000001012c */
[----:B------:R-:W-:Y:S01]  /*ab40*/  FFMA.FTZ R39, -R29, R35, R39 ;  /* 0x000000231d277223 */ /* 0x000fe20000010127 */
[-C--:B----4-:R-:W-:Y:S01]  /*ab50*/  FFMA.FTZ R111, R99, -R29.reuse, R111 ;  /* 0x8000001d636f7223 */ /* 0x090fe2000001006f */
[----:B-----5:R-:W-:-:S02]  /*ab60*/  FFMA.FTZ R112, R100, -R29, R112 ;  /* 0x8000001d64707223 */ /* 0x020fc40000010070 */
[----:B------:R-:W4:Y:S04]  /*ab70*/  LDL.LU R100, [R1+0x3c] ;  /* 0x00003c0001647983 */ /* 0x000f280000300800 */
[----:B------:R-:W5:Y:S04]  /*ab80*/  LDL.LU R99, [R1+0x38] ;  /* 0x0000380001637983 */ /* 0x000f680000300800 */
[----:B------:R-:W5:Y:S04]  /*ab90*/  LDL.LU R96, [R1+0x34] ;  /* 0x0000340001607983 */ /* 0x000f680000300800 */
[----:B------:R-:W5:Y:S04]  /*aba0*/  LDL.LU R95, [R1+0x30] ;  /* 0x00003000015f7983 */ /* 0x000f680000300800 */
[----:B------:R-:W5:Y:S04]  /*abb0*/  LDL.LU R94, [R1+0x2c] ;  /* 0x00002c00015e7983 */ /* 0x000f680000300800 */
[----:B------:R-:W2:Y:S04]  /*abc0*/  LDL.LU R91, [R1+0x20] ;  /* 0x00002000015b7983 */ /* 0x000ea80000300800 */
[----:B------:R-:W3:Y:S04]  /*abd0*/  LDL.LU R38, [R1+0x1c] ;  /* 0x00001c0001267983 */ /* 0x000ee80000300800 */
[----:B------:R-:W4:Y:S04]  /*abe0*/  LDL.LU R22, [R1+0x18] ;  /* 0x0000180001167983 */ /* 0x000f280000300800 */
[----:B------:R-:W5:Y:S04]  /*abf0*/  LDL.LU R23, [R1+0x14] ;  /* 0x0000140001177983 */ /* 0x000f680000300800 */
[----:B------:R-:W2:Y:S04]  /*ac00*/  LDL.LU R30, [R1+0x10] ;  /* 0x00001000011e7983 */ /* 0x000ea80000300800 */
[----:B------:R-:W5:Y:S04]  /*ac10*/  LDL.LU R37, [R1+0xc] ;  /* 0x00000c0001257983 */ /* 0x000f680000300800 */
[----:B------:R-:W5:Y:S04]  /*ac20*/  LDL.LU R36, [R1+0x8] ;  /* 0x0000080001247983 */ /* 0x000f680000300800 */
[----:B------:R-:W5:Y:S04]  /*ac30*/  LDL.LU R35, [R1+0x4] ;  /* 0x0000040001237983 */ /* 0x000f680000300800 */
[----:B------:R-:W5:Y:S01]  /*ac40*/  LDL.LU R28, [R1] ;  /* 0x00000000011c7983 */ /* 0x000f620000300800 */
[----:B------:R-:W-:Y:S01]  /*ac50*/  FMUL.FTZ R39, R3, R39 ;  /* 0x0000002703277220 */ /* 0x000fe20000410000 */
[----:B----4-:R-:W-:-:S02]  /*ac60*/  FFMA.FTZ R22, R22, -R29, R10 ;  /* 0x8000001d16167223 */ /* 0x010fc4000001000a */
[----:B------:R-:W4:Y:S01]  /*ac70*/  LDL.LU R10, [R1+0xcc] ;  /* 0x0000cc00010a7983 */ /* 0x000f220000300800 */
[-C--:B---3--:R-:W-:Y:S01]  /*ac80*/  FFMA.FTZ R9, R38, -R29.reuse, R9 ;  /* 0x8000001d26097223 */ /* 0x088fe20000010009 */
[-C--:B--2---:R-:W-:Y:S02]  /*ac90*/  FFMA.FTZ R12, R30, -R29.reuse, R12 ;  /* 0x8000001d1e0c7223 */ /* 0x084fe4000001000c */
[----:B------:R-:W2:Y:S01]  /*aca0*/  LDL.LU R30, [R1+0xf4] ;  /* 0x0000f400011e7983 */ /* 0x000ea20000300800 */
[----:B-----5:R-:W-:Y:S01]  /*acb0*/  FFMA.FTZ R16, R28, -R29, R16 ;  /* 0x8000001d1c107223 */ /* 0x020fe20000010010 */
[----:B------:R-:W-:-:S05]  /*acc0*/  FMUL.FTZ R28, R3, R97 ;  /* 0x00000061031c7220 */ /* 0x000fca0000410000 */
[----:B------:R-:W-:Y:S02]  /*acd0*/  F2FP.BF16.F32.PACK_AB R28, R39, R28 ;  /* 0x0000001c271c723e */ /* 0x000fe400000010ff */
[----:B------:R-:W3:Y:S01]  /*ace0*/  LDL.LU R39, [R1+0xec] ;  /* 0x0000ec0001277983 */ /* 0x000ee20000300800 */
[----:B------:R-:W-:-:S03]  /*acf0*/  FFMA.FTZ R13, R37, -R29, R13 ;  /* 0x8000001d250d7223 */ /* 0x000fc6000001000d */
[----:B------:R-:W5:Y:S01]  /*ad00*/  LDL.LU R38, [R1+0xf0] ;  /* 0x0000f00001267983 */ /* 0x000f620000300800 */
[----:B------:R-:W-:-:S03]  /*ad10*/  FFMA.FTZ R14, R36, -R29, R14 ;  /* 0x8000001d240e7223 */ /* 0x000fc6000001000e */
[----:B------:R-:W5:Y:S01]  /*ad20*/  LDL.LU R37, [R1+0xe4] ;  /* 0x0000e40001257983 */ /* 0x000f620000300800 */
[----:B------:R-:W-:-:S03]  /*ad30*/  FFMA.FTZ R15, R35, -R29, R15 ;  /* 0x8000001d230f7223 */ /* 0x000fc6000001000f */
[----:B------:R-:W5:Y:S04]  /*ad40*/  LDL.LU R36, [R1+0xe8] ;  /* 0x0000e80001247983 */ /* 0x000f680000300800 */
[----:B------:R-:W5:Y:S01]  /*ad50*/  LDL.LU R35, [R1+0xdc] ;  /* 0x0000dc0001237983 */ /* 0x000f620000300800 */
[C---:B------:R-:W-:Y:S01]  /*ad60*/  FMUL.FTZ R4, R3.reuse, R4 ;  /* 0x0000000403047220 */ /* 0x040fe20000410000 */
[----:B------:R-:W-:Y:S01]  /*ad70*/  FMUL.FTZ R34, R3, R34 ;  /* 0x0000002203227220 */ /* 0x000fe20000410000 */
[-C--:B------:R-:W-:Y:S01]  /*ad80*/  FFMA.FTZ R2, R119, -R29.reuse, R2 ;  /* 0x8000001d77027223 */ /* 0x080fe20000010002 */
[-C--:B------:R-:W-:Y:S01]  /*ad90*/  FFMA.FTZ R8, R91, -R29.reuse, R8 ;  /* 0x8000001d5b087223 */ /* 0x080fe20000010008 */
[-C--:B------:R-:W-:Y:S01]  /*ada0*/  FFMA.FTZ R23, R23, -R29.reuse, R11 ;  /* 0x8000001d17177223 */ /* 0x080fe2000001000b */
[----:B------:R-:W-:Y:S01]  /*adb0*/  FFMA.FTZ R93, -R29, R32, R93 ;  /* 0x000000201d5d7223 */ /* 0x000fe2000001015d */
[----:B------:R-:W-:Y:S01]  /*adc0*/  F2FP.BF16.F32.PACK_AB R4, R34, R4 ;  /* 0x000000042204723e */ /* 0x000fe200000010ff */
[-C--:B------:R-:W-:Y:S01]  /*add0*/  FFMA.FTZ R110, R125, -R29.reuse, R110 ;  /* 0x8000001d7d6e7223 */ /* 0x080fe2000001006e */
[-C--:B------:R-:W-:Y:S01]  /*ade0*/  FFMA.FTZ R109, R124, -R29.reuse, R109 ;  /* 0x8000001d7c6d7223 */ /* 0x080fe2000001006d */
[----:B------:R-:W-:Y:S01]  /*adf0*/  FFMA.FTZ R47, -R29, R40, R47 ;  /* 0x000000281d2f7223 */ /* 0x000fe2000001012f */
[----:B------:R-:W-:Y:S01]  /*ae00*/  FFMA.FTZ R108, R123, -R29, R108 ;  /* 0x8000001d7b6c7223 */ /* 0x000fe2000001006c */
[C---:B------:R-:W-:Y:S01]  /*ae10*/  FFMA.FTZ R52, -R29.reuse, R41, R52 ;  /* 0x000000291d347223 */ /* 0x040fe20000010134 */
[-C--:B------:R-:W-:Y:S01]  /*ae20*/  FFMA.FTZ R107, R122, -R29.reuse, R107 ;  /* 0x8000001d7a6b7223 */ /* 0x080fe2000001006b */
[----:B------:R-:W-:Y:S01]  /*ae30*/  FFMA.FTZ R53, -R29, R42, R53 ;  /* 0x0000002a1d357223 */ /* 0x000fe20000010135 */
[----:B------:R-:W-:Y:S01]  /*ae40*/  FFMA.FTZ R106, R121, -R29, R106 ;  /* 0x8000001d796a7223 */ /* 0x000fe2000001006a */
[----:B------:R-:W-:Y:S01]  /*ae50*/  FFMA.FTZ R54, -R29, R43, R54 ;  /* 0x0000002b1d367223 */ /* 0x000fe20000010136 */
        /* <DEDUP_REMOVED lines=34> */
[----:B------:R-:W-:Y:S01]  /*b080*/  FFMA.FTZ R31, -R29, R92, R31 ;  /* 0x0000005c1d1f7223 */ /* 0x000fe2000001011f */
[C---:B------:R-:W-:Y:S01]  /*b090*/  FMUL.FTZ R32, R3.reuse, R2 ;  /* 0x0000000203207220 */ /* 0x040fe20000410000 */
[C---:B------:R-:W-:Y:S01]  /*b0a0*/  FMUL.FTZ R112, R3.reuse, R112 ;  /* 0x0000007003707220 */ /* 0x040fe20000410000 */
[C---:B------:R-:W-:Y:S01]  /*b0b0*/  FMUL.FTZ R44, R3.reuse, R44 ;  /* 0x0000002c032c7220 */ /* 0x040fe20000410000 */
[C---:B------:R-:W-:Y:S01]  /*b0c0*/  FMUL.FTZ R111, R3.reuse, R111 ;  /* 0x0000006f036f7220 */ /* 0x040fe20000410000 */
[C---:B------:R-:W-:Y:S01]  /*b0d0*/  FMUL.FTZ R45, R3.reuse, R45 ;  /* 0x0000002d032d7220 */ /* 0x040fe20000410000 */
[C---:B------:R-:W-:Y:S01]  /*b0e0*/  FMUL.FTZ R29, R3.reuse, R8 ;  /* 0x00000008031d7220 */ /* 0x040fe20000410000 */
[----:B------:R-:W-:Y:S01]  /*b0f0*/  PRMT R8, R4, 0x7632, R8 ;  /* 0x0000763204087816 */ /* 0x000fe20000000008 */
        /* <DEDUP_REMOVED lines=54> */
[----:B------:R-:W-:Y:S02]  /*b460*/  F2FP.BF16.F32.PACK_AB R45, R45, R111 ;  /* 0x0000006f2d2d723e */ /* 0x000fe400000010ff */
[----:B------:R-:W-:Y:S02]  /*b470*/  PRMT R34, R44, 0x7632, R34 ;  /* 0x000076322c227816 */ /* 0x000fe40000000022 */
[----:B----4-:R-:W-:-:S04]  /*b480*/  IADD3 R10, P1, R10, UR26, RZ ;  /* 0x0000001a0a0a7c10 */ /* 0x010fc8000ff3e0ff */
[----:B--2---:R-:W-:Y:S01]  /*b490*/  IADD3.X R11, R30, UR27, RZ, P1, !PT ;  /* 0x0000001b1e0b7c10 */ /* 0x004fe20008ffe4ff */
[----:B------:R-:W-:Y:S01]  /*b4a0*/  FMUL.FTZ R30, R3, R9 ;  /* 0x00000009031e7220 */ /* 0x000fe20000410000 */
[----:B------:R-:W-:-:S03]  /*b4b0*/  PRMT R9, R28, 0x7632, R9 ;  /* 0x000076321c097816 */ /* 0x000fc60000000009 */
[----:B------:R0:W-:Y:S04]  /*b4c0*/  STG.E.U16 desc[UR18][R10.64+0x2], R8 ;  /* 0x000002080a007986 */ /* 0x0001e8000c101512 */
[----:B------:R1:W-:Y:S01]  /*b4d0*/  STG.E.U16 desc[UR18][R10.64], R4 ;  /* 0x000000040a007986 */ /* 0x0003e2000c101512 */
[----:B---3--:R-:W-:-:S03]  /*b4e0*/  IADD3 R2, P1, R39, UR26, RZ ;  /* 0x0000001a27027c10 */ /* 0x008fc6000ff3e0ff */
[----:B------:R-:W2:Y:S01]  /*b4f0*/  LDL.LU R39, [R1+0xe0] ;  /* 0x0000e00001277983 */ /* 0x000ea20000300800 */
[----:B-----5:R-:W-:-:S03]  /*b500*/  IADD3.X R3, R38, UR27, RZ, P1, !PT ;  /* 0x0000001b26037c10 */ /* 0x020fc60008ffe4ff */
[----:B------:R-:W3:Y:S01]  /*b510*/  LDL.LU R38, [R1+0xd4] ;  /* 0x0000d40001267983 */ /* 0x000ee20000300800 */
[----:B0-----:R-:W-:-:S03]  /*b520*/  IADD3 R8, P1, R37, UR26, RZ ;  /* 0x0000001a25087c10 */ /* 0x001fc6000ff3e0ff */
[----:B------:R-:W4:Y:S01]  /*b530*/  LDL.LU R37, [R1+0xd8] ;  /* 0x0000d80001257983 */ /* 0x000f220000300800 */
[----:B-1----:R-:W-:-:S03]  /*b540*/  PRMT R4, R45, 0x7632, R4 ;  /* 0x000076322d047816 */ /* 0x002fc60000000004 */
[----:B------:R0:W-:Y:S04]  /*b550*/  STG.E.U16 desc[UR18][R10.64+0x6], R9 ;  /* 0x000006090a007986 */ /* 0x0001e8000c101512 */
[----:B------:R-:W-:Y:S04]  /*b560*/  STG.E.U16 desc[UR18][R10.64+0x4], R28 ;  /* 0x0000041c0a007986 */ /* 0x000fe8000c101512 */
[----:B------:R-:W-:Y:S01]  /*b570*/  STG.E.U16 desc[UR18][R2.64], R44 ;  /* 0x0000002c02007986 */ /* 0x000fe2000c101512 */
[----:B0-----:R-:W-:-:S03]  /*b580*/  IADD3.X R9, R36, UR27, RZ, P1, !PT ;  /* 0x0000001b24097c10 */ /* 0x001fc60008ffe4ff */
[----:B------:R-:W5:Y:S04]  /*b590*/  LDL.LU R36, [R1+0xc8] ;  /* 0x0000c80001247983 */ /* 0x000f680000300800 */
[----:B------:R-:W-:Y:S04]  /*b5a0*/  STG.E.U16 desc[UR18][R2.64+0x2], R34 ;  /* 0x0000022202007986 */ /* 0x000fe8000c101512 */
[----:B------:R-:W-:Y:S04]  /*b5b0*/  STG.E.U16 desc[UR18][R2.64+0x4], R45 ;  /* 0x0000042d02007986 */ /* 0x000fe8000c101512 */
[----:B------:R0:W-:Y:S02]  /*b5c0*/  STG.E.U16 desc[UR18][R2.64+0x6], R4 ;  /* 0x0000060402007986 */ /* 0x0001e4000c101512 */
[----:B0-----:R-:W-:-:S02]  /*b5d0*/  IADD3 R2, P1, R35, UR26, RZ ;  /* 0x0000001a23027c10 */ /* 0x001fc4000ff3e0ff */
[----:B------:R-:W5:Y:S04]  /*b5e0*/  LDL.LU R35, [R1+0xd0] ;  /* 0x0000d00001237983 */ /* 0x000f680000300800 */
[----:B------:R-:W5:Y:S01]  /*b5f0*/  LDL.LU R34, [R1+0xc0] ;  /* 0x0000c00001227983 */ /* 0x000f620000300800 */
[----:B------:R-:W-:Y:S02]  /*b600*/  F2FP.BF16.F32.PACK_AB R46, R46, R110 ;  /* 0x0000006e2e2e723e */ /* 0x000fe400000010ff */
[----:B------:R-:W-:Y:S02]  /*b610*/  F2FP.BF16.F32.PACK_AB R47, R47, R109 ;  /* 0x0000006d2f2f723e */ /* 0x000fe400000010ff */
[----:B------:R-:W-:Y:S02]  /*b620*/  PRMT R11, R46, 0x7632, R11 ;  /* 0x000076322e0b7816 */ /* 0x000fe4000000000b */
[----:B------:R-:W-:Y:S01]  /*b630*/  PRMT R10, R47, 0x7632, R10 ;  /* 0x000076322f0a7816 */ /* 0x000fe2000000000a */
[----:B------:R-:W-:Y:S01]  /*b640*/  STG.E.U16 desc[UR18][R8.64], R46 ;  /* 0x0000002e08007986 */ /* 0x000fe2000c101512 */
[----:B------:R-:W-:-:S02]  /*b650*/  F2FP.BF16.F32.PACK_AB R52, R52, R108 ;  /* 0x0000006c3434723e */ /* 0x000fc400000010ff */
[----:B------:R-:W-:Y:S01]  /*b660*/  F2FP.BF16.F32.PACK_AB R53, R53, R107 ;  /* 0x0000006b3535723e */ /* 0x000fe200000010ff */
[----:B------:R0:W-:Y:S01]  /*b670*/  STG.E.U16 desc[UR18][R8.64+0x2], R11 ;  /* 0x0000020b08007986 */ /* 0x0001e2000c101512 */
[----:B------:R-:W-:-:S03]  /*b680*/  PRMT R28, R52, 0x7632, R28 ;  /* 0x00007632341c7816 */ /* 0x000fc6000000001c */
[----:B------:R-:W-:Y:S01]  /*b690*/  STG.E.U16 desc[UR18][R8.64+0x4], R47 ;  /* 0x0000042f08007986 */ /* 0x000fe2000c101512 */
[----:B------:R-:W-:-:S03]  /*b6a0*/  PRMT R4, R53, 0x7632, R4 ;  /* 0x0000763235047816 */ /* 0x000fc60000000004 */
[----:B------:R1:W-:Y:S01]  /*b6b0*/  STG.E.U16 desc[UR18][R8.64+0x6], R10 ;  /* 0x0000060a08007986 */ /* 0x0003e2000c101512 */
[----:B------:R-:W-:Y:S02]  /*b6c0*/  F2FP.BF16.F32.PACK_AB R54, R54, R106 ;  /* 0x0000006a3636723e */ /* 0x000fe400000010ff */
[----:B------:R-:W-:Y:S02]  /*b6d0*/  F2FP.BF16.F32.PACK_AB R55, R55, R105 ;  /* 0x000000693737723e */ /* 0x000fe400000010ff */
[----:B------:R-:W-:Y:S02]  /*b6e0*/  F2FP.BF16.F32.PACK_AB R60, R60, R104 ;  /* 0x000000683c3c723e */ /* 0x000fe400000010ff */
[----:B0-----:R-:W-:Y:S02]  /*b6f0*/  PRMT R11, R54, 0x7632, R11 ;  /* 0x00007632360b7816 */ /* 0x001fe4000000000b */
[----:B-1----:R-:W-:Y:S02]  /*b700*/  PRMT R10, R55, 0x7632, R10 ;  /* 0x00007632370a7816 */ /* 0x002fe4000000000a */
[----:B--2---:R-:W-:-:S02]  /*b710*/  IADD3.X R3, R39, UR27, RZ, P1, !PT ;  /* 0x0000001b27037c10 */ /* 0x004fc40008ffe4ff */
[----:B---3--:R-:W-:Y:S02]  /*b720*/  IADD3 R8, P1, R38, UR26, RZ ;  /* 0x0000001a26087c10 */ /* 0x008fe4000ff3e0ff */
[----:B------:R-:W2:Y:S02]  /*b730*/  LDL.LU R38, [R1+0xc4] ;  /* 0x0000c40001267983 */ /* 0x000ea40000300800 */
[----:B----4-:R-:W-:Y:S02]  /*b740*/  IADD3.X R9, R37, UR27, RZ, P1, !PT ;  /* 0x0000001b25097c10 */ /* 0x010fe40008ffe4ff */
[----:B------:R-:W3:Y:S04]  /*b750*/  LDL.LU R37, [R1+0xb8] ;  /* 0x0000b80001257983 */ /* 0x000ee80000300800 */
[----:B------:R-:W-:Y:S04]  /*b760*/  STG.E.U16 desc[UR18][R2.64], R52 ;  /* 0x0000003402007986 */ /* 0x000fe8000c101512 */
[----:B------:R-:W-:Y:S04]  /*b770*/  STG.E.U16 desc[UR18][R2.64+0x2], R28 ;  /* 0x0000021c02007986 */ /* 0x000fe8000c101512 */
[----:B------:R-:W-:Y:S04]  /*b780*/  STG.E.U16 desc[UR18][R2.64+0x4], R53 ;  /* 0x0000043502007986 */ /* 0x000fe8000c101512 */
[----:B------:R5:W-:Y:S02]  /*b790*/  STG.E.U16 desc[UR18][R2.64+0x6], R4 ;  /* 0x0000060402007986 */ /* 0x000be4000c101512 */
[----:B-----5:R-:W-:-:S02]  /*b7a0*/  IADD3 R2, P1, R36, UR26, RZ ;  /* 0x0000001a24027c10 */ /* 0x020fc4000ff3e0ff */
[----:B------:R-:W4:Y:S01]  /*b7b0*/  LDL.LU R36, [R1+0xbc] ;  /* 0x0000bc0001247983 */ /* 0x000f220000300800 */
[----:B------:R-:W-:Y:S02]  /*b7c0*/  PRMT R28, R60, 0x7632, R28 ;  /* 0x000076323c1c7816 */ /* 0x000fe4000000001c */
[----:B------:R-:W-:Y:S02]  /*b7d0*/  IADD3.X R3, R35, UR27, RZ, P1, !PT ;  /* 0x0000001b23037c10 */ /* 0x000fe40008ffe4ff */
[----:B------:R-:W5:Y:S01]  /*b7e0*/  LDL.LU R35, [R1+0xb0] ;  /* 0x0000b00001237983 */ /* 0x000f620000300800 */
[----:B------:R-:W-:-:S03]  /*b7f0*/  IADD3 R4, P1, R34, UR26, RZ ;  /* 0x0000001a22047c10 */ /* 0x000fc6000ff3e0ff */
[----:B------:R-:W5:Y:S04]  /*b800*/  LDL.LU R34, [R1+0xb4] ;  /* 0x0000b40001227983 */ /* 0x000f680000300800 */
[----:B------:R-:W-:Y:S04]  /*b810*/  STG.E.U16 desc[UR18][R8.64], R54 ;  /* 0x0000003608007986 */ /* 0x000fe8000c101512 */
[----:B------:R-:W-:Y:S04]  /*b820*/  STG.E.U16 desc[UR18][R8.64+0x2], R11 ;  /* 0x0000020b08007986 */ /* 0x000fe8000c101512 */
[----:B------:R-:W-:Y:S04]  /*b830*/  STG.E.U16 desc[UR18][R8.64+0x4], R55 ;  /* 0x0000043708007986 */ /* 0x000fe8000c101512 */
[----:B------:R-:W-:Y:S04]  /*b840*/  STG.E.U16 desc[UR18][R8.64+0x6], R10 ;  /* 0x0000060a08007986 */ /* 0x000fe8000c101512 */
[----:B------:R0:W-:Y:S04]  /*b850*/  STG.E.U16 desc[UR18][R2.64+0x2], R28 ;  /* 0x0000021c02007986 */ /* 0x0001e8000c101512 */
[----:B0-----:R-:W5:Y:S01]  /*b860*/  LDL.LU R28, [R1+0xa8] ;  /* 0x0000a800011c7983 */ /* 0x001f620000300800 */
[----:B------:R-:W-:-:S04]  /*b870*/  F2FP.BF16.F32.PACK_AB R61, R61, R103 ;  /* 0x000000673d3d723e */ /* 0x000fc800000010ff */
[----:B------:R-:W-:Y:S01]  /*b880*/  PRMT R9, R61, 0x7632, R9 ;  /* 0x000076323d097816 */ /* 0x000fe20000000009 */
[----:B------:R-:W-:Y:S01]  /*b890*/  STG.E.U16 desc[UR18][R2.64], R60 ;  /* 0x0000003c02007986 */ /* 0x000fe2000c101512 */
[----:B------:R-:W-:Y:S02]  /*b8a0*/  F2FP.BF16.F32.PACK_AB R62, R62, R102 ;  /* 0x000000663e3e723e */ /* 0x000fe400000010ff */
[----:B------:R-:W-:Y:S01]  /*b8b0*/  F2FP.BF16.F32.PACK_AB R63, R63, R5 ;  /* 0x000000053f3f723e */ /* 0x000fe200000010ff */
[----:B------:R-:W-:Y:S01]  /*b8c0*/  STG.E.U16 desc[UR18][R2.64+0x4], R61 ;  /* 0x0000043d02007986 */ /* 0x000fe2000c101512 */
[----:B------:R-:W-:-:S03]  /*b8d0*/  PRMT R11, R62, 0x7632, R11 ;  /* 0x000076323e0b7816 */ /* 0x000fc6000000000b */
[----:B------:R0:W-:Y:S01]  /*b8e0*/  STG.E.U16 desc[UR18][R2.64+0x6], R9 ;  /* 0x0000060902007986 */ /* 0x0001e2000c101512 */
[----:B------:R-:W-:Y:S02]  /*b8f0*/  PRMT R8, R63, 0x7632, R8 ;  /* 0x000076323f087816 */ /* 0x000fe40000000008 */
[----:B------:R-:W-:Y:S02]  /*b900*/  F2FP.BF16.F32.PACK_AB R6, R68, R6 ;  /* 0x000000064406723e */ /* 0x000fe400000010ff */
[----:B------:R-:W-:Y:S02]  /*b910*/  F2FP.BF16.F32.PACK_AB R7, R69, R7 ;  /* 0x000000074507723e */ /* 0x000fe400000010ff */
[----:B------:R-:W-:Y:S02]  /*b920*/  F2FP.BF16.F32.PACK_AB R29, R70, R29 ;  /* 0x0000001d461d723e */ /* 0x000fe400000010ff */
[----:B------:R-:W-:Y:S02]  /*b930*/  PRMT R10, R6, 0x7632, R10 ;  /* 0x00007632060a7816 */ /* 0x000fe4000000000a */
[----:B0-----:R-:W-:-:S02]  /*b940*/  PRMT R9, R7, 0x7632, R9 ;  /* 0x0000763207097816 */ /* 0x001fc40000000009 */
[----:B--2---:R-:W-:Y:S02]  /*b950*/  IADD3.X R5, R38, UR27, RZ, P1, !PT ;  /* 0x0000001b26057c10 */ /* 0x004fe40008ffe4ff */
[----:B---3--:R-:W-:Y:S02]  /*b960*/  IADD3 R2, P1, R37, UR26, RZ ;  /* 0x0000001a25027c10 */ /* 0x008fe4000ff3e0ff */
[----:B------:R-:W2:Y:S04]  /*b970*/  LDL.LU R37, [R1+0xac] ;  /* 0x0000ac0001257983 */ /* 0x000ea80000300800 */
[----:B------:R-:W-:Y:S04]  /*b980*/  STG.E.U16 desc[UR18][R4.64], R62 ;  /* 0x0000003e04007986 */ /* 0x000fe8000c101512 */
[----:B------:R0:W-:Y:S04]  /*b990*/  STG.E.U16 desc[UR18][R4.64+0x2], R11 ;  /* 0x0000020b04007986 */ /* 0x0001e8000c101512 */
[----:B------:R-:W-:Y:S04]  /*b9a0*/  STG.E.U16 desc[UR18][R4.64+0x4], R63 ;  /* 0x0000043f04007986 */ /* 0x000fe8000c101512 */
[----:B------:R5:W-:Y:S01]  /*b9b0*/  STG.E.U16 desc[UR18][R4.64+0x6], R8 ;  /* 0x0000060804007986 */ /* 0x000be2000c101512 */
[----:B----4-:R-:W-:-:S03]  /*b9c0*/  IADD3.X R3, R36, UR27, RZ, P1, !PT ;  /* 0x0000001b24037c10 */ /* 0x010fc60008ffe4ff */
[----:B------:R-:W3:Y:S01]  /*b9d0*/  LDL.LU R36, [R1+0xa0] ;  /* 0x0000a00001247983 */ /* 0x000ee20000300800 */
[----:B0-----:R-:W-:Y:S02]  /*b9e0*/  PRMT R11, R29, 0x7632, R11 ;  /* 0x000076321d0b7816 */ /* 0x001fe4000000000b */
[----:B-----5:R-:W-:Y:S02]  /*b9f0*/  IADD3 R4, P1, R35, UR26, RZ ;  /* 0x0000001a23047c10 */ /* 0x020fe4000ff3e0ff */
[----:B------:R-:W4:Y:S02]  /*ba00*/  LDL.LU R35, [R1+0xa4] ;  /* 0x0000a40001237983 */ /* 0x000f240000300800 */
[----:B------:R-:W-:Y:S02]  /*ba10*/  IADD3.X R5, R34, UR27, RZ, P1, !PT ;  /* 0x0000001b22057c10 */ /* 0x000fe40008ffe4ff */
[----:B------:R-:W5:Y:S04]  /*ba20*/  LDL.LU R34, [R1+0x98] ;  /* 0x0000980001227983 */ /* 0x000f680000300800 */
[----:B------:R0:W-:Y:S04]  /*ba30*/  STG.E.U16 desc[UR18][R2.64], R6 ;  /* 0x0000000602007986 */ /* 0x0001e8000c101512 */
[----:B------:R-:W-:Y:S04]  /*ba40*/  STG.E.U16 desc[UR18][R2.64+0x2], R10 ;  /* 0x0000020a02007986 */ /* 0x000fe8000c101512 */
[----:B------:R-:W-:Y:S04]  /*ba50*/  STG.E.U16 desc[UR18][R2.64+0x4], R7 ;  /* 0x0000040702007986 */ /* 0x000fe8000c101512 */
[----:B------:R-:W-:Y:S04]  /*ba60*/  STG.E.U16 desc[UR18][R2.64+0x6], R9 ;  /* 0x0000060902007986 */ /* 0x000fe8000c101512 */
[----:B------:R1:W-:Y:S01]  /*ba70*/  STG.E.U16 desc[UR18][R4.64+0x2], R11 ;  /* 0x0000020b04007986 */ /* 0x0003e2000c101512 */
[----:B0-----:R-:W-:-:S03]  /*ba80*/  IADD3 R6, P1, R28, UR26, RZ ;  /* 0x0000001a1c067c10 */ /* 0x001fc6000ff3e0ff */
[----:B------:R-:W5:Y:S04]  /*ba90*/  LDL.LU R28, [R1+0x9c] ;  /* 0x00009c00011c7983 */ /* 0x000f680000300800 */
[----:B-1----:R-:W5:Y:S04]  /*baa0*/  LDL.LU R11, [R1+0x90] ;  /* 0x00009000010b7983 */ /* 0x002f680000300800 */
[----:B------:R-:W5:Y:S01]  /*bab0*/  LDL.LU R10, [R1+0x94] ;  /* 0x00009400010a7983 */ /* 0x000f620000300800 */
[----:B------:R-:W-:Y:S02]  /*bac0*/  F2FP.BF16.F32.PACK_AB R30, R71, R30 ;  /* 0x0000001e471e723e */ /* 0x000fe400000010ff */
[----:B------:R-:W-:-:S02]  /*bad0*/  F2FP.BF16.F32.PACK_AB R23, R75, R23 ;  /* 0x000000174b17723e */ /* 0x000fc400000010ff */
[----:B------:R-:W-:Y:S02]  /*bae0*/  PRMT R3, R30, 0x7632, R3 ;  /* 0x000076321e037816 */ /* 0x000fe40000000003 */
[----:B------:R-:W-:Y:S01]  /*baf0*/  F2FP.BF16.F32.PACK_AB R22, R74, R22 ;  /* 0x000000164a16723e */ /* 0x000fe200000010ff */
[----:B------:R-:W-:Y:S01]  /*bb00*/  STG.E.U16 desc[UR18][R4.64], R29 ;  /* 0x0000001d04007986 */ /* 0x000fe2000c101512 */
[----:B------:R-:W-:Y:S02]  /*bb10*/  F2FP.BF16.F32.PACK_AB R13, R79, R13 ;  /* 0x0000000d4f0d723e */ /* 0x000fe400000010ff */
[----:B------:R-:W-:Y:S01]  /*bb20*/  PRMT R8, R22, 0x7632, R8 ;  /* 0x0000763216087816 */ /* 0x000fe20000000008 */
[----:B------:R-:W-:Y:S04]  /*bb30*/  STG.E.U16 desc[UR18][R4.64+0x4], R30 ;  /* 0x0000041e04007986 */ /* 0x000fe8000c101512 */
[----:B------:R0:W-:Y:S01]  /*bb40*/  STG.E.U16 desc[UR18][R4.64+0x6], R3 ;  /* 0x0000060304007986 */ /* 0x0001e2000c101512 */
[----:B------:R-:W-:-:S02]  /*bb50*/  F2FP.BF16.F32.PACK_AB R12, R78, R12 ;  /* 0x0000000c4e0c723e */ /* 0x000fc400000010ff */
[----:B0-----:R-:W-:Y:S02]  /*bb60*/  PRMT R5, R23, 0x7632, R5 ;  /* 0x0000763217057816 */ /* 0x001fe40000000005 */
[----:B------:R-:W-:Y:S02]  /*bb70*/  PRMT R9, R12, 0x7632, R9 ;  /* 0x000076320c097816 */ /* 0x000fe40000000009 */
[----:B--2---:R-:W-:-:S05]  /*bb80*/  IADD3.X R7, R37, UR27, RZ, P1, !PT ;  /* 0x0000001b25077c10 */ /* 0x004fca0008ffe4ff */
[----:B------:R0:W-:Y:S04]  /*bb90*/  STG.E.U16 desc[UR18][R6.64+0x4], R23 ;  /* 0x0000041706007986 */ /* 0x0001e8000c101512 */
[----:B------:R1:W-:Y:S04]  /*bba0*/  STG.E.U16 desc[UR18][R6.64], R22 ;  /* 0x0000001606007986 */ /* 0x0003e8000c101512 */
[----:B------:R-:W-:Y:S04]  /*bbb0*/  STG.E.U16 desc[UR18][R6.64+0x2], R8 ;  /* 0x0000020806007986 */ /* 0x000fe8000c101512 */
[----:B0-----:R-:W2:Y:S04]  /*bbc0*/  LDL.LU R23, [R1+0x88] ;  /* 0x0000880001177983 */ /* 0x001ea80000300800 */
[----:B------:R0:W-:Y:S04]  /*bbd0*/  STG.E.U16 desc[UR18][R6.64+0x6], R5 ;  /* 0x0000060506007986 */ /* 0x0001e8000c101512 */
[----:B-1----:R-:W2:Y:S01]  /*bbe0*/  LDL.LU R22, [R1+0x8c] ;  /* 0x00008c0001167983 */ /* 0x002ea20000300800 */
[----:B---3--:R-:W-:-:S02]  /*bbf0*/  IADD3 R2, P1, R36, UR26, RZ ;  /* 0x0000001a24027c10 */ /* 0x008fc4000ff3e0ff */
[----:B0-----:R-:W-:Y:S02]  /*bc00*/  PRMT R7, R13, 0x7632, R7 ;  /* 0x000076320d077816 */ /* 0x001fe40000000007 */
[----:B----4-:R-:W-:Y:S02]  /*bc10*/  IADD3.X R3, R35, UR27, RZ, P1, !PT ;  /* 0x0000001b23037c10 */ /* 0x010fe40008ffe4ff */
[----:B-----5:R-:W-:-:S03]  /*bc20*/  IADD3 R4, P1, R34, UR26, RZ ;  /* 0x0000001a22047c10 */ /* 0x020fc6000ff3e0ff */
[----:B------:R0:W-:Y:S04]  /*bc30*/  STG.E.U16 desc[UR18][R2.64+0x4], R13 ;  /* 0x0000040d02007986 */ /* 0x0001e8000c101512 */
[----:B------:R1:W-:Y:S04]  /*bc40*/  STG.E.U16 desc[UR18][R2.64], R12 ;  /* 0x0000000c02007986 */ /* 0x0003e8000c101512 */
[----:B0-----:R-:W3:Y:S04]  /*bc50*/  LDL.LU R13, [R1+0x80] ;  /* 0x00008000010d7983 */ /* 0x001ee80000300800 */
[----:B-1----:R-:W4:Y:S04]  /*bc60*/  LDL.LU R12, [R1+0x84] ;  /* 0x00008400010c7983 */ /* 0x002f280000300800 */
[----:B------:R0:W-:Y:S01]  /*bc70*/  STG.E.U16 desc[UR18][R2.64+0x6], R7 ;  /* 0x0000060702007986 */ /* 0x0001e2000c101512 */
[----:B------:R-:W-:-:S02]  /*bc80*/  IADD3.X R5, R28, UR27, RZ, P1, !PT ;  /* 0x0000001b1c057c10 */ /* 0x000fc40008ffe4ff */
[----:B------:R-:W-:Y:S02]  /*bc90*/  IADD3 R6, P1, R11, UR26, RZ ;  /* 0x0000001a0b067c10 */ /* 0x000fe4000ff3e0ff */
[----:B------:R-:W5:Y:S02]  /*bca0*/  LDL.LU R11, [R1+0x78] ;  /* 0x00007800010b7983 */ /* 0x000f640000300800 */
[----:B0-----:R-:W-:Y:S02]  /*bcb0*/  IADD3.X R7, R10, UR27, RZ, P1, !PT ;  /* 0x0000001b0a077c10 */ /* 0x001fe40008ffe4ff */
[----:B------:R-:W5:Y:S01]  /*bcc0*/  LDL.LU R10, [R1+0x7c] ;  /* 0x00007c00010a7983 */ /* 0x000f620000300800 */
[----:B------:R-:W-:Y:S02]  /*bcd0*/  F2FP.BF16.F32.PACK_AB R14, R80, R14 ;  /* 0x0000000e500e723e */ /* 0x000fe400000010ff */
[----:B------:R-:W-:Y:S01]  /*bce0*/  F2FP.BF16.F32.PACK_AB R15, R81, R15 ;  /* 0x0000000f510f723e */ /* 0x000fe200000010ff */
[----:B------:R0:W-:Y:S01]  /*bcf0*/  STG.E.U16 desc[UR18][R2.64+0x2], R9 ;  /* 0x0000020902007986 */ /* 0x0001e2000c101512 */
[----:B------:R-:W-:-:S02]  /*bd00*/  PRMT R8, R14, 0x7632, R8 ;  /* 0x000076320e087816 */ /* 0x000fc40000000008 */
[----:B------:R-:W-:Y:S02]  /*bd10*/  F2FP.BF16.F32.PACK_AB R16, R84, R16 ;  /* 0x000000105410723e */ /* 0x000fe400000010ff */
[----:B------:R-:W-:Y:S01]  /*bd20*/  F2FP.BF16.F32.PACK_AB R17, R85, R17 ;  /* 0x000000115511723e */ /* 0x000fe200000010ff */
[----:B------:R-:W-:Y:S01]  /*bd30*/  STG.E.U16 desc[UR18][R4.64], R14 ;  /* 0x0000000e04007986 */ /* 0x000fe2000c101512 */
[----:B0-----:R-:W-:-:S03]  /*bd40*/  PRMT R3, R15, 0x7632, R3 ;  /* 0x000076320f037816 */ /* 0x001fc60000000003 */
[----:B------:R0:W-:Y:S01]  /*bd50*/  STG.E.U16 desc[UR18][R4.64+0x2], R8 ;  /* 0x0000020804007986 */ /* 0x0001e2000c101512 */
[----:B------:R-:W-:-:S03]  /*bd60*/  PRMT R9, R16, 0x7632, R9 ;  /* 0x0000763210097816 */ /* 0x000fc60000000009 */
[----:B------:R-:W-:Y:S01]  /*bd70*/  STG.E.U16 desc[UR18][R4.64+0x4], R15 ;  /* 0x0000040f04007986 */ /* 0x000fe2000c101512 */
[----:B------:R-:W-:-:S03]  /*bd80*/  F2FP.BF16.F32.PACK_AB R18, R88, R18 ;  /* 0x000000125812723e */ /* 0x000fc600000010ff */
[----:B------:R1:W-:Y:S01]  /*bd90*/  STG.E.U16 desc[UR18][R4.64+0x6], R3 ;  /* 0x0000060304007986 */ /* 0x0003e2000c101512 */
[----:B------:R-:W-:-:S03]  /*bda0*/  F2FP.BF16.F32.PACK_AB R19, R89, R19 ;  /* 0x000000135913723e */ /* 0x000fc600000010ff */
[----:B------:R-:W-:Y:S01]  /*bdb0*/  STG.E.U16 desc[UR18][R6.64], R16 ;  /* 0x0000001006007986 */ /* 0x000fe2000c101512 */
[----:B0-----:R-:W-:Y:S02]  /*bdc0*/  PRMT R8, R18, 0x7632, R8 ;  /* 0x0000763212087816 */ /* 0x001fe40000000008 */
[----:B-1----:R-:W-:Y:S01]  /*bdd0*/  PRMT R5, R17, 0x7632, R5 ;  /* 0x0000763211057816 */ /* 0x002fe20000000005 */
[----:B------:R-:W-:Y:S01]  /*bde0*/  STG.E.U16 desc[UR18][R6.64+0x2], R9 ;  /* 0x0000020906007986 */ /* 0x000fe2000c101512 */
[----:B------:R-:W-:-:S03]  /*bdf0*/  F2FP.BF16.F32.PACK_AB R20, R98, R20 ;  /* 0x000000146214723e */ /* 0x000fc600000010ff */
[----:B------:R-:W-:Y:S01]  /*be00*/  STG.E.U16 desc[UR18][R6.64+0x4], R17 ;  /* 0x0000041106007986 */ /* 0x000fe2000c101512 */
[----:B------:R-:W-:-:S03]  /*be10*/  F2FP.BF16.F32.PACK_AB R21, R33, R21 ;  /* 0x000000152115723e */ /* 0x000fc600000010ff */
[----:B------:R0:W-:Y:S01]  /*be20*/  STG.E.U16 desc[UR18][R6.64+0x6], R5 ;  /* 0x0000060506007986 */ /* 0x0001e2000c101512 */
[----:B------:R-:W-:Y:S02]  /*be30*/  F2FP.BF16.F32.PACK_AB R0, R31, R0 ;  /* 0x000000001f00723e */ /* 0x000fe400000010ff */
[----:B------:R-:W-:Y:S02]  /*be40*/  F2FP.BF16.F32.PACK_AB R32, R93, R32 ;  /* 0x000000205d20723e */ /* 0x000fe400000010ff */
[----:B0-----:R-:W-:Y:S01]  /*be50*/  PRMT R7, R19, 0x7632, R7 ;  /* 0x0000763213077816 */ /* 0x001fe20000000007 */
[----:B------:R-:W-:Y:S01]  /*be60*/  ULOP3.LUT UR4, UR4, 0x1, URZ, 0x3c, !UPT ;  /* 0x0000000104047892 */ /* 0x000fe2000f8e3c3f */
[----:B------:R-:W-:Y:S01]  /*be70*/  UMOV UR5, UR16 ;  /* 0x0000001000057c82 */ /* 0x000fe20008000000 */
[----:B------:R-:W-:Y:S01]  /*be80*/  UMOV UR10, UR15 ;  /* 0x0000000f000a7c82 */ /* 0x000fe20008000000 */
[----:B--2---:R-:W-:-:S04]  /*be90*/  IADD3 R2, P1, R23, UR26, RZ ;  /* 0x0000001a17027c10 */ /* 0x004fc8000ff3e0ff */
[----:B------:R-:W-:-:S05]  /*bea0*/  IADD3.X R3, R22, UR27, RZ, P1, !PT ;  /* 0x0000001b16037c10 */ /* 0x000fca0008ffe4ff */
[----:B------:R-:W-:Y:S04]  /*beb0*/  STG.E.U16 desc[UR18][R2.64], R18 ;  /* 0x0000001202007986 */ /* 0x000fe8000c101512 */
[----:B------:R0:W-:Y:S04]  /*bec0*/  STG.E.U16 desc[UR18][R2.64+0x2], R8 ;  /* 0x0000020802007986 */ /* 0x0001e8000c101512 */
[----:B------:R-:W-:Y:S04]  /*bed0*/  STG.E.U16 desc[UR18][R2.64+0x4], R19 ;  /* 0x0000041302007986 */ /* 0x000fe8000c101512 */
[----:B------:R1:W-:Y:S01]  /*bee0*/  STG.E.U16 desc[UR18][R2.64+0x6], R7 ;  /* 0x0000060702007986 */ /* 0x0003e2000c101512 */
[----:B0-----:R-:W-:-:S02]  /*bef0*/  PRMT R8, R21, 0x7632, R8 ;  /* 0x0000763215087816 */ /* 0x001fc40000000008 */
[----:B-1----:R-:W-:Y:S02]  /*bf00*/  PRMT R3, R20, 0x7632, R3 ;  /* 0x0000763214037816 */ /* 0x002fe40000000003 */
[----:B---3--:R-:W-:-:S04]  /*bf10*/  IADD3 R4, P1, R13, UR26, RZ ;  /* 0x0000001a0d047c10 */ /* 0x008fc8000ff3e0ff */
[----:B----4-:R-:W-:Y:S02]  /*bf20*/  IADD3.X R5, R12, UR27, RZ, P1, !PT ;  /* 0x0000001b0c057c10 */ /* 0x010fe40008ffe4ff */
[----:B------:R-:W-:-:S03]  /*bf30*/  PRMT R2, R0, 0x7632, R2 ;  /* 0x0000763200027816 */ /* 0x000fc60000000002 */
[----:B------:R-:W-:Y:S04]  /*bf40*/  STG.E.U16 desc[UR18][R4.64], R20 ;  /* 0x0000001404007986 */ /* 0x000fe8000c101512 */
[----:B------:R-:W-:Y:S04]  /*bf50*/  STG.E.U16 desc[UR18][R4.64+0x2], R3 ;  /* 0x0000020304007986 */ /* 0x000fe8000c101512 */
[----:B------:R-:W-:Y:S04]  /*bf60*/  STG.E.U16 desc[UR18][R4.64+0x4], R21 ;  /* 0x0000041504007986 */ /* 0x000fe8000c101512 */
[----:B------:R0:W-:Y:S01]  /*bf70*/  STG.E.U16 desc[UR18][R4.64+0x6], R8 ;  /* 0x0000060804007986 */ /* 0x0001e2000c101512 */
[----:B-----5:R-:W-:-:S04]  /*bf80*/  IADD3 R6, P1, R11, UR26, RZ ;  /* 0x0000001a0b067c10 */ /* 0x020fc8000ff3e0ff */
[----:B------:R-:W-:Y:S02]  /*bf90*/  IADD3.X R7, R10, UR27, RZ, P1, !PT ;  /* 0x0000001b0a077c10 */ /* 0x000fe40008ffe4ff */
[----:B0-----:R-:W-:-:S03]  /*bfa0*/  PRMT R5, R32, 0x7632, R5 ;  /* 0x0000763220057816 */ /* 0x001fc60000000005 */
[----:B------:R2:W-:Y:S04]  /*bfb0*/  STG.E.U16 desc[UR18][R6.64], R0 ;  /* 0x0000000006007986 */ /* 0x0005e8000c101512 */
[----:B------:R2:W-:Y:S04]  /*bfc0*/  STG.E.U16 desc[UR18][R6.64+0x2], R2 ;  /* 0x0000020206007986 */ /* 0x0005e8000c101512 */
[----:B------:R2:W-:Y:S04]  /*bfd0*/  STG.E.U16 desc[UR18][R6.64+0x4], R32 ;  /* 0x0000042006007986 */ /* 0x0005e8000c101512 */
[----:B------:R2:W-:Y:S01]  /*bfe0*/  STG.E.U16 desc[UR18][R6.64+0x6], R5 ;  /* 0x0000060506007986 */ /* 0x0005e2000c101512 */
[----:B------:R-:W-:Y:S05]  /*bff0*/  @!P0 BRA `(.L_x_1476) ;  /* 0xffffff4400d08947 */ /* 0x000fea000383ffff */
.L_x_1466:
        /* <DEDUP_REMOVED lines=11> */
[----:B------:R-:W1:Y:S01]  /*c0b0*/  LDC.64 R20, c[0x0][0x258] ;  /* 0x00009600ff147b82 */ /* 0x000e620000000a00 */
[----:B--2---:R-:W0:Y:S01]  /*c0c0*/  S2R R0, SR_TID.X ;  /* 0x0000000000007919 */ /* 0x004e220000002100 */
        /* <DEDUP_REMOVED lines=40> */
[----:B------:R-:W-:Y:S02]  /*c350*/  IADD3 R9, R5, 0x3c, RZ ;  /* 0x0000003c05097810 */ /* 0x000fe40007ffe0ff */
[----:B------:R-:W-:Y:S02]  /*c360*/  ISETP.LT.AND.EX P0, PT, R21, RZ, PT, P0 ;  /* 0x000000ff1500720c */ /* 0x000fe40003f01300 */
[----:B------:R-:W-:Y:S02]  /*c370*/  SHF.R.U64 R24, R16, 0x3, R17 ;  /* 0x0000000310187819 */ /* 0x000fe40000001211 */
[----:B------:R-:W-:Y:S02]  /*c380*/  IADD3 R18, R12, UR6, RZ ;  /* 0x000000060c127c10 */ /* 0x000fe4000fffe0ff */
[----:B------:R-:W-:-:S02]  /*c390*/  LOP3.LUT R13, R6, R10, RZ, 0x3c, !PT ;  /* 0x0000000a060d7212 */ /* 0x000fc400078e3cff */
[-C--:B------:R-:W-:Y:S02]  /*c3a0*/  LOP3.LUT R11, R5, R10.reuse, RZ, 0x3c, !PT ;  /* 0x0000000a050b7212 */ /* 0x080fe400078e3cff */
[----:B------:R-:W-:Y:S02]  /*c3b0*/  LOP3.LUT R19, R9, R10, RZ, 0x3c, !PT ;  /* 0x0000000a09137212 */ /* 0x000fe400078e3cff */
[----:B------:R-:W-:Y:S02]  /*c3c0*/  SEL R23, R20, 0x9, P0 ;  /* 0x0000000914177807 */ /* 0x000fe40000000000 */
[----:B------:R-:W-:Y:S02]  /*c3d0*/  SEL R26, R21, RZ, P0 ;  /* 0x000000ff151a7207 */ /* 0x000fe40000000000 */
[----:B------:R-:W-:Y:S02]  /*c3e0*/  LEA.HI R22, R15, 0x1, RZ, 0x1c ;  /* 0x000000010f167811 */ /* 0x000fe400078fe0ff */
[----:B------:R-:W-:-:S02]  /*c3f0*/  IADD3 R16, P0, R2, 0xf, RZ ;  /* 0x0000000f02107810 */ /* 0x000fc40007f1e0ff */
[C---:B------:R-:W-:Y:S02]  /*c400*/  IADD3 R17, P1, R2.reuse, 0x1e, RZ ;  /* 0x0000001e02117810 */ /* 0x040fe40007f3e0ff */
[----:B------:R-:W-:Y:S02]  /*c410*/  IADD3 R49, P2, R2, 0x2d, RZ ;  /* 0x0000002d02317810 */ /* 0x000fe40007f5e0ff */
[----:B------:R-:W-:Y:S02]  /*c420*/  IADD3 R24, R24, 0x1, RZ ;  /* 0x0000000118187810 */ /* 0x000fe40007ffe0ff */
[-C--:B------:R-:W-:Y:S02]  /*c430*/  LEA R12, R13, R18.reuse, 0x2 ;  /* 0x000000120d0c7211 */ /* 0x080fe400078e10ff */
[-C--:B------:R-:W-:Y:S02]  /*c440*/  LEA R11, R11, R18.reuse, 0x2 ;  /* 0x000000120b0b7211 */ /* 0x080fe400078e10ff */
        /* <DEDUP_REMOVED lines=8> */
[----:B------:R-:W-:Y:S02]  /*c4d0*/  IADD3.X R53, RZ, RZ, RZ, P2, !PT ;  /* 0x000000ffff357210 */ /* 0x000fe400017fe4ff */
[----:B------:R-:W-:Y:S02]  /*c4e0*/  SHF.L.U32 R23, R23, 0x3, RZ ;  /* 0x0000000317177819 */ /* 0x000fe400000006ff */
[----:B------:R-:W-:Y:S02]  /*c4f0*/  LOP3.LUT R22, R22, 0x3, RZ, 0xc0, !PT ;  /* 0x0000000316167812 */ /* 0x000fe400078ec0ff */
[----:B------:R-:W-:-:S07]  /*c500*/  LOP3.LUT R24, R24, 0x3, RZ, 0xc0, !PT ;  /* 0x0000000318187812 */ /* 0x000fce00078ec0ff */
.L_x_1493:
        /* <DEDUP_REMOVED lines=42> */
.L_x_1480:
[----:B------:R-:W-:Y:S05]  /*c7b0*/  BSYNC B1 ;  /* 0x0000000000017941 */ /* 0x000fea0003800000 */
.L_x_1479:
        /* <DEDUP_REMOVED lines=18> */
.L_x_1483:
        /* <DEDUP_REMOVED lines=55> */
.L_x_1482:
[----:B------:R-:W-:Y:S05]  /*cc50*/  BSYNC B1 ;  /* 0x0000000000017941 */ /* 0x000fea0003800000 */
.L_x_1481:
        /* <DEDUP_REMOVED lines=35> */
.L_x_1485:
[----:B------:R-:W-:Y:S05]  /*ce90*/  BSYNC B1 ;  /* 0x0000000000017941 */ /* 0x000fea0003800000 */
.L_x_1484:
        /* <DEDUP_REMOVED lines=15> */
.L_x_1478:
[----:B------:R-:W-:Y:S05]  /*cf90*/  BSYNC B0 ;  /* 0x0000000000007941 */ /* 0x000fea0003800000 */
.L_x_1477:
        /* <DEDUP_REMOVED lines=36> */
.L_x_1502:
        /* <DEDUP_REMOVED lines=41> */
.L_x_1512:
        /* <DEDUP_REMOVED lines=35> */
.L_x_1522:
[----:B----4-:R-:W-:Y:S01]  /*d6a0*/  FADD.FTZ R30, R42, R32 ;  /* 0x000000202a1e7221 */ /* 0x010fe20000010000 */
[----:B------:R-:W-:Y:S02]  /*d6b0*/  @!P2 F2FP.BF16.F32.PACK_AB R25, RZ, R33 ;  /* 0x00000021ff19a23e */ /* 0x000fe400000010ff */
[----:B------:R-:W-:Y:S02]  /*d6c0*/  MOV R33, R18 ;  /* 0x0000001200217202 */ /* 0x000fe40000000f00 */
[----:B------:R-:W-:Y:S01]  /*d6d0*/  @!P2 F2FP.BF16.F32.PACK_AB R30, RZ, R30 ;  /* 0x0000001eff1ea23e */ /* 0x000fe200000010ff */
[----:B------:R4:W-:Y:S04]  /*d6e0*/  @!P2 STG.E.U16 desc[UR18][R26.64+0x78], R25 ;  /* 0x000078191a00a986 */ /* 0x0009e8000c101512 */
[----:B------:R4:W-:Y:S02]  /*d6f0*/  @!P2 STG.E.U16 desc[UR18][R28.64+0x78], R30 ;  /* 0x0000781e1c00a986 */ /* 0x0009e4000c101512 */
.L_x_1488:
[----:B------:R-:W-:Y:S05]  /*d700*/  BSYNC B0 ;  /* 0x0000000000007941 */ /* 0x000fea0003800000 */
.L_x_1487:
        /* <DEDUP_REMOVED lines=111> */
[----:B------:R-:W-:-:S02]  /*de00*/  MOV R46, 0xffff ;  /* 0x0000ffff002e7802 */ /* 0x000fc40000000f00 */
        /* <DEDUP_REMOVED lines=34> */
.L_x_1556:
[----:B01----:R-:W-:Y:S01]  /*e030*/  FADD.FTZ R30, R50, R32 ;  /* 0x00000020321e7221 */ /* 0x003fe20000010000 */
[----:B------:R-:W-:-:S04]  /*e040*/  @!P0 F2FP.BF16.F32.PACK_AB R25, RZ, R36 ;  /* 0x00000024ff19823e */ /* 0x000fc800000010ff */
[----:B------:R-:W-:Y:S01]  /*e050*/  @!P0 F2FP.BF16.F32.PACK_AB R30, RZ, R30 ;  /* 0x0000001eff1e823e */ /* 0x000fe200000010ff */
[----:B------:R0:W-:Y:S04]  /*e060*/  @!P0 STG.E.U16 desc[UR18][R26.64+0xb4], R25 ;  /* 0x0000b4191a008986 */ /* 0x0001e8000c101512 */
[----:B------:R0:W-:Y:S02]  /*e070*/  @!P0 STG.E.U16 desc[UR18][R28.64+0xb4], R30 ;  /* 0x0000b41e1c008986 */ /* 0x0001e4000c101512 */
.L_x_1486:
[----:B------:R-:W-:Y:S05]  /*e080*/  WARPSYNC.ALL ;  /* 0x0000000000007948 */ /* 0x000fea0003800000 */
[----:B------:R-:W-:Y:S01]  /*e090*/  IADD3 R14, R14, 0x900, RZ ;  /* 0x000009000e0e7810 */ /* 0x000fe20007ffe0ff */
[----:B------:R-:W-:Y:S03]  /*e0a0*/  BAR.SYNC.DEFER_BLOCKING 0x0 ;  /* 0x0000000000007b1d */ /* 0x000fe60000010000 */
[----:B------:R-:W-:-:S13]  /*e0b0*/  ISETP.GE.AND P0, PT, R14, UR20, PT ;  /* 0x000000140e007c0c */ /* 0x000fda000bf06270 */
[----:B------:R-:W-:Y:S05]  /*e0c0*/  @!P0 BRA `(.L_x_1493) ;  /* 0xffffffe400108947 */ /* 0x000fea000383ffff */
[----:B------:R-:W-:Y:S05]  /*e0d0*/  EXIT ;  /* 0x000000000000794d */ /* 0x000fea0003800000 */
.L_x_1489:
[----:B------:R-:W-:Y:S01]  /*e0e0*/  HFMA2.MMA R31, -RZ, RZ, 0, 4.76837158203125e-07 ;  /* 0x00000008ff1f7435 */ /* 0x000fe200000001ff */
[----:B--2---:R-:W-:Y:S02]  /*e0f0*/  MOV R34, R26 ;  /* 0x0000001a00227202 */ /* 0x004fe40000000f00 */
[----:B------:R-:W-:Y:S02]  /*e100*/  MOV R30, 0x101f ;  /* 0x0000101f001e7802 */ /* 0x000fe40000000f00 */
[----:B0-----:R-:W-:-:S07]  /*e110*/  MOV R25, 0xffff ;  /* 0x0000ffff00197802 */ /* 0x001fce0000000f00 */
[----:B-1-3--:R-:W-:Y:S05]  /*e120*/  WARPSYNC.COLLECTIVE R25, `(.L_x_1494) ;  /* 0x0000000019087348 */ /* 0x00afea0003c00000 */
[----:B------:R0:W2:Y:S02]  /*e130*/  SHFL.BFLY P3, R32, R34, R31, R30 ;  /* 0x0c00001f22207389 */ /* 0x0000a4000006001e */
[----:B0123--:R-:W-:Y:S01]  /*e140*/  ENDCOLLECTIVE ;  /* 0x000000000000791b */ /* 0x00ffe20003800000 */
.L_x_1494:
[----:B------:R-:W-:Y:S02]  /*e150*/  MOV R34, R27 ;  /* 0x0000001b00227202 */ /* 0x000fe40000000f00 */
[----:B------:R-:W-:-:S07]  /*e160*/  MOV R29, R32 ;  /* 0x00000020001d7202 */ /* 0x000fce0000000f00 */
[----:B------:R-:W-:Y:S05]  /*e170*/  WARPSYNC.COLLECTIVE R25, `(.L_x_1495) ;  /* 0x0000000019087348 */ /* 0x000fea0003c00000 */
[----:B------:R0:W1:Y:S02]  /*e180*/  SHFL.BFLY P3, R32, R34, R31, R30 ;  /* 0x0c00001f22207389 */ /* 0x000064000006001e */
[----:B01----:R-:W-:Y:S01]  /*e190*/  ENDCOLLECTIVE ;  /* 0x000000000000791b */ /* 0x003fe20003800000 */
.L_x_1495:
[----:B------:R-:W-:Y:S01]  /*e1a0*/  FADD.FTZ R29, R29, R26 ;  /* 0x0000001a1d1d7221 */ /* 0x000fe20000010000 */
[----:B------:R-:W-:-:S04]  /*e1b0*/  HFMA2.MMA R31, -RZ, RZ, 0, 2.384185791015625e-07 ;  /* 0x00000004ff1f7435 */ /* 0x000fc800000001ff */
[----:B------:R-:W-:Y:S02]  /*e1c0*/  MOV R34, R29 ;  /* 0x0000001d00227202 */ /* 0x000fe40000000f00 */
[----:B------:R-:W-:-:S07]  /*e1d0*/  MOV R28, R32 ;  /* 0x00000020001c7202 */ /* 0x000fce0000000f00 */
[----:B------:R-:W-:Y:S05]  /*e1e0*/  WARPSYNC.COLLECTIVE R25, `(.L_x_1496) ;  /* 0x0000000019087348 */ /* 0x000fea0003c00000 */
[----:B------:R0:W1:Y:S02]  /*e1f0*/  SHFL.BFLY P3, R32, R34, R31, R30 ;  /* 0x0c00001f22207389 */ /* 0x000064000006001e */
[----:B01----:R-:W-:Y:S01]  /*e200*/  ENDCOLLECTIVE ;  /* 0x000000000000791b */ /* 0x003fe20003800000 */
.L_x_1496:
[----:B------:R-:W-:-:S05]  /*e210*/  FADD.FTZ R28, R28, R27 ;  /* 0x0000001b1c1c7221 */ /* 0x000fca0000010000 */
[----:B------:R-:W-:Y:S02]  /*e220*/  MOV R34, R28 ;  /* 0x0000001c00227202 */ /* 0x000fe40000000f00 */
[----:B------:R-:W-:-:S07]  /*e230*/  MOV R36, R32 ;  /* 0x0000002000247202 */ /* 0x000fce0000000f00 */
[----:B------:R-:W-:Y:S05]  /*e240*/  WARPSYNC.COLLECTIVE R25, `(.L_x_1497) ;  /* 0x0000000019087348 */ /* 0x000fea0003c00000 */
[----:B------:R0:W1:Y:S02]  /*e250*/  SHFL.BFLY P3, R32, R34, R31, R30 ;  /* 0x0c00001f22207389 */ /* 0x000064000006001e */
[----:B01----:R-:W-:Y:S01]  /*e260*/  ENDCOLLECTIVE ;  /* 0x000000000000791b */ /* 0x003fe20003800000 */
.L_x_1497:
[----:B------:R-:W-:Y:S01]  /*e270*/  FADD.FTZ R36, R29, R36 ;  /* 0x000000241d247221 */ /* 0x000fe20000010000 */
[----:B------:R-:W-:-:S04]  /*e280*/  HFMA2.MMA R31, -RZ, RZ, 0, 1.1920928955078125e-07 ;  /* 0x00000002ff1f7435 */ /* 0x000fc800000001ff */
[----:B------:R-:W-:Y:S02]  /*e290*/  MOV R34, R36 ;  /* 0x0000002400227202 */ /* 0x000fe40000000f00 */
[----:B------:R-:W-:-:S07]  /*e2a0*/  MOV R33, R32 ;  /* 0x0000002000217202 */ /* 0x000fce0000000f00 */
[----:B------:R-:W-:Y:S05]  /*e2b0*/  WARPSYNC.COLLECTIVE R25, `(.L_x_1498) ;  /* 0x0000000019087348 */ /* 0x000fea0003c00000 */
[----:B------:R0:W1:Y:S02]  /*e2c0*/  SHFL.BFLY P3, R32, R34, R31, R30 ;  /* 0x0c00001f22207389 */ /* 0x000064000006001e */
[----:B01----:R-:W-:Y:S01]  /*e2d0*/  ENDCOLLECTIVE ;  /* 0x000000000000791b */ /* 0x003fe20003800000 */
.L_x_1498:
[----:B------:R-:W-:-:S05]  /*e2e0*/  FADD.FTZ R33, R28, R33 ;  /* 0x000000211c217221 */ /* 0x000fca0000010000 */
[----:B------:R-:W-:Y:S02]  /*e2f0*/  MOV R34, R33 ;  /* 0x0000002100227202 */ /* 0x000fe40000000f00 */
[----:B------:R-:W-:-:S07]  /*e300*/  MOV R35, R32 ;  /* 0x0000002000237202 */ /* 0x000fce0000000f00 */
[----:B------:R-:W-:Y:S05]  /*e310*/  WARPSYNC.COLLECTIVE R25, `(.L_x_1499) ;  /* 0x0000000019087348 */ /* 0x000fea0003c00000 */
[----:B------:R0:W1:Y:S02]  /*e320*/  SHFL.BFLY P3, R32, R34, R31, R30 ;  /* 0x0c00001f22207389 */ /* 0x000064000006001e */
[----:B01----:R-:W-:Y:S01]  /*e330*/  ENDCOLLECTIVE ;  /* 0x000000000000791b */ /* 0x003fe20003800000 */
.L_x_1499:
[----:B------:R-:W-:Y:S01]  /*e340*/  FADD.FTZ R35, R36, R35 ;  /* 0x0000002324237221 */ /* 0x000fe20000010000 */
[----:B------:R-:W-:-:S04]  /*e350*/  HFMA2.MMA R31, -RZ, RZ, 0, 5.9604644775390625e-08 ;  /* 0x00000001ff1f7435 */ /* 0x000fc800000001ff */
[----:B------:R-:W-:Y:S02]  /*e360*/  MOV R34, R35 ;  /* 0x0000002300227202 */ /* 0x000fe40000000f00 */
[----:B------:R-:W-:-:S07]  /*e370*/  MOV R26, R32 ;  /* 0x00000020001a7202 */ /* 0x000fce0000000f00 */
[----:B------:R-:W-:Y:S05]  /*e380*/  WARPSYNC.COLLECTIVE R25, `(.L_x_1500) ;  /* 0x0000000019087348 */ /* 0x000fea0003c00000 */
[----:B------:R0:W1:Y:S02]  /*e390*/  SHFL.BFLY P3, R32, R34, R31, R30 ;  /* 0x0c00001f22207389 */ /* 0x000064000006001e */
[----:B01----:R-:W-:Y:S01]  /*e3a0*/  ENDCOLLECTIVE ;  /* 0x000000000000791b */ /* 0x003fe20003800000 */
.L_x_1500:
[----:B------:R-:W-:-:S05]  /*e3b0*/  FADD.FTZ R37, R33, R26 ;  /* 0x0000001a21257221 */ /* 0x000fca0000010000 */
[----:B------:R-:W-:Y:S02]  /*e3c0*/  MOV R34, R37 ;  /* 0x0000002500227202 */ /* 0x000fe40000000f00 */
[----:B------:R-:W-:-:S07]  /*e3d0*/  MOV R38, R32 ;  /* 0x0000002000267202 */ /* 0x000fce0000000f00 */
[----:B------:R-:W-:Y:S05]  /*e3e0*/  WARPSYNC.COLLECTIVE R25, `(.L_x_1501) ;  /* 0x0000000019087348 */ /* 0x000fea0003c00000 */
[----:B------:R0:W1:Y:S02]  /*e3f0*/  SHFL.BFLY P3, R32, R34, R31, R30 ;  /* 0x0c00001f22207389 */ /* 0x000064000006001e */
[----:B01----:R-:W-:Y:S01]  /*e400*/  ENDCOLLECTIVE ;  /* 0x000000000000791b */ /* 0x003fe20003800000 */
.L_x_1501:
[----:B------:R-:W-:Y:S01]  /*e410*/  FADD.FTZ R38, R35, R38 ;  /* 0x0000002623267221 */ /* 0x000fe20000010000 */
[----:B------:R-:W-:Y:S06]  /*e420*/  BRA `(.L_x_1502) ;  /* 0xffffffec006c7947 */ /* 0x000fec000383ffff */
.L_x_1490:
        /* <DEDUP_REMOVED lines=8> */
.L_x_1504:
[----:B------:R-:W-:Y:S05]  /*e4b0*/  BSYNC B1 ;  /* 0x0000000000017941 */ /* 0x000fea0003800000 */
.L_x_1503:
        /* <DEDUP_REMOVED lines=8> */
.L_x_1505:
[----:B------:R-:W-:Y:S01]  /*e540*/  FADD.FTZ R36, R36, R33 ;  /* 0x0000002124247221 */ /* 0x000fe20000010000 */
[----:B------:R-:W-:-:S04]  /*e550*/  HFMA2.MMA R31, -RZ, RZ, 0, 2.384185791015625e-07 ;  /* 0x00000004ff1f7435 */ /* 0x000fc800000001ff */
[----:B------:R-:W-:Y:S02]  /*e560*/  MOV R34, R36 ;  /* 0x0000002400227202 */ /* 0x000fe40000000f00 */
[----:B------:R-:W-:-:S07]  /*e570*/  MOV R38, R32 ;  /* 0x0000002000267202 */ /* 0x000fce0000000f00 */
[----:B------:R-:W-:Y:S05]  /*e580*/  WARPSYNC.COLLECTIVE R25, `(.L_x_1506) ;  /* 0x0000000019087348 */ /* 0x000fea0003c00000 */
[----:B------:R0:W1:Y:S02]  /*e590*/  SHFL.BFLY P3, R32, R34, R31, R30 ;  /* 0x0c00001f22207389 */ /* 0x000064000006001e */
[----:B01----:R-:W-:Y:S01]  /*e5a0*/  ENDCOLLECTIVE ;  /* 0x000000000000791b */ /* 0x003fe20003800000 */
.L_x_1506:
[----:B------:R-:W-:-:S05]  /*e5b0*/  FADD.FTZ R38, R38, R35 ;  /* 0x0000002326267221 */ /* 0x000fca0000010000 */
[----:B------:R-:W-:Y:S02]  /*e5c0*/  MOV R34, R38 ;  /* 0x0000002600227202 */ /* 0x000fe40000000f00 */
[----:B------:R-:W-:-:S07]  /*e5d0*/  MOV R37, R32 ;  /* 0x0000002000257202 */ /* 0x000fce0000000f00 */
[----:B------:R-:W-:Y:S05]  /*e5e0*/  WARPSYNC.COLLECTIVE R25, `(.L_x_1507) ;  /* 0x0000000019087348 */ /* 0x000fea0003c00000 */
[----:B------:R0:W1:Y:S02]  /*e5f0*/  SHFL.BFLY P3, R32, R34, R31, R30 ;  /* 0x0c00001f22207389 */ /* 0x000064000006001e */
[----:B01----:R-:W-:Y:S01]  /*e600*/  ENDCOLLECTIVE ;  /* 0x000000000000791b */ /* 0x003fe20003800000 */
.L_x_1507:
[----:B------:R-:W-:Y:S01]  /*e610*/  FADD.FTZ R37, R36, R37 ;  /* 0x0000002524257221 */ /* 0x000fe20000010000 */
[----:B------:R-:W-:-:S04]  /*e620*/  HFMA2.MMA R31, -RZ, RZ, 0, 1.1920928955078125e-07 ;  /* 0x00000002ff1f7435 */ /* 0x000fc800000001ff */
[----:B------:R-:W-:Y:S02]  /*e630*/  MOV R34, R37 ;  /* 0x0000002500227202 */ /* 0x000fe40000000f00 */
[----:B------:R-:W-:-:S07]  /*e640*/  MOV R39, R32 ;  /* 0x0000002000277202 */ /* 0x000fce0000000f00 */
[----:B------:R-:W-:Y:S05]  /*e650*/  WARPSYNC.COLLECTIVE R25, `(.L_x_1508) ;  /* 0x0000000019087348 */ /* 0x000fea0003c00000 */
[----:B------:R0:W1:Y:S02]  /*e660*/  SHFL.BFLY P3, R32, R34, R31, R30 ;  /* 0x0c00001f22207389 */ /* 0x000064000006001e */
[----:B01----:R-:W-:Y:S01]  /*e670*/  ENDCOLLECTIVE ;  /* 0x000000000000791b */ /* 0x003fe20003800000 */
.L_x_1508:
[----:B------:R-:W-:-:S05]  /*e680*/  FADD.FTZ R39, R38, R39 ;  /* 0x0000002726277221 */ /* 0x000fca0000010000 */
[----:B------:R-:W-:Y:S02]  /*e690*/  MOV R34, R39 ;  /* 0x0000002700227202 */ /* 0x000fe40000000f00 */
[----:B------:R-:W-:-:S07]  /*e6a0*/  MOV R40, R32 ;  /* 0x0000002000287202 */ /* 0x000fce0000000f00 */
[----:B------:R-:W-:Y:S05]  /*e6b0*/  WARPSYNC.COLLECTIVE R25, `(.L_x_1509) ;  /* 0x0000000019087348 */ /* 0x000fea0003c00000 */
[----:B------:R0:W1:Y:S02]  /*e6c0*/  SHFL.BFLY P3, R32, R34, R31, R30 ;  /* 0x0c00001f22207389 */ /* 0x000064000006001e */
[----:B01----:R-:W-:Y:S01]  /*e6d0*/  ENDCOLLECTIVE ;  /* 0x000000000000791b */ /* 0x003fe20003800000 */
.L_x_1509:
[----:B------:R-:W-:Y:S01]  /*e6e0*/  FADD.FTZ R40, R37, R40 ;  /* 0x0000002825287221 */ /* 0x000fe20000010000 */
[----:B------:R-:W-:-:S04]  /*e6f0*/  HFMA2.MMA R31, -RZ, RZ, 0, 5.9604644775390625e-08 ;  /* 0x00000001ff1f7435 */ /* 0x000fc800000001ff */
[----:B------:R-:W-:Y:S02]  /*e700*/  MOV R34, R40 ;  /* 0x0000002800227202 */ /* 0x000fe40000000f00 */
[----:B------:R-:W-:-:S07]  /*e710*/  MOV R42, R32 ;  /* 0x00000020002a7202 */ /* 0x000fce0000000f00 */
[----:B------:R-:W-:Y:S05]  /*e720*/  WARPSYNC.COLLECTIVE R25, `(.L_x_1510) ;  /* 0x0000000019087348 */ /* 0x000fea0003c00000 */
[----:B------:R0:W1:Y:S02]  /*e730*/  SHFL.BFLY P3, R32, R34, R31, R30 ;  /* 0x0c00001f22207389 */ /* 0x000064000006001e */
[----:B01----:R-:W-:Y:S01]  /*e740*/  ENDCOLLECTIVE ;  /* 0x000000000000791b */ /* 0x003fe20003800000 */
.L_x_1510:
[----:B------:R-:W-:-:S05]  /*e750*/  FADD.FTZ R42, R39, R42 ;  /* 0x0000002a272a7221 */ /* 0x000fca0000010000 */
[----:B------:R-:W-:Y:S02]  /*e760*/  MOV R34, R42 ;  /* 0x0000002a00227202 */ /* 0x000fe40000000f00 */
[----:B------:R-:W-:-:S07]  /*e770*/  MOV R33, R32 ;  /* 0x0000002000217202 */ /* 0x000fce0000000f00 */
[----:B------:R-:W-:Y:S05]  /*e780*/  WARPSYNC.COLLECTIVE R25, `(.L_x_1511) ;  /* 0x0000000019087348 */ /* 0x000fea0003c00000 */
[----:B------:R0:W1:Y:S02]  /*e790*/  SHFL.BFLY P3, R32, R34, R31, R30 ;  /* 0x0c00001f22207389 */ /* 0x000064000006001e */
[----:B01----:R-:W-:Y:S01]  /*e7a0*/  ENDCOLLECTIVE ;  /* 0x000000000000791b */ /* 0x003fe20003800000 */
.L_x_1511:
[----:B------:R-:W-:Y:S01]  /*e7b0*/  FADD.FTZ R33, R40, R33 ;  /* 0x0000002128217221 */ /* 0x000fe20000010000 */
[----:B------:R-:W-:Y:S06]  /*e7c0*/  BRA `(.L_x_1512) ;  /* 0xffffffec00287947 */ /* 0x000fec000383ffff */
.L_x_1491:
        /* <DEDUP_REMOVED lines=8> */
.L_x_1514:
[----:B------:R-:W-:Y:S05]  /*e850*/  BSYNC B1 ;  /* 0x0000000000017941 */ /* 0x000fea0003800000 */
.L_x_1513:
        /* <DEDUP_REMOVED lines=8> */
.L_x_1515:
[----:B------:R-:W-:Y:S01]  /*e8e0*/  FADD.FTZ R36, R36, R33 ;  /* 0x0000002124247221 */ /* 0x000fe20000010000 */
[----:B------:R-:W-:-:S04]  /*e8f0*/  HFMA2.MMA R31, -RZ, RZ, 0, 2.384185791015625e-07 ;  /* 0x00000004ff1f7435 */ /* 0x000fc800000001ff */
[----:B------:R-:W-:Y:S02]  /*e900*/  MOV R34, R36 ;  /* 0x0000002400227202 */ /* 0x000fe40000000f00 */
[----:B------:R-:W-:-:S07]  /*e910*/  MOV R38, R32 ;  /* 0x0000002000267202 */ /* 0x000fce0000000f00 */
[----:B------:R-:W-:Y:S05]  /*e920*/  WARPSYNC.COLLECTIVE R25, `(.L_x_1516) ;  /* 0x0000000019087348 */ /* 0x000fea0003c00000 */
[----:B------:R0:W1:Y:S02]  /*e930*/  SHFL.BFLY P3, R32, R34, R31, R30 ;  /* 0x0c00001f22207389 */ /* 0x000064000006001e */
[----:B01----:R-:W-:Y:S01]  /*e940*/  ENDCOLLECTIVE ;  /* 0x000000000000791b */ /* 0x003fe20003800000 */
.L_x_1516:
[----:B------:R-:W-:-:S05]  /*e950*/  FADD.FTZ R38, R38, R35 ;  /* 0x0000002326267221 */ /* 0x000fca0000010000 */
[----:B------:R-:W-:Y:S02]  /*e960*/  MOV R34, R38 ;  /* 0x0000002600227202 */ /* 0x000fe40000000f00 */
[----:B------:R-:W-:-:S07]  /*e970*/  MOV R37, R32 ;  /* 0x0000002000257202 */ /* 0x000fce0000000f00 */
[----:B------:R-:W-:Y:S05]  /*e980*/  WARPSYNC.COLLECTIVE R25, `(.L_x_1517) ;  /* 0x0000000019087348 */ /* 0x000fea0003c00000 */
[----:B------:R0:W1:Y:S02]  /*e990*/  SHFL.BFLY P3, R32, R34, R31, R30 ;  /* 0x0c00001f22207389 */ /* 0x000064000006001e */
[----:B01----:R-:W-:Y:S01]  /*e9a0*/  ENDCOLLECTIVE ;  /* 0x000000000000791b */ /* 0x003fe20003800000 */
.L_x_1517:
[----:B------:R-:W-:Y:S01]  /*e9b0*/  FADD.FTZ R37, R36, R37 ;  /* 0x0000002524257221 */ /* 0x000fe20000010000 */
[----:B------:R-:W-:-:S04]  /*e9c0*/  HFMA2.MMA R31, -RZ, RZ, 0, 1.1920928955078125e-07 ;  /* 0x00000002ff1f7435 */ /* 0x000fc800000001ff */
[----:B------:R-:W-:Y:S02]  /*e9d0*/  MOV R34, R37 ;  /* 0x0000002500227202 */ /* 0x000fe40000000f00 */
[----:B------:R-:W-:-:S07]  /*e9e0*/  MOV R39, R32 ;  /* 0x0000002000277202 */ /* 0x000fce0000000f00 */
[----:B------:R-:W-:Y:S05]  /*e9f0*/  WARPSYNC.COLLECTIVE R25, `(.L_x_1518) ;  /* 0x0000000019087348 */ /* 0x000fea0003c00000 */
[----:B------:R0:W1:Y:S02]  /*ea00*/  SHFL.BFLY P3, R32, R34, R31, R30 ;  /* 0x0c00001f22207389 */ /* 0x000064000006001e */
[----:B01----:R-:W-:Y:S01]  /*ea10*/  ENDCOLLECTIVE ;  /* 0x000000000000791b */ /* 0x003fe20003800000 */
.L_x_1518:
[----:B------:R-:W-:-:S05]  /*ea20*/  FADD.FTZ R39, R38, R39 ;  /* 0x0000002726277221 */ /* 0x000fca0000010000 */
[----:B------:R-:W-:Y:S02]  /*ea30*/  MOV R34, R39 ;  /* 0x0000002700227202 */ /* 0x000fe40000000f00 */
[----:B------:R-:W-:-:S07]  /*ea40*/  MOV R40, R32 ;  /* 0x0000002000287202 */ /* 0x000fce0000000f00 */
[----:B------:R-:W-:Y:S05]  /*ea50*/  WARPSYNC.COLLECTIVE R25, `(.L_x_1519) ;  /* 0x0000000019087348 */ /* 0x000fea0003c00000 */
[----:B------:R0:W1:Y:S02]  /*ea60*/  SHFL.BFLY P3, R32, R34, R31, R30 ;  /* 0x0c00001f22207389 */ /* 0x000064000006001e */
[----:B01----:R-:W-:Y:S01]  /*ea70*/  ENDCOLLECTIVE ;  /* 0x000000000000791b */ /* 0x003fe20003800000 */
.L_x_1519:
[----:B------:R-:W-:Y:S01]  /*ea80*/  FADD.FTZ R40, R37, R40 ;  /* 0x0000002825287221 */ /* 0x000fe20000010000 */
[----:B------:R-:W-:-:S04]  /*ea90*/  HFMA2.MMA R31, -RZ, RZ, 0, 5.9604644775390625e-08 ;  /* 0x00000001ff1f7435 */ /* 0x000fc800000001ff */
[----:B------:R-:W-:Y:S02]  /*eaa0*/  MOV R34, R40 ;  /* 0x0000002800227202 */ /* 0x000fe40000000f00 */
[----:B------:R-:W-:-:S07]  /*eab0*/  MOV R42, R32 ;  /* 0x00000020002a7202 */ /* 0x000fce0000000f00 */
[----:B------:R-:W-:Y:S05]  /*eac0*/  WARPSYNC.COLLECTIVE R25, `(.L_x_1520) ;  /* 0x0000000019087348 */ /* 0x000fea0003c00000 */
[----:B------:R0:W1:Y:S02]  /*ead0*/  SHFL.BFLY P3, R32, R34, R31, R30 ;  /* 0x0c00001f22207389 */ /* 0x000064000006001e */
[----:B01----:R-:W-:Y:S01]  /*eae0*/  ENDCOLLECTIVE ;  /* 0x000000000000791b */ /* 0x003fe20003800000 */
.L_x_1520:
[----:B------:R-:W-:-:S05]  /*eaf0*/  FADD.FTZ R42, R39, R42 ;  /* 0x0000002a272a7221 */ /* 0x000fca0000010000 */
[----:B------:R-:W-:Y:S02]  /*eb00*/  MOV R34, R42 ;  /* 0x0000002a00227202 */ /* 0x000fe40000000f00 */
[----:B------:R-:W-:-:S07]  /*eb10*/  MOV R33, R32 ;  /* 0x0000002000217202 */ /* 0x000fce0000000f00 */
[----:B------:R-:W-:Y:S05]  /*eb20*/  WARPSYNC.COLLECTIVE R25, `(.L_x_1521) ;  /* 0x0000000019087348 */ /* 0x000fea0003c00000 */
[----:B------:R0:W1:Y:S02]  /*eb30*/  SHFL.BFLY P3, R32, R34, R31, R30 ;  /* 0x0c00001f22207389 */ /* 0x000064000006001e */
[----:B01----:R-:W-:Y:S01]  /*eb40*/  ENDCOLLECTIVE ;  /* 0x000000000000791b */ /* 0x003fe20003800000 */
.L_x_1521:
[----:B------:R-:W-:Y:S01]  /*eb50*/  FADD.FTZ R33, R40, R33 ;  /* 0x0000002128217221 */ /* 0x000fe20000010000 */
[----:B------:R-:W-:Y:S06]  /*eb60*/  BRA `(.L_x_1522) ;  /* 0xffffffe800cc7947 */ /* 0x000fec000383ffff */
.L_x_1492:
        /* <DEDUP_REMOVED lines=8> */
.L_x_1524:
[----:B------:R-:W-:Y:S05]  /*ebf0*/  BSYNC B0 ;  /* 0x0000000000007941 */ /* 0x000fea0003800000 */
.L_x_1523:
        /* <DEDUP_REMOVED lines=12> */
.L_x_1525:
        /* <DEDUP_REMOVED lines=13> */
.L_x_1526:
[----:B------:R-:W-:Y:S02]  /*ed90*/  MOV R34, R28 ;  /* 0x0000001c00227202 */ /* 0x000fe40000000f00 */
[----:B------:R-:W-:-:S07]  /*eda0*/  MOV R26, R32 ;  /* 0x00000020001a7202 */ /* 0x000fce0000000f00 */
[----:B------:R-:W-:Y:S05]  /*edb0*/  WARPSYNC.COLLECTIVE R25, `(.L_x_1527) ;  /* 0x0000000019087348 */ /* 0x000fea0003c00000 */
[----:B------:R0:W1:Y:S02]  /*edc0*/  SHFL.BFLY P3, R32, R34, R31, R30 ;  /* 0x0c00001f22207389 */ /* 0x000064000006001e */
[----:B01----:R-:W-:Y:S01]  /*edd0*/  ENDCOLLECTIVE ;  /* 0x000000000000791b */ /* 0x003fe20003800000 */
.L_x_1527:
        /* <DEDUP_REMOVED lines=10> */
.L_x_1528:
[----:B------:R-:W-:Y:S02]  /*ee80*/  MOV R34, R27 ;  /* 0x0000001b00227202 */ /* 0x000fe40000000f00 */
[----:B------:R-:W-:-:S07]  /*ee90*/  MOV R29, R32 ;  /* 0x00000020001d7202 */ /* 0x000fce0000000f00 */
[----:B------:R-:W-:Y:S05]  /*eea0*/  WARPSYNC.COLLECTIVE R25, `(.L_x_1529) ;  /* 0x0000000019087348 */ /* 0x000fea0003c00000 */
[----:B------:R0:W1:Y:S02]  /*eeb0*/  SHFL.BFLY P3, R32, R34, R31, R30 ;  /* 0x0c00001f22207389 */ /* 0x000064000006001e */
[----:B01----:R-:W-:Y:S01]  /*eec0*/  ENDCOLLECTIVE ;  /* 0x000000000000791b */ /* 0x003fe20003800000 */
.L_x_1529:
        /* <DEDUP_REMOVED lines=12> */
.L_x_1530:
[----:B------:R-:W0:Y:S01]  /*ef90*/  LDC.64 R26, c[0x0][0x218] ;  /* 0x00008600ff1a7b82 */ /* 0x000e220000000a00 */
[----:B------:R-:W-:Y:S02]  /*efa0*/  MOV R34, R36 ;  /* 0x0000002400227202 */ /* 0x000fe40000000f00 */
[----:B------:R-:W-:-:S07]  /*efb0*/  MOV R38, R32 ;  /* 0x0000002000267202 */ /* 0x000fce0000000f00 */
[----:B0-----:R-:W-:Y:S05]  /*efc0*/  WARPSYNC.COLLECTIVE R25, `(.L_x_1531) ;  /* 0x0000000019087348 */ /* 0x001fea0003c00000 */
[----:B------:R1:W2:Y:S02]  /*efd0*/  SHFL.BFLY P3, R32, R34, R31, R30 ;  /* 0x0c00001f22207389 */ /* 0x0002a4000006001e */
[----:B012---:R-:W-:Y:S01]  /*efe0*/  ENDCOLLECTIVE ;  /* 0x000000000000791b */ /* 0x007fe20003800000 */
.L_x_1531:
        /* <DEDUP_REMOVED lines=10> */
.L_x_1532:
        /* <DEDUP_REMOVED lines=8> */
.L_x_1533:
[----:B------:R-:W-:Y:S01]  /*f110*/  FADD.FTZ R42, R42, R39 ;  /* 0x000000272a2a7221 */ /* 0x000fe20000010000 */
[----:B------:R-:W-:-:S04]  /*f120*/  HFMA2.MMA R31, -RZ, RZ, 0, 2.384185791015625e-07 ;  /* 0x00000004ff1f7435 */ /* 0x000fc800000001ff */
[----:B------:R-:W-:Y:S02]  /*f130*/  MOV R34, R42 ;  /* 0x0000002a00227202 */ /* 0x000fe40000000f00 */
[----:B------:R-:W-:-:S07]  /*f140*/  MOV R41, R32 ;  /* 0x0000002000297202 */ /* 0x000fce0000000f00 */
[----:B------:R-:W-:Y:S05]  /*f150*/  WARPSYNC.COLLECTIVE R25, `(.L_x_1534) ;  /* 0x0000000019087348 */ /* 0x000fea0003c00000 */
[----:B------:R0:W1:Y:S02]  /*f160*/  SHFL.BFLY P3, R32, R34, R31, R30 ;  /* 0x0c00001f22207389 */ /* 0x000064000006001e */
[----:B01----:R-:W-:Y:S01]  /*f170*/  ENDCOLLECTIVE ;  /* 0x000000000000791b */ /* 0x003fe20003800000 */
.L_x_1534:
[----:B------:R-:W-:-:S05]  /*f180*/  FADD.FTZ R41, R41, R40 ;  /* 0x0000002829297221 */ /* 0x000fca0000010000 */
[----:B------:R-:W-:Y:S02]  /*f190*/  MOV R34, R41 ;  /* 0x0000002900227202 */ /* 0x000fe40000000f00 */
[----:B------:R-:W-:-:S07]  /*f1a0*/  MOV R39, R32 ;  /* 0x0000002000277202 */ /* 0x000fce0000000f00 */
[----:B------:R-:W-:Y:S05]  /*f1b0*/  WARPSYNC.COLLECTIVE R25, `(.L_x_1535) ;  /* 0x0000000019087348 */ /* 0x000fea0003c00000 */
[----:B------:R0:W1:Y:S02]  /*f1c0*/  SHFL.BFLY P3, R32, R34, R31, R30 ;  /* 0x0c00001f22207389 */ /* 0x000064000006001e */
[----:B01----:R-:W-:Y:S01]  /*f1d0*/  ENDCOLLECTIVE ;  /* 0x000000000000791b */ /* 0x003fe20003800000 */
.L_x_1535:
[----:B------:R-:W-:Y:S01]  /*f1e0*/  FADD.FTZ R39, R42, R39 ;  /* 0x000000272a277221 */ /* 0x000fe20000010000 */
[----:B------:R-:W-:-:S04]  /*f1f0*/  HFMA2.MMA R31, -RZ, RZ, 0, 1.1920928955078125e-07 ;  /* 0x00000002ff1f7435 */ /* 0x000fc800000001ff */
[----:B------:R-:W-:Y:S02]  /*f200*/  MOV R34, R39 ;  /* 0x0000002700227202 */ /* 0x000fe40000000f00 */
[----:B------:R-:W-:-:S07]  /*f210*/  MOV R40, R32 ;  /* 0x0000002000287202 */ /* 0x000fce0000000f00 */
[----:B------:R-:W-:Y:S05]  /*f220*/  WARPSYNC.COLLECTIVE R25, `(.L_x_1536) ;  /* 0x0000000019087348 */ /* 0x000fea0003c00000 */
[----:B------:R0:W1:Y:S02]  /*f230*/  SHFL.BFLY P3, R32, R34, R31, R30 ;  /* 0x0c00001f22207389 */ /* 0x000064000006001e */
[----:B01----:R-:W-:Y:S01]  /*f240*/  ENDCOLLECTIVE ;  /* 0x000000000000791b */ /* 0x003fe20003800000 */
.L_x_1536:
[----:B------:R-:W-:-:S05]  /*f250*/  FADD.FTZ R40, R41, R40 ;  /* 0x0000002829287221 */ /* 0x000fca0000010000 */
[----:B------:R-:W-:Y:S02]  /*f260*/  MOV R34, R40 ;  /* 0x0000002800227202 */ /* 0x000fe40000000f00 */
[----:B------:R-:W-:-:S07]  /*f270*/  MOV R28, R32 ;  /* 0x00000020001c7202 */ /* 0x000fce0000000f00 */
[----:B------:R-:W-:Y:S05]  /*f280*/  WARPSYNC.COLLECTIVE R25, `(.L_x_1537) ;  /* 0x0000000019087348 */ /* 0x000fea0003c00000 */
[----:B------:R0:W1:Y:S02]  /*f290*/  SHFL.BFLY P3, R32, R34, R31, R30 ;  /* 0x0c00001f22207389 */ /* 0x000064000006001e */
[----:B01----:R-:W-:Y:S01]  /*f2a0*/  ENDCOLLECTIVE ;  /* 0x000000000000791b */ /* 0x003fe20003800000 */
.L_x_1537:
        /* <DEDUP_REMOVED lines=13> */
.L_x_1538:
[----:B------:R-:W-:Y:S01]  /*f380*/  FADD.FTZ R43, R40, R43 ;  /* 0x0000002b282b7221 */ /* 0x000fe20000010000 */
[----:B------:R-:W0:Y:S04]  /*f390*/  LDC.64 R28, c[0x0][0x220] ;  /* 0x00008800ff1c7b82 */ /* 0x000e280000000a00 */
[----:B------:R-:W-:Y:S02]  /*f3a0*/  MOV R34, R43 ;  /* 0x0000002b00227202 */ /* 0x000fe40000000f00 */
[----:B------:R-:W-:-:S07]  /*f3b0*/  MOV R40, R32 ;  /* 0x0000002000287202 */ /* 0x000fce0000000f00 */
[----:B0-----:R-:W-:Y:S05]  /*f3c0*/  WARPSYNC.COLLECTIVE R25, `(.L_x_1539) ;  /* 0x0000000019087348 */ /* 0x001fea0003c00000 */
[----:B------:R1:W2:Y:S02]  /*f3d0*/  SHFL.BFLY P3, R32, R34, R31, R30 ;  /* 0x0c00001f22207389 */ /* 0x0002a4000006001e */
[----:B012---:R-:W-:Y:S01]  /*f3e0*/  ENDCOLLECTIVE ;  /* 0x000000000000791b */ /* 0x007fe20003800000 */
.L_x_1539:
        /* <DEDUP_REMOVED lines=11> */
.L_x_1540:
[----:B------:R-:W-:Y:S01]  /*f4a0*/  @!P0 F2FP.BF16.F32.PACK_AB R33, RZ, R36 ;  /* 0x00000024ff21823e */ /* 0x000fe200000010ff */
[----:B------:R-:W-:Y:S01]  /*f4b0*/  FADD.FTZ R42, R43, R42 ;  /* 0x0000002a2b2a7221 */ /* 0x000fe20000010000 */
[----:B------:R-:W-:Y:S02]  /*f4c0*/  MOV R34, R45 ;  /* 0x0000002d00227202 */ /* 0x000fe40000000f00 */
[----:B------:R-:W-:-:S07]  /*f4d0*/  MOV R51, R32 ;  /* 0x0000002000337202 */ /* 0x000fce0000000f00 */
[----:B------:R-:W-:Y:S05]  /*f4e0*/  WARPSYNC.COLLECTIVE R25, `(.L_x_1541) ;  /* 0x0000000019087348 */ /* 0x000fea0003c00000 */
[----:B------:R0:W1:Y:S02]  /*f4f0*/  SHFL.BFLY P3, R32, R34, R31, R30 ;  /* 0x0c00001f22207389 */ /* 0x000064000006001e */
[----:B01----:R-:W-:Y:S01]  /*f500*/  ENDCOLLECTIVE ;  /* 0x000000000000791b */ /* 0x003fe20003800000 */
.L_x_1541:
[----:B------:R-:W-:Y:S01]  /*f510*/  FADD.FTZ R51, R51, R44 ;  /* 0x0000002c33337221 */ /* 0x000fe20000010000 */
[----:B------:R-:W-:-:S04]  /*f520*/  HFMA2.MMA R31, -RZ, RZ, 0, 2.384185791015625e-07 ;  /* 0x00000004ff1f7435 */ /* 0x000fc800000001ff */
[----:B------:R-:W-:Y:S02]  /*f530*/  MOV R34, R51 ;  /* 0x0000003300227202 */ /* 0x000fe40000000f00 */
[----:B------:R-:W-:-:S07]  /*f540*/  MOV R46, R32 ;  /* 0x00000020002e7202 */ /* 0x000fce0000000f00 */
[----:B------:R-:W-:Y:S05]  /*f550*/  WARPSYNC.COLLECTIVE R25, `(.L_x_1542) ;  /* 0x0000000019087348 */ /* 0x000fea0003c00000 */
[----:B------:R0:W1:Y:S02]  /*f560*/  SHFL.BFLY P3, R32, R34, R31, R30 ;  /* 0x0c00001f22207389 */ /* 0x000064000006001e */
[----:B01----:R-:W-:Y:S01]  /*f570*/  ENDCOLLECTIVE ;  /* 0x000000000000791b */ /* 0x003fe20003800000 */
.L_x_1542:
[----:B------:R-:W-:-:S05]  /*f580*/  FADD.FTZ R46, R46, R45 ;  /* 0x0000002d2e2e7221 */ /* 0x000fca0000010000 */
[----:B------:R-:W-:Y:S02]  /*f590*/  MOV R34, R46 ;  /* 0x0000002e00227202 */ /* 0x000fe40000000f00 */
[----:B------:R-:W-:-:S07]  /*f5a0*/  MOV R44, R32 ;  /* 0x00000020002c7202 */ /* 0x000fce0000000f00 */
[----:B------:R-:W-:Y:S05]  /*f5b0*/  WARPSYNC.COLLECTIVE R25, `(.L_x_1543) ;  /* 0x0000000019087348 */ /* 0x000fea0003c00000 */
[----:B------:R0:W1:Y:S02]  /*f5c0*/  SHFL.BFLY P3, R32, R34, R31, R30 ;  /* 0x0c00001f22207389 */ /* 0x000064000006001e */
[----:B01----:R-:W-:Y:S01]  /*f5d0*/  ENDCOLLECTIVE ;  /* 0x000000000000791b */ /* 0x003fe20003800000 */
.L_x_1543:
[----:B------:R-:W-:Y:S01]  /*f5e0*/  FADD.FTZ R44, R51, R44 ;  /* 0x0000002c332c7221 */ /* 0x000fe20000010000 */
[----:B------:R-:W-:-:S04]  /*f5f0*/  HFMA2.MMA R31, -RZ, RZ, 0, 1.1920928955078125e-07 ;  /* 0x00000002ff1f7435 */ /* 0x000fc800000001ff */
[----:B------:R-:W-:Y:S02]  /*f600*/  MOV R34, R44 ;  /* 0x0000002c00227202 */ /* 0x000fe40000000f00 */
[----:B------:R-:W-:-:S07]  /*f610*/  MOV R45, R32 ;  /* 0x00000020002d7202 */ /* 0x000fce0000000f00 */
[----:B------:R-:W-:Y:S05]  /*f620*/  WARPSYNC.COLLECTIVE R25, `(.L_x_1544) ;  /* 0x0000000019087348 */ /* 0x000fea0003c00000 */
[----:B------:R0:W1:Y:S02]  /*f630*/  SHFL.BFLY P3, R32, R34, R31, R30 ;  /* 0x0c00001f22207389 */ /* 0x000064000006001e */
[----:B01----:R-:W-:Y:S01]  /*f640*/  ENDCOLLECTIVE ;  /* 0x000000000000791b */ /* 0x003fe20003800000 */
.L_x_1544:
[----:B------:R-:W-:-:S05]  /*f650*/  FADD.FTZ R45, R46, R45 ;  /* 0x0000002d2e2d7221 */ /* 0x000fca0000010000 */
[----:B------:R-:W-:Y:S02]  /*f660*/  MOV R34, R45 ;  /* 0x0000002d00227202 */ /* 0x000fe40000000f00 */
[----:B------:R-:W-:-:S07]  /*f670*/  MOV R51, R32 ;  /* 0x0000002000337202 */ /* 0x000fce0000000f00 */
[----:B------:R-:W-:Y:S05]  /*f680*/  WARPSYNC.COLLECTIVE R25, `(.L_x_1545) ;  /* 0x0000000019087348 */ /* 0x000fea0003c00000 */
[----:B------:R0:W1:Y:S02]  /*f690*/  SHFL.BFLY P3, R32, R34, R31, R30 ;  /* 0x0c00001f22207389 */ /* 0x000064000006001e */
[----:B01----:R-:W-:Y:S01]  /*f6a0*/  ENDCOLLECTIVE ;  /* 0x000000000000791b */ /* 0x003fe20003800000 */
.L_x_1545:
[----:B------:R-:W-:Y:S01]  /*f6b0*/  FADD.FTZ R51, R44, R51 ;  /* 0x000000332c337221 */ /* 0x000fe20000010000 */
[----:B------:R-:W-:-:S04]  /*f6c0*/  HFMA2.MMA R31, -RZ, RZ, 0, 5.9604644775390625e-08 ;  /* 0x00000001ff1f7435 */ /* 0x000fc800000001ff */
[----:B------:R-:W-:Y:S02]  /*f6d0*/  MOV R34, R51 ;  /* 0x0000003300227202 */ /* 0x000fe40000000f00 */
[----:B------:R-:W-:-:S07]  /*f6e0*/  MOV R46, R32 ;  /* 0x00000020002e7202 */ /* 0x000fce0000000f00 */
[----:B------:R-:W-:Y:S05]  /*f6f0*/  WARPSYNC.COLLECTIVE R25, `(.L_x_1546) ;  /* 0x0000000019087348 */ /* 0x000fea0003c00000 */
[----:B------:R0:W1:Y:S02]  /*f700*/  SHFL.BFLY P3, R32, R34, R31, R30 ;  /* 0x0c00001f22207389 */ /* 0x000064000006001e */
[----:B01----:R-:W-:Y:S01]  /*f710*/  ENDCOLLECTIVE ;  /* 0x000000000000791b */ /* 0x003fe20003800000 */
.L_x_1546:
[----:B------:R-:W-:-:S05]  /*f720*/  FADD.FTZ R45, R45, R46 ;  /* 0x0000002e2d2d7221 */ /* 0x000fca0000010000 */
[----:B------:R-:W-:Y:S02]  /*f730*/  MOV R34, R45 ;  /* 0x0000002d00227202 */ /* 0x000fe40000000f00 */
[----:B------:R-:W-:-:S07]  /*f740*/  MOV R44, R32 ;  /* 0x00000020002c7202 */ /* 0x000fce0000000f00 */
[----:B------:R-:W-:Y:S05]  /*f750*/  WARPSYNC.COLLECTIVE R25, `(.L_x_1547) ;  /* 0x0000000019087348 */ /* 0x000fea0003c00000 */
[----:B------:R0:W1:Y:S02]  /*f760*/  SHFL.BFLY P3, R32, R34, R31, R30 ;  /* 0x0c00001f22207389 */ /* 0x000064000006001e */
[----:B01----:R-:W-:Y:S01]  /*f770*/  ENDCOLLECTIVE ;  /* 0x000000000000791b */ /* 0x003fe20003800000 */
.L_x_1547:
[----:B------:R-:W-:Y:S01]  /*f780*/  HFMA2.MMA R31, -RZ, RZ, 0, 4.76837158203125e-07 ;  /* 0x00000008ff1f7435 */ /* 0x000fe200000001ff */
[----:B------:R-:W-:Y:S02]  /*f790*/  MOV R34, R48 ;  /* 0x0000003000227202 */ /* 0x000fe40000000f00 */
[----:B------:R-:W-:-:S08]  /*f7a0*/  MOV R46, R32 ;  /* 0x00000020002e7202 */ /* 0x000fd00000000f00 */
[----:B------:R-:W-:Y:S05]  /*f7b0*/  WARPSYNC.COLLECTIVE R25, `(.L_x_1548) ;  /* 0x0000000019087348 */ /* 0x000fea0003c00000 */
[----:B------:R0:W1:Y:S02]  /*f7c0*/  SHFL.BFLY P3, R32, R34, R31, R30 ;  /* 0x0c00001f22207389 */ /* 0x000064000006001e */
[----:B01----:R-:W-:Y:S01]  /*f7d0*/  ENDCOLLECTIVE ;  /* 0x000000000000791b */ /* 0x003fe20003800000 */
.L_x_1548:
[----:B------:R-:W-:Y:S02]  /*f7e0*/  MOV R34, R50 ;  /* 0x0000003200227202 */ /* 0x000fe40000000f00 */
[----:B------:R-:W-:-:S07]  /*f7f0*/  MOV R55, R32 ;  /* 0x0000002000377202 */ /* 0x000fce0000000f00 */
[----:B------:R-:W-:Y:S05]  /*f800*/  WARPSYNC.COLLECTIVE R25, `(.L_x_1549) ;  /* 0x0000000019087348 */ /* 0x000fea0003c00000 */
[----:B------:R0:W1:Y:S02]  /*f810*/  SHFL.BFLY P3, R32, R34, R31, R30 ;  /* 0x0c00001f22207389 */ /* 0x000064000006001e */
[----:B01----:R-:W-:Y:S01]  /*f820*/  ENDCOLLECTIVE ;  /* 0x000000000000791b */ /* 0x003fe20003800000 */
.L_x_1549:
[----:B------:R-:W-:Y:S01]  /*f830*/  FADD.FTZ R55, R55, R48 ;  /* 0x0000003037377221 */ /* 0x000fe20000010000 */
[----:B------:R-:W-:-:S04]  /*f840*/  HFMA2.MMA R31, -RZ, RZ, 0, 2.384185791015625e-07 ;  /* 0x00000004ff1f7435 */ /* 0x000fc800000001ff */
[----:B------:R-:W-:Y:S02]  /*f850*/  MOV R34, R55 ;  /* 0x0000003700227202 */ /* 0x000fe40000000f00 */
[----:B------:R-:W-:-:S07]  /*f860*/  MOV R57, R32 ;  /* 0x0000002000397202 */ /* 0x000fce0000000f00 */
[----:B------:R-:W-:Y:S05]  /*f870*/  WARPSYNC.COLLECTIVE R25, `(.L_x_1550) ;  /* 0x0000000019087348 */ /* 0x000fea0003c00000 */
[----:B------:R0:W1:Y:S02]  /*f880*/  SHFL.BFLY P3, R32, R34, R31, R30 ;  /* 0x0c00001f22207389 */ /* 0x000064000006001e */
[----:B01----:R-:W-:Y:S01]  /*f890*/  ENDCOLLECTIVE ;  /* 0x000000000000791b */ /* 0x003fe20003800000 */
.L_x_1550:
[----:B------:R-:W-:-:S05]  /*f8a0*/  FADD.FTZ R57, R57, R50 ;  /* 0x0000003239397221 */ /* 0x000fca0000010000 */
[----:B------:R-:W-:Y:S02]  /*f8b0*/  MOV R34, R57 ;  /* 0x0000003900227202 */ /* 0x000fe40000000f00 */
[----:B------:R-:W-:-:S07]  /*f8c0*/  MOV R48, R32 ;  /* 0x0000002000307202 */ /* 0x000fce0000000f00 */
[----:B------:R-:W-:Y:S05]  /*f8d0*/  WARPSYNC.COLLECTIVE R25, `(.L_x_1551) ;  /* 0x0000000019087348 */ /* 0x000fea0003c00000 */
[----:B------:R0:W1:Y:S02]  /*f8e0*/  SHFL.BFLY P3, R32, R34, R31, R30 ;  /* 0x0c00001f22207389 */ /* 0x000064000006001e */
[----:B01----:R-:W-:Y:S01]  /*f8f0*/  ENDCOLLECTIVE ;  /* 0x000000000000791b */ /* 0x003fe20003800000 */
.L_x_1551:
[----:B------:R-:W-:Y:S01]  /*f900*/  FADD.FTZ R48, R55, R48 ;  /* 0x0000003037307221 */ /* 0x000fe20000010000 */
[----:B------:R-:W-:-:S04]  /*f910*/  HFMA2.MMA R31, -RZ, RZ, 0, 1.1920928955078125e-07 ;  /* 0x00000002ff1f7435 */ /* 0x000fc800000001ff */
[----:B------:R-:W-:Y:S02]  /*f920*/  MOV R34, R48 ;  /* 0x0000003000227202 */ /* 0x000fe40000000f00 */
[----:B------:R-:W-:-:S07]  /*f930*/  MOV R50, R32 ;  /* 0x0000002000327202 */ /* 0x000fce0000000f00 */
[----:B------:R-:W-:Y:S05]  /*f940*/  WARPSYNC.COLLECTIVE R25, `(.L_x_1552) ;  /* 0x0000000019087348 */ /* 0x000fea0003c00000 */
[----:B------:R0:W1:Y:S02]  /*f950*/  SHFL.BFLY P3, R32, R34, R31, R30 ;  /* 0x0c00001f22207389 */ /* 0x000064000006001e */
[----:B01----:R-:W-:Y:S01]  /*f960*/  ENDCOLLECTIVE ;  /* 0x000000000000791b */ /* 0x003fe20003800000 */
.L_x_1552:
[----:B------:R-:W-:-:S05]  /*f970*/  FADD.FTZ R50, R57, R50 ;  /* 0x0000003239327221 */ /* 0x000fca0000010000 */
[----:B------:R-:W-:Y:S02]  /*f980*/  MOV R34, R50 ;  /* 0x0000003200227202 */ /* 0x000fe40000000f00 */
[----:B------:R-:W-:-:S07]  /*f990*/  MOV R39, R32 ;  /* 0x0000002000277202 */ /* 0x000fce0000000f00 */
[----:B------:R-:W-:Y:S05]  /*f9a0*/  WARPSYNC.COLLECTIVE R25, `(.L_x_1553) ;  /* 0x0000000019087348 */ /* 0x000fea0003c00000 */
[----:B------:R0:W1:Y:S02]  /*f9b0*/  SHFL.BFLY P3, R32, R34, R31, R30 ;  /* 0x0c00001f22207389 */ /* 0x000064000006001e */
[----:B01----:R-:W-:Y:S01]  /*f9c0*/  ENDCOLLECTIVE ;  /* 0x000000000000791b */ /* 0x003fe20003800000 */
.L_x_1553:
        /* <DEDUP_REMOVED lines=21> */
.L_x_1554:
        /* <DEDUP_REMOVED lines=11> */
.L_x_1555:
[----:B------:R-:W-:Y:S01]  /*fbd0*/  FADD.FTZ R36, R39, R36 ;  /* 0x0000002427247221 */ /* 0x000fe20000010000 */
[----:B------:R-:W-:Y:S06]  /*fbe0*/  BRA `(.L_x_1556) ;  /* 0xffffffe400107947 */ /* 0x000fec000383ffff */
.L_x_1557:
        /* <DEDUP_REMOVED lines=9> */
.L_x_3919:


//--------------------- .text._ZN13group_norm_v218gn_bwd_cuda_kernelI13__nv_bfloat16Li480ELi2ELi16ELi120ELi256ELb1ELb1ELi16ELi960ELi960ELi4ELb1ELi14ELb0ELb0ELNS_15WgradSyncMethodE3ENS_16CompileConditionILi900EEEEEvPT_S6_S6_PKS5_S8_S8_S8_PKfflPfPj --------------------------
	.section	.text._ZN13group_norm_v218gn_bwd_cuda_kernelI13__nv_bfloat16Li480ELi2ELi16ELi120ELi256ELb1ELb1ELi16ELi960ELi960ELi4ELb1ELi14ELb0ELb0ELNS_15WgradSyncMethodE3ENS_16CompileConditionILi900EEEEEvPT_S6_S6_PKS5_S8_S8_S8_PKfflPfPj,"ax",@progbits
	.align	128
        .global         _ZN13group_norm_v218gn_bwd_cuda_kernelI13__nv_bfloat16Li480ELi2ELi16ELi120ELi256ELb1ELb1ELi16ELi960ELi960ELi4ELb1ELi14ELb0ELb0ELNS_15WgradSyncMethodE3ENS_16CompileConditionILi900EEEEEvPT_S6_S6_PKS5_S8_S8_S8_PKfflPfPj
        .type           _ZN13group_norm_v218gn_bwd_cuda_kernelI13__nv_bfloat16Li480ELi2ELi16ELi120ELi256ELb1ELb1ELi16ELi960ELi960ELi4ELb1ELi14ELb0ELb0ELNS_15WgradSyncMethodE3ENS_16CompileConditionILi900EEEEEvPT_S6_S6_PKS5_S8_S8_S8_PKfflPfPj,@function
        .size           _ZN13group_norm_v218gn_bwd_cuda_kernelI13__nv_bfloat16Li480ELi2ELi16ELi120ELi256ELb1ELb1ELi16ELi960ELi960ELi4ELb1ELi14ELb0ELb0ELNS_15WgradSyncMethodE3ENS_16CompileConditionILi900EEEEEvPT_S6_S6_PKS5_S8_S8_S8_PKfflPfPj,(.L_x_3920 - _ZN13group_norm_v218gn_bwd_cuda_kernelI13__nv_bfloat16Li480ELi2ELi16ELi120ELi256ELb1ELb1ELi16ELi960ELi960ELi4ELb1ELi14ELb0ELb0ELNS_15WgradSyncMethodE3ENS_16CompileConditionILi900EEEEEvPT_S6_S6_PKS5_S8_S8_S8_PKfflPfPj)
        .other          _ZN13group_norm_v218gn_bwd_cuda_kernelI13__nv_bfloat16Li480ELi2ELi16ELi120ELi256ELb1ELb1ELi16ELi960ELi960ELi4ELb1ELi14ELb0ELb0ELNS_15WgradSyncMethodE3ENS_16CompileConditionILi900EEEEEvPT_S6_S6_PKS5_S8_S8_S8_PKfflPfPj,@"STO_CUDA_ENTRY STV_DEFAULT"
_ZN13group_norm_v218gn_bwd_cuda_kernelI13__nv_bfloat16Li480ELi2ELi16ELi120ELi256ELb1ELb1ELi16ELi960ELi960ELi4ELb1ELi14ELb0ELb0ELNS_15WgradSyncMethodE3ENS_16CompileConditionILi900EEEEEvPT_S6_S6_PKS5_S8_S8_S8_PKfflPfPj:
.text._ZN13group_norm_v218gn_bwd_cuda_kernelI13__nv_bfloat16Li480ELi2ELi16ELi120ELi256ELb1ELb1ELi16ELi960ELi960ELi4ELb1ELi14ELb0ELb0ELNS_15WgradSyncMethodE3ENS_16CompileConditionILi900EEEEEvPT_S6_S6_PKS5_S8_S8_S8_PKfflPfPj:
        /* <DEDUP_REMOVED lines=20> */
[----:B------:R-:W-:Y:S01]  /*0140*/  MOV R5, 0x7fffff91 ;  /* 0x7fffff9100057802 */ /* 0x000fe20000000f00 */
        /* <DEDUP_REMOVED lines=11> */
.L_x_1560:
[----:B------:R-:W2:Y:S04]  /*0200*/  LD.E.STRONG.GPU R0, desc[UR12][R2.64] ;  /* 0x0000000c02007980 */ /* 0x000ea8000c10f900 */
[----:B--2---:R-:W-:Y:S01]  /*0210*/  CCTL.IVALL ;  /* 0x00000000ff00798f */ /* 0x004fe20002000000 */
[----:B------:R-:W-:Y:S05]  /*0220*/  YIELD ;  /* 0x0000000000007946 */ /* 0x000fea0003800000 */
[----:B-----5:R-:W-:-:S04]  /*0230*/  LOP3.LUT R0, R0, R5, RZ, 0x3c, !PT ;  /* 0x0000000500007212 */ /* 0x020fc800078e3cff */
[----:B------:R-:W-:-:S13]  /*0240*/  ISETP.GT.AND P0, PT, R0, -0x1, PT ;  /* 0xffffffff0000780c */ /* 0x000fda0003f04270 */
[----:B------:R-:W-:Y:S05]  /*0250*/  @P0 BRA `(.L_x_1560) ;  /* 0xfffffffc00e80947 */ /* 0x000fea000383ffff */
.L_x_1559:
[----:B------:R-:W-:Y:S05]  /*0260*/  WARPSYNC.ALL ;  /* 0x0000000000007948 */ /* 0x000fea0003800000 */
[----:B------:R-:W-:Y:S06]  /*0270*/  BAR.SYNC.DEFER_BLOCKING 0x0 ;  /* 0x0000000000007b1d */ /* 0x000fec0000010000 */
[----:B------:R-:W-:Y:S05]  /*0280*/  BRA `(.L_x_1561) ;  /* 0x0000007000f87947 */ /* 0x000fea0003800000 */
.L_x_1558:
[----:B------:R-:W0:Y:S01]  /*0290*/  S2R R11, SR_TID.X ;  /* 0x00000000000b7919 */ /* 0x000e220000002100 */
[----:B------:R-:W-:Y:S02]  /*02a0*/  MOV R0, 0x400 ;  /* 0x0000040000007802 */ /* 0x000fe40000000f00 */
[----:B------:R-:W-:Y:S02]  /*02b0*/  CS2R R46, SRZ ;  /* 0x00000000002e7805 */ /* 0x000fe4000001ff00 */
[----:B------:R-:W-:Y:S01]  /*02c0*/  CS2R R44, SRZ ;  /* 0x00000000002c7805 */ /* 0x000fe2000001ff00 */
[----:B------:R-:W1:Y:S01]  /*02d0*/  S2R R9, SR_CgaCtaId ;  /* 0x0000000000097919 */ /* 0x000e620000008800 */
[----:B------:R-:W-:Y:S01]  /*02e0*/  IADD3 R0, R0, 0x3c00, RZ ;  /* 0x00003c0000007810 */ /* 0x000fe20007ffe0ff */
[----:B------:R-:W-:Y:S01]  /*02f0*/  UMOV UR4, URZ ;  /* 0x0000003f00047c82 */ /* 0x000fe20008000000 */
[----:B0-----:R-:W-:Y:S02]  /*0300*/  IADD3 R5, R11, 0x1e0, RZ ;  /* 0x000001e00b057810 */ /* 0x001fe40007ffe0ff */
[----:B------:R-:W-:-:S02]  /*0310*/  SHF.R.S32.HI R3, RZ, 0x1f, R11 ;  /* 0x0000001fff037819 */ /* 0x000fc4000001140b */
[----:B------:R-:W-:Y:S02]  /*0320*/  SHF.R.S32.HI R6, RZ, 0x1f, R5 ;  /* 0x0000001fff067819 */ /* 0x000fe40000011405 */
[----:B------:R-:W-:Y:S02]  /*0330*/  LEA.HI R4, R3, R11, RZ, 0x2 ;  /* 0x0000000b03047211 */ /* 0x000fe400078f10ff */
[----:B------:R-:W-:Y:S02]  /*0340*/  LEA.HI R7, R6, R5, RZ, 0x2 ;  /* 0x0000000506077211 */ /* 0x000fe400078f10ff */
[----:B------:R-:W-:Y:S02]  /*0350*/  SHF.R.S32.HI R12, RZ, 0x2, R4 ;  /* 0x00000002ff0c7819 */ /* 0x000fe40000011404 */
[----:B------:R-:W-:Y:S02]  /*0360*/  SHF.R.S32.HI R10, RZ, 0x2, R7 ;  /* 0x00000002ff0a7819 */ /* 0x000fe40000011407 */
[----:B-1----:R-:W-:-:S02]  /*0370*/  LEA R2, R9, R0, 0x18 ;  /* 0x0000000009027211 */ /* 0x002fc400078ec0ff */
[----:B------:R-:W-:Y:S02]  /*0380*/  LOP3.LUT R8, R7, 0xfffffffc, RZ, 0xc0, !PT ;  /* 0xfffffffc07087812 */ /* 0x000fe400078ec0ff */
[----:B------:R-:W-:Y:S02]  /*0390*/  IADD3 R0, R12, 0xf0, RZ ;  /* 0x000000f00c007810 */ /* 0x000fe40007ffe0ff */
[----:B------:R-:W-:Y:S02]  /*03a0*/  IADD3 R7, R10, 0xf0, RZ ;  /* 0x000000f00a077810 */ /* 0x000fe40007ffe0ff */
[----:B------:R-:W-:Y:S02]  /*03b0*/  LEA.HI R6, R6, R5, RZ, 0x4 ;  /* 0x0000000506067211 */ /* 0x000fe400078f20ff */
[----:B------:R-:W-:Y:S02]  /*03c0*/  IADD3 R8, R5, -R8, RZ ;  /* 0x8000000805087210 */ /* 0x000fe40007ffe0ff */
[----:B------:R-:W-:-:S02]  /*03d0*/  SHF.R.S32.HI R5, RZ, 0x1f, R0 ;  /* 0x0000001fff057819 */ /* 0x000fc40000011400 */
[-C--:B------:R-:W-:Y:S02]  /*03e0*/  LEA.HI R3, R3, R11.reuse, RZ, 0x4 ;  /* 0x0000000b03037211 */ /* 0x080fe400078f20ff */
[----:B------:R-:W-:Y:S02]  /*03f0*/  LOP3.LUT R4, R4, 0xfffffffc, RZ, 0xc0, !PT ;  /* 0xfffffffc04047812 */ /* 0x000fe400078ec0ff */
[----:B------:R-:W-:Y:S02]  /*0400*/  SHF.R.S32.HI R10, RZ, 0x1f, R7 ;  /* 0x0000001fff0a7819 */ /* 0x000fe40000011407 */
[----:B------:R-:W-:Y:S02]  /*0410*/  LEA.HI R5, R5, R0, RZ, 0x2 ;  /* 0x0000000005057211 */ /* 0x000fe400078f10ff */
[----:B------:R-:W-:Y:S02]  /*0420*/  SHF.R.U32.HI R3, RZ, 0x4, R3 ;  /* 0x00000004ff037819 */ /* 0x000fe40000011603 */
[----:B------:R-:W-:-:S02]  /*0430*/  IADD3 R4, -R4, R11, RZ ;  /* 0x0000000b04047210 */ /* 0x000fc40007ffe1ff */
[----:B------:R-:W-:Y:S02]  /*0440*/  LEA.HI R10, R10, R7, RZ, 0x2 ;  /* 0x000000070a0a7211 */ /* 0x000fe400078f10ff */
[----:B------:R-:W-:Y:S02]  /*0450*/  SHF.R.U32.HI R5, RZ, 0x2, R5 ;  /* 0x00000002ff057819 */ /* 0x000fe40000011605 */
[----:B------:R-:W-:Y:S02]  /*0460*/  SHF.R.U32.HI R7, RZ, 0x4, R6 ;  /* 0x00000004ff077819 */ /* 0x000fe40000011606 */
        /* <DEDUP_REMOVED lines=12> */
[----:B------:R1:W-:Y:S02]  /*0530*/  STL [R1+0x80], RZ ;  /* 0x000080ff01007387 */ /* 0x0003e40000100800 */
.L_x_1573:
[----:B-12---:R-:W0:Y:S01]  /*0540*/  S2R R0, SR_TID.X ;  /* 0x0000000000007919 */ /* 0x006e220000002100 */
[----:B------:R-:W1:Y:S01]  /*0550*/  LDC.64 R14, c[0x0][0x238] ;  /* 0x00008e00ff0e7b82 */ /* 0x000e620000000a00 */
[----:B------:R-:W-:Y:S02]  /*0560*/  ULOP3.LUT UR7, UR10, 0x1, URZ, 0xc0, !UPT ;  /* 0x000000010a077892 */ /* 0x000fe4000f8ec03f */
[----:B------:R-:W-:Y:S01]  /*0570*/  USHF.R.U64 UR8, UR10, 0x1, UR5 ;  /* 0x000000010a087899 */ /* 0x000fe20008001205 */
[----:B------:R-:W-:Y:S01]  /*0580*/  STL [R1+0x138], R45 ;  /* 0x0001382d01007387 */ /* 0x000fe20000100800 */
[----:B------:R-:W-:Y:S02]  /*0590*/  UIMAD UR14, UR7, 0x3c0, URZ ;  /* 0x000003c0070e78a4 */ /* 0x000fe4000f8e023f */
[----:B------:R-:W-:Y:S01]  /*05a0*/  USHF.L.U32 UR7, UR16, 0x4, URZ ;  /* 0x0000000410077899 */ /* 0x000fe2000800063f */
[----:B------:R-:W2:Y:S01]  /*05b0*/  LDC.64 R8, c[0x0][0x240] ;  /* 0x00009000ff087b82 */ /* 0x000ea20000000a00 */
[----:B------:R-:W-:Y:S01]  /*05c0*/  USHF.R.U32.HI UR9, URZ, 0x1, UR5 ;  /* 0x000000013f097899 */ /* 0x000fe20008011605 */
[----:B------:R-:W-:Y:S01]  /*05d0*/  MOV R3, UR8 ;  /* 0x0000000800037c02 */ /* 0x000fe20008000f00 */
[----:B------:R-:W-:-:S02]  /*05e0*/  ULOP3.LUT UR7, UR7, 0xf0, URZ, 0xc0, !UPT ;  /* 0x000000f007077892 */ /* 0x000fc4000f8ec03f */
[----:B------:R-:W-:Y:S01]  /*05f0*/  UIMAD UR17, UR9, 0x78000, URZ ;  /* 0x00078000091178a4 */ /* 0x000fe2000f8e023f */
[----:B------:R-:W-:Y:S01]  /*0600*/  ULDC.64 UR18, c[0x0][0x228] ;  /* 0x00008a0000127ab9 */ /* 0x000fe20000000a00 */
[----:B0-----:R-:W-:-:S05]  /*0610*/  IMAD.WIDE.U32 R16, R0, -0x77777777, RZ ;  /* 0x8888888900107825 */ /* 0x001fca00078e00ff */
[----:B------:R-:W-:-:S04]  /*0620*/  SHF.R.U32.HI R16, RZ, 0x7, R17 ;  /* 0x00000007ff107819 */ /* 0x000fc80000011611 */
[C---:B------:R-:W-:Y:S01]  /*0630*/  IADD3 R20, R16.reuse, UR7, RZ ;  /* 0x0000000710147c10 */ /* 0x040fe2000fffe0ff */
[----:B------:R-:W-:Y:S01]  /*0640*/  IMAD R10, R16, -0xf0, R0 ;  /* 0xffffff10100a7824 */ /* 0x000fe200078e0200 */
[----:B------:R-:W-:Y:S01]  /*0650*/  MOV R0, UR9 ;  /* 0x0000000900007c02 */ /* 0x000fe20008000f00 */
[----:B------:R-:W-:Y:S01]  /*0660*/  ULDC.64 UR8, c[0x0][0x248] ;  /* 0x0000920000087ab9 */ /* 0x000fe20000000a00 */
[----:B------:R-:W-:Y:S01]  /*0670*/  ULDC UR7, c[0x0][0x250] ;  /* 0x0000940000077ab9 */ /* 0x000fe20000000800 */
[----:B------:R-:W-:Y:S01]  /*0680*/  IMAD R20, R20, 0x780, RZ ;  /* 0x0000078014147824 */ /* 0x000fe200078e02ff */
[----:B------:R-:W-:-:S04]  /*0690*/  LEA R4, R10, UR14, 0x2 ;  /* 0x0000000e0a047c11 */ /* 0x000fc8000f8e10ff */
[----:B------:R-:W-:Y:S01]  /*06a0*/  SHF.R.S32.HI R5, RZ, 0x1f, R4 ;  /* 0x0000001fff057819 */ /* 0x000fe20000011404 */
[----:B-1----:R-:W-:-:S04]  /*06b0*/  IMAD.WIDE R14, R4, 0x2, R14 ;  /* 0x00000002040e7825 */ /* 0x002fc800078e020e */
[----:B------:R-:W-:Y:S01]  /*06c0*/  IMAD.WIDE.U32 R6, R4, -0x77777777, RZ ;  /* 0x8888888904067825 */ /* 0x000fe200078e00ff */
[----:B------:R-:W3:Y:S03]  /*06d0*/  LDG.E.64.CONSTANT R24, desc[UR12][R14.64] ;  /* 0x0000000c0e187981 */ /* 0x000ee6000c1e9b00 */
[----:B------:R-:W-:Y:S01]  /*06e0*/  IMAD.WIDE.U32 R12, R3, 0x78000, R4 ;  /* 0x00078000030c7825 */ /* 0x000fe200078e0004 */
[----:B------:R-:W-:-:S04]  /*06f0*/  SHF.R.U32.HI R11, RZ, 0x6, R7 ;  /* 0x00000006ff0b7819 */ /* 0x000fc80000011607 */
[C---:B------:R-:W-:Y:S01]  /*0700*/  LEA R6, P0, R3.reuse, R11, 0x4 ;  /* 0x0000000b03067211 */ /* 0x040fe200078020ff */
[----:B------:R0:W-:Y:S03]  /*0710*/  STL [R1+0xd0], R11 ;  /* 0x0000d00b01007387 */ /* 0x0001e60000100800 */
[----:B------:R-:W-:Y:S02]  /*0720*/  LEA.HI.X R5, R3, RZ, R0, 0x4, P0 ;  /* 0x000000ff03057211 */ /* 0x000fe400000f2400 */
[----:B------:R-:W-:Y:S02]  /*0730*/  IADD3 R0, P1, R20, R12, RZ ;  /* 0x0000000c14007210 */ /* 0x000fe40007f3e0ff */
[----:B------:R-:W-:Y:S02]  /*0740*/  LEA R42, P0, R6, UR8, 0x3 ;  /* 0x00000008062a7c11 */ /* 0x000fe4000f8018ff */
[----:B------:R-:W-:-:S02]  /*0750*/  SHF.L.U32 R22, R0, 0x1, RZ ;  /* 0x0000000100167819 */ /* 0x000fc400000006ff */
[----:B0-----:R-:W-:Y:S02]  /*0760*/  IADD3 R11, R13, UR17, RZ ;  /* 0x000000110d0b7c10 */ /* 0x001fe4000fffe0ff */
[----:B------:R-:W-:Y:S01]  /*0770*/  LEA.HI.X R43, R6, UR9, R5, 0x3, P0 ;  /* 0x00000009062b7c11 */ /* 0x000fe200080f1c05 */
[----:B------:R-:W-:Y:S01]  /*0780*/  ULDC.64 UR8, c[0x0][0x230] ;  /* 0x00008c0000087ab9 */ /* 0x000fe20000000a00 */
[----:B------:R-:W-:Y:S02]  /*0790*/  IADD3.X R3, RZ, R11, RZ, P1, !PT ;  /* 0x0000000bff037210 */ /* 0x000fe40000ffe4ff */
[----:B------:R-:W-:Y:S02]  /*07a0*/  IADD3 R6, P0, R22, UR8, RZ ;  /* 0x0000000816067c10 */ /* 0x000fe4000ff1e0ff */
[----:B------:R-:W-:Y:S01]  /*07b0*/  SHF.L.U64.HI R21, R0, 0x1, R3 ;  /* 0x0000000100157819 */ /* 0x000fe20000010203 */
[----:B--2---:R-:W-:Y:S01]  /*07c0*/  IMAD.WIDE R8, R4, 0x2, R8 ;  /* 0x0000000204087825 */ /* 0x004fe200078e0208 */
[----:B------:R-:W2:Y:S01]  /*07d0*/  LDG.E.64.CONSTANT R42, desc[UR12][R42.64] ;  /* 0x0000000c2a2a7981 */ /* 0x000ea2000c1e9b00 */
[----:B------:R-:W-:-:S02]  /*07e0*/  IADD3 R3, R20, 0xf00, RZ ;  /* 0x00000f0014037810 */ /* 0x000fc40007ffe0ff */
[----:B------:R-:W-:Y:S01]  /*07f0*/  IADD3.X R7, R21, UR9, RZ, P0, !PT ;  /* 0x0000000915077c10 */ /* 0x000fe200087fe4ff */
[----:B------:R-:W-:Y:S04]  /*0800*/  STL [R1+0xc8], R21 ;  /* 0x0000c81501007387 */ /* 0x000fe80000100800 */
[----:B------:R-:W-:Y:S04]  /*0810*/  STL [R1+0xa8], R22 ;  /* 0x0000a81601007387 */ /* 0x000fe80000100800 */
[----:B------:R-:W4:Y:S01]  /*0820*/  LDG.E.64.CONSTANT R40, desc[UR12][R8.64] ;  /* 0x0000000c08287981 */ /* 0x000f22000c1e9b00 */
[----:B---3--:R-:W-:-:S03]  /*0830*/  MOV R19, R24 ;  /* 0x0000001800137202 */ /* 0x008fc60000000f00 */
[----:B------:R0:W-:Y:S01]  /*0840*/  STL.64 [R1+0x18], R24 ;  /* 0x0000181801007387 */ /* 0x0001e20000100a00 */
[----:B------:R-:W-:-:S03]  /*0850*/  MOV R17, R25 ;  /* 0x0000001900117202 */ /* 0x000fc60000000f00 */
[----:B0-----:R0:W3:Y:S01]  /*0860*/  LDG.E.64.CONSTANT R24, desc[UR12][R6.64] ;  /* 0x0000000c06187981 */ /* 0x0010e2000c1e9b00 */
[----:B------:R-:W-:-:S04]  /*0870*/  IADD3 R3, P1, R3, R12, RZ ;  /* 0x0000000c03037210 */ /* 0x000fc80007f3e0ff */
[----:B------:R-:W-:Y:S02]  /*0880*/  IADD3.X R0, RZ, R11, RZ, P1, !PT ;  /* 0x0000000bff007210 */ /* 0x000fe40000ffe4ff */
[C---:B------:R-:W-:Y:S02]  /*0890*/  SHF.L.U32 R18, R3.reuse, 0x1, RZ ;  /* 0x0000000103127819 */ /* 0x040fe400000006ff */
[----:B0-----:R-:W-:Y:S02]  /*08a0*/  SHF.L.U64.HI R6, R3, 0x1, R0 ;  /* 0x0000000103067819 */ /* 0x001fe40000010200 */
[----:B------:R-:W-:Y:S02]  /*08b0*/  IADD3 R38, P0, R18, UR8, RZ ;  /* 0x0000000812267c10 */ /* 0x000fe4000ff1e0ff */
[----:B------:R-:W-:Y:S02]  /*08c0*/  IADD3 R3, R20, 0x1e00, RZ ;  /* 0x00001e0014037810 */ /* 0x000fe40007ffe0ff */
[----:B------:R-:W-:-:S02]  /*08d0*/  IADD3.X R39, R6, UR9, RZ, P0, !PT ;  /* 0x0000000906277c10 */ /* 0x000fc400087fe4ff */
[----:B------:R-:W-:-:S04]  /*08e0*/  IADD3 R36, P0, R22, UR18, RZ ;  /* 0x0000001216247c10 */ /* 0x000fc8000ff1e0ff */
[----:B------:R-:W-:Y:S01]  /*08f0*/  IADD3.X R37, R21, UR19, RZ, P0, !PT ;  /* 0x0000001315257c10 */ /* 0x000fe200087fe4ff */
[----:B------:R-:W4:Y:S01]  /*0900*/  LDG.E.64.CONSTANT R38, desc[UR12][R38.64] ;  /* 0x0000000c26267981 */ /* 0x000f22000c1e9b00 */
[----:B------:R-:W-:-:S04]  /*0910*/  IADD3 R3, P0, R3, R12, RZ ;  /* 0x0000000c03037210 */ /* 0x000fc80007f1e0ff */
[----:B------:R-:W-:Y:S01]  /*0920*/  IADD3.X R0, RZ, R11, RZ, P0, !PT ;  /* 0x0000000bff007210 */ /* 0x000fe200007fe4ff */
[----:B------:R-:W4:Y:S01]  /*0930*/  LDG.E.64.CONSTANT R36, desc[UR12][R36.64] ;  /* 0x0000000c24247981 */ /* 0x000f22000c1e9b00 */
[C---:B------:R-:W-:Y:S02]  /*0940*/  SHF.L.U32 R5, R3.reuse, 0x1, RZ ;  /* 0x0000000103057819 */ /* 0x040fe400000006ff */
[----:B------:R-:W-:Y:S02]  /*0950*/  SHF.L.U64.HI R4, R3, 0x1, R0 ;  /* 0x0000000103047819 */ /* 0x000fe40000010200 */
[----:B------:R-:W-:Y:S02]  /*0960*/  IADD3 R34, P0, R5, UR8, RZ ;  /* 0x0000000805227c10 */ /* 0x000fe4000ff1e0ff */
[----:B------:R-:W-:Y:S02]  /*0970*/  IADD3 R3, R20, 0x2d00, RZ ;  /* 0x00002d0014037810 */ /* 0x000fe40007ffe0ff */
[----:B------:R-:W-:-:S02]  /*0980*/  IADD3.X R35, R4, UR9, RZ, P0, !PT ;  /* 0x0000000904237c10 */ /* 0x000fc400087fe4ff */
[----:B------:R-:W-:-:S04]  /*0990*/  IADD3 R32, P0, R18, UR18, RZ ;  /* 0x0000001212207c10 */ /* 0x000fc8000ff1e0ff */
[----:B------:R-:W-:Y:S01]  /*09a0*/  IADD3.X R33, R6, UR19, RZ, P0, !PT ;  /* 0x0000001306217c10 */ /* 0x000fe200087fe4ff */
[----:B------:R-:W-:Y:S01]  /*09b0*/  IMAD R10, R10, 0x18, R2 ;  /* 0x000000180a0a7824 */ /* 0x000fe200078e0202 */
[----:B------:R-:W-:Y:S01]  /*09c0*/  IADD3 R3, P0, R3, R12, RZ ;  /* 0x0000000c03037210 */ /* 0x000fe20007f1e0ff */
[----:B------:R-:W4:Y:S03]  /*09d0*/  LDG.E.64.CONSTANT R34, desc[UR12][R34.64] ;  /* 0x0000000c22227981 */ /* 0x000f26000c1e9b00 */
[----:B------:R-:W-:Y:S01]  /*09e0*/  IADD3.X R0, RZ, R11, RZ, P0, !PT ;  /* 0x0000000bff007210 */ /* 0x000fe200007fe4ff */
[----:B------:R-:W4:Y:S03]  /*09f0*/  LDG.E.64.CONSTANT R32, desc[UR12][R32.64] ;  /* 0x0000000c20207981 */ /* 0x000f26000c1e9b00 */
[C---:B------:R-:W-:Y:S01]  /*0a00*/  SHF.L.U64.HI R7, R3.reuse, 0x1, R0 ;  /* 0x0000000103077819 */ /* 0x040fe20000010200 */
[----:B---3--:R-:W-:Y:S04]  /*0a10*/  STL.64 [R1+0x8], R24 ;  /* 0x0000081801007387 */ /* 0x008fe80000100a00 */
[----:B------:R0:W-:Y:S02]  /*0a20*/  STL [R1+0xc0], R18 ;  /* 0x0000c01201007387 */ /* 0x0001e40000100800 */
[----:B0-----:R-:W-:-:S04]  /*0a30*/  SHF.L.U32 R18, R3, 0x1, RZ ;  /* 0x0000000103127819 */ /* 0x001fc800000006ff */
[----:B------:R-:W-:-:S04]  /*0a40*/  IADD3 R30, P0, R18, UR8, RZ ;  /* 0x00000008121e7c10 */ /* 0x000fc8000ff1e0ff */
[----:B------:R-:W-:Y:S02]  /*0a50*/  IADD3.X R31, R7, UR9, RZ, P0, !PT ;  /* 0x00000009071f7c10 */ /* 0x000fe400087fe4ff */
[----:B------:R-:W-:-:S04]  /*0a60*/  IADD3 R28, P0, R5, UR18, RZ ;  /* 0x00000012051c7c10 */ /* 0x000fc8000ff1e0ff */
[----:B------:R-:W-:Y:S01]  /*0a70*/  IADD3.X R29, R4, UR19, RZ, P0, !PT ;  /* 0x00000013041d7c10 */ /* 0x000fe200087fe4ff */
[----:B------:R-:W3:Y:S05]  /*0a80*/  LDG.E.64.CONSTANT R30, desc[UR12][R30.64] ;  /* 0x0000000c1e1e7981 */ /* 0x000eea000c1e9b00 */
[----:B------:R-:W3:Y:S01]  /*0a90*/  LDG.E.64.CONSTANT R28, desc[UR12][R28.64] ;  /* 0x0000000c1c1c7981 */ /* 0x000ee2000c1e9b00 */
[----:B------:R-:W-:-:S04]  /*0aa0*/  IADD3 R3, R20, 0x3c00, RZ ;  /* 0x00003c0014037810 */ /* 0x000fc80007ffe0ff */
[----:B------:R-:W-:Y:S01]  /*0ab0*/  IADD3 R0, P0, R3, R12, RZ ;  /* 0x0000000c03007210 */ /* 0x000fe20007f1e0ff */
[----:B--2---:R-:W-:Y:S01]  /*0ac0*/  FADD.FTZ R3, R43, UR7 ;  /* 0x000000072b037e21 */ /* 0x004fe20008010000 */
[----:B------:R-:W-:-:S05]  /*0ad0*/  MOV R15, R24 ;  /* 0x00000018000f7202 */ /* 0x000fca0000000f00 */
[----:B------:R-:W0:Y:S01]  /*0ae0*/  MUFU.RSQ R3, R3 ;  /* 0x0000000300037308 */ /* 0x000e220000001400 */
[----:B------:R-:W-:Y:S01]  /*0af0*/  MOV R14, R25 ;  /* 0x00000019000e7202 */ /* 0x000fe20000000f00 */
[----:B------:R1:W-:Y:S04]  /*0b00*/  STL [R1+0xc4], R6 ;  /* 0x0000c40601007387 */ /* 0x0003e80000100800 */
[----:B------:R2:W-:Y:S01]  /*0b10*/  STL [R1+0xb8], R5 ;  /* 0x0000b80501007387 */ /* 0x0005e20000100800 */
[----:B------:R-:W-:-:S03]  /*0b20*/  PRMT R13, R14, 0x7632, R13 ;  /* 0x000076320e0d7816 */ /* 0x000fc6000000000d */
[----:B------:R4:W-:Y:S01]  /*0b30*/  STL [R1+0xbc], R4 ;  /* 0x0000bc0401007387 */ /* 0x0009e20000100800 */
[----:B-1----:R-:W-:-:S03]  /*0b40*/  SHF.L.U32 R6, R15, 0x10, RZ ;  /* 0x000000100f067819 */ /* 0x002fc600000006ff */
[----:B------:R1:W-:Y:S01]  /*0b50*/  STL [R1+0xb4], R18 ;  /* 0x0000b41201007387 */ /* 0x0003e20000100800 */
[----:B--2---:R-:W-:Y:S01]  /*0b60*/  IADD3.X R5, RZ, R11, RZ, P0, !PT ;  /* 0x0000000bff057210 */ /* 0x004fe200007fe4ff */
[----:B------:R-:W-:Y:S02]  /*0b70*/  FADD.FTZ R6, -R42, R6 ;  /* 0x000000062a067221 */ /* 0x000fe40000010100 */
[----:B------:R-:W-:Y:S01]  /*0b80*/  STL [R1+0xcc], R7 ;  /* 0x0000cc0701007387 */ /* 0x000fe20000100800 */
[C---:B------:R-:W-:Y:S02]  /*0b90*/  SHF.L.U32 R21, R0.reuse, 0x1, RZ ;  /* 0x0000000100157819 */ /* 0x040fe400000006ff */
[----:B------:R-:W-:Y:S02]  /*0ba0*/  SHF.L.U64.HI R54, R0, 0x1, R5 ;  /* 0x0000000100367819 */ /* 0x000fe40000010205 */
[----:B------:R-:W-:Y:S01]  /*0bb0*/  SHF.L.U32 R13, R13, 0x10, RZ ;  /* 0x000000100d0d7819 */ /* 0x000fe200000006ff */
[----:B0-----:R-:W-:Y:S01]  /*0bc0*/  FMUL.FTZ R45, R3, R6 ;  /* 0x00000006032d7220 */ /* 0x001fe20000410000 */
[----:B------:R-:W-:-:S02]  /*0bd0*/  SHF.L.U32 R0, R19, 0x10, RZ ;  /* 0x0000001013007819 */ /* 0x000fc400000006ff */
[----:B------:R-:W-:Y:S01]  /*0be0*/  PRMT R48, R17, 0x7632, R48 ;  /* 0x0000763211307816 */ /* 0x000fe20000000030 */
[----:B------:R-:W-:Y:S01]  /*0bf0*/  FADD.FTZ R13, -R42, R13 ;  /* 0x0000000d2a0d7221 */ /* 0x000fe20000010100 */
[----:B----4-:R-:W-:Y:S02]  /*0c00*/  PRMT R8, R41, 0x7632, R8 ;  /* 0x0000763229087816 */ /* 0x010fe40000000008 */
[----:B------:R-:W-:Y:S01]  /*0c10*/  IADD3 R26, P0, R21, UR8, RZ ;  /* 0x00000008151a7c10 */ /* 0x000fe2000ff1e0ff */
[----:B------:R-:W-:Y:S01]  /*0c20*/  FMUL.FTZ R13, R3, R13 ;  /* 0x0000000d030d7220 */ /* 0x000fe20000410000 */
[----:B------:R-:W-:Y:S02]  /*0c30*/  SHF.L.U32 R48, R48, 0x10, RZ ;  /* 0x0000001030307819 */ /* 0x000fe400000006ff */
[----:B------:R-:W-:Y:S02]  /*0c40*/  SHF.L.U32 R8, R8, 0x10, RZ ;  /* 0x0000001008087819 */ /* 0x000fe400000006ff */
[----:B------:R-:W-:-:S02]  /*0c50*/  SHF.L.U32 R4, R17, 0x10, RZ ;  /* 0x0000001011047819 */ /* 0x000fc400000006ff */
[----:B------:R-:W-:Y:S02]  /*0c60*/  IADD3.X R27, R54, UR9, RZ, P0, !PT ;  /* 0x00000009361b7c10 */ /* 0x000fe400087fe4ff */
[----:B------:R-:W-:Y:S01]  /*0c70*/  IADD3 R24, P0, R18, UR18, RZ ;  /* 0x0000001212187c10 */ /* 0x000fe2000ff1e0ff */
[----:B-1----:R-:W-:Y:S01]  /*0c80*/  FFMA.FTZ R18, R13, R48, R8 ;  /* 0x000000300d127223 */ /* 0x002fe20000010008 */
[----:B------:R-:W-:Y:S02]  /*0c90*/  SHF.L.U32 R5, R14, 0x10, RZ ;  /* 0x000000100e057819 */ /* 0x000fe400000006ff */
[----:B------:R-:W-:Y:S01]  /*0ca0*/  SHF.L.U32 R6, R38, 0x10, RZ ;  /* 0x0000001026067819 */ /* 0x000fe200000006ff */
[----:B------:R-:W-:Y:S01]  /*0cb0*/  FMUL.FTZ R50, R18, -1.4426950216293334961 ;  /* 0xbfb8aa3b12327820 */ /* 0x000fe20000410000 */
[----:B------:R-:W-:Y:S01]  /*0cc0*/  SHF.L.U32 R60, R41, 0x10, RZ ;  /* 0x00000010293c7819 */ /* 0x000fe200000006ff */
[----:B------:R-:W-:Y:S01]  /*0cd0*/  FADD.FTZ R5, -R42, R5 ;  /* 0x000000052a057221 */ /* 0x000fe20000010100 */
[----:B------:R-:W-:Y:S01]  /*0ce0*/  PRMT R9, R40, 0x7632, R9 ;  /* 0x0000763228097816 */ /* 0x000fe20000000009 */
[----:B------:R-:W2:Y:S02]  /*0cf0*/  LDG.E.64.CONSTANT R26, desc[UR12][R26.64] ;  /* 0x0000000c1a1a7981 */ /* 0x000ea4000c1e9b00 */
[----:B------:R-:W0:Y:S01]  /*0d00*/  MUFU.EX2 R50, R50 ;  /* 0x0000003200327308 */ /* 0x000e220000000800 */
[----:B------:R-:W-:Y:S01]  /*0d10*/  FMUL.FTZ R61, R3, R5 ;  /* 0x00000005033d7220 */ /* 0x000fe20000410000 */
[----:B------:R-:W-:Y:S01]  /*0d20*/  SHF.L.U32 R5, R39, 0x10, RZ ;  /* 0x0000001027057819 */ /* 0x000fe200000006ff */
[----:B------:R-:W-:-:S02]  /*0d30*/  FADD.FTZ R6, -R42, R6 ;  /* 0x000000062a067221 */ /* 0x000fc40000010100 */
[----:B------:R-:W-:Y:S02]  /*0d40*/  FFMA.FTZ R53, R61, R4, R60 ;  /* 0x000000043d357223 */ /* 0x000fe4000001003c */
[----:B------:R-:W-:Y:S01]  /*0d50*/  FADD.FTZ R5, -R42, R5 ;  /* 0x000000052a057221 */ /* 0x000fe20000010100 */
[----:B------:R-:W-:Y:S01]  /*0d60*/  PRMT R51, R15, 0x7632, R51 ;  /* 0x000076320f337816 */ /* 0x000fe20000000033 */
[----:B0-----:R-:W-:Y:S01]  /*0d70*/  FADD.FTZ R50, R50, 1 ;  /* 0x3f80000032327421 */ /* 0x001fe20000010000 */
[----:B------:R-:W-:-:S05]  /*0d80*/  IADD3.X R25, R7, UR19, RZ, P0, !PT ;  /* 0x0000001307197c10 */ /* 0x000fca00087fe4ff */
[----:B------:R-:W-:Y:S01]  /*0d90*/  MUFU.RCP R50, R50 ;  /* 0x0000003200327308 */ /* 0x000fe20000001000 */
[----:B------:R-:W-:Y:S01]  /*0da0*/  PRMT R43, R19, 0x7632, R43 ;  /* 0x00007632132b7816 */ /* 0x000fe2000000002b */
[----:B------:R-:W4:Y:S04]  /*0db0*/  LDG.E.64.CONSTANT R24, desc[UR12][R24.64] ;  /* 0x0000000c18187981 */ /* 0x000f28000c1e9b00 */
[----:B---3--:R-:W-:Y:S04]  /*0dc0*/  STL [R1+0x134], R30 ;  /* 0x0001341e01007387 */ /* 0x008fe80000100800 */
[----:B------:R-:W-:Y:S04]  /*0dd0*/  STL [R1+0x130], R31 ;  /* 0x0001301f01007387 */ /* 0x000fe80000100800 */
[----:B------:R0:W-:Y:S02]  /*0de0*/  STL [R1+0x12c], R29 ;  /* 0x00012c1d01007387 */ /* 0x0001e40000100800 */
[----:B0-----:R-:W-:-:S05]  /*0df0*/  SHF.L.U32 R29, R40, 0x10, RZ ;  /* 0x00000010281d7819 */ /* 0x001fca00000006ff */
[----:B------:R-:W-:-:S04]  /*0e00*/  FFMA.FTZ R57, R45, R0, R29 ;  /* 0x000000002d397223 */ /* 0x000fc8000001001d */
[----:B------:R-:W-:-:S06]  /*0e10*/  FMUL.FTZ R17, R57, -1.4426950216293334961 ;  /* 0xbfb8aa3b39117820 */ /* 0x000fcc0000410000 */
[----:B------:R-:W0:Y:S01]  /*0e20*/  MUFU.EX2 R17, R17 ;  /* 0x0000001100117308 */ /* 0x000e220000000800 */
[----:B------:R-:W-:Y:S04]  /*0e30*/  STL [R1+0xac], R21 ;  /* 0x0000ac1501007387 */ /* 0x000fe80000100800 */
[----:B------:R-:W-:Y:S04]  /*0e40*/  STL [R1+0xb0], R54 ;  /* 0x0000b03601007387 */ /* 0x000fe80000100800 */
[----:B------:R1:W-:Y:S01]  /*0e50*/  STL [R1+0xe4], R40 ;  /* 0x0000e42801007387 */ /* 0x0003e20000100800 */
[----:B0-----:R-:W-:-:S03]  /*0e60*/  FADD.FTZ R17, R17, 1 ;  /* 0x3f80000011117421 */ /* 0x001fc60000010000 */
[----:B------:R-:W-:Y:S01]  /*0e70*/  STL [R1+0x4c], R29 ;  /* 0x00004c1d01007387 */ /* 0x000fe20000100800 */
[----:B------:R-:W0:Y:S03]  /*0e80*/  MUFU.RCP R49, R17 ;  /* 0x0000001100317308 */ /* 0x000e260000001000 */
[----:B------:R-:W-:Y:S01]  /*0e90*/  STL [R1+0x50], R60 ;  /* 0x0000503c01007387 */ /* 0x000fe20000100800 */
[----:B-1----:R-:W-:-:S03]  /*0ea0*/  FMUL.FTZ R40, R3, R5 ;  /* 0x0000000503287220 */ /* 0x002fc60000410000 */
[----:B------:R1:W-:Y:S01]  /*0eb0*/  STL [R1+0xe8], R41 ;  /* 0x0000e82901007387 */ /* 0x0003e20000100800 */
[----:B------:R-:W-:Y:S01]  /*0ec0*/  FFMA.FTZ R15, R4, R40, R60 ;  /* 0x00000028040f7223 */ /* 0x000fe2000001003c */
[----:B-1----:R-:W-:Y:S01]  /*0ed0*/  FMUL.FTZ R41, R3, R6 ;  /* 0x0000000603297220 */ /* 0x002fe20000410000 */
[----:B------:R-:W-:Y:S02]  /*0ee0*/  FMUL.FTZ R6, R53, -1.4426950216293334961 ;  /* 0xbfb8aa3b35067820 */ /* 0x000fe40000410000 */
[----:B------:R-:W-:-:S04]  /*0ef0*/  FMUL.FTZ R7, R15, -1.4426950216293334961 ;  /* 0xbfb8aa3b0f077820 */ /* 0x000fc80000410000 */
[----:B------:R-:W1:Y:S01]  /*0f00*/  MUFU.EX2 R6, R6 ;  /* 0x0000000600067308 */ /* 0x000e620000000800 */
[----:B------:R-:W-:Y:S01]  /*0f10*/  STL [R1+0x54], R45 ;  /* 0x0000542d01007387 */ /* 0x000fe20000100800 */
[----:B0-----:R-:W-:-:S03]  /*0f20*/  FADD.FTZ R58, -R49, 1 ;  /* 0x3f800000313a7421 */ /* 0x001fc60000010100 */
[----:B------:R-:W-:Y:S03]  /*0f30*/  STL [R1+0x58], R61 ;  /* 0x0000583d01007387 */ /* 0x000fe60000100800 */
[----:B------:R-:W0:Y:S01]  /*0f40*/  MUFU.EX2 R7, R7 ;  /* 0x0000000700077308 */ /* 0x000e220000000800 */
[----:B------:R-:W-:Y:S01]  /*0f50*/  STL [R1+0x74], R41 ;  /* 0x0000742901007387 */ /* 0x000fe20000100800 */
[----:B------:R-:W-:-:S03]  /*0f60*/  FFMA.FTZ R57, R57, R58, 1 ;  /* 0x3f80000039397423 */ /* 0x000fc6000001003a */
[----:B------:R-:W-:Y:S04]  /*0f70*/  STL [R1+0x78], R40 ;  /* 0x0000782801007387 */ /* 0x000fe80000100800 */
[----:B------:R3:W-:Y:S01]  /*0f80*/  STL [R1+0xec], R2 ;  /* 0x0000ec0201007387 */ /* 0x0007e20000100800 */
[----:B------:R-:W-:Y:S01]  /*0f90*/  FMUL.FTZ R57, R49, R57 ;  /* 0x0000003931397220 */ /* 0x000fe20000410000 */
[----:B------:R-:W-:Y:S01]  /*0fa0*/  FADD.FTZ R49, -R50, 1 ;  /* 0x3f80000032317421 */ /* 0x000fe20000010100 */
[----:B-1----:R-:W-:Y:S01]  /*0fb0*/  FADD.FTZ R19, R6, 1 ;  /* 0x3f80000006137421 */ /* 0x002fe20000010000 */
[----:B---3--:R-:W-:Y:S02]  /*0fc0*/  LEA R2, R16, R10, 0x3 ;  /* 0x0000000a10027211 */ /* 0x008fe400078e18ff */
[----:B------:R-:W-:-:S02]  /*0fd0*/  IADD3 R10, R20, 0x4b00, RZ ;  /* 0x00004b00140a7810 */ /* 0x000fc40007ffe0ff */
[----:B------:R-:W-:Y:S02]  /*0fe0*/  IADD3 R16, R20, 0x5a00, RZ ;  /* 0x00005a0014107810 */ /* 0x000fe40007ffe0ff */
[-C--:B------:R-:W-:Y:S01]  /*0ff0*/  IADD3 R10, P1, R10, R12.reuse, RZ ;  /* 0x0000000c0a0a7210 */ /* 0x080fe20007f3e0ff */
[----:B------:R-:W-:Y:S01]  /*1000*/  FFMA.FTZ R18, R18, R49, 1 ;  /* 0x3f80000012127423 */ /* 0x000fe20000010031 */
[----:B------:R-:W-:Y:S02]  /*1010*/  IADD3 R6, P0, R16, R12, RZ ;  /* 0x0000000c10067210 */ /* 0x000fe40007f1e0ff */
[----:B------:R-:W-:Y:S02]  /*1020*/  IADD3.X R16, RZ, R11, RZ, P1, !PT ;  /* 0x0000000bff107210 */ /* 0x000fe40000ffe4ff */
[----:B------:R-:W-:Y:S01]  /*1030*/  SHF.L.U32 R49, R36, 0x10, RZ ;  /* 0x0000001024317819 */ /* 0x000fe200000006ff */
[----:B------:R-:W-:Y:S01]  /*1040*/  STL [R1+0x9c], R2 ;  /* 0x00009c0201007387 */ /* 0x000fe20000100800 */
[----:B------:R-:W-:Y:S01]  /*1050*/  PRMT R17, R38, 0x7632, R17 ;  /* 0x0000763226117816 */ /* 0x000fe20000000011 */
[----:B0-----:R-:W-:Y:S01]  /*1060*/  FADD.FTZ R7, R7, 1 ;  /* 0x3f80000007077421 */ /* 0x001fe20000010000 */
[C---:B------:R-:W-:Y:S01]  /*1070*/  SHF.L.U64.HI R31, R10.reuse, 0x1, R16 ;  /* 0x000000010a1f7819 */ /* 0x040fe20000010210 */
[----:B------:R0:W-:Y:S01]  /*1080*/  STL [R1+0xf0], R38 ;  /* 0x0000f02601007387 */ /* 0x0001e20000100800 */
[----:B------:R-:W-:Y:S01]  /*1090*/  SHF.L.U32 R30, R10, 0x1, RZ ;  /* 0x000000010a1e7819 */ /* 0x000fe200000006ff */
[----:B------:R-:W-:-:S02]  /*10a0*/  FMUL.FTZ R50, R50, R18 ;  /* 0x0000001232327220 */ /* 0x000fc40000410000 */
[----:B------:R-:W-:Y:S01]  /*10b0*/  STL [R1+0xf4], R39 ;  /* 0x0000f42701007387 */ /* 0x000fe20000100800 */
[----:B------:R1:W-:Y:S01]  /*10c0*/  MUFU.RCP R18, R7 ;  /* 0x0000000700127308 */ /* 0x0003e20000001000 */
[----:B0-----:R-:W-:Y:S02]  /*10d0*/  FMUL.FTZ R38, R49, R57 ;  /* 0x0000003931267220 */ /* 0x001fe40000410000 */
[----:B------:R-:W-:Y:S02]  /*10e0*/  STL [R1+0xa4], R31 ;  /* 0x0000a41f01007387 */ /* 0x000fe40000100800 */
[----:B-1----:R-:W-:Y:S02]  /*10f0*/  FMUL.FTZ R7, R0, R38 ;  /* 0x0000002600077220 */ /* 0x002fe40000410000 */
[----:B------:R-:W-:Y:S04]  /*1100*/  STL [R1+0xa0], R30 ;  /* 0x0000a01e01007387 */ /* 0x000fe80000100800 */
[----:B------:R-:W-:Y:S01]  /*1110*/  STL [R1+0xf8], R36 ;  /* 0x0000f82401007387 */ /* 0x000fe20000100800 */
[----:B------:R-:W-:-:S03]  /*1120*/  FFMA.FTZ R7, R45, R7, RZ ;  /* 0x000000072d077223 */ /* 0x000fc600000100ff */
[----:B------:R-:W-:Y:S04]  /*1130*/  STL [R1+0x10], R38 ;  /* 0x0000102601007387 */ /* 0x000fe80000100800 */
[----:B------:R0:W-:Y:S04]  /*1140*/  STL [R1+0xfc], R37 ;  /* 0x0000fc2501007387 */ /* 0x0001e80000100800 */
[----:B------:R-:W3:Y:S01]  /*1150*/  LDL.LU R45, [R1+0x138] ;  /* 0x00013800012d7983 */ /* 0x000ee20000300800 */
[----:B------:R-:W-:Y:S02]  /*1160*/  SHF.L.U32 R51, R51, 0x10, RZ ;  /* 0x0000001033337819 */ /* 0x000fe400000006ff */
[----:B------:R-:W-:-:S03]  /*1170*/  SHF.L.U32 R43, R43, 0x10, RZ ;  /* 0x000000102b2b7819 */ /* 0x000fc600000006ff */
[----:B------:R-:W-:Y:S01]  /*1180*/  FADD.FTZ R51, -R42, R51 ;  /* 0x000000332a337221 */ /* 0x000fe20000010100 */
[----:B------:R-:W-:-:S03]  /*1190*/  SHF.L.U32 R9, R9, 0x10, RZ ;  /* 0x0000001009097819 */ /* 0x000fc600000006ff */
[----:B------:R-:W-:-:S04]  /*11a0*/  FMUL.FTZ R51, R3, R51 ;  /* 0x0000003303337220 */ /* 0x000fc80000410000 */
[----:B------:R-:W-:-:S04]  /*11b0*/  FFMA.FTZ R56, R51, R43, R9 ;  /* 0x0000002b33387223 */ /* 0x000fc80000010009 */
[----:B------:R-:W-:-:S06]  /*11c0*/  FMUL.FTZ R5, R56, -1.4426950216293334961 ;  /* 0xbfb8aa3b38057820 */ /* 0x000fcc0000410000 */
[----:B------:R-:W1:Y:S01]  /*11d0*/  MUFU.EX2 R5, R5 ;  /* 0x0000000500057308 */ /* 0x000e620000000800 */
[----:B------:R-:W-:Y:S01]  /*11e0*/  SHF.L.U32 R17, R17, 0x10, RZ ;  /* 0x0000001011117819 */ /* 0x000fe200000006ff */
[----:B------:R-:W-:-:S04]  /*11f0*/  FFMA.FTZ R14, R0, R41, R29 ;  /* 0x00000029000e7223 */ /* 0x000fc8000001001d */
[----:B------:R-:W-:Y:S01]  /*1200*/  FADD.FTZ R17, -R42, R17 ;  /* 0x000000112a117221 */ /* 0x000fe20000010100 */
[----:B------:R-:W-:Y:S01]  /*1210*/  FMUL.FTZ R55, R14, -1.4426950216293334961 ;  /* 0xbfb8aa3b0e377820 */ /* 0x000fe20000410000 */
[----:B------:R-:W2:Y:S02]  /*1220*/  MUFU.RCP R19, R19 ;  /* 0x0000001300137308 */ /* 0x000ea40000001000 */
[----:B------:R-:W-:Y:S01]  /*1230*/  FMUL.FTZ R10, R3, R17 ;  /* 0x00000011030a7220 */ /* 0x000fe20000410000 */
[----:B------:R-:W-:Y:S01]  /*1240*/  IADD3 R22, P2, R21, UR18, RZ ;  /* 0x0000001215167c10 */ /* 0x000fe2000ff5e0ff */
[----:B-1----:R-:W-:-:S04]  /*1250*/  FADD.FTZ R52, R5, 1 ;  /* 0x3f80000005347421 */ /* 0x002fc80000010000 */
[----:B------:R-:W1:Y:S01]  /*1260*/  MUFU.EX2 R55, R55 ;  /* 0x0000003700377308 */ /* 0x000e620000000800 */
[----:B------:R-:W-:Y:S01]  /*1270*/  FFMA.FTZ R16, R43, R10, R9 ;  /* 0x0000000a2b107223 */ /* 0x000fe20000010009 */
[----:B------:R-:W-:-:S03]  /*1280*/  IADD3.X R23, R54, UR19, RZ, P2, !PT ;  /* 0x0000001336177c10 */ /* 0x000fc600097fe4ff */
[----:B------:R-:W-:-:S03]  /*1290*/  FMUL.FTZ R54, R16, -1.4426950216293334961 ;  /* 0xbfb8aa3b10367820 */ /* 0x000fc60000410000 */
[----:B------:R-:W4:Y:S01]  /*12a0*/  MUFU.RCP R52, R52 ;  /* 0x0000003400347308 */ /* 0x000f220000001000 */
[----:B--2---:R-:W-:Y:S01]  /*12b0*/  FADD.FTZ R21, -R19, 1 ;  /* 0x3f80000013157421 */ /* 0x004fe20000010100 */
[----:B------:R-:W-:Y:S01]  /*12c0*/  PRMT R5, R39, 0x7632, R5 ;  /* 0x0000763227057816 */ /* 0x000fe20000000005 */
[----:B------:R-:W2:Y:S05]  /*12d0*/  LDG.E.64.CONSTANT R22, desc[UR12][R22.64] ;  /* 0x0000000c16167981 */ /* 0x000eaa000c1e9b00 */
[----:B------:R-:W0:Y:S01]  /*12e0*/  MUFU.EX2 R54, R54 ;  /* 0x0000003600367308 */ /* 0x000e220000000800 */
[----:B------:R-:W-:Y:S01]  /*12f0*/  FFMA.FTZ R53, R53, R21, 1 ;  /* 0x3f80000035357423 */ /* 0x000fe20000010015 */
[----:B-1----:R-:W-:-:S03]  /*1300*/  FADD.FTZ R55, R55, 1 ;  /* 0x3f80000037377421 */ /* 0x002fc60000010000 */
[----:B------:R-:W-:Y:S01]  /*1310*/  FMUL.FTZ R53, R19, R53 ;  /* 0x0000003513357220 */ /* 0x000fe20000410000 */
[----:B----4-:R-:W-:Y:S02]  /*1320*/  FADD.FTZ R58, -R52, 1 ;  /* 0x3f800000343a7421 */ /* 0x010fe40000010100 */
[----:B------:R1:W4:Y:S02]  /*1330*/  MUFU.RCP R19, R55 ;  /* 0x0000003700137308 */ /* 0x0003240000001000 */
[----:B------:R-:W-:Y:S01]  /*1340*/  FFMA.FTZ R58, R56, R58, 1 ;  /* 0x3f800000383a7423 */ /* 0x000fe2000001003a */
[----:B-1----:R-:W-:-:S03]  /*1350*/  PRMT R55, R36, 0x7632, R55 ;  /* 0x0000763224377816 */ /* 0x002fc60000000037 */
[----:B------:R-:W-:Y:S01]  /*1360*/  FMUL.FTZ R58, R52, R58 ;  /* 0x0000003a343a7220 */ /* 0x000fe20000410000 */
[----:B0-----:R-:W-:Y:S01]  /*1370*/  FADD.FTZ R49, R54, 1 ;  /* 0x3f80000036317421 */ /* 0x001fe20000010000 */
[----:B------:R-:W-:Y:S02]  /*1380*/  SHF.L.U32 R55, R55, 0x10, RZ ;  /* 0x0000001037377819 */ /* 0x000fe400000006ff */
[C---:B------:R-:W-:Y:S02]  /*1390*/  SHF.L.U32 R54, R37.reuse, 0x10, RZ ;  /* 0x0000001025367819 */ /* 0x040fe400000006ff */
[----:B------:R-:W-:Y:S01]  /*13a0*/  PRMT R56, R37, 0x7632, R56 ;  /* 0x0000763225387816 */ /* 0x000fe20000000038 */
[----:B------:R-:W-:Y:S01]  /*13b0*/  FMUL.FTZ R55, R55, R58 ;  /* 0x0000003a37377220 */ /* 0x000fe20000410000 */
[----:B------:R-:W0:Y:S01]  /*13c0*/  MUFU.RCP R49, R49 ;  /* 0x0000003100317308 */ /* 0x000e220000001000 */
[----:B------:R-:W-:Y:S01]  /*13d0*/  FMUL.FTZ R2, R54, R53 ;  /* 0x0000003536027220 */ /* 0x000fe20000410000 */
[----:B------:R-:W-:Y:S01]  /*13e0*/  SHF.L.U32 R56, R56, 0x10, RZ ;  /* 0x0000001038387819 */ /* 0x000fe200000006ff */
[----:B------:R-:W-:-:S02]  /*13f0*/  FMUL.FTZ R52, R43, R55 ;  /* 0x000000372b347220 */ /* 0x000fc40000410000 */
[----:B------:R-:W-:Y:S02]  /*1400*/  FMUL.FTZ R54, R4, R2 ;  /* 0x0000000204367220 */ /* 0x000fe40000410000 */
[C---:B------:R-:W-:Y:S01]  /*1410*/  FFMA.FTZ R7, R51.reuse, R52, R7 ;  /* 0x0000003433077223 */ /* 0x040fe20000010007 */
[----:B------:R-:W-:Y:S01]  /*1420*/  FMUL.FTZ R53, R56, R50 ;  /* 0x0000003238357220 */ /* 0x000fe20000410000 */
[----:B------:R-:W-:Y:S01]  /*1430*/  FFMA.FTZ R52, R0, R38, RZ ;  /* 0x0000002600347223 */ /* 0x000fe200000100ff */
[-C--:B------:R-:W-:Y:S01]  /*1440*/  FFMA.FTZ R51, R51, R55.reuse, R46 ;  /* 0x0000003733337223 */ /* 0x080fe2000001002e */
[----:B------:R-:W-:Y:S02]  /*1450*/  FFMA.FTZ R54, R61, R54, R7 ;  /* 0x000000363d367223 */ /* 0x000fe40000010007 */
[----:B------:R-:W-:Y:S01]  /*1460*/  FFMA.FTZ R46, R43, R55, R52 ;  /* 0x000000372b2e7223 */ /* 0x000fe20000010034 */
[----:B------:R-:W-:Y:S01]  /*1470*/  FADD.FTZ R52, R55, R47 ;  /* 0x0000002f37347221 */ /* 0x000fe20000010000 */
[-C--:B------:R-:W-:Y:S01]  /*1480*/  FMUL.FTZ R55, R48, R53.reuse ;  /* 0x0000003530377220 */ /* 0x080fe20000410000 */
[----:B------:R-:W-:Y:S01]  /*1490*/  FFMA.FTZ R61, R13, R53, R44 ;  /* 0x000000350d3d7223 */ /* 0x000fe2000001002c */
[----:B----4-:R-:W-:-:S02]  /*14a0*/  FADD.FTZ R44, -R19, 1 ;  /* 0x3f800000132c7421 */ /* 0x010fc40000010100 */
[----:B------:R-:W-:Y:S01]  /*14b0*/  FFMA.FTZ R55, R13, R55, R54 ;  /* 0x000000370d377223 */ /* 0x000fe20000010036 */
[----:B------:R-:W-:Y:S01]  /*14c0*/  SHF.L.U32 R13, R34, 0x10, RZ ;  /* 0x00000010220d7819 */ /* 0x000fe200000006ff */
[----:B------:R-:W-:-:S04]  /*14d0*/  FFMA.FTZ R44, R14, R44, 1 ;  /* 0x3f8000000e2c7423 */ /* 0x000fc8000001002c */
[----:B------:R-:W-:Y:S01]  /*14e0*/  FADD.FTZ R13, -R42, R13 ;  /* 0x0000000d2a0d7221 */ /* 0x000fe20000010100 */
[----:B------:R-:W-:Y:S01]  /*14f0*/  FMUL.FTZ R19, R19, R44 ;  /* 0x0000002c13137220 */ /* 0x000fe20000410000 */
[----:B------:R-:W-:Y:S02]  /*1500*/  SHF.L.U32 R44, R32, 0x10, RZ ;  /* 0x00000010202c7819 */ /* 0x000fe400000006ff */
[----:B------:R-:W-:Y:S01]  /*1510*/  FMUL.FTZ R37, R3, R13 ;  /* 0x0000000d03257220 */ /* 0x000fe20000410000 */
[----:B------:R1:W-:Y:S01]  /*1520*/  STL [R1+0x28], R2 ;  /* 0x0000280201007387 */ /* 0x0003e20000100800 */
[----:B------:R-:W-:Y:S01]  /*1530*/  FFMA.FTZ R46, R4, R2, R46 ;  /* 0x00000002042e7223 */ /* 0x000fe2000001002e */
[----:B------:R-:W-:Y:S02]  /*1540*/  FMUL.FTZ R39, R44, R19 ;  /* 0x000000132c277220 */ /* 0x000fe40000410000 */
[----:B------:R-:W-:Y:S01]  /*1550*/  STL [R1+0x100], R34 ;  /* 0x0001002201007387 */ /* 0x000fe20000100800 */
[----:B------:R-:W-:-:S03]  /*1560*/  IADD3 R20, R20, 0x6900, RZ ;  /* 0x0000690014147810 */ /* 0x000fc60007ffe0ff */
[----:B------:R-:W-:Y:S04]  /*1570*/  STL [R1+0x70], R37 ;  /* 0x0000702501007387 */ /* 0x000fe80000100800 */
[----:B------:R4:W-:Y:S01]  /*1580*/  STL [R1+0x104], R32 ;  /* 0x0001042001007387 */ /* 0x0009e20000100800 */
[----:B------:R-:W-:-:S03]  /*1590*/  IADD3 R12, P1, R20, R12, RZ ;  /* 0x0000000c140c7210 */ /* 0x000fc60007f3e0ff */
[----:B------:R-:W-:Y:S01]  /*15a0*/  STL [R1+0x108], R35 ;  /* 0x0001082301007387 */ /* 0x000fe20000100800 */
[----:B------:R-:W-:Y:S01]  /*15b0*/  IADD3 R20, P3, R30, UR8, RZ ;  /* 0x000000081e147c10 */ /* 0x000fe2000ff7e0ff */
[----:B---3--:R-:W-:Y:S01]  /*15c0*/  FADD.FTZ R7, R53, R45 ;  /* 0x0000002d35077221 */ /* 0x008fe20000010000 */
[----:B------:R-:W-:-:S04]  /*15d0*/  FADD.FTZ R45, -R18, 1 ;  /* 0x3f800000122d7421 */ /* 0x000fc80000010100 */
[----:B------:R-:W-:Y:S01]  /*15e0*/  FFMA.FTZ R45, R15, R45, 1 ;  /* 0x3f8000000f2d7423 */ /* 0x000fe2000001002d */
[----:B0-----:R-:W-:-:S04]  /*15f0*/  FADD.FTZ R15, -R49, 1 ;  /* 0x3f800000310f7421 */ /* 0x001fc80000010100 */
[----:B------:R-:W-:Y:S01]  /*1600*/  FFMA.FTZ R15, R16, R15, 1 ;  /* 0x3f800000100f7423 */ /* 0x000fe2000001000f */
[----:B------:R-:W-:Y:S01]  /*1610*/  SHF.L.U32 R16, R35, 0x10, RZ ;  /* 0x0000001023107819 */ /* 0x000fe200000006ff */
[----:B------:R-:W-:Y:S02]  /*1620*/  FMUL.FTZ R18, R18, R45 ;  /* 0x0000002d12127220 */ /* 0x000fe40000410000 */
[----:B------:R-:W-:Y:S01]  /*1630*/  FMUL.FTZ R54, R49, R15 ;  /* 0x0000000f31367220 */ /* 0x000fe20000410000 */
[----:B------:R-:W-:Y:S01]  /*1640*/  SHF.L.U32 R49, R33, 0x10, RZ ;  /* 0x0000001021317819 */ /* 0x000fe200000006ff */
[----:B------:R-:W-:-:S04]  /*1650*/  FADD.FTZ R16, -R42, R16 ;  /* 0x000000102a107221 */ /* 0x000fc80000010100 */
[----:B-1----:R-:W-:Y:S01]  /*1660*/  FMUL.FTZ R2, R3, R16 ;  /* 0x0000001003027220 */ /* 0x002fe20000410000 */
[----:B------:R-:W-:Y:S01]  /*1670*/  FMUL.FTZ R38, R49, R18 ;  /* 0x0000001231267220 */ /* 0x000fe20000410000 */
[----:B------:R-:W-:-:S03]  /*1680*/  IADD3.X R18, RZ, R11, RZ, P0, !PT ;  /* 0x0000000bff127210 */ /* 0x000fc600007fe4ff */
[----:B------:R-:W-:Y:S01]  /*1690*/  STL [R1+0x6c], R2 ;  /* 0x00006c0201007387 */ /* 0x000fe20000100800 */
[----:B------:R-:W-:-:S03]  /*16a0*/  SHF.L.U64.HI R36, R6, 0x1, R18 ;  /* 0x0000000106247819 */ /* 0x000fc60000010212 */
[----:B------:R-:W-:Y:S01]  /*16b0*/  STL [R1+0x40], R39 ;  /* 0x0000402701007387 */ /* 0x000fe20000100800 */
[----:B------:R-:W-:-:S03]  /*16c0*/  IADD3 R18, P0, R30, UR18, RZ ;  /* 0x000000121e127c10 */ /* 0x000fc6000ff1e0ff */
[----:B------:R-:W-:Y:S04]  /*16d0*/  STL [R1+0x44], R38 ;  /* 0x0000442601007387 */ /* 0x000fe80000100800 */
[----:B------:R-:W-:Y:S04]  /*16e0*/  STL [R1+0x10c], R33 ;  /* 0x00010c2101007387 */ /* 0x000fe80000100800 */
[----:B------:R-:W3:Y:S01]  /*16f0*/  LDL.LU R30, [R1+0x134] ;  /* 0x00013400011e7983 */ /* 0x000ee20000300800 */
[----:B------:R-:W-:-:S05]  /*1700*/  SHF.L.U32 R5, R5, 0x10, RZ ;  /* 0x0000001005057819 */ /* 0x000fca00000006ff */
[----:B------:R-:W-:-:S04]  /*1710*/  FADD.FTZ R5, -R42, R5 ;  /* 0x000000052a057221 */ /* 0x000fc80000010100 */
[----:B------:R-:W-:-:S04]  /*1720*/  FMUL.FTZ R5, R3, R5 ;  /* 0x0000000503057220 */ /* 0x000fc80000410000 */
[----:B------:R-:W-:-:S04]  /*1730*/  FFMA.FTZ R17, R48, R5, R8 ;  /* 0x0000000530117223 */ /* 0x000fc80000010008 */
[----:B------:R-:W-:-:S06]  /*1740*/  FMUL.FTZ R59, R17, -1.4426950216293334961 ;  /* 0xbfb8aa3b113b7820 */ /* 0x000fcc0000410000 */
[----:B------:R-:W0:Y:S02]  /*1750*/  MUFU.EX2 R59, R59 ;  /* 0x0000003b003b7308 */ /* 0x000e240000000800 */
[----:B0-----:R-:W-:-:S06]  /*1760*/  FADD.FTZ R59, R59, 1 ;  /* 0x3f8000003b3b7421 */ /* 0x001fcc0000010000 */
[----:B------:R-:W0:Y:S01]  /*1770*/  MUFU.RCP R50, R59 ;  /* 0x0000003b00327308 */ /* 0x000e220000001000 */
[----:B------:R-:W-:Y:S01]  /*1780*/  PRMT R13, R32, 0x7632, R13 ;  /* 0x00007632200d7816 */ /* 0x000fe2000000000d */
[----:B0-----:R-:W-:-:S04]  /*1790*/  FADD.FTZ R14, -R50, 1 ;  /* 0x3f800000320e7421 */ /* 0x001fc80000010100 */
[----:B------:R-:W-:-:S04]  /*17a0*/  FFMA.FTZ R14, R17, R14, 1 ;  /* 0x3f800000110e7423 */ /* 0x000fc8000001000e */
[----:B------:R-:W-:Y:S01]  /*17b0*/  FMUL.FTZ R15, R50, R14 ;  /* 0x0000000e320f7220 */ /* 0x000fe20000410000 */
[----:B------:R-:W-:-:S04]  /*17c0*/  PRMT R50, R35, 0x7632, R50 ;  /* 0x0000763223327816 */ /* 0x000fc80000000032 */
[----:B------:R-:W-:Y:S02]  /*17d0*/  SHF.L.U32 R50, R50, 0x10, RZ ;  /* 0x0000001032327819 */ /* 0x000fe400000006ff */
[----:B------:R-:W-:-:S03]  /*17e0*/  SHF.L.U32 R13, R13, 0x10, RZ ;  /* 0x000000100d0d7819 */ /* 0x000fc600000006ff */
[----:B------:R-:W-:Y:S01]  /*17f0*/  FADD.FTZ R50, -R42, R50 ;  /* 0x000000322a327221 */ /* 0x000fe20000010100 */
[----:B------:R-:W-:Y:S01]  /*1800*/  FFMA.FTZ R53, R48, R53, R46 ;  /* 0x0000003530357223 */ /* 0x000fe2000001002e */
[----:B------:R-:W-:Y:S02]  /*1810*/  FFMA.FTZ R46, R4, R2, R60 ;  /* 0x00000002042e7223 */ /* 0x000fe4000001003c */
[----:B------:R-:W-:Y:S01]  /*1820*/  FMUL.FTZ R50, R3, R50 ;  /* 0x0000003203327220 */ /* 0x000fe20000410000 */
[----:B------:R-:W-:Y:S01]  /*1830*/  FMUL.FTZ R54, R13, R54 ;  /* 0x000000360d367220 */ /* 0x000fe20000410000 */
[----:B------:R-:W-:Y:S02]  /*1840*/  FMUL.FTZ R17, R46, -1.4426950216293334961 ;  /* 0xbfb8aa3b2e117820 */ /* 0x000fe40000410000 */
[----:B------:R-:W-:Y:S01]  /*1850*/  FFMA.FTZ R13, R48, R50, R8 ;  /* 0x00000032300d7223 */ /* 0x000fe20000010008 */
[----:B----4-:R-:W-:-:S03]  /*1860*/  SHF.L.U32 R32, R6, 0x1, RZ ;  /* 0x0000000106207819 */ /* 0x010fc600000006ff */
[----:B------:R-:W-:Y:S01]  /*1870*/  FMUL.FTZ R19, R13, -1.4426950216293334961 ;  /* 0xbfb8aa3b0d137820 */ /* 0x000fe20000410000 */
[----:B------:R-:W0:Y:S01]  /*1880*/  MUFU.EX2 R17, R17 ;  /* 0x0000001100117308 */ /* 0x000e220000000800 */
[----:B------:R-:W-:Y:S01]  /*1890*/  IADD3.X R21, R31, UR9, RZ, P3, !PT ;  /* 0x000000091f157c10 */ /* 0x000fe20009ffe4ff */
[----:B------:R-:W-:Y:S01]  /*18a0*/  STL [R1+0x98], R36 ;  /* 0x0000982401007387 */ /* 0x000fe20000100800 */
[----:B------:R-:W-:-:S05]  /*18b0*/  FMUL.FTZ R56, R0, R39 ;  /* 0x0000002700387220 */ /* 0x000fca0000410000 */
[----:B------:R1:W4:Y:S01]  /*18c0*/  MUFU.EX2 R6, R19 ;  /* 0x0000001300067308 */ /* 0x0003220000000800 */
[----:B------:R-:W-:Y:S01]  /*18d0*/  PRMT R44, R33, 0x7632, R44 ;  /* 0x00007632212c7816 */ /* 0x000fe2000000002c */
[----:B------:R-:W-:Y:S01]  /*18e0*/  FFMA.FTZ R51, R10, R54, R51 ;  /* 0x000000360a337223 */ /* 0x000fe20000010033 */
[----:B------:R-:W-:Y:S01]  /*18f0*/  FADD.FTZ R52, R52, R54 ;  /* 0x0000003634347221 */ /* 0x000fe20000010000 */
[----:B------:R-:W-:Y:S01]  /*1900*/  FFMA.FTZ R47, R0, R37, R29 ;  /* 0x00000025002f7223 */ /* 0x000fe2000001001d */
[----:B------:R-:W-:Y:S01]  /*1910*/  PRMT R14, R34, 0x7632, R14 ;  /* 0x00007632220e7816 */ /* 0x000fe2000000000e */
[----:B------:R-:W2:Y:S01]  /*1920*/  LDG.E.64.CONSTANT R20, desc[UR12][R20.64] ;  /* 0x0000000c14147981 */ /* 0x000ea2000c1e9b00 */
[----:B-1----:R-:W-:-:S03]  /*1930*/  IADD3.X R19, R31, UR19, RZ, P0, !PT ;  /* 0x000000131f137c10 */ /* 0x002fc600087fe4ff */
[----:B------:R-:W2:Y:S01]  /*1940*/  LDL.LU R31, [R1+0x130] ;  /* 0x00013000011f7983 */ /* 0x000ea20000300800 */
[----:B------:R-:W-:Y:S01]  /*1950*/  FFMA.FTZ R55, R41, R56, R55 ;  /* 0x0000003829377223 */ /* 0x000fe20000010037 */
[----:B------:R-:W-:Y:S01]  /*1960*/  FMUL.FTZ R56, R43, R54 ;  /* 0x000000362b387220 */ /* 0x000fe20000410000 */
[----:B0-----:R-:W-:Y:S01]  /*1970*/  FADD.FTZ R57, R17, 1 ;  /* 0x3f80000011397421 */ /* 0x001fe20000010000 */
[----:B------:R-:W-:Y:S01]  /*1980*/  SHF.L.U32 R44, R44, 0x10, RZ ;  /* 0x000000102c2c7819 */ /* 0x000fe200000006ff */
[----:B----4-:R-:W-:Y:S01]  /*1990*/  FADD.FTZ R6, R6, 1 ;  /* 0x3f80000006067421 */ /* 0x010fe20000010000 */
[----:B------:R-:W-:Y:S01]  /*19a0*/  FFMA.FTZ R55, R10, R56, R55 ;  /* 0x000000380a377223 */ /* 0x000fe20000010037 */
[----:B------:R-:W-:Y:S01]  /*19b0*/  FFMA.FTZ R56, R0, R39, R53 ;  /* 0x0000002700387223 */ /* 0x000fe20000010035 */
[----:B------:R-:W-:Y:S01]  /*19c0*/  SHF.L.U32 R14, R14, 0x10, RZ ;  /* 0x000000100e0e7819 */ /* 0x000fe200000006ff */
[----:B------:R3:W-:Y:S01]  /*19d0*/  MUFU.RCP R53, R57 ;  /* 0x0000003900357308 */ /* 0x0007e20000001000 */
[----:B------:R-:W-:Y:S01]  /*19e0*/  FMUL.FTZ R10, R4, R38 ;  /* 0x00000026040a7220 */ /* 0x000fe20000410000 */
[----:B------:R-:W-:Y:S01]  /*19f0*/  FFMA.FTZ R56, R43, R54, R56 ;  /* 0x000000362b387223 */ /* 0x000fe20000010038 */
[----:B------:R-:W-:Y:S02]  /*1a00*/  STL [R1+0x94], R32 ;  /* 0x0000942001007387 */ /* 0x000fe40000100800 */
[----:B------:R-:W-:Y:S01]  /*1a10*/  FFMA.FTZ R54, R40, R10, R55 ;  /* 0x0000000a28367223 */ /* 0x000fe20000010037 */
[----:B------:R-:W-:Y:S01]  /*1a20*/  FMUL.FTZ R15, R44, R15 ;  /* 0x0000000f2c0f7220 */ /* 0x000fe20000410000 */
[----:B------:R-:W-:Y:S01]  /*1a30*/  FMUL.FTZ R16, R47, -1.4426950216293334961 ;  /* 0xbfb8aa3b2f107820 */ /* 0x000fe20000410000 */
[----:B------:R-:W4:Y:S02]  /*1a40*/  LDG.E.64.CONSTANT R18, desc[UR12][R18.64] ;  /* 0x0000000c12127981 */ /* 0x000f24000c1e9b00 */
[----:B------:R-:W-:Y:S01]  /*1a50*/  FFMA.FTZ R61, R5, R15, R61 ;  /* 0x0000000f053d7223 */ /* 0x000fe2000001003d */
[----:B------:R-:W-:Y:S01]  /*1a60*/  FADD.FTZ R7, R7, R15 ;  /* 0x0000000f07077221 */ /* 0x000fe20000010000 */
[----:B---3--:R-:W-:Y:S01]  /*1a70*/  SHF.L.U32 R57, R30, 0x10, RZ ;  /* 0x000000101e397819 */ /* 0x008fe200000006ff */
[----:B------:R0:W-:Y:S04]  /*1a80*/  STL [R1+0x110], R30 ;  /* 0x0001101e01007387 */ /* 0x0001e80000100800 */
[----:B------:R-:W-:Y:S01]  /*1a90*/  FADD.FTZ R57, -R42, R57 ;  /* 0x000000392a397221 */ /* 0x000fe20000010100 */
[----:B------:R-:W-:-:S03]  /*1aa0*/  PRMT R10, R30, 0x7632, R10 ;  /* 0x000076321e0a7816 */ /* 0x000fc6000000000a */
[----:B0-----:R-:W-:Y:S02]  /*1ab0*/  FMUL.FTZ R30, R3, R57 ;  /* 0x00000039031e7220 */ /* 0x001fe40000410000 */
[----:B------:R0:W-:Y:S03]  /*1ac0*/  MUFU.RCP R57, R6 ;  /* 0x0000000600397308 */ /* 0x0001e60000001000 */
[----:B------:R-:W-:Y:S01]  /*1ad0*/  STL [R1+0x68], R30 ;  /* 0x0000681e01007387 */ /* 0x000fe20000100800 */
[----:B0-----:R-:W-:Y:S01]  /*1ae0*/  FFMA.FTZ R6, R4, R38, R56 ;  /* 0x0000002604067223 */ /* 0x001fe20000010038 */
[----:B------:R-:W-:-:S03]  /*1af0*/  FMUL.FTZ R56, R48, R15 ;  /* 0x0000000f30387220 */ /* 0x000fc60000410000 */
[----:B------:R-:W-:Y:S01]  /*1b00*/  FFMA.FTZ R15, R48, R15, R6 ;  /* 0x0000000f300f7223 */ /* 0x000fe20000010006 */
[----:B------:R-:W-:Y:S02]  /*1b10*/  FFMA.FTZ R6, R0, R30, R29 ;  /* 0x0000001e00067223 */ /* 0x000fe4000001001d */
[----:B------:R-:W3:Y:S01]  /*1b20*/  LDL.LU R29, [R1+0x12c] ;  /* 0x00012c00011d7983 */ /* 0x000ee20000300800 */
[----:B------:R-:W-:Y:S01]  /*1b30*/  FADD.FTZ R14, -R42, R14 ;  /* 0x0000000e2a0e7221 */ /* 0x000fe20000010100 */
[----:B------:R-:W0:Y:S03]  /*1b40*/  MUFU.EX2 R16, R16 ;  /* 0x0000001000107308 */ /* 0x000e260000000800 */
[----:B------:R-:W-:-:S04]  /*1b50*/  FMUL.FTZ R14, R3, R14 ;  /* 0x0000000e030e7220 */ /* 0x000fc80000410000 */
[----:B------:R-:W-:-:S04]  /*1b60*/  FFMA.FTZ R45, R43, R14, R9 ;  /* 0x0000000e2b2d7223 */ /* 0x000fc80000010009 */
[----:B------:R-:W-:-:S06]  /*1b70*/  FMUL.FTZ R49, R45, -1.4426950216293334961 ;  /* 0xbfb8aa3b2d317820 */ /* 0x000fcc0000410000 */
[----:B------:R-:W1:Y:S01]  /*1b80*/  MUFU.EX2 R49, R49 ;  /* 0x0000003100317308 */ /* 0x000e620000000800 */
[----:B0-----:R-:W-:-:S07]  /*1b90*/  FADD.FTZ R44, R16, 1 ;  /* 0x3f800000102c7421 */ /* 0x001fce0000010000 */
[----:B------:R-:W0:Y:S01]  /*1ba0*/  MUFU.RCP R44, R44 ;  /* 0x0000002c002c7308 */ /* 0x000e220000001000 */
[----:B------:R-:W-:Y:S01]  /*1bb0*/  SHF.L.U32 R10, R10, 0x10, RZ ;  /* 0x000000100a0a7819 */ /* 0x000fe200000006ff */
[----:B------:R-:W-:Y:S01]  /*1bc0*/  FFMA.FTZ R54, R5, R56, R54 ;  /* 0x0000003805367223 */ /* 0x000fe20000010036 */
[----:B------:R-:W-:Y:S01]  /*1bd0*/  FADD.FTZ R59, -R53, 1 ;  /* 0x3f800000353b7421 */ /* 0x000fe20000010100 */
[----:B-1----:R-:W-:Y:S02]  /*1be0*/  FADD.FTZ R49, R49, 1 ;  /* 0x3f80000031317421 */ /* 0x002fe40000010000 */
[----:B------:R-:W-:Y:S01]  /*1bf0*/  FADD.FTZ R10, -R42, R10 ;  /* 0x0000000a2a0a7221 */ /* 0x000fe20000010100 */
[----:B------:R-:W-:Y:S01]  /*1c00*/  FMUL.FTZ R5, R6, -1.4426950216293334961 ;  /* 0xbfb8aa3b06057820 */ /* 0x000fe20000410000 */
[----:B------:R-:W-:Y:S02]  /*1c10*/  FFMA.FTZ R59, R46, R59, 1 ;  /* 0x3f8000002e3b7423 */ /* 0x000fe4000001003b */
[----:B------:R-:W1:Y:S01]  /*1c20*/  MUFU.RCP R49, R49 ;  /* 0x0000003100317308 */ /* 0x000e620000001000 */
[----:B------:R-:W-:Y:S01]  /*1c30*/  FMUL.FTZ R10, R3, R10 ;  /* 0x0000000a030a7220 */ /* 0x000fe20000410000 */
[----:B------:R-:W-:-:S06]  /*1c40*/  FADD.FTZ R58, -R57, 1 ;  /* 0x3f800000393a7421 */ /* 0x000fcc0000010100 */
[----:B------:R-:W1:Y:S01]  /*1c50*/  MUFU.EX2 R5, R5 ;  /* 0x0000000500057308 */ /* 0x000e620000000800 */
[----:B------:R-:W-:Y:S01]  /*1c60*/  FFMA.FTZ R58, R13, R58, 1 ;  /* 0x3f8000000d3a7423 */ /* 0x000fe2000001003a */
[----:B------:R-:W-:Y:S02]  /*1c70*/  SHF.L.U32 R13, R28, 0x10, RZ ;  /* 0x000000101c0d7819 */ /* 0x000fe400000006ff */
[----:B--2---:R-:W-:-:S05]  /*1c80*/  SHF.L.U32 R55, R31, 0x10, RZ ;  /* 0x000000101f377819 */ /* 0x004fca00000006ff */
[----:B------:R-:W-:-:S04]  /*1c90*/  FADD.FTZ R55, -R42, R55 ;  /* 0x000000372a377221 */ /* 0x000fc80000010100 */
[----:B------:R-:W-:Y:S01]  /*1ca0*/  FMUL.FTZ R35, R3, R55 ;  /* 0x0000003703237220 */ /* 0x000fe20000410000 */
[----:B0-----:R-:W-:-:S03]  /*1cb0*/  FADD.FTZ R55, -R44, 1 ;  /* 0x3f8000002c377421 */ /* 0x001fc60000010100 */
[----:B------:R-:W-:Y:S01]  /*1cc0*/  FFMA.FTZ R56, R4, R35, R60 ;  /* 0x0000002304387223 */ /* 0x000fe2000001003c */
[----:B------:R-:W-:-:S03]  /*1cd0*/  FFMA.FTZ R47, R47, R55, 1 ;  /* 0x3f8000002f2f7423 */ /* 0x000fc60000010037 */
[----:B------:R-:W-:Y:S01]  /*1ce0*/  FMUL.FTZ R46, R56, -1.4426950216293334961 ;  /* 0xbfb8aa3b382e7820 */ /* 0x000fe20000410000 */
[----:B------:R-:W-:Y:S01]  /*1cf0*/  FFMA.FTZ R55, R43, R10, R9 ;  /* 0x0000000a2b377223 */ /* 0x000fe20000010009 */
[----:B------:R-:W-:-:S03]  /*1d00*/  FMUL.FTZ R47, R44, R47 ;  /* 0x0000002f2c2f7220 */ /* 0x000fc60000410000 */
[----:B------:R-:W-:Y:S01]  /*1d10*/  FMUL.FTZ R44, R55, -1.4426950216293334961 ;  /* 0xbfb8aa3b372c7820 */ /* 0x000fe20000410000 */
[----:B------:R-:W0:Y:S01]  /*1d20*/  MUFU.EX2 R46, R46 ;  /* 0x0000002e002e7308 */ /* 0x000e220000000800 */
[----:B-1----:R-:W-:Y:S01]  /*1d30*/  FADD.FTZ R60, -R49, 1 ;  /* 0x3f800000313c7421 */ /* 0x002fe20000010100 */
[----:B------:R-:W-:Y:S01]  /*1d40*/  FMUL.FTZ R33, R13, R47 ;  /* 0x0000002f0d217220 */ /* 0x000fe20000410000 */
[----:B------:R-:W-:-:S05]  /*1d50*/  PRMT R13, R28, 0x7632, R13 ;  /* 0x000076321c0d7816 */ /* 0x000fca000000000d */
[----:B------:R-:W1:Y:S01]  /*1d60*/  MUFU.EX2 R44, R44 ;  /* 0x0000002c002c7308 */ /* 0x000e620000000800 */
[----:B------:R-:W-:Y:S01]  /*1d70*/  FFMA.FTZ R60, R45, R60, 1 ;  /* 0x3f8000002d3c7423 */ /* 0x000fe2000001003c */
[----:B------:R-:W-:Y:S01]  /*1d80*/  FADD.FTZ R47, R5, 1 ;  /* 0x3f800000052f7421 */ /* 0x000fe20000010000 */
[----:B------:R-:W-:Y:S01]  /*1d90*/  SHF.L.U32 R13, R13, 0x10, RZ ;  /* 0x000000100d0d7819 */ /* 0x000fe200000006ff */
[----:B------:R-:W-:Y:S01]  /*1da0*/  FMUL.FTZ R59, R53, R59 ;  /* 0x0000003b353b7220 */ /* 0x000fe20000410000 */
[----:B------:R-:W-:Y:S01]  /*1db0*/  FMUL.FTZ R60, R49, R60 ;  /* 0x0000003c313c7220 */ /* 0x000fe20000410000 */
[----:B------:R-:W-:Y:S01]  /*1dc0*/  PRMT R53, R31, 0x7632, R53 ;  /* 0x000076321f357816 */ /* 0x000fe20000000035 */
[----:B------:R-:W-:Y:S01]  /*1dd0*/  STL [R1+0x64], R35 ;  /* 0x0000642301007387 */ /* 0x000fe20000100800 */
[----:B0-----:R-:W-:Y:S01]  /*1de0*/  FADD.FTZ R46, R46, 1 ;  /* 0x3f8000002e2e7421 */ /* 0x001fe20000010000 */
[----:B------:R-:W-:Y:S02]  /*1df0*/  FMUL.FTZ R49, R57, R58 ;  /* 0x0000003a39317220 */ /* 0x000fe40000410000 */
[----:B------:R0:W-:Y:S01]  /*1e00*/  STL [R1+0x114], R28 ;  /* 0x0001141c01007387 */ /* 0x0001e20000100800 */
[----:B------:R-:W-:Y:S01]  /*1e10*/  FMUL.FTZ R60, R13, R60 ;  /* 0x0000003c0d3c7220 */ /* 0x000fe20000410000 */
[----:B------:R2:W-:Y:S01]  /*1e20*/  MUFU.RCP R58, R46 ;  /* 0x0000002e003a7308 */ /* 0x0005e20000001000 */
[----:B------:R-:W-:Y:S01]  /*1e30*/  FMUL.FTZ R13, R0, R33 ;  /* 0x00000021000d7220 */ /* 0x000fe20000410000 */
[----:B------:R-:W-:Y:S01]  /*1e40*/  SHF.L.U32 R53, R53, 0x10, RZ ;  /* 0x0000001035357819 */ /* 0x000fe200000006ff */
[----:B------:R-:W-:Y:S01]  /*1e50*/  STL [R1+0x34], R33 ;  /* 0x0000342101007387 */ /* 0x000fe20000100800 */
[----:B-1----:R-:W-:Y:S01]  /*1e60*/  FADD.FTZ R44, R44, 1 ;  /* 0x3f8000002c2c7421 */ /* 0x002fe20000010000 */
[----:B------:R-:W-:-:S02]  /*1e70*/  FFMA.FTZ R54, R37, R13, R54 ;  /* 0x0000000d25367223 */ /* 0x000fc40000010036 */
[----:B------:R-:W-:Y:S01]  /*1e80*/  STL [R1+0x118], R31 ;  /* 0x0001181f01007387 */ /* 0x000fe20000100800 */
[----:B--2---:R-:W-:Y:S01]  /*1e90*/  FFMA.FTZ R46, R0, R33, R15 ;  /* 0x00000021002e7223 */ /* 0x004fe2000001000f */
[----:B------:R-:W-:-:S03]  /*1ea0*/  FFMA.FTZ R51, R14, R60, R51 ;  /* 0x0000003c0e337223 */ /* 0x000fc60000010033 */
[----:B------:R-:W-:Y:S01]  /*1eb0*/  FFMA.FTZ R46, R43, R60, R46 ;  /* 0x0000003c2b2e7223 */ /* 0x000fe2000001002e */
[C---:B---3--:R-:W-:Y:S02]  /*1ec0*/  PRMT R45, R29.reuse, 0x7632, R45 ;  /* 0x000076321d2d7816 */ /* 0x048fe4000000002d */
[----:B------:R-:W-:Y:S02]  /*1ed0*/  SHF.L.U32 R5, R29, 0x10, RZ ;  /* 0x000000101d057819 */ /* 0x000fe400000006ff */
[----:B------:R-:W-:-:S03]  /*1ee0*/  SHF.L.U32 R45, R45, 0x10, RZ ;  /* 0x000000102d2d7819 */ /* 0x000fc600000006ff */
[----:B0-----:R-:W-:Y:S01]  /*1ef0*/  FMUL.FTZ R28, R5, R59 ;  /* 0x0000003b051c7220 */ /* 0x001fe20000410000 */
[----:B------:R0:W-:Y:S01]  /*1f00*/  STL [R1+0x11c], R29 ;  /* 0x00011c1d01007387 */ /* 0x0001e20000100800 */
[----:B------:R-:W-:Y:S01]  /*1f10*/  FMUL.FTZ R49, R45, R49 ;  /* 0x000000312d317220 */ /* 0x000fe20000410000 */
[----:B------:R-:W-:Y:S01]  /*1f20*/  FMUL.FTZ R45, R43, R60 ;  /* 0x0000003c2b2d7220 */ /* 0x000fe20000410000 */
[----:B------:R-:W-:Y:S01]  /*1f30*/  FADD.FTZ R5, -R42, R53 ;  /* 0x000000352a057221 */ /* 0x000fe20000010100 */
[----:B------:R-:W-:Y:S01]  /*1f40*/  STL [R1+0x38], R28 ;  /* 0x0000381c01007387 */ /* 0x000fe20000100800 */
[----:B------:R1:W-:Y:S01]  /*1f50*/  MUFU.RCP R53, R44 ;  /* 0x0000002c00357308 */ /* 0x0003e20000001000 */
[-C--:B------:R-:W-:Y:S02]  /*1f60*/  FFMA.FTZ R46, R4, R28.reuse, R46 ;  /* 0x0000001c042e7223 */ /* 0x080fe4000001002e */
[----:B0-----:R-:W2:Y:S01]  /*1f70*/  LDL.LU R29, [R1+0x50] ;  /* 0x00005000011d7983 */ /* 0x001ea20000300800 */
[----:B-1----:R-:W-:Y:S01]  /*1f80*/  FFMA.FTZ R44, R14, R45, R54 ;  /* 0x0000002d0e2c7223 */ /* 0x002fe20000010036 */
[----:B------:R-:W-:-:S02]  /*1f90*/  FMUL.FTZ R14, R4, R28 ;  /* 0x0000001c040e7220 */ /* 0x000fc40000410000 */
[----:B------:R0:W-:Y:S04]  /*1fa0*/  STL [R1+0x120], R28 ;  /* 0x0001201c01007387 */ /* 0x0001e80000100800 */
[----:B0-----:R-:W3:Y:S01]  /*1fb0*/  LDL.LU R28, [R1+0x4c] ;  /* 0x00004c00011c7983 */ /* 0x001ee20000300800 */
[----:B------:R-:W-:-:S04]  /*1fc0*/  IADD3 R16, P0, R32, UR8, RZ ;  /* 0x0000000820107c10 */ /* 0x000fc8000ff1e0ff */
[----:B------:R-:W-:-:S06]  /*1fd0*/  IADD3.X R17, R36, UR9, RZ, P0, !PT ;  /* 0x0000000924117c10 */ /* 0x000fcc00087fe4ff */
[----:B------:R-:W4:Y:S01]  /*1fe0*/  LDG.E.64.CONSTANT R16, desc[UR12][R16.64] ;  /* 0x0000000c10107981 */ /* 0x000f22000c1e9b00 */
[----:B------:R-:W-:-:S04]  /*1ff0*/  FMUL.FTZ R5, R3, R5 ;  /* 0x0000000503057220 */ /* 0x000fc80000410000 */
[----:B------:R-:W-:-:S04]  /*2000*/  FFMA.FTZ R13, R48, R5, R8 ;  /* 0x00000005300d7223 */ /* 0x000fc80000010008 */
[----:B------:R-:W-:-:S06]  /*2010*/  FMUL.FTZ R15, R13, -1.4426950216293334961 ;  /* 0xbfb8aa3b0d0f7820 */ /* 0x000fcc0000410000 */
[----:B------:R-:W0:Y:S08]  /*2020*/  MUFU.EX2 R15, R15 ;  /* 0x0000000f000f7308 */ /* 0x000e300000000800 */
[----:B------:R-:W1:Y:S01]  /*2030*/  MUFU.RCP R47, R47 ;  /* 0x0000002f002f7308 */ /* 0x000e620000001000 */
[----:B------:R-:W-:Y:S01]  /*2040*/  FFMA.FTZ R44, R2, R14, R44 ;  /* 0x0000000e022c7223 */ /* 0x000fe2000001002c */
[----:B------:R-:W-:Y:S01]  /*2050*/  FMUL.FTZ R45, R48, R49 ;  /* 0x00000031302d7220 */ /* 0x000fe20000410000 */
[----:B0-----:R-:W-:-:S05]  /*2060*/  FADD.FTZ R15, R15, 1 ;  /* 0x3f8000000f0f7421 */ /* 0x001fca0000010000 */
[----:B------:R-:W0:Y:S01]  /*2070*/  MUFU.RCP R54, R15 ;  /* 0x0000000f00367308 */ /* 0x000e220000001000 */
[C---:B------:R-:W-:Y:S01]  /*2080*/  FFMA.FTZ R61, R50.reuse, R49, R61 ;  /* 0x00000031323d7223 */ /* 0x040fe2000001003d */
[----:B-1----:R-:W-:Y:S01]  /*2090*/  FADD.FTZ R14, -R47, 1 ;  /* 0x3f8000002f0e7421 */ /* 0x002fe20000010100 */
[----:B------:R-:W-:-:S03]  /*20a0*/  FFMA.FTZ R50, R50, R45, R44 ;  /* 0x0000002d32327223 */ /* 0x000fc6000001002c */
[----:B------:R-:W-:Y:S01]  /*20b0*/  FFMA.FTZ R44, R6, R14, 1 ;  /* 0x3f800000062c7423 */ /* 0x000fe2000001000e */
[----:B------:R-:W-:-:S04]  /*20c0*/  FADD.FTZ R14, -R53, 1 ;  /* 0x3f800000350e7421 */ /* 0x000fc80000010100 */
[----:B------:R-:W-:Y:S01]  /*20d0*/  FFMA.FTZ R55, R55, R14, 1 ;  /* 0x3f80000037377423 */ /* 0x000fe2000001000e */
[----:B------:R-:W-:Y:S01]  /*20e0*/  IADD3 R14, P0, R32, UR18, RZ ;  /* 0x00000012200e7c10 */ /* 0x000fe2000ff1e0ff */
[----:B------:R-:W-:Y:S01]  /*20f0*/  FADD.FTZ R52, R52, R60 ;  /* 0x0000003c34347221 */ /* 0x000fe20000010000 */
[----:B0-----:R-:W-:Y:S02]  /*2100*/  FADD.FTZ R60, -R54, 1 ;  /* 0x3f800000363c7421 */ /* 0x001fe40000010100 */
[----:B------:R-:W-:Y:S01]  /*2110*/  IADD3.X R15, R36, UR19, RZ, P0, !PT ;  /* 0x00000013240f7c10 */ /* 0x000fe200087fe4ff */
[----:B------:R-:W-:Y:S01]  /*2120*/  FADD.FTZ R2, R7, R49 ;  /* 0x0000003107027221 */ /* 0x000fe20000010000 */
[----:B------:R-:W-:Y:S01]  /*2130*/  FADD.FTZ R7, -R58, 1 ;  /* 0x3f8000003a077421 */ /* 0x000fe20000010100 */
[----:B------:R-:W-:-:S03]  /*2140*/  FFMA.FTZ R13, R13, R60, 1 ;  /* 0x3f8000000d0d7423 */ /* 0x000fc6000001003c */
[----:B------:R-:W4:Y:S01]  /*2150*/  LDG.E.64.CONSTANT R14, desc[UR12][R14.64] ;  /* 0x0000000c0e0e7981 */ /* 0x000f22000c1e9b00 */
[----:B------:R-:W-:Y:S01]  /*2160*/  FMUL.FTZ R54, R54, R13 ;  /* 0x0000000d36367220 */ /* 0x000fe20000410000 */
[----:B------:R-:W-:Y:S01]  /*2170*/  FFMA.FTZ R56, R56, R7, 1 ;  /* 0x3f80000038387423 */ /* 0x000fe20000010007 */
[----:B------:R-:W-:Y:S01]  /*2180*/  FMUL.FTZ R53, R53, R55 ;  /* 0x0000003735357220 */ /* 0x000fe20000410000 */
[----:B------:R-:W-:Y:S01]  /*2190*/  STL [R1+0x124], R26 ;  /* 0x0001241a01007387 */ /* 0x000fe20000100800 */
[----:B------:R-:W-:Y:S02]  /*21a0*/  PRMT R13, R25, 0x7632, R13 ;  /* 0x00007632190d7816 */ /* 0x000fe4000000000d */
[C---:B------:R-:W-:Y:S01]  /*21b0*/  SHF.L.U32 R7, R27.reuse, 0x10, RZ ;  /* 0x000000101b077819 */ /* 0x040fe200000006ff */
[----:B------:R0:W-:Y:S01]  /*21c0*/  STL [R1+0x128], R27 ;  /* 0x0001281b01007387 */ /* 0x0001e20000100800 */
[----:B------:R-:W-:Y:S02]  /*21d0*/  PRMT R57, R27, 0x7632, R57 ;  /* 0x000076321b397816 */ /* 0x000fe40000000039 */
[----:B------:R-:W-:Y:S01]  /*21e0*/  IADD3.X R55, RZ, R11, RZ, P1, !PT ;  /* 0x0000000bff377210 */ /* 0x000fe20000ffe4ff */
[----:B------:R-:W-:Y:S01]  /*21f0*/  FMUL.FTZ R47, R47, R44 ;  /* 0x0000002c2f2f7220 */ /* 0x000fe20000410000 */
[----:B------:R-:W-:-:S02]  /*2200*/  SHF.L.U32 R6, R26, 0x10, RZ ;  /* 0x000000101a067819 */ /* 0x000fc400000006ff */
[----:B------:R-:W-:Y:S02]  /*2210*/  PRMT R44, R26, 0x7632, R44 ;  /* 0x000076321a2c7816 */ /* 0x000fe4000000002c */
[C---:B0-----:R-:W-:Y:S02]  /*2220*/  SHF.L.U32 R27, R12.reuse, 0x1, RZ ;  /* 0x000000010c1b7819 */ /* 0x041fe400000006ff */
[----:B------:R-:W-:Y:S02]  /*2230*/  SHF.L.U32 R13, R13, 0x10, RZ ;  /* 0x000000100d0d7819 */ /* 0x000fe400000006ff */
[----:B------:R-:W-:Y:S02]  /*2240*/  SHF.L.U64.HI R26, R12, 0x1, R55 ;  /* 0x000000010c1a7819 */ /* 0x000fe40000010237 */
[----:B------:R-:W-:Y:S01]  /*2250*/  IADD3 R12, P0, R27, UR8, RZ ;  /* 0x000000081b0c7c10 */ /* 0x000fe2000ff1e0ff */
[----:B------:R-:W-:-:S03]  /*2260*/  FMUL.FTZ R54, R13, R54 ;  /* 0x000000360d367220 */ /* 0x000fc60000410000 */
[----:B------:R-:W-:-:S06]  /*2270*/  IADD3.X R13, R26, UR9, RZ, P0, !PT ;  /* 0x000000091a0d7c10 */ /* 0x000fcc00087fe4ff */
[----:B------:R-:W4:Y:S01]  /*2280*/  LDG.E.64.CONSTANT R12, desc[UR12][R12.64] ;  /* 0x0000000c0c0c7981 */ /* 0x000f22000c1e9b00 */
[----:B------:R-:W-:Y:S01]  /*2290*/  SHF.L.U32 R44, R44, 0x10, RZ ;  /* 0x000000102c2c7819 */ /* 0x000fe200000006ff */
[C---:B------:R-:W-:Y:S01]  /*22a0*/  FADD.FTZ R7, -R42.reuse, R7 ;  /* 0x000000072a077221 */ /* 0x040fe20000010100 */
[C---:B------:R-:W-:Y:S01]  /*22b0*/  FADD.FTZ R6, -R42.reuse, R6 ;  /* 0x000000062a067221 */ /* 0x040fe20000010100 */
[----:B------:R-:W-:Y:S02]  /*22c0*/  SHF.L.U32 R57, R57, 0x10, RZ ;  /* 0x0000001039397819 */ /* 0x000fe400000006ff */
[C---:B------:R-:W-:Y:S01]  /*22d0*/  FMUL.FTZ R36, R3.reuse, R7 ;  /* 0x0000000703247220 */ /* 0x040fe20000410000 */
[----:B------:R-:W-:Y:S01]  /*22e0*/  FADD.FTZ R44, -R42, R44 ;  /* 0x0000002c2a2c7221 */ /* 0x000fe20000010100 */
[----:B------:R-:W-:-:S03]  /*22f0*/  FMUL.FTZ R34, R3, R6 ;  /* 0x0000000603227220 */ /* 0x000fc60000410000 */
[----:B------:R-:W-:Y:S01]  /*2300*/  FMUL.FTZ R44, R3, R44 ;  /* 0x0000002c032c7220 */ /* 0x000fe20000410000 */
[----:B------:R-:W-:-:S03]  /*2310*/  FADD.FTZ R57, -R42, R57 ;  /* 0x000000392a397221 */ /* 0x000fc60000010100 */
[----:B------:R-:W-:Y:S01]  /*2320*/  FFMA.FTZ R45, R43, R44, R9 ;  /* 0x0000002c2b2d7223 */ /* 0x000fe20000010009 */
[----:B------:R-:W-:Y:S01]  /*2330*/  FFMA.FTZ R49, R48, R49, R46 ;  /* 0x0000003130317223 */ /* 0x000fe2000001002e */
[----:B------:R-:W-:Y:S01]  /*2340*/  FMUL.FTZ R56, R58, R56 ;  /* 0x000000383a387220 */ /* 0x000fe20000410000 */
[----:B------:R-:W-:Y:S01]  /*2350*/  FMUL.FTZ R57, R3, R57 ;  /* 0x0000003903397220 */ /* 0x000fe20000410000 */
[----:B------:R-:W-:Y:S01]  /*2360*/  FMUL.FTZ R58, R45, -1.4426950216293334961 ;  /* 0xbfb8aa3b2d3a7820 */ /* 0x000fe20000410000 */
[----:B------:R-:W-:Y:S02]  /*2370*/  PRMT R60, R24, 0x7632, R60 ;  /* 0x00007632183c7816 */ /* 0x000fe4000000003c */
[----:B------:R-:W-:Y:S02]  /*2380*/  FFMA.FTZ R11, R48, R57, R8 ;  /* 0x00000039300b7223 */ /* 0x000fe40000010008 */
[----:B------:R-:W-:Y:S01]  /*2390*/  SHF.L.U32 R60, R60, 0x10, RZ ;  /* 0x000000103c3c7819 */ /* 0x000fe200000006ff */
[----:B------:R-:W0:Y:S01]  /*23a0*/  MUFU.EX2 R58, R58 ;  /* 0x0000003a003a7308 */ /* 0x000e220000000800 */
[----:B------:R-:W-:-:S03]  /*23b0*/  FMUL.FTZ R55, R11, -1.4426950216293334961 ;  /* 0xbfb8aa3b0b377820 */ /* 0x000fc60000410000 */
[----:B------:R-:W-:Y:S01]  /*23c0*/  FMUL.FTZ R53, R60, R53 ;  /* 0x000000353c357220 */ /* 0x000fe20000410000 */
[----:B------:R-:W-:-:S03]  /*23d0*/  SHF.L.U32 R60, R24, 0x10, RZ ;  /* 0x00000010183c7819 */ /* 0x000fc600000006ff */
[----:B------:R-:W-:Y:S02]  /*23e0*/  MUFU.EX2 R55, R55 ;  /* 0x0000003700377308 */ /* 0x000fe40000000800 */
[----:B------:R-:W-:-:S04]  /*23f0*/  FMUL.FTZ R33, R60, R47 ;  /* 0x0000002f3c217220 */ /* 0x000fc80000410000 */
[----:B------:R-:W-:Y:S01]  /*2400*/  FMUL.FTZ R60, R0, R33 ;  /* 0x00000021003c7220 */ /* 0x000fe20000410000 */
[----:B0-----:R-:W-:-:S03]  /*2410*/  FADD.FTZ R58, R58, 1 ;  /* 0x3f8000003a3a7421 */ /* 0x001fc60000010000 */
[----:B------:R-:W-:Y:S02]  /*2420*/  FFMA.FTZ R60, R30, R60, R50 ;  /* 0x0000003c1e3c7223 */ /* 0x000fe40000010032 */
[----:B------:R0:W-:Y:S02]  /*2430*/  MUFU.RCP R50, R58 ;  /* 0x0000003a00327308 */ /* 0x0001e40000001000 */
[----:B0-----:R-:W-:Y:S01]  /*2440*/  FMUL.FTZ R58, R43, R53 ;  /* 0x000000352b3a7220 */ /* 0x001fe20000410000 */
[----:B------:R-:W-:Y:S01]  /*2450*/  FFMA.FTZ R49, R0, R33, R49 ;  /* 0x0000002100317223 */ /* 0x000fe20000010031 */
[----:B------:R-:W-:-:S03]  /*2460*/  FADD.FTZ R52, R52, R53 ;  /* 0x0000003534347221 */ /* 0x000fc60000010000 */
[----:B------:R-:W-:Y:S01]  /*2470*/  FFMA.FTZ R49, R43, R53, R49 ;  /* 0x000000352b317223 */ /* 0x000fe20000010031 */
[----:B--2---:R-:W-:-:S04]  /*2480*/  FFMA.FTZ R7, R4, R36, R29 ;  /* 0x0000002404077223 */ /* 0x004fc8000001001d */
[----:B------:R-:W-:-:S06]  /*2490*/  FMUL.FTZ R59, R7, -1.4426950216293334961 ;  /* 0xbfb8aa3b073b7820 */ /* 0x000fcc0000410000 */
[----:B------:R-:W0:Y:S01]  /*24a0*/  MUFU.EX2 R59, R59 ;  /* 0x0000003b003b7308 */ /* 0x000e220000000800 */
[----:B---3--:R-:W-:-:S04]  /*24b0*/  FFMA.FTZ R6, R0, R34, R28 ;  /* 0x0000002200067223 */ /* 0x008fc8000001001c */
[----:B------:R-:W-:-:S06]  /*24c0*/  FMUL.FTZ R46, R6, -1.4426950216293334961 ;  /* 0xbfb8aa3b062e7820 */ /* 0x000fcc0000410000 */
[----:B------:R-:W1:Y:S01]  /*24d0*/  MUFU.EX2 R46, R46 ;  /* 0x0000002e002e7308 */ /* 0x000e620000000800 */
[----:B0-----:R-:W-:-:S07]  /*24e0*/  FADD.FTZ R59, R59, 1 ;  /* 0x3f8000003b3b7421 */ /* 0x001fce0000010000 */
[----:B------:R0:W-:Y:S01]  /*24f0*/  MUFU.RCP R47, R59 ;  /* 0x0000003b002f7308 */ /* 0x0001e20000001000 */
[----:B-1----:R-:W-:Y:S01]  /*2500*/  FADD.FTZ R46, R46, 1 ;  /* 0x3f8000002e2e7421 */ /* 0x002fe20000010000 */
[----:B0-----:R-:W-:-:S06]  /*2510*/  SHF.L.U32 R59, R25, 0x10, RZ ;  /* 0x00000010193b7819 */ /* 0x001fcc00000006ff */
[----:B------:R-:W0:Y:S01]  /*2520*/  MUFU.RCP R46, R46 ;  /* 0x0000002e002e7308 */ /* 0x000e220000001000 */
[----:B------:R-:W-:Y:S01]  /*2530*/  FMUL.FTZ R32, R59, R56 ;  /* 0x000000383b207220 */ /* 0x000fe20000410000 */
[----:B------:R-:W-:Y:S01]  /*2540*/  FADD.FTZ R56, R55, 1 ;  /* 0x3f80000037387421 */ /* 0x000fe20000010000 */
[C---:B------:R-:W-:Y:S01]  /*2550*/  FFMA.FTZ R55, R10.reuse, R58, R60 ;  /* 0x0000003a0a377223 */ /* 0x040fe2000001003c */
[----:B------:R-:W-:-:S04]  /*2560*/  FFMA.FTZ R10, R10, R53, R51 ;  /* 0x000000350a0a7223 */ /* 0x000fc80000010033 */
[----:B------:R1:W2:Y:S01]  /*2570*/  MUFU.RCP R51, R56 ;  /* 0x0000003800337308 */ /* 0x0002a20000001000 */
[CC--:B------:R-:W-:Y:S01]  /*2580*/  FFMA.FTZ R58, R4.reuse, R32.reuse, R49 ;  /* 0x00000020043a7223 */ /* 0x0c0fe20000010031 */
[----:B-1----:R-:W-:Y:S01]  /*2590*/  FMUL.FTZ R56, R4, R32 ;  /* 0x0000002004387220 */ /* 0x002fe20000410000 */
[----:B0-----:R-:W-:-:S03]  /*25a0*/  FADD.FTZ R53, -R46, 1 ;  /* 0x3f8000002e357421 */ /* 0x001fc60000010100 */
[----:B------:R-:W-:Y:S01]  /*25b0*/  FFMA.FTZ R55, R35, R56, R55 ;  /* 0x0000003823377223 */ /* 0x000fe20000010037 */
[-C--:B------:R-:W-:Y:S01]  /*25c0*/  FMUL.FTZ R56, R48, R54.reuse ;  /* 0x0000003630387220 */ /* 0x080fe20000410000 */
[C---:B------:R-:W-:Y:S01]  /*25d0*/  FFMA.FTZ R49, R5.reuse, R54, R61 ;  /* 0x0000003605317223 */ /* 0x040fe2000001003d */
[----:B------:R-:W-:Y:S02]  /*25e0*/  FFMA.FTZ R53, R6, R53, 1 ;  /* 0x3f80000006357423 */ /* 0x000fe40000010035 */
[----:B------:R-:W-:Y:S01]  /*25f0*/  FFMA.FTZ R55, R5, R56, R55 ;  /* 0x0000003805377223 */ /* 0x000fe20000010037 */
[----:B------:R-:W-:Y:S01]  /*2600*/  FADD.FTZ R5, -R50, 1 ;  /* 0x3f80000032057421 */ /* 0x000fe20000010100 */
[----:B--2---:R-:W-:Y:S01]  /*2610*/  FADD.FTZ R6, -R51, 1 ;  /* 0x3f80000033067421 */ /* 0x004fe20000010100 */
[----:B------:R-:W-:Y:S01]  /*2620*/  FADD.FTZ R61, R2, R54 ;  /* 0x00000036023d7221 */ /* 0x000fe20000010000 */
[----:B------:R-:W-:Y:S01]  /*2630*/  FFMA.FTZ R54, R48, R54, R58 ;  /* 0x0000003630367223 */ /* 0x000fe2000001003a */
[----:B------:R-:W-:Y:S01]  /*2640*/  FFMA.FTZ R5, R45, R5, 1 ;  /* 0x3f8000002d057423 */ /* 0x000fe20000010005 */
[----:B------:R-:W-:Y:S01]  /*2650*/  FADD.FTZ R58, -R47, 1 ;  /* 0x3f8000002f3a7421 */ /* 0x000fe20000010100 */
[----:B------:R-:W-:Y:S01]  /*2660*/  FFMA.FTZ R6, R11, R6, 1 ;  /* 0x3f8000000b067423 */ /* 0x000fe20000010006 */
[----:B------:R-:W-:Y:S01]  /*2670*/  PRMT R11, R22, 0x7632, R11 ;  /* 0x00007632160b7816 */ /* 0x000fe2000000000b */
[----:B------:R-:W-:Y:S01]  /*2680*/  FMUL.FTZ R56, R50, R5 ;  /* 0x0000000532387220 */ /* 0x000fe20000410000 */
[----:B------:R-:W-:Y:S01]  /*2690*/  SHF.L.U32 R45, R22, 0x10, RZ ;  /* 0x00000010162d7819 */ /* 0x000fe200000006ff */
[----:B------:R-:W-:Y:S01]  /*26a0*/  FFMA.FTZ R58, R7, R58, 1 ;  /* 0x3f800000073a7423 */ /* 0x000fe2000001003a */
[----:B------:R-:W-:Y:S01]  /*26b0*/  FMUL.FTZ R53, R46, R53 ;  /* 0x000000352e357220 */ /* 0x000fe20000410000 */
[----:B------:R-:W-:-:S02]  /*26c0*/  SHF.L.U32 R5, R20, 0x10, RZ ;  /* 0x0000001014057819 */ /* 0x000fc400000006ff */
[----:B------:R-:W-:Y:S02]  /*26d0*/  PRMT R7, R23, 0x7632, R7 ;  /* 0x0000763217077816 */ /* 0x000fe40000000007 */
[----:B------:R-:W-:Y:S01]  /*26e0*/  SHF.L.U32 R11, R11, 0x10, RZ ;  /* 0x000000100b0b7819 */ /* 0x000fe200000006ff */
[----:B------:R-:W-:Y:S01]  /*26f0*/  FMUL.FTZ R37, R45, R53 ;  /* 0x000000352d257220 */ /* 0x000fe20000410000 */
[----:B------:R-:W-:Y:S01]  /*2700*/  SHF.L.U32 R7, R7, 0x10, RZ ;  /* 0x0000001007077819 */ /* 0x000fe200000006ff */
[----:B------:R-:W-:Y:S01]  /*2710*/  FADD.FTZ R45, -R42, R5 ;  /* 0x000000052a2d7221 */ /* 0x000fe20000010100 */
[----:B------:R-:W-:Y:S01]  /*2720*/  FMUL.FTZ R6, R51, R6 ;  /* 0x0000000633067220 */ /* 0x000fe20000410000 */
[----:B------:R-:W-:Y:S01]  /*2730*/  FMUL.FTZ R56, R11, R56 ;  /* 0x000000380b387220 */ /* 0x000fe20000410000 */
[----:B------:R-:W-:Y:S02]  /*2740*/  SHF.L.U32 R5, R21, 0x10, RZ ;  /* 0x0000001015057819 */ /* 0x000fe400000006ff */
[----:B------:R-:W-:Y:S01]  /*2750*/  PRMT R11, R20, 0x7632, R11 ;  /* 0x00007632140b7816 */ /* 0x000fe2000000000b */
[----:B------:R-:W-:Y:S01]  /*2760*/  FMUL.FTZ R7, R7, R6 ;  /* 0x0000000607077220 */ /* 0x000fe20000410000 */
[----:B------:R-:W-:Y:S01]  /*2770*/  FMUL.FTZ R38, R3, R45 ;  /* 0x0000002d03267220 */ /* 0x000fe20000410000 */
[----:B------:R-:W-:Y:S01]  /*2780*/  FADD.FTZ R5, -R42, R5 ;  /* 0x000000052a057221 */ /* 0x000fe20000010100 */
[----:B------:R-:W-:Y:S01]  /*2790*/  SHF.L.U32 R6, R11, 0x10, RZ ;  /* 0x000000100b067819 */ /* 0x000fe200000006ff */
[C---:B------:R-:W-:Y:S01]  /*27a0*/  FMUL.FTZ R50, R0.reuse, R37 ;  /* 0x0000002500327220 */ /* 0x040fe20000410000 */
[----:B------:R-:W-:Y:S01]  /*27b0*/  PRMT R45, R21, 0x7632, R45 ;  /* 0x00007632152d7816 */ /* 0x000fe2000000002d */
[----:B------:R-:W-:Y:S01]  /*27c0*/  FFMA.FTZ R53, R0, R38, R28 ;  /* 0x0000002600357223 */ /* 0x000fe2000001001c */
[----:B------:R-:W-:Y:S01]  /*27d0*/  FMUL.FTZ R2, R3, R5 ;  /* 0x0000000503027220 */ /* 0x000fe20000410000 */
[----:B------:R-:W-:Y:S01]  /*27e0*/  FADD.FTZ R6, -R42, R6 ;  /* 0x000000062a067221 */ /* 0x000fe20000010100 */
[----:B------:R-:W-:Y:S01]  /*27f0*/  SHF.L.U32 R45, R45, 0x10, RZ ;  /* 0x000000102d2d7819 */ /* 0x000fe200000006ff */
[----:B------:R-:W-:Y:S01]  /*2800*/  FFMA.FTZ R50, R34, R50, R55 ;  /* 0x0000003222327223 */ /* 0x000fe20000010037 */
[----:B------:R-:W-:Y:S01]  /*2810*/  FMUL.FTZ R11, R43, R56 ;  /* 0x000000382b0b7220 */ /* 0x000fe20000410000 */
[----:B------:R-:W-:Y:S01]  /*2820*/  FMUL.FTZ R59, R53, -1.4426950216293334961 ;  /* 0xbfb8aa3b353b7820 */ /* 0x000fe20000410000 */
[----:B------:R-:W-:Y:S01]  /*2830*/  FFMA.FTZ R5, R4, R2, R29 ;  /* 0x0000000204057223 */ /* 0x000fe2000001001d */
[----:B------:R-:W-:Y:S01]  /*2840*/  FMUL.FTZ R6, R3, R6 ;  /* 0x0000000603067220 */ /* 0x000fe20000410000 */
[----:B------:R-:W-:Y:S01]  /*2850*/  FFMA.FTZ R50, R44, R11, R50 ;  /* 0x0000000b2c327223 */ /* 0x000fe20000010032 */
[----:B------:R-:W-:Y:S01]  /*2860*/  FADD.FTZ R45, -R42, R45 ;  /* 0x0000002d2a2d7221 */ /* 0x000fe20000010100 */
[----:B------:R-:W-:Y:S01]  /*2870*/  FMUL.FTZ R47, R47, R58 ;  /* 0x0000003a2f2f7220 */ /* 0x000fe20000410000 */
[----:B------:R-:W-:Y:S01]  /*2880*/  FFMA.FTZ R44, R44, R56, R10 ;  /* 0x000000382c2c7223 */ /* 0x000fe2000001000a */
[----:B------:R-:W-:Y:S01]  /*2890*/  FMUL.FTZ R58, R5, -1.4426950216293334961 ;  /* 0xbfb8aa3b053a7820 */ /* 0x000fe20000410000 */
[----:B------:R-:W-:Y:S01]  /*28a0*/  SHF.L.U32 R10, R23, 0x10, RZ ;  /* 0x00000010170a7819 */ /* 0x000fe200000006ff */
[----:B------:R-:W0:Y:S01]  /*28b0*/  MUFU.EX2 R59, R59 ;  /* 0x0000003b003b7308 */ /* 0x000e220000000800 */
[----:B------:R-:W-:Y:S01]  /*28c0*/  FFMA.FTZ R46, R43, R6, R9 ;  /* 0x000000062b2e7223 */ /* 0x000fe20000010009 */
[----:B------:R-:W-:-:S02]  /*28d0*/  FMUL.FTZ R45, R3, R45 ;  /* 0x0000002d032d7220 */ /* 0x000fc40000410000 */
[----:B------:R-:W-:Y:S01]  /*28e0*/  FMUL.FTZ R39, R10, R47 ;  /* 0x0000002f0a277220 */ /* 0x000fe20000410000 */
[----:B------:R-:W-:Y:S01]  /*28f0*/  FMUL.FTZ R55, R46, -1.4426950216293334961 ;  /* 0xbfb8aa3b2e377820 */ /* 0x000fe20000410000 */
[----:B------:R-:W-:Y:S02]  /*2900*/  FFMA.FTZ R47, R48, R45, R8 ;  /* 0x0000002d302f7223 */ /* 0x000fe40000010008 */
[----:B------:R-:W1:Y:S02]  /*2910*/  MUFU.EX2 R58, R58 ;  /* 0x0000003a003a7308 */ /* 0x000e640000000800 */
[----:B------:R-:W-:-:S06]  /*2920*/  FMUL.FTZ R51, R47, -1.4426950216293334961 ;  /* 0xbfb8aa3b2f337820 */ /* 0x000fcc0000410000 */
[----:B------:R-:W2:Y:S01]  /*2930*/  MUFU.EX2 R55, R55 ;  /* 0x0000003700377308 */ /* 0x000ea20000000800 */
[----:B0-----:R-:W-:-:S07]  /*2940*/  FADD.FTZ R59, R59, 1 ;  /* 0x3f8000003b3b7421 */ /* 0x001fce0000010000 */
[----:B------:R-:W0:Y:S01]  /*2950*/  MUFU.EX2 R51, R51 ;  /* 0x0000003300337308 */ /* 0x000e220000000800 */
[----:B-1----:R-:W-:Y:S01]  /*2960*/  FADD.FTZ R60, R58, 1 ;  /* 0x3f8000003a3c7421 */ /* 0x002fe20000010000 */
[----:B------:R-:W-:-:S06]  /*2970*/  FMUL.FTZ R58, R4, R39 ;  /* 0x00000027043a7220 */ /* 0x000fcc0000410000 */
[----:B------:R-:W1:Y:S01]  /*2980*/  MUFU.RCP R59, R59 ;  /* 0x0000003b003b7308 */ /* 0x000e620000001000 */
[----:B------:R-:W-:Y:S01]  /*2990*/  FFMA.FTZ R58, R36, R58, R50 ;  /* 0x0000003a243a7223 */ /* 0x000fe20000010032 */
[----:B--2---:R-:W-:-:S06]  /*29a0*/  FADD.FTZ R55, R55, 1 ;  /* 0x3f80000037377421 */ /* 0x004fcc0000010000 */
[----:B------:R-:W2:Y:S01]  /*29b0*/  MUFU.RCP R50, R60 ;  /* 0x0000003c00327308 */ /* 0x000ea20000001000 */
[----:B0-----:R-:W-:Y:S01]  /*29c0*/  FADD.FTZ R51, R51, 1 ;  /* 0x3f80000033337421 */ /* 0x001fe20000010000 */
[----:B------:R-:W-:Y:S01]  /*29d0*/  FFMA.FTZ R54, R0, R37, R54 ;  /* 0x0000002500367223 */ /* 0x000fe20000010036 */
[----:B------:R-:W-:-:S05]  /*29e0*/  FADD.FTZ R52, R52, R56 ;  /* 0x0000003834347221 */ /* 0x000fca0000010000 */
[----:B------:R-:W0:Y:S01]  /*29f0*/  MUFU.RCP R55, R55 ;  /* 0x0000003700377308 */ /* 0x000e220000001000 */
[----:B------:R-:W-:Y:S01]  /*2a00*/  FFMA.FTZ R56, R43, R56, R54 ;  /* 0x000000382b387223 */ /* 0x000fe20000010036 */
[----:B-1----:R-:W-:-:S06]  /*2a10*/  FADD.FTZ R54, -R59, 1 ;  /* 0x3f8000003b367421 */ /* 0x002fcc0000010100 */
[----:B------:R-:W1:Y:S01]  /*2a20*/  MUFU.RCP R51, R51 ;  /* 0x0000003300337308 */ /* 0x000e620000001000 */
[----:B------:R-:W-:Y:S01]  /*2a30*/  FFMA.FTZ R54, R53, R54, 1 ;  /* 0x3f80000035367423 */ /* 0x000fe20000010036 */
[----:B--2---:R-:W-:-:S04]  /*2a40*/  FADD.FTZ R53, -R50, 1 ;  /* 0x3f80000032357421 */ /* 0x004fc80000010100 */
[----:B------:R-:W-:Y:S01]  /*2a50*/  FFMA.FTZ R53, R5, R53, 1 ;  /* 0x3f80000005357423 */ /* 0x000fe20000010035 */
[----:B0-----:R-:W-:-:S04]  /*2a60*/  FADD.FTZ R5, -R55, 1 ;  /* 0x3f80000037057421 */ /* 0x001fc80000010100 */
[----:B------:R-:W-:Y:S01]  /*2a70*/  FFMA.FTZ R5, R46, R5, 1 ;  /* 0x3f8000002e057423 */ /* 0x000fe20000010005 */
[----:B-1----:R-:W-:-:S04]  /*2a80*/  FADD.FTZ R46, -R51, 1 ;  /* 0x3f800000332e7421 */ /* 0x002fc80000010100 */
[----:B------:R-:W-:Y:S01]  /*2a90*/  FFMA.FTZ R46, R47, R46, 1 ;  /* 0x3f8000002f2e7423 */ /* 0x000fe2000001002e */
[----:B----4-:R-:W-:-:S03]  /*2aa0*/  SHF.L.U32 R47, R18, 0x10, RZ ;  /* 0x00000010122f7819 */ /* 0x010fc600000006ff */
[----:B------:R-:W-:Y:S01]  /*2ab0*/  FMUL.FTZ R51, R51, R46 ;  /* 0x0000002e33337220 */ /* 0x000fe20000410000 */
[----:B------:R-:W-:Y:S01]  /*2ac0*/  PRMT R46, R18, 0x7632, R46 ;  /* 0x00007632122e7816 */ /* 0x000fe2000000002e */
[----:B------:R-:W-:Y:S01]  /*2ad0*/  FMUL.FTZ R54, R59, R54 ;  /* 0x000000363b367220 */ /* 0x000fe20000410000 */
[----:B------:R-:W-:Y:S01]  /*2ae0*/  FMUL.FTZ R53, R50, R53 ;  /* 0x0000003532357220 */ /* 0x000fe20000410000 */
[----:B------:R-:W-:Y:S01]  /*2af0*/  FMUL.FTZ R5, R55, R5 ;  /* 0x0000000537057220 */ /* 0x000fe20000410000 */
[----:B------:R-:W-:Y:S02]  /*2b00*/  SHF.L.U32 R46, R46, 0x10, RZ ;  /* 0x000000102e2e7819 */ /* 0x000fe400000006ff */
[----:B------:R-:W-:Y:S01]  /*2b10*/  SHF.L.U32 R50, R19, 0x10, RZ ;  /* 0x0000001013327819 */ /* 0x000fe200000006ff */
[----:B------:R-:W-:Y:S01]  /*2b20*/  FMUL.FTZ R60, R48, R7 ;  /* 0x00000007303c7220 */ /* 0x000fe20000410000 */
[----:B------:R-:W-:Y:S01]  /*2b30*/  FMUL.FTZ R54, R47, R54 ;  /* 0x000000362f367220 */ /* 0x000fe20000410000 */
[----:B------:R-:W-:Y:S01]  /*2b40*/  FMUL.FTZ R46, R46, R5 ;  /* 0x000000052e2e7220 */ /* 0x000fe20000410000 */
[----:B------:R-:W-:Y:S01]  /*2b50*/  PRMT R47, R19, 0x7632, R47 ;  /* 0x00007632132f7816 */ /* 0x000fe2000000002f */
[----:B------:R-:W-:Y:S01]  /*2b60*/  FMUL.FTZ R5, R50, R53 ;  /* 0x0000003532057220 */ /* 0x000fe20000410000 */
[----:B------:R-:W-:Y:S01]  /*2b70*/  FFMA.FTZ R58, R57, R60, R58 ;  /* 0x0000003c393a7223 */ /* 0x000fe2000001003a */
[----:B------:R-:W-:Y:S01]  /*2b80*/  FMUL.FTZ R53, R0, R54 ;  /* 0x0000003600357220 */ /* 0x000fe20000410000 */
[----:B------:R-:W-:Y:S01]  /*2b90*/  SHF.L.U32 R47, R47, 0x10, RZ ;  /* 0x000000102f2f7819 */ /* 0x000fe200000006ff */
[----:B------:R-:W-:-:S02]  /*2ba0*/  FFMA.FTZ R50, R4, R39, R56 ;  /* 0x0000002704327223 */ /* 0x000fc40000010038 */
[----:B------:R-:W-:Y:S01]  /*2bb0*/  FFMA.FTZ R58, R38, R53, R58 ;  /* 0x00000035263a7223 */ /* 0x000fe2000001003a */
[-C--:B------:R-:W-:Y:S01]  /*2bc0*/  FMUL.FTZ R53, R43, R46.reuse ;  /* 0x0000002e2b357220 */ /* 0x080fe20000410000 */
[-C--:B------:R-:W-:Y:S01]  /*2bd0*/  FFMA.FTZ R49, R57, R7.reuse, R49 ;  /* 0x0000000739317223 */ /* 0x080fe20000010031 */
[----:B------:R-:W-:Y:S01]  /*2be0*/  FADD.FTZ R61, R61, R7 ;  /* 0x000000073d3d7221 */ /* 0x000fe20000010000 */
[----:B------:R-:W-:Y:S01]  /*2bf0*/  FFMA.FTZ R50, R48, R7, R50 ;  /* 0x0000000730327223 */ /* 0x000fe20000010032 */
[----:B------:R-:W-:Y:S01]  /*2c00*/  FMUL.FTZ R7, R47, R51 ;  /* 0x000000332f077220 */ /* 0x000fe20000410000 */
[----:B------:R-:W-:Y:S01]  /*2c10*/  FFMA.FTZ R47, R6, R53, R58 ;  /* 0x00000035062f7223 */ /* 0x000fe2000001003a */
[----:B------:R-:W-:Y:S01]  /*2c20*/  FMUL.FTZ R51, R4, R5 ;  /* 0x0000000504337220 */ /* 0x000fe20000410000 */
[----:B------:R-:W-:Y:S01]  /*2c30*/  SHF.L.U32 R53, R16, 0x10, RZ ;  /* 0x0000001010357819 */ /* 0x000fe200000006ff */
[----:B------:R-:W-:Y:S01]  /*2c40*/  FFMA.FTZ R44, R6, R46, R44 ;  /* 0x0000002e062c7223 */ /* 0x000fe2000001002c */
[----:B------:R-:W-:Y:S01]  /*2c50*/  PRMT R6, R16, 0x7632, R6 ;  /* 0x0000763210067816 */ /* 0x000fe20000000006 */
[----:B------:R-:W-:Y:S01]  /*2c60*/  FFMA.FTZ R47, R2, R51, R47 ;  /* 0x00000033022f7223 */ /* 0x000fe2000001002f */
[----:B------:R-:W-:Y:S01]  /*2c70*/  PRMT R51, R17, 0x7632, R51 ;  /* 0x0000763211337816 */ /* 0x000fe20000000033 */
[----:B------:R-:W-:Y:S01]  /*2c80*/  FADD.FTZ R53, -R42, R53 ;  /* 0x000000352a357221 */ /* 0x000fe20000010100 */
[----:B------:R-:W-:Y:S01]  /*2c90*/  SHF.L.U32 R6, R6, 0x10, RZ ;  /* 0x0000001006067819 */ /* 0x000fe200000006ff */
[----:B------:R-:W-:Y:S01]  /*2ca0*/  FMUL.FTZ R55, R48, R7 ;  /* 0x0000000730377220 */ /* 0x000fe20000410000 */
[----:B------:R-:W-:Y:S01]  /*2cb0*/  SHF.L.U32 R51, R51, 0x10, RZ ;  /* 0x0000001033337819 */ /* 0x000fe200000006ff */
[----:B------:R-:W-:-:S02]  /*2cc0*/  FMUL.FTZ R41, R3, R53 ;  /* 0x0000003503297220 */ /* 0x000fc40000410000 */
[----:B------:R-:W-:Y:S01]  /*2cd0*/  FADD.FTZ R6, -R42, R6 ;  /* 0x000000062a067221 */ /* 0x000fe20000010100 */
[C---:B------:R-:W-:Y:S01]  /*2ce0*/  FFMA.FTZ R47, R45.reuse, R55, R47 ;  /* 0x000000372d2f7223 */ /* 0x040fe2000001002f */
[----:B------:R-:W-:Y:S01]  /*2cf0*/  FFMA.FTZ R49, R45, R7, R49 ;  /* 0x000000072d317223 */ /* 0x000fe20000010031 */
[----:B------:R-:W-:Y:S01]  /*2d00*/  FFMA.FTZ R53, R0, R41, R28 ;  /* 0x0000002900357223 */ /* 0x000fe2000001001c */
[C---:B------:R-:W-:Y:S01]  /*2d10*/  FADD.FTZ R45, -R42.reuse, R51 ;  /* 0x000000332a2d7221 */ /* 0x040fe20000010100 */
[----:B------:R-:W-:Y:S01]  /*2d20*/  FMUL.FTZ R51, R3, R6 ;  /* 0x0000000603337220 */ /* 0x000fe20000410000 */
[----:B------:R-:W-:Y:S01]  /*2d30*/  SHF.L.U32 R6, R17, 0x10, RZ ;  /* 0x0000001011067819 */ /* 0x000fe200000006ff */
[----:B------:R-:W-:Y:S01]  /*2d40*/  FMUL.FTZ R59, R53, -1.4426950216293334961 ;  /* 0xbfb8aa3b353b7820 */ /* 0x000fe20000410000 */
[----:B------:R-:W-:Y:S01]  /*2d50*/  FMUL.FTZ R45, R3, R45 ;  /* 0x0000002d032d7220 */ /* 0x000fe20000410000 */
[----:B------:R-:W-:Y:S02]  /*2d60*/  FFMA.FTZ R57, R43, R51, R9 ;  /* 0x000000332b397223 */ /* 0x000fe40000010009 */
[----:B------:R-:W-:Y:S01]  /*2d70*/  FADD.FTZ R6, -R42, R6 ;  /* 0x000000062a067221 */ /* 0x000fe20000010100 */
[----:B------:R-:W-:Y:S01]  /*2d80*/  FFMA.FTZ R55, R48, R45, R8 ;  /* 0x0000002d30377223 */ /* 0x000fe20000010008 */
[----:B------:R-:W-:Y:S01]  /*2d90*/  FMUL.FTZ R58, R57, -1.4426950216293334961 ;  /* 0xbfb8aa3b393a7820 */ /* 0x000fe20000410000 */
[----:B------:R-:W0:Y:S01]  /*2da0*/  MUFU.EX2 R59, R59 ;  /* 0x0000003b003b7308 */ /* 0x000e220000000800 */
[----:B------:R-:W-:Y:S01]  /*2db0*/  FMUL.FTZ R40, R3, R6 ;  /* 0x0000000603287220 */ /* 0x000fe20000410000 */
[----:B------:R-:W-:-:S03]  /*2dc0*/  FMUL.FTZ R60, R55, -1.4426950216293334961 ;  /* 0xbfb8aa3b373c7820 */ /* 0x000fc60000410000 */
[----:B------:R-:W-:-:S03]  /*2dd0*/  FFMA.FTZ R6, R4, R40, R29 ;  /* 0x0000002804067223 */ /* 0x000fc6000001001d */
[----:B------:R-:W1:Y:S01]  /*2de0*/  MUFU.EX2 R58, R58 ;  /* 0x0000003a003a7308 */ /* 0x000e620000000800 */
[----:B------:R-:W-:-:S07]  /*2df0*/  FMUL.FTZ R56, R6, -1.4426950216293334961 ;  /* 0xbfb8aa3b06387820 */ /* 0x000fce0000410000 */
[----:B------:R-:W2:Y:S01]  /*2e00*/  MUFU.EX2 R60, R60 ;  /* 0x0000003c003c7308 */ /* 0x000ea20000000800 */
[----:B0-----:R-:W-:-:S07]  /*2e10*/  FADD.FTZ R59, R59, 1 ;  /* 0x3f8000003b3b7421 */ /* 0x001fce0000010000 */
[----:B------:R-:W0:Y:S01]  /*2e20*/  MUFU.EX2 R56, R56 ;  /* 0x0000003800387308 */ /* 0x000e220000000800 */
[----:B-1----:R-:W-:Y:S01]  /*2e30*/  FADD.FTZ R58, R58, 1 ;  /* 0x3f8000003a3a7421 */ /* 0x002fe20000010000 */
[----:B------:R-:W-:-:S06]  /*2e40*/  IADD3 R10, P0, R27, UR18, RZ ;  /* 0x000000121b0a7c10 */ /* 0x000fcc000ff1e0ff */
[----:B------:R-:W1:Y:S01]  /*2e50*/  MUFU.RCP R59, R59 ;  /* 0x0000003b003b7308 */ /* 0x000e620000001000 */
[----:B--2---:R-:W-:Y:S01]  /*2e60*/  FADD.FTZ R60, R60, 1 ;  /* 0x3f8000003c3c7421 */ /* 0x004fe20000010000 */
[----:B------:R-:W-:Y:S01]  /*2e70*/  STL [R1+0x60], R34 ;  /* 0x0000602201007387 */ /* 0x000fe20000100800 */
[----:B------:R-:W-:-:S03]  /*2e80*/  IADD3.X R11, R26, UR19, RZ, P0, !PT ;  /* 0x000000131a0b7c10 */ /* 0x000fc600087fe4ff */
[----:B------:R-:W-:Y:S02]  /*2e90*/  STL [R1+0x5c], R36 ;  /* 0x00005c2401007387 */ /* 0x000fe40000100800 */
[----:B------:R-:W2:Y:S02]  /*2ea0*/  MUFU.RCP R58, R58 ;  /* 0x0000003a003a7308 */ /* 0x000ea40000001000 */
[----:B------:R3:W-:Y:S01]  /*2eb0*/  STL [R1+0x90], R26 ;  /* 0x0000901a01007387 */ /* 0x0007e20000100800 */
[----:B------:R-:W-:-:S03]  /*2ec0*/  FFMA.FTZ R50, R0, R54, R50 ;  /* 0x0000003600327223 */ /* 0x000fc60000010032 */
[----:B------:R-:W4:Y:S02]  /*2ed0*/  LDG.E.64.CONSTANT R10, desc[UR12][R10.64] ;  /* 0x0000000c0a0a7981 */ /* 0x000f24000c1e9b00 */
[----:B------:R-:W2:Y:S01]  /*2ee0*/  MUFU.RCP R60, R60 ;  /* 0x0000003c003c7308 */ /* 0x000ea20000001000 */
[----:B---3--:R-:W-:Y:S01]  /*2ef0*/  FADD.FTZ R26, R52, R46 ;  /* 0x0000002e341a7221 */ /* 0x008fe20000010000 */
[----:B0-----:R-:W-:Y:S01]  /*2f00*/  FADD.FTZ R52, R56, 1 ;  /* 0x3f80000038347421 */ /* 0x001fe20000010000 */
[----:B------:R-:W-:Y:S01]  /*2f10*/  FFMA.FTZ R50, R43, R46, R50 ;  /* 0x0000002e2b327223 */ /* 0x000fe20000010032 */
[----:B-1----:R-:W-:-:S04]  /*2f20*/  FADD.FTZ R46, -R59, 1 ;  /* 0x3f8000003b2e7421 */ /* 0x002fc80000010100 */
[----:B------:R-:W0:Y:S01]  /*2f30*/  MUFU.RCP R52, R52 ;  /* 0x0000003400347308 */ /* 0x000e220000001000 */
[----:B------:R-:W-:Y:S01]  /*2f40*/  FFMA.FTZ R53, R53, R46, 1 ;  /* 0x3f80000035357423 */ /* 0x000fe2000001002e */
[----:B--2---:R-:W-:Y:S01]  /*2f50*/  FADD.FTZ R46, -R58, 1 ;  /* 0x3f8000003a2e7421 */ /* 0x004fe20000010100 */
[----:B------:R-:W-:-:S03]  /*2f60*/  FFMA.FTZ R50, R4, R5, R50 ;  /* 0x0000000504327223 */ /* 0x000fc60000010032 */
[----:B------:R-:W-:Y:S01]  /*2f70*/  FFMA.FTZ R57, R57, R46, 1 ;  /* 0x3f80000039397423 */ /* 0x000fe2000001002e */
[----:B------:R-:W-:Y:S01]  /*2f80*/  FADD.FTZ R46, -R60, 1 ;  /* 0x3f8000003c2e7421 */ /* 0x000fe20000010100 */
[----:B------:R1:W-:Y:S03]  /*2f90*/  STL [R1+0x7c], R27 ;  /* 0x00007c1b01007387 */ /* 0x0003e60000100800 */
[----:B------:R-:W-:Y:S01]  /*2fa0*/  FFMA.FTZ R55, R55, R46, 1 ;  /* 0x3f80000037377423 */ /* 0x000fe2000001002e */
[----:B------:R-:W-:Y:S01]  /*2fb0*/  FFMA.FTZ R46, R48, R7, R50 ;  /* 0x00000007302e7223 */ /* 0x000fe20000010032 */
[----:B-1----:R-:W-:Y:S01]  /*2fc0*/  FADD.FTZ R27, R61, R7 ;  /* 0x000000073d1b7221 */ /* 0x002fe20000010000 */
[----:B0-----:R-:W-:-:S04]  /*2fd0*/  FADD.FTZ R7, -R52, 1 ;  /* 0x3f80000034077421 */ /* 0x001fc80000010100 */
[----:B------:R-:W-:Y:S01]  /*2fe0*/  FFMA.FTZ R7, R6, R7, 1 ;  /* 0x3f80000006077423 */ /* 0x000fe20000010007 */
[----:B------:R-:W-:Y:S01]  /*2ff0*/  PRMT R6, R15, 0x7632, R6 ;  /* 0x000076320f067816 */ /* 0x000fe20000000006 */
[----:B------:R-:W-:-:S03]  /*3000*/  FMUL.FTZ R50, R60, R55 ;  /* 0x000000373c327220 */ /* 0x000fc60000410000 */
[----:B------:R-:W-:Y:S01]  /*3010*/  SHF.L.U32 R6, R6, 0x10, RZ ;  /* 0x0000001006067819 */ /* 0x000fe200000006ff */
[----:B------:R-:W-:-:S04]  /*3020*/  FMUL.FTZ R53, R59, R53 ;  /* 0x000000353b357220 */ /* 0x000fc80000410000 */
[----:B------:R-:W-:Y:S01]  /*3030*/  FMUL.FTZ R50, R6, R50 ;  /* 0x0000003206327220 */ /* 0x000fe20000410000 */
[C---:B------:R-:W-:Y:S02]  /*3040*/  SHF.L.U32 R6, R14.reuse, 0x10, RZ ;  /* 0x000000100e067819 */ /* 0x040fe400000006ff */
[----:B------:R-:W-:Y:S01]  /*3050*/  PRMT R55, R14, 0x7632, R55 ;  /* 0x000076320e377816 */ /* 0x000fe20000000037 */
[----:B------:R-:W-:Y:S02]  /*3060*/  FMUL.FTZ R7, R52, R7 ;  /* 0x0000000734077220 */ /* 0x000fe40000410000 */
[----:B------:R-:W-:Y:S01]  /*3070*/  FMUL.FTZ R6, R6, R53 ;  /* 0x0000003506067220 */ /* 0x000fe20000410000 */
[----:B------:R-:W-:Y:S01]  /*3080*/  SHF.L.U32 R53, R15, 0x10, RZ ;  /* 0x000000100f357819 */ /* 0x000fe200000006ff */
[----:B------:R-:W-:Y:S01]  /*3090*/  FMUL.FTZ R57, R58, R57 ;  /* 0x000000393a397220 */ /* 0x000fe20000410000 */
[----:B------:R-:W-:Y:S02]  /*30a0*/  SHF.L.U32 R55, R55, 0x10, RZ ;  /* 0x0000001037377819 */ /* 0x000fe400000006ff */
[----:B------:R-:W-:Y:S01]  /*30b0*/  SHF.L.U32 R56, R12, 0x10, RZ ;  /* 0x000000100c387819 */ /* 0x000fe200000006ff */
[----:B------:R-:W-:Y:S01]  /*30c0*/  FMUL.FTZ R7, R53, R7 ;  /* 0x0000000735077220 */ /* 0x000fe20000410000 */
[----:B------:R-:W-:Y:S01]  /*30d0*/  FMUL.FTZ R53, R0, R6 ;  /* 0x0000000600357220 */ /* 0x000fe20000410000 */
[----:B------:R-:W-:-:S02]  /*30e0*/  FMUL.FTZ R52, R55, R57 ;  /* 0x0000003937347220 */ /* 0x000fc40000410000 */
[----:B------:R-:W-:Y:S01]  /*30f0*/  FADD.FTZ R56, -R42, R56 ;  /* 0x000000382a387221 */ /* 0x000fe20000010100 */
[----:B------:R-:W-:Y:S01]  /*3100*/  FFMA.FTZ R47, R41, R53, R47 ;  /* 0x00000035292f7223 */ /* 0x000fe2000001002f */
[----:B------:R-:W-:Y:S02]  /*3110*/  FMUL.FTZ R53, R43, R52 ;  /* 0x000000342b357220 */ /* 0x000fe40000410000 */
[----:B------:R-:W-:Y:S02]  /*3120*/  FMUL.FTZ R56, R3, R56 ;  /* 0x0000003803387220 */ /* 0x000fe40000410000 */
[----:B------:R-:W-:Y:S02]  /*3130*/  FFMA.FTZ R47, R51, R53, R47 ;  /* 0x00000035332f7223 */ /* 0x000fe4000001002f */
[----:B------:R-:W-:-:S04]  /*3140*/  FFMA.FTZ R53, R0, R56, R28 ;  /* 0x0000003800357223 */ /* 0x000fc8000001001c */
[----:B------:R-:W-:-:S06]  /*3150*/  FMUL.FTZ R57, R53, -1.4426950216293334961 ;  /* 0xbfb8aa3b35397820 */ /* 0x000fcc0000410000 */
[----:B------:R-:W0:Y:S01]  /*3160*/  MUFU.EX2 R57, R57 ;  /* 0x0000003900397308 */ /* 0x000e220000000800 */
[----:B------:R-:W-:Y:S04]  /*3170*/  STL [R1+0x24], R33 ;  /* 0x0000242101007387 */ /* 0x000fe80000100800 */
[----:B------:R-:W-:Y:S04]  /*3180*/  STL [R1+0x20], R32 ;  /* 0x0000202001007387 */ /* 0x000fe80000100800 */
[----:B------:R-:W-:Y:S04]  /*3190*/  STL [R1+0x4], R37 ;  /* 0x0000042501007387 */ /* 0x000fe80000100800 */
[----:B------:R-:W-:Y:S01]  /*31a0*/  STL [R1+0x48], R38 ;  /* 0x0000482601007387 */ /* 0x000fe20000100800 */
[----:B0-----:R-:W-:-:S03]  /*31b0*/  FADD.FTZ R57, R57, 1 ;  /* 0x3f80000039397421 */ /* 0x001fc60000010000 */
[----:B------:R-:W-:Y:S01]  /*31c0*/  STL [R1+0x3c], R2 ;  /* 0x00003c0201007387 */ /* 0x000fe20000100800 */
[----:B------:R0:W-:Y:S03]  /*31d0*/  MUFU.RCP R61, R57 ;  /* 0x00000039003d7308 */ /* 0x0001e60000001000 */
[----:B------:R-:W-:Y:S04]  /*31e0*/  STL [R1], R39 ;  /* 0x0000002701007387 */ /* 0x000fe80000100800 */
[----:B------:R-:W-:Y:S04]  /*31f0*/  STL [R1+0x30], R41 ;  /* 0x0000302901007387 */ /* 0x000fe80000100800 */
[----:B------:R-:W-:Y:S01]  /*3200*/  STL [R1+0x2c], R40 ;  /* 0x00002c2801007387 */ /* 0x000fe20000100800 */
[----:B0-----:R-:W-:-:S03]  /*3210*/  FADD.FTZ R57, R26, R52 ;  /* 0x000000341a397221 */ /* 0x001fc60000010000 */
[----:B------:R-:W2:Y:S01]  /*3220*/  LDL.LU R26, [R1+0x9c] ;  /* 0x00009c00011a7983 */ /* 0x000ea20000300800 */
[----:B------:R-:W-:Y:S01]  /*3230*/  FFMA.FTZ R31, R51, R52, R44 ;  /* 0x00000034331f7223 */ /* 0x000fe2000001002c */
[----:B------:R-:W-:Y:S01]  /*3240*/  FMUL.FTZ R51, R4, R7 ;  /* 0x0000000704337220 */ /* 0x000fe20000410000 */
[----:B------:R-:W-:Y:S01]  /*3250*/  FMUL.FTZ R44, R48, R50 ;  /* 0x00000032302c7220 */ /* 0x000fe20000410000 */
[----:B------:R-:W-:Y:S01]  /*3260*/  SHF.L.U32 R55, R13, 0x10, RZ ;  /* 0x000000100d377819 */ /* 0x000fe200000006ff */
[----:B------:R-:W-:Y:S01]  /*3270*/  FFMA.FTZ R46, R0, R6, R46 ;  /* 0x00000006002e7223 */ /* 0x000fe2000001002e */
[--C-:B------:R-:W-:Y:S01]  /*3280*/  FFMA.FTZ R51, R40, R51, R47.reuse ;  /* 0x0000003328337223 */ /* 0x100fe2000001002f */
[----:B------:R-:W-:Y:S01]  /*3290*/  PRMT R47, R12, 0x7632, R47 ;  /* 0x000076320c2f7816 */ /* 0x000fe2000000002f */
[----:B------:R-:W3:Y:S02]  /*32a0*/  LDL.LU R28, [R1+0x88] ;  /* 0x00008800011c7983 */ /* 0x000ee40000300800 */
[----:B------:R-:W-:Y:S01]  /*32b0*/  FFMA.FTZ R51, R45, R44, R51 ;  /* 0x0000002c2d337223 */ /* 0x000fe20000010033 */
[----:B------:R-:W-:-:S02]  /*32c0*/  SHF.L.U32 R47, R47, 0x10, RZ ;  /* 0x000000102f2f7819 */ /* 0x000fc400000006ff */
[----:B------:R-:W-:-:S03]  /*32d0*/  PRMT R44, R13, 0x7632, R44 ;  /* 0x000076320d2c7816 */ /* 0x000fc6000000002c */
[----:B------:R-:W-:Y:S01]  /*32e0*/  FADD.FTZ R47, -R42, R47 ;  /* 0x0000002f2a2f7221 */ /* 0x000fe20000010100 */
[----:B------:R-:W-:-:S03]  /*32f0*/  SHF.L.U32 R44, R44, 0x10, RZ ;  /* 0x000000102c2c7819 */ /* 0x000fc600000006ff */
[----:B------:R-:W-:Y:S02]  /*3300*/  FMUL.FTZ R47, R3, R47 ;  /* 0x0000002f032f7220 */ /* 0x000fe40000410000 */
[C---:B------:R-:W-:Y:S02]  /*3310*/  FADD.FTZ R44, -R42.reuse, R44 ;  /* 0x0000002c2a2c7221 */ /* 0x040fe40000010100 */
[----:B------:R-:W-:Y:S02]  /*3320*/  FFMA.FTZ R9, R43, R47, R9 ;  /* 0x0000002f2b097223 */ /* 0x000fe40000010009 */
[----:B------:R-:W-:Y:S02]  /*3330*/  FMUL.FTZ R44, R3, R44 ;  /* 0x0000002c032c7220 */ /* 0x000fe40000410000 */
[----:B------:R-:W-:Y:S01]  /*3340*/  FMUL.FTZ R60, R9, -1.4426950216293334961 ;  /* 0xbfb8aa3b093c7820 */ /* 0x000fe20000410000 */
[----:B------:R-:W-:Y:S01]  /*3350*/  FADD.FTZ R55, -R42, R55 ;  /* 0x000000372a377221 */ /* 0x000fe20000010100 */
[----:B------:R-:W-:-:S03]  /*3360*/  FFMA.FTZ R58, R48, R44, R8 ;  /* 0x0000002c303a7223 */ /* 0x000fc60000010008 */
[----:B------:R-:W-:Y:S01]  /*3370*/  FMUL.FTZ R55, R3, R55 ;  /* 0x0000003703377220 */ /* 0x000fe20000410000 */
[----:B------:R-:W-:Y:S01]  /*3380*/  FMUL.FTZ R59, R58, -1.4426950216293334961 ;  /* 0xbfb8aa3b3a3b7820 */ /* 0x000fe20000410000 */
[----:B------:R-:W0:Y:S02]  /*3390*/  MUFU.EX2 R60, R60 ;  /* 0x0000003c003c7308 */ /* 0x000e240000000800 */
[----:B------:R-:W-:Y:S01]  /*33a0*/  FFMA.FTZ R8, R4, R55, R29 ;  /* 0x0000003704087223 */ /* 0x000fe2000001001d */
[----:B------:R-:W-:Y:S01]  /*33b0*/  FFMA.FTZ R45, R45, R50, R49 ;  /* 0x000000322d2d7223 */ /* 0x000fe20000010031 */
[----:B------:R-:W-:Y:S01]  /*33c0*/  FFMA.FTZ R52, R43, R52, R46 ;  /* 0x000000342b347223 */ /* 0x000fe2000001002e */
[----:B------:R-:W3:Y:S03]  /*33d0*/  LDL.LU R29, [R1+0x8c] ;  /* 0x00008c00011d7983 */ /* 0x000ee60000300800 */
[----:B------:R-:W1:Y:S01]  /*33e0*/  MUFU.EX2 R59, R59 ;  /* 0x0000003b003b7308 */ /* 0x000e620000000800 */
[----:B------:R-:W-:-:S07]  /*33f0*/  FMUL.FTZ R49, R8, -1.4426950216293334961 ;  /* 0xbfb8aa3b08317820 */ /* 0x000fce0000410000 */
[----:B------:R-:W1:Y:S01]  /*3400*/  MUFU.EX2 R49, R49 ;  /* 0x0000003100317308 */ /* 0x000e620000000800 */
[----:B0-----:R-:W-:-:S07]  /*3410*/  FADD.FTZ R60, R60, 1 ;  /* 0x3f8000003c3c7421 */ /* 0x001fce0000010000 */
[----:B------:R-:W0:Y:S01]  /*3420*/  MUFU.RCP R60, R60 ;  /* 0x0000003c003c7308 */ /* 0x000e220000001000 */
[----:B-1----:R-:W-:-:S07]  /*3430*/  FADD.FTZ R59, R59, 1 ;  /* 0x3f8000003b3b7421 */ /* 0x002fce0000010000 */
[----:B------:R-:W1:Y:S01]  /*3440*/  MUFU.RCP R59, R59 ;  /* 0x0000003b003b7308 */ /* 0x000e620000001000 */
[----:B------:R-:W-:Y:S01]  /*3450*/  FADD.FTZ R49, R49, 1 ;  /* 0x3f80000031317421 */ /* 0x000fe20000010000 */
[----:B------:R-:W-:-:S04]  /*3460*/  FADD.FTZ R46, -R61, 1 ;  /* 0x3f8000003d2e7421 */ /* 0x000fc80000010100 */
[----:B------:R-:W-:Y:S02]  /*3470*/  FFMA.FTZ R46, R53, R46, 1 ;  /* 0x3f800000352e7423 */ /* 0x000fe4000001002e */
[----:B------:R-:W1:Y:S01]  /*3480*/  MUFU.RCP R49, R49 ;  /* 0x0000003100317308 */ /* 0x000e620000001000 */
[----:B0-----:R-:W-:-:S04]  /*3490*/  FADD.FTZ R53, -R60, 1 ;  /* 0x3f8000003c357421 */ /* 0x001fc80000010100 */
[----:B------:R-:W-:Y:S01]  /*34a0*/  FFMA.FTZ R53, R9, R53, 1 ;  /* 0x3f80000009357423 */ /* 0x000fe20000010035 */
[----:B-1----:R-:W-:-:S04]  /*34b0*/  FADD.FTZ R9, -R59, 1 ;  /* 0x3f8000003b097421 */ /* 0x002fc80000010100 */
[----:B------:R-:W-:-:S04]  /*34c0*/  FFMA.FTZ R9, R58, R9, 1 ;  /* 0x3f8000003a097423 */ /* 0x000fc80000010009 */
[----:B------:R-:W-:Y:S01]  /*34d0*/  FMUL.FTZ R9, R59, R9 ;  /* 0x000000093b097220 */ /* 0x000fe20000410000 */
[----:B------:R-:W-:-:S04]  /*34e0*/  FADD.FTZ R59, -R49, 1 ;  /* 0x3f800000313b7421 */ /* 0x000fc80000010100 */
[----:B------:R-:W-:Y:S01]  /*34f0*/  FFMA.FTZ R59, R8, R59, 1 ;  /* 0x3f800000083b7423 */ /* 0x000fe2000001003b */
[----:B------:R-:W-:Y:S01]  /*3500*/  FMUL.FTZ R53, R60, R53 ;  /* 0x000000353c357220 */ /* 0x000fe20000410000 */
[----:B------:R-:W-:Y:S01]  /*3510*/  FMUL.FTZ R46, R61, R46 ;  /* 0x0000002e3d2e7220 */ /* 0x000fe20000410000 */
[----:B------:R-:W-:Y:S01]  /*3520*/  FFMA.FTZ R52, R4, R7, R52 ;  /* 0x0000000704347223 */ /* 0x000fe20000010034 */
[----:B------:R-:W-:Y:S01]  /*3530*/  FMUL.FTZ R49, R49, R59 ;  /* 0x0000003b31317220 */ /* 0x000fe20000410000 */
[----:B------:R-:W3:Y:S02]  /*3540*/  LDL R61, [R1+0x28] ;  /* 0x00002800013d7983 */ /* 0x000ee40000100800 */
[----:B------:R-:W-:Y:S02]  /*3550*/  FFMA.FTZ R52, R48, R50, R52 ;  /* 0x0000003230347223 */ /* 0x000fe40000010034 */
[----:B------:R-:W3:Y:S01]  /*3560*/  LDL R60, [R1+0x6c] ;  /* 0x00006c00013c7983 */ /* 0x000ee20000100800 */
[----:B------:R-:W-:-:S03]  /*3570*/  FADD.FTZ R50, R27, R50 ;  /* 0x000000321b327221 */ /* 0x000fc60000010000 */
[----:B------:R-:W3:Y:S01]  /*3580*/  LDL R59, [R1+0x34] ;  /* 0x00003400013b7983 */ /* 0x000ee20000100800 */
[----:B----4-:R-:W-:Y:S02]  /*3590*/  PRMT R58, R10, 0x7632, R58 ;  /* 0x000076320a3a7816 */ /* 0x010fe4000000003a */
[----:B------:R-:W-:Y:S02]  /*35a0*/  PRMT R8, R11, 0x7632, R8 ;  /* 0x000076320b087816 */ /* 0x000fe40000000008 */
[----:B------:R-:W-:Y:S02]  /*35b0*/  SHF.L.U32 R58, R58, 0x10, RZ ;  /* 0x000000103a3a7819 */ /* 0x000fe400000006ff */
[----:B------:R-:W-:-:S03]  /*35c0*/  SHF.L.U32 R8, R8, 0x10, RZ ;  /* 0x0000001008087819 */ /* 0x000fc600000006ff */
[----:B------:R-:W-:Y:S02]  /*35d0*/  FMUL.FTZ R58, R58, R53 ;  /* 0x000000353a3a7220 */ /* 0x000fe40000410000 */
[----:B------:R-:W-:Y:S01]  /*35e0*/  FMUL.FTZ R53, R8, R9 ;  /* 0x0000000908357220 */ /* 0x000fe20000410000 */
[----:B------:R-:W-:Y:S02]  /*35f0*/  SHF.L.U32 R8, R10, 0x10, RZ ;  /* 0x000000100a087819 */ /* 0x000fe400000006ff */
[----:B------:R-:W-:-:S03]  /*3600*/  SHF.L.U32 R9, R11, 0x10, RZ ;  /* 0x000000100b097819 */ /* 0x000fc600000006ff */
[----:B------:R-:W-:-:S04]  /*3610*/  FMUL.FTZ R8, R8, R46 ;  /* 0x0000002e08087220 */ /* 0x000fc80000410000 */
[CC--:B------:R-:W-:Y:S01]  /*3620*/  FMUL.FTZ R46, R0.reuse, R8.reuse ;  /* 0x00000008002e7220 */ /* 0x0c0fe20000410000 */
[----:B------:R-:W-:Y:S01]  /*3630*/  FMUL.FTZ R9, R9, R49 ;  /* 0x0000003109097220 */ /* 0x000fe20000410000 */
[----:B------:R-:W-:Y:S01]  /*3640*/  FFMA.FTZ R52, R0, R8, R52 ;  /* 0x0000000800347223 */ /* 0x000fe20000010034 */
[C---:B------:R-:W-:Y:S01]  /*3650*/  FMUL.FTZ R49, R43.reuse, R58 ;  /* 0x0000003a2b317220 */ /* 0x040fe20000410000 */
[----:B------:R-:W-:Y:S02]  /*3660*/  FFMA.FTZ R46, R56, R46, R51 ;  /* 0x0000002e382e7223 */ /* 0x000fe40000010033 */
[----:B------:R-:W-:Y:S01]  /*3670*/  FFMA.FTZ R52, R43, R58, R52 ;  /* 0x0000003a2b347223 */ /* 0x000fe20000010034 */
[C---:B------:R-:W-:Y:S01]  /*3680*/  FMUL.FTZ R43, R4.reuse, R9 ;  /* 0x00000009042b7220 */ /* 0x040fe20000410000 */
[----:B------:R-:W-:Y:S01]  /*3690*/  FFMA.FTZ R49, R47, R49, R46 ;  /* 0x000000312f317223 */ /* 0x000fe2000001002e */
[----:B------:R-:W3:Y:S01]  /*36a0*/  LDL.LU R51, [R1+0x84] ;  /* 0x0000840001337983 */ /* 0x000ee20000300800 */
[----:B------:R-:W-:-:S02]  /*36b0*/  FFMA.FTZ R52, R4, R9, R52 ;  /* 0x0000000904347223 */ /* 0x000fc40000010034 */
[----:B------:R-:W-:Y:S01]  /*36c0*/  FFMA.FTZ R49, R55, R43, R49 ;  /* 0x0000002b37317223 */ /* 0x000fe20000010031 */
[CC--:B------:R-:W-:Y:S01]  /*36d0*/  FMUL.FTZ R43, R48.reuse, R53.reuse ;  /* 0x00000035302b7220 */ /* 0x0c0fe20000410000 */
[----:B------:R-:W-:Y:S01]  /*36e0*/  FFMA.FTZ R48, R48, R53, R52 ;  /* 0x0000003530307223 */ /* 0x000fe20000010034 */
[----:B------:R-:W4:Y:S02]  /*36f0*/  LDL R46, [R1+0x58] ;  /* 0x00005800012e7983 */ /* 0x000f240000100800 */
[C---:B------:R-:W-:Y:S02]  /*3700*/  FFMA.FTZ R49, R44.reuse, R43, R49 ;  /* 0x0000002b2c317223 */ /* 0x040fe40000010031 */
[----:B------:R-:W4:Y:S04]  /*3710*/  LDL R52, [R1+0x70] ;  /* 0x0000700001347983 */ /* 0x000f280000100800 */
[----:B------:R-:W4:Y:S04]  /*3720*/  LDL R43, [R1+0x54] ;  /* 0x00005400012b7983 */ /* 0x000f280000100800 */
[----:B------:R0:W5:Y:S04]  /*3730*/  LDL.LU R27, [R1+0x128] ;  /* 0x00012800011b7983 */ /* 0x0001680000300800 */
[----:B--2---:R1:W-:Y:S04]  /*3740*/  STS.64 [R26], R48 ;  /* 0x000000301a007388 */ /* 0x0043e80000000a00 */
[----:B-1----:R0:W5:Y:S04]  /*3750*/  LDL.LU R26, [R1+0x124] ;  /* 0x00012400011a7983 */ /* 0x0021680000300800 */
[----:B------:R-:W4:Y:S04]  /*3760*/  LDL R48, [R1+0x10] ;  /* 0x0000100001307983 */ /* 0x000f280000100800 */
[----:B------:R-:W2:Y:S01]  /*3770*/  LDL.LU R49, [R1+0x80] ;  /* 0x0000800001317983 */ /* 0x000ea20000300800 */
[----:B------:R-:W-:Y:S01]  /*3780*/  FFMA.FTZ R44, R44, R53, R45 ;  /* 0x000000352c2c7223 */ /* 0x000fe2000001002d */
[----:B------:R-:W-:Y:S01]  /*3790*/  FADD.FTZ R45, R50, R53 ;  /* 0x00000035322d7221 */ /* 0x000fe20000010000 */
[----:B------:R-:W-:Y:S01]  /*37a0*/  UIADD3 UR8, UP0, UR10, 0xe, URZ ;  /* 0x0000000e0a087890 */ /* 0x000fe2000ff1e03f */
[----:B---3--:R-:W-:Y:S01]  /*37b0*/  FADD.FTZ R51, R61, R51 ;  /* 0x000000333d337221 */ /* 0x008fe20000010000 */
[----:B----4-:R-:W-:Y:S01]  /*37c0*/  FFMA.FTZ R43, R43, R48, R28 ;  /* 0x000000302b2b7223 */ /* 0x010fe2000001001c */
[----:B------:R-:W-:Y:S01]  /*37d0*/  FADD.FTZ R48, R48, R29 ;  /* 0x0000001d30307221 */ /* 0x000fe20000010000 */
[----:B------:R-:W3:Y:S01]  /*37e0*/  LDL.LU R28, [R1+0x120] ;  /* 0x00012000011c7983 */ /* 0x000ee20000300800 */
[----:B--2---:R-:W-:Y:S01]  /*37f0*/  FFMA.FTZ R49, R46, R61, R49 ;  /* 0x0000003d2e317223 */ /* 0x004fe20000010031 */
[----:B------:R-:W-:-:S02]  /*3800*/  FFMA.FTZ R46, R47, R58, R31 ;  /* 0x0000003a2f2e7223 */ /* 0x000fc4000001001f */
[----:B------:R0:W5:Y:S01]  /*3810*/  LDL.LU R29, [R1+0x11c] ;  /* 0x00011c00011d7983 */ /* 0x0001620000300800 */
[----:B------:R-:W-:-:S03]  /*3820*/  FADD.FTZ R47, R57, R58 ;  /* 0x0000003a392f7221 */ /* 0x000fc60000010000 */
[----:B------:R0:W5:Y:S04]  /*3830*/  LDL.LU R31, [R1+0x118] ;  /* 0x00011800011f7983 */ /* 0x0001680000300800 */
[----:B------:R-:W2:Y:S04]  /*3840*/  LDL R50, [R1+0x74] ;  /* 0x0000740001327983 */ /* 0x000ea80000100800 */
[----:B------:R-:W2:Y:S04]  /*3850*/  LDL R53, [R1+0x40] ;  /* 0x0000400001357983 */ /* 0x000ea80000100800 */
[----:B------:R-:W4:Y:S04]  /*3860*/  LDL R57, [R1+0x78] ;  /* 0x0000780001397983 */ /* 0x000f280000100800 */
[----:B------:R-:W4:Y:S01]  /*3870*/  LDL R58, [R1+0x44] ;  /* 0x00004400013a7983 */ /* 0x000f220000100800 */
[----:B------:R-:W1:Y:S01]  /*3880*/  S2R R61, SR_TID.X ;  /* 0x00000000003d7919 */ /* 0x000e620000002100 */
[----:B------:R-:W-:-:S02]  /*3890*/  UIADD3.X UR9, URZ, UR5, URZ, UP0, !UPT ;  /* 0x000000053f097290 */ /* 0x000fc400087fe43f */
[----:B------:R-:W-:-:S04]  /*38a0*/  UISETP.GE.U32.AND UP0, UPT, UR8, UR15, UPT ;  /* 0x0000000f0800728c */ /* 0x000fc8000bf06070 */
[----:B------:R-:W-:Y:S01]  /*38b0*/  UISETP.GE.AND.EX UP0, UPT, UR9, UR11, UPT, UP0 ;  /* 0x0000000b0900728c */ /* 0x000fe2000bf06300 */
[----:B------:R-:W-:Y:S05]  /*38c0*/  BAR.SYNC.DEFER_BLOCKING 0x0 ;  /* 0x0000000000007b1d */ /* 0x000fea0000010000 */
[----:B------:R-:W-:Y:S02]  /*38d0*/  PLOP3.LUT P0, PT, PT, PT, UP0, 0x80, 0x0 ;  /* 0x000000000000781c */ /* 0x000fe40003f0f008 */
[----:B-1----:R-:W-:Y:S01]  /*38e0*/  ISETP.GT.U32.AND P1, PT, R61, 0xf, PT ;  /* 0x0000000f3d00780c */ /* 0x002fe20003f24070 */
[----:B--2---:R-:W-:Y:S01]  /*38f0*/  FFMA.FTZ R43, R50, R53, R43 ;  /* 0x00000035322b7223 */ /* 0x004fe2000001002b */
[----:B------:R-:W-:-:S03]  /*3900*/  FADD.FTZ R48, R48, R53 ;  /* 0x0000003530307221 */ /* 0x000fc60000010000 */
[----:B------:R-:W-:Y:S01]  /*3910*/  FFMA.FTZ R43, R52, R59, R43 ;  /* 0x0000003b342b7223 */ /* 0x000fe2000001002b */
[----:B------:R-:W-:Y:S01]  /*3920*/  FADD.FTZ R48, R48, R59 ;  /* 0x0000003b30307221 */ /* 0x000fe20000010000 */
[----:B----4-:R-:W-:Y:S01]  /*3930*/  FFMA.FTZ R49, R57, R58, R49 ;  /* 0x0000003a39317223 */ /* 0x010fe20000010031 */
[----:B------:R-:W-:Y:S01]  /*3940*/  FADD.FTZ R51, R51, R58 ;  /* 0x0000003a33337221 */ /* 0x000fe20000010000 */
[----:B------:R-:W-:Y:S02]  /*3950*/  FFMA.FTZ R43, R30, R33, R43 ;  /* 0x000000211e2b7223 */ /* 0x000fe4000001002b */
[----:B---3--:R-:W-:Y:S01]  /*3960*/  FFMA.FTZ R49, R60, R28, R49 ;  /* 0x0000001c3c317223 */ /* 0x008fe20000010031 */
[----:B------:R-:W-:Y:S01]  /*3970*/  FADD.FTZ R51, R51, R28 ;  /* 0x0000001c33337221 */ /* 0x000fe20000010000 */
[----:B------:R-:W-:Y:S01]  /*3980*/  FADD.FTZ R48, R48, R33 ;  /* 0x0000002130307221 */ /* 0x000fe20000010000 */
[----:B------:R-:W-:Y:S01]  /*3990*/  FFMA.FTZ R43, R34, R37, R43 ;  /* 0x00000025222b7223 */ /* 0x000fe2000001002b */
[----:B------:R-:W-:Y:S01]  /*39a0*/  FFMA.FTZ R49, R35, R32, R49 ;  /* 0x0000002023317223 */ /* 0x000fe20000010031 */
[----:B------:R-:W-:Y:S01]  /*39b0*/  FADD.FTZ R51, R51, R32 ;  /* 0x0000002033337221 */ /* 0x000fe20000010000 */
[----:B------:R-:W-:Y:S01]  /*39c0*/  FADD.FTZ R48, R48, R37 ;  /* 0x0000002530307221 */ /* 0x000fe20000010000 */
[----:B------:R0:W5:Y:S01]  /*39d0*/  LDL.LU R28, [R1+0x114] ;  /* 0x00011400011c7983 */ /* 0x0001620000300800 */
[----:B------:R-:W-:Y:S01]  /*39e0*/  FFMA.FTZ R49, R36, R39, R49 ;  /* 0x0000002724317223 */ /* 0x000fe20000010031 */
[----:B------:R-:W-:Y:S01]  /*39f0*/  FADD.FTZ R51, R51, R39 ;  /* 0x0000002733337221 */ /* 0x000fe20000010000 */
[----:B------:R-:W-:Y:S01]  /*3a00*/  FFMA.FTZ R43, R38, R54, R43 ;  /* 0x00000036262b7223 */ /* 0x000fe2000001002b */
[----:B------:R0:W5:Y:S01]  /*3a10*/  LDL.LU R30, [R1+0x110] ;  /* 0x00011000011e7983 */ /* 0x0001620000300800 */
[----:B------:R-:W-:Y:S01]  /*3a20*/  FADD.FTZ R48, R48, R54 ;  /* 0x0000003630307221 */ /* 0x000fe20000010000 */
[----:B------:R-:W-:Y:S01]  /*3a30*/  FFMA.FTZ R49, R2, R5, R49 ;  /* 0x0000000502317223 */ /* 0x000fe20000010031 */
[----:B------:R-:W-:Y:S01]  /*3a40*/  FADD.FTZ R51, R51, R5 ;  /* 0x0000000533337221 */ /* 0x000fe20000010000 */
[----:B------:R0:W5:Y:S01]  /*3a50*/  LDL.LU R33, [R1+0x10c] ;  /* 0x00010c0001217983 */ /* 0x0001620000300800 */
[----:B------:R-:W-:Y:S01]  /*3a60*/  FFMA.FTZ R43, R41, R6, R43 ;  /* 0x00000006292b7223 */ /* 0x000fe2000001002b */
[----:B------:R-:W-:-:S02]  /*3a70*/  FADD.FTZ R48, R48, R6 ;  /* 0x0000000630307221 */ /* 0x000fc40000010000 */
[----:B------:R0:W5:Y:S01]  /*3a80*/  LDL.LU R35, [R1+0x108] ;  /* 0x0001080001237983 */ /* 0x0001620000300800 */
[----:B------:R-:W-:Y:S01]  /*3a90*/  FFMA.FTZ R49, R40, R7, R49 ;  /* 0x0000000728317223 */ /* 0x000fe20000010031 */
[----:B------:R-:W-:Y:S02]  /*3aa0*/  FADD.FTZ R51, R51, R7 ;  /* 0x0000000733337221 */ /* 0x000fe40000010000 */
[----:B------:R0:W5:Y:S01]  /*3ab0*/  LDL.LU R32, [R1+0x104] ;  /* 0x0001040001207983 */ /* 0x0001620000300800 */
[----:B------:R-:W-:-:S03]  /*3ac0*/  FFMA.FTZ R43, R56, R8, R43 ;  /* 0x00000008382b7223 */ /* 0x000fc6000001002b */
[----:B------:R0:W5:Y:S01]  /*3ad0*/  LDL.LU R34, [R1+0x100] ;  /* 0x0001000001227983 */ /* 0x0001620000300800 */
[----:B------:R-:W-:-:S03]  /*3ae0*/  FADD.FTZ R48, R48, R8 ;  /* 0x0000000830307221 */ /* 0x000fc60000010000 */
[----:B------:R0:W5:Y:S01]  /*3af0*/  LDL.LU R37, [R1+0xfc] ;  /* 0x0000fc0001257983 */ /* 0x0001620000300800 */
[----:B------:R-:W-:-:S03]  /*3b00*/  FFMA.FTZ R58, R55, R9, R49 ;  /* 0x00000009373a7223 */ /* 0x000fc60000010031 */
        /* <DEDUP_REMOVED lines=11> */
[----:B------:R-:W2:Y:S01]  /*3bc0*/  LDL R53, [R1+0xe0] ;  /* 0x0000e00001357983 */ /* 0x000ea20000100800 */
[----:B------:R-:W-:Y:S02]  /*3bd0*/  MOV R50, R43 ;  /* 0x0000002b00327202 */ /* 0x000fe40000000f00 */
[----:B------:R-:W-:Y:S01]  /*3be0*/  MOV R51, R48 ;  /* 0x0000003000337202 */ /* 0x000fe20000000f00 */
[----:B------:R-:W3:Y:S01]  /*3bf0*/  LDL R52, [R1+0xdc] ;  /* 0x0000dc0001347983 */ /* 0x000ee20000100800 */
[----:B------:R-:W1:Y:S01]  /*3c00*/  S2UR UR7, SR_CgaCtaId ;  /* 0x00000000000779c3 */ /* 0x000e620000008800 */
[----:B------:R-:W4:Y:S01]  /*3c10*/  S2R R60, SR_TID.X ;  /* 0x00000000003c7919 */ /* 0x000f220000002100 */
[----:B------:R-:W-:Y:S01]  /*3c20*/  UMOV UR5, 0x400 ;  /* 0x0000040000057882 */ /* 0x000fe20000000000 */
[----:B0-----:R-:W-:-:S04]  /*3c30*/  SHF.L.U32 R43, R61, 0x1, RZ ;  /* 0x000000013d2b7819 */ /* 0x001fc800000006ff */
[----:B------:R-:W-:Y:S01]  /*3c40*/  LOP3.LUT R43, R43, 0x18, RZ, 0xc0, !PT ;  /* 0x000000182b2b7812 */ /* 0x000fe200078ec0ff */
[----:B-1----:R-:W-:-:S06]  /*3c50*/  ULEA UR5, UR7, UR5, 0x18 ;  /* 0x0000000507057291 */ /* 0x002fcc000f8ec03f */
[----:B------:R-:W-:-:S04]  /*3c60*/  LEA R48, R61, UR5, 0x5 ;  /* 0x000000053d307c11 */ /* 0x000fc8000f8e28ff */
[----:B------:R-:W-:Y:S02]  /*3c70*/  IADD3 R49, R48, R43, RZ ;  /* 0x0000002b30317210 */ /* 0x000fe40007ffe0ff */
[----:B----4-:R-:W-:-:S03]  /*3c80*/  SHF.R.S32.HI R57, RZ, 0x1f, R60 ;  /* 0x0000001fff397819 */ /* 0x010fc6000001143c */
[----:B------:R0:W-:Y:S01]  /*3c90*/  STS.64 [R49], R50 ;  /* 0x0000003231007388 */ /* 0x0001e20000000a00 */
[----:B------:R-:W-:Y:S02]  /*3ca0*/  LEA.HI R57, R57, R60, RZ, 0x2 ;  /* 0x0000003c39397211 */ /* 0x000fe400078f10ff */
[C---:B0-----:R-:W-:Y:S02]  /*3cb0*/  LOP3.LUT R50, R43.reuse, 0x8, RZ, 0x3c, !PT ;  /* 0x000000082b327812 */ /* 0x041fe400078e3cff */
[----:B------:R-:W-:Y:S02]  /*3cc0*/  LOP3.LUT R49, R43, 0x10, RZ, 0x3c, !PT ;  /* 0x000000102b317812 */ /* 0x000fe400078e3cff */
[C---:B------:R-:W-:Y:S02]  /*3cd0*/  IADD3 R50, R48.reuse, R50, RZ ;  /* 0x0000003230327210 */ /* 0x040fe40007ffe0ff */
[----:B------:R-:W-:Y:S02]  /*3ce0*/  IADD3 R49, R48, R49, RZ ;  /* 0x0000003130317210 */ /* 0x000fe40007ffe0ff */
[----:B------:R-:W-:Y:S01]  /*3cf0*/  SHF.R.S32.HI R57, RZ, 0x2, R57 ;  /* 0x00000002ff397819 */ /* 0x000fe20000011439 */
[----:B------:R0:W-:Y:S04]  /*3d00*/  STS.64 [R50], R46 ;  /* 0x0000002e32007388 */ /* 0x0001e80000000a00 */
[----:B------:R1:W-:Y:S01]  /*3d10*/  STS.64 [R49], R58 ;  /* 0x0000003a31007388 */ /* 0x0003e20000000a00 */
[----:B0-----:R-:W-:-:S03]  /*3d20*/  LEA R50, R57, UR5, 0x5 ;  /* 0x0000000539327c11 */ /* 0x001fc6000f8e28ff */
[----:B------:R-:W4:Y:S04]  /*3d30*/  LDL R57, [R1+0xd4] ;  /* 0x0000d40001397983 */ /* 0x000f280000100800 */
[----:B-1----:R-:W4:Y:S01]  /*3d40*/  LDL R58, [R1+0xd8] ;  /* 0x0000d800013a7983 */ /* 0x002f220000100800 */
[----:B------:R-:W-:-:S04]  /*3d50*/  LOP3.LUT R43, R43, 0x18, RZ, 0x3c, !PT ;  /* 0x000000182b2b7812 */ /* 0x000fc800078e3cff */
[----:B------:R-:W-:-:S05]  /*3d60*/  IADD3 R43, R48, R43, RZ ;  /* 0x0000002b302b7210 */ /* 0x000fca0007ffe0ff */
[----:B------:R0:W-:Y:S01]  /*3d70*/  STS.64 [R43], R44 ;  /* 0x0000002c2b007388 */ /* 0x0001e20000000a00 */
[----:B------:R-:W1:Y:S01]  /*3d80*/  S2R R59, SR_TID.X ;  /* 0x00000000003b7919 */ /* 0x000e620000002100 */
[----:B------:R-:W-:-:S04]  /*3d90*/  USHF.R.U32.HI UR7, URZ, 0x1, UR6 ;  /* 0x000000013f077899 */ /* 0x000fc80008011606 */
[----:B------:R-:W-:-:S04]  /*3da0*/  USHF.L.U32 UR7, UR7, 0x4, URZ ;  /* 0x0000000407077899 */ /* 0x000fc8000800063f */
[----:B------:R-:W-:-:S04]  /*3db0*/  ULOP3.LUT UR7, UR7, 0xfffffff0, UR16, 0xe2, !UPT ;  /* 0xfffffff007077892 */ /* 0x000fc8000f8ee210 */
[----:B------:R-:W-:-:S06]  /*3dc0*/  UIMAD UR7, UR7, 0x780, UR14 ;  /* 0x00000780070778a4 */ /* 0x000fcc000f8e020e */
[----:B0-----:R-:W-:-:S04]  /*3dd0*/  IADD3 R43, R61, UR7, RZ ;  /* 0x000000073d2b7c10 */ /* 0x001fc8000fffe0ff */
[----:B------:R-:W-:Y:S02]  /*3de0*/  SHF.L.U32 R43, R43, 0x1, RZ ;  /* 0x000000012b2b7819 */ /* 0x000fe400000006ff */
[C---:B-1----:R-:W-:Y:S02]  /*3df0*/  IADD3 R60, R59.reuse, 0x1e0, RZ ;  /* 0x000001e03b3c7810 */ /* 0x042fe40007ffe0ff */
[----:B------:R-:W-:-:S04]  /*3e00*/  IADD3 R59, R59, 0x1e0, RZ ;  /* 0x000001e03b3b7810 */ /* 0x000fc80007ffe0ff */
[----:B------:R-:W-:-:S04]  /*3e10*/  SHF.R.S32.HI R59, RZ, 0x1f, R59 ;  /* 0x0000001fff3b7819 */ /* 0x000fc8000001143b */
[----:B------:R-:W-:-:S04]  /*3e20*/  LEA.HI R59, R59, R60, RZ, 0x2 ;  /* 0x0000003c3b3b7211 */ /* 0x000fc800078f10ff */
[----:B------:R-:W-:Y:S02]  /*3e30*/  SHF.R.S32.HI R59, RZ, 0x2, R59 ;  /* 0x00000002ff3b7819 */ /* 0x000fe4000001143b */
[-C--:B--2---:R-:W-:Y:S01]  /*3e40*/  LEA R48, R53, R50.reuse, 0x3 ;  /* 0x0000003235307211 */ /* 0x084fe200078e18ff */
[----:B------:R-:W-:Y:S01]  /*3e50*/  BAR.SYNC.DEFER_BLOCKING 0x0 ;  /* 0x0000000000007b1d */ /* 0x000fe20000010000 */
[----:B---3--:R-:W-:-:S07]  /*3e60*/  LEA R50, R52, R50, 0x3 ;  /* 0x0000003234327211 */ /* 0x008fce00078e18ff */
[----:B------:R-:W0:Y:S01]  /*3e70*/  LDC.64 R52, c[0x0][0x260] ;  /* 0x00009800ff347b82 */ /* 0x000e220000000a00 */
[----:B------:R-:W1:Y:S04]  /*3e80*/  LDS.64 R48, [R48] ;  /* 0x0000000030307984 */ /* 0x000e680000000a00 */
[----:B------:R-:W2:Y:S01]  /*3e90*/  LDS.64 R50, [R50+0x1e00] ;  /* 0x001e000032327984 */ /* 0x000ea20000000a00 */
[----:B-1----:R-:W-:Y:S01]  /*3ea0*/  FADD.FTZ R49, RZ, R49 ;  /* 0x00000031ff317221 */ /* 0x002fe20000010000 */
[----:B------:R-:W-:-:S03]  /*3eb0*/  FADD.FTZ R48, RZ, R48 ;  /* 0x00000030ff307221 */ /* 0x000fc60000010000 */
[----:B--2---:R-:W-:Y:S01]  /*3ec0*/  FADD.FTZ R51, R49, R51 ;  /* 0x0000003331337221 */ /* 0x004fe20000010000 */
[----:B------:R-:W-:Y:S01]  /*3ed0*/  FADD.FTZ R50, R48, R50 ;  /* 0x0000003230327221 */ /* 0x000fe20000010000 */
[----:B0-----:R-:W-:-:S05]  /*3ee0*/  IMAD.WIDE.U32 R48, R43, 0x4, R52 ;  /* 0x000000042b307825 */ /* 0x001fca00078e0034 */
[----:B------:R0:W-:Y:S02]  /*3ef0*/  STG.E.64 desc[UR12][R48.64+0x7000], R50 ;  /* 0x0070003230007986 */ /* 0x0001e4000c101b0c */
[----:B0-----:R-:W-:-:S05]  /*3f00*/  IADD3 R48, R43, 0x3c0, RZ ;  /* 0x000003c02b307810 */ /* 0x001fca0007ffe0ff */
[----:B------:R-:W-:Y:S01]  /*3f10*/  IMAD.WIDE.U32 R48, R48, 0x4, R52 ;  /* 0x0000000430307825 */ /* 0x000fe200078e0034 */
[----:B------:R-:W-:-:S04]  /*3f20*/  LEA R52, R59, UR5, 0x5 ;  /* 0x000000053b347c11 */ /* 0x000fc8000f8e28ff */
[-C--:B----4-:R-:W-:Y:S02]  /*3f30*/  LEA R50, R58, R52.reuse, 0x3 ;  /* 0x000000343a327211 */ /* 0x090fe400078e18ff */
        /* <DEDUP_REMOVED lines=8> */
.L_x_1562:
[----:B------:R-:W-:Y:S01]  /*3fc0*/  BSSY B0, `(.L_x_1563) ;  /* 0x0000117000007945 */ /* 0x000fe20003800000 */
[----:B01----:R-:W-:-:S03]  /*3fd0*/  CS2R R48, SRZ ;  /* 0x0000000000307805 */ /* 0x003fc6000001ff00 */
[----:B------:R-:W-:Y:S05]  /*3fe0*/  @P1 BRA `(.L_x_1564) ;  /* 0x0000001000501947 */ /* 0x000fea0003800000 */
[----:B------:R-:W-:Y:S01]  /*3ff0*/  USHF.L.U32 UR5, UR10, 0x3, URZ ;  /* 0x000000030a057899 */ /* 0x000fe2000800063f */
[----:B------:R-:W-:Y:S01]  /*4000*/  HFMA2.MMA R48, -RZ, RZ, 0, 7.152557373046875e-06 ;  /* 0x00000078ff307435 */ /* 0x000fe200000001ff */
        /* <DEDUP_REMOVED lines=14> */
[----:B------:R-:W-:-:S05]  /*40f0*/  IMAD R48, R48, 0x18, R2 ;  /* 0x0000001830307824 */ /* 0x000fca00078e0202 */
[----:B------:R-:W-:Y:S01]  /*4100*/  IADD3 R48, R48, R52, RZ ;  /* 0x0000003430307210 */ /* 0x000fe20007ffe0ff */
        /* <DEDUP_REMOVED lines=258> */
.L_x_1564:
[----:B------:R-:W-:Y:S05]  /*5130*/  BSYNC B0 ;  /* 0x0000000000007941 */ /* 0x000fea0003800000 */
.L_x_1563:
        /* <DEDUP_REMOVED lines=19> */
[----:B------:R-:W0:Y:S02]  /*5270*/  LDC.64 R50, c[0x0][0x260] ;  /* 0x00009800ff327b82 */ /* 0x000e240000000a00 */
[----:B------:R-:W-:-:S05]  /*5280*/  SHF.L.U32 R43, R43, 0x1, RZ ;  /* 0x000000012b2b7819 */ /* 0x000fca00000006ff */
[----:B0-----:R-:W-:-:S05]  /*5290*/  IMAD.WIDE.U32 R50, R43, 0x4, R50 ;  /* 0x000000042b327825 */ /* 0x001fca00078e0032 */
[----:B------:R0:W-:Y:S02]  /*52a0*/  STG.E.64 desc[UR12][R50.64], R48 ;  /* 0x0000003032007986 */ /* 0x0001e4000c101b0c */
.L_x_1566:
[----:B------:R-:W-:Y:S05]  /*52b0*/  BSYNC B0 ;  /* 0x0000000000007941 */ /* 0x000fea0003800000 */
.L_x_1565:
        /* <DEDUP_REMOVED lines=36> */
[----:B--2---:R-:W-:-:S02]  /*5500*/  PRMT R49, R57, 0x7632, R49 ;  /* 0x0000763239317816 */ /* 0x004fc40000000031 */
        /* <DEDUP_REMOVED lines=16> */
.L_x_1569:
[----:B------:R-:W2:Y:S04]  /*5610*/  LD.E.STRONG.GPU R57, desc[UR12][R12.64] ;  /* 0x0000000c0c397980 */ /* 0x000ea8000c10f900 */
[----:B--2---:R-:W-:Y:S01]  /*5620*/  CCTL.IVALL ;  /* 0x00000000ff00798f */ /* 0x004fe20002000000 */
[----:B------:R-:W-:Y:S05]  /*5630*/  YIELD ;  /* 0x0000000000007946 */ /* 0x000fea0003800000 */
[----:B-----5:R-:W-:-:S04]  /*5640*/  LOP3.LUT R57, R57, R51, RZ, 0x3c, !PT ;  /* 0x0000003339397212 */ /* 0x020fc800078e3cff */
[----:B------:R-:W-:-:S13]  /*5650*/  ISETP.GT.AND P1, PT, R57, -0x1, PT ;  /* 0xffffffff3900780c */ /* 0x000fda0003f24270 */
[----:B------:R-:W-:Y:S05]  /*5660*/  @P1 BRA `(.L_x_1569) ;  /* 0xfffffffc00e81947 */ /* 0x000fea000383ffff */
.L_x_1568:
[----:B------:R-:W-:Y:S05]  /*5670*/  WARPSYNC.ALL ;  /* 0x0000000000007948 */ /* 0x000fea0003800000 */
[----:B------:R-:W-:Y:S06]  /*5680*/  BAR.SYNC.DEFER_BLOCKING 0x0 ;  /* 0x0000000000007b1d */ /* 0x000fec0000010000 */
[----:B------:R-:W-:Y:S05]  /*5690*/  BRA `(.L_x_1570) ;  /* 0x0000000000687947 */ /* 0x000fea0003800000 */
.L_x_1567:
[----:B------:R-:W0:Y:S01]  /*56a0*/  S2R R12, SR_TID.X ;  /* 0x00000000000c7919 */ /* 0x000e220000002100 */
[----:B------:R-:W-:Y:S01]  /*56b0*/  BAR.SYNC.DEFER_BLOCKING 0x0 ;  /* 0x0000000000007b1d */ /* 0x000fe20000010000 */
[----:B0-----:R-:W-:-:S13]  /*56c0*/  ISETP.NE.AND P1, PT, R12, RZ, PT ;  /* 0x000000ff0c00720c */ /* 0x001fda0003f25270 */
[----:B------:R-:W-:Y:S05]  /*56d0*/  @P1 BRA `(.L_x_1571) ;  /* 0x0000000000501947 */ /* 0x000fea0003800000 */
[----:B------:R-:W0:Y:S01]  /*56e0*/  LDC.64 R58, c[0x0][0x268] ;  /* 0x00009a00ff3a7b82 */ /* 0x000e220000000a00 */
[----:B------:R-:W-:Y:S01]  /*56f0*/  USHF.R.U32.HI UR5, URZ, 0x1, UR6 ;  /* 0x000000013f057899 */ /* 0x000fe20008011606 */
[----:B------:R-:W-:-:S05]  /*5700*/  MOV R51, 0x7fffff91 ;  /* 0x7fffff9100337802 */ /* 0x000fca0000000f00 */
        /* <DEDUP_REMOVED lines=11> */
.L_x_1572:
[----:B------:R-:W2:Y:S04]  /*57c0*/  LD.E.STRONG.GPU R57, desc[UR12][R12.64] ;  /* 0x0000000c0c397980 */ /* 0x000ea8000c10f900 */
[----:B--2---:R-:W-:Y:S01]  /*57d0*/  CCTL.IVALL ;  /* 0x00000000ff00798f */ /* 0x004fe20002000000 */
[----:B------:R-:W-:Y:S05]  /*57e0*/  YIELD ;  /* 0x0000000000007946 */ /* 0x000fea0003800000 */
[----:B-----5:R-:W-:-:S04]  /*57f0*/  LOP3.LUT R57, R57, R51, RZ, 0x3c, !PT ;  /* 0x0000003339397212 */ /* 0x020fc800078e3cff */
[----:B------:R-:W-:-:S13]  /*5800*/  ISETP.GT.AND P1, PT, R57, -0x1, PT ;  /* 0xffffffff3900780c */ /* 0x000fda0003f24270 */
[----:B------:R-:W-:Y:S05]  /*5810*/  @P1 BRA `(.L_x_1572) ;  /* 0xfffffffc00e81947 */ /* 0x000fea000383ffff */
.L_x_1571:
[----:B------:R-:W-:Y:S05]  /*5820*/  WARPSYNC.ALL ;  /* 0x0000000000007948 */ /* 0x000fea0003800000 */
[----:B------:R-:W-:Y:S06]  /*5830*/  BAR.SYNC.DEFER_BLOCKING 0x0 ;  /* 0x0000000000007b1d */ /* 0x000fec0000010000 */
.L_x_1570:
[----:B------:R-:W1:Y:S01]  /*5840*/  S2R R57, SR_TID.X ;  /* 0x0000000000397919 */ /* 0x000e620000002100 */
[----:B0-----:R-:W-:Y:S01]  /*5850*/  MOV R13, UR4 ;  /* 0x00000004000d7c02 */ /* 0x001fe20008000f00 */
[----:B------:R-:W2:Y:S01]  /*5860*/  LDL.LU R60, [R1+0xd0] ;  /* 0x0000d000013c7983 */ /* 0x000ea20000300800 */
[----:B------:R-:W-:Y:S01]  /*5870*/  HFMA2.MMA R51, -RZ, RZ, 0, 0 ;  /* 0x00000000ff337435 */ /* 0x000fe200000001ff */
[----:B------:R-:W0:Y:S01]  /*5880*/  S2UR UR7, SR_CgaCtaId ;  /* 0x00000000000779c3 */ /* 0x000e220000008800 */
[----:B------:R-:W-:Y:S01]  /*5890*/  UMOV UR5, 0x400 ;  /* 0x0000040000057882 */ /* 0x000fe20000000000 */
[----:B------:R-:W-:Y:S01]  /*58a0*/  SHF.L.U32 R49, R49, 0x10, RZ ;  /* 0x0000001031317819 */ /* 0x000fe200000006ff */
[----:B------:R-:W-:Y:S01]  /*58b0*/  ULDC.64 UR18, c[0x0][0x210] ;  /* 0x0000840000127ab9 */ /* 0x000fe20000000a00 */
[----:B-1----:R-:W-:-:S13]  /*58c0*/  ISETP.GT.U32.AND P1, PT, R57, 0x7f, PT ;  /* 0x0000007f3900780c */ /* 0x002fda0003f24070 */
        /* <DEDUP_REMOVED lines=11> */
[----:B------:R-:W-:Y:S01]  /*5980*/  SHF.L.U32 R52, R52, 0x10, RZ ;  /* 0x0000001034347819 */ /* 0x000fe200000006ff */
[----:B------:R-:W3:Y:S04]  /*5990*/  LDL.LU R58, [R1+0x10] ;  /* 0x00001000013a7983 */ /* 0x000ee80000300800 */
[----:B------:R-:W4:Y:S01]  /*59a0*/  @!P1 LDG.E.64 R12, desc[UR12][R12.64] ;  /* 0x0000000c0c0c9981 */ /* 0x000f22000c1e1b00 */
[----:B0-----:R-:W-:Y:S01]  /*59b0*/  ULEA UR5, UR7, UR5, 0x18 ;  /* 0x0000000507057291 */ /* 0x001fe2000f8ec03f */
[----:B------:R-:W-:Y:S01]  /*59c0*/  SHF.L.U32 R48, R48, 0x10, RZ ;  /* 0x0000001030307819 */ /* 0x000fe200000006ff */
[----:B------:R-:W-:Y:S01]  /*59d0*/  FMUL.FTZ R49, R3, R49 ;  /* 0x0000003103317220 */ /* 0x000fe20000410000 */
[----:B------:R-:W-:-:S04]  /*59e0*/  USHF.L.U32 UR7, UR10, 0x3, URZ ;  /* 0x000000030a077899 */ /* 0x000fc8000800063f */
[----:B------:R-:W-:Y:S01]  /*59f0*/  ULOP3.LUT UR7, UR7, 0x8, URZ, 0xc0, !UPT ;  /* 0x0000000807077892 */ /* 0x000fe2000f8ec03f */
        /* <DEDUP_REMOVED lines=19> */
[----:B------:R-:W-:Y:S01]  /*5b30*/  @!P1 FMUL.FTZ R12, R12, 3.2552085031056776643e-05 ;  /* 0x380888890c0c9820 */ /* 0x000fe20000410000 */
[----:B0-----:R-:W-:Y:S01]  /*5b40*/  FADD.FTZ R13, R13, R51 ;  /* 0x000000330d0d7221 */ /* 0x001fe20000010000 */
[----:B------:R-:W-:-:S02]  /*5b50*/  @!P1 SHF.R.U32.HI R51, RZ, 0x1, R57 ;  /* 0x00000001ff339819 */ /* 0x000fc40000011639 */
        /* <DEDUP_REMOVED lines=8> */
[----:B------:R-:W0:Y:S02]  /*5be0*/  MUFU.RCP R13, R13 ;  /* 0x0000000d000d7308 */ /* 0x000e240000001000 */
[----:B0-----:R-:W-:-:S04]  /*5bf0*/  FADD.FTZ R51, -R13, 1 ;  /* 0x3f8000000d337421 */ /* 0x001fc80000010100 */
[----:B------:R-:W-:Y:S01]  /*5c00*/  FFMA.FTZ R51, R12, R51, 1 ;  /* 0x3f8000000c337423 */ /* 0x000fe20000010033 */
[----:B--2---:R-:W-:Y:S02]  /*5c10*/  IADD3 R12, R60, -UR7, RZ ;  /* 0x800000073c0c7c10 */ /* 0x004fe4000fffe0ff */
[----:B------:R-:W2:Y:S04]  /*5c20*/  LDL.LU R60, [R1+0x28] ;  /* 0x00002800013c7983 */ /* 0x000ea80000300800 */
[----:B------:R-:W5:Y:S01]  /*5c30*/  LDL.LU R59, [R1+0x58] ;  /* 0x00005800013b7983 */ /* 0x000f620000300800 */
[----:B------:R-:W-:Y:S01]  /*5c40*/  FMUL.FTZ R13, R13, R51 ;  /* 0x000000330d0d7220 */ /* 0x000fe20000410000 */
[----:B------:R-:W-:Y:S02]  /*5c50*/  SHF.L.U32 R50, R50, 0x10, RZ ;  /* 0x0000001032327819 */ /* 0x000fe400000006ff */
[----:B------:R-:W-:Y:S01]  /*5c60*/  LEA R12, R12, UR5, 0x3 ;  /* 0x000000050c0c7c11 */ /* 0x000fe2000f8e18ff */
[----:B------:R-:W5:Y:S02]  /*5c70*/  LDL.LU R61, [R1+0x20] ;  /* 0x00002000013d7983 */ /* 0x000f640000300800 */
[----:B------:R-:W-:Y:S01]  /*5c80*/  FMUL.FTZ R50, R50, R13 ;  /* 0x0000000d32327220 */ /* 0x000fe20000410000 */
[----:B------:R-:W-:Y:S06]  /*5c90*/  BAR.SYNC.DEFER_BLOCKING 0x0 ;  /* 0x0000000000007b1d */ /* 0x000fec0000010000 */
[----:B------:R-:W3:Y:S01]  /*5ca0*/  LDS.64 R12, [R12] ;  /* 0x000000000c0c7984 */ /* 0x000ee20000000a00 */
[----:B------:R-:W-:-:S02]  /*5cb0*/  SHF.L.U32 R51, R10, 0x10, RZ ;  /* 0x000000100a337819 */ /* 0x000fc400000006ff */
[----:B------:R-:W-:-:S03]  /*5cc0*/  SHF.L.U32 R53, R53, 0x10, RZ ;  /* 0x0000001035357819 */ /* 0x000fc600000006ff */
[----:B------:R-:W-:Y:S01]  /*5cd0*/  FADD.FTZ R51, -R42, R51 ;  /* 0x000000332a337221 */ /* 0x000fe20000010100 */
[----:B------:R-:W-:Y:S01]  /*5ce0*/  SHF.L.U32 R41, R41, 0x10, RZ ;  /* 0x0000001029297819 */ /* 0x000fe200000006ff */
[----:B---3--:R-:W-:Y:S01]  /*5cf0*/  FFMA.FTZ R10, R0, R58, -R12 ;  /* 0x0000003a000a7223 */ /* 0x008fe2000001080c */
[----:B------:R-:W-:-:S05]  /*5d00*/  SHF.L.U32 R38, R38, 0x10, RZ ;  /* 0x0000001026267819 */ /* 0x000fca00000006ff */
[----:B------:R-:W-:Y:S01]  /*5d10*/  FADD.FTZ R38, -R42, R38 ;  /* 0x000000262a267221 */ /* 0x000fe20000010100 */
[----:B------:R-:W-:Y:S02]  /*5d20*/  SHF.L.U32 R37, R37, 0x10, RZ ;  /* 0x0000001025257819 */ /* 0x000fe400000006ff */
[----:B------:R-:W-:Y:S01]  /*5d30*/  SHF.L.U32 R39, R39, 0x10, RZ ;  /* 0x0000001027277819 */ /* 0x000fe200000006ff */
        /* <DEDUP_REMOVED lines=10> */
[----:B------:R-:W-:Y:S01]  /*5de0*/  SHF.L.U32 R34, R34, 0x10, RZ ;  /* 0x0000001022227819 */ /* 0x000fe200000006ff */
[----:B------:R-:W2:Y:S02]  /*5df0*/  LDL.LU R60, [R1] ;  /* 0x00000000013c7983 */ /* 0x000ea40000300800 */
[----:B-----5:R-:W-:Y:S01]  /*5e00*/  FFMA.FTZ R51, R59, -R13, R51 ;  /* 0x8000000d3b337223 */ /* 0x020fe20000010033 */
        /* <DEDUP_REMOVED lines=20> */
[----:B------:R-:W-:Y:S01]  /*5f50*/  SHF.L.U32 R32, R32, 0x10, RZ ;  /* 0x0000001020207819 */ /* 0x000fe200000006ff */
[----:B------:R-:W-:-:S04]  /*5f60*/  FADD.FTZ R34, -R42, R34 ;  /* 0x000000222a227221 */ /* 0x000fc80000010100 */
[----:B------:R-:W-:Y:S01]  /*5f70*/  FMUL.FTZ R32, R32, R59 ;  /* 0x0000003b20207220 */ /* 0x000fe20000410000 */
[----:B------:R-:W-:Y:S01]  /*5f80*/  FMUL.FTZ R34, R3, R34 ;  /* 0x0000002203227220 */ /* 0x000fe20000410000 */
[----:B0-----:R-:W-:-:S04]  /*5f90*/  FADD.FTZ R59, -R57, 1 ;  /* 0x3f800000393b7421 */ /* 0x001fc80000010100 */
[----:B------:R-:W-:Y:S01]  /*5fa0*/  FFMA.FTZ R59, R39, R59, 1 ;  /* 0x3f800000273b7423 */ /* 0x000fe2000001003b */
[----:B------:R-:W-:-:S03]  /*5fb0*/  FFMA.FTZ R39, R52, R34, R48 ;  /* 0x0000002234277223 */ /* 0x000fc60000010030 */
[----:B------:R-:W-:Y:S01]  /*5fc0*/  FMUL.FTZ R57, R57, R59 ;  /* 0x0000003b39397220 */ /* 0x000fe20000410000 */
[----:B------:R-:W-:-:S06]  /*5fd0*/  FMUL.FTZ R59, R39, -1.4426950216293334961 ;  /* 0xbfb8aa3b273b7820 */ /* 0x000fcc0000410000 */
[----:B------:R-:W0:Y:S01]  /*5fe0*/  MUFU.EX2 R59, R59 ;  /* 0x0000003b003b7308 */ /* 0x000e220000000800 */
[----:B------:R-:W-:Y:S01]  /*5ff0*/  SHF.L.U32 R35, R35, 0x10, RZ ;  /* 0x0000001023237819 */ /* 0x000fe200000006ff */
        /* <DEDUP_REMOVED lines=116> */
[----:B------:R-:W-:Y:S02]  /*6740*/  SHF.L.U32 R36, R36, 0x10, RZ ;  /* 0x0000001024247819 */ /* 0x000fe400000006ff */
[----:B------:R-:W-:-:S03]  /*6750*/  SHF.L.U32 R11, R11, 0x10, RZ ;  /* 0x000000100b0b7819 */ /* 0x000fc600000006ff */
[----:B------:R-:W-:Y:S01]  /*6760*/  FADD.FTZ R36, -R42, R36 ;  /* 0x000000242a247221 */ /* 0x000fe20000010100 */
[----:B0-----:R-:W-:-:S06]  /*6770*/  FADD.FTZ R57, R57, 1 ;  /* 0x3f80000039397421 */ /* 0x001fcc0000010000 */
[----:B------:R-:W0:Y:S01]  /*6780*/  MUFU.RCP R57, R57 ;  /* 0x0000003900397308 */ /* 0x000e220000001000 */
[----:B------:R-:W-:Y:S01]  /*6790*/  FADD.FTZ R11, -R42, R11 ;  /* 0x0000000b2a0b7221 */ /* 0x000fe20000010100 */
[----:B------:R-:W-:Y:S01]  /*67a0*/  SHF.L.U32 R42, R14, 0x10, RZ ;  /* 0x000000100e2a7819 */ /* 0x000fe200000006ff */
[C---:B------:R-:W-:Y:S02]  /*67b0*/  FMUL.FTZ R14, R3.reuse, R36 ;  /* 0x00000024030e7220 */ /* 0x040fe40000410000 */
[----:B------:R-:W-:Y:S02]  /*67c0*/  FMUL.FTZ R11, R3, R11 ;  /* 0x0000000b030b7220 */ /* 0x000fe40000410000 */
[----:B------:R-:W-:Y:S01]  /*67d0*/  FFMA.FTZ R41, R53, R14, R41 ;  /* 0x0000000e35297223 */ /* 0x000fe20000010029 */
[----:B------:R-:W-:Y:S01]  /*67e0*/  FMUL.FTZ R59, R42, R59 ;  /* 0x0000003b2a3b7220 */ /* 0x000fe20000410000 */
[----:B------:R-:W-:Y:S02]  /*67f0*/  FFMA.FTZ R48, R52, R11, R48 ;  /* 0x0000000b34307223 */ /* 0x000fe40000010030 */
        /* <DEDUP_REMOVED lines=13> */
[----:B-1----:R-:W-:Y:S01]  /*68d0*/  FADD.FTZ R41, -R42, 1 ;  /* 0x3f8000002a297421 */ /* 0x002fe20000010100 */
[----:B------:R-:W-:-:S03]  /*68e0*/  SHF.L.U32 R15, R15, 0x10, RZ ;  /* 0x000000100f0f7819 */ /* 0x000fc600000006ff */
[----:B------:R-:W-:Y:S01]  /*68f0*/  FFMA.FTZ R41, R48, R41, 1 ;  /* 0x3f80000030297423 */ /* 0x000fe20000010029 */
[----:B------:R-:W-:Y:S01]  /*6900*/  FMUL.FTZ R57, R36, R57 ;  /* 0x0000003924397220 */ /* 0x000fe20000410000 */
[----:B------:R-:W-:Y:S01]  /*6910*/  SHF.L.U32 R43, R43, 0x10, RZ ;  /* 0x000000102b2b7819 */ /* 0x000fe200000006ff */
[----:B------:R-:W3:Y:S01]  /*6920*/  LDL.LU R48, [R1+0x44] ;  /* 0x0000440001307983 */ /* 0x000ee20000300800 */
[----:B------:R-:W-:Y:S01]  /*6930*/  FMUL.FTZ R41, R42, R41 ;  /* 0x000000292a297220 */ /* 0x000fe20000410000 */
[----:B------:R-:W-:Y:S01]  /*6940*/  SHF.L.U32 R40, R40, 0x10, RZ ;  /* 0x0000001028287819 */ /* 0x000fe200000006ff */
[----:B------:R-:W-:Y:S01]  /*6950*/  FMUL.FTZ R15, R15, R39 ;  /* 0x000000270f0f7220 */ /* 0x000fe20000410000 */
[----:B------:R-:W4:Y:S01]  /*6960*/  LDL.LU R36, [R1+0x40] ;  /* 0x0000400001247983 */ /* 0x000f220000300800 */
[----:B------:R-:W-:-:S03]  /*6970*/  FMUL.FTZ R43, R43, R57 ;  /* 0x000000392b2b7220 */ /* 0x000fc60000410000 */
[----:B------:R-:W5:Y:S01]  /*6980*/  LDL.LU R42, [R1+0x4] ;  /* 0x00000400012a7983 */ /* 0x000f620000300800 */
[----:B------:R-:W-:-:S03]  /*6990*/  FMUL.FTZ R40, R40, R41 ;  /* 0x0000002928287220 */ /* 0x000fc60000410000 */
[----:B------:R-:W5:Y:S04]  /*69a0*/  LDL.LU R39, [R1+0x34] ;  /* 0x0000340001277983 */ /* 0x000f680000300800 */
[----:B------:R-:W5:Y:S04]  /*69b0*/  LDL.LU R57, [R1+0x38] ;  /* 0x0000380001397983 */ /* 0x000f680000300800 */
[----:B------:R-:W5:Y:S01]  /*69c0*/  LDL.LU R41, [R1+0x24] ;  /* 0x0000240001297983 */ /* 0x000f620000300800 */
[C-C-:B------:R-:W-:Y:S01]  /*69d0*/  FFMA.FTZ R54, R0.reuse, R54, -R12.reuse ;  /* 0x0000003600367223 */ /* 0x140fe2000001080c */
[--C-:B------:R-:W-:Y:S01]  /*69e0*/  FFMA.FTZ R6, R0, R6, -R12.reuse ;  /* 0x0000000600067223 */ /* 0x100fe2000001080c */
[C-C-:B--2---:R-:W-:Y:S01]  /*69f0*/  FFMA.FTZ R60, R4.reuse, R60, -R12.reuse ;  /* 0x0000003c043c7223 */ /* 0x144fe2000001080c */
        /* <DEDUP_REMOVED lines=18> */
[--C-:B---3--:R-:W-:Y:S01]  /*6b20*/  FFMA.FTZ R48, R4, R48, -R12.reuse ;  /* 0x0000003004307223 */ /* 0x108fe2000001080c */
[C-C-:B----4-:R-:W-:Y:S01]  /*6b30*/  FFMA.FTZ R36, R0.reuse, R36, -R12.reuse ;  /* 0x0000002400247223 */ /* 0x150fe2000001080c */
[C-C-:B-----5:R-:W-:Y:S01]  /*6b40*/  FFMA.FTZ R42, R0.reuse, R42, -R12.reuse ;  /* 0x0000002a002a7223 */ /* 0x160fe2000001080c */
[C-C-:B------:R-:W-:Y:S01]  /*6b50*/  FFMA.FTZ R39, R0.reuse, R39, -R12.reuse ;  /* 0x0000002700277223 */ /* 0x140fe2000001080c */
[C-C-:B------:R-:W-:Y:S01]  /*6b60*/  FFMA.FTZ R41, R0.reuse, R41, -R12.reuse ;  /* 0x0000002900297223 */ /* 0x140fe2000001080c */
[--C-:B------:R-:W-:Y:S01]  /*6b70*/  FFMA.FTZ R0, R0, R8, -R12.reuse ;  /* 0x0000000800007223 */ /* 0x100fe2000001080c */
[C-C-:B------:R-:W-:Y:S01]  /*6b80*/  FFMA.FTZ R8, R4.reuse, R57, -R12.reuse ;  /* 0x0000003904087223 */ /* 0x140fe2000001080c */
[C-C-:B------:R-:W-:Y:S01]  /*6b90*/  FFMA.FTZ R57, R4.reuse, R61, -R12.reuse ;  /* 0x0000003d04397223 */ /* 0x140fe2000001080c */
[----:B------:R-:W-:Y:S01]  /*6ba0*/  FFMA.FTZ R4, R4, R9, -R12 ;  /* 0x0000000904047223 */ /* 0x000fe2000001080c */
[----:B------:R-:W2:Y:S04]  /*6bb0*/  LDL.LU R61, [R1+0x74] ;  /* 0x00007400013d7983 */ /* 0x000ea80000300800 */
[----:B------:R-:W3:Y:S04]  /*6bc0*/  LDL.LU R9, [R1+0x70] ;  /* 0x0000700001097983 */ /* 0x000ee80000300800 */
[----:B------:R-:W4:Y:S04]  /*6bd0*/  LDL.LU R52, [R1+0x78] ;  /* 0x0000780001347983 */ /* 0x000f280000300800 */
[----:B------:R-:W5:Y:S04]  /*6be0*/  LDL.LU R12, [R1+0x68] ;  /* 0x00006800010c7983 */ /* 0x000f680000300800 */
[----:B------:R-:W5:Y:S01]  /*6bf0*/  LDL.LU R50, [R1+0x6c] ;  /* 0x00006c0001327983 */ /* 0x000f620000300800 */
[C---:B------:R-:W-:Y:S01]  /*6c00*/  FFMA.FTZ R32, -R13.reuse, R58, R32 ;  /* 0x0000003a0d207223 */ /* 0x040fe20000010120 */
[C---:B------:R-:W-:Y:S01]  /*6c10*/  FFMA.FTZ R33, -R13.reuse, R38, R33 ;  /* 0x000000260d217223 */ /* 0x040fe20000010121 */
[C---:B------:R-:W-:Y:S01]  /*6c20*/  FFMA.FTZ R28, -R13.reuse, R34, R28 ;  /* 0x000000220d1c7223 */ /* 0x040fe2000001011c */
[C---:B------:R-:W-:Y:S01]  /*6c30*/  FFMA.FTZ R18, -R13.reuse, R20, R18 ;  /* 0x000000140d127223 */ /* 0x040fe20000010112 */
[C---:B------:R-:W-:Y:S01]  /*6c40*/  FFMA.FTZ R15, -R13.reuse, R17, R15 ;  /* 0x000000110d0f7223 */ /* 0x040fe2000001010f */
[----:B------:R-:W-:Y:S01]  /*6c50*/  FFMA.FTZ R59, -R13, R16, R59 ;  /* 0x000000100d3b7223 */ /* 0x000fe2000001013b */
[----:B--2---:R-:W-:-:S02]  /*6c60*/  FFMA.FTZ R36, R61, -R13, R36 ;  /* 0x8000000d3d247223 */ /* 0x004fc40000010024 */
[----:B------:R-:W2:Y:S01]  /*6c70*/  LDL.LU R61, [R1+0x64] ;  /* 0x00006400013d7983 */ /* 0x000ea20000300800 */
[----:B---3--:R-:W-:-:S03]  /*6c80*/  FFMA.FTZ R39, R9, -R13, R39 ;  /* 0x8000000d09277223 */ /* 0x008fc60000010027 */
[----:B------:R-:W3:Y:S01]  /*6c90*/  LDL.LU R58, [R1+0x60] ;  /* 0x00006000013a7983 */ /* 0x000ee20000300800 */
[----:B----4-:R-:W-:-:S03]  /*6ca0*/  FFMA.FTZ R48, R52, -R13, R48 ;  /* 0x8000000d34307223 */ /* 0x010fc60000010030 */
[----:B------:R-:W4:Y:S04]  /*6cb0*/  LDL.LU R53, [R1+0x5c] ;  /* 0x00005c0001357983 */ /* 0x000f280000300800 */
[----:B------:R-:W4:Y:S01]  /*6cc0*/  LDL.LU R52, [R1+0x48] ;  /* 0x0000480001347983 */ /* 0x000f220000300800 */
[----:B-----5:R-:W-:-:S03]  /*6cd0*/  FFMA.FTZ R8, R50, -R13, R8 ;  /* 0x8000000d32087223 */ /* 0x020fc60000010008 */
[----:B------:R-:W5:Y:S04]  /*6ce0*/  LDL.LU R9, [R1+0x3c] ;  /* 0x00003c0001097983 */ /* 0x000f680000300800 */
[----:B------:R-:W5:Y:S04]  /*6cf0*/  LDL.LU R50, [R1+0x30] ;  /* 0x0000300001327983 */ /* 0x000f680000300800 */
[----:B------:R-:W5:Y:S01]  /*6d00*/  LDL.LU R38, [R1+0x2c] ;  /* 0x00002c0001267983 */ /* 0x000f620000300800 */
[----:B------:R-:W-:-:S03]  /*6d10*/  FFMA.FTZ R41, R12, -R13, R41 ;  /* 0x8000000d0c297223 */ /* 0x000fc60000010029 */
[----:B------:R-:W5:Y:S04]  /*6d20*/  LDL.LU R34, [R1+0xa8] ;  /* 0x0000a80001227983 */ /* 0x000f680000300800 */
[----:B------:R-:W5:Y:S04]  /*6d30*/  LDL.LU R12, [R1+0xc8] ;  /* 0x0000c800010c7983 */ /* 0x000f680000300800 */
[----:B------:R-:W5:Y:S04]  /*6d40*/  LDL.LU R20, [R1+0xc0] ;  /* 0x0000c00001147983 */ /* 0x000f680000300800 */
[----:B------:R-:W5:Y:S04]  /*6d50*/  LDL.LU R17, [R1+0xc4] ;  /* 0x0000c40001117983 */ /* 0x000f680000300800 */
[----:B------:R-:W5:Y:S01]  /*6d60*/  LDL.LU R16, [R1+0xb8] ;  /* 0x0000b80001107983 */ /* 0x000f620000300800 */
[C---:B------:R-:W-:Y:S01]  /*6d70*/  FMUL.FTZ R10, R3.reuse, R10 ;  /* 0x0000000a030a7220 */ /* 0x040fe20000410000 */
[----:B------:R-:W-:Y:S01]  /*6d80*/  FMUL.FTZ R49, R3, R49 ;  /* 0x0000003103317220 */ /* 0x000fe20000410000 */
[----:B------:R-:W-:Y:S01]  /*6d90*/  FFMA.FTZ R55, R55, -R13, R4 ;  /* 0x8000000d37377223 */ /* 0x000fe20000010004 */
[----:B------:R-:W-:-:S03]  /*6da0*/  FFMA.FTZ R40, -R13, R11, R40 ;  /* 0x0000000b0d287223 */ /* 0x000fc60000010128 */
[----:B------:R-:W-:Y:S01]  /*6db0*/  F2FP.BF16.F32.PACK_AB R10, R49, R10 ;  /* 0x0000000a310a723e */ /* 0x000fe200000010ff */
[C---:B------:R-:W-:Y:S01]  /*6dc0*/  FMUL.FTZ R51, R3.reuse, R51 ;  /* 0x0000003303337220 */ /* 0x040fe20000410000 */
[----:B------:R-:W-:Y:S01]  /*6dd0*/  FMUL.FTZ R37, R3, R37 ;  /* 0x0000002503257220 */ /* 0x000fe20000410000 */
[C---:B------:R-:W-:Y:S01]  /*6de0*/  FFMA.FTZ R22, -R13.reuse, R26, R22 ;  /* 0x0000001a0d167223 */ /* 0x040fe20000010116 */
[C---:B------:R-:W-:Y:S01]  /*6df0*/  FFMA.FTZ R29, -R13.reuse, R35, R29 ;  /* 0x000000230d1d7223 */ /* 0x040fe2000001011d */
[C---:B------:R-:W-:Y:S01]  /*6e00*/  FFMA.FTZ R24, -R13.reuse, R30, R24 ;  /* 0x0000001e0d187223 */ /* 0x040fe20000010118 */
[C---:B------:R-:W-:Y:S01]  /*6e10*/  FFMA.FTZ R25, -R13.reuse, R31, R25 ;  /* 0x0000001f0d197223 */ /* 0x040fe20000010119 */
[C---:B------:R-:W-:Y:S01]  /*6e20*/  FFMA.FTZ R23, -R13.reuse, R27, R23 ;  /* 0x0000001b0d177223 */ /* 0x040fe20000010117 */
[C---:B------:R-:W-:Y:S01]  /*6e30*/  FFMA.FTZ R19, -R13.reuse, R21, R19 ;  /* 0x000000150d137223 */ /* 0x040fe20000010113 */
[----:B------:R-:W-:Y:S01]  /*6e40*/  FFMA.FTZ R0, R56, -R13, R0 ;  /* 0x8000000d38007223 */ /* 0x000fe20000010000 */
[----:B------:R-:W-:Y:S01]  /*6e50*/  FFMA.FTZ R43, -R13, R14, R43 ;  /* 0x0000000e0d2b7223 */ /* 0x000fe2000001012b */
[----:B------:R-:W5:Y:S01]  /*6e60*/  LDL.LU R26, [R1+0xbc] ;  /* 0x0000bc00011a7983 */ /* 0x000f620000300800 */
[----:B------:R-:W-:Y:S01]  /*6e70*/  F2FP.BF16.F32.PACK_AB R37, R37, R51 ;  /* 0x000000332525723e */ /* 0x000fe200000010ff */
[----:B------:R-:W-:-:S02]  /*6e80*/  FMUL.FTZ R36, R3, R36 ;  /* 0x0000002403247220 */ /* 0x000fc40000410000 */
[----:B------:R-:W5:Y:S01]  /*6e90*/  LDL.LU R21, [R1+0xb4] ;  /* 0x0000b40001157983 */ /* 0x000f620000300800 */
        /* <DEDUP_REMOVED lines=20> */
[-C--:B--2---:R-:W-:Y:S01]  /*6fe0*/  FFMA.FTZ R57, R61, -R13.reuse, R57 ;  /* 0x8000000d3d397223 */ /* 0x084fe20000010039 */
[-C--:B---3--:R-:W-:Y:S01]  /*6ff0*/  FFMA.FTZ R42, R58, -R13.reuse, R42 ;  /* 0x8000000d3a2a7223 */ /* 0x088fe2000001002a */
[-C--:B----4-:R-:W-:Y:S01]  /*7000*/  FFMA.FTZ R60, R53, -R13.reuse, R60 ;  /* 0x8000000d353c7223 */ /* 0x090fe2000001003c */
[-C--:B------:R-:W-:Y:S01]  /*7010*/  FFMA.FTZ R54, R52, -R13.reuse, R54 ;  /* 0x8000000d34367223 */ /* 0x080fe20000010036 */
[-C--:B-----5:R-:W-:Y:S01]  /*7020*/  FFMA.FTZ R9, R9, -R13.reuse, R5 ;  /* 0x8000000d09097223 */ /* 0x0a0fe20000010005 */
[----:B------:R-:W-:-:S04]  /*7030*/  FFMA.FTZ R6, R50, -R13, R6 ;  /* 0x8000000d32067223 */ /* 0x000fc80000010006 */
[C---:B------:R-:W-:Y:S01]  /*7040*/  FMUL.FTZ R11, R3.reuse, R6 ;  /* 0x00000006030b7220 */ /* 0x040fe20000410000 */
[----:B------:R-:W-:Y:S02]  /*7050*/  IADD3 R4, P1, R34, UR18, RZ ;  /* 0x0000001222047c10 */ /* 0x000fe4000ff3e0ff */
[----:B------:R-:W-:Y:S02]  /*7060*/  PRMT R6, R10, 0x7632, R6 ;  /* 0x000076320a067816 */ /* 0x000fe40000000006 */
[----:B------:R-:W-:Y:S01]  /*7070*/  IADD3.X R5, R12, UR19, RZ, P1, !PT ;  /* 0x000000130c057c10 */ /* 0x000fe20008ffe4ff */
[----:B------:R-:W-:Y:S01]  /*7080*/  FFMA.FTZ R7, R38, -R13, R7 ;  /* 0x8000000d26077223 */ /* 0x000fe20000010007 */
[C---:B------:R-:W-:Y:S01]  /*7090*/  FMUL.FTZ R57, R3.reuse, R57 ;  /* 0x0000003903397220 */ /* 0x040fe20000410000 */
[C---:B------:R-:W-:Y:S02]  /*70a0*/  FMUL.FTZ R42, R3.reuse, R42 ;  /* 0x0000002a032a7220 */ /* 0x040fe40000410000 */
[----:B------:R0:W-:Y:S01]  /*70b0*/  STG.E.U16 desc[UR12][R4.64+0x2], R6 ;  /* 0x0000020604007986 */ /* 0x0001e2000c10150c */
[C---:B------:R-:W-:Y:S01]  /*70c0*/  FMUL.FTZ R60, R3.reuse, R60 ;  /* 0x0000003c033c7220 */ /* 0x040fe20000410000 */
[C---:B------:R-:W-:Y:S01]  /*70d0*/  FMUL.FTZ R54, R3.reuse, R54 ;  /* 0x0000003603367220 */ /* 0x040fe20000410000 */
[C---:B------:R-:W-:Y:S01]  /*70e0*/  FMUL.FTZ R9, R3.reuse, R9 ;  /* 0x0000000903097220 */ /* 0x040fe20000410000 */
[----:B------:R-:W-:Y:S01]  /*70f0*/  FMUL.FTZ R12, R3, R7 ;  /* 0x00000007030c7220 */ /* 0x000fe20000410000 */
[----:B------:R-:W-:-:S02]  /*7100*/  PRMT R3, R37, 0x7632, R3 ;  /* 0x0000763225037816 */ /* 0x000fc40000000003 */
[----:B0-----:R-:W-:Y:S02]  /*7110*/  IADD3 R6, P1, R20, UR18, RZ ;  /* 0x0000001214067c10 */ /* 0x001fe4000ff3e0ff */
[----:B------:R-:W2:Y:S02]  /*7120*/  LDL.LU R20, [R1+0xcc] ;  /* 0x0000cc0001147983 */ /* 0x000ea40000300800 */
[----:B------:R-:W-:Y:S02]  /*7130*/  IADD3.X R7, R17, UR19, RZ, P1, !PT ;  /* 0x0000001311077c10 */ /* 0x000fe40008ffe4ff */
[----:B------:R-:W3:Y:S04]  /*7140*/  LDL.LU R17, [R1+0xac] ;  /* 0x0000ac0001117983 */ /* 0x000ee80000300800 */
[----:B------:R-:W-:Y:S04]  /*7150*/  STG.E.U16 desc[UR12][R4.64], R10 ;  /* 0x0000000a04007986 */ /* 0x000fe8000c10150c */
[----:B------:R-:W-:Y:S04]  /*7160*/  STG.E.U16 desc[UR12][R4.64+0x4], R37 ;  /* 0x0000042504007986 */ /* 0x000fe8000c10150c */
[----:B------:R0:W-:Y:S02]  /*7170*/  STG.E.U16 desc[UR12][R4.64+0x6], R3 ;  /* 0x0000060304007986 */ /* 0x0001e4000c10150c */
[----:B0-----:R-:W-:-:S02]  /*7180*/  IADD3 R4, P1, R16, UR18, RZ ;  /* 0x0000001210047c10 */ /* 0x001fc4000ff3e0ff */
[----:B------:R-:W4:Y:S01]  /*7190*/  LDL.LU R16, [R1+0xb0] ;  /* 0x0000b00001107983 */ /* 0x000f220000300800 */
[----:B------:R-:W-:Y:S02]  /*71a0*/  F2FP.BF16.F32.PACK_AB R32, R32, R36 ;  /* 0x000000242020723e */ /* 0x000fe400000010ff */
[----:B------:R-:W-:Y:S02]  /*71b0*/  F2FP.BF16.F32.PACK_AB R33, R33, R48 ;  /* 0x000000302121723e */ /* 0x000fe400000010ff */
[----:B------:R-:W-:Y:S02]  /*71c0*/  PRMT R13, R32, 0x7632, R13 ;  /* 0x00007632200d7816 */ /* 0x000fe4000000000d */
[----:B------:R-:W-:Y:S02]  /*71d0*/  PRMT R10, R33, 0x7632, R10 ;  /* 0x00007632210a7816 */ /* 0x000fe4000000000a */
[----:B------:R-:W-:Y:S02]  /*71e0*/  F2FP.BF16.F32.PACK_AB R28, R28, R39 ;  /* 0x000000271c1c723e */ /* 0x000fe400000010ff */
[----:B------:R-:W-:Y:S01]  /*71f0*/  F2FP.BF16.F32.PACK_AB R8, R29, R8 ;  /* 0x000000081d08723e */ /* 0x000fe200000010ff */
[----:B------:R-:W-:Y:S01]  /*7200*/  STG.E.U16 desc[UR12][R6.64], R32 ;  /* 0x0000002006007986 */ /* 0x000fe2000c10150c */
[----:B------:R-:W-:-:S02]  /*7210*/  IADD3.X R5, R26, UR19, RZ, P1, !PT ;  /* 0x000000131a057c10 */ /* 0x000fc40008ffe4ff */
[----:B------:R-:W-:Y:S01]  /*7220*/  PRMT R14, R28, 0x7632, R14 ;  /* 0x000076321c0e7816 */ /* 0x000fe2000000000e */
[----:B------:R-:W-:Y:S01]  /*7230*/  STG.E.U16 desc[UR12][R6.64+0x2], R13 ;  /* 0x0000020d06007986 */ /* 0x000fe2000c10150c */
[----:B------:R-:W-:-:S03]  /*7240*/  PRMT R3, R8, 0x7632, R3 ;  /* 0x0000763208037816 */ /* 0x000fc60000000003 */
[----:B------:R-:W-:Y:S04]  /*7250*/  STG.E.U16 desc[UR12][R6.64+0x4], R33 ;  /* 0x0000042106007986 */ /* 0x000fe8000c10150c */
[----:B------:R-:W5:Y:S04]  /*7260*/  LDL.LU R26, [R1+0xa0] ;  /* 0x0000a000011a7983 */ /* 0x000f680000300800 */
[----:B------:R0:W-:Y:S04]  /*7270*/  STG.E.U16 desc[UR12][R6.64+0x6], R10 ;  /* 0x0000060a06007986 */ /* 0x0001e8000c10150c */
[----:B------:R-:W-:Y:S01]  /*7280*/  STG.E.U16 desc[UR12][R4.64], R28 ;  /* 0x0000001c04007986 */ /* 0x000fe2000c10150c */
[----:B0-----:R-:W-:-:S03]  /*7290*/  IADD3 R6, P1, R21, UR18, RZ ;  /* 0x0000001215067c10 */ /* 0x001fc6000ff3e0ff */
[----:B------:R-:W5:Y:S04]  /*72a0*/  LDL.LU R21, [R1+0xa4] ;  /* 0x0000a40001157983 */ /* 0x000f680000300800 */
[----:B------:R-:W-:Y:S04]  /*72b0*/  STG.E.U16 desc[UR12][R4.64+0x2], R14 ;  /* 0x0000020e04007986 */ /* 0x000fe8000c10150c */
[----:B------:R-:W-:Y:S04]  /*72c0*/  STG.E.U16 desc[UR12][R4.64+0x4], R8 ;  /* 0x0000040804007986 */ /* 0x000fe8000c10150c */
[----:B------:R3:W-:Y:S01]  /*72d0*/  STG.E.U16 desc[UR12][R4.64+0x6], R3 ;  /* 0x0000060304007986 */ /* 0x0007e2000c10150c */
[----:B--2---:R-:W-:-:S03]  /*72e0*/  IADD3.X R7, R20, UR19, RZ, P1, !PT ;  /* 0x0000001314077c10 */ /* 0x004fc60008ffe4ff */
[----:B------:R-:W2:Y:S01]  /*72f0*/  LDL.LU R20, [R1+0x94] ;  /* 0x0000940001147983 */ /* 0x000ea20000300800 */
[----:B---3--:R-:W-:-:S03]  /*7300*/  IADD3 R4, P1, R17, UR18, RZ ;  /* 0x0000001211047c10 */ /* 0x008fc6000ff3e0ff */
[----:B------:R-:W3:Y:S01]  /*7310*/  LDL.LU R17, [R1+0x98] ;  /* 0x0000980001117983 */ /* 0x000ee20000300800 */
[----:B----4-:R-:W-:-:S03]  /*7320*/  IADD3.X R5, R16, UR19, RZ, P1, !PT ;  /* 0x0000001310057c10 */ /* 0x010fc60008ffe4ff */
[----:B------:R-:W4:Y:S04]  /*7330*/  LDL.LU R16, [R1+0x7c] ;  /* 0x00007c0001107983 */ /* 0x000f280000300800 */
[----:B------:R-:W4:Y:S01]  /*7340*/  LDL.LU R14, [R1+0x90] ;  /* 0x00009000010e7983 */ /* 0x000f220000300800 */
[----:B------:R-:W-:Y:S02]  /*7350*/  F2FP.BF16.F32.PACK_AB R24, R24, R41 ;  /* 0x000000291818723e */ /* 0x000fe400000010ff */
[----:B------:R-:W-:Y:S02]  /*7360*/  F2FP.BF16.F32.PACK_AB R25, R25, R57 ;  /* 0x000000391919723e */ /* 0x000fe400000010ff */
[----:B------:R-:W-:Y:S02]  /*7370*/  PRMT R13, R24, 0x7632, R13 ;  /* 0x00007632180d7816 */ /* 0x000fe4000000000d */
[----:B------:R-:W-:Y:S01]  /*7380*/  PRMT R8, R25, 0x7632, R8 ;  /* 0x0000763219087816 */ /* 0x000fe20000000008 */
[----:B------:R-:W-:Y:S01]  /*7390*/  STG.E.U16 desc[UR12][R6.64], R24 ;  /* 0x0000001806007986 */ /* 0x000fe2000c10150c */
[----:B------:R-:W-:-:S02]  /*73a0*/  F2FP.BF16.F32.PACK_AB R22, R22, R42 ;  /* 0x0000002a1616723e */ /* 0x000fc400000010ff */
[----:B------:R-:W-:Y:S01]  /*73b0*/  F2FP.BF16.F32.PACK_AB R23, R23, R60 ;  /* 0x0000003c1717723e */ /* 0x000fe200000010ff */
[----:B------:R-:W-:Y:S04]  /*73c0*/  STG.E.U16 desc[UR12][R6.64+0x2], R13 ;  /* 0x0000020d06007986 */ /* 0x000fe8000c10150c */
[----:B------:R-:W-:Y:S04]  /*73d0*/  STG.E.U16 desc[UR12][R6.64+0x4], R25 ;  /* 0x0000041906007986 */ /* 0x000fe8000c10150c */
[----:B------:R5:W-:Y:S01]  /*73e0*/  STG.E.U16 desc[UR12][R6.64+0x6], R8 ;  /* 0x0000060806007986 */ /* 0x000be2000c10150c */
[----:B------:R-:W-:-:S02]  /*73f0*/  PRMT R3, R22, 0x7632, R3 ;  /* 0x0000763216037816 */ /* 0x000fc40000000003 */
[----:B------:R-:W-:Y:S02]  /*7400*/  PRMT R10, R23, 0x7632, R10 ;  /* 0x00007632170a7816 */ /* 0x000fe4000000000a */
[----:B------:R-:W-:Y:S02]  /*7410*/  F2FP.BF16.F32.PACK_AB R9, R19, R9 ;  /* 0x000000091309723e */ /* 0x000fe400000010ff */
[----:B------:R-:W-:Y:S02]  /*7420*/  F2FP.BF16.F32.PACK_AB R18, R18, R54 ;  /* 0x000000361212723e */ /* 0x000fe400000010ff */
[----:B-----5:R-:W-:Y:S02]  /*7430*/  IADD3 R6, P1, R26, UR18, RZ ;  /* 0x000000121a067c10 */ /* 0x020fe4000ff3e0ff */
[----:B------:R-:W-:Y:S02]  /*7440*/  F2FP.BF16.F32.PACK_AB R11, R59, R11 ;  /* 0x0000000b3b0b723e */ /* 0x000fe400000010ff */
[----:B------:R-:W-:Y:S01]  /*7450*/  IADD3.X R7, R21, UR19, RZ, P1, !PT ;  /* 0x0000001315077c10 */ /* 0x000fe20008ffe4ff */
[----:B------:R-:W-:Y:S01]  /*7460*/  STG.E.U16 desc[UR12][R4.64], R22 ;  /* 0x0000001604007986 */ /* 0x000fe2000c10150c */
[----:B------:R-:W-:-:S03]  /*7470*/  PRMT R13, R18, 0x7632, R13 ;  /* 0x00007632120d7816 */ /* 0x000fc6000000000d */
[----:B------:R0:W-:Y:S01]  /*7480*/  STG.E.U16 desc[UR12][R4.64+0x2], R3 ;  /* 0x0000020304007986 */ /* 0x0001e2000c10150c */
[----:B------:R-:W-:-:S03]  /*7490*/  F2FP.BF16.F32.PACK_AB R12, R15, R12 ;  /* 0x0000000c0f0c723e */ /* 0x000fc600000010ff */
[----:B------:R-:W-:Y:S04]  /*74a0*/  STG.E.U16 desc[UR12][R4.64+0x4], R23 ;  /* 0x0000041704007986 */ /* 0x000fe8000c10150c */
[----:B------:R1:W-:Y:S01]  /*74b0*/  STG.E.U16 desc[UR12][R4.64+0x6], R10 ;  /* 0x0000060a04007986 */ /* 0x0003e2000c10150c */
[----:B------:R-:W-:Y:S02]  /*74c0*/  F2FP.BF16.F32.PACK_AB R0, R40, R0 ;  /* 0x000000002800723e */ /* 0x000fe400000010ff */
[----:B0-----:R-:W-:Y:S01]  /*74d0*/  PRMT R3, R9, 0x7632, R3 ;  /* 0x0000763209037816 */ /* 0x001fe20000000003 */
[----:B------:R-:W-:Y:S01]  /*74e0*/  STG.E.U16 desc[UR12][R6.64+0x4], R9 ;  /* 0x0000040906007986 */ /* 0x000fe2000c10150c */
[----:B------:R-:W-:Y:S02]  /*74f0*/  F2FP.BF16.F32.PACK_AB R43, R43, R55 ;  /* 0x000000372b2b723e */ /* 0x000fe400000010ff */
[----:B-1----:R-:W-:Y:S01]  /*7500*/  PRMT R5, R11, 0x7632, R5 ;  /* 0x000076320b057816 */ /* 0x002fe20000000005 */
[----:B------:R-:W-:Y:S04]  /*7510*/  STG.E.U16 desc[UR12][R6.64], R18 ;  /* 0x0000001206007986 */ /* 0x000fe8000c10150c */
[----:B------:R-:W-:Y:S04]  /*7520*/  STG.E.U16 desc[UR12][R6.64+0x2], R13 ;  /* 0x0000020d06007986 */ /* 0x000fe8000c10150c */
[----:B------:R0:W-:Y:S02]  /*7530*/  STG.E.U16 desc[UR12][R6.64+0x6], R3 ;  /* 0x0000060306007986 */ /* 0x0001e4000c10150c */
[----:B0-----:R-:W-:-:S02]  /*7540*/  PRMT R7, R12, 0x7632, R7 ;  /* 0x000076320c077816 */ /* 0x001fc40000000007 */
[----:B------:R-:W-:Y:S02]  /*7550*/  PRMT R3, R0, 0x7632, R3 ;  /* 0x0000763200037816 */ /* 0x000fe40000000003 */
[----:B------:R-:W-:Y:S01]  /*7560*/  PRMT R6, R43, 0x7632, R6 ;  /* 0x000076322b067816 */ /* 0x000fe20000000006 */
[----:B------:R-:W-:Y:S01]  /*7570*/  ULOP3.LUT UR4, UR4, 0x1, URZ, 0x3c, !UPT ;  /* 0x0000000104047892 */ /* 0x000fe2000f8e3c3f */
[----:B------:R-:W-:Y:S01]  /*7580*/  UMOV UR5, UR9 ;  /* 0x0000000900057c82 */ /* 0x000fe20008000000 */
[----:B------:R-:W-:Y:S01]  /*7590*/  UMOV UR10, UR8 ;  /* 0x00000008000a7c82 */ /* 0x000fe20008000000 */
[----:B--2---:R-:W-:-:S04]  /*75a0*/  IADD3 R8, P1, R20, UR18, RZ ;  /* 0x0000001214087c10 */ /* 0x004fc8000ff3e0ff */
[----:B---3--:R-:W-:-:S05]  /*75b0*/  IADD3.X R9, R17, UR19, RZ, P1, !PT ;  /* 0x0000001311097c10 */ /* 0x008fca0008ffe4ff */
[----:B------:R0:W-:Y:S04]  /*75c0*/  STG.E.U16 desc[UR12][R8.64+0x2], R5 ;  /* 0x0000020508007986 */ /* 0x0001e8000c10150c */
[----:B------:R2:W-:Y:S04]  /*75d0*/  STG.E.U16 desc[UR12][R8.64], R11 ;  /* 0x0000000b08007986 */ /* 0x0005e8000c10150c */
[----:B------:R2:W-:Y:S04]  /*75e0*/  STG.E.U16 desc[UR12][R8.64+0x4], R12 ;  /* 0x0000040c08007986 */ /* 0x0005e8000c10150c */
[----:B------:R2:W-:Y:S01]  /*75f0*/  STG.E.U16 desc[UR12][R8.64+0x6], R7 ;  /* 0x0000060708007986 */ /* 0x0005e2000c10150c */
[----:B----4-:R-:W-:-:S04]  /*7600*/  IADD3 R4, P1, R16, UR18, RZ ;  /* 0x0000001210047c10 */ /* 0x010fc8000ff3e0ff */
[----:B0-----:R-:W-:-:S05]  /*7610*/  IADD3.X R5, R14, UR19, RZ, P1, !PT ;  /* 0x000000130e057c10 */ /* 0x001fca0008ffe4ff */
[----:B------:R2:W-:Y:S04]  /*7620*/  STG.E.U16 desc[UR12][R4.64], R0 ;  /* 0x0000000004007986 */ /* 0x0005e8000c10150c */
[----:B------:R2:W-:Y:S04]  /*7630*/  STG.E.U16 desc[UR12][R4.64+0x2], R3 ;  /* 0x0000020304007986 */ /* 0x0005e8000c10150c */
[----:B------:R2:W-:Y:S04]  /*7640*/  STG.E.U16 desc[UR12][R4.64+0x4], R43 ;  /* 0x0000042b04007986 */ /* 0x0005e8000c10150c */
[----:B------:R2:W-:Y:S01]  /*7650*/  STG.E.U16 desc[UR12][R4.64+0x6], R6 ;  /* 0x0000060604007986 */ /* 0x0005e2000c10150c */
[----:B------:R-:W-:Y:S05]  /*7660*/  @!P0 BRA `(.L_x_1573) ;  /* 0xffffff8c00b48947 */ /* 0x000fea000383ffff */
.L_x_1561:
        /* <DEDUP_REMOVED lines=10> */
[----:B--2---:R-:W0:Y:S01]  /*7710*/  LDC.64 R8, c[0x0][0x258] ;  /* 0x00009600ff087b82 */ /* 0x004e220000000a00 */
        /* <DEDUP_REMOVED lines=18> */
[----:B------:R-:W-:Y:S02]  /*7840*/  SHF.R.U32.HI R52, RZ, 0x4, R57 ;  /* 0x00000004ff347819 */ /* 0x000fe40000011639 */
[----:B------:R-:W-:Y:S02]  /*7850*/  IADD3.X R2, ~R2, -0x1, R3, P0, P1 ;  /* 0xffffffff02027810 */ /* 0x000fe400007e2503 */
[----:B------:R-:W-:Y:S02]  /*7860*/  SHF.L.U32 R6, R49, 0x1, RZ ;  /* 0x0000000131067819 */ /* 0x000fe400000006ff */
[----:B------:R-:W-:Y:S01]  /*7870*/  IADD3 R53, R52, 0x1e, RZ ;  /* 0x0000001e34357810 */ /* 0x000fe20007ffe0ff */
[----:B------:R-:W-:Y:S01]  /*7880*/  IMAD.WIDE.U32 R4, R2, -0x77777777, RZ ;  /* 0x8888888902047825 */ /* 0x000fe200078e00ff */
[----:B------:R-:W-:-:S02]  /*7890*/  LOP3.LUT R3, R6, 0x1f, R57, 0x78, !PT ;  /* 0x0000001f06037812 */ /* 0x000fc400078e7839 */
[----:B------:R-:W-:Y:S02]  /*78a0*/  LEA R10, R49, UR6, 0x7 ;  /* 0x00000006310a7c11 */ /* 0x000fe4000f8e38ff */
[----:B------:R-:W-:Y:S01]  /*78b0*/  LOP3.LUT R12, RZ, R52, RZ, 0x33, !PT ;  /* 0x00000034ff0c7212 */ /* 0x000fe200078e33ff */
[C---:B------:R-:W-:Y:S01]  /*78c0*/  IMAD.WIDE.U32 R6, P0, R0.reuse, -0x77777778, R4 ;  /* 0x8888888800067825 */ /* 0x040fe20007800004 */
[----:B------:R-:W-:Y:S02]  /*78d0*/  VIMNMX.U32 R11, R53, 0x20, !PT ;  /* 0x00000020350b7848 */ /* 0x000fe40007fe0000 */
[----:B------:R-:W-:Y:S01]  /*78e0*/  LEA R3, R3, R10, 0x2 ;  /* 0x0000000a03037211 */ /* 0x000fe200078e10ff */
[----:B------:R-:W-:Y:S01]  /*78f0*/  IMAD.WIDE.U32 R4, R0, -0x77777777, RZ ;  /* 0x8888888900047825 */ /* 0x000fe200078e00ff */
[----:B------:R-:W-:Y:S02]  /*7900*/  IADD3 R4, R11, R12, RZ ;  /* 0x0000000c0b047210 */ /* 0x000fe40007ffe0ff */
[----:B------:R-:W-:-:S02]  /*7910*/  SHF.L.U32 R10, R57, 0x7, RZ ;  /* 0x00000007390a7819 */ /* 0x000fc400000006ff */
[----:B------:R-:W-:Y:S02]  /*7920*/  IADD3.X R13, RZ, RZ, RZ, P0, !PT ;  /* 0x000000ffff0d7210 */ /* 0x000fe400007fe4ff */
[----:B------:R-:W-:Y:S02]  /*7930*/  IADD3 RZ, P1, R5, R6, RZ ;  /* 0x0000000605ff7210 */ /* 0x000fe40007f3e0ff */
[----:B------:R-:W-:Y:S02]  /*7940*/  MOV R12, R7 ;  /* 0x00000007000c7202 */ /* 0x000fe40000000f00 */
[----:B------:R-:W-:Y:S02]  /*7950*/  LOP3.LUT R10, R10, 0x780, RZ, 0xc0, !PT ;  /* 0x000007800a0a7812 */ /* 0x000fe400078ec0ff */
[----:B------:R-:W-:Y:S01]  /*7960*/  SHF.L.U32 R48, R57, 0x1, RZ ;  /* 0x0000000139307819 */ /* 0x000fe200000006ff */
[----:B------:R-:W-:Y:S01]  /*7970*/  IMAD.WIDE.U32.X R12, R2, -0x77777778, R12, P1 ;  /* 0x88888888020c7825 */ /* 0x000fe200008e040c */
[----:B------:R-:W-:-:S02]  /*7980*/  ISETP.LT.U32.AND P0, PT, R8, 0x7, PT ;  /* 0x000000070800780c */ /* 0x000fc40003f01070 */
[----:B------:R-:W-:Y:S01]  /*7990*/  IADD3 R14, R10, UR6, RZ ;  /* 0x000000060a0e7c10 */ /* 0x000fe2000fffe0ff */
[----:B------:R-:W-:Y:S01]  /*79a0*/  IMAD.WIDE.U32 R10, R4, -0x77777777, RZ ;  /* 0x88888889040a7825 */ /* 0x000fe200078e00ff */
[----:B------:R-:W-:Y:S02]  /*79b0*/  LOP3.LUT R48, R48, 0x1e, RZ, 0xc0, !PT ;  /* 0x0000001e30307812 */ /* 0x000fe400078ec0ff */
[----:B------:R-:W-:Y:S02]  /*79c0*/  IADD3 R54, R52, 0x3c, RZ ;  /* 0x0000003c34367810 */ /* 0x000fe40007ffe0ff */
[----:B------:R-:W-:Y:S02]  /*79d0*/  ISETP.LT.AND.EX P0, PT, R9, RZ, PT, P0 ;  /* 0x000000ff0900720c */ /* 0x000fe40003f01300 */
[----:B------:R-:W-:Y:S02]  /*79e0*/  SHF.R.U64 R45, R12, 0x3, R13 ;  /* 0x000000030c2d7819 */ /* 0x000fe4000000120d */
[----:B------:R-:W-:-:S02]  /*79f0*/  LOP3.LUT R7, R53, R48, RZ, 0x3c, !PT ;  /* 0x0000003035077212 */ /* 0x000fc400078e3cff */
[-C--:B------:R-:W-:Y:S02]  /*7a00*/  LOP3.LUT R5, R52, R48.reuse, RZ, 0x3c, !PT ;  /* 0x0000003034057212 */ /* 0x080fe400078e3cff */
[----:B------:R-:W-:Y:S02]  /*7a10*/  LOP3.LUT R15, R54, R48, RZ, 0x3c, !PT ;  /* 0x00000030360f7212 */ /* 0x000fe400078e3cff */
[----:B------:R-:W-:Y:S02]  /*7a20*/  LEA.HI R44, R11, 0x1, RZ, 0x1c ;  /* 0x000000010b2c7811 */ /* 0x000fe400078fe0ff */
[----:B------:R-:W-:Y:S02]  /*7a30*/  SEL R17, R8, 0x7, P0 ;  /* 0x0000000708117807 */ /* 0x000fe40000000000 */
[----:B------:R-:W-:Y:S02]  /*7a40*/  SEL R16, R9, RZ, P0 ;  /* 0x000000ff09107207 */ /* 0x000fe40000000000 */
        /* <DEDUP_REMOVED lines=18> */
.L_x_1590:
[----:B------:R-:W-:Y:S01]  /*7b70*/  ISETP.GT.U32.AND P0, PT, R17, R49, PT ;  /* 0x000000311100720c */ /* 0x000fe20003f04070 */
[----:B------:R-:W-:Y:S01]  /*7b80*/  BSSY B0, `(.L_x_1574) ;  /* 0x00000a5000007945 */ /* 0x000fe20003800000 */
[----:B01----:R-:W-:Y:S02]  /*7b90*/  CS2R R42, SRZ ;  /* 0x00000000002a7805 */ /* 0x003fe4000001ff00 */
[----:B------:R-:W-:-:S13]  /*7ba0*/  ISETP.GT.AND.EX P0, PT, R16, RZ, PT, P0 ;  /* 0x000000ff1000720c */ /* 0x000fda0003f04300 */
[----:B--234-:R-:W-:Y:S05]  /*7bb0*/  @!P0 BRA `(.L_x_1575) ;  /* 0x0000000800848947 */ /* 0x01cfea0003800000 */
[----:B------:R-:W-:Y:S01]  /*7bc0*/  ISETP.NE.U32.AND P1, PT, R45, RZ, PT ;  /* 0x000000ff2d00720c */ /* 0x000fe20003f25070 */
[----:B------:R-:W-:Y:S01]  /*7bd0*/  BSSY B1, `(.L_x_1576) ;  /* 0x0000022000017945 */ /* 0x000fe20003800000 */
[----:B------:R-:W-:Y:S01]  /*7be0*/  ISETP.GE.U32.AND P0, PT, R0, 0x2d, PT ;  /* 0x0000002d0000780c */ /* 0x000fe20003f06070 */
[----:B------:R-:W-:Y:S01]  /*7bf0*/  HFMA2.MMA R46, -RZ, RZ, 0, 0 ;  /* 0x00000000ff2e7435 */ /* 0x000fe200000001ff */
[----:B------:R-:W-:Y:S02]  /*7c00*/  ISETP.NE.AND.EX P1, PT, RZ, RZ, PT, P1 ;  /* 0x000000ffff00720c */ /* 0x000fe40003f25310 */
[----:B------:R-:W-:Y:S02]  /*7c10*/  CS2R R42, SRZ ;  /* 0x00000000002a7805 */ /* 0x000fe4000001ff00 */
[----:B------:R-:W-:Y:S02]  /*7c20*/  IADD3 R18, P2, R56, R8, RZ ;  /* 0x0000000838127210 */ /* 0x000fe40007f5e0ff */
[----:B------:R-:W-:-:S02]  /*7c30*/  ISETP.GE.U32.AND.EX P0, PT, R2, RZ, PT, P0 ;  /* 0x000000ff0200720c */ /* 0x000fc40003f06100 */
[----:B------:R-:W-:Y:S02]  /*7c40*/  MOV R47, R49 ;  /* 0x00000031002f7202 */ /* 0x000fe40000000f00 */
        /* <DEDUP_REMOVED lines=26> */
.L_x_1577:
[----:B------:R-:W-:Y:S05]  /*7df0*/  BSYNC B1 ;  /* 0x0000000000017941 */ /* 0x000fea0003800000 */
.L_x_1576:
        /* <DEDUP_REMOVED lines=18> */
.L_x_1580:
        /* <DEDUP_REMOVED lines=40> */
[----:B------:R-:W-:Y:S02]  /*81a0*/  FADD.FTZ R58, R58, R31 ;  /* 0x0000001f3a3a7221 */ /* 0x000fe40000010000 */
        /* <DEDUP_REMOVED lines=14> */
.L_x_1579:
[----:B------:R-:W-:Y:S05]  /*8290*/  BSYNC B1 ;  /* 0x0000000000017941 */ /* 0x000fea0003800000 */
.L_x_1578:
        /* <DEDUP_REMOVED lines=35> */
.L_x_1582:
[----:B------:R-:W-:Y:S05]  /*84d0*/  BSYNC B1 ;  /* 0x0000000000017941 */ /* 0x000fea0003800000 */
.L_x_1581:
        /* <DEDUP_REMOVED lines=15> */
.L_x_1575:
[----:B------:R-:W-:Y:S05]  /*85d0*/  BSYNC B0 ;  /* 0x0000000000007941 */ /* 0x000fea0003800000 */
.L_x_1574:
        /* <DEDUP_REMOVED lines=15> */
[----:B------:R-:W-:Y:S02]  /*86d0*/  MOV R25, 0xffff ;  /* 0x0000ffff00197802 */ /* 0x000fe40000000f00 */
[----:B------:R-:W-:Y:S02]  /*86e0*/  MOV R24, 0xffff ;  /* 0x0000ffff00187802 */ /* 0x000fe40000000f00 */
[----:B------:R-:W-:Y:S01]  /*86f0*/  MOV R26, 0xffff ;  /* 0x0000ffff001a7802 */ /* 0x000fe20000000f00 */
[----:B--2---:R-:W2:Y:S01]  /*8700*/  SHFL.BFLY PT, R21, R18, 0x8, 0x101f ;  /* 0x0d101f0012157f89 */ /* 0x004ea200000e0000 */
[----:B------:R-:W-:Y:S02]  /*8710*/  MOV R27, 0xffff ;  /* 0x0000ffff001b7802 */ /* 0x000fe40000000f00 */
[----:B------:R-:W-:Y:S01]  /*8720*/  MOV R29, 0xffff ;  /* 0x0000ffff001d7802 */ /* 0x000fe20000000f00 */
[----:B---3--:R-:W3:Y:S01]  /*8730*/  SHFL.BFLY PT, R20, R19, 0x8, 0x101f ;  /* 0x0d101f0013147f89 */ /* 0x008ee200000e0000 */
[----:B------:R-:W-:Y:S01]  /*8740*/  MOV R28, 0xffff ;  /* 0x0000ffff001c7802 */ /* 0x000fe20000000f00 */
[----:B--2---:R-:W-:Y:S01]  /*8750*/  FADD.FTZ R21, R21, R18 ;  /* 0x0000001215157221 */ /* 0x004fe20000010000 */
[----:B------:R-:W-:Y:S01]  /*8760*/  MOV R18, 0xffff ;  /* 0x0000ffff00127802 */ /* 0x000fe20000000f00 */
[----:B---3--:R-:W-:-:S03]  /*8770*/  FADD.FTZ R20, R20, R19 ;  /* 0x0000001314147221 */ /* 0x008fc60000010000 */
        /* <DEDUP_REMOVED lines=12> */
.L_x_1599:
        /* <DEDUP_REMOVED lines=19> */
[----:B------:R-:W-:Y:S02]  /*8970*/  MOV R29, 0xffff ;  /* 0x0000ffff001d7802 */ /* 0x000fe40000000f00 */
[----:B------:R-:W-:Y:S02]  /*8980*/  MOV R28, 0xffff ;  /* 0x0000ffff001c7802 */ /* 0x000fe40000000f00 */
[----:B------:R-:W-:Y:S01]  /*8990*/  MOV R30, 0xffff ;  /* 0x0000ffff001e7802 */ /* 0x000fe20000000f00 */
[----:B---3--:R-:W3:Y:S01]  /*89a0*/  SHFL.BFLY PT, R25, R22, 0x8, 0x101f ;  /* 0x0d101f0016197f89 */ /* 0x008ee200000e0000 */
[----:B------:R-:W-:Y:S02]  /*89b0*/  MOV R31, 0xffff ;  /* 0x0000ffff001f7802 */ /* 0x000fe40000000f00 */
[----:B------:R-:W-:Y:S01]  /*89c0*/  MOV R33, 0xffff ;  /* 0x0000ffff00217802 */ /* 0x000fe20000000f00 */
[----:B----4-:R-:W4:Y:S01]  /*89d0*/  SHFL.BFLY PT, R24, R23, 0x8, 0x101f ;  /* 0x0d101f0017187f89 */ /* 0x010f2200000e0000 */
[----:B------:R-:W-:-:S02]  /*89e0*/  MOV R32, 0xffff ;  /* 0x0000ffff00207802 */ /* 0x000fc40000000f00 */
        /* <DEDUP_REMOVED lines=15> */
.L_x_1609:
        /* <DEDUP_REMOVED lines=36> */
.L_x_1619:
[----:B0-----:R-:W-:Y:S01]  /*8d20*/  FADD.FTZ R23, R22, R38 ;  /* 0x0000002616177221 */ /* 0x001fe20000010000 */
[----:B------:R-:W-:Y:S02]  /*8d30*/  @!P1 F2FP.BF16.F32.PACK_AB R22, RZ, R28 ;  /* 0x0000001cff16923e */ /* 0x000fe400000010ff */
[----:B------:R-:W-:Y:S02]  /*8d40*/  MOV R31, R55 ;  /* 0x00000037001f7202 */ /* 0x000fe40000000f00 */
[----:B------:R-:W-:Y:S01]  /*8d50*/  @!P1 F2FP.BF16.F32.PACK_AB R23, RZ, R23 ;  /* 0x00000017ff17923e */ /* 0x000fe200000010ff */
[----:B------:R4:W-:Y:S04]  /*8d60*/  @!P1 STG.E.U16 desc[UR12][R18.64+0x78], R22 ;  /* 0x0000781612009986 */ /* 0x0009e8000c10150c */
[----:B------:R4:W-:Y:S02]  /*8d70*/  @!P1 STG.E.U16 desc[UR12][R20.64+0x78], R23 ;  /* 0x0000781714009986 */ /* 0x0009e4000c10150c */
.L_x_1585:
[----:B------:R-:W-:Y:S05]  /*8d80*/  BSYNC B0 ;  /* 0x0000000000007941 */ /* 0x000fea0003800000 */
.L_x_1584:
        /* <DEDUP_REMOVED lines=12> */
[----:B------:R-:W-:Y:S02]  /*8e50*/  @P0 IADD3 R21, R31, 0x1e, RZ ;  /* 0x0000001e1f150810 */ /* 0x000fe40007ffe0ff */
[----:B------:R-:W-:Y:S02]  /*8e60*/  CS2R R24, SRZ ;  /* 0x0000000000187805 */ /* 0x000fe4000001ff00 */
[----:B--2---:R-:W-:Y:S02]  /*8e70*/  @P0 LEA R18, R9, UR6, 0x7 ;  /* 0x0000000609120c11 */ /* 0x004fe4000f8e38ff */
[----:B------:R-:W-:Y:S02]  /*8e80*/  @P0 LOP3.LUT R21, R21, R48, RZ, 0x3c, !PT ;  /* 0x0000003015150212 */ /* 0x000fe400078e3cff */
[----:B------:R-:W-:Y:S02]  /*8e90*/  @P0 IADD3 R23, R31, 0x3c, RZ ;  /* 0x0000003c1f170810 */ /* 0x000fe40007ffe0ff */
[----:B------:R-:W-:-:S02]  /*8ea0*/  @P0 LEA R21, R21, R18, 0x2 ;  /* 0x0000001215150211 */ /* 0x000fc400078e10ff */
[----:B------:R-:W-:Y:S02]  /*8eb0*/  @P0 LEA R28, R9, UR6, 0x7 ;  /* 0x00000006091c0c11 */ /* 0x000fe4000f8e38ff */
[----:B------:R-:W-:Y:S01]  /*8ec0*/  @P0 LOP3.LUT R23, R23, R48, RZ, 0x3c, !PT ;  /* 0x0000003017170212 */ /* 0x000fe200078e3cff */
[----:B------:R-:W2:Y:S01]  /*8ed0*/  @P0 LDS R20, [R21] ;  /* 0x0000000015140984 */ /* 0x000ea20000000800 */
[----:B------:R-:W-:Y:S02]  /*8ee0*/  @P0 IADD3 R41, R31, 0x5a, RZ ;  /* 0x0000005a1f290810 */ /* 0x000fe40007ffe0ff */
[----:B------:R-:W-:Y:S01]  /*8ef0*/  @P0 LEA R28, R23, R28, 0x2 ;  /* 0x0000001c171c0211 */ /* 0x000fe200078e10ff */
[----:B------:R-:W5:Y:S01]  /*8f00*/  @P0 LDS R34, [R21+0x780] ;  /* 0x0007800015220984 */ /* 0x000f620000000800 */
[----:B0-----:R-:W-:Y:S02]  /*8f10*/  @P0 LEA R42, R9, UR6, 0x7 ;  /* 0x00000006092a0c11 */ /* 0x001fe4000f8e38ff */
[----:B------:R-:W-:Y:S01]  /*8f20*/  @P0 LOP3.LUT R41, R41, R48, RZ, 0x3c, !PT ;  /* 0x0000003029290212 */ /* 0x000fe200078e3cff */
[----:B------:R-:W-:Y:S01]  /*8f30*/  @P0 LDS R18, [R28] ;  /* 0x000000001c120984 */ /* 0x000fe20000000800 */
[----:B------:R-:W-:-:S02]  /*8f40*/  MOV R23, RZ ;  /* 0x000000ff00177202 */ /* 0x000fc40000000f00 */
[----:B------:R-:W-:Y:S01]  /*8f50*/  @P0 LEA R42, R41, R42, 0x2 ;  /* 0x0000002a292a0211 */ /* 0x000fe200078e10ff */
[----:B------:R0:W-:Y:S01]  /*8f60*/  @P0 LDS R46, [R28+0x780] ;  /* 0x000780001c2e0984 */ /* 0x0001e20000000800 */
[----:B------:R-:W-:Y:S02]  /*8f70*/  MOV R33, 0xffff ;  /* 0x0000ffff00217802 */ /* 0x000fe40000000f00 */
[----:B------:R-:W-:Y:S01]  /*8f80*/  MOV R32, 0xffff ;  /* 0x0000ffff00207802 */ /* 0x000fe20000000f00 */
[----:B------:R-:W-:Y:S01]  /*8f90*/  @P0 LDS R21, [R42] ;  /* 0x000000002a150984 */ /* 0x000fe20000000800 */
[----:B------:R-:W-:Y:S02]  /*8fa0*/  MOV R26, RZ ;  /* 0x000000ff001a7202 */ /* 0x000fe40000000f00 */
[----:B------:R-:W-:Y:S01]  /*8fb0*/  MOV R35, 0xffff ;  /* 0x0000ffff00237802 */ /* 0x000fe20000000f00 */
[----:B----4-:R-:W4:Y:S01]  /*8fc0*/  SHFL.BFLY PT, R38, R22, 0x8, 0x101f ;  /* 0x0d101f0016267f89 */ /* 0x010f2200000e0000 */
[----:B0-----:R-:W-:-:S02]  /*8fd0*/  MOV R28, 0xffff ;  /* 0x0000ffff001c7802 */ /* 0x001fc40000000f00 */
[----:B------:R-:W-:Y:S02]  /*8fe0*/  MOV R30, 0xffff ;  /* 0x0000ffff001e7802 */ /* 0x000fe40000000f00 */
[----:B------:R-:W-:Y:S02]  /*8ff0*/  MOV R43, 0xffff ;  /* 0x0000ffff002b7802 */ /* 0x000fe40000000f00 */
[----:B------:R-:W-:Y:S02]  /*9000*/  MOV R36, 0xffff ;  /* 0x0000ffff00247802 */ /* 0x000fe40000000f00 */
[----:B------:R-:W-:Y:S02]  /*9010*/  IADD3 R31, R31, R8, RZ ;  /* 0x000000081f1f7210 */ /* 0x000fe40007ffe0ff */
[----:B--2---:R-:W-:Y:S02]  /*9020*/  @P0 MOV R23, R20 ;  /* 0x0000001400170202 */ /* 0x004fe40000000f00 */
[----:B------:R-:W-:Y:S01]  /*9030*/  @P0 LDS R20, [R42+0x780] ;  /* 0x000780002a140984 */ /* 0x000fe20000000800 */
[----:B-----5:R-:W-:Y:S01]  /*9040*/  @P0 MOV R26, R34 ;  /* 0x00000022001a0202 */ /* 0x020fe20000000f00 */
[----:B----4-:R-:W-:-:S02]  /*9050*/  FADD.FTZ R29, R38, R22 ;  /* 0x00000016261d7221 */ /* 0x010fc40000010000 */
[----:B------:R-:W0:Y:S01]  /*9060*/  SHFL.BFLY PT, R40, R23, 0x8, 0x101f ;  /* 0x0d101f0017287f89 */ /* 0x000e2200000e0000 */
[----:B------:R-:W-:Y:S02]  /*9070*/  MOV R38, 0xffff ;  /* 0x0000ffff00267802 */ /* 0x000fe40000000f00 */
[----:B------:R-:W-:Y:S01]  /*9080*/  @P0 MOV R25, R18 ;  /* 0x0000001200190202 */ /* 0x000fe20000000f00 */
[----:B------:R-:W2:Y:S01]  /*9090*/  SHFL.BFLY PT, R41, R26, 0x8, 0x101f ;  /* 0x0d101f001a297f89 */ /* 0x000ea200000e0000 */
[----:B------:R-:W-:Y:S02]  /*90a0*/  MOV R34, 0xffff ;  /* 0x0000ffff00227802 */ /* 0x000fe40000000f00 */
[----:B------:R-:W-:Y:S01]  /*90b0*/  @P0 MOV R24, R46 ;  /* 0x0000002e00180202 */ /* 0x000fe20000000f00 */
        /* <DEDUP_REMOVED lines=14> */
[----:B------:R-:W0:Y:S01]  /*91a0*/  SHFL.BFLY PT, R24, R27, 0x4, 0x101f ;  /* 0x0c901f001b187f89 */ /* 0x000e2200000e0000 */
[----:B------:R-:W-:Y:S01]  /*91b0*/  MOV R43, 0xffff ;  /* 0x0000ffff002b7802 */ /* 0x000fe20000000f00 */
[----:B-1----:R-:W-:Y:S01]  /*91c0*/  FADD.FTZ R28, R29, R28 ;  /* 0x0000001c1d1c7221 */ /* 0x002fe20000010000 */
[----:B------:R-:W-:Y:S01]  /*91d0*/  MOV R29, 0xffff ;  /* 0x0000ffff001d7802 */ /* 0x000fe20000000f00 */
[----:B------:R-:W1:Y:S01]  /*91e0*/  SHFL.BFLY PT, R42, R41, 0x4, 0x101f ;  /* 0x0c901f00292a7f89 */ /* 0x000e6200000e0000 */
[----:B------:R-:W-:-:S03]  /*91f0*/  ISETP.NE.AND P0, PT, R9, RZ, PT ;  /* 0x000000ff0900720c */ /* 0x000fc60003f05270 */
        /* <DEDUP_REMOVED lines=19> */
[----:B------:R-:W-:Y:S02]  /*9330*/  MOV R23, 0xffff ;  /* 0x0000ffff00177802 */ /* 0x000fe40000000f00 */
        /* <DEDUP_REMOVED lines=15> */
[----:B------:R-:W-:Y:S02]  /*9430*/  MOV R22, 0xffff ;  /* 0x0000ffff00167802 */ /* 0x000fe40000000f00 */
        /* <DEDUP_REMOVED lines=17> */
[----:B------:R-:W-:Y:S01]  /*9550*/  MOV R29, 0xffff ;  /* 0x0000ffff001d7802 */ /* 0x000fe20000000f00 */
        /* <DEDUP_REMOVED lines=25> */
.L_x_1653:
[----:B--2---:R-:W-:Y:S01]  /*96f0*/  FADD.FTZ R23, R42, R38 ;  /* 0x000000262a177221 */ /* 0x004fe20000010000 */
[----:B------:R-:W-:-:S04]  /*9700*/  @!P0 F2FP.BF16.F32.PACK_AB R22, RZ, R22 ;  /* 0x00000016ff16823e */ /* 0x000fc800000010ff */
[----:B------:R-:W-:Y:S01]  /*9710*/  @!P0 F2FP.BF16.F32.PACK_AB R23, RZ, R23 ;  /* 0x00000017ff17823e */ /* 0x000fe200000010ff */
[----:B------:R0:W-:Y:S04]  /*9720*/  @!P0 STG.E.U16 desc[UR12][R18.64+0xb4], R22 ;  /* 0x0000b41612008986 */ /* 0x0001e8000c10150c */
[----:B------:R0:W-:Y:S02]  /*9730*/  @!P0 STG.E.U16 desc[UR12][R20.64+0xb4], R23 ;  /* 0x0000b41714008986 */ /* 0x0001e4000c10150c */
.L_x_1583:
[----:B------:R-:W-:Y:S05]  /*9740*/  WARPSYNC.ALL ;  /* 0x0000000000007948 */ /* 0x000fea0003800000 */
[----:B------:R-:W-:Y:S01]  /*9750*/  IADD3 R8, R8, 0xe00, RZ ;  /* 0x00000e0008087810 */ /* 0x000fe20007ffe0ff */
[----:B------:R-:W-:Y:S03]  /*9760*/  BAR.SYNC.DEFER_BLOCKING 0x0 ;  /* 0x0000000000007b1d */ /* 0x000fe60000010000 */
[----:B------:R-:W-:-:S13]  /*9770*/  ISETP.GE.AND P0, PT, R8, UR9, PT ;  /* 0x0000000908007c0c */ /* 0x000fda000bf06270 */
[----:B------:R-:W-:Y:S05]  /*9780*/  @!P0 BRA `(.L_x_1590) ;  /* 0xffffffe000f88947 */ /* 0x000fea000383ffff */
[----:B------:R-:W-:Y:S05]  /*9790*/  EXIT ;  /* 0x000000000000794d */ /* 0x000fea0003800000 */
.L_x_1586:
[----:B------:R-:W-:Y:S01]  /*97a0*/  HFMA2.MMA R32, -RZ, RZ, 0, 4.76837158203125e-07 ;  /* 0x00000008ff207435 */ /* 0x000fe200000001ff */
[----:B--2---:R-:W-:Y:S02]  /*97b0*/  MOV R35, R18 ;  /* 0x0000001200237202 */ /* 0x004fe40000000f00 */
[----:B------:R-:W-:Y:S02]  /*97c0*/  MOV R33, 0x101f ;  /* 0x0000101f00217802 */ /* 0x000fe40000000f00 */
[----:B------:R-:W-:-:S07]  /*97d0*/  MOV R30, 0xffff ;  /* 0x0000ffff001e7802 */ /* 0x000fce0000000f00 */
[----:B01-3--:R-:W-:Y:S05]  /*97e0*/  WARPSYNC.COLLECTIVE R30, `(.L_x_1591) ;  /* 0x000000001e087348 */ /* 0x00bfea0003c00000 */
[----:B------:R2:W4:Y:S02]  /*97f0*/  SHFL.BFLY P2, R38, R35, R32, R33 ;  /* 0x0c00002023267389 */ /* 0x0005240000040021 */
[----:B01234-:R-:W-:Y:S01]  /*9800*/  ENDCOLLECTIVE ;  /* 0x000000000000791b */ /* 0x01ffe20003800000 */
.L_x_1591:
[----:B------:R-:W-:Y:S02]  /*9810*/  MOV R35, R19 ;  /* 0x0000001300237202 */ /* 0x000fe40000000f00 */
[----:B------:R-:W-:-:S07]  /*9820*/  MOV R21, R38 ;  /* 0x0000002600157202 */ /* 0x000fce0000000f00 */
[----:B------:R-:W-:Y:S05]  /*9830*/  WARPSYNC.COLLECTIVE R30, `(.L_x_1592) ;  /* 0x000000001e087348 */ /* 0x000fea0003c00000 */
[----:B------:R0:W1:Y:S02]  /*9840*/  SHFL.BFLY P2, R38, R35, R32, R33 ;  /* 0x0c00002023267389 */ /* 0x0000640000040021 */
[----:B01----:R-:W-:Y:S01]  /*9850*/  ENDCOLLECTIVE ;  /* 0x000000000000791b */ /* 0x003fe20003800000 */
.L_x_1592:
[----:B------:R-:W-:Y:S01]  /*9860*/  FADD.FTZ R21, R21, R18 ;  /* 0x0000001215157221 */ /* 0x000fe20000010000 */
[----:B------:R-:W-:-:S04]  /*9870*/  HFMA2.MMA R32, -RZ, RZ, 0, 2.384185791015625e-07 ;  /* 0x00000004ff207435 */ /* 0x000fc800000001ff */
[----:B------:R-:W-:Y:S02]  /*9880*/  MOV R35, R21 ;  /* 0x0000001500237202 */ /* 0x000fe40000000f00 */
[----:B------:R-:W-:-:S07]  /*9890*/  MOV R20, R38 ;  /* 0x0000002600147202 */ /* 0x000fce0000000f00 */
[----:B------:R-:W-:Y:S05]  /*98a0*/  WARPSYNC.COLLECTIVE R30, `(.L_x_1593) ;  /* 0x000000001e087348 */ /* 0x000fea0003c00000 */
[----:B------:R0:W1:Y:S02]  /*98b0*/  SHFL.BFLY P2, R38, R35, R32, R33 ;  /* 0x0c00002023267389 */ /* 0x0000640000040021 */
[----:B01----:R-:W-:Y:S01]  /*98c0*/  ENDCOLLECTIVE ;  /* 0x000000000000791b */ /* 0x003fe20003800000 */
.L_x_1593:
[----:B------:R-:W-:-:S05]  /*98d0*/  FADD.FTZ R20, R20, R19 ;  /* 0x0000001314147221 */ /* 0x000fca0000010000 */
[----:B------:R-:W-:Y:S02]  /*98e0*/  MOV R35, R20 ;  /* 0x0000001400237202 */ /* 0x000fe40000000f00 */
[----:B------:R-:W-:-:S07]  /*98f0*/  MOV R22, R38 ;  /* 0x0000002600167202 */ /* 0x000fce0000000f00 */
[----:B------:R-:W-:Y:S05]  /*9900*/  WARPSYNC.COLLECTIVE R30, `(.L_x_1594) ;  /* 0x000000001e087348 */ /* 0x000fea0003c00000 */
[----:B------:R0:W1:Y:S02]  /*9910*/  SHFL.BFLY P2, R38, R35, R32, R33 ;  /* 0x0c00002023267389 */ /* 0x0000640000040021 */
[----:B01----:R-:W-:Y:S01]  /*9920*/  ENDCOLLECTIVE ;  /* 0x000000000000791b */ /* 0x003fe20003800000 */
.L_x_1594:
[----:B------:R-:W-:Y:S01]  /*9930*/  FADD.FTZ R22, R21, R22 ;  /* 0x0000001615167221 */ /* 0x000fe20000010000 */
[----:B------:R-:W-:-:S04]  /*9940*/  HFMA2.MMA R32, -RZ, RZ, 0, 1.1920928955078125e-07 ;  /* 0x00000002ff207435 */ /* 0x000fc800000001ff */
[----:B------:R-:W-:Y:S02]  /*9950*/  MOV R35, R22 ;  /* 0x0000001600237202 */ /* 0x000fe40000000f00 */
[----:B------:R-:W-:-:S07]  /*9960*/  MOV R23, R38 ;  /* 0x0000002600177202 */ /* 0x000fce0000000f00 */
[----:B------:R-:W-:Y:S05]  /*9970*/  WARPSYNC.COLLECTIVE R30, `(.L_x_1595) ;  /* 0x000000001e087348 */ /* 0x000fea0003c00000 */
[----:B------:R0:W1:Y:S02]  /*9980*/  SHFL.BFLY P2, R38, R35, R32, R33 ;  /* 0x0c00002023267389 */ /* 0x0000640000040021 */
[----:B01----:R-:W-:Y:S01]  /*9990*/  ENDCOLLECTIVE ;  /* 0x000000000000791b */ /* 0x003fe20003800000 */
.L_x_1595:
[----:B------:R-:W-:-:S05]  /*99a0*/  FADD.FTZ R23, R20, R23 ;  /* 0x0000001714177221 */ /* 0x000fca0000010000 */
[----:B------:R-:W-:Y:S02]  /*99b0*/  MOV R35, R23 ;  /* 0x0000001700237202 */ /* 0x000fe40000000f00 */
[----:B------:R-:W-:-:S07]  /*99c0*/  MOV R25, R38 ;  /* 0x0000002600197202 */ /* 0x000fce0000000f00 */
[----:B------:R-:W-:Y:S05]  /*99d0*/  WARPSYNC.COLLECTIVE R30, `(.L_x_1596) ;  /* 0x000000001e087348 */ /* 0x000fea0003c00000 */
[----:B------:R0:W1:Y:S02]  /*99e0*/  SHFL.BFLY P2, R38, R35, R32, R33 ;  /* 0x0c00002023267389 */ /* 0x0000640000040021 */
[----:B01----:R-:W-:Y:S01]  /*99f0*/  ENDCOLLECTIVE ;  /* 0x000000000000791b */ /* 0x003fe20003800000 */
.L_x_1596:
[----:B------:R-:W-:Y:S01]  /*9a00*/  FADD.FTZ R25, R22, R25 ;  /* 0x0000001916197221 */ /* 0x000fe20000010000 */
[----:B------:R-:W-:-:S04]  /*9a10*/  HFMA2.MMA R32, -RZ, RZ, 0, 5.9604644775390625e-08 ;  /* 0x00000001ff207435 */ /* 0x000fc800000001ff */
[----:B------:R-:W-:Y:S02]  /*9a20*/  MOV R35, R25 ;  /* 0x0000001900237202 */ /* 0x000fe40000000f00 */
[----:B------:R-:W-:-:S07]  /*9a30*/  MOV R18, R38 ;  /* 0x0000002600127202 */ /* 0x000fce0000000f00 */
[----:B------:R-:W-:Y:S05]  /*9a40*/  WARPSYNC.COLLECTIVE R30, `(.L_x_1597) ;  /* 0x000000001e087348 */ /* 0x000fea0003c00000 */
[----:B------:R0:W1:Y:S02]  /*9a50*/  SHFL.BFLY P2, R38, R35, R32, R33 ;  /* 0x0c00002023267389 */ /* 0x0000640000040021 */
[----:B01----:R-:W-:Y:S01]  /*9a60*/  ENDCOLLECTIVE ;  /* 0x000000000000791b */ /* 0x003fe20003800000 */
.L_x_1597:
[----:B------:R-:W-:-:S05]  /*9a70*/  FADD.FTZ R24, R23, R18 ;  /* 0x0000001217187221 */ /* 0x000fca0000010000 */
[----:B------:R-:W-:Y:S02]  /*9a80*/  MOV R35, R24 ;  /* 0x0000001800237202 */ /* 0x000fe40000000f00 */
[----:B------:R-:W-:-:S07]  /*9a90*/  MOV R26, R38 ;  /* 0x00000026001a7202 */ /* 0x000fce0000000f00 */
[----:B------:R-:W-:Y:S05]  /*9aa0*/  WARPSYNC.COLLECTIVE R30, `(.L_x_1598) ;  /* 0x000000001e087348 */ /* 0x000fea0003c00000 */
[----:B------:R0:W1:Y:S02]  /*9ab0*/  SHFL.BFLY P2, R38, R35, R32, R33 ;  /* 0x0c00002023267389 */ /* 0x0000640000040021 */
[----:B01----:R-:W-:Y:S01]  /*9ac0*/  ENDCOLLECTIVE ;  /* 0x000000000000791b */ /* 0x003fe20003800000 */
.L_x_1598:
[----:B------:R-:W-:Y:S01]  /*9ad0*/  FADD.FTZ R26, R25, R26 ;  /* 0x0000001a191a7221 */ /* 0x000fe20000010000 */
[----:B------:R-:W-:Y:S06]  /*9ae0*/  BRA `(.L_x_1599) ;  /* 0xffffffec00547947 */ /* 0x000fec000383ffff */
.L_x_1587:
[----:B------:R-:W-:Y:S01]  /*9af0*/  HFMA2.MMA R32, -RZ, RZ, 0, 4.76837158203125e-07 ;  /* 0x00000008ff207435 */ /* 0x000fe200000001ff */
[----:B------:R-:W-:Y:S01]  /*9b00*/  BSSY B1, `(.L_x_1600) ;  /* 0x0000007000017945 */ /* 0x000fe20003800000 */
[----:B---3--:R-:W-:Y:S02]  /*9b10*/  MOV R35, R22 ;  /* 0x0000001600237202 */ /* 0x008fe40000000f00 */
[----:B------:R-:W-:Y:S02]  /*9b20*/  MOV R33, 0x101f ;  /* 0x0000101f00217802 */ /* 0x000fe40000000f00 */
[----:B------:R-:W-:-:S07]  /*9b30*/  MOV R30, 0xffff ;  /* 0x0000ffff001e7802 */ /* 0x000fce0000000f00 */
[----:B012-4-:R-:W-:Y:S05]  /*9b40*/  WARPSYNC.COLLECTIVE R30, `(.L_x_1601) ;  /* 0x000000001e087348 */ /* 0x017fea0003c00000 */
[----:B------:R3:W0:Y:S02]  /*9b50*/  SHFL.BFLY P2, R38, R35, R32, R33 ;  /* 0x0c00002023267389 */ /* 0x0006240000040021 */
[----:B01234-:R-:W-:Y:S01]  /*9b60*/  ENDCOLLECTIVE ;  /* 0x000000000000791b */ /* 0x01ffe20003800000 */
.L_x_1601:
[----:B------:R-:W-:Y:S05]  /*9b70*/  BSYNC B1 ;  /* 0x0000000000017941 */ /* 0x000fea0003800000 */
.L_x_1600:
        /* <DEDUP_REMOVED lines=8> */
.L_x_1602:
[----:B------:R-:W-:Y:S01]  /*9c00*/  FADD.FTZ R25, R25, R22 ;  /* 0x0000001619197221 */ /* 0x000fe20000010000 */
[----:B------:R-:W-:-:S04]  /*9c10*/  HFMA2.MMA R32, -RZ, RZ, 0, 2.384185791015625e-07 ;  /* 0x00000004ff207435 */ /* 0x000fc800000001ff */
[----:B------:R-:W-:Y:S02]  /*9c20*/  MOV R35, R25 ;  /* 0x0000001900237202 */ /* 0x000fe40000000f00 */
[----:B------:R-:W-:-:S07]  /*9c30*/  MOV R24, R38 ;  /* 0x0000002600187202 */ /* 0x000fce0000000f00 */
[----:B------:R-:W-:Y:S05]  /*9c40*/  WARPSYNC.COLLECTIVE R30, `(.L_x_1603) ;  /* 0x000000001e087348 */ /* 0x000fea0003c00000 */
[----:B------:R0:W1:Y:S02]  /*9c50*/  SHFL.BFLY P2, R38, R35, R32, R33 ;  /* 0x0c00002023267389 */ /* 0x0000640000040021 */
[----:B01----:R-:W-:Y:S01]  /*9c60*/  ENDCOLLECTIVE ;  /* 0x000000000000791b */ /* 0x003fe20003800000 */
.L_x_1603:
[----:B------:R-:W-:-:S05]  /*9c70*/  FADD.FTZ R24, R24, R23 ;  /* 0x0000001718187221 */ /* 0x000fca0000010000 */
[----:B------:R-:W-:Y:S02]  /*9c80*/  MOV R35, R24 ;  /* 0x0000001800237202 */ /* 0x000fe40000000f00 */
[----:B------:R-:W-:-:S07]  /*9c90*/  MOV R26, R38 ;  /* 0x00000026001a7202 */ /* 0x000fce0000000f00 */
[----:B------:R-:W-:Y:S05]  /*9ca0*/  WARPSYNC.COLLECTIVE R30, `(.L_x_1604) ;  /* 0x000000001e087348 */ /* 0x000fea0003c00000 */
[----:B------:R0:W1:Y:S02]  /*9cb0*/  SHFL.BFLY P2, R38, R35, R32, R33 ;  /* 0x0c00002023267389 */ /* 0x0000640000040021 */
[----:B01----:R-:W-:Y:S01]  /*9cc0*/  ENDCOLLECTIVE ;  /* 0x000000000000791b */ /* 0x003fe20003800000 */
.L_x_1604:
[----:B------:R-:W-:Y:S01]  /*9cd0*/  FADD.FTZ R26, R25, R26 ;  /* 0x0000001a191a7221 */ /* 0x000fe20000010000 */
[----:B------:R-:W-:-:S04]  /*9ce0*/  HFMA2.MMA R32, -RZ, RZ, 0, 1.1920928955078125e-07 ;  /* 0x00000002ff207435 */ /* 0x000fc800000001ff */
[----:B------:R-:W-:Y:S02]  /*9cf0*/  MOV R35, R26 ;  /* 0x0000001a00237202 */ /* 0x000fe40000000f00 */
[----:B------:R-:W-:-:S07]  /*9d00*/  MOV R27, R38 ;  /* 0x00000026001b7202 */ /* 0x000fce0000000f00 */
[----:B------:R-:W-:Y:S05]  /*9d10*/  WARPSYNC.COLLECTIVE R30, `(.L_x_1605) ;  /* 0x000000001e087348 */ /* 0x000fea0003c00000 */
[----:B------:R0:W1:Y:S02]  /*9d20*/  SHFL.BFLY P2, R38, R35, R32, R33 ;  /* 0x0c00002023267389 */ /* 0x0000640000040021 */
[----:B01----:R-:W-:Y:S01]  /*9d30*/  ENDCOLLECTIVE ;  /* 0x000000000000791b */ /* 0x003fe20003800000 */
.L_x_1605:
[----:B------:R-:W-:-:S05]  /*9d40*/  FADD.FTZ R27, R24, R27 ;  /* 0x0000001b181b7221 */ /* 0x000fca0000010000 */
[----:B------:R-:W-:Y:S02]  /*9d50*/  MOV R35, R27 ;  /* 0x0000001b00237202 */ /* 0x000fe40000000f00 */
[----:B------:R-:W-:-:S07]  /*9d60*/  MOV R29, R38 ;  /* 0x00000026001d7202 */ /* 0x000fce0000000f00 */
[----:B------:R-:W-:Y:S05]  /*9d70*/  WARPSYNC.COLLECTIVE R30, `(.L_x_1606) ;  /* 0x000000001e087348 */ /* 0x000fea0003c00000 */
[----:B------:R0:W1:Y:S02]  /*9d80*/  SHFL.BFLY P2, R38, R35, R32, R33 ;  /* 0x0c00002023267389 */ /* 0x0000640000040021 */
[----:B01----:R-:W-:Y:S01]  /*9d90*/  ENDCOLLECTIVE ;  /* 0x000000000000791b */ /* 0x003fe20003800000 */
.L_x_1606:
[----:B------:R-:W-:Y:S01]  /*9da0*/  FADD.FTZ R29, R26, R29 ;  /* 0x0000001d1a1d7221 */ /* 0x000fe20000010000 */
[----:B------:R-:W-:-:S04]  /*9db0*/  HFMA2.MMA R32, -RZ, RZ, 0, 5.9604644775390625e-08 ;  /* 0x00000001ff207435 */ /* 0x000fc800000001ff */
[----:B------:R-:W-:Y:S02]  /*9dc0*/  MOV R35, R29 ;  /* 0x0000001d00237202 */ /* 0x000fe40000000f00 */
[----:B------:R-:W-:-:S07]  /*9dd0*/  MOV R22, R38 ;  /* 0x0000002600167202 */ /* 0x000fce0000000f00 */
[----:B------:R-:W-:Y:S05]  /*9de0*/  WARPSYNC.COLLECTIVE R30, `(.L_x_1607) ;  /* 0x000000001e087348 */ /* 0x000fea0003c00000 */
[----:B------:R0:W1:Y:S02]  /*9df0*/  SHFL.BFLY P2, R38, R35, R32, R33 ;  /* 0x0c00002023267389 */ /* 0x0000640000040021 */
[----:B01----:R-:W-:Y:S01]  /*9e00*/  ENDCOLLECTIVE ;  /* 0x000000000000791b */ /* 0x003fe20003800000 */
.L_x_1607:
[----:B------:R-:W-:-:S05]  /*9e10*/  FADD.FTZ R22, R27, R22 ;  /* 0x000000161b167221 */ /* 0x000fca0000010000 */
[----:B------:R-:W-:Y:S02]  /*9e20*/  MOV R35, R22 ;  /* 0x0000001600237202 */ /* 0x000fe40000000f00 */
[----:B------:R-:W-:-:S07]  /*9e30*/  MOV R28, R38 ;  /* 0x00000026001c7202 */ /* 0x000fce0000000f00 */
[----:B------:R-:W-:Y:S05]  /*9e40*/  WARPSYNC.COLLECTIVE R30, `(.L_x_1608) ;  /* 0x000000001e087348 */ /* 0x000fea0003c00000 */
[----:B------:R0:W1:Y:S02]  /*9e50*/  SHFL.BFLY P2, R38, R35, R32, R33 ;  /* 0x0c00002023267389 */ /* 0x0000640000040021 */
[----:B01----:R-:W-:Y:S01]  /*9e60*/  ENDCOLLECTIVE ;  /* 0x000000000000791b */ /* 0x003fe20003800000 */
.L_x_1608:
[----:B------:R-:W-:Y:S01]  /*9e70*/  FADD.FTZ R28, R29, R28 ;  /* 0x0000001c1d1c7221 */ /* 0x000fe20000010000 */
[----:B------:R-:W-:Y:S06]  /*9e80*/  BRA `(.L_x_1609) ;  /* 0xffffffec00147947 */ /* 0x000fec000383ffff */
.L_x_1588:
        /* <DEDUP_REMOVED lines=8> */
.L_x_1611:
[----:B------:R-:W-:Y:S05]  /*9f10*/  BSYNC B1 ;  /* 0x0000000000017941 */ /* 0x000fea0003800000 */
.L_x_1610:
        /* <DEDUP_REMOVED lines=8> */
.L_x_1612:
[----:B------:R-:W-:Y:S01]  /*9fa0*/  FADD.FTZ R25, R25, R22 ;  /* 0x0000001619197221 */ /* 0x000fe20000010000 */
[----:B------:R-:W-:-:S04]  /*9fb0*/  HFMA2.MMA R32, -RZ, RZ, 0, 2.384185791015625e-07 ;  /* 0x00000004ff207435 */ /* 0x000fc800000001ff */
[----:B------:R-:W-:Y:S02]  /*9fc0*/  MOV R35, R25 ;  /* 0x0000001900237202 */ /* 0x000fe40000000f00 */
[----:B------:R-:W-:-:S07]  /*9fd0*/  MOV R24, R38 ;  /* 0x0000002600187202 */ /* 0x000fce0000000f00 */
[----:B------:R-:W-:Y:S05]  /*9fe0*/  WARPSYNC.COLLECTIVE R30, `(.L_x_1613) ;  /* 0x000000001e087348 */ /* 0x000fea0003c00000 */
[----:B------:R0:W1:Y:S02]  /*9ff0*/  SHFL.BFLY P2, R38, R35, R32, R33 ;  /* 0x0c00002023267389 */ /* 0x0000640000040021 */
[----:B01----:R-:W-:Y:S01]  /*a000*/  ENDCOLLECTIVE ;  /* 0x000000000000791b */ /* 0x003fe20003800000 */
.L_x_1613:
[----:B------:R-:W-:-:S05]  /*a010*/  FADD.FTZ R24, R24, R23 ;  /* 0x0000001718187221 */ /* 0x000fca0000010000 */
[----:B------:R-:W-:Y:S02]  /*a020*/  MOV R35, R24 ;  /* 0x0000001800237202 */ /* 0x000fe40000000f00 */
[----:B------:R-:W-:-:S07]  /*a030*/  MOV R26, R38 ;  /* 0x00000026001a7202 */ /* 0x000fce0000000f00 */
[----:B------:R-:W-:Y:S05]  /*a040*/  WARPSYNC.COLLECTIVE R30, `(.L_x_1614) ;  /* 0x000000001e087348 */ /* 0x000fea0003c00000 */
[----:B------:R0:W1:Y:S02]  /*a050*/  SHFL.BFLY P2, R38, R35, R32, R33 ;  /* 0x0c00002023267389 */ /* 0x0000640000040021 */
[----:B01----:R-:W-:Y:S01]  /*a060*/  ENDCOLLECTIVE ;  /* 0x000000000000791b */ /* 0x003fe20003800000 */
.L_x_1614:
[----:B------:R-:W-:Y:S01]  /*a070*/  FADD.FTZ R26, R25, R26 ;  /* 0x0000001a191a7221 */ /* 0x000fe20000010000 */
[----:B------:R-:W-:-:S04]  /*a080*/  HFMA2.MMA R32, -RZ, RZ, 0, 1.1920928955078125e-07 ;  /* 0x00000002ff207435 */ /* 0x000fc800000001ff */
[----:B------:R-:W-:Y:S02]  /*a090*/  MOV R35, R26 ;  /* 0x0000001a00237202 */ /* 0x000fe40000000f00 */
[----:B------:R-:W-:-:S07]  /*a0a0*/  MOV R27, R38 ;  /* 0x00000026001b7202 */ /* 0x000fce0000000f00 */
[----:B------:R-:W-:Y:S05]  /*a0b0*/  WARPSYNC.COLLECTIVE R30, `(.L_x_1615) ;  /* 0x000000001e087348 */ /* 0x000fea0003c00000 */
[----:B------:R0:W1:Y:S02]  /*a0c0*/  SHFL.BFLY P2, R38, R35, R32, R33 ;  /* 0x0c00002023267389 */ /* 0x0000640000040021 */
[----:B01----:R-:W-:Y:S01]  /*a0d0*/  ENDCOLLECTIVE ;  /* 0x000000000000791b */ /* 0x003fe20003800000 */
.L_x_1615:
[----:B------:R-:W-:-:S05]  /*a0e0*/  FADD.FTZ R27, R24, R27 ;  /* 0x0000001b181b7221 */ /* 0x000fca0000010000 */
[----:B------:R-:W-:Y:S02]  /*a0f0*/  MOV R35, R27 ;  /* 0x0000001b00237202 */ /* 0x000fe40000000f00 */
[----:B------:R-:W-:-:S07]  /*a100*/  MOV R29, R38 ;  /* 0x00000026001d7202 */ /* 0x000fce0000000f00 */
[----:B------:R-:W-:Y:S05]  /*a110*/  WARPSYNC.COLLECTIVE R30, `(.L_x_1616) ;  /* 0x000000001e087348 */ /* 0x000fea0003c00000 */
[----:B------:R0:W1:Y:S02]  /*a120*/  SHFL.BFLY P2, R38, R35, R32, R33 ;  /* 0x0c00002023267389 */ /* 0x0000640000040021 */
[----:B01----:R-:W-:Y:S01]  /*a130*/  ENDCOLLECTIVE ;  /* 0x000000000000791b */ /* 0x003fe20003800000 */
.L_x_1616:
[----:B------:R-:W-:Y:S01]  /*a140*/  FADD.FTZ R29, R26, R29 ;  /* 0x0000001d1a1d7221 */ /* 0x000fe20000010000 */
[----:B------:R-:W-:-:S04]  /*a150*/  HFMA2.MMA R32, -RZ, RZ, 0, 5.9604644775390625e-08 ;  /* 0x00000001ff207435 */ /* 0x000fc800000001ff */
[----:B------:R-:W-:Y:S02]  /*a160*/  MOV R35, R29 ;  /* 0x0000001d00237202 */ /* 0x000fe40000000f00 */
[----:B------:R-:W-:-:S07]  /*a170*/  MOV R22, R38 ;  /* 0x0000002600167202 */ /* 0x000fce0000000f00 */
[----:B------:R-:W-:Y:S05]  /*a180*/  WARPSYNC.COLLECTIVE R30, `(.L_x_1617) ;  /* 0x000000001e087348 */ /* 0x000fea0003c00000 */
[----:B------:R0:W1:Y:S02]  /*a190*/  SHFL.BFLY P2, R38, R35, R32, R33 ;  /* 0x0c00002023267389 */ /* 0x0000640000040021 */
[----:B01----:R-:W-:Y:S01]  /*a1a0*/  ENDCOLLECTIVE ;  /* 0x000000000000791b */ /* 0x003fe20003800000 */
.L_x_1617:
[----:B------:R-:W-:-:S05]  /*a1b0*/  FADD.FTZ R22, R27, R22 ;  /* 0x000000161b167221 */ /* 0x000fca0000010000 */
[----:B------:R-:W-:Y:S02]  /*a1c0*/  MOV R35, R22 ;  /* 0x0000001600237202 */ /* 0x000fe40000000f00 */
[----:B------:R-:W-:-:S07]  /*a1d0*/  MOV R28, R38 ;  /* 0x00000026001c7202 */ /* 0x000fce0000000f00 */
[----:B------:R-:W-:Y:S05]  /*a1e0*/  WARPSYNC.COLLECTIVE R30, `(.L_x_1618) ;  /* 0x000000001e087348 */ /* 0x000fea0003c00000 */
[----:B------:R0:W1:Y:S02]  /*a1f0*/  SHFL.BFLY P2, R38, R35, R32, R33 ;  /* 0x0c00002023267389 */ /* 0x0000640000040021 */
[----:B01----:R-:W-:Y:S01]  /*a200*/  ENDCOLLECTIVE ;  /* 0x000000000000791b */ /* 0x003fe20003800000 */
.L_x_1618:
[----:B------:R-:W-:Y:S01]  /*a210*/  FADD.FTZ R28, R29, R28 ;  /* 0x0000001c1d1c7221 */ /* 0x000fe20000010000 */
[----:B------:R-:W-:Y:S06]  /*a220*/  BRA `(.L_x_1619) ;  /* 0xffffffe800bc7947 */ /* 0x000fec000383ffff */
.L_x_1589:
[----:B------:R-:W-:Y:S01]  /*a230*/  BSSY B0, `(.L_x_1620) ;  /* 0x0000008000007945 */ /* 0x000fe20003800000 */
[----:B---3--:R-:W-:Y:S02]  /*a240*/  MOV R35, R19 ;  /* 0x0000001300237202 */ /* 0x008fe40000000f00 */
[----:B------:R-:W-:Y:S02]  /*a250*/  MOV R32, 0x8 ;  /* 0x0000000800207802 */ /* 0x000fe40000000f00 */
[----:B------:R-:W-:Y:S02]  /*a260*/  MOV R33, 0x101f ;  /* 0x0000101f00217802 */ /* 0x000fe40000000f00 */
[----:B------:R-:W-:-:S07]  /*a270*/  MOV R30, 0xffff ;  /* 0x0000ffff001e7802 */ /* 0x000fce0000000f00 */
[----:B012-4-:R-:W-:Y:S05]  /*a280*/  WARPSYNC.COLLECTIVE R30, `(.L_x_1621) ;  /* 0x000000001e087348 */ /* 0x017fea0003c00000 */
[----:B------:R3:W0:Y:S02]  /*a290*/  SHFL.BFLY P2, R38, R35, R32, R33 ;  /* 0x0c00002023267389 */ /* 0x0006240000040021 */
[----:B01234-:R-:W-:Y:S01]  /*a2a0*/  ENDCOLLECTIVE ;  /* 0x000000000000791b */ /* 0x01ffe20003800000 */
.L_x_1621:
[----:B------:R-:W-:Y:S05]  /*a2b0*/  BSYNC B0 ;  /* 0x0000000000007941 */ /* 0x000fea0003800000 */
.L_x_1620:
[----:B------:R-:W-:Y:S01]  /*a2c0*/  HFMA2.MMA R32, -RZ, RZ, 0, 4.76837158203125e-07 ;  /* 0x00000008ff207435 */ /* 0x000fe200000001ff */
[----:B------:R-:W-:Y:S01]  /*a2d0*/  MOV R35, R22 ;  /* 0x0000001600237202 */ /* 0x000fe20000000f00 */
[----:B------:R-:W-:Y:S01]  /*a2e0*/  HFMA2.MMA R23, -RZ, RZ, 0, 0 ;  /* 0x00000000ff177435 */ /* 0x000fe200000001ff */
[----:B------:R-:W-:Y:S02]  /*a2f0*/  MOV R33, 0x101f ;  /* 0x0000101f00217802 */ /* 0x000fe40000000f00 */
[----:B------:R-:W-:Y:S02]  /*a300*/  MOV R30, 0xffff ;  /* 0x0000ffff001e7802 */ /* 0x000fe40000000f00 */
[----:B------:R-:W-:Y:S02]  /*a310*/  MOV R18, R38 ;  /* 0x0000002600127202 */ /* 0x000fe40000000f00 */
[----:B------:R-:W-:-:S07]  /*a320*/  @P0 IADD3 R21, R31, 0x1e, RZ ;  /* 0x0000001e1f150810 */ /* 0x000fce0007ffe0ff */
[----:B------:R-:W-:Y:S05]  /*a330*/  WARPSYNC.COLLECTIVE R30, `(.L_x_1622) ;  /* 0x000000001e087348 */ /* 0x000fea0003c00000 */
[----:B------:R0:W1:Y:S02]  /*a340*/  SHFL.BFLY P2, R38, R35, R32, R33 ;  /* 0x0c00002023267389 */ /* 0x0000640000040021 */
[----:B01----:R-:W-:Y:S01]  /*a350*/  ENDCOLLECTIVE ;  /* 0x000000000000791b */ /* 0x003fe20003800000 */
.L_x_1622:
[----:B------:R-:W-:Y:S01]  /*a360*/  MOV R26, RZ ;  /* 0x000000ff001a7202 */ /* 0x000fe20000000f00 */
[----:B------:R-:W-:Y:S01]  /*a370*/  FADD.FTZ R27, R18, R19 ;  /* 0x00000013121b7221 */ /* 0x000fe20000010000 */
[----:B------:R-:W-:Y:S02]  /*a380*/  @P0 LEA R18, R9, UR6, 0x7 ;  /* 0x0000000609120c11 */ /* 0x000fe4000f8e38ff */
[----:B------:R-:W-:-:S04]  /*a390*/  @P0 LOP3.LUT R21, R21, R48, RZ, 0x3c, !PT ;  /* 0x0000003015150212 */ /* 0x000fc800078e3cff */
[----:B------:R-:W-:Y:S01]  /*a3a0*/  @P0 LEA R21, R21, R18, 0x2 ;  /* 0x0000001215150211 */ /* 0x000fe200078e10ff */
[----:B------:R-:W-:Y:S01]  /*a3b0*/  HFMA2.MMA R32, -RZ, RZ, 0, 2.384185791015625e-07 ;  /* 0x00000004ff207435 */ /* 0x000fe200000001ff */
[----:B------:R-:W-:-:S03]  /*a3c0*/  MOV R35, R27 ;  /* 0x0000001b00237202 */ /* 0x000fc60000000f00 */
[----:B------:R0:W1:Y:S04]  /*a3d0*/  @P0 LDS R20, [R21] ;  /* 0x0000000015140984 */ /* 0x0000680000000800 */
[----:B------:R0:W2:Y:S01]  /*a3e0*/  @P0 LDS R34, [R21+0x780] ;  /* 0x0007800015220984 */ /* 0x0000a20000000800 */
[----:B------:R-:W-:-:S07]  /*a3f0*/  FADD.FTZ R29, R38, R22 ;  /* 0x00000016261d7221 */ /* 0x000fce0000010000 */
[----:B012---:R-:W-:Y:S05]  /*a400*/  WARPSYNC.COLLECTIVE R30, `(.L_x_1623) ;  /* 0x000000001e087348 */ /* 0x007fea0003c00000 */
[----:B------:R3:W4:Y:S02]  /*a410*/  SHFL.BFLY P2, R38, R35, R32, R33 ;  /* 0x0c00002023267389 */ /* 0x0007240000040021 */
[----:B01234-:R-:W-:Y:S01]  /*a420*/  ENDCOLLECTIVE ;  /* 0x000000000000791b */ /* 0x01ffe20003800000 */
.L_x_1623:
[----:B------:R-:W-:Y:S02]  /*a430*/  MOV R35, R29 ;  /* 0x0000001d00237202 */ /* 0x000fe40000000f00 */
[----:B------:R-:W-:-:S07]  /*a440*/  MOV R24, R38 ;  /* 0x0000002600187202 */ /* 0x000fce0000000f00 */
[----:B------:R-:W-:Y:S05]  /*a450*/  WARPSYNC.COLLECTIVE R30, `(.L_x_1624) ;  /* 0x000000001e087348 */ /* 0x000fea0003c00000 */
[----:B------:R0:W1:Y:S02]  /*a460*/  SHFL.BFLY P2, R38, R35, R32, R33 ;  /* 0x0c00002023267389 */ /* 0x0000640000040021 */
[----:B01----:R-:W-:Y:S01]  /*a470*/  ENDCOLLECTIVE ;  /* 0x000000000000791b */ /* 0x003fe20003800000 */
.L_x_1624:
        /* <DEDUP_REMOVED lines=9> */
.L_x_1625:
[----:B------:R-:W-:-:S05]  /*a510*/  FADD.FTZ R28, R29, R28 ;  /* 0x0000001c1d1c7221 */ /* 0x000fca0000010000 */
[----:B------:R-:W-:Y:S02]  /*a520*/  MOV R35, R28 ;  /* 0x0000001c00237202 */ /* 0x000fe40000000f00 */
[----:B------:R-:W-:-:S07]  /*a530*/  MOV R39, R38 ;  /* 0x0000002600277202 */ /* 0x000fce0000000f00 */
[----:B------:R-:W-:Y:S05]  /*a540*/  WARPSYNC.COLLECTIVE R30, `(.L_x_1626) ;  /* 0x000000001e087348 */ /* 0x000fea0003c00000 */
[----:B------:R0:W1:Y:S02]  /*a550*/  SHFL.BFLY P2, R38, R35, R32, R33 ;  /* 0x0c00002023267389 */ /* 0x0000640000040021 */
[----:B01----:R-:W-:Y:S01]  /*a560*/  ENDCOLLECTIVE ;  /* 0x000000000000791b */ /* 0x003fe20003800000 */
.L_x_1626:
[----:B------:R-:W-:Y:S01]  /*a570*/  FADD.FTZ R39, R24, R39 ;  /* 0x0000002718277221 */ /* 0x000fe20000010000 */
[----:B------:R-:W-:Y:S01]  /*a580*/  CS2R R24, SRZ ;  /* 0x0000000000187805 */ /* 0x000fe2000001ff00 */
[----:B------:R-:W-:-:S03]  /*a590*/  HFMA2.MMA R32, -RZ, RZ, 0, 5.9604644775390625e-08 ;  /* 0x00000001ff207435 */ /* 0x000fc600000001ff */
[----:B------:R-:W-:Y:S01]  /*a5a0*/  MOV R35, R39 ;  /* 0x0000002700237202 */ /* 0x000fe20000000f00 */
[----:B------:R-:W-:Y:S01]  /*a5b0*/  FADD.FTZ R37, R28, R38 ;  /* 0x000000261c257221 */ /* 0x000fe20000010000 */
[----:B------:R-:W-:-:S07]  /*a5c0*/  @P0 LEA R28, R9, UR6, 0x7 ;  /* 0x00000006091c0c11 */ /* 0x000fce000f8e38ff */
[----:B------:R-:W-:Y:S05]  /*a5d0*/  WARPSYNC.COLLECTIVE R30, `(.L_x_1627) ;  /* 0x000000001e087348 */ /* 0x000fea0003c00000 */
[----:B------:R0:W1:Y:S02]  /*a5e0*/  SHFL.BFLY P2, R38, R35, R32, R33 ;  /* 0x0c00002023267389 */ /* 0x0000640000040021 */
[----:B01----:R-:W-:Y:S01]  /*a5f0*/  ENDCOLLECTIVE ;  /* 0x000000000000791b */ /* 0x003fe20003800000 */
.L_x_1627:
[----:B------:R-:W-:Y:S02]  /*a600*/  MOV R35, R37 ;  /* 0x0000002500237202 */ /* 0x000fe40000000f00 */
[----:B------:R-:W-:-:S07]  /*a610*/  MOV R36, R38 ;  /* 0x0000002600247202 */ /* 0x000fce0000000f00 */
[----:B------:R-:W-:Y:S05]  /*a620*/  WARPSYNC.COLLECTIVE R30, `(.L_x_1628) ;  /* 0x000000001e087348 */ /* 0x000fea0003c00000 */
[----:B------:R0:W1:Y:S02]  /*a630*/  SHFL.BFLY P2, R38, R35, R32, R33 ;  /* 0x0c00002023267389 */ /* 0x0000640000040021 */
[----:B01----:R-:W-:Y:S01]  /*a640*/  ENDCOLLECTIVE ;  /* 0x000000000000791b */ /* 0x003fe20003800000 */
.L_x_1628:
[----:B------:R-:W-:Y:S01]  /*a650*/  FADD.FTZ R36, R39, R36 ;  /* 0x0000002427247221 */ /* 0x000fe20000010000 */
[----:B------:R-:W-:Y:S01]  /*a660*/  HFMA2.MMA R32, -RZ, RZ, 0, 4.76837158203125e-07 ;  /* 0x00000008ff207435 */ /* 0x000fe200000001ff */
[----:B------:R-:W-:Y:S02]  /*a670*/  MOV R35, R23 ;  /* 0x0000001700237202 */ /* 0x000fe40000000f00 */
[----:B------:R-:W-:-:S08]  /*a680*/  MOV R34, R38 ;  /* 0x0000002600227202 */ /* 0x000fd00000000f00 */
[----:B------:R-:W-:Y:S05]  /*a690*/  WARPSYNC.COLLECTIVE R30, `(.L_x_1629) ;  /* 0x000000001e087348 */ /* 0x000fea0003c00000 */
[----:B------:R0:W1:Y:S02]  /*a6a0*/  SHFL.BFLY P2, R38, R35, R32, R33 ;  /* 0x0c00002023267389 */ /* 0x0000640000040021 */
[----:B01----:R-:W-:Y:S01]  /*a6b0*/  ENDCOLLECTIVE ;  /* 0x000000000000791b */ /* 0x003fe20003800000 */
.L_x_1629:
[----:B------:R-:W-:Y:S01]  /*a6c0*/  FADD.FTZ R37, R37, R34 ;  /* 0x0000002225257221 */ /* 0x000fe20000010000 */
[----:B------:R-:W-:Y:S02]  /*a6d0*/  MOV R35, R26 ;  /* 0x0000001a00237202 */ /* 0x000fe40000000f00 */
[----:B------:R-:W-:-:S07]  /*a6e0*/  MOV R40, R38 ;  /* 0x0000002600287202 */ /* 0x000fce0000000f00 */
[----:B------:R-:W-:Y:S05]  /*a6f0*/  WARPSYNC.COLLECTIVE R30, `(.L_x_1630) ;  /* 0x000000001e087348 */ /* 0x000fea0003c00000 */
[----:B------:R0:W1:Y:S02]  /*a700*/  SHFL.BFLY P2, R38, R35, R32, R33 ;  /* 0x0c00002023267389 */ /* 0x0000640000040021 */
[----:B01----:R-:W-:Y:S01]  /*a710*/  ENDCOLLECTIVE ;  /* 0x000000000000791b */ /* 0x003fe20003800000 */
.L_x_1630:
[----:B------:R-:W-:Y:S01]  /*a720*/  FADD.FTZ R40, R40, R23 ;  /* 0x0000001728287221 */ /* 0x000fe20000010000 */
[----:B------:R-:W-:-:S04]  /*a730*/  @P0 IADD3 R23, R31, 0x3c, RZ ;  /* 0x0000003c1f170810 */ /* 0x000fc80007ffe0ff */
[----:B------:R-:W-:-:S04]  /*a740*/  @P0 LOP3.LUT R23, R23, R48, RZ, 0x3c, !PT ;  /* 0x0000003017170212 */ /* 0x000fc800078e3cff */
[----:B------:R-:W-:Y:S01]  /*a750*/  @P0 LEA R28, R23, R28, 0x2 ;  /* 0x0000001c171c0211 */ /* 0x000fe200078e10ff */
        /* <DEDUP_REMOVED lines=8> */
.L_x_1631:
[----:B------:R-:W-:-:S05]  /*a7e0*/  FADD.FTZ R41, R41, R26 ;  /* 0x0000001a29297221 */ /* 0x000fca0000010000 */
[----:B------:R-:W-:Y:S02]  /*a7f0*/  MOV R35, R41 ;  /* 0x0000002900237202 */ /* 0x000fe40000000f00 */
[----:B------:R-:W-:-:S07]  /*a800*/  MOV R43, R38 ;  /* 0x00000026002b7202 */ /* 0x000fce0000000f00 */
[----:B------:R-:W-:Y:S05]  /*a810*/  WARPSYNC.COLLECTIVE R30, `(.L_x_1632) ;  /* 0x000000001e087348 */ /* 0x000fea0003c00000 */
[----:B------:R0:W1:Y:S02]  /*a820*/  SHFL.BFLY P2, R38, R35, R32, R33 ;  /* 0x0c00002023267389 */ /* 0x0000640000040021 */
[----:B01----:R-:W-:Y:S01]  /*a830*/  ENDCOLLECTIVE ;  /* 0x000000000000791b */ /* 0x003fe20003800000 */
.L_x_1632:
        /* <DEDUP_REMOVED lines=9> */
.L_x_1633:
[----:B------:R-:W-:Y:S01]  /*a8d0*/  FADD.FTZ R27, R41, R42 ;  /* 0x0000002a291b7221 */ /* 0x000fe20000010000 */
[C---:B------:R-:W-:Y:S02]  /*a8e0*/  @P0 IADD3 R41, R31.reuse, 0x5a, RZ ;  /* 0x0000005a1f290810 */ /* 0x040fe40007ffe0ff */
[----:B------:R-:W-:Y:S02]  /*a8f0*/  IADD3 R31, R31, R8, RZ ;  /* 0x000000081f1f7210 */ /* 0x000fe40007ffe0ff */
[----:B------:R-:W-:Y:S02]  /*a900*/  @P0 LOP3.LUT R41, R41, R48, RZ, 0x3c, !PT ;  /* 0x0000003029290212 */ /* 0x000fe400078e3cff */
[----:B------:R-:W-:Y:S02]  /*a910*/  MOV R35, R27 ;  /* 0x0000001b00237202 */ /* 0x000fe40000000f00 */
[----:B------:R-:W-:-:S07]  /*a920*/  MOV R19, R38 ;  /* 0x0000002600137202 */ /* 0x000fce0000000f00 */
[----:B------:R-:W-:Y:S05]  /*a930*/  WARPSYNC.COLLECTIVE R30, `(.L_x_1634) ;  /* 0x000000001e087348 */ /* 0x000fea0003c00000 */
[----:B------:R0:W1:Y:S02]  /*a940*/  SHFL.BFLY P2, R38, R35, R32, R33 ;  /* 0x0c00002023267389 */ /* 0x0000640000040021 */
[----:B01----:R-:W-:Y:S01]  /*a950*/  ENDCOLLECTIVE ;  /* 0x000000000000791b */ /* 0x003fe20003800000 */
.L_x_1634:
[----:B------:R-:W-:Y:S01]  /*a960*/  FADD.FTZ R28, R26, R19 ;  /* 0x000000131a1c7221 */ /* 0x000fe20000010000 */
[----:B------:R-:W-:Y:S01]  /*a970*/  CS2R R18, SRZ ;  /* 0x0000000000127805 */ /* 0x000fe2000001ff00 */
[----:B------:R-:W-:-:S03]  /*a980*/  HFMA2.MMA R32, -RZ, RZ, 0, 5.9604644775390625e-08 ;  /* 0x00000001ff207435 */ /* 0x000fc600000001ff */
[----:B------:R-:W-:Y:S02]  /*a990*/  MOV R35, R28 ;  /* 0x0000001c00237202 */ /* 0x000fe40000000f00 */
[----:B------:R-:W-:-:S07]  /*a9a0*/  MOV R20, R38 ;  /* 0x0000002600147202 */ /* 0x000fce0000000f00 */
[----:B------:R-:W-:Y:S05]  /*a9b0*/  WARPSYNC.COLLECTIVE R30, `(.L_x_1635) ;  /* 0x000000001e087348 */ /* 0x000fea0003c00000 */
[----:B------:R0:W1:Y:S02]  /*a9c0*/  SHFL.BFLY P2, R38, R35, R32, R33 ;  /* 0x0c00002023267389 */ /* 0x0000640000040021 */
[----:B01----:R-:W-:Y:S01]  /*a9d0*/  ENDCOLLECTIVE ;  /* 0x000000000000791b */ /* 0x003fe20003800000 */
.L_x_1635:
[----:B------:R-:W-:-:S05]  /*a9e0*/  FADD.FTZ R29, R27, R20 ;  /* 0x000000141b1d7221 */ /* 0x000fca0000010000 */
[----:B------:R-:W-:Y:S02]  /*a9f0*/  MOV R35, R29 ;  /* 0x0000001d00237202 */ /* 0x000fe40000000f00 */
[----:B------:R-:W-:-:S07]  /*aa00*/  MOV R27, R38 ;  /* 0x00000026001b7202 */ /* 0x000fce0000000f00 */
[----:B------:R-:W-:Y:S05]  /*aa10*/  WARPSYNC.COLLECTIVE R30, `(.L_x_1636) ;  /* 0x000000001e087348 */ /* 0x000fea0003c00000 */
[----:B------:R0:W1:Y:S02]  /*aa20*/  SHFL.BFLY P2, R38, R35, R32, R33 ;  /* 0x0c00002023267389 */ /* 0x0000640000040021 */
[----:B01----:R-:W-:Y:S01]  /*aa30*/  ENDCOLLECTIVE ;  /* 0x000000000000791b */ /* 0x003fe20003800000 */
.L_x_1636:
[----:B------:R-:W-:Y:S01]  /*aa40*/  FADD.FTZ R27, R28, R27 ;  /* 0x0000001b1c1b7221 */ /* 0x000fe20000010000 */
[----:B------:R-:W-:Y:S01]  /*aa50*/  HFMA2.MMA R32, -RZ, RZ, 0, 4.76837158203125e-07 ;  /* 0x00000008ff207435 */ /* 0x000fe200000001ff */
[----:B------:R-:W-:Y:S02]  /*aa60*/  MOV R35, R25 ;  /* 0x0000001900237202 */ /* 0x000fe40000000f00 */
[----:B------:R-:W-:-:S08]  /*aa70*/  MOV R26, R38 ;  /* 0x00000026001a7202 */ /* 0x000fd00000000f00 */
[----:B------:R-:W-:Y:S05]  /*aa80*/  WARPSYNC.COLLECTIVE R30, `(.L_x_1637) ;  /* 0x000000001e087348 */ /* 0x000fea0003c00000 */
[----:B------:R0:W1:Y:S02]  /*aa90*/  SHFL.BFLY P2, R38, R35, R32, R33 ;  /* 0x0c00002023267389 */ /* 0x0000640000040021 */
[----:B01----:R-:W-:Y:S01]  /*aaa0*/  ENDCOLLECTIVE ;  /* 0x000000000000791b */ /* 0x003fe20003800000 */
.L_x_1637:
[----:B------:R-:W-:Y:S01]  /*aab0*/  FADD.FTZ R26, R29, R26 ;  /* 0x0000001a1d1a7221 */ /* 0x000fe20000010000 */
[----:B------:R-:W-:Y:S02]  /*aac0*/  MOV R35, R24 ;  /* 0x0000001800237202 */ /* 0x000fe40000000f00 */
[----:B------:R-:W-:-:S07]  /*aad0*/  MOV R42, R38 ;  /* 0x00000026002a7202 */ /* 0x000fce0000000f00 */
[----:B------:R-:W-:Y:S05]  /*aae0*/  WARPSYNC.COLLECTIVE R30, `(.L_x_1638) ;  /* 0x000000001e087348 */ /* 0x000fea0003c00000 */
[----:B------:R0:W1:Y:S02]  /*aaf0*/  SHFL.BFLY P2, R38, R35, R32, R33 ;  /* 0x0c00002023267389 */ /* 0x0000640000040021 */
[----:B01----:R-:W-:Y:S01]  /*ab00*/  ENDCOLLECTIVE ;  /* 0x000000000000791b */ /* 0x003fe20003800000 */
.L_x_1638:
        /* <DEDUP_REMOVED lines=11> */
.L_x_1639:
[----:B------:R-:W-:-:S05]  /*abc0*/  FADD.FTZ R23, R43, R24 ;  /* 0x000000182b177221 */ /* 0x000fca0000010000 */
[----:B------:R-:W-:Y:S02]  /*abd0*/  MOV R35, R23 ;  /* 0x0000001700237202 */ /* 0x000fe40000000f00 */
[----:B------:R-:W-:-:S07]  /*abe0*/  MOV R25, R38 ;  /* 0x0000002600197202 */ /* 0x000fce0000000f00 */
[----:B------:R-:W-:Y:S05]  /*abf0*/  WARPSYNC.COLLECTIVE R30, `(.L_x_1640) ;  /* 0x000000001e087348 */ /* 0x000fea0003c00000 */
[----:B------:R0:W1:Y:S02]  /*ac00*/  SHFL.BFLY P2, R38, R35, R32, R33 ;  /* 0x0c00002023267389 */ /* 0x0000640000040021 */
[----:B01----:R-:W-:Y:S01]  /*ac10*/  ENDCOLLECTIVE ;  /* 0x000000000000791b */ /* 0x003fe20003800000 */
.L_x_1640:
[----:B------:R-:W-:Y:S01]  /*ac20*/  @P0 MOV R18, R21 ;  /* 0x0000001500120202 */ /* 0x000fe20000000f00 */
[----:B------:R-:W-:Y:S01]  /*ac30*/  FADD.FTZ R25, R22, R25 ;  /* 0x0000001916197221 */ /* 0x000fe20000010000 */
[----:B------:R-:W-:Y:S02]  /*ac40*/  @P0 MOV R19, R20 ;  /* 0x0000001400130202 */ /* 0x000fe40000000f00 */
[----:B------:R-:W-:Y:S01]  /*ac50*/  ISETP.NE.AND P0, PT, R9, RZ, PT ;  /* 0x000000ff0900720c */ /* 0x000fe20003f05270 */
[----:B------:R-:W-:Y:S01]  /*ac60*/  HFMA2.MMA R32, -RZ, RZ, 0, 1.1920928955078125e-07 ;  /* 0x00000002ff207435 */ /* 0x000fe200000001ff */
[----:B------:R-:W-:-:S11]  /*ac70*/  MOV R35, R25 ;  /* 0x0000001900237202 */ /* 0x000fd60000000f00 */
[----:B------:R-:W-:Y:S02]  /*ac80*/  @!P0 F2FP.BF16.F32.PACK_AB R34, RZ, R36 ;  /* 0x00000024ff22823e */ /* 0x000fe400000010ff */
[----:B------:R-:W-:Y:S01]  /*ac90*/  @!P0 F2FP.BF16.F32.PACK_AB R36, RZ, R37 ;  /* 0x00000025ff24823e */ /* 0x000fe200000010ff */
[----:B------:R-:W-:-:S07]  /*aca0*/  FADD.FTZ R40, R23, R38 ;  /* 0x0000002617287221 */ /* 0x000fce0000010000 */
[----:B------:R-:W-:Y:S05]  /*acb0*/  WARPSYNC.COLLECTIVE R30, `(.L_x_1641) ;  /* 0x000000001e087348 */ /* 0x000fea0003c00000 */
[----:B------:R0:W1:Y:S02]  /*acc0*/  SHFL.BFLY P2, R38, R35, R32, R33 ;  /* 0x0c00002023267389 */ /* 0x0000640000040021 */
[----:B01----:R-:W-:Y:S01]  /*acd0*/  ENDCOLLECTIVE ;  /* 0x000000000000791b */ /* 0x003fe20003800000 */
.L_x_1641:
[----:B------:R-:W-:Y:S02]  /*ace0*/  MOV R35, R40 ;  /* 0x0000002800237202 */ /* 0x000fe40000000f00 */
[----:B------:R-:W-:-:S07]  /*acf0*/  MOV R22, R38 ;  /* 0x0000002600167202 */ /* 0x000fce0000000f00 */
[----:B------:R-:W-:Y:S05]  /*ad00*/  WARPSYNC.COLLECTIVE R30, `(.L_x_1642) ;  /* 0x000000001e087348 */ /* 0x000fea0003c00000 */
[----:B------:R0:W1:Y:S02]  /*ad10*/  SHFL.BFLY P2, R38, R35, R32, R33 ;  /* 0x0c00002023267389 */ /* 0x0000640000040021 */
[----:B01----:R-:W-:Y:S01]  /*ad20*/  ENDCOLLECTIVE ;  /* 0x000000000000791b */ /* 0x003fe20003800000 */
.L_x_1642:
[----:B------:R-:W-:Y:S01]  /*ad30*/  FADD.FTZ R24, R25, R22 ;  /* 0x0000001619187221 */ /* 0x000fe20000010000 */
[----:B------:R-:W-:-:S04]  /*ad40*/  HFMA2.MMA R32, -RZ, RZ, 0, 5.9604644775390625e-08 ;  /* 0x00000001ff207435 */ /* 0x000fc800000001ff */
[----:B------:R-:W-:Y:S02]  /*ad50*/  MOV R35, R24 ;  /* 0x0000001800237202 */ /* 0x000fe40000000f00 */
[----:B------:R-:W-:-:S07]  /*ad60*/  MOV R23, R38 ;  /* 0x0000002600177202 */ /* 0x000fce0000000f00 */
[----:B------:R-:W-:Y:S05]  /*ad70*/  WARPSYNC.COLLECTIVE R30, `(.L_x_1643) ;  /* 0x000000001e087348 */ /* 0x000fea0003c00000 */
[----:B------:R0:W1:Y:S02]  /*ad80*/  SHFL.BFLY P2, R38, R35, R32, R33 ;  /* 0x0c00002023267389 */ /* 0x0000640000040021 */
[----:B01----:R-:W-:Y:S01]  /*ad90*/  ENDCOLLECTIVE ;  /* 0x000000000000791b */ /* 0x003fe20003800000 */
.L_x_1643:
[----:B------:R-:W-:-:S05]  /*ada0*/  FADD.FTZ R25, R40, R23 ;  /* 0x0000001728197221 */ /* 0x000fca0000010000 */
[----:B------:R-:W-:Y:S02]  /*adb0*/  MOV R35, R25 ;  /* 0x0000001900237202 */ /* 0x000fe40000000f00 */
[----:B------:R-:W-:-:S07]  /*adc0*/  MOV R23, R38 ;  /* 0x0000002600177202 */ /* 0x000fce0000000f00 */
[----:B------:R-:W-:Y:S05]  /*add0*/  WARPSYNC.COLLECTIVE R30, `(.L_x_1644) ;  /* 0x000000001e087348 */ /* 0x000fea0003c00000 */
[----:B------:R0:W1:Y:S02]  /*ade0*/  SHFL.BFLY P2, R38, R35, R32, R33 ;  /* 0x0c00002023267389 */ /* 0x0000640000040021 */
[----:B01----:R-:W-:Y:S01]  /*adf0*/  ENDCOLLECTIVE ;  /* 0x000000000000791b */ /* 0x003fe20003800000 */
.L_x_1644:
[----:B------:R-:W-:Y:S01]  /*ae00*/  FADD.FTZ R24, R24, R23 ;  /* 0x0000001718187221 */ /* 0x000fe20000010000 */
[----:B------:R-:W-:-:S04]  /*ae10*/  @!P0 F2FP.BF16.F32.PACK_AB R23, RZ, R26 ;  /* 0x0000001aff17823e */ /* 0x000fc800000010ff */
[----:B------:R-:W-:Y:S01]  /*ae20*/  @!P0 F2FP.BF16.F32.PACK_AB R24, RZ, R24 ;  /* 0x00000018ff18823e */ /* 0x000fe200000010ff */
[----:B------:R-:W-:Y:S01]  /*ae30*/  HFMA2.MMA R32, -RZ, RZ, 0, 4.76837158203125e-07 ;  /* 0x00000008ff207435 */ /* 0x000fe200000001ff */
[----:B------:R-:W-:Y:S02]  /*ae40*/  MOV R35, R18 ;  /* 0x0000001200237202 */ /* 0x000fe40000000f00 */
[----:B------:R-:W-:-:S08]  /*ae50*/  MOV R22, R38 ;  /* 0x0000002600167202 */ /* 0x000fd00000000f00 */
[----:B------:R-:W-:Y:S05]  /*ae60*/  WARPSYNC.COLLECTIVE R30, `(.L_x_1645) ;  /* 0x000000001e087348 */ /* 0x000fea0003c00000 */
[----:B------:R0:W1:Y:S02]  /*ae70*/  SHFL.BFLY P2, R38, R35, R32, R33 ;  /* 0x0c00002023267389 */ /* 0x0000640000040021 */
[----:B01----:R-:W-:Y:S01]  /*ae80*/  ENDCOLLECTIVE ;  /* 0x000000000000791b */ /* 0x003fe20003800000 */
.L_x_1645:
        /* <DEDUP_REMOVED lines=9> */
.L_x_1646:
[----:B------:R-:W-:Y:S01]  /*af20*/  FADD.FTZ R21, R21, R18 ;  /* 0x0000001215157221 */ /* 0x000fe20000010000 */
[----:B------:R-:W-:-:S04]  /*af30*/  HFMA2.MMA R32, -RZ, RZ, 0, 2.384185791015625e-07 ;  /* 0x00000004ff207435 */ /* 0x000fc800000001ff */
[----:B------:R-:W-:Y:S02]  /*af40*/  MOV R35, R21 ;  /* 0x0000001500237202 */ /* 0x000fe40000000f00 */
[----:B------:R-:W-:-:S07]  /*af50*/  MOV R20, R38 ;  /* 0x0000002600147202 */ /* 0x000fce0000000f00 */
[----:B------:R-:W-:Y:S05]  /*af60*/  WARPSYNC.COLLECTIVE R30, `(.L_x_1647) ;  /* 0x000000001e087348 */ /* 0x000fea0003c00000 */
[----:B------:R0:W1:Y:S02]  /*af70*/  SHFL.BFLY P2, R38, R35, R32, R33 ;  /* 0x0c00002023267389 */ /* 0x0000640000040021 */
[----:B01----:R-:W-:Y:S01]  /*af80*/  ENDCOLLECTIVE ;  /* 0x000000000000791b */ /* 0x003fe20003800000 */
.L_x_1647:
[----:B------:R-:W-:-:S05]  /*af90*/  FADD.FTZ R42, R20, R19 ;  /* 0x00000013142a7221 */ /* 0x000fca0000010000 */
[----:B------:R-:W-:Y:S02]  /*afa0*/  MOV R35, R42 ;  /* 0x0000002a00237202 */ /* 0x000fe40000000f00 */
[----:B------:R-:W-:-:S07]  /*afb0*/  MOV R18, R38 ;  /* 0x0000002600127202 */ /* 0x000fce0000000f00 */
[----:B------:R-:W-:Y:S05]  /*afc0*/  WARPSYNC.COLLECTIVE R30, `(.L_x_1648) ;  /* 0x000000001e087348 */ /* 0x000fea0003c00000 */
[----:B------:R0:W1:Y:S02]  /*afd0*/  SHFL.BFLY P2, R38, R35, R32, R33 ;  /* 0x0c00002023267389 */ /* 0x0000640000040021 */
[----:B01----:R-:W-:Y:S01]  /*afe0*/  ENDCOLLECTIVE ;  /* 0x000000000000791b */ /* 0x003fe20003800000 */
.L_x_1648:
        /* <DEDUP_REMOVED lines=9> */
.L_x_1649:
[----:B------:R-:W-:Y:S01]  /*b080*/  FADD.FTZ R42, R42, R43 ;  /* 0x0000002b2a2a7221 */ /* 0x000fe20000010000 */
[----:B------:R-:W-:-:S05]  /*b090*/  IMAD.WIDE R18, R31, 0x2, R18 ;  /* 0x000000021f127825 */ /* 0x000fca00078e0212 */
[----:B------:R0:W-:Y:S01]  /*b0a0*/  @!P0 STG.E.U16 desc[UR12][R18.64], R34 ;  /* 0x0000002212008986 */ /* 0x0001e2000c10150c */
[----:B------:R-:W-:Y:S01]  /*b0b0*/  IMAD.WIDE R20, R31, 0x2, R20 ;  /* 0x000000021f147825 */ /* 0x000fe200078e0214 */
[----:B------:R-:W-:-:S04]  /*b0c0*/  MOV R35, R42 ;  /* 0x0000002a00237202 */ /* 0x000fc80000000f00 */
[----:B------:R0:W-:Y:S04]  /*b0d0*/  @!P0 STG.E.U16 desc[UR12][R20.64], R36 ;  /* 0x0000002414008986 */ /* 0x0001e8000c10150c */
[----:B------:R0:W-:Y:S01]  /*b0e0*/  @!P0 STG.E.U16 desc[UR12][R18.64+0x3c], R26 ;  /* 0x00003c1a12008986 */ /* 0x0001e2000c10150c */
[----:B------:R-:W-:-:S03]  /*b0f0*/  MOV R41, R38 ;  /* 0x0000002600297202 */ /* 0x000fc60000000f00 */
[----:B------:R0:W-:Y:S04]  /*b100*/  @!P0 STG.E.U16 desc[UR12][R20.64+0x3c], R23 ;  /* 0x00003c1714008986 */ /* 0x0001e8000c10150c */
[----:B0-----:R-:W-:Y:S05]  /*b110*/  WARPSYNC.COLLECTIVE R30, `(.L_x_1650) ;  /* 0x000000001e087348 */ /* 0x001fea0003c00000 */
[----:B------:R1:W2:Y:S02]  /*b120*/  SHFL.BFLY P2, R38, R35, R32, R33 ;  /* 0x0c00002023267389 */ /* 0x0002a40000040021 */
[----:B012---:R-:W-:Y:S01]  /*b130*/  ENDCOLLECTIVE ;  /* 0x000000000000791b */ /* 0x007fe20003800000 */
.L_x_1650:
[----:B------:R-:W-:Y:S01]  /*b140*/  FADD.FTZ R40, R40, R41 ;  /* 0x0000002928287221 */ /* 0x000fe20000010000 */
[----:B------:R0:W-:Y:S04]  /*b150*/  @!P0 STG.E.U16 desc[UR12][R18.64+0x78], R24 ;  /* 0x0000781812008986 */ /* 0x0001e8000c10150c */
[----:B------:R0:W-:Y:S01]  /*b160*/  @!P0 STG.E.U16 desc[UR12][R20.64+0x78], R25 ;  /* 0x0000781914008986 */ /* 0x0001e2000c10150c */
[----:B------:R-:W-:Y:S01]  /*b170*/  HFMA2.MMA R32, -RZ, RZ, 0, 5.9604644775390625e-08 ;  /* 0x00000001ff207435 */ /* 0x000fe200000001ff */
[----:B------:R-:W-:Y:S02]  /*b180*/  MOV R35, R40 ;  /* 0x0000002800237202 */ /* 0x000fe40000000f00 */
[----:B------:R-:W-:-:S08]  /*b190*/  MOV R43, R38 ;  /* 0x00000026002b7202 */ /* 0x000fd00000000f00 */
[----:B0-----:R-:W-:Y:S05]  /*b1a0*/  WARPSYNC.COLLECTIVE R30, `(.L_x_1651) ;  /* 0x000000001e087348 */ /* 0x001fea0003c00000 */
[----:B------:R1:W2:Y:S02]  /*b1b0*/  SHFL.BFLY P2, R38, R35, R32, R33 ;  /* 0x0c00002023267389 */ /* 0x0002a40000040021 */
[----:B012---:R-:W-:Y:S01]  /*b1c0*/  ENDCOLLECTIVE ;  /* 0x000000000000791b */ /* 0x007fe20003800000 */
.L_x_1651:
[----:B------:R-:W-:-:S05]  /*b1d0*/  FADD.FTZ R42, R42, R43 ;  /* 0x0000002b2a2a7221 */ /* 0x000fca0000010000 */
[----:B------:R-:W-:Y:S02]  /*b1e0*/  MOV R35, R42 ;  /* 0x0000002a00237202 */ /* 0x000fe40000000f00 */
[----:B------:R-:W-:-:S07]  /*b1f0*/  MOV R27, R38 ;  /* 0x00000026001b7202 */ /* 0x000fce0000000f00 */
[----:B------:R-:W-:Y:S05]  /*b200*/  WARPSYNC.COLLECTIVE R30, `(.L_x_1652) ;  /* 0x000000001e087348 */ /* 0x000fea0003c00000 */
[----:B------:R0:W1:Y:S02]  /*b210*/  SHFL.BFLY P2, R38, R35, R32, R33 ;  /* 0x0c00002023267389 */ /* 0x0000640000040021 */
[----:B01----:R-:W-:Y:S01]  /*b220*/  ENDCOLLECTIVE ;  /* 0x000000000000791b */ /* 0x003fe20003800000 */
.L_x_1652:
[----:B------:R-:W-:Y:S01]  /*b230*/  FADD.FTZ R22, R40, R27 ;  /* 0x0000001b28167221 */ /* 0x000fe20000010000 */
[----:B------:R-:W-:Y:S06]  /*b240*/  BRA `(.L_x_1653) ;  /* 0xffffffe400287947 */ /* 0x000fec000383ffff */
.L_x_1654:
        /* <DEDUP_REMOVED lines=11> */
.L_x_3920:


//--------------------- .text._ZN13group_norm_v218gn_bwd_cuda_kernelI13__nv_bfloat16Li480ELi2ELi16ELi120ELi256ELb1ELb1ELi16ELi960ELi960ELi4ELb1ELi18ELb0ELb0ELNS_15WgradSyncMethodE3ENS_16CompileConditionILi900EEEEEvPT_S6_S6_PKS5_S8_S8_S8_PKfflPfPj --------------------------
	.section	.text._ZN13group_norm_v218gn_bwd_cuda_kernelI13__nv_bfloat16Li480ELi2ELi16ELi120ELi256ELb1ELb1ELi16ELi960ELi960ELi4ELb1ELi18ELb0ELb0ELNS_15WgradSyncMethodE3ENS_16CompileConditionILi900EEEEEvPT_S6_S6_PKS5_S8_S8_S8_PKfflPfPj,"ax",@progbits
	.align	128
        .global         _ZN13group_norm_v218gn_bwd_cuda_kernelI13__nv_bfloat16Li480ELi2ELi16ELi120ELi256ELb1ELb1ELi16ELi960ELi960ELi4ELb1ELi18ELb0ELb0ELNS_15WgradSyncMethodE3ENS_16CompileConditionILi900EEEEEvPT_S6_S6_PKS5_S8_S8_S8_PKfflPfPj
        .type           _ZN13group_norm_v218gn_bwd_cuda_kernelI13__nv_bfloat16Li480ELi2ELi16ELi120ELi256ELb1ELb1ELi16ELi960ELi960ELi4ELb1ELi18ELb0ELb0ELNS_15WgradSyncMethodE3ENS_16CompileConditionILi900EEEEEvPT_S6_S6_PKS5_S8_S8_S8_PKfflPfPj,@function
        .size           _ZN13group_norm_v218gn_bwd_cuda_kernelI13__nv_bfloat16Li480ELi2ELi16ELi120ELi256ELb1ELb1ELi16ELi960ELi960ELi4ELb1ELi18ELb0ELb0ELNS_15WgradSyncMethodE3ENS_16CompileConditionILi900EEEEEvPT_S6_S6_PKS5_S8_S8_S8_PKfflPfPj,(.L_x_3921 - _ZN13group_norm_v218gn_bwd_cuda_kernelI13__nv_bfloat16Li480ELi2ELi16ELi120ELi256ELb1ELb1ELi16ELi960ELi960ELi4ELb1ELi18ELb0ELb0ELNS_15WgradSyncMethodE3ENS_16CompileConditionILi900EEEEEvPT_S6_S6_PKS5_S8_S8_S8_PKfflPfPj)
        .other          _ZN13group_norm_v218gn_bwd_cuda_kernelI13__nv_bfloat16Li480ELi2ELi16ELi120ELi256ELb1ELb1ELi16ELi960ELi960ELi4ELb1ELi18ELb0ELb0ELNS_15WgradSyncMethodE3ENS_16CompileConditionILi900EEEEEvPT_S6_S6_PKS5_S8_S8_S8_PKfflPfPj,@"STO_CUDA_ENTRY STV_DEFAULT"
_ZN13group_norm_v218gn_bwd_cuda_kernelI13__nv_bfloat16Li480ELi2ELi16ELi120ELi256ELb1ELb1ELi16ELi960ELi960ELi4ELb1ELi18ELb0ELb0ELNS_15WgradSyncMethodE3ENS_16CompileConditionILi900EEEEEvPT_S6_S6_PKS5_S8_S8_S8_PKfflPfPj:
.text._ZN13group_norm_v218gn_bwd_cuda_kernelI13__nv_bfloat16Li480ELi2ELi16ELi120ELi256ELb1ELb1ELi16ELi960ELi960ELi4ELb1ELi18ELb0ELb0ELNS_15WgradSyncMethodE3ENS_16CompileConditionILi900EEEEEvPT_S6_S6_PKS5_S8_S8_S8_PKfflPfPj:
        /* <DEDUP_REMOVED lines=32> */
.L_x_1657:
[----:B------:R-:W2:Y:S04]  /*0200*/  LD.E.STRONG.GPU R0, desc[UR12][R2.64] ;  /* 0x0000000c02007980 */ /* 0x000ea8000c10f900 */
[----:B--2---:R-:W-:Y:S01]  /*0210*/  CCTL.IVALL ;  /* 0x00000000ff00798f */ /* 0x004fe20002000000 */
[----:B------:R-:W-:Y:S05]  /*0220*/  YIELD ;  /* 0x0000000000007946 */ /* 0x000fea0003800000 */
[----:B-----5:R-:W-:-:S04]  /*0230*/  LOP3.LUT R0, R0, R5, RZ, 0x3c, !PT ;  /* 0x0000000500007212 */ /* 0x020fc800078e3cff */
[----:B------:R-:W-:-:S13]  /*0240*/  ISETP.GT.AND P0, PT, R0, -0x1, PT ;  /* 0xffffffff0000780c */ /* 0x000fda0003f04270 */
[----:B------:R-:W-:Y:S05]  /*0250*/  @P0 BRA `(.L_x_1657) ;  /* 0xfffffffc00e80947 */ /* 0x000fea000383ffff */
.L_x_1656:
[----:B------:R-:W-:Y:S05]  /*0260*/  WARPSYNC.ALL ;  /* 0x0000000000007948 */ /* 0x000fea0003800000 */
[----:B------:R-:W-:Y:S06]  /*0270*/  BAR.SYNC.DEFER_BLOCKING 0x0 ;  /* 0x0000000000007b1d */ /* 0x000fec0000010000 */
[----:B------:R-:W-:Y:S05]  /*0280*/  BRA `(.L_x_1658) ;  /* 0x0000007000f87947 */ /* 0x000fea0003800000 */
.L_x_1655:
        /* <DEDUP_REMOVED lines=43> */
.L_x_1670:
        /* <DEDUP_REMOVED lines=936> */
.L_x_1659:
        /* <DEDUP_REMOVED lines=279> */
.L_x_1661:
[----:B------:R-:W-:Y:S05]  /*5130*/  BSYNC B0 ;  /* 0x0000000000007941 */ /* 0x000fea0003800000 */
.L_x_1660:
        /* <DEDUP_REMOVED lines=23> */
.L_x_1663:
[----:B------:R-:W-:Y:S05]  /*52b0*/  BSYNC B0 ;  /* 0x0000000000007941 */ /* 0x000fea0003800000 */
.L_x_1662:
        /* <DEDUP_REMOVED lines=53> */
.L_x_1666:
[----:B------:R-:W2:Y:S04]  /*5610*/  LD.E.STRONG.GPU R57, desc[UR12][R12.64] ;  /* 0x0000000c0c397980 */ /* 0x000ea8000c10f900 */
[----:B--2---:R-:W-:Y:S01]  /*5620*/  CCTL.IVALL ;  /* 0x00000000ff00798f */ /* 0x004fe20002000000 */
[----:B------:R-:W-:Y:S05]  /*5630*/  YIELD ;  /* 0x0000000000007946 */ /* 0x000fea0003800000 */
[----:B-----5:R-:W-:-:S04]  /*5640*/  LOP3.LUT R57, R57, R51, RZ, 0x3c, !PT ;  /* 0x0000003339397212 */ /* 0x020fc800078e3cff */
[----:B------:R-:W-:-:S13]  /*5650*/  ISETP.GT.AND P1, PT, R57, -0x1, PT ;  /* 0xffffffff3900780c */ /* 0x000fda0003f24270 */
[----:B------:R-:W-:Y:S05]  /*5660*/  @P1 BRA `(.L_x_1666) ;  /* 0xfffffffc00e81947 */ /* 0x000fea000383ffff */
.L_x_1665:
[----:B------:R-:W-:Y:S05]  /*5670*/  WARPSYNC.ALL ;  /* 0x0000000000007948 */ /* 0x000fea0003800000 */
[----:B------:R-:W-:Y:S06]  /*5680*/  BAR.SYNC.DEFER_BLOCKING 0x0 ;  /* 0x0000000000007b1d */ /* 0x000fec0000010000 */
[----:B------:R-:W-:Y:S05]  /*5690*/  BRA `(.L_x_1667) ;  /* 0x0000000000687947 */ /* 0x000fea0003800000 */
.L_x_1664:
        /* <DEDUP_REMOVED lines=18> */
.L_x_1669:
[----:B------:R-:W2:Y:S04]  /*57c0*/  LD.E.STRONG.GPU R57, desc[UR12][R12.64] ;  /* 0x0000000c0c397980 */ /* 0x000ea8000c10f900 */
[----:B--2---:R-:W-:Y:S01]  /*57d0*/  CCTL.IVALL ;  /* 0x00000000ff00798f */ /* 0x004fe20002000000 */
[----:B------:R-:W-:Y:S05]  /*57e0*/  YIELD ;  /* 0x0000000000007946 */ /* 0x000fea0003800000 */
[----:B-----5:R-:W-:-:S04]  /*57f0*/  LOP3.LUT R57, R57, R51, RZ, 0x3c, !PT ;  /* 0x0000003339397212 */ /* 0x020fc800078e3cff */
[----:B------:R-:W-:-:S13]  /*5800*/  ISETP.GT.AND P1, PT, R57, -0x1, PT ;  /* 0xffffffff3900780c */ /* 0x000fda0003f24270 */
[----:B------:R-:W-:Y:S05]  /*5810*/  @P1 BRA `(.L_x_1669) ;  /* 0xfffffffc00e81947 */ /* 0x000fea000383ffff */
.L_x_1668:
[----:B------:R-:W-:Y:S05]  /*5820*/  WARPSYNC.ALL ;  /* 0x0000000000007948 */ /* 0x000fea0003800000 */
[----:B------:R-:W-:Y:S06]  /*5830*/  BAR.SYNC.DEFER_BLOCKING 0x0 ;  /* 0x0000000000007b1d */ /* 0x000fec0000010000 */
.L_x_1667:
        /* <DEDUP_REMOVED lines=483> */
.L_x_1658:
        /* <DEDUP_REMOVED lines=80> */
.L_x_1687:
        /* <DEDUP_REMOVED lines=40> */
.L_x_1674:
[----:B------:R-:W-:Y:S05]  /*7df0*/  BSYNC B1 ;  /* 0x0000000000017941 */ /* 0x000fea0003800000 */
.L_x_1673:
        /* <DEDUP_REMOVED lines=18> */
.L_x_1677:
        /* <DEDUP_REMOVED lines=55> */
.L_x_1676:
[----:B------:R-:W-:Y:S05]  /*8290*/  BSYNC B1 ;  /* 0x0000000000017941 */ /* 0x000fea0003800000 */
.L_x_1675:
        /* <DEDUP_REMOVED lines=35> */
.L_x_1679:
[----:B------:R-:W-:Y:S05]  /*84d0*/  BSYNC B1 ;  /* 0x0000000000017941 */ /* 0x000fea0003800000 */
.L_x_1678:
        /* <DEDUP_REMOVED lines=15> */
.L_x_1672:
[----:B------:R-:W-:Y:S05]  /*85d0*/  BSYNC B0 ;  /* 0x0000000000007941 */ /* 0x000fea0003800000 */
.L_x_1671:
        /* <DEDUP_REMOVED lines=38> */
.L_x_1696:
        /* <DEDUP_REMOVED lines=42> */
.L_x_1706:
        /* <DEDUP_REMOVED lines=36> */
.L_x_1716:
[----:B0-----:R-:W-:Y:S01]  /*8d20*/  FADD.FTZ R23, R22, R38 ;  /* 0x0000002616177221 */ /* 0x001fe20000010000 */
[----:B------:R-:W-:Y:S02]  /*8d30*/  @!P1 F2FP.BF16.F32.PACK_AB R22, RZ, R28 ;  /* 0x0000001cff16923e */ /* 0x000fe400000010ff */
[----:B------:R-:W-:Y:S02]  /*8d40*/  MOV R31, R55 ;  /* 0x00000037001f7202 */ /* 0x000fe40000000f00 */
[----:B------:R-:W-:Y:S01]  /*8d50*/  @!P1 F2FP.BF16.F32.PACK_AB R23, RZ, R23 ;  /* 0x00000017ff17923e */ /* 0x000fe200000010ff */
[----:B------:R4:W-:Y:S04]  /*8d60*/  @!P1 STG.E.U16 desc[UR12][R18.64+0x78], R22 ;  /* 0x0000781612009986 */ /* 0x0009e8000c10150c */
[----:B------:R4:W-:Y:S02]  /*8d70*/  @!P1 STG.E.U16 desc[UR12][R20.64+0x78], R23 ;  /* 0x0000781714009986 */ /* 0x0009e4000c10150c */
.L_x_1682:
[----:B------:R-:W-:Y:S05]  /*8d80*/  BSYNC B0 ;  /* 0x0000000000007941 */ /* 0x000fea0003800000 */
.L_x_1681:
        /* <DEDUP_REMOVED lines=150> */
.L_x_1750:
[----:B--2---:R-:W-:Y:S01]  /*96f0*/  FADD.FTZ R23, R42, R38 ;  /* 0x000000262a177221 */ /* 0x004fe20000010000 */
[----:B------:R-:W-:-:S04]  /*9700*/  @!P0 F2FP.BF16.F32.PACK_AB R22, RZ, R22 ;  /* 0x00000016ff16823e */ /* 0x000fc800000010ff */
[----:B------:R-:W-:Y:S01]  /*9710*/  @!P0 F2FP.BF16.F32.PACK_AB R23, RZ, R23 ;  /* 0x00000017ff17823e */ /* 0x000fe200000010ff */
[----:B------:R0:W-:Y:S04]  /*9720*/  @!P0 STG.E.U16 desc[UR12][R18.64+0xb4], R22 ;  /* 0x0000b41612008986 */ /* 0x0001e8000c10150c */
[----:B------:R0:W-:Y:S02]  /*9730*/  @!P0 STG.E.U16 desc[UR12][R20.64+0xb4], R23 ;  /* 0x0000b41714008986 */ /* 0x0001e4000c10150c */
.L_x_1680:
[----:B------:R-:W-:Y:S05]  /*9740*/  WARPSYNC.ALL ;  /* 0x0000000000007948 */ /* 0x000fea0003800000 */
[----:B------:R-:W-:Y:S01]  /*9750*/  IADD3 R8, R8, 0x1200, RZ ;  /* 0x0000120008087810 */ /* 0x000fe20007ffe0ff */
[----:B------:R-:W-:Y:S03]  /*9760*/  BAR.SYNC.DEFER_BLOCKING 0x0 ;  /* 0x0000000000007b1d */ /* 0x000fe60000010000 */
[----:B------:R-:W-:-:S13]  /*9770*/  ISETP.GE.AND P0, PT, R8, UR9, PT ;  /* 0x0000000908007c0c */ /* 0x000fda000bf06270 */
[----:B------:R-:W-:Y:S05]  /*9780*/  @!P0 BRA `(.L_x_1687) ;  /* 0xffffffe000f88947 */ /* 0x000fea000383ffff */
[----:B------:R-:W-:Y:S05]  /*9790*/  EXIT ;  /* 0x000000000000794d */ /* 0x000fea0003800000 */
.L_x_1683:
[----:B------:R-:W-:Y:S01]  /*97a0*/  HFMA2.MMA R32, -RZ, RZ, 0, 4.76837158203125e-07 ;  /* 0x00000008ff207435 */ /* 0x000fe200000001ff */
[----:B--2---:R-:W-:Y:S02]  /*97b0*/  MOV R35, R18 ;  /* 0x0000001200237202 */ /* 0x004fe40000000f00 */
[----:B------:R-:W-:Y:S02]  /*97c0*/  MOV R33, 0x101f ;  /* 0x0000101f00217802 */ /* 0x000fe40000000f00 */
[----:B------:R-:W-:-:S07]  /*97d0*/  MOV R30, 0xffff ;  /* 0x0000ffff001e7802 */ /* 0x000fce0000000f00 */
[----:B01-3--:R-:W-:Y:S05]  /*97e0*/  WARPSYNC.COLLECTIVE R30, `(.L_x_1688) ;  /* 0x000000001e087348 */ /* 0x00bfea0003c00000 */
[----:B------:R2:W4:Y:S02]  /*97f0*/  SHFL.BFLY P2, R38, R35, R32, R33 ;  /* 0x0c00002023267389 */ /* 0x0005240000040021 */
[----:B01234-:R-:W-:Y:S01]  /*9800*/  ENDCOLLECTIVE ;  /* 0x000000000000791b */ /* 0x01ffe20003800000 */
.L_x_1688:
[----:B------:R-:W-:Y:S02]  /*9810*/  MOV R35, R19 ;  /* 0x0000001300237202 */ /* 0x000fe40000000f00 */
[----:B------:R-:W-:-:S07]  /*9820*/  MOV R21, R38 ;  /* 0x0000002600157202 */ /* 0x000fce0000000f00 */
[----:B------:R-:W-:Y:S05]  /*9830*/  WARPSYNC.COLLECTIVE R30, `(.L_x_1689) ;  /* 0x000000001e087348 */ /* 0x000fea0003c00000 */
[----:B------:R0:W1:Y:S02]  /*9840*/  SHFL.BFLY P2, R38, R35, R32, R33 ;  /* 0x0c00002023267389 */ /* 0x0000640000040021 */
[----:B01----:R-:W-:Y:S01]  /*9850*/  ENDCOLLECTIVE ;  /* 0x000000000000791b */ /* 0x003fe20003800000 */
.L_x_1689:
[----:B------:R-:W-:Y:S01]  /*9860*/  FADD.FTZ R21, R21, R18 ;  /* 0x0000001215157221 */ /* 0x000fe20000010000 */
[----:B------:R-:W-:-:S04]  /*9870*/  HFMA2.MMA R32, -RZ, RZ, 0, 2.384185791015625e-07 ;  /* 0x00000004ff207435 */ /* 0x000fc800000001ff */
[----:B------:R-:W-:Y:S02]  /*9880*/  MOV R35, R21 ;  /* 0x0000001500237202 */ /* 0x000fe40000000f00 */
[----:B------:R-:W-:-:S07]  /*9890*/  MOV R20, R38 ;  /* 0x0000002600147202 */ /* 0x000fce0000000f00 */
[----:B------:R-:W-:Y:S05]  /*98a0*/  WARPSYNC.COLLECTIVE R30, `(.L_x_1690) ;  /* 0x000000001e087348 */ /* 0x000fea0003c00000 */
[----:B------:R0:W1:Y:S02]  /*98b0*/  SHFL.BFLY P2, R38, R35, R32, R33 ;  /* 0x0c00002023267389 */ /* 0x0000640000040021 */
[----:B01----:R-:W-:Y:S01]  /*98c0*/  ENDCOLLECTIVE ;  /* 0x000000000000791b */ /* 0x003fe20003800000 */
.L_x_1690:
[----:B------:R-:W-:-:S05]  /*98d0*/  FADD.FTZ R20, R20, R19 ;  /* 0x0000001314147221 */ /* 0x000fca0000010000 */
[----:B------:R-:W-:Y:S02]  /*98e0*/  MOV R35, R20 ;  /* 0x0000001400237202 */ /* 0x000fe40000000f00 */
[----:B------:R-:W-:-:S07]  /*98f0*/  MOV R22, R38 ;  /* 0x0000002600167202 */ /* 0x000fce0000000f00 */
[----:B------:R-:W-:Y:S05]  /*9900*/  WARPSYNC.COLLECTIVE R30, `(.L_x_1691) ;  /* 0x000000001e087348 */ /* 0x000fea0003c00000 */
[----:B------:R0:W1:Y:S02]  /*9910*/  SHFL.BFLY P2, R38, R35, R32, R33 ;  /* 0x0c00002023267389 */ /* 0x0000640000040021 */
[----:B01----:R-:W-:Y:S01]  /*9920*/  ENDCOLLECTIVE ;  /* 0x000000000000791b */ /* 0x003fe20003800000 */
.L_x_1691:
[----:B------:R-:W-:Y:S01]  /*9930*/  FADD.FTZ R22, R21, R22 ;  /* 0x0000001615167221 */ /* 0x000fe20000010000 */
[----:B------:R-:W-:-:S04]  /*9940*/  HFMA2.MMA R32, -RZ, RZ, 0, 1.1920928955078125e-07 ;  /* 0x00000002ff207435 */ /* 0x000fc800000001ff */
[----:B------:R-:W-:Y:S02]  /*9950*/  MOV R35, R22 ;  /* 0x0000001600237202 */ /* 0x000fe40000000f00 */
[----:B------:R-:W-:-:S07]  /*9960*/  MOV R23, R38 ;  /* 0x0000002600177202 */ /* 0x000fce0000000f00 */
[----:B------:R-:W-:Y:S05]  /*9970*/  WARPSYNC.COLLECTIVE R30, `(.L_x_1692) ;  /* 0x000000001e087348 */ /* 0x000fea0003c00000 */
[----:B------:R0:W1:Y:S02]  /*9980*/  SHFL.BFLY P2, R38, R35, R32, R33 ;  /* 0x0c00002023267389 */ /* 0x0000640000040021 */
[----:B01----:R-:W-:Y:S01]  /*9990*/  ENDCOLLECTIVE ;  /* 0x000000000000791b */ /* 0x003fe20003800000 */
.L_x_1692:
[----:B------:R-:W-:-:S05]  /*99a0*/  FADD.FTZ R23, R20, R23 ;  /* 0x0000001714177221 */ /* 0x000fca0000010000 */
[----:B------:R-:W-:Y:S02]  /*99b0*/  MOV R35, R23 ;  /* 0x0000001700237202 */ /* 0x000fe40000000f00 */
[----:B------:R-:W-:-:S07]  /*99c0*/  MOV R25, R38 ;  /* 0x0000002600197202 */ /* 0x000fce0000000f00 */
[----:B------:R-:W-:Y:S05]  /*99d0*/  WARPSYNC.COLLECTIVE R30, `(.L_x_1693) ;  /* 0x000000001e087348 */ /* 0x000fea0003c00000 */
[----:B------:R0:W1:Y:S02]  /*99e0*/  SHFL.BFLY P2, R38, R35, R32, R33 ;  /* 0x0c00002023267389 */ /* 0x0000640000040021 */
[----:B01----:R-:W-:Y:S01]  /*99f0*/  ENDCOLLECTIVE ;  /* 0x000000000000791b */ /* 0x003fe20003800000 */
.L_x_1693:
[----:B------:R-:W-:Y:S01]  /*9a00*/  FADD.FTZ R25, R22, R25 ;  /* 0x0000001916197221 */ /* 0x000fe20000010000 */
[----:B------:R-:W-:-:S04]  /*9a10*/  HFMA2.MMA R32, -RZ, RZ, 0, 5.9604644775390625e-08 ;  /* 0x00000001ff207435 */ /* 0x000fc800000001ff */
[----:B------:R-:W-:Y:S02]  /*9a20*/  MOV R35, R25 ;  /* 0x0000001900237202 */ /* 0x000fe40000000f00 */
[----:B------:R-:W-:-:S07]  /*9a30*/  MOV R18, R38 ;  /* 0x0000002600127202 */ /* 0x000fce0000000f00 */
[----:B------:R-:W-:Y:S05]  /*9a40*/  WARPSYNC.COLLECTIVE R30, `(.L_x_1694) ;  /* 0x000000001e087348 */ /* 0x000fea0003c00000 */
[----:B------:R0:W1:Y:S02]  /*9a50*/  SHFL.BFLY P2, R38, R35, R32, R33 ;  /* 0x0c00002023267389 */ /* 0x0000640000040021 */
[----:B01----:R-:W-:Y:S01]  /*9a60*/  ENDCOLLECTIVE ;  /* 0x000000000000791b */ /* 0x003fe20003800000 */
.L_x_1694:
[----:B------:R-:W-:-:S05]  /*9a70*/  FADD.FTZ R24, R23, R18 ;  /* 0x0000001217187221 */ /* 0x000fca0000010000 */
[----:B------:R-:W-:Y:S02]  /*9a80*/  MOV R35, R24 ;  /* 0x0000001800237202 */ /* 0x000fe40000000f00 */
[----:B------:R-:W-:-:S07]  /*9a90*/  MOV R26, R38 ;  /* 0x00000026001a7202 */ /* 0x000fce0000000f00 */
[----:B------:R-:W-:Y:S05]  /*9aa0*/  WARPSYNC.COLLECTIVE R30, `(.L_x_1695) ;  /* 0x000000001e087348 */ /* 0x000fea0003c00000 */
[----:B------:R0:W1:Y:S02]  /*9ab0*/  SHFL.BFLY P2, R38, R35, R32, R33 ;  /* 0x0c00002023267389 */ /* 0x0000640000040021 */
[----:B01----:R-:W-:Y:S01]  /*9ac0*/  ENDCOLLECTIVE ;  /* 0x000000000000791b */ /* 0x003fe20003800000 */
.L_x_1695:
[----:B------:R-:W-:Y:S01]  /*9ad0*/  FADD.FTZ R26, R25, R26 ;  /* 0x0000001a191a7221 */ /* 0x000fe20000010000 */
[----:B------:R-:W-:Y:S06]  /*9ae0*/  BRA `(.L_x_1696) ;  /* 0xffffffec00547947 */ /* 0x000fec000383ffff */
.L_x_1684:
        /* <DEDUP_REMOVED lines=8> */
.L_x_1698:
[----:B------:R-:W-:Y:S05]  /*9b70*/  BSYNC B1 ;  /* 0x0000000000017941 */ /* 0x000fea0003800000 */
.L_x_1697:
        /* <DEDUP_REMOVED lines=8> */
.L_x_1699:
[----:B------:R-:W-:Y:S01]  /*9c00*/  FADD.FTZ R25, R25, R22 ;  /* 0x0000001619197221 */ /* 0x000fe20000010000 */
[----:B------:R-:W-:-:S04]  /*9c10*/  HFMA2.MMA R32, -RZ, RZ, 0, 2.384185791015625e-07 ;  /* 0x00000004ff207435 */ /* 0x000fc800000001ff */
[----:B------:R-:W-:Y:S02]  /*9c20*/  MOV R35, R25 ;  /* 0x0000001900237202 */ /* 0x000fe40000000f00 */
[----:B------:R-:W-:-:S07]  /*9c30*/  MOV R24, R38 ;  /* 0x0000002600187202 */ /* 0x000fce0000000f00 */
[----:B------:R-:W-:Y:S05]  /*9c40*/  WARPSYNC.COLLECTIVE R30, `(.L_x_1700) ;  /* 0x000000001e087348 */ /* 0x000fea0003c00000 */
[----:B------:R0:W1:Y:S02]  /*9c50*/  SHFL.BFLY P2, R38, R35, R32, R33 ;  /* 0x0c00002023267389 */ /* 0x0000640000040021 */
[----:B01----:R-:W-:Y:S01]  /*9c60*/  ENDCOLLECTIVE ;  /* 0x000000000000791b */ /* 0x003fe20003800000 */
.L_x_1700:
[----:B------:R-:W-:-:S05]  /*9c70*/  FADD.FTZ R24, R24, R23 ;  /* 0x0000001718187221 */ /* 0x000fca0000010000 */
[----:B------:R-:W-:Y:S02]  /*9c80*/  MOV R35, R24 ;  /* 0x0000001800237202 */ /* 0x000fe40000000f00 */
[----:B------:R-:W-:-:S07]  /*9c90*/  MOV R26, R38 ;  /* 0x00000026001a7202 */ /* 0x000fce0000000f00 */
[----:B------:R-:W-:Y:S05]  /*9ca0*/  WARPSYNC.COLLECTIVE R30, `(.L_x_1701) ;  /* 0x000000001e087348 */ /* 0x000fea0003c00000 */
[----:B------:R0:W1:Y:S02]  /*9cb0*/  SHFL.BFLY P2, R38, R35, R32, R33 ;  /* 0x0c00002023267389 */ /* 0x0000640000040021 */
[----:B01----:R-:W-:Y:S01]  /*9cc0*/  ENDCOLLECTIVE ;  /* 0x000000000000791b */ /* 0x003fe20003800000 */
.L_x_1701:
[----:B------:R-:W-:Y:S01]  /*9cd0*/  FADD.FTZ R26, R25, R26 ;  /* 0x0000001a191a7221 */ /* 0x000fe20000010000 */
[----:B------:R-:W-:-:S04]  /*9ce0*/  HFMA2.MMA R32, -RZ, RZ, 0, 1.1920928955078125e-07 ;  /* 0x00000002ff207435 */ /* 0x000fc800000001ff */
[----:B------:R-:W-:Y:S02]  /*9cf0*/  MOV R35, R26 ;  /* 0x0000001a00237202 */ /* 0x000fe40000000f00 */
[----:B------:R-:W-:-:S07]  /*9d00*/  MOV R27, R38 ;  /* 0x00000026001b7202 */ /* 0x000fce0000000f00 */
[----:B------:R-:W-:Y:S05]  /*9d10*/  WARPSYNC.COLLECTIVE R30, `(.L_x_1702) ;  /* 0x000000001e087348 */ /* 0x000fea0003c00000 */
[----:B------:R0:W1:Y:S02]  /*9d20*/  SHFL.BFLY P2, R38, R35, R32, R33 ;  /* 0x0c00002023267389 */ /* 0x0000640000040021 */
[----:B01----:R-:W-:Y:S01]  /*9d30*/  ENDCOLLECTIVE ;  /* 0x000000000000791b */ /* 0x003fe20003800000 */
.L_x_1702:
[----:B------:R-:W-:-:S05]  /*9d40*/  FADD.FTZ R27, R24, R27 ;  /* 0x0000001b181b7221 */ /* 0x000fca0000010000 */
[----:B------:R-:W-:Y:S02]  /*9d50*/  MOV R35, R27 ;  /* 0x0000001b00237202 */ /* 0x000fe40000000f00 */
[----:B------:R-:W-:-:S07]  /*9d60*/  MOV R29, R38 ;  /* 0x00000026001d7202 */ /* 0x000fce0000000f00 */
[----:B------:R-:W-:Y:S05]  /*9d70*/  WARPSYNC.COLLECTIVE R30, `(.L_x_1703) ;  /* 0x000000001e087348 */ /* 0x000fea0003c00000 */
[----:B------:R0:W1:Y:S02]  /*9d80*/  SHFL.BFLY P2, R38, R35, R32, R33 ;  /* 0x0c00002023267389 */ /* 0x0000640000040021 */
[----:B01----:R-:W-:Y:S01]  /*9d90*/  ENDCOLLECTIVE ;  /* 0x000000000000791b */ /* 0x003fe20003800000 */
.L_x_1703:
[----:B------:R-:W-:Y:S01]  /*9da0*/  FADD.FTZ R29, R26, R29 ;  /* 0x0000001d1a1d7221 */ /* 0x000fe20000010000 */
[----:B------:R-:W-:-:S04]  /*9db0*/  HFMA2.MMA R32, -RZ, RZ, 0, 5.9604644775390625e-08 ;  /* 0x00000001ff207435 */ /* 0x000fc800000001ff */
[----:B------:R-:W-:Y:S02]  /*9dc0*/  MOV R35, R29 ;  /* 0x0000001d00237202 */ /* 0x000fe40000000f00 */
[----:B------:R-:W-:-:S07]  /*9dd0*/  MOV R22, R38 ;  /* 0x0000002600167202 */ /* 0x000fce0000000f00 */
[----:B------:R-:W-:Y:S05]  /*9de0*/  WARPSYNC.COLLECTIVE R30, `(.L_x_1704) ;  /* 0x000000001e087348 */ /* 0x000fea0003c00000 */
[----:B------:R0:W1:Y:S02]  /*9df0*/  SHFL.BFLY P2, R38, R35, R32, R33 ;  /* 0x0c00002023267389 */ /* 0x0000640000040021 */
[----:B01----:R-:W-:Y:S01]  /*9e00*/  ENDCOLLECTIVE ;  /* 0x000000000000791b */ /* 0x003fe20003800000 */
.L_x_1704:
[----:B------:R-:W-:-:S05]  /*9e10*/  FADD.FTZ R22, R27, R22 ;  /* 0x000000161b167221 */ /* 0x000fca0000010000 */
[----:B------:R-:W-:Y:S02]  /*9e20*/  MOV R35, R22 ;  /* 0x0000001600237202 */ /* 0x000fe40000000f00 */
[----:B------:R-:W-:-:S07]  /*9e30*/  MOV R28, R38 ;  /* 0x00000026001c7202 */ /* 0x000fce0000000f00 */
[----:B------:R-:W-:Y:S05]  /*9e40*/  WARPSYNC.COLLECTIVE R30, `(.L_x_1705) ;  /* 0x000000001e087348 */ /* 0x000fea0003c00000 */
[----:B------:R0:W1:Y:S02]  /*9e50*/  SHFL.BFLY P2, R38, R35, R32, R33 ;  /* 0x0c00002023267389 */ /* 0x0000640000040021 */
[----:B01----:R-:W-:Y:S01]  /*9e60*/  ENDCOLLECTIVE ;  /* 0x000000000000791b */ /* 0x003fe20003800000 */
.L_x_1705:
[----:B------:R-:W-:Y:S01]  /*9e70*/  FADD.FTZ R28, R29, R28 ;  /* 0x0000001c1d1c7221 */ /* 0x000fe20000010000 */
[----:B------:R-:W-:Y:S06]  /*9e80*/  BRA `(.L_x_1706) ;  /* 0xffffffec00147947 */ /* 0x000fec000383ffff */
.L_x_1685:
        /* <DEDUP_REMOVED lines=8> */
.L_x_1708:
[----:B------:R-:W-:Y:S05]  /*9f10*/  BSYNC B1 ;  /* 0x0000000000017941 */ /* 0x000fea0003800000 */
.L_x_1707:
        /* <DEDUP_REMOVED lines=8> */
.L_x_1709:
[----:B------:R-:W-:Y:S01]  /*9fa0*/  FADD.FTZ R25, R25, R22 ;  /* 0x0000001619197221 */ /* 0x000fe20000010000 */
[----:B------:R-:W-:-:S04]  /*9fb0*/  HFMA2.MMA R32, -RZ, RZ, 0, 2.384185791015625e-07 ;  /* 0x00000004ff207435 */ /* 0x000fc800000001ff */
[----:B------:R-:W-:Y:S02]  /*9fc0*/  MOV R35, R25 ;  /* 0x0000001900237202 */ /* 0x000fe40000000f00 */
[----:B------:R-:W-:-:S07]  /*9fd0*/  MOV R24, R38 ;  /* 0x0000002600187202 */ /* 0x000fce0000000f00 */
[----:B------:R-:W-:Y:S05]  /*9fe0*/  WARPSYNC.COLLECTIVE R30, `(.L_x_1710) ;  /* 0x000000001e087348 */ /* 0x000fea0003c00000 */
[----:B------:R0:W1:Y:S02]  /*9ff0*/  SHFL.BFLY P2, R38, R35, R32, R33 ;  /* 0x0c00002023267389 */ /* 0x0000640000040021 */
[----:B01----:R-:W-:Y:S01]  /*a000*/  ENDCOLLECTIVE ;  /* 0x000000000000791b */ /* 0x003fe20003800000 */
.L_x_1710:
[----:B------:R-:W-:-:S05]  /*a010*/  FADD.FTZ R24, R24, R23 ;  /* 0x0000001718187221 */ /* 0x000fca0000010000 */
[----:B------:R-:W-:Y:S02]  /*a020*/  MOV R35, R24 ;  /* 0x0000001800237202 */ /* 0x000fe40000000f00 */
[----:B------:R-:W-:-:S07]  /*a030*/  MOV R26, R38 ;  /* 0x00000026001a7202 */ /* 0x000fce0000000f00 */
[----:B------:R-:W-:Y:S05]  /*a040*/  WARPSYNC.COLLECTIVE R30, `(.L_x_1711) ;  /* 0x000000001e087348 */ /* 0x000fea0003c00000 */
[----:B------:R0:W1:Y:S02]  /*a050*/  SHFL.BFLY P2, R38, R35, R32, R33 ;  /* 0x0c00002023267389 */ /* 0x0000640000040021 */
[----:B01----:R-:W-:Y:S01]  /*a060*/  ENDCOLLECTIVE ;  /* 0x000000000000791b */ /* 0x003fe20003800000 */
.L_x_1711:
[----:B------:R-:W-:Y:S01]  /*a070*/  FADD.FTZ R26, R25, R26 ;  /* 0x0000001a191a7221 */ /* 0x000fe20000010000 */
[----:B------:R-:W-:-:S04]  /*a080*/  HFMA2.MMA R32, -RZ, RZ, 0, 1.1920928955078125e-07 ;  /* 0x00000002ff207435 */ /* 0x000fc800000001ff */
[----:B------:R-:W-:Y:S02]  /*a090*/  MOV R35, R26 ;  /* 0x0000001a00237202 */ /* 0x000fe40000000f00 */
[----:B------:R-:W-:-:S07]  /*a0a0*/  MOV R27, R38 ;  /* 0x00000026001b7202 */ /* 0x000fce0000000f00 */
[----:B------:R-:W-:Y:S05]  /*a0b0*/  WARPSYNC.COLLECTIVE R30, `(.L_x_1712) ;  /* 0x000000001e087348 */ /* 0x000fea0003c00000 */
[----:B------:R0:W1:Y:S02]  /*a0c0*/  SHFL.BFLY P2, R38, R35, R32, R33 ;  /* 0x0c00002023267389 */ /* 0x0000640000040021 */
[----:B01----:R-:W-:Y:S01]  /*a0d0*/  ENDCOLLECTIVE ;  /* 0x000000000000791b */ /* 0x003fe20003800000 */
.L_x_1712:
[----:B------:R-:W-:-:S05]  /*a0e0*/  FADD.FTZ R27, R24, R27 ;  /* 0x0000001b181b7221 */ /* 0x000fca0000010000 */
[----:B------:R-:W-:Y:S02]  /*a0f0*/  MOV R35, R27 ;  /* 0x0000001b00237202 */ /* 0x000fe40000000f00 */
[----:B------:R-:W-:-:S07]  /*a100*/  MOV R29, R38 ;  /* 0x00000026001d7202 */ /* 0x000fce0000000f00 */
[----:B------:R-:W-:Y:S05]  /*a110*/  WARPSYNC.COLLECTIVE R30, `(.L_x_1713) ;  /* 0x000000001e087348 */ /* 0x000fea0003c00000 */
[----:B------:R0:W1:Y:S02]  /*a120*/  SHFL.BFLY P2, R38, R35, R32, R33 ;  /* 0x0c00002023267389 */ /* 0x0000640000040021 */
[----:B01----:R-:W-:Y:S01]  /*a130*/  ENDCOLLECTIVE ;  /* 0x000000000000791b */ /* 0x003fe20003800000 */
.L_x_1713:
[----:B------:R-:W-:Y:S01]  /*a140*/  FADD.FTZ R29, R26, R29 ;  /* 0x0000001d1a1d7221 */ /* 0x000fe20000010000 */
[----:B------:R-:W-:-:S04]  /*a150*/  HFMA2.MMA R32, -RZ, RZ, 0, 5.9604644775390625e-08 ;  /* 0x00000001ff207435 */ /* 0x000fc800000001ff */
[----:B------:R-:W-:Y:S02]  /*a160*/  MOV R35, R29 ;  /* 0x0000001d00237202 */ /* 0x000fe40000000f00 */
[----:B------:R-:W-:-:S07]  /*a170*/  MOV R22, R38 ;  /* 0x0000002600167202 */ /* 0x000fce0000000f00 */
[----:B------:R-:W-:Y:S05]  /*a180*/  WARPSYNC.COLLECTIVE R30, `(.L_x_1714) ;  /* 0x000000001e087348 */ /* 0x000fea0003c00000 */
[----:B------:R0:W1:Y:S02]  /*a190*/  SHFL.BFLY P2, R38, R35, R32, R33 ;  /* 0x0c00002023267389 */ /* 0x0000640000040021 */
[----:B01----:R-:W-:Y:S01]  /*a1a0*/  ENDCOLLECTIVE ;  /* 0x000000000000791b */ /* 0x003fe20003800000 */
.L_x_1714:
[----:B------:R-:W-:-:S05]  /*a1b0*/  FADD.FTZ R22, R27, R22 ;  /* 0x000000161b167221 */ /* 0x000fca0000010000 */
[----:B------:R-:W-:Y:S02]  /*a1c0*/  MOV R35, R22 ;  /* 0x0000001600237202 */ /* 0x000fe40000000f00 */
[----:B------:R-:W-:-:S07]  /*a1d0*/  MOV R28, R38 ;  /* 0x00000026001c7202 */ /* 0x000fce0000000f00 */
[----:B------:R-:W-:Y:S05]  /*a1e0*/  WARPSYNC.COLLECTIVE R30, `(.L_x_1715) ;  /* 0x000000001e087348 */ /* 0x000fea0003c00000 */
[----:B------:R0:W1:Y:S02]  /*a1f0*/  SHFL.BFLY P2, R38, R35, R32, R33 ;  /* 0x0c00002023267389 */ /* 0x0000640000040021 */
[----:B01----:R-:W-:Y:S01]  /*a200*/  ENDCOLLECTIVE ;  /* 0x000000000000791b */ /* 0x003fe20003800000 */
.L_x_1715:
[----:B------:R-:W-:Y:S01]  /*a210*/  FADD.FTZ R28, R29, R28 ;  /* 0x0000001c1d1c7221 */ /* 0x000fe20000010000 */
[----:B------:R-:W-:Y:S06]  /*a220*/  BRA `(.L_x_1716) ;  /* 0xffffffe800bc7947 */ /* 0x000fec000383ffff */
.L_x_1686:
        /* <DEDUP_REMOVED lines=8> */
.L_x_1718:
[----:B------:R-:W-:Y:S05]  /*a2b0*/  BSYNC B0 ;  /* 0x0000000000007941 */ /* 0x000fea0003800000 */
.L_x_1717:
        /* <DEDUP_REMOVED lines=10> */
.L_x_1719:
        /* <DEDUP_REMOVED lines=13> */
.L_x_1720:
[----:B------:R-:W-:Y:S02]  /*a430*/  MOV R35, R29 ;  /* 0x0000001d00237202 */ /* 0x000fe40000000f00 */
[----:B------:R-:W-:-:S07]  /*a440*/  MOV R24, R38 ;  /* 0x0000002600187202 */ /* 0x000fce0000000f00 */
[----:B------:R-:W-:Y:S05]  /*a450*/  WARPSYNC.COLLECTIVE R30, `(.L_x_1721) ;  /* 0x000000001e087348 */ /* 0x000fea0003c00000 */
[----:B------:R0:W1:Y:S02]  /*a460*/  SHFL.BFLY P2, R38, R35, R32, R33 ;  /* 0x0c00002023267389 */ /* 0x0000640000040021 */
[----:B01----:R-:W-:Y:S01]  /*a470*/  ENDCOLLECTIVE ;  /* 0x000000000000791b */ /* 0x003fe20003800000 */
.L_x_1721:
        /* <DEDUP_REMOVED lines=9> */
.L_x_1722:
[----:B------:R-:W-:-:S05]  /*a510*/  FADD.FTZ R28, R29, R28 ;  /* 0x0000001c1d1c7221 */ /* 0x000fca0000010000 */
[----:B------:R-:W-:Y:S02]  /*a520*/  MOV R35, R28 ;  /* 0x0000001c00237202 */ /* 0x000fe40000000f00 */
[----:B------:R-:W-:-:S07]  /*a530*/  MOV R39, R38 ;  /* 0x0000002600277202 */ /* 0x000fce0000000f00 */
[----:B------:R-:W-:Y:S05]  /*a540*/  WARPSYNC.COLLECTIVE R30, `(.L_x_1723) ;  /* 0x000000001e087348 */ /* 0x000fea0003c00000 */
[----:B------:R0:W1:Y:S02]  /*a550*/  SHFL.BFLY P2, R38, R35, R32, R33 ;  /* 0x0c00002023267389 */ /* 0x0000640000040021 */
[----:B01----:R-:W-:Y:S01]  /*a560*/  ENDCOLLECTIVE ;  /* 0x000000000000791b */ /* 0x003fe20003800000 */
.L_x_1723:
        /* <DEDUP_REMOVED lines=9> */
.L_x_1724:
[----:B------:R-:W-:Y:S02]  /*a600*/  MOV R35, R37 ;  /* 0x0000002500237202 */ /* 0x000fe40000000f00 */
[----:B------:R-:W-:-:S07]  /*a610*/  MOV R36, R38 ;  /* 0x0000002600247202 */ /* 0x000fce0000000f00 */
[----:B------:R-:W-:Y:S05]  /*a620*/  WARPSYNC.COLLECTIVE R30, `(.L_x_1725) ;  /* 0x000000001e087348 */ /* 0x000fea0003c00000 */
[----:B------:R0:W1:Y:S02]  /*a630*/  SHFL.BFLY P2, R38, R35, R32, R33 ;  /* 0x0c00002023267389 */ /* 0x0000640000040021 */
[----:B01----:R-:W-:Y:S01]  /*a640*/  ENDCOLLECTIVE ;  /* 0x000000000000791b */ /* 0x003fe20003800000 */
.L_x_1725:
[----:B------:R-:W-:Y:S01]  /*a650*/  FADD.FTZ R36, R39, R36 ;  /* 0x0000002427247221 */ /* 0x000fe20000010000 */
[----:B------:R-:W-:Y:S01]  /*a660*/  HFMA2.MMA R32, -RZ, RZ, 0, 4.76837158203125e-07 ;  /* 0x00000008ff207435 */ /* 0x000fe200000001ff */
[----:B------:R-:W-:Y:S02]  /*a670*/  MOV R35, R23 ;  /* 0x0000001700237202 */ /* 0x000fe40000000f00 */
[----:B------:R-:W-:-:S08]  /*a680*/  MOV R34, R38 ;  /* 0x0000002600227202 */ /* 0x000fd00000000f00 */
[----:B------:R-:W-:Y:S05]  /*a690*/  WARPSYNC.COLLECTIVE R30, `(.L_x_1726) ;  /* 0x000000001e087348 */ /* 0x000fea0003c00000 */
[----:B------:R0:W1:Y:S02]  /*a6a0*/  SHFL.BFLY P2, R38, R35, R32, R33 ;  /* 0x0c00002023267389 */ /* 0x0000640000040021 */
[----:B01----:R-:W-:Y:S01]  /*a6b0*/  ENDCOLLECTIVE ;  /* 0x000000000000791b */ /* 0x003fe20003800000 */
.L_x_1726:
[----:B------:R-:W-:Y:S01]  /*a6c0*/  FADD.FTZ R37, R37, R34 ;  /* 0x0000002225257221 */ /* 0x000fe20000010000 */
[----:B------:R-:W-:Y:S02]  /*a6d0*/  MOV R35, R26 ;  /* 0x0000001a00237202 */ /* 0x000fe40000000f00 */
[----:B------:R-:W-:-:S07]  /*a6e0*/  MOV R40, R38 ;  /* 0x0000002600287202 */ /* 0x000fce0000000f00 */
[----:B------:R-:W-:Y:S05]  /*a6f0*/  WARPSYNC.COLLECTIVE R30, `(.L_x_1727) ;  /* 0x000000001e087348 */ /* 0x000fea0003c00000 */
[----:B------:R0:W1:Y:S02]  /*a700*/  SHFL.BFLY P2, R38, R35, R32, R33 ;  /* 0x0c00002023267389 */ /* 0x0000640000040021 */
[----:B01----:R-:W-:Y:S01]  /*a710*/  ENDCOLLECTIVE ;  /* 0x000000000000791b */ /* 0x003fe20003800000 */
.L_x_1727:
        /* <DEDUP_REMOVED lines=12> */
.L_x_1728:
[----:B------:R-:W-:-:S05]  /*a7e0*/  FADD.FTZ R41, R41, R26 ;  /* 0x0000001a29297221 */ /* 0x000fca0000010000 */
[----:B------:R-:W-:Y:S02]  /*a7f0*/  MOV R35, R41 ;  /* 0x0000002900237202 */ /* 0x000fe40000000f00 */
[----:B------:R-:W-:-:S07]  /*a800*/  MOV R43, R38 ;  /* 0x00000026002b7202 */ /* 0x000fce0000000f00 */
[----:B------:R-:W-:Y:S05]  /*a810*/  WARPSYNC.COLLECTIVE R30, `(.L_x_1729) ;  /* 0x000000001e087348 */ /* 0x000fea0003c00000 */
[----:B------:R0:W1:Y:S02]  /*a820*/  SHFL.BFLY P2, R38, R35, R32, R33 ;  /* 0x0c00002023267389 */ /* 0x0000640000040021 */
[----:B01----:R-:W-:Y:S01]  /*a830*/  ENDCOLLECTIVE ;  /* 0x000000000000791b */ /* 0x003fe20003800000 */
.L_x_1729:
        /* <DEDUP_REMOVED lines=9> */
.L_x_1730:
        /* <DEDUP_REMOVED lines=9> */
.L_x_1731:
        /* <DEDUP_REMOVED lines=8> */
.L_x_1732:
[----:B------:R-:W-:-:S05]  /*a9e0*/  FADD.FTZ R29, R27, R20 ;  /* 0x000000141b1d7221 */ /* 0x000fca0000010000 */
[----:B------:R-:W-:Y:S02]  /*a9f0*/  MOV R35, R29 ;  /* 0x0000001d00237202 */ /* 0x000fe40000000f00 */
[----:B------:R-:W-:-:S07]  /*aa00*/  MOV R27, R38 ;  /* 0x00000026001b7202 */ /* 0x000fce0000000f00 */
[----:B------:R-:W-:Y:S05]  /*aa10*/  WARPSYNC.COLLECTIVE R30, `(.L_x_1733) ;  /* 0x000000001e087348 */ /* 0x000fea0003c00000 */
[----:B------:R0:W1:Y:S02]  /*aa20*/  SHFL.BFLY P2, R38, R35, R32, R33 ;  /* 0x0c00002023267389 */ /* 0x0000640000040021 */
[----:B01----:R-:W-:Y:S01]  /*aa30*/  ENDCOLLECTIVE ;  /* 0x000000000000791b */ /* 0x003fe20003800000 */
.L_x_1733:
[----:B------:R-:W-:Y:S01]  /*aa40*/  FADD.FTZ R27, R28, R27 ;  /* 0x0000001b1c1b7221 */ /* 0x000fe20000010000 */
[----:B------:R-:W-:Y:S01]  /*aa50*/  HFMA2.MMA R32, -RZ, RZ, 0, 4.76837158203125e-07 ;  /* 0x00000008ff207435 */ /* 0x000fe200000001ff */
[----:B------:R-:W-:Y:S02]  /*aa60*/  MOV R35, R25 ;  /* 0x0000001900237202 */ /* 0x000fe40000000f00 */
[----:B------:R-:W-:-:S08]  /*aa70*/  MOV R26, R38 ;  /* 0x00000026001a7202 */ /* 0x000fd00000000f00 */
[----:B------:R-:W-:Y:S05]  /*aa80*/  WARPSYNC.COLLECTIVE R30, `(.L_x_1734) ;  /* 0x000000001e087348 */ /* 0x000fea0003c00000 */
[----:B------:R0:W1:Y:S02]  /*aa90*/  SHFL.BFLY P2, R38, R35, R32, R33 ;  /* 0x0c00002023267389 */ /* 0x0000640000040021 */
[----:B01----:R-:W-:Y:S01]  /*aaa0*/  ENDCOLLECTIVE ;  /* 0x000000000000791b */ /* 0x003fe20003800000 */
.L_x_1734:
[----:B------:R-:W-:Y:S01]  /*aab0*/  FADD.FTZ R26, R29, R26 ;  /* 0x0000001a1d1a7221 */ /* 0x000fe20000010000 */
[----:B------:R-:W-:Y:S02]  /*aac0*/  MOV R35, R24 ;  /* 0x0000001800237202 */ /* 0x000fe40000000f00 */
[----:B------:R-:W-:-:S07]  /*aad0*/  MOV R42, R38 ;  /* 0x00000026002a7202 */ /* 0x000fce0000000f00 */
[----:B------:R-:W-:Y:S05]  /*aae0*/  WARPSYNC.COLLECTIVE R30, `(.L_x_1735) ;  /* 0x000000001e087348 */ /* 0x000fea0003c00000 */
[----:B------:R0:W1:Y:S02]  /*aaf0*/  SHFL.BFLY P2, R38, R35, R32, R33 ;  /* 0x0c00002023267389 */ /* 0x0000640000040021 */
[----:B01----:R-:W-:Y:S01]  /*ab00*/  ENDCOLLECTIVE ;  /* 0x000000000000791b */ /* 0x003fe20003800000 */
.L_x_1735:
        /* <DEDUP_REMOVED lines=11> */
.L_x_1736:
[----:B------:R-:W-:-:S05]  /*abc0*/  FADD.FTZ R23, R43, R24 ;  /* 0x000000182b177221 */ /* 0x000fca0000010000 */
[----:B------:R-:W-:Y:S02]  /*abd0*/  MOV R35, R23 ;  /* 0x0000001700237202 */ /* 0x000fe40000000f00 */
[----:B------:R-:W-:-:S07]  /*abe0*/  MOV R25, R38 ;  /* 0x0000002600197202 */ /* 0x000fce0000000f00 */
[----:B------:R-:W-:Y:S05]  /*abf0*/  WARPSYNC.COLLECTIVE R30, `(.L_x_1737) ;  /* 0x000000001e087348 */ /* 0x000fea0003c00000 */
[----:B------:R0:W1:Y:S02]  /*ac00*/  SHFL.BFLY P2, R38, R35, R32, R33 ;  /* 0x0c00002023267389 */ /* 0x0000640000040021 */
[----:B01----:R-:W-:Y:S01]  /*ac10*/  ENDCOLLECTIVE ;  /* 0x000000000000791b */ /* 0x003fe20003800000 */
.L_x_1737:
        /* <DEDUP_REMOVED lines=12> */
.L_x_1738:
[----:B------:R-:W-:Y:S02]  /*ace0*/  MOV R35, R40 ;  /* 0x0000002800237202 */ /* 0x000fe40000000f00 */
[----:B------:R-:W-:-:S07]  /*acf0*/  MOV R22, R38 ;  /* 0x0000002600167202 */ /* 0x000fce0000000f00 */
[----:B------:R-:W-:Y:S05]  /*ad00*/  WARPSYNC.COLLECTIVE R30, `(.L_x_1739) ;  /* 0x000000001e087348 */ /* 0x000fea0003c00000 */
[----:B------:R0:W1:Y:S02]  /*ad10*/  SHFL.BFLY P2, R38, R35, R32, R33 ;  /* 0x0c00002023267389 */ /* 0x0000640000040021 */
[----:B01----:R-:W-:Y:S01]  /*ad20*/  ENDCOLLECTIVE ;  /* 0x000000000000791b */ /* 0x003fe20003800000 */
.L_x_1739:
[----:B------:R-:W-:Y:S01]  /*ad30*/  FADD.FTZ R24, R25, R22 ;  /* 0x0000001619187221 */ /* 0x000fe20000010000 */
[----:B------:R-:W-:-:S04]  /*ad40*/  HFMA2.MMA R32, -RZ, RZ, 0, 5.9604644775390625e-08 ;  /* 0x00000001ff207435 */ /* 0x000fc800000001ff */
[----:B------:R-:W-:Y:S02]  /*ad50*/  MOV R35, R24 ;  /* 0x0000001800237202 */ /* 0x000fe40000000f00 */
[----:B------:R-:W-:-:S07]  /*ad60*/  MOV R23, R38 ;  /* 0x0000002600177202 */ /* 0x000fce0000000f00 */
[----:B------:R-:W-:Y:S05]  /*ad70*/  WARPSYNC.COLLECTIVE R30, `(.L_x_1740) ;  /* 0x000000001e087348 */ /* 0x000fea0003c00000 */
[----:B------:R0:W1:Y:S02]  /*ad80*/  SHFL.BFLY P2, R38, R35, R32, R33 ;  /* 0x0c00002023267389 */ /* 0x0000640000040021 */
[----:B01----:R-:W-:Y:S01]  /*ad90*/  ENDCOLLECTIVE ;  /* 0x000000000000791b */ /* 0x003fe20003800000 */
.L_x_1740:
[----:B------:R-:W-:-:S05]  /*ada0*/  FADD.FTZ R25, R40, R23 ;  /* 0x0000001728197221 */ /* 0x000fca0000010000 */
[----:B------:R-:W-:Y:S02]  /*adb0*/  MOV R35, R25 ;  /* 0x0000001900237202 */ /* 0x000fe40000000f00 */
[----:B------:R-:W-:-:S07]  /*adc0*/  MOV R23, R38 ;  /* 0x0000002600177202 */ /* 0x000fce0000000f00 */
[----:B------:R-:W-:Y:S05]  /*add0*/  WARPSYNC.COLLECTIVE R30, `(.L_x_1741) ;  /* 0x000000001e087348 */ /* 0x000fea0003c00000 */
[----:B------:R0:W1:Y:S02]  /*ade0*/  SHFL.BFLY P2, R38, R35, R32, R33 ;  /* 0x0c00002023267389 */ /* 0x0000640000040021 */
[----:B01----:R-:W-:Y:S01]  /*adf0*/  ENDCOLLECTIVE ;  /* 0x000000000000791b */ /* 0x003fe20003800000 */
.L_x_1741:
        /* <DEDUP_REMOVED lines=9> */
.L_x_1742:
        /* <DEDUP_REMOVED lines=9> */
.L_x_1743:
[----:B------:R-:W-:Y:S01]  /*af20*/  FADD.FTZ R21, R21, R18 ;  /* 0x0000001215157221 */ /* 0x000fe20000010000 */
[----:B------:R-:W-:-:S04]  /*af30*/  HFMA2.MMA R32, -RZ, RZ, 0, 2.384185791015625e-07 ;  /* 0x00000004ff207435 */ /* 0x000fc800000001ff */
[----:B------:R-:W-:Y:S02]  /*af40*/  MOV R35, R21 ;  /* 0x0000001500237202 */ /* 0x000fe40000000f00 */
[----:B------:R-:W-:-:S07]  /*af50*/  MOV R20, R38 ;  /* 0x0000002600147202 */ /* 0x000fce0000000f00 */
[----:B------:R-:W-:Y:S05]  /*af60*/  WARPSYNC.COLLECTIVE R30, `(.L_x_1744) ;  /* 0x000000001e087348 */ /* 0x000fea0003c00000 */
[----:B------:R0:W1:Y:S02]  /*af70*/  SHFL.BFLY P2, R38, R35, R32, R33 ;  /* 0x0c00002023267389 */ /* 0x0000640000040021 */
[----:B01----:R-:W-:Y:S01]  /*af80*/  ENDCOLLECTIVE ;  /* 0x000000000000791b */ /* 0x003fe20003800000 */
.L_x_1744:
[----:B------:R-:W-:-:S05]  /*af90*/  FADD.FTZ R42, R20, R19 ;  /* 0x00000013142a7221 */ /* 0x000fca0000010000 */
[----:B------:R-:W-:Y:S02]  /*afa0*/  MOV R35, R42 ;  /* 0x0000002a00237202 */ /* 0x000fe40000000f00 */
[----:B------:R-:W-:-:S07]  /*afb0*/  MOV R18, R38 ;  /* 0x0000002600127202 */ /* 0x000fce0000000f00 */
[----:B------:R-:W-:Y:S05]  /*afc0*/  WARPSYNC.COLLECTIVE R30, `(.L_x_1745) ;  /* 0x000000001e087348 */ /* 0x000fea0003c00000 */
[----:B------:R0:W1:Y:S02]  /*afd0*/  SHFL.BFLY P2, R38, R35, R32, R33 ;  /* 0x0c00002023267389 */ /* 0x0000640000040021 */
[----:B01----:R-:W-:Y:S01]  /*afe0*/  ENDCOLLECTIVE ;  /* 0x000000000000791b */ /* 0x003fe20003800000 */
.L_x_1745:
        /* <DEDUP_REMOVED lines=9> */
.L_x_1746:
        /* <DEDUP_REMOVED lines=12> */
.L_x_1747:
        /* <DEDUP_REMOVED lines=9> */
.L_x_1748:
[----:B------:R-:W-:-:S05]  /*b1d0*/  FADD.FTZ R42, R42, R43 ;  /* 0x0000002b2a2a7221 */ /* 0x000fca0000010000 */
[----:B------:R-:W-:Y:S02]  /*b1e0*/  MOV R35, R42 ;  /* 0x0000002a00237202 */ /* 0x000fe40000000f00 */
[----:B------:R-:W-:-:S07]  /*b1f0*/  MOV R27, R38 ;  /* 0x00000026001b7202 */ /* 0x000fce0000000f00 */
[----:B------:R-:W-:Y:S05]  /*b200*/  WARPSYNC.COLLECTIVE R30, `(.L_x_1749) ;  /* 0x000000001e087348 */ /* 0x000fea0003c00000 */
[----:B------:R0:W1:Y:S02]  /*b210*/  SHFL.BFLY P2, R38, R35, R32, R33 ;  /* 0x0c00002023267389 */ /* 0x0000640000040021 */
[----:B01----:R-:W-:Y:S01]  /*b220*/  ENDCOLLECTIVE ;  /* 0x000000000000791b */ /* 0x003fe20003800000 */
.L_x_1749:
[----:B------:R-:W-:Y:S01]  /*b230*/  FADD.FTZ R22, R40, R27 ;  /* 0x0000001b28167221 */ /* 0x000fe20000010000 */
[----:B------:R-:W-:Y:S06]  /*b240*/  BRA `(.L_x_1750) ;  /* 0xffffffe400287947 */ /* 0x000fec000383ffff */
.L_x_1751:
        /* <DEDUP_REMOVED lines=11> */
.L_x_3921:


//--------------------- .text._ZN13group_norm_v214gn_cuda_kernelI13__nv_bfloat16Li480ELi3ELi32ELi60ELi256ELb0ELi2ELi960ELi960ELi4ELb1ELi2ELb0ELb0ENS_16CompileConditionILi900EEEEEvPT_PKS4_S7_S7_flPfS8_Pj --------------------------
	.section	.text._ZN13group_norm_v214gn_cuda_kernelI13__nv_bfloat16Li480ELi3ELi32ELi60ELi256ELb0ELi2ELi960ELi960ELi4ELb1ELi2ELb0ELb0ENS_16CompileConditionILi900EEEEEvPT_PKS4_S7_S7_flPfS8_Pj,"ax",@progbits
	.align	128
        .global         _ZN13group_norm_v214gn_cuda_kernelI13__nv_bfloat16Li480ELi3ELi32ELi60ELi256ELb0ELi2ELi960ELi960ELi4ELb1ELi2ELb0ELb0ENS_16CompileConditionILi900EEEEEvPT_PKS4_S7_S7_flPfS8_Pj
        .type           _ZN13group_norm_v214gn_cuda_kernelI13__nv_bfloat16Li480ELi3ELi32ELi60ELi256ELb0ELi2ELi960ELi960ELi4ELb1ELi2ELb0ELb0ENS_16CompileConditionILi900EEEEEvPT_PKS4_S7_S7_flPfS8_Pj,@function
        .size           _ZN13group_norm_v214gn_cuda_kernelI13__nv_bfloat16Li480ELi3ELi32ELi60ELi256ELb0ELi2ELi960ELi960ELi4ELb1ELi2ELb0ELb0ENS_16CompileConditionILi900EEEEEvPT_PKS4_S7_S7_flPfS8_Pj,(.L_x_3922 - _ZN13group_norm_v214gn_cuda_kernelI13__nv_bfloat16Li480ELi3ELi32ELi60ELi256ELb0ELi2ELi960ELi960ELi4ELb1ELi2ELb0ELb0ENS_16CompileConditionILi900EEEEEvPT_PKS4_S7_S7_flPfS8_Pj)
        .other          _ZN13group_norm_v214gn_cuda_kernelI13__nv_bfloat16Li480ELi3ELi32ELi60ELi256ELb0ELi2ELi960ELi960ELi4ELb1ELi2ELb0ELb0ENS_16CompileConditionILi900EEEEEvPT_PKS4_S7_S7_flPfS8_Pj,@"STO_CUDA_ENTRY STV_DEFAULT"
_ZN13group_norm_v214gn_cuda_kernelI13__nv_bfloat16Li480ELi3ELi32ELi60ELi256ELb0ELi2ELi960ELi960ELi4ELb1ELi2ELb0ELb0ENS_16CompileConditionILi900EEEEEvPT_PKS4_S7_S7_flPfS8_Pj:
.text._ZN13group_norm_v214gn_cuda_kernelI13__nv_bfloat16Li480ELi3ELi32ELi60ELi256ELb0ELi2ELi960ELi960ELi4ELb1ELi2ELb0ELb0ENS_16CompileConditionILi900EEEEEvPT_PKS4_S7_S7_flPfS8_Pj:
[----:B------:R-:W0:Y:S08]  /*0000*/  LDC R1, c[0x0][0x28] ;  /* 0x00000a00ff017b82 */ /* 0x000e300000000800 */
[----:B------:R-:W1:Y:S01]  /*0010*/  S2UR UR12, SR_CTAID.Y ;  /* 0x00000000000c79c3 */ /* 0x000e620000002600 */
[----:B------:R-:W-:Y:S01]  /*0020*/  ULDC.64 UR6, c[0x0][0x238] ;  /* 0x00008e0000067ab9 */ /* 0x000fe20000000a00 */
[----:B0-----:R-:W-:Y:S01]  /*0030*/  IADD3 R1, R1, -0x10, RZ ;  /* 0xfffffff001017810 */ /* 0x001fe20007ffe0ff */
[----:B-1----:R-:W-:-:S04]  /*0040*/  USHF.R.U32.HI UR4, URZ, 0x1, UR12 ;  /* 0x000000013f047899 */ /* 0x002fc8000801160c */
[----:B------:R-:W-:-:S04]  /*0050*/  UISETP.GE.U32.AND UP0, UPT, UR4, UR6, UPT ;  /* 0x000000060400728c */ /* 0x000fc8000bf06070 */
[----:B------:R-:W-:-:S06]  /*0060*/  UISETP.GE.AND.EX UP0, UPT, URZ, UR7, UPT, UP0 ;  /* 0x000000073f00728c */ /* 0x000fcc000bf06300 */
[----:B------:R-:W-:-:S13]  /*0070*/  PLOP3.LUT P0, PT, PT, PT, UP0, 0x80, 0x0 ;  /* 0x000000000000781c */ /* 0x000fda0003f0f008 */
[----:B------:R-:W-:Y:S05]  /*0080*/  @P0 EXIT ;  /* 0x000000000000094d */ /* 0x000fea0003800000 */
[----:B------:R-:W0:Y:S01]  /*0090*/  S2R R8, SR_TID.X ;  /* 0x0000000000087919 */ /* 0x000e220000002100 */
[----:B------:R-:W1:Y:S01]  /*00a0*/  S2UR UR8, SR_CgaCtaId ;  /* 0x00000000000879c3 */ /* 0x000e620000008800 */
[----:B------:R-:W-:Y:S01]  /*00b0*/  UMOV UR6, 0x400 ;  /* 0x0000040000067882 */ /* 0x000fe20000000000 */
[----:B------:R-:W-:Y:S02]  /*00c0*/  ULOP3.LUT UR5, UR12, 0x1, URZ, 0xc0, !UPT ;  /* 0x000000010c057892 */ /* 0x000fe4000f8ec03f */
[----:B------:R-:W-:Y:S02]  /*00d0*/  USHF.L.U32 UR7, UR12, 0x4, URZ ;  /* 0x000000040c077899 */ /* 0x000fe4000800063f */
[----:B------:R-:W-:Y:S02]  /*00e0*/  UIMAD UR5, UR5, 0x3c0, URZ ;  /* 0x000003c0050578a4 */ /* 0x000fe4000f8e023f */
[----:B------:R-:W-:Y:S01]  /*00f0*/  ULOP3.LUT UR7, UR7, 0x10, URZ, 0xc0, !UPT ;  /* 0x0000001007077892 */ /* 0x000fe2000f8ec03f */
[----:B------:R-:W-:-:S03]  /*0100*/  ULDC.64 UR10, c[0x0][0x208] ;  /* 0x00008200000a7ab9 */ /* 0x000fc60000000a00 */
[----:B------:R-:W-:Y:S02]  /*0110*/  MOV R6, UR5 ;  /* 0x0000000500067c02 */ /* 0x000fe40008000f00 */
[----:B------:R-:W-:Y:S01]  /*0120*/  IADD3 R37, RZ, -UR7, RZ ;  /* 0x80000007ff257c10 */ /* 0x000fe2000fffe0ff */
[----:B-1----:R-:W-:Y:S02]  /*0130*/  ULEA UR9, UR8, UR6, 0x18 ;  /* 0x0000000608097291 */ /* 0x002fe4000f8ec03f */
[----:B------:R-:W-:-:S04]  /*0140*/  UIADD3 UR6, UR6, 0x1680, URZ ;  /* 0x0000168006067890 */ /* 0x000fc8000fffe03f */
[----:B------:R-:W-:Y:S01]  /*0150*/  MOV R0, UR9 ;  /* 0x0000000900007c02 */ /* 0x000fe20008000f00 */
[----:B0-----:R-:W-:Y:S01]  /*0160*/  IMAD.WIDE.U32 R2, R8, -0x77777777, RZ ;  /* 0x8888888908027825 */ /* 0x001fe200078e00ff */
[----:B------:R-:W-:Y:S01]  /*0170*/  SHF.R.U32.HI R4, RZ, 0x1, R8 ;  /* 0x00000001ff047819 */ /* 0x000fe20000011608 */
[----:B------:R-:W-:Y:S01]  /*0180*/  ULEA UR6, UR8, UR6, 0x18 ;  /* 0x0000000608067291 */ /* 0x000fe2000f8ec03f */
[----:B------:R-:W-:Y:S02]  /*0190*/  UMOV UR9, UR4 ;  /* 0x0000000400097c82 */ /* 0x000fe40008000000 */
[----:B------:R-:W-:Y:S01]  /*01a0*/  SHF.R.U32.HI R7, RZ, 0x7, R3 ;  /* 0x00000007ff077819 */ /* 0x000fe20000011603 */
[----:B------:R-:W-:Y:S01]  /*01b0*/  VIADD R5, R4, UR7 ;  /* 0x0000000704057c36 */ /* 0x000fe20008000000 */
[----:B------:R-:W-:-:S03]  /*01c0*/  UMOV UR4, URZ ;  /* 0x0000003f00047c82 */ /* 0x000fc60008000000 */
[----:B------:R-:W-:Y:S02]  /*01d0*/  IMAD R3, R7, -0xf0, R8 ;  /* 0xffffff1007037824 */ /* 0x000fe400078e0208 */
[----:B------:R-:W-:Y:S01]  /*01e0*/  IMAD R5, R5, 0x3c, -R6 ;  /* 0x0000003c05057824 */ /* 0x000fe200078e0a06 */
[----:B------:R-:W-:Y:S01]  /*01f0*/  SHF.L.U32 R6, R8, 0x3, RZ ;  /* 0x0000000308067819 */ /* 0x000fe200000006ff */
[C---:B------:R-:W-:Y:S01]  /*0200*/  IMAD R4, R3.reuse, 0x18, R0 ;  /* 0x0000001803047824 */ /* 0x040fe200078e0200 */
[----:B------:R-:W-:Y:S01]  /*0210*/  LEA R2, R3, UR5, 0x2 ;  /* 0x0000000503027c11 */ /* 0x000fe2000f8e10ff */
[C---:B------:R-:W-:Y:S01]  /*0220*/  VIADD R10, R5.reuse, 0x14 ;  /* 0x00000014050a7836 */ /* 0x040fe20000000000 */
[----:B------:R-:W-:Y:S01]  /*0230*/  LOP3.LUT R9, R6, 0x8, RZ, 0xc0, !PT ;  /* 0x0000000806097812 */ /* 0x000fe200078ec0ff */
[----:B------:R-:W-:Y:S01]  /*0240*/  VIADD R18, R5, 0x24 ;  /* 0x0000002405127836 */ /* 0x000fe20000000000 */
[----:B------:R-:W-:Y:S01]  /*0250*/  LEA R4, R7, R4, 0x3 ;  /* 0x0000000407047211 */ /* 0x000fe200078e18ff */
[----:B------:R-:W-:Y:S01]  /*0260*/  IMAD.WIDE.U32 R2, R2, -0x77777777, RZ ;  /* 0x8888888902027825 */ /* 0x000fe200078e00ff */
[C---:B------:R-:W-:Y:S01]  /*0270*/  IADD3 R6, R5.reuse, 0xc, RZ ;  /* 0x0000000c05067810 */ /* 0x040fe20007ffe0ff */
[----:B------:R-:W-:Y:S01]  /*0280*/  UMOV UR5, URZ ;  /* 0x0000003f00057c82 */ /* 0x000fe20008000000 */
[C---:B------:R-:W-:Y:S01]  /*0290*/  IADD3 R14, R5.reuse, 0x1c, RZ ;  /* 0x0000001c050e7810 */ /* 0x040fe20007ffe0ff */
[----:B------:R-:W-:Y:S01]  /*02a0*/  VIADD R2, R5, 0x4 ;  /* 0x0000000405027836 */ /* 0x000fe20000000000 */
[----:B------:R-:W-:Y:S01]  /*02b0*/  LEA.HI R37, R3, R37, RZ, 0x1b ;  /* 0x0000002503257211 */ /* 0x000fe200078fd8ff */
[C---:B------:R-:W-:Y:S01]  /*02c0*/  VIADD R26, R5.reuse, 0x34 ;  /* 0x00000034051a7836 */ /* 0x040fe20000000000 */
[----:B------:R0:W-:Y:S01]  /*02d0*/  STL [R1], R4 ;  /* 0x0000000401007387 */ /* 0x0001e20000100800 */
[----:B------:R-:W-:-:S02]  /*02e0*/  IADD3 R8, R5, 0x10, RZ ;  /* 0x0000001005087810 */ /* 0x000fc40007ffe0ff */
[C---:B------:R-:W-:Y:S02]  /*02f0*/  IADD3 R16, R5.reuse, 0x20, RZ ;  /* 0x0000002005107810 */ /* 0x040fe40007ffe0ff */
[C---:B------:R-:W-:Y:S02]  /*0300*/  IADD3 R22, R5.reuse, 0x2c, RZ ;  /* 0x0000002c05167810 */ /* 0x040fe40007ffe0ff */
[C---:B------:R-:W-:Y:S02]  /*0310*/  IADD3 R24, R5.reuse, 0x30, RZ ;  /* 0x0000003005187810 */ /* 0x040fe40007ffe0ff */
[----:B------:R-:W-:Y:S02]  /*0320*/  SHF.R.S32.HI R3, RZ, 0x2, R5 ;  /* 0x00000002ff037819 */ /* 0x000fe40000011405 */
[C---:B0-----:R-:W-:Y:S02]  /*0330*/  IADD3 R4, R5.reuse, 0x8, RZ ;  /* 0x0000000805047810 */ /* 0x041fe40007ffe0ff */
[----:B------:R-:W-:Y:S01]  /*0340*/  IADD3 R12, R5, 0x18, RZ ;  /* 0x00000018050c7810 */ /* 0x000fe20007ffe0ff */
[----:B------:R-:W-:Y:S01]  /*0350*/  IMAD R36, R3, 0x18, R0 ;  /* 0x0000001803247824 */ /* 0x000fe200078e0200 */
[----:B------:R-:W-:-:S02]  /*0360*/  IADD3 R20, R5, 0x28, RZ ;  /* 0x0000002805147810 */ /* 0x000fc40007ffe0ff */
[----:B------:R-:W-:Y:S02]  /*0370*/  IADD3 R28, R5, 0x38, RZ ;  /* 0x00000038051c7810 */ /* 0x000fe40007ffe0ff */
[----:B------:R-:W-:Y:S02]  /*0380*/  SHF.R.S32.HI R5, RZ, 0x2, R2 ;  /* 0x00000002ff057819 */ /* 0x000fe40000011402 */
[----:B------:R-:W-:Y:S02]  /*0390*/  SHF.R.S32.HI R11, RZ, 0x2, R6 ;  /* 0x00000002ff0b7819 */ /* 0x000fe40000011406 */
[----:B------:R-:W-:Y:S01]  /*03a0*/  SHF.R.S32.HI R15, RZ, 0x2, R10 ;  /* 0x00000002ff0f7819 */ /* 0x000fe2000001140a */
[----:B------:R-:W-:Y:S01]  /*03b0*/  IMAD R2, R5, 0x18, R0 ;  /* 0x0000001805027824 */ /* 0x000fe200078e0200 */
[----:B------:R-:W-:Y:S02]  /*03c0*/  SHF.R.S32.HI R19, RZ, 0x2, R14 ;  /* 0x00000002ff137819 */ /* 0x000fe4000001140e */
[----:B------:R-:W-:Y:S01]  /*03d0*/  SHF.R.S32.HI R13, RZ, 0x2, R8 ;  /* 0x00000002ff0d7819 */ /* 0x000fe20000011408 */
[----:B------:R-:W-:Y:S01]  /*03e0*/  IMAD R6, R15, 0x18, R0 ;  /* 0x000000180f067824 */ /* 0x000fe200078e0200 */
[----:B------:R-:W-:Y:S01]  /*03f0*/  SHF.R.S32.HI R21, RZ, 0x2, R16 ;  /* 0x00000002ff157819 */ /* 0x000fe20000011410 */
[----:B------:R-:W-:Y:S01]  /*0400*/  IMAD R8, R19, 0x18, R0 ;  /* 0x0000001813087824 */ /* 0x000fe200078e0200 */
[----:B------:R-:W-:Y:S01]  /*0410*/  SHF.R.S32.HI R23, RZ, 0x2, R18 ;  /* 0x00000002ff177819 */ /* 0x000fe20000011412 */
[----:B------:R-:W-:Y:S01]  /*0420*/  IMAD R32, R13, 0x18, R0 ;  /* 0x000000180d207824 */ /* 0x000fe200078e0200 */
        /* <DEDUP_REMOVED lines=15> */
[----:B------:R-:W-:Y:S01]  /*0520*/  IADD3 R33, R9, R4, RZ ;  /* 0x0000000409217210 */ /* 0x000fe20007ffe0ff */
[--C-:B------:R-:W-:Y:S01]  /*0530*/  IMAD R30, R17, 0x18, R0.reuse ;  /* 0x00000018111e7824 */ /* 0x100fe200078e0200 */
[----:B------:R-:W-:Y:S01]  /*0540*/  IADD3 R31, R9, R6, RZ ;  /* 0x00000006091f7210 */ /* 0x000fe20007ffe0ff */
[--C-:B------:R-:W-:Y:S01]  /*0550*/  IMAD R14, R25, 0x18, R0.reuse ;  /* 0x00000018190e7824 */ /* 0x100fe200078e0200 */
[----:B------:R-:W-:Y:S01]  /*0560*/  IADD3 R2, R9, R8, RZ ;  /* 0x0000000809027210 */ /* 0x000fe20007ffe0ff */
[----:B------:R-:W-:Y:S01]  /*0570*/  IMAD R0, R3, 0x18, R0 ;  /* 0x0000001803007824 */ /* 0x000fe200078e0200 */
[----:B------:R-:W-:Y:S01]  /*0580*/  IADD3 R36, R36, R9, RZ ;  /* 0x0000000924247210 */ /* 0x000fe20007ffe0ff */
[C---:B------:R-:W-:Y:S01]  /*0590*/  IMAD.IADD R34, R9.reuse, 0x1, R34 ;  /* 0x0000000109227824 */ /* 0x040fe200078e0222 */
[C---:B------:R-:W-:Y:S01]  /*05a0*/  IADD3 R32, R9.reuse, R32, RZ ;  /* 0x0000002009207210 */ /* 0x040fe20007ffe0ff */
[C---:B------:R-:W-:Y:S01]  /*05b0*/  IMAD.IADD R30, R9.reuse, 0x1, R30 ;  /* 0x00000001091e7824 */ /* 0x040fe200078e021e */
[C---:B------:R-:W-:Y:S01]  /*05c0*/  IADD3 R3, R9.reuse, R10, RZ ;  /* 0x0000000a09037210 */ /* 0x040fe20007ffe0ff */
[C---:B------:R-:W-:Y:S01]  /*05d0*/  IMAD.IADD R5, R9.reuse, 0x1, R14 ;  /* 0x0000000109057824 */ /* 0x040fe200078e020e */
[----:B------:R-:W-:-:S02]  /*05e0*/  IADD3 R4, R9, R12, RZ ;  /* 0x0000000c09047210 */ /* 0x000fc40007ffe0ff */
[C---:B------:R-:W-:Y:S02]  /*05f0*/  IADD3 R6, R9.reuse, R16, RZ ;  /* 0x0000001009067210 */ /* 0x040fe40007ffe0ff */
[C---:B------:R-:W-:Y:S02]  /*0600*/  IADD3 R7, R9.reuse, R18, RZ ;  /* 0x0000001209077210 */ /* 0x040fe40007ffe0ff */
[C---:B------:R-:W-:Y:S01]  /*0610*/  IADD3 R8, R9.reuse, R20, RZ ;  /* 0x0000001409087210 */ /* 0x040fe20007ffe0ff */
[----:B------:R-:W-:Y:S01]  /*0620*/  IMAD.IADD R9, R9, 0x1, R0 ;  /* 0x0000000109097824 */ /* 0x000fe200078e0200 */
[----:B------:R-:W-:-:S07]  /*0630*/  LEA R37, R37, UR6, 0x3 ;  /* 0x0000000625257c11 */ /* 0x000fce000f8e18ff */
.L_x_1760:
[----:B0-----:R-:W0:Y:S01]  /*0640*/  S2R R26, SR_TID.X ;  /* 0x00000000001a7919 */ /* 0x001e220000002100 */
[----:B------:R-:W1:Y:S01]  /*0650*/  S2R R25, SR_CTAID.X ;  /* 0x0000000000197919 */ /* 0x000e620000002500 */
[----:B------:R-:W-:Y:S01]  /*0660*/  ULOP3.LUT UR8, UR12, 0x1, URZ, 0xc0, !UPT ;  /* 0x000000010c087892 */ /* 0x000fe2000f8ec03f */
[----:B------:R-:W-:Y:S01]  /*0670*/  ULDC.64 UR14, c[0x0][0x218] ;  /* 0x00008600000e7ab9 */ /* 0x000fe20000000a00 */
[----:B------:R-:W-:Y:S01]  /*0680*/  ULDC.64 UR16, c[0x0][0x228] ;  /* 0x00008a0000107ab9 */ /* 0x000fe20000000a00 */
[----:B------:R-:W2:Y:S03]  /*0690*/  LDL R22, [R1] ;  /* 0x0000000001167983 */ /* 0x000ea60000100800 */
[----:B------:R-:W-:Y:S01]  /*06a0*/  MOV R13, UR8 ;  /* 0x00000008000d7c02 */ /* 0x000fe20008000f00 */
[----:B------:R-:W-:Y:S01]  /*06b0*/  UIMAD UR8, UR5, 0x78000, URZ ;  /* 0x00078000050878a4 */ /* 0x000fe2000f8e023f */
[----:B0-----:R-:W-:Y:S01]  /*06c0*/  IMAD.WIDE.U32 R10, R26, -0x77777777, RZ ;  /* 0x888888891a0a7825 */ /* 0x001fe200078e00ff */
[----:B-1----:R-:W-:-:S04]  /*06d0*/  SHF.L.U32 R0, R25, 0x1, RZ ;  /* 0x0000000119007819 */ /* 0x002fc800000006ff */
[----:B------:R-:W-:Y:S02]  /*06e0*/  SHF.R.U32.HI R11, RZ, 0x7, R11 ;  /* 0x00000007ff0b7819 */ /* 0x000fe4000001160b */
[----:B------:R-:W-:-:S03]  /*06f0*/  LOP3.LUT R0, R0, 0xfe, RZ, 0xc0, !PT ;  /* 0x000000fe00007812 */ /* 0x000fc600078ec0ff */
[----:B------:R-:W-:Y:S01]  /*0700*/  IMAD R10, R11, -0xf0, R26 ;  /* 0xffffff100b0a7824 */ /* 0x000fe200078e021a */
[----:B------:R-:W-:-:S03]  /*0710*/  IADD3 R0, R0, R11, RZ ;  /* 0x0000000b00007210 */ /* 0x000fc60007ffe0ff */
[----:B------:R-:W-:Y:S01]  /*0720*/  IMAD R10, R13, 0xf0, R10 ;  /* 0x000000f00d0a7824 */ /* 0x000fe200078e020a */
[----:B------:R-:W-:Y:S01]  /*0730*/  MOV R13, UR9 ;  /* 0x00000009000d7c02 */ /* 0x000fe20008000f00 */
[----:B------:R-:W-:Y:S02]  /*0740*/  IMAD R11, R0, 0x780, RZ ;  /* 0x00000780000b7824 */ /* 0x000fe400078e02ff */
[----:B------:R-:W-:-:S05]  /*0750*/  IMAD.SHL.U32 R0, R10, 0x4, RZ ;  /* 0x000000040a007824 */ /* 0x000fca00078e00ff */
[----:B------:R-:W-:-:S04]  /*0760*/  IADD3 R10, P0, R11, R0, RZ ;  /* 0x000000000b0a7210 */ /* 0x000fc80007f1e0ff */
[----:B------:R-:W-:-:S03]  /*0770*/  IADD3.X R11, RZ, RZ, RZ, P0, !PT ;  /* 0x000000ffff0b7210 */ /* 0x000fc600007fe4ff */
[----:B------:R-:W-:-:S05]  /*0780*/  IMAD.WIDE.U32 R10, R13, 0x78000, R10 ;  /* 0x000780000d0a7825 */ /* 0x000fca00078e000a */
[----:B------:R-:W-:Y:S02]  /*0790*/  IADD3 R13, R11, UR8, RZ ;  /* 0x000000080b0d7c10 */ /* 0x000fe4000fffe0ff */
[----:B------:R-:W-:-:S04]  /*07a0*/  LEA R12, P0, R10, UR14, 0x1 ;  /* 0x0000000e0a0c7c11 */ /* 0x000fc8000f8008ff */
[----:B------:R-:W-:Y:S01]  /*07b0*/  LEA.HI.X R13, R10, UR15, R13, 0x1, P0 ;  /* 0x0000000f0a0d7c11 */ /* 0x000fe200080f0c0d */
[----:B------:R-:W-:Y:S01]  /*07c0*/  IMAD.SHL.U32 R16, R0, 0x2, RZ ;  /* 0x0000000200107824 */ /* 0x000fe200078e00ff */
[----:B------:R-:W-:-:S04]  /*07d0*/  ULDC.64 UR14, c[0x0][0x220] ;  /* 0x00008800000e7ab9 */ /* 0x000fc80000000a00 */
[----:B------:R-:W3:Y:S01]  /*07e0*/  LDG.E.64.CONSTANT R12, desc[UR10][R12.64] ;  /* 0x0000000a0c0c7981 */ /* 0x000ee2000c1e9b00 */
[C---:B------:R-:W-:Y:S02]  /*07f0*/  IADD3 R14, P0, R16.reuse, UR14, RZ ;  /* 0x0000000e100e7c10 */ /* 0x040fe4000ff1e0ff */
[----:B------:R-:W-:Y:S02]  /*0800*/  SHF.R.U32.HI R0, RZ, 0x1f, R0 ;  /* 0x0000001fff007819 */ /* 0x000fe40000011600 */
[----:B------:R-:W-:Y:S02]  /*0810*/  IADD3 R16, P1, R16, UR16, RZ ;  /* 0x0000001010107c10 */ /* 0x000fe4000ff3e0ff */
[C---:B------:R-:W-:Y:S02]  /*0820*/  IADD3.X R15, R0.reuse, UR15, RZ, P0, !PT ;  /* 0x0000000f000f7c10 */ /* 0x040fe400087fe4ff */
[----:B------:R-:W-:-:S04]  /*0830*/  IADD3.X R17, R0, UR17, RZ, P1, !PT ;  /* 0x0000001100117c10 */ /* 0x000fc80008ffe4ff */
[----:B------:R-:W5:Y:S04]  /*0840*/  LDG.E.64.CONSTANT R14, desc[UR10][R14.64] ;  /* 0x0000000a0e0e7981 */ /* 0x000f68000c1e9b00 */
[----:B------:R-:W5:Y:S01]  /*0850*/  LDG.E.64.CONSTANT R16, desc[UR10][R16.64] ;  /* 0x0000000a10107981 */ /* 0x000f62000c1e9b00 */
[C---:B------:R-:W-:Y:S01]  /*0860*/  ISETP.GT.U32.AND P1, PT, R26.reuse, 0x1f, PT ;  /* 0x0000001f1a00780c */ /* 0x040fe20003f24070 */
[----:B------:R-:W-:Y:S01]  /*0870*/  BSSY B0, `(.L_x_1752) ;  /* 0x0000042000007945 */ /* 0x000fe20003800000 */
[----:B------:R-:W-:Y:S01]  /*0880*/  HFMA2.MMA R24, -RZ, RZ, 0, 0 ;  /* 0x00000000ff187435 */ /* 0x000fe200000001ff */
[----:B------:R-:W-:Y:S02]  /*0890*/  LOP3.LUT P0, RZ, R26, 0xffffffe1, RZ, 0xc0, !PT ;  /* 0xffffffe11aff7812 */ /* 0x000fe4000780c0ff */
[----:B---3--:R-:W-:-:S02]  /*08a0*/  PRMT R18, R12, 0x7632, R18 ;  /* 0x000076320c127816 */ /* 0x008fc40000000012 */
[----:B------:R-:W-:Y:S02]  /*08b0*/  SHF.L.U32 R0, R12, 0x10, RZ ;  /* 0x000000100c007819 */ /* 0x000fe400000006ff */
[----:B------:R-:W-:Y:S02]  /*08c0*/  SHF.L.U32 R21, R18, 0x10, RZ ;  /* 0x0000001012157819 */ /* 0x000fe400000006ff */
[C---:B------:R-:W-:Y:S01]  /*08d0*/  PRMT R18, R13.reuse, 0x7632, R18 ;  /* 0x000076320d127816 */ /* 0x040fe20000000012 */
[----:B------:R-:W-:Y:S01]  /*08e0*/  FFMA.FTZ R20, R0, R0, RZ ;  /* 0x0000000000147223 */ /* 0x000fe200000100ff */
[----:B------:R-:W-:Y:S01]  /*08f0*/  FADD.FTZ R19, RZ, R0 ;  /* 0x00000000ff137221 */ /* 0x000fe20000010000 */
[----:B------:R-:W-:Y:S02]  /*0900*/  SHF.L.U32 R28, R13, 0x10, RZ ;  /* 0x000000100d1c7819 */ /* 0x000fe400000006ff */
[----:B------:R-:W-:Y:S01]  /*0910*/  FFMA.FTZ R23, R21, R21, R20 ;  /* 0x0000001515177223 */ /* 0x000fe20000010014 */
[----:B------:R-:W-:Y:S01]  /*0920*/  FADD.FTZ R19, R19, R21 ;  /* 0x0000001513137221 */ /* 0x000fe20000010000 */
[----:B------:R-:W-:Y:S01]  /*0930*/  IMAD.U32 R20, R18, 0x10000, RZ ;  /* 0x0001000012147824 */ /* 0x000fe200078e00ff */
[----:B------:R-:W-:Y:S01]  /*0940*/  MOV R21, RZ ;  /* 0x000000ff00157202 */ /* 0x000fe20000000f00 */
[----:B------:R-:W-:Y:S01]  /*0950*/  FFMA.FTZ R23, R28, R28, R23 ;  /* 0x0000001c1c177223 */ /* 0x000fe20000010017 */
[----:B------:R-:W-:-:S03]  /*0960*/  FADD.FTZ R18, R19, R28 ;  /* 0x0000001c13127221 */ /* 0x000fc60000010000 */
[----:B------:R-:W-:Y:S01]  /*0970*/  FFMA.FTZ R19, R20, R20, R23 ;  /* 0x0000001414137223 */ /* 0x000fe20000010017 */
[----:B------:R-:W-:-:S05]  /*0980*/  FADD.FTZ R18, R18, R20 ;  /* 0x0000001412127221 */ /* 0x000fca0000010000 */
[----:B--2---:R0:W-:Y:S01]  /*0990*/  STS.64 [R22], R18 ;  /* 0x0000001216007388 */ /* 0x0041e20000000a00 */
[----:B------:R-:W-:Y:S06]  /*09a0*/  BAR.SYNC.DEFER_BLOCKING 0x0 ;  /* 0x0000000000007b1d */ /* 0x000fec0000010000 */
[----:B------:R-:W-:Y:S05]  /*09b0*/  @P1 BRA `(.L_x_1753) ;  /* 0x0000000000b41947 */ /* 0x000fea0003800000 */
[----:B0-----:R-:W0:Y:S04]  /*09c0*/  LDS.64 R18, [R36] ;  /* 0x0000000024127984 */ /* 0x001e280000000a00 */
[----:B------:R-:W1:Y:S01]  /*09d0*/  LDS.64 R20, [R35] ;  /* 0x0000000023147984 */ /* 0x000e620000000a00 */
[----:B0-----:R-:W-:Y:S01]  /*09e0*/  FADD.FTZ R23, RZ, R18 ;  /* 0x00000012ff177221 */ /* 0x001fe20000010000 */
[----:B------:R-:W-:-:S03]  /*09f0*/  FADD.FTZ R18, RZ, R19 ;  /* 0x00000013ff127221 */ /* 0x000fc60000010000 */
[----:B-1----:R-:W-:Y:S01]  /*0a00*/  FADD.FTZ R23, R23, R20 ;  /* 0x0000001417177221 */ /* 0x002fe20000010000 */
[----:B------:R-:W-:Y:S02]  /*0a10*/  FADD.FTZ R20, R18, R21 ;  /* 0x0000001512147221 */ /* 0x000fe40000010000 */
[----:B------:R-:W0:Y:S02]  /*0a20*/  LDS.64 R18, [R34] ;  /* 0x0000000022127984 */ /* 0x000e240000000a00 */
[----:B0-----:R-:W-:Y:S01]  /*0a30*/  FADD.FTZ R23, R23, R18 ;  /* 0x0000001217177221 */ /* 0x001fe20000010000 */
[----:B------:R-:W-:Y:S02]  /*0a40*/  FADD.FTZ R20, R20, R19 ;  /* 0x0000001314147221 */ /* 0x000fe40000010000 */
[----:B------:R-:W0:Y:S02]  /*0a50*/  LDS.64 R18, [R33] ;  /* 0x0000000021127984 */ /* 0x000e240000000a00 */
[----:B0-----:R-:W-:Y:S01]  /*0a60*/  FADD.FTZ R23, R23, R18 ;  /* 0x0000001217177221 */ /* 0x001fe20000010000 */
[----:B------:R-:W-:-:S02]  /*0a70*/  FADD.FTZ R20, R20, R19 ;  /* 0x0000001314147221 */ /* 0x000fc40000010000 */
[----:B------:R-:W0:Y:S02]  /*0a80*/  LDS.64 R18, [R32] ;  /* 0x0000000020127984 */ /* 0x000e240000000a00 */
[----:B0-----:R-:W-:Y:S01]  /*0a90*/  FADD.FTZ R23, R23, R18 ;  /* 0x0000001217177221 */ /* 0x001fe20000010000 */
        /* <DEDUP_REMOVED lines=30> */
[----:B------:R-:W-:-:S07]  /*0c80*/  FADD.FTZ R21, R20, R19 ;  /* 0x0000001314157221 */ /* 0x000fce0000010000 */
.L_x_1753:
[----:B------:R-:W-:Y:S05]  /*0c90*/  BSYNC B0 ;  /* 0x0000000000007941 */ /* 0x000fea0003800000 */
.L_x_1752:
[----:B0-----:R-:W0:Y:S01]  /*0ca0*/  S2R R18, SR_TID.X ;  /* 0x0000000000127919 */ /* 0x001e220000002100 */
[----:B------:R-:W1:Y:S01]  /*0cb0*/  @!P0 LDC R23, c[0x0][0x10] ;  /* 0x00000400ff178b82 */ /* 0x000e620000000800 */
[C---:B------:R-:W-:Y:S01]  /*0cc0*/  ISETP.NE.AND P2, PT, R26.reuse, RZ, PT ;  /* 0x000000ff1a00720c */ /* 0x040fe20003f45270 */
[----:B------:R-:W-:Y:S01]  /*0cd0*/  SHFL.BFLY PT, R19, R24, 0x1, 0x1f ;  /* 0x0c201f0018137f89 */ /* 0x000fe200000e0000 */
[----:B------:R-:W-:-:S03]  /*0ce0*/  ISETP.GT.U32.AND P1, PT, R26, 0xff, PT ;  /* 0x000000ff1a00780c */ /* 0x000fc60003f24070 */
[----:B------:R-:W2:Y:S01]  /*0cf0*/  SHFL.BFLY PT, R22, R21, 0x1, 0x1f ;  /* 0x0c201f0015167f89 */ /* 0x000ea200000e0000 */
[----:B0-----:R-:W-:Y:S01]  /*0d00*/  SHF.R.U32.HI R20, RZ, 0x1, R18 ;  /* 0x00000001ff147819 */ /* 0x001fe20000011612 */
[----:B--2---:R-:W-:Y:S01]  /*0d10*/  FADD.FTZ R21, R22, R21 ;  /* 0x0000001516157221 */ /* 0x004fe20000010000 */
[----:B------:R-:W-:-:S05]  /*0d20*/  MOV R18, UR4 ;  /* 0x0000000400127c02 */ /* 0x000fca0008000f00 */
[----:B-1----:R-:W-:Y:S02]  /*0d30*/  @!P0 IMAD R23, R23, R18, UR12 ;  /* 0x0000000c17178e24 */ /* 0x002fe4000f8e0212 */
[----:B------:R-:W-:Y:S02]  /*0d40*/  @!P0 IMAD.SHL.U32 R18, R20, 0x80, RZ ;  /* 0x0000008014128824 */ /* 0x000fe400078e00ff */
[----:B------:R-:W-:-:S03]  /*0d50*/  FADD.FTZ R20, R19, R24 ;  /* 0x0000001813147221 */ /* 0x000fc60000010000 */
[----:B------:R-:W-:-:S04]  /*0d60*/  @!P0 LOP3.LUT R18, R18, 0xffffff80, R25, 0xe2, !PT ;  /* 0xffffff8012128812 */ /* 0x000fc800078ee219 */
[----:B------:R-:W-:Y:S02]  /*0d70*/  @!P0 LEA R23, R23, R18, 0xb ;  /* 0x0000001217178211 */ /* 0x000fe400078e58ff */
[----:B------:R-:W0:Y:S02]  /*0d80*/  @!P0 LDC.64 R18, c[0x0][0x248] ;  /* 0x00009200ff128b82 */ /* 0x000e240000000a00 */
[----:B------:R-:W-:-:S05]  /*0d90*/  @!P0 SHF.L.U32 R23, R23, 0x1, RZ ;  /* 0x0000000117178819 */ /* 0x000fca00000006ff */
[----:B0-----:R-:W-:-:S05]  /*0da0*/  @!P0 IMAD.WIDE.U32 R18, R23, 0x4, R18 ;  /* 0x0000000417128825 */ /* 0x001fca00078e0012 */
[----:B------:R0:W-:Y:S01]  /*0db0*/  @!P0 STG.E.64 desc[UR10][R18.64], R20 ;  /* 0x0000001412008986 */ /* 0x0001e2000c101b0a */
[----:B------:R-:W-:Y:S06]  /*0dc0*/  BAR.SYNC.DEFER_BLOCKING 0x0 ;  /* 0x0000000000007b1d */ /* 0x000fec0000010000 */
[----:B------:R-:W-:Y:S05]  /*0dd0*/  @P2 BRA `(.L_x_1754) ;  /* 0x0000000000402947 */ /* 0x000fea0003800000 */
[----:B0-----:R-:W0:Y:S01]  /*0de0*/  LDC.64 R18, c[0x0][0x250] ;  /* 0x00009400ff127b82 */ /* 0x001e220000000a00 */
[----:B------:R-:W-:Y:S02]  /*0df0*/  MOV R21, UR12 ;  /* 0x0000000c00157c02 */ /* 0x000fe40008000f00 */
[----:B------:R-:W-:-:S03]  /*0e00*/  ISETP.NE.AND P0, PT, R25, RZ, PT ;  /* 0x000000ff1900720c */ /* 0x000fc60003f05270 */
[----:B0-----:R-:W-:-:S04]  /*0e10*/  IMAD.WIDE.U32 R18, R21, 0x4, R18 ;  /* 0x0000000415127825 */ /* 0x001fc800078e0012 */
[----:B------:R-:W-:-:S05]  /*0e20*/  IMAD.MOV.U32 R21, RZ, RZ, 0x7fffff81 ;  /* 0x7fffff81ff157424 */ /* 0x000fca00078e00ff */
[----:B------:R-:W-:Y:S01]  /*0e30*/  SEL R21, R21, 0x1, !P0 ;  /* 0x0000000115157807 */ /* 0x000fe20004000000 */
[----:B------:R-:W-:Y:S06]  /*0e40*/  MEMBAR.ALL.GPU ;  /* 0x0000000000007992 */ /* 0x000fec000000a000 */
[----:B------:R-:W-:-:S00]  /*0e50*/  ERRBAR ;  /* 0x00000000000079ab */ /* 0x000fc00000000000 */
[----:B------:R-:W-:Y:S06]  /*0e60*/  CGAERRBAR ;  /* 0x00000000000075ab */ /* 0x000fec0000000000 */
[----:B------:R0:W5:Y:S02]  /*0e70*/  ATOM.E.ADD.STRONG.GPU PT, R21, desc[UR10][R18.64], R21 ;  /* 0x000000151215798a */ /* 0x00016400081ee1ca */
.L_x_1755:
[----:B------:R-:W2:Y:S04]  /*0e80*/  LD.E.STRONG.GPU R20, desc[UR10][R18.64] ;  /* 0x0000000a12147980 */ /* 0x000ea8000c10f900 */
[----:B--2---:R-:W-:Y:S01]  /*0e90*/  CCTL.IVALL ;  /* 0x00000000ff00798f */ /* 0x004fe20002000000 */
[----:B------:R-:W-:Y:S05]  /*0ea0*/  YIELD ;  /* 0x0000000000007946 */ /* 0x000fea0003800000 */
[----:B-----5:R-:W-:-:S04]  /*0eb0*/  LOP3.LUT R20, R20, R21, RZ, 0x3c, !PT ;  /* 0x0000001514147212 */ /* 0x020fc800078e3cff */
[----:B------:R-:W-:-:S13]  /*0ec0*/  ISETP.GT.AND P0, PT, R20, -0x1, PT ;  /* 0xffffffff1400780c */ /* 0x000fda0003f04270 */
[----:B------:R-:W-:Y:S05]  /*0ed0*/  @P0 BRA `(.L_x_1755) ;  /* 0xfffffffc00e80947 */ /* 0x000fea000383ffff */
.L_x_1754:
[----:B------:R-:W-:Y:S05]  /*0ee0*/  WARPSYNC.ALL ;  /* 0x0000000000007948 */ /* 0x000fea0003800000 */
[----:B------:R-:W-:Y:S01]  /*0ef0*/  BAR.SYNC.DEFER_BLOCKING 0x0 ;  /* 0x0000000000007b1d */ /* 0x000fe20000010000 */
[----:B0-----:R-:W-:-:S05]  /*0f00*/  CS2R R18, SRZ ;  /* 0x0000000000127805 */ /* 0x001fca000001ff00 */
[----:B------:R-:W-:Y:S04]  /*0f10*/  BSSY B0, `(.L_x_1756) ;  /* 0x0000036000007945 */ /* 0x000fe80003800000 */
[----:B------:R-:W-:Y:S05]  /*0f20*/  @P1 BRA `(.L_x_1757) ;  /* 0x0000000000d01947 */ /* 0x000fea0003800000 */
[----:B------:R-:W0:Y:S01]  /*0f30*/  S2R R20, SR_TID.X ;  /* 0x0000000000147919 */ /* 0x000e220000002100 */
[----:B------:R-:W-:Y:S02]  /*0f40*/  ULDC UR8, c[0x0][0x10] ;  /* 0x0000040000087ab9 */ /* 0x000fe40000000800 */
[----:B------:R-:W-:Y:S01]  /*0f50*/  UIMAD UR8, UR8, UR4, UR12 ;  /* 0x00000004080872a4 */ /* 0x000fe2000f8e020c */
[----:B------:R1:W-:Y:S05]  /*0f60*/  STL.64 [R1+0x8], R2 ;  /* 0x0000080201007387 */ /* 0x0003ea0000100a00 */
[----:B------:R-:W-:Y:S01]  /*0f70*/  MOV R21, UR8 ;  /* 0x0000000800157c02 */ /* 0x000fe20008000f00 */
[----:B-1----:R-:W1:Y:S01]  /*0f80*/  LDC.64 R2, c[0x0][0x248] ;  /* 0x00009200ff027b82 */ /* 0x002e620000000a00 */
[----:B0-----:R-:W-:-:S02]  /*0f90*/  SHF.L.U32 R22, R20, 0x3, RZ ;  /* 0x0000000314167819 */ /* 0x001fc400000006ff */
[----:B------:R-:W-:Y:S02]  /*0fa0*/  LOP3.LUT R19, R20, 0xf, RZ, 0xc0, !PT ;  /* 0x0000000f14137812 */ /* 0x000fe400078ec0ff */
[----:B------:R-:W-:-:S04]  /*0fb0*/  LOP3.LUT R18, R22, 0x7fffff80, RZ, 0xc0, !PT ;  /* 0x7fffff8016127812 */ /* 0x000fc800078ec0ff */
[----:B------:R-:W-:-:S05]  /*0fc0*/  LEA R18, R21, R18, 0xb ;  /* 0x0000001215127211 */ /* 0x000fca00078e58ff */
[----:B------:R-:W-:-:S05]  /*0fd0*/  IMAD.IADD R18, R18, 0x1, R19 ;  /* 0x0000000112127824 */ /* 0x000fca00078e0213 */
[----:B------:R-:W-:-:S04]  /*0fe0*/  SHF.L.U32 R26, R18, 0x1, RZ ;  /* 0x00000001121a7819 */ /* 0x000fc800000006ff */
[C---:B------:R-:W-:Y:S01]  /*0ff0*/  IADD3 R24, R26.reuse, 0x20, RZ ;  /* 0x000000201a187810 */ /* 0x040fe20007ffe0ff */
[C---:B-1----:R-:W-:Y:S01]  /*1000*/  IMAD.WIDE.U32 R20, R26.reuse, 0x4, R2 ;  /* 0x000000041a147825 */ /* 0x042fe200078e0002 */
[----:B------:R-:W-:-:S03]  /*1010*/  IADD3 R22, R26, 0x40, RZ ;  /* 0x000000401a167810 */ /* 0x000fc60007ffe0ff */
        /* <DEDUP_REMOVED lines=16> */
[----:B------:R-:W-:-:S03]  /*1120*/  IADD3 R20, R26, 0xa0, RZ ;  /* 0x000000a01a147810 */ /* 0x000fc60007ffe0ff */
        /* <DEDUP_REMOVED lines=19> */
[----:B0-----:R-:W-:-:S07]  /*1260*/  FADD.FTZ R18, R25, R22 ;  /* 0x0000001619127221 */ /* 0x001fce0000010000 */
.L_x_1757:
[----:B------:R-:W-:Y:S05]  /*1270*/  BSYNC B0 ;  /* 0x0000000000007941 */ /* 0x000fea0003800000 */
.L_x_1756:
[----:B------:R-:W0:Y:S01]  /*1280*/  SHFL.BFLY PT, R20, R19, 0x8, 0x1f ;  /* 0x0d001f0013147f89 */ /* 0x000e2200000e0000 */
[----:B------:R-:W-:Y:S01]  /*1290*/  ULDC.64 UR14, c[0x0][0x240] ;  /* 0x00009000000e7ab9 */ /* 0x000fe20000000a00 */
[----:B------:R-:W-:Y:S01]  /*12a0*/  BSSY B0, `(.L_x_1758) ;  /* 0x0000031000007945 */ /* 0x000fe20003800000 */
[----:B------:R-:W-:Y:S01]  /*12b0*/  ISETP.EQ.U32.AND P1, PT, RZ, UR14, PT ;  /* 0x0000000eff007c0c */ /* 0x000fe2000bf22070 */
[----:B------:R-:W1:Y:S01]  /*12c0*/  SHFL.BFLY PT, R21, R18, 0x8, 0x1f ;  /* 0x0d001f0012157f89 */ /* 0x000e6200000e0000 */
[----:B------:R-:W2:Y:S01]  /*12d0*/  S2R R27, SR_TID.X ;  /* 0x00000000001b7919 */ /* 0x000ea20000002100 */
[----:B------:R-:W3:Y:S01]  /*12e0*/  S2R R29, SR_TID.X ;  /* 0x00000000001d7919 */ /* 0x000ee20000002100 */
[----:B0-----:R-:W-:Y:S01]  /*12f0*/  FADD.FTZ R20, R20, R19 ;  /* 0x0000001314147221 */ /* 0x001fe20000010000 */
[----:B-1----:R-:W-:-:S04]  /*1300*/  FADD.FTZ R21, R21, R18 ;  /* 0x0000001215157221 */ /* 0x002fc80000010000 */
[----:B------:R-:W0:Y:S04]  /*1310*/  SHFL.BFLY PT, R23, R20, 0x4, 0x1f ;  /* 0x0c801f0014177f89 */ /* 0x000e2800000e0000 */
[----:B------:R-:W1:Y:S01]  /*1320*/  SHFL.BFLY PT, R22, R21, 0x4, 0x1f ;  /* 0x0c801f0015167f89 */ /* 0x000e6200000e0000 */
[----:B--2---:R-:W-:Y:S02]  /*1330*/  LOP3.LUT P0, RZ, R27, 0xffffff0f, RZ, 0xc0, !PT ;  /* 0xffffff0f1bff7812 */ /* 0x004fe4000780c0ff */
[----:B---3--:R-:W-:Y:S01]  /*1340*/  SHF.R.U32.HI R29, RZ, 0x1, R29 ;  /* 0x00000001ff1d7819 */ /* 0x008fe2000001161d */
[----:B0-----:R-:W-:Y:S01]  /*1350*/  FADD.FTZ R23, R20, R23 ;  /* 0x0000001714177221 */ /* 0x001fe20000010000 */
[----:B------:R-:W-:Y:S01]  /*1360*/  PRMT R20, R12, 0x7632, R20 ;  /* 0x000076320c147816 */ /* 0x000fe20000000014 */
[----:B-1----:R-:W-:-:S03]  /*1370*/  FADD.FTZ R22, R21, R22 ;  /* 0x0000001615167221 */ /* 0x002fc60000010000 */
[----:B------:R-:W0:Y:S01]  /*1380*/  SHFL.BFLY PT, R24, R23, 0x2, 0x1f ;  /* 0x0c401f0017187f89 */ /* 0x000e2200000e0000 */
[----:B------:R-:W-:-:S03]  /*1390*/  PRMT R21, R13, 0x7632, R21 ;  /* 0x000076320d157816 */ /* 0x000fc60000000015 */
[----:B------:R-:W1:Y:S01]  /*13a0*/  SHFL.BFLY PT, R25, R22, 0x2, 0x1f ;  /* 0x0c401f0016197f89 */ /* 0x000e6200000e0000 */
[----:B0-----:R-:W-:Y:S01]  /*13b0*/  FADD.FTZ R24, R23, R24 ;  /* 0x0000001817187221 */ /* 0x001fe20000010000 */
[----:B-----5:R-:W-:Y:S01]  /*13c0*/  PRMT R23, R16, 0x7632, R23 ;  /* 0x0000763210177816 */ /* 0x020fe20000000017 */
[----:B-1----:R-:W-:-:S03]  /*13d0*/  FADD.FTZ R25, R22, R25 ;  /* 0x0000001916197221 */ /* 0x002fc60000010000 */
[----:B------:R-:W0:Y:S01]  /*13e0*/  SHFL.BFLY PT, R19, R24, 0x1, 0x1f ;  /* 0x0c201f0018137f89 */ /* 0x000e2200000e0000 */
[----:B------:R-:W-:-:S03]  /*13f0*/  PRMT R22, R14, 0x7632, R22 ;  /* 0x000076320e167816 */ /* 0x000fc60000000016 */
[----:B------:R-:W1:Y:S01]  /*1400*/  SHFL.BFLY PT, R26, R25, 0x1, 0x1f ;  /* 0x0c201f00191a7f89 */ /* 0x000e6200000e0000 */
[----:B0-----:R-:W-:-:S04]  /*1410*/  FADD.FTZ R18, R24, R19 ;  /* 0x0000001318127221 */ /* 0x001fc80000010000 */
[----:B------:R-:W-:Y:S01]  /*1420*/  @!P0 FMUL.FTZ R18, R18, 6.5104170062113553286e-05 ;  /* 0x3888888912128820 */ /* 0x000fe20000410000 */
[----:B-1----:R-:W-:-:S03]  /*1430*/  FADD.FTZ R26, R25, R26 ;  /* 0x0000001a191a7221 */ /* 0x002fc60000010000 */
[----:B------:R-:W-:-:S04]  /*1440*/  @!P0 FMUL.FTZ R19, R18, R18 ;  /* 0x0000001212138220 */ /* 0x000fc80000410000 */
[----:B------:R-:W-:Y:S01]  /*1450*/  @!P0 FFMA.FTZ R19, R26, 6.5104170062113553286e-05, -R19 ;  /* 0x388888891a138823 */ /* 0x000fe20000010813 */
[----:B------:R-:W-:Y:S02]  /*1460*/  @!P0 LOP3.LUT R26, R29, 0x7ffffff8, RZ, 0xc0, !PT ;  /* 0x7ffffff81d1a8812 */ /* 0x000fe400078ec0ff */
[----:B------:R-:W0:Y:S02]  /*1470*/  S2R R29, SR_CTAID.X ;  /* 0x00000000001d7919 */ /* 0x000e240000002500 */
[----:B------:R-:W-:-:S05]  /*1480*/  @!P0 FMNMX.FTZ R19, RZ, R19, !PT ;  /* 0x00000013ff138209 */ /* 0x000fca0007810000 */
[----:B------:R1:W-:Y:S01]  /*1490*/  @!P0 STS.64 [R26+UR6], R18 ;  /* 0x000000121a008988 */ /* 0x0003e20008000a06 */
[----:B------:R-:W-:Y:S01]  /*14a0*/  BAR.SYNC.DEFER_BLOCKING 0x0 ;  /* 0x0000000000007b1d */ /* 0x000fe20000010000 */
[----:B0-----:R-:W-:-:S04]  /*14b0*/  LOP3.LUT P0, RZ, R29, 0x7f, RZ, 0xc0, !PT ;  /* 0x0000007f1dff7812 */ /* 0x001fc8000780c0ff */
[----:B------:R-:W-:-:S04]  /*14c0*/  ISETP.GT.U32.OR P0, PT, R27, 0xf, P0 ;  /* 0x0000000f1b00780c */ /* 0x000fc80000704470 */
[----:B------:R-:W-:-:S13]  /*14d0*/  ISETP.EQ.OR.EX P0, PT, RZ, UR15, P0, P1 ;  /* 0x0000000fff007c0c */ /* 0x000fda0008702710 */
[----:B-1----:R-:W-:Y:S05]  /*14e0*/  @P0 BRA `(.L_x_1759) ;  /* 0x0000000000300947 */ /* 0x002fea0003800000 */
[----:B------:R-:W-:Y:S01]  /*14f0*/  IADD3 R12, R27, UR7, RZ ;  /* 0x000000071b0c7c10 */ /* 0x000fe2000fffe0ff */
[----:B------:R-:W-:Y:S01]  /*1500*/  IMAD.U32 R18, RZ, RZ, UR5 ;  /* 0x00000005ff127e24 */ /* 0x000fe2000f8e00ff */
[----:B------:R-:W-:Y:S02]  /*1510*/  MOV R13, UR9 ;  /* 0x00000009000d7c02 */ /* 0x000fe40008000f00 */
[----:B------:R-:W-:Y:S02]  /*1520*/  MOV R19, UR9 ;  /* 0x0000000900137c02 */ /* 0x000fe40008000f00 */
[----:B------:R-:W-:Y:S02]  /*1530*/  LEA R13, P0, R13, R12, 0x5 ;  /* 0x0000000c0d0d7211 */ /* 0x000fe400078028ff */
[----:B------:R-:W-:Y:S02]  /*1540*/  SHF.R.S32.HI R12, RZ, 0x1f, R12 ;  /* 0x0000001fff0c7819 */ /* 0x000fe4000001140c */
[----:B------:R-:W-:-:S02]  /*1550*/  SHF.L.U32 R27, R27, 0x3, RZ ;  /* 0x000000031b1b7819 */ /* 0x000fc400000006ff */
[----:B------:R-:W-:Y:S02]  /*1560*/  LEA.HI.X R18, R19, R12, R18, 0x5, P0 ;  /* 0x0000000c13127211 */ /* 0x000fe400000f2c12 */
[----:B------:R-:W-:-:S04]  /*1570*/  LEA R12, P0, R13, UR14, 0x3 ;  /* 0x0000000e0d0c7c11 */ /* 0x000fc8000f8018ff */
[----:B------:R-:W-:Y:S02]  /*1580*/  LEA.HI.X R13, R13, UR15, R18, 0x3, P0 ;  /* 0x0000000f0d0d7c11 */ /* 0x000fe400080f1c12 */
[----:B------:R-:W0:Y:S04]  /*1590*/  LDS.64 R18, [R27+UR6] ;  /* 0x000000061b127984 */ /* 0x000e280008000a00 */
[----:B0-----:R0:W-:Y:S03]  /*15a0*/  STG.E.64 desc[UR10][R12.64], R18 ;  /* 0x000000120c007986 */ /* 0x0011e6000c101b0a */
.L_x_1759:
[----:B------:R-:W-:Y:S05]  /*15b0*/  BSYNC B0 ;  /* 0x0000000000007941 */ /* 0x000fea0003800000 */
.L_x_1758:
[----:B0-----:R-:W0:Y:S01]  /*15c0*/  LDS.64 R12, [R37] ;  /* 0x00000000250c7984 */ /* 0x001e220000000a00 */
[----:B------:R-:W-:Y:S01]  /*15d0*/  ULDC UR8, c[0x0][0x230] ;  /* 0x00008c0000087ab9 */ /* 0x000fe20000000800 */
[----:B------:R-:W-:Y:S01]  /*15e0*/  SHF.L.U32 R19, R14, 0x10, RZ ;  /* 0x000000100e137819 */ /* 0x000fe200000006ff */
[----:B------:R-:W-:Y:S01]  /*15f0*/  ULDC.64 UR14, c[0x0][0x210] ;  /* 0x00008400000e7ab9 */ /* 0x000fe20000000a00 */
[----:B------:R-:W-:Y:S01]  /*1600*/  SHF.L.U32 R25, R16, 0x10, RZ ;  /* 0x0000001010197819 */ /* 0x000fe200000006ff */
[----:B------:R-:W-:Y:S01]  /*1610*/  UIADD3 UR9, UP0, UR9, 0x1, URZ ;  /* 0x0000000109097890 */ /* 0x000fe2000ff1e03f */
[----:B------:R-:W-:Y:S01]  /*1620*/  SHF.L.U32 R21, R21, 0x10, RZ ;  /* 0x0000001015157819 */ /* 0x000fe200000006ff */
[----:B------:R-:W-:Y:S01]  /*1630*/  ULOP3.LUT UR4, UR4, 0x1, URZ, 0x3c, !UPT ;  /* 0x0000000104047892 */ /* 0x000fe2000f8e3c3f */
[----:B------:R-:W-:Y:S01]  /*1640*/  SHF.L.U32 R23, R23, 0x10, RZ ;  /* 0x0000001017177819 */ /* 0x000fe200000006ff */
[----:B0-----:R-:W-:Y:S01]  /*1650*/  FADD.FTZ R13, R13, UR8 ;  /* 0x000000080d0d7e21 */ /* 0x001fe20008010000 */
[--C-:B------:R-:W-:Y:S01]  /*1660*/  FADD.FTZ R0, R0, -R12.reuse ;  /* 0x8000000c00007221 */ /* 0x100fe20000010000 */
[----:B------:R-:W-:Y:S01]  /*1670*/  FADD.FTZ R28, R28, -R12 ;  /* 0x8000000c1c1c7221 */ /* 0x000fe20000010000 */
[----:B------:R-:W-:Y:S01]  /*1680*/  FADD.FTZ R16, -R12, R21 ;  /* 0x000000150c107221 */ /* 0x000fe20000010100 */
[----:B------:R-:W-:Y:S01]  /*1690*/  IMAD.U32 R21, R15, 0x10000, RZ ;  /* 0x000100000f157824 */ /* 0x000fe200078e00ff */
[----:B------:R-:W-:Y:S01]  /*16a0*/  UIMAD UR8, UR5, 0x78000, URZ ;  /* 0x00078000050878a4 */ /* 0x000fe2000f8e023f */
[----:B------:R-:W0:Y:S01]  /*16b0*/  MUFU.RSQ R13, R13 ;  /* 0x0000000d000d7308 */ /* 0x000e220000001400 */
[----:B------:R-:W-:-:S04]  /*16c0*/  UIADD3.X UR5, URZ, UR5, URZ, UP0, !UPT ;  /* 0x000000053f057290 */ /* 0x000fc800087fe43f */
[----:B------:R-:W-:Y:S01]  /*16d0*/  IADD3 R11, R11, UR8, RZ ;  /* 0x000000080b0b7c10 */ /* 0x000fe2000fffe0ff */
[----:B0-----:R-:W-:-:S04]  /*16e0*/  FMUL.FTZ R0, R0, R13 ;  /* 0x0000000d00007220 */ /* 0x001fc80000410000 */
[----:B------:R-:W-:Y:S01]  /*16f0*/  FFMA.FTZ R0, R0, R19, R25 ;  /* 0x0000001300007223 */ /* 0x000fe20000010019 */
[----:B------:R-:W-:-:S04]  /*1700*/  IMAD.U32 R19, R20, 0x10000, RZ ;  /* 0x0001000014137824 */ /* 0x000fc800078e00ff */
[----:B------:R-:W-:Y:S01]  /*1710*/  FADD.FTZ R14, -R12, R19 ;  /* 0x000000130c0e7221 */ /* 0x000fe20000010100 */
[----:B------:R-:W-:Y:S01]  /*1720*/  SHF.L.U32 R19, R22, 0x10, RZ ;  /* 0x0000001016137819 */ /* 0x000fe200000006ff */
[C---:B------:R-:W-:Y:S02]  /*1730*/  FMUL.FTZ R12, R13.reuse, R28 ;  /* 0x0000001c0d0c7220 */ /* 0x040fe40000410000 */
[C---:B------:R-:W-:Y:S01]  /*1740*/  FMUL.FTZ R14, R13.reuse, R14 ;  /* 0x0000000e0d0e7220 */ /* 0x040fe20000410000 */
[----:B------:R-:W-:Y:S01]  /*1750*/  FMUL.FTZ R13, R13, R16 ;  /* 0x000000100d0d7220 */ /* 0x000fe20000410000 */
[----:B------:R-:W-:Y:S02]  /*1760*/  PRMT R16, R17, 0x7632, R16 ;  /* 0x0000763211107816 */ /* 0x000fe40000000010 */
[----:B------:R-:W-:Y:S01]  /*1770*/  FFMA.FTZ R19, R14, R19, R23 ;  /* 0x000000130e137223 */ /* 0x000fe20000010017 */
[----:B------:R-:W-:Y:S02]  /*1780*/  PRMT R14, R15, 0x7632, R14 ;  /* 0x000076320f0e7816 */ /* 0x000fe4000000000e */
[----:B------:R-:W-:-:S02]  /*1790*/  SHF.L.U32 R15, R17, 0x10, RZ ;  /* 0x00000010110f7819 */ /* 0x000fc400000006ff */
[----:B------:R-:W-:Y:S02]  /*17a0*/  SHF.L.U32 R14, R14, 0x10, RZ ;  /* 0x000000100e0e7819 */ /* 0x000fe400000006ff */
[----:B------:R-:W-:Y:S01]  /*17b0*/  SHF.L.U32 R16, R16, 0x10, RZ ;  /* 0x0000001010107819 */ /* 0x000fe200000006ff */
[----:B------:R-:W-:Y:S01]  /*17c0*/  FFMA.FTZ R15, R12, R21, R15 ;  /* 0x000000150c0f7223 */ /* 0x000fe2000001000f */
[C---:B------:R-:W-:Y:S02]  /*17d0*/  LEA R12, P0, R10.reuse, UR14, 0x1 ;  /* 0x0000000e0a0c7c11 */ /* 0x040fe4000f8008ff */
[----:B------:R-:W-:Y:S01]  /*17e0*/  F2FP.BF16.F32.PACK_AB R0, R19, R0 ;  /* 0x000000001300723e */ /* 0x000fe200000010ff */
[----:B------:R-:W-:Y:S01]  /*17f0*/  FFMA.FTZ R14, R13, R14, R16 ;  /* 0x0000000e0d0e7223 */ /* 0x000fe20000010010 */
[--C-:B------:R-:W-:Y:S01]  /*1800*/  LEA.HI.X R13, R10, UR15, R11.reuse, 0x1, P0 ;  /* 0x0000000f0a0d7c11 */ /* 0x100fe200080f0c0b */
[----:B------:R-:W-:Y:S01]  /*1810*/  ULDC.64 UR14, c[0x0][0x238] ;  /* 0x00008e00000e7ab9 */ /* 0x000fe20000000a00 */
[----:B------:R-:W-:Y:S01]  /*1820*/  PRMT R10, R0, 0x7632, R10 ;  /* 0x00007632000a7816 */ /* 0x000fe2000000000a */
[----:B------:R-:W-:Y:S01]  /*1830*/  UISETP.GE.U32.AND UP0, UPT, UR9, UR14, UPT ;  /* 0x0000000e0900728c */ /* 0x000fe2000bf06070 */
[----:B------:R-:W-:Y:S01]  /*1840*/  F2FP.BF16.F32.PACK_AB R15, R14, R15 ;  /* 0x0000000f0e0f723e */ /* 0x000fe200000010ff */
[----:B------:R0:W-:Y:S02]  /*1850*/  STG.E.U16 desc[UR10][R12.64], R0 ;  /* 0x000000000c007986 */ /* 0x0001e4000c10150a */
[----:B------:R-:W-:Y:S01]  /*1860*/  UISETP.GE.AND.EX UP0, UPT, UR5, UR15, UPT, UP0 ;  /* 0x0000000f0500728c */ /* 0x000fe2000bf06300 */
[----:B------:R-:W-:Y:S01]  /*1870*/  PRMT R11, R15, 0x7632, R11 ;  /* 0x000076320f0b7816 */ /* 0x000fe2000000000b */
[----:B------:R0:W-:Y:S04]  /*1880*/  STG.E.U16 desc[UR10][R12.64+0x2], R10 ;  /* 0x0000020a0c007986 */ /* 0x0001e8000c10150a */
[----:B------:R0:W-:Y:S01]  /*1890*/  STG.E.U16 desc[UR10][R12.64+0x4], R15 ;  /* 0x0000040f0c007986 */ /* 0x0001e2000c10150a */
[----:B------:R-:W-:-:S03]  /*18a0*/  PLOP3.LUT P0, PT, PT, PT, UP0, 0x80, 0x0 ;  /* 0x000000000000781c */ /* 0x000fc60003f0f008 */
[----:B------:R0:W-:Y:S10]  /*18b0*/  STG.E.U16 desc[UR10][R12.64+0x6], R11 ;  /* 0x0000060b0c007986 */ /* 0x0001f4000c10150a */
[----:B------:R-:W-:Y:S05]  /*18c0*/  @!P0 BRA `(.L_x_1760) ;  /* 0xffffffec005c8947 */ /* 0x000fea000383ffff */
[----:B------:R-:W-:Y:S05]  /*18d0*/  EXIT ;  /* 0x000000000000794d */ /* 0x000fea0003800000 */
.L_x_1761:
        /* <DEDUP_REMOVED lines=10> */
.L_x_3922:


//--------------------- .text._ZN13group_norm_v214gn_cuda_kernelI13__nv_bfloat16Li480ELi1ELi32ELi60ELi256ELb0ELi4ELi960ELi960ELi4ELb1ELi2ELb0ELb0ENS_16CompileConditionILi900EEEEEvPT_PKS4_S7_S7_flPfS8_Pj --------------------------
	.section	.text._ZN13group_norm_v214gn_cuda_kernelI13__nv_bfloat16Li480ELi1ELi32ELi60ELi256ELb0ELi4ELi960ELi960ELi4ELb1ELi2ELb0ELb0ENS_16CompileConditionILi900EEEEEvPT_PKS4_S7_S7_flPfS8_Pj,"ax",@progbits
	.align	128
        .global         _ZN13group_norm_v214gn_cuda_kernelI13__nv_bfloat16Li480ELi1ELi32ELi60ELi256ELb0ELi4ELi960ELi960ELi4ELb1ELi2ELb0ELb0ENS_16CompileConditionILi900EEEEEvPT_PKS4_S7_S7_flPfS8_Pj
        .type           _ZN13group_norm_v214gn_cuda_kernelI13__nv_bfloat16Li480ELi1ELi32ELi60ELi256ELb0ELi4ELi960ELi960ELi4ELb1ELi2ELb0ELb0ENS_16CompileConditionILi900EEEEEvPT_PKS4_S7_S7_flPfS8_Pj,@function
        .size           _ZN13group_norm_v214gn_cuda_kernelI13__nv_bfloat16Li480ELi1ELi32ELi60ELi256ELb0ELi4ELi960ELi960ELi4ELb1ELi2ELb0ELb0ENS_16CompileConditionILi900EEEEEvPT_PKS4_S7_S7_flPfS8_Pj,(.L_x_3923 - _ZN13group_norm_v214gn_cuda_kernelI13__nv_bfloat16Li480ELi1ELi32ELi60ELi256ELb0ELi4ELi960ELi960ELi4ELb1ELi2ELb0ELb0ENS_16CompileConditionILi900EEEEEvPT_PKS4_S7_S7_flPfS8_Pj)
        .other          _ZN13group_norm_v214gn_cuda_kernelI13__nv_bfloat16Li480ELi1ELi32ELi60ELi256ELb0ELi4ELi960ELi960ELi4ELb1ELi2ELb0ELb0ENS_16CompileConditionILi900EEEEEvPT_PKS4_S7_S7_flPfS8_Pj,@"STO_CUDA_ENTRY STV_DEFAULT"
_ZN13group_norm_v214gn_cuda_kernelI13__nv_bfloat16Li480ELi1ELi32ELi60ELi256ELb0ELi4ELi960ELi960ELi4ELb1ELi2ELb0ELb0ENS_16CompileConditionILi900EEEEEvPT_PKS4_S7_S7_flPfS8_Pj:
.text._ZN13group_norm_v214gn_cuda_kernelI13__nv_bfloat16Li480ELi1ELi32ELi60ELi256ELb0ELi4ELi960ELi960ELi4ELb1ELi2ELb0ELb0ENS_16CompileConditionILi900EEEEEvPT_PKS4_S7_S7_flPfS8_Pj:
[----:B------:R-:W-:Y:S01]  /*0000*/  LDC R1, c[0x0][0x28] ;  /* 0x00000a00ff017b82 */ /* 0x000fe20000000800 */
[----:B------:R-:W0:Y:S01]  /*0010*/  S2R R0, SR_CTAID.Y ;  /* 0x0000000000007919 */ /* 0x000e220000002600 */
[----:B------:R-:W-:Y:S01]  /*0020*/  ULDC.64 UR4, c[0x0][0x238] ;  /* 0x00008e0000047ab9 */ /* 0x000fe20000000a00 */
[----:B0-----:R-:W-:-:S04]  /*0030*/  SHF.R.U32.HI R17, RZ, 0x1, R0 ;  /* 0x00000001ff117819 */ /* 0x001fc80000011600 */
[----:B------:R-:W-:-:S04]  /*0040*/  ISETP.GE.U32.AND P0, PT, R17, UR4, PT ;  /* 0x0000000411007c0c */ /* 0x000fc8000bf06070 */
[----:B------:R-:W-:-:S13]  /*0050*/  ISETP.GE.AND.EX P0, PT, RZ, UR5, PT, P0 ;  /* 0x00000005ff007c0c */ /* 0x000fda000bf06300 */
[----:B------:R-:W-:Y:S05]  /*0060*/  @P0 EXIT ;  /* 0x000000000000094d */ /* 0x000fea0003800000 */
[----:B------:R-:W0:Y:S01]  /*0070*/  S2R R2, SR_TID.X ;  /* 0x0000000000027919 */ /* 0x000e220000002100 */
[----:B------:R-:W1:Y:S01]  /*0080*/  S2UR UR5, SR_CgaCtaId ;  /* 0x00000000000579c3 */ /* 0x000e620000008800 */
[----:B------:R-:W-:Y:S01]  /*0090*/  LOP3.LUT R3, R0, 0x1, RZ, 0xc0, !PT ;  /* 0x0000000100037812 */ /* 0x000fe200078ec0ff */
[----:B------:R-:W-:Y:S01]  /*00a0*/  UMOV UR4, 0x400 ;  /* 0x0000040000047882 */ /* 0x000fe20000000000 */
[----:B------:R-:W2:Y:S01]  /*00b0*/  S2R R61, SR_CTAID.X ;  /* 0x00000000003d7919 */ /* 0x000ea20000002500 */
[----:B------:R-:W-:Y:S02]  /*00c0*/  ULDC.64 UR8, c[0x0][0x208] ;  /* 0x0000820000087ab9 */ /* 0x000fe40000000a00 */
[----:B------:R-:W-:Y:S02]  /*00d0*/  IMAD R6, R3, 0x3c0, RZ ;  /* 0x000003c003067824 */ /* 0x000fe400078e02ff */
[----:B------:R-:W3:Y:S01]  /*00e0*/  LDC.64 R64, c[0x0][0x250] ;  /* 0x00009400ff407b82 */ /* 0x000ee20000000a00 */
[----:B-1----:R-:W-:-:S02]  /*00f0*/  ULEA UR6, UR5, UR4, 0x18 ;  /* 0x0000000405067291 */ /* 0x002fc4000f8ec03f */
[----:B------:R-:W-:-:S04]  /*0100*/  UIADD3 UR4, UR4, 0x1680, URZ ;  /* 0x0000168004047890 */ /* 0x000fc8000fffe03f */
[----:B------:R-:W-:Y:S01]  /*0110*/  MOV R32, UR6 ;  /* 0x0000000600207c02 */ /* 0x000fe20008000f00 */
[----:B0-----:R-:W-:Y:S01]  /*0120*/  IMAD.WIDE.U32 R4, R2, -0x77777777, RZ ;  /* 0x8888888902047825 */ /* 0x001fe200078e00ff */
[C---:B------:R-:W-:Y:S01]  /*0130*/  SHF.L.U32 R4, R0.reuse, 0x4, RZ ;  /* 0x0000000400047819 */ /* 0x040fe200000006ff */
[----:B------:R-:W-:Y:S01]  /*0140*/  ULDC.64 UR6, c[0x0][0x240] ;  /* 0x0000900000067ab9 */ /* 0x000fe20000000a00 */
[----:B------:R-:W-:Y:S01]  /*0150*/  SHF.R.U32.HI R8, RZ, 0x1, R2 ;  /* 0x00000001ff087819 */ /* 0x000fe20000011602 */
[----:B------:R-:W-:Y:S01]  /*0160*/  ULEA UR5, UR5, UR4, 0x18 ;  /* 0x0000000405057291 */ /* 0x000fe2000f8ec03f */
[----:B------:R-:W-:Y:S01]  /*0170*/  SHF.R.U32.HI R9, RZ, 0x7, R5 ;  /* 0x00000007ff097819 */ /* 0x000fe20000011605 */
[----:B---3--:R-:W-:Y:S01]  /*0180*/  IMAD.WIDE.U32 R64, R0, 0x4, R64 ;  /* 0x0000000400407825 */ /* 0x008fe200078e0040 */
[----:B------:R-:W-:Y:S01]  /*0190*/  LOP3.LUT R3, R4, 0x10, RZ, 0xc0, !PT ;  /* 0x0000001004037812 */ /* 0x000fe200078ec0ff */
[----:B------:R-:W-:Y:S01]  /*01a0*/  UMOV UR4, URZ ;  /* 0x0000003f00047c82 */ /* 0x000fe20008000000 */
[----:B--2---:R-:W-:Y:S01]  /*01b0*/  LOP3.LUT P0, RZ, R61, 0x3f, RZ, 0xc0, !PT ;  /* 0x0000003f3dff7812 */ /* 0x004fe2000780c0ff */
[----:B------:R-:W-:Y:S01]  /*01c0*/  IMAD R5, R9, -0xf0, R2 ;  /* 0xffffff1009057824 */ /* 0x000fe200078e0202 */
[CC--:B------:R-:W-:Y:S01]  /*01d0*/  IADD3 R7, R8.reuse, R3.reuse, RZ ;  /* 0x0000000308077210 */ /* 0x0c0fe20007ffe0ff */
[----:B------:R-:W-:Y:S01]  /*01e0*/  IMAD.SHL.U32 R8, R8, 0x40, RZ ;  /* 0x0000004008087824 */ /* 0x000fe200078e00ff */
[----:B------:R-:W-:Y:S01]  /*01f0*/  IADD3 R10, RZ, -R3, RZ ;  /* 0x80000003ff0a7210 */ /* 0x000fe20007ffe0ff */
[--C-:B------:R-:W-:Y:S01]  /*0200*/  IMAD R4, R5, 0x4, R6.reuse ;  /* 0x0000000405047824 */ /* 0x100fe200078e0206 */
[----:B------:R-:W-:Y:S01]  /*0210*/  LOP3.LUT R61, R61, 0x3f, RZ, 0xc0, !PT ;  /* 0x0000003f3d3d7812 */ /* 0x000fe200078ec0ff */
[----:B------:R-:W-:Y:S01]  /*0220*/  IMAD R7, R7, 0x3c, -R6 ;  /* 0x0000003c07077824 */ /* 0x000fe200078e0a06 */
[----:B------:R-:W-:Y:S01]  /*0230*/  ISETP.EQ.U32.AND P1, PT, RZ, UR6, PT ;  /* 0x00000006ff007c0c */ /* 0x000fe2000bf22070 */
[----:B------:R-:W-:Y:S01]  /*0240*/  IMAD R62, R5, 0x18, R32 ;  /* 0x00000018053e7824 */ /* 0x000fe200078e0220 */
[----:B------:R-:W-:Y:S01]  /*0250*/  LOP3.LUT R61, R8, 0xffffffc0, R61, 0xe2, !PT ;  /* 0xffffffc0083d7812 */ /* 0x000fe200078ee23d */
[----:B------:R-:W-:Y:S01]  /*0260*/  IMAD.WIDE.U32 R4, R4, -0x77777777, RZ ;  /* 0x8888888904047825 */ /* 0x000fe200078e00ff */
[----:B------:R-:W-:-:S02]  /*0270*/  MOV R4, R10 ;  /* 0x0000000a00047202 */ /* 0x000fc40000000f00 */
[C---:B------:R-:W-:Y:S01]  /*0280*/  IADD3 R16, R7.reuse, 0x20, RZ ;  /* 0x0000002007107810 */ /* 0x040fe20007ffe0ff */
[----:B------:R-:W-:Y:S01]  /*0290*/  VIADD R12, R7, 0x18 ;  /* 0x00000018070c7836 */ /* 0x000fe20000000000 */
[----:B------:R-:W-:Y:S01]  /*02a0*/  LEA R62, R9, R62, 0x3 ;  /* 0x0000003e093e7211 */ /* 0x000fe200078e18ff */
[C---:B------:R-:W-:Y:S01]  /*02b0*/  VIADD R9, R7.reuse, 0xc ;  /* 0x0000000c07097836 */ /* 0x040fe20000000000 */
[C---:B------:R-:W-:Y:S01]  /*02c0*/  IADD3 R6, R7.reuse, 0x4, RZ ;  /* 0x0000000407067810 */ /* 0x040fe20007ffe0ff */
[C---:B------:R-:W-:Y:S01]  /*02d0*/  VIADD R18, R7.reuse, 0x24 ;  /* 0x0000002407127836 */ /* 0x040fe20000000000 */
[C---:B------:R-:W-:Y:S01]  /*02e0*/  IADD3 R8, R7.reuse, 0x8, RZ ;  /* 0x0000000807087810 */ /* 0x040fe20007ffe0ff */
[C---:B------:R-:W-:Y:S01]  /*02f0*/  VIADD R24, R7.reuse, 0x30 ;  /* 0x0000003007187836 */ /* 0x040fe20000000000 */
[----:B------:R-:W-:Y:S01]  /*0300*/  IADD3 R14, R7, 0x1c, RZ ;  /* 0x0000001c070e7810 */ /* 0x000fe20007ffe0ff */
[----:B------:R-:W-:Y:S01]  /*0310*/  IMAD.IADD R58, R3, 0x1, R2 ;  /* 0x00000001033a7824 */ /* 0x000fe200078e0202 */
[----:B------:R-:W-:-:S02]  /*0320*/  IADD3 R10, R7, 0x10, RZ ;  /* 0x00000010070a7810 */ /* 0x000fc40007ffe0ff */
[C---:B------:R-:W-:Y:S02]  /*0330*/  IADD3 R11, R7.reuse, 0x14, RZ ;  /* 0x00000014070b7810 */ /* 0x040fe40007ffe0ff */
[C---:B------:R-:W-:Y:S02]  /*0340*/  IADD3 R20, R7.reuse, 0x28, RZ ;  /* 0x0000002807147810 */ /* 0x040fe40007ffe0ff */
[C---:B------:R-:W-:Y:S02]  /*0350*/  IADD3 R22, R7.reuse, 0x2c, RZ ;  /* 0x0000002c07167810 */ /* 0x040fe40007ffe0ff */
[----:B------:R-:W-:Y:S02]  /*0360*/  IADD3 R26, R7, 0x34, RZ ;  /* 0x00000034071a7810 */ /* 0x000fe40007ffe0ff */
[----:B------:R-:W-:Y:S01]  /*0370*/  LEA.HI R60, R5, R4, RZ, 0x1b ;  /* 0x00000004053c7211 */ /* 0x000fe200078fd8ff */
[----:B------:R-:W-:Y:S01]  /*0380*/  IMAD.SHL.U32 R5, R2, 0x8, RZ ;  /* 0x0000000802057824 */ /* 0x000fe200078e00ff */
[----:B------:R-:W-:-:S02]  /*0390*/  IADD3 R28, R7, 0x38, RZ ;  /* 0x00000038071c7810 */ /* 0x000fc40007ffe0ff */
[----:B------:R-:W-:Y:S02]  /*03a0*/  SHF.R.S32.HI R19, RZ, 0x2, R16 ;  /* 0x00000002ff137819 */ /* 0x000fe40000011410 */
[----:B------:R-:W-:Y:S02]  /*03b0*/  SHF.R.S32.HI R4, RZ, 0x2, R7 ;  /* 0x00000002ff047819 */ /* 0x000fe40000011407 */
[----:B------:R-:W-:Y:S02]  /*03c0*/  SHF.R.S32.HI R6, RZ, 0x2, R6 ;  /* 0x00000002ff067819 */ /* 0x000fe40000011406 */
[----:B------:R-:W-:Y:S01]  /*03d0*/  SHF.R.S32.HI R8, RZ, 0x2, R8 ;  /* 0x00000002ff087819 */ /* 0x000fe20000011408 */
[----:B------:R-:W-:Y:S01]  /*03e0*/  IMAD R4, R4, 0x18, R32 ;  /* 0x0000001804047824 */ /* 0x000fe200078e0220 */
[----:B------:R-:W-:Y:S01]  /*03f0*/  SHF.R.S32.HI R15, RZ, 0x2, R14 ;  /* 0x00000002ff0f7819 */ /* 0x000fe2000001140e */
[--C-:B------:R-:W-:Y:S01]  /*0400*/  IMAD R6, R6, 0x18, R32.reuse ;  /* 0x0000001806067824 */ /* 0x100fe200078e0220 */
        /* <DEDUP_REMOVED lines=19> */
[----:B------:R-:W-:Y:S01]  /*0540*/  LOP3.LUT R19, R5, 0x8, RZ, 0xc0, !PT ;  /* 0x0000000805137812 */ /* 0x000fe200078ec0ff */
[--C-:B------:R-:W-:Y:S01]  /*0550*/  IMAD R26, R25, 0x18, R32.reuse ;  /* 0x00000018191a7824 */ /* 0x100fe200078e0220 */
[----:B------:R-:W-:Y:S01]  /*0560*/  ISETP.GT.U32.OR P0, PT, R2, 0xf, P0 ;  /* 0x0000000f0200780c */ /* 0x000fe20000704470 */
[--C-:B------:R-:W-:Y:S01]  /*0570*/  IMAD R28, R27, 0x18, R32.reuse ;  /* 0x000000181b1c7824 */ /* 0x100fe200078e0220 */
[----:B------:R-:W-:Y:S01]  /*0580*/  IADD3 R54, R19, R6, RZ ;  /* 0x0000000613367210 */ /* 0x000fe20007ffe0ff */
[--C-:B------:R-:W-:Y:S01]  /*0590*/  IMAD R30, R29, 0x18, R32.reuse ;  /* 0x000000181d1e7824 */ /* 0x100fe200078e0220 */
[----:B------:R-:W-:Y:S01]  /*05a0*/  IADD3 R9, R19, R18, RZ ;  /* 0x0000001213097210 */ /* 0x000fe20007ffe0ff */
[----:B------:R-:W-:Y:S01]  /*05b0*/  IMAD R32, R31, 0x18, R32 ;  /* 0x000000181f207824 */ /* 0x000fe200078e0220 */
[C---:B------:R-:W-:Y:S01]  /*05c0*/  IADD3 R6, R19.reuse, R12, RZ ;  /* 0x0000000c13067210 */ /* 0x040fe20007ffe0ff */
[----:B------:R-:W-:Y:S01]  /*05d0*/  IMAD.IADD R56, R4, 0x1, R19 ;  /* 0x0000000104387824 */ /* 0x000fe200078e0213 */
[C---:B------:R-:W-:Y:S01]  /*05e0*/  IADD3 R4, R19.reuse, R8, RZ ;  /* 0x0000000813047210 */ /* 0x040fe20007ffe0ff */
[C---:B------:R-:W-:Y:S01]  /*05f0*/  IMAD.IADD R5, R19.reuse, 0x1, R10 ;  /* 0x0000000113057824 */ /* 0x040fe200078e020a */
[C---:B------:R-:W-:Y:S01]  /*0600*/  IADD3 R7, R19.reuse, R14, RZ ;  /* 0x0000000e13077210 */ /* 0x040fe20007ffe0ff */
[C---:B------:R-:W-:Y:S01]  /*0610*/  IMAD.IADD R8, R19.reuse, 0x1, R16 ;  /* 0x0000000113087824 */ /* 0x040fe200078e0210 */
[----:B------:R-:W-:Y:S01]  /*0620*/  HFMA2.MMA R18, -RZ, RZ, 0, 0 ;  /* 0x00000000ff127435 */ /* 0x000fe200000001ff */
[C---:B------:R-:W-:Y:S01]  /*0630*/  IADD3 R10, R19.reuse, R20, RZ ;  /* 0x00000014130a7210 */ /* 0x040fe20007ffe0ff */
[C---:B------:R-:W-:Y:S01]  /*0640*/  IMAD.IADD R11, R19.reuse, 0x1, R22 ;  /* 0x00000001130b7824 */ /* 0x040fe200078e0216 */
[C---:B------:R-:W-:Y:S01]  /*0650*/  IADD3 R12, R19.reuse, R24, RZ ;  /* 0x00000018130c7210 */ /* 0x040fe20007ffe0ff */
[C---:B------:R-:W-:Y:S01]  /*0660*/  IMAD.IADD R14, R19.reuse, 0x1, R28 ;  /* 0x00000001130e7824 */ /* 0x040fe200078e021c */
[----:B------:R-:W-:-:S02]  /*0670*/  IADD3 R13, R19, R26, RZ ;  /* 0x0000001a130d7210 */ /* 0x000fc40007ffe0ff */
[C---:B------:R-:W-:Y:S02]  /*0680*/  IADD3 R15, R19.reuse, R30, RZ ;  /* 0x0000001e130f7210 */ /* 0x040fe40007ffe0ff */
[----:B------:R-:W-:Y:S02]  /*0690*/  IADD3 R16, R19, R32, RZ ;  /* 0x0000002013107210 */ /* 0x000fe40007ffe0ff */
[----:B------:R-:W-:Y:S02]  /*06a0*/  ISETP.EQ.OR.EX P0, PT, RZ, UR7, P0, P1 ;  /* 0x00000007ff007c0c */ /* 0x000fe40008702710 */
[----:B------:R-:W-:Y:S02]  /*06b0*/  SHF.R.S32.HI R19, RZ, 0x1f, R58 ;  /* 0x0000001fff137819 */ /* 0x000fe4000001143a */
[----:B------:R-:W-:-:S09]  /*06c0*/  LEA R60, R60, UR5, 0x3 ;  /* 0x000000053c3c7c11 */ /* 0x000fd2000f8e18ff */
.L_x_1770:
[----:B------:R-:W0:Y:S01]  /*06d0*/  S2UR UR12, SR_CTAID.X ;  /* 0x00000000000c79c3 */ /* 0x000e220000002500 */
[----:B-1----:R-:W-:Y:S01]  /*06e0*/  IMAD.WIDE.U32 R20, R2, -0x77777777, RZ ;  /* 0x8888888902147825 */ /* 0x002fe200078e00ff */
[----:B------:R-:W-:Y:S01]  /*06f0*/  LOP3.LUT R20, R0, 0x1, RZ, 0xc0, !PT ;  /* 0x0000000100147812 */ /* 0x000fe200078ec0ff */
[----:B------:R-:W-:Y:S02]  /*0700*/  ULDC.64 UR10, c[0x0][0x228] ;  /* 0x00008a00000a7ab9 */ /* 0x000fe40000000a00 */
[----:B------:R-:W-:Y:S01]  /*0710*/  IMAD R23, R18, 0x78000, RZ ;  /* 0x0007800012177824 */ /* 0x000fe200078e02ff */
[----:B------:R-:W-:-:S05]  /*0720*/  SHF.R.U32.HI R21, RZ, 0x7, R21 ;  /* 0x00000007ff157819 */ /* 0x000fca0000011615 */
[----:B------:R-:W-:-:S04]  /*0730*/  IMAD R3, R21, -0xf0, R2 ;  /* 0xffffff1015037824 */ /* 0x000fc800078e0202 */
[----:B------:R-:W-:-:S05]  /*0740*/  IMAD R20, R20, 0xf0, R3 ;  /* 0x000000f014147824 */ /* 0x000fca00078e0203 */
[----:B------:R-:W-:Y:S01]  /*0750*/  SHF.L.U32 R20, R20, 0x2, RZ ;  /* 0x0000000214147819 */ /* 0x000fe200000006ff */
[----:B0-----:R-:W-:-:S04]  /*0760*/  USHF.L.U32 UR6, UR12, 0x2, URZ ;  /* 0x000000020c067899 */ /* 0x001fc8000800063f */
[----:B------:R-:W-:-:S06]  /*0770*/  ULOP3.LUT UR6, UR6, 0xfc, URZ, 0xc0, !UPT ;  /* 0x000000fc06067892 */ /* 0x000fcc000f8ec03f */
[----:B------:R-:W-:Y:S01]  /*0780*/  VIADD R3, R21, UR6 ;  /* 0x0000000615037c36 */ /* 0x000fe20008000000 */
[----:B------:R-:W-:Y:S01]  /*0790*/  MOV R21, RZ ;  /* 0x000000ff00157202 */ /* 0x000fe20000000f00 */
[----:B------:R-:W-:Y:S02]  /*07a0*/  ULDC.64 UR6, c[0x0][0x218] ;  /* 0x0000860000067ab9 */ /* 0x000fe40000000a00 */
[----:B------:R-:W-:Y:S02]  /*07b0*/  IMAD R3, R3, 0x780, RZ ;  /* 0x0000078003037824 */ /* 0x000fe400078e02ff */
[----:B------:R-:W-:-:S05]  /*07c0*/  IMAD.WIDE.U32 R52, R17, 0x78000, R20 ;  /* 0x0007800011347825 */ /* 0x000fca00078e0014 */
[----:B------:R-:W-:Y:S02]  /*07d0*/  IADD3 R53, R53, R23, RZ ;  /* 0x0000001735357210 */ /* 0x000fe40007ffe0ff */
[C---:B------:R-:W-:Y:S01]  /*07e0*/  IADD3 R50, P1, R3.reuse, R52, RZ ;  /* 0x0000003403327210 */ /* 0x040fe20007f3e0ff */
[----:B------:R-:W-:-:S03]  /*07f0*/  VIADD R3, R3, 0xf00 ;  /* 0x00000f0003037836 */ /* 0x000fc60000000000 */
[----:B------:R-:W-:Y:S02]  /*0800*/  IADD3.X R51, RZ, R53, RZ, P1, !PT ;  /* 0x00000035ff337210 */ /* 0x000fe40000ffe4ff */
[----:B------:R-:W-:-:S04]  /*0810*/  LEA R22, P1, R50, UR6, 0x1 ;  /* 0x0000000632167c11 */ /* 0x000fc8000f8208ff */
[----:B------:R-:W-:Y:S02]  /*0820*/  LEA.HI.X R23, R50, UR7, R51, 0x1, P1 ;  /* 0x0000000732177c11 */ /* 0x000fe400088f0c33 */
[----:B------:R-:W-:-:S04]  /*0830*/  IADD3 R52, P1, R3, R52, RZ ;  /* 0x0000003403347210 */ /* 0x000fc80007f3e0ff */
[----:B------:R-:W2:Y:S01]  /*0840*/  LDG.E.64.CONSTANT R22, desc[UR8][R22.64] ;  /* 0x0000000816167981 */ /* 0x000ea2000c1e9b00 */
[----:B------:R-:W-:Y:S02]  /*0850*/  IADD3.X R53, RZ, R53, RZ, P1, !PT ;  /* 0x00000035ff357210 */ /* 0x000fe40000ffe4ff */
[----:B------:R-:W-:-:S04]  /*0860*/  LEA R24, P1, R52, UR6, 0x1 ;  /* 0x0000000634187c11 */ /* 0x000fc8000f8208ff */
[----:B------:R-:W-:Y:S01]  /*0870*/  LEA.HI.X R25, R52, UR7, R53, 0x1, P1 ;  /* 0x0000000734197c11 */ /* 0x000fe200088f0c35 */
[----:B------:R-:W-:-:S05]  /*0880*/  ULDC.64 UR6, c[0x0][0x220] ;  /* 0x0000880000067ab9 */ /* 0x000fca0000000a00 */
[----:B------:R-:W3:Y:S01]  /*0890*/  LDG.E.64.CONSTANT R24, desc[UR8][R24.64] ;  /* 0x0000000818187981 */ /* 0x000ee2000c1e9b00 */
[----:B------:R-:W-:Y:S02]  /*08a0*/  SHF.L.U32 R28, R20, 0x1, RZ ;  /* 0x00000001141c7819 */ /* 0x000fe400000006ff */
[----:B------:R-:W-:Y:S02]  /*08b0*/  SHF.R.U32.HI R20, RZ, 0x1f, R20 ;  /* 0x0000001fff147819 */ /* 0x000fe40000011614 */
[C---:B------:R-:W-:Y:S02]  /*08c0*/  IADD3 R26, P1, R28.reuse, UR6, RZ ;  /* 0x000000061c1a7c10 */ /* 0x040fe4000ff3e0ff */
[----:B------:R-:W-:Y:S02]  /*08d0*/  IADD3 R28, P2, R28, UR10, RZ ;  /* 0x0000000a1c1c7c10 */ /* 0x000fe4000ff5e0ff */
[C---:B------:R-:W-:Y:S02]  /*08e0*/  IADD3.X R27, R20.reuse, UR7, RZ, P1, !PT ;  /* 0x00000007141b7c10 */ /* 0x040fe40008ffe4ff */
[----:B------:R-:W-:-:S04]  /*08f0*/  IADD3.X R29, R20, UR11, RZ, P2, !PT ;  /* 0x0000000b141d7c10 */ /* 0x000fc800097fe4ff */
[----:B------:R-:W5:Y:S04]  /*0900*/  LDG.E.64.CONSTANT R26, desc[UR8][R26.64] ;  /* 0x000000081a1a7981 */ /* 0x000f68000c1e9b00 */
[----:B------:R-:W5:Y:S01]  /*0910*/  LDG.E.64.CONSTANT R28, desc[UR8][R28.64] ;  /* 0x000000081c1c7981 */ /* 0x000f62000c1e9b00 */
[C---:B------:R-:W-:Y:S01]  /*0920*/  LOP3.LUT P1, RZ, R2.reuse, 0xffffffe1, RZ, 0xc0, !PT ;  /* 0xffffffe102ff7812 */ /* 0x040fe2000782c0ff */
[----:B------:R-:W-:Y:S01]  /*0930*/  BSSY B0, `(.L_x_1762) ;  /* 0x0000051000007945 */ /* 0x000fe20003800000 */
[----:B------:R-:W-:-:S11]  /*0940*/  ISETP.GT.U32.AND P2, PT, R2, 0x1f, PT ;  /* 0x0000001f0200780c */ /* 0x000fd60003f44070 */
[----:B------:R-:W0:Y:S08]  /*0950*/  @!P1 LDC R63, c[0x0][0x10] ;  /* 0x00000400ff3f9b82 */ /* 0x000e300000000800 */
[----:B------:R-:W1:Y:S01]  /*0960*/  @!P1 LDC.64 R66, c[0x0][0x248] ;  /* 0x00009200ff429b82 */ /* 0x000e620000000a00 */
[C---:B--2---:R-:W-:Y:S02]  /*0970*/  PRMT R20, R22.reuse, 0x7632, R20 ;  /* 0x0000763216147816 */ /* 0x044fe40000000014 */
[----:B------:R-:W-:-:S02]  /*0980*/  SHF.L.U32 R3, R22, 0x10, RZ ;  /* 0x0000001016037819 */ /* 0x000fc400000006ff */
[C---:B------:R-:W-:Y:S01]  /*0990*/  SHF.L.U32 R55, R23.reuse, 0x10, RZ ;  /* 0x0000001017377819 */ /* 0x040fe200000006ff */
[----:B------:R-:W-:Y:S01]  /*09a0*/  IMAD.U32 R31, R20, 0x10000, RZ ;  /* 0x00010000141f7824 */ /* 0x000fe200078e00ff */
[----:B------:R-:W-:Y:S01]  /*09b0*/  PRMT R20, R23, 0x7632, R20 ;  /* 0x0000763217147816 */ /* 0x000fe20000000014 */
[----:B------:R-:W-:Y:S01]  /*09c0*/  FADD.FTZ R21, RZ, R3 ;  /* 0x00000003ff157221 */ /* 0x000fe20000010000 */
[----:B------:R-:W-:-:S03]  /*09d0*/  FFMA.FTZ R30, R3, R3, RZ ;  /* 0x00000003031e7223 */ /* 0x000fc600000100ff */
[----:B------:R-:W-:Y:S01]  /*09e0*/  FADD.FTZ R32, R21, R31 ;  /* 0x0000001f15207221 */ /* 0x000fe20000010000 */
[----:B------:R-:W-:Y:S01]  /*09f0*/  FFMA.FTZ R30, R31, R31, R30 ;  /* 0x0000001f1f1e7223 */ /* 0x000fe2000001001e */
[----:B------:R-:W-:Y:S02]  /*0a00*/  SHF.L.U32 R21, R20, 0x10, RZ ;  /* 0x0000001014157819 */ /* 0x000fe400000006ff */
[----:B------:R-:W-:Y:S01]  /*0a10*/  FADD.FTZ R32, R32, R55 ;  /* 0x0000003720207221 */ /* 0x000fe20000010000 */
[----:B------:R-:W-:Y:S01]  /*0a20*/  FFMA.FTZ R30, R55, R55, R30 ;  /* 0x00000037371e7223 */ /* 0x000fe2000001001e */
[C---:B---3--:R-:W-:Y:S02]  /*0a30*/  SHF.L.U32 R57, R24.reuse, 0x10, RZ ;  /* 0x0000001018397819 */ /* 0x048fe400000006ff */
[----:B------:R-:W-:Y:S01]  /*0a40*/  PRMT R20, R24, 0x7632, R20 ;  /* 0x0000763218147816 */ /* 0x000fe20000000014 */
[----:B------:R-:W-:Y:S01]  /*0a50*/  FADD.FTZ R32, R32, R21 ;  /* 0x0000001520207221 */ /* 0x000fe20000010000 */
[----:B------:R-:W-:Y:S01]  /*0a60*/  FFMA.FTZ R30, R21, R21, R30 ;  /* 0x00000015151e7223 */ /* 0x000fe2000001001e */
[----:B------:R-:W-:-:S02]  /*0a70*/  SHF.L.U32 R59, R25, 0x10, RZ ;  /* 0x00000010193b7819 */ /* 0x000fc400000006ff */
[----:B------:R-:W-:Y:S02]  /*0a80*/  IMAD.U32 R21, R20, 0x10000, RZ ;  /* 0x0001000014157824 */ /* 0x000fe400078e00ff */
[----:B------:R-:W-:Y:S01]  /*0a90*/  FFMA.FTZ R30, R57, R57, R30 ;  /* 0x00000039391e7223 */ /* 0x000fe2000001001e */
[----:B------:R-:W-:Y:S01]  /*0aa0*/  FADD.FTZ R32, R32, R57 ;  /* 0x0000003920207221 */ /* 0x000fe20000010000 */
[----:B------:R-:W-:Y:S02]  /*0ab0*/  PRMT R20, R25, 0x7632, R20 ;  /* 0x0000763219147816 */ /* 0x000fe40000000014 */
[----:B------:R-:W-:Y:S01]  /*0ac0*/  FFMA.FTZ R30, R21, R21, R30 ;  /* 0x00000015151e7223 */ /* 0x000fe2000001001e */
[----:B------:R-:W-:Y:S01]  /*0ad0*/  FADD.FTZ R32, R32, R21 ;  /* 0x0000001520207221 */ /* 0x000fe20000010000 */
[----:B------:R-:W-:Y:S02]  /*0ae0*/  SHF.L.U32 R34, R20, 0x10, RZ ;  /* 0x0000001014227819 */ /* 0x000fe400000006ff */
[----:B------:R-:W-:Y:S01]  /*0af0*/  FFMA.FTZ R21, R59, R59, R30 ;  /* 0x0000003b3b157223 */ /* 0x000fe2000001001e */
[----:B------:R-:W-:Y:S01]  /*0b00*/  FADD.FTZ R20, R32, R59 ;  /* 0x0000003b20147221 */ /* 0x000fe20000010000 */
[----:B------:R-:W-:-:S02]  /*0b10*/  CS2R R32, SRZ ;  /* 0x0000000000207805 */ /* 0x000fc4000001ff00 */
[----:B------:R-:W-:Y:S01]  /*0b20*/  FFMA.FTZ R21, R34, R34, R21 ;  /* 0x0000002222157223 */ /* 0x000fe20000010015 */
[----:B------:R-:W-:-:S05]  /*0b30*/  FADD.FTZ R20, R20, R34 ;  /* 0x0000002214147221 */ /* 0x000fca0000010000 */
[----:B------:R2:W-:Y:S01]  /*0b40*/  STS.64 [R62], R20 ;  /* 0x000000143e007388 */ /* 0x0005e20000000a00 */
[----:B------:R-:W-:Y:S06]  /*0b50*/  BAR.SYNC.DEFER_BLOCKING 0x0 ;  /* 0x0000000000007b1d */ /* 0x000fec0000010000 */
[----:B01----:R-:W-:Y:S05]  /*0b60*/  @P2 BRA `(.L_x_1763) ;  /* 0x0000000000b42947 */ /* 0x003fea0003800000 */
[----:B--2---:R-:W0:Y:S04]  /*0b70*/  LDS.64 R20, [R56] ;  /* 0x0000000038147984 */ /* 0x004e280000000a00 */
[----:B------:R-:W1:Y:S04]  /*0b80*/  LDS.64 R48, [R54] ;  /* 0x0000000036307984 */ /* 0x000e680000000a00 */
[----:B------:R-:W2:Y:S04]  /*0b90*/  LDS.64 R30, [R4] ;  /* 0x00000000041e7984 */ /* 0x000ea80000000a00 */
[----:B------:R-:W3:Y:S04]  /*0ba0*/  LDS.64 R32, [R5] ;  /* 0x0000000005207984 */ /* 0x000ee80000000a00 */
[----:B------:R-:W4:Y:S04]  /*0bb0*/  LDS.64 R34, [R6] ;  /* 0x0000000006227984 */ /* 0x000f280000000a00 */
[----:B------:R-:W4:Y:S04]  /*0bc0*/  LDS.64 R36, [R7] ;  /* 0x0000000007247984 */ /* 0x000f280000000a00 */
[----:B------:R-:W4:Y:S04]  /*0bd0*/  LDS.64 R38, [R8] ;  /* 0x0000000008267984 */ /* 0x000f280000000a00 */
[----:B------:R-:W4:Y:S04]  /*0be0*/  LDS.64 R40, [R9] ;  /* 0x0000000009287984 */ /* 0x000f280000000a00 */
[----:B------:R-:W4:Y:S04]  /*0bf0*/  LDS.64 R42, [R10] ;  /* 0x000000000a2a7984 */ /* 0x000f280000000a00 */
[----:B------:R-:W4:Y:S01]  /*0c00*/  LDS.64 R44, [R11] ;  /* 0x000000000b2c7984 */ /* 0x000f220000000a00 */
[----:B0-----:R-:W-:-:S03]  /*0c10*/  FADD.FTZ R69, RZ, R20 ;  /* 0x00000014ff457221 */ /* 0x001fc60000010000 */
[----:B------:R-:W0:Y:S01]  /*0c20*/  LDS.64 R46, [R12] ;  /* 0x000000000c2e7984 */ /* 0x000e220000000a00 */
[----:B------:R-:W-:Y:S01]  /*0c30*/  FADD.FTZ R68, RZ, R21 ;  /* 0x00000015ff447221 */ /* 0x000fe20000010000 */
[----:B-1----:R-:W-:Y:S02]  /*0c40*/  FADD.FTZ R69, R69, R48 ;  /* 0x0000003045457221 */ /* 0x002fe40000010000 */
[----:B------:R-:W1:Y:S01]  /*0c50*/  LDS.64 R20, [R13] ;  /* 0x000000000d147984 */ /* 0x000e620000000a00 */
[----:B------:R-:W-:Y:S01]  /*0c60*/  FADD.FTZ R68, R68, R49 ;  /* 0x0000003144447221 */ /* 0x000fe20000010000 */
[----:B--2---:R-:W-:Y:S02]  /*0c70*/  FADD.FTZ R69, R69, R30 ;  /* 0x0000001e45457221 */ /* 0x004fe40000010000 */
[----:B------:R-:W2:Y:S01]  /*0c80*/  LDS.64 R48, [R14] ;  /* 0x000000000e307984 */ /* 0x000ea20000000a00 */
[----:B------:R-:W-:Y:S01]  /*0c90*/  FADD.FTZ R68, R68, R31 ;  /* 0x0000001f44447221 */ /* 0x000fe20000010000 */
[----:B---3--:R-:W-:-:S02]  /*0ca0*/  FADD.FTZ R69, R69, R32 ;  /* 0x0000002045457221 */ /* 0x008fc40000010000 */
[----:B------:R-:W3:Y:S01]  /*0cb0*/  LDS.64 R30, [R15] ;  /* 0x000000000f1e7984 */ /* 0x000ee20000000a00 */
[----:B------:R-:W-:Y:S01]  /*0cc0*/  FADD.FTZ R68, R68, R33 ;  /* 0x0000002144447221 */ /* 0x000fe20000010000 */
[----:B----4-:R-:W-:Y:S02]  /*0cd0*/  FADD.FTZ R69, R69, R34 ;  /* 0x0000002245457221 */ /* 0x010fe40000010000 */
[----:B------:R-:W4:Y:S01]  /*0ce0*/  LDS.64 R32, [R16] ;  /* 0x0000000010207984 */ /* 0x000f220000000a00 */
        /* <DEDUP_REMOVED lines=11> */
[----:B0-----:R-:W-:-:S03]  /*0da0*/  FADD.FTZ R69, R69, R46 ;  /* 0x0000002e45457221 */ /* 0x001fc60000010000 */
[----:B------:R-:W-:Y:S01]  /*0db0*/  FADD.FTZ R68, R68, R47 ;  /* 0x0000002f44447221 */ /* 0x000fe20000010000 */
[----:B-1----:R-:W-:-:S03]  /*0dc0*/  FADD.FTZ R69, R69, R20 ;  /* 0x0000001445457221 */ /* 0x002fc60000010000 */
[----:B------:R-:W-:Y:S01]  /*0dd0*/  FADD.FTZ R68, R68, R21 ;  /* 0x0000001544447221 */ /* 0x000fe20000010000 */
[----:B--2---:R-:W-:-:S03]  /*0de0*/  FADD.FTZ R69, R69, R48 ;  /* 0x0000003045457221 */ /* 0x004fc60000010000 */
[----:B------:R-:W-:Y:S01]  /*0df0*/  FADD.FTZ R68, R68, R49 ;  /* 0x0000003144447221 */ /* 0x000fe20000010000 */
[----:B---3--:R-:W-:-:S03]  /*0e00*/  FADD.FTZ R69, R69, R30 ;  /* 0x0000001e45457221 */ /* 0x008fc60000010000 */
[----:B------:R-:W-:Y:S01]  /*0e10*/  FADD.FTZ R68, R68, R31 ;  /* 0x0000001f44447221 */ /* 0x000fe20000010000 */
[----:B----4-:R-:W-:-:S03]  /*0e20*/  FADD.FTZ R32, R69, R32 ;  /* 0x0000002045207221 */ /* 0x010fc60000010000 */
[----:B------:R-:W-:-:S07]  /*0e30*/  FADD.FTZ R33, R68, R33 ;  /* 0x0000002144217221 */ /* 0x000fce0000010000 */
.L_x_1763:
[----:B------:R-:W-:Y:S05]  /*0e40*/  BSYNC B0 ;  /* 0x0000000000007941 */ /* 0x000fea0003800000 */
.L_x_1762:
[----:B--2---:R-:W0:Y:S01]  /*0e50*/  SHFL.BFLY PT, R21, R32, 0x1, 0x1f ;  /* 0x0c201f0020157f89 */ /* 0x004e2200000e0000 */
[----:B------:R-:W-:Y:S01]  /*0e60*/  @!P1 IMAD R20, R63, UR4, R0 ;  /* 0x000000043f149c24 */ /* 0x000fe2000f8e0200 */
[C---:B------:R-:W-:Y:S02]  /*0e70*/  ISETP.NE.AND P3, PT, R2.reuse, RZ, PT ;  /* 0x000000ff0200720c */ /* 0x040fe40003f65270 */
[----:B------:R-:W1:Y:S01]  /*0e80*/  SHFL.BFLY PT, R30, R33, 0x1, 0x1f ;  /* 0x0c201f00211e7f89 */ /* 0x000e6200000e0000 */
[----:B------:R-:W-:Y:S02]  /*0e90*/  ISETP.GT.U32.AND P2, PT, R2, 0xff, PT ;  /* 0x000000ff0200780c */ /* 0x000fe40003f44070 */
[----:B------:R-:W-:Y:S02]  /*0ea0*/  @!P1 LEA R20, R20, R61, 0xa ;  /* 0x0000003d14149211 */ /* 0x000fe400078e50ff */
[----:B------:R-:W-:-:S03]  /*0eb0*/  MOV R36, RZ ;  /* 0x000000ff00247202 */ /* 0x000fc60000000f00 */
[----:B------:R-:W-:-:S04]  /*0ec0*/  @!P1 IMAD.SHL.U32 R31, R20, 0x2, RZ ;  /* 0x00000002141f9824 */ /* 0x000fc800078e00ff */
[----:B------:R-:W-:-:S04]  /*0ed0*/  @!P1 IMAD.WIDE.U32 R66, R31, 0x4, R66 ;  /* 0x000000041f429825 */ /* 0x000fc800078e0042 */
[----:B0-----:R-:W-:Y:S01]  /*0ee0*/  FADD.FTZ R20, R21, R32 ;  /* 0x0000002015147221 */ /* 0x001fe20000010000 */
[----:B-1----:R-:W-:Y:S01]  /*0ef0*/  FADD.FTZ R21, R30, R33 ;  /* 0x000000211e157221 */ /* 0x002fe20000010000 */
[----:B------:R-:W-:-:S04]  /*0f00*/  HFMA2.MMA R30, -RZ, RZ, 0, 0 ;  /* 0x00000000ff1e7435 */ /* 0x000fc800000001ff */
[----:B------:R0:W-:Y:S01]  /*0f10*/  @!P1 STG.E.64 desc[UR8][R66.64], R20 ;  /* 0x0000001442009986 */ /* 0x0001e2000c101b08 */
[----:B------:R-:W-:Y:S06]  /*0f20*/  BAR.SYNC.DEFER_BLOCKING 0x0 ;  /* 0x0000000000007b1d */ /* 0x000fec0000010000 */
[----:B------:R-:W-:Y:S05]  /*0f30*/  @P3 BRA `(.L_x_1764) ;  /* 0x0000000000343947 */ /* 0x000fea0003800000 */
[----:B------:R-:W-:Y:S02]  /*0f40*/  ISETP.NE.AND P1, PT, RZ, UR12, PT ;  /* 0x0000000cff007c0c */ /* 0x000fe4000bf25270 */
[----:B0-----:R-:W-:-:S04]  /*0f50*/  MOV R21, 0x7fffffc1 ;  /* 0x7fffffc100157802 */ /* 0x001fc80000000f00 */
[----:B------:R-:W-:Y:S01]  /*0f60*/  SEL R21, R21, 0x1, !P1 ;  /* 0x0000000115157807 */ /* 0x000fe20004800000 */
[----:B------:R-:W-:Y:S06]  /*0f70*/  MEMBAR.ALL.GPU ;  /* 0x0000000000007992 */ /* 0x000fec000000a000 */
[----:B------:R-:W-:-:S00]  /*0f80*/  ERRBAR ;  /* 0x00000000000079ab */ /* 0x000fc00000000000 */
[----:B------:R-:W-:Y:S06]  /*0f90*/  CGAERRBAR ;  /* 0x00000000000075ab */ /* 0x000fec0000000000 */
[----:B------:R0:W5:Y:S02]  /*0fa0*/  ATOM.E.ADD.STRONG.GPU PT, R21, desc[UR8][R64.64], R21 ;  /* 0x000000154015798a */ /* 0x00016400081ee1c8 */
.L_x_1765:
[----:B------:R-:W2:Y:S04]  /*0fb0*/  LD.E.STRONG.GPU R20, desc[UR8][R64.64] ;  /* 0x0000000840147980 */ /* 0x000ea8000c10f900 */
[----:B--2---:R-:W-:Y:S01]  /*0fc0*/  CCTL.IVALL ;  /* 0x00000000ff00798f */ /* 0x004fe20002000000 */
[----:B------:R-:W-:Y:S05]  /*0fd0*/  YIELD ;  /* 0x0000000000007946 */ /* 0x000fea0003800000 */
[----:B-----5:R-:W-:-:S04]  /*0fe0*/  LOP3.LUT R20, R20, R21, RZ, 0x3c, !PT ;  /* 0x0000001514147212 */ /* 0x020fc800078e3cff */
[----:B------:R-:W-:-:S13]  /*0ff0*/  ISETP.GT.AND P1, PT, R20, -0x1, PT ;  /* 0xffffffff1400780c */ /* 0x000fda0003f24270 */
[----:B------:R-:W-:Y:S05]  /*1000*/  @P1 BRA `(.L_x_1765) ;  /* 0xfffffffc00e81947 */ /* 0x000fea000383ffff */
.L_x_1764:
[----:B------:R-:W-:Y:S05]  /*1010*/  WARPSYNC.ALL ;  /* 0x0000000000007948 */ /* 0x000fea0003800000 */
[----:B------:R-:W-:Y:S06]  /*1020*/  BAR.SYNC.DEFER_BLOCKING 0x0 ;  /* 0x0000000000007b1d */ /* 0x000fec0000010000 */
[----:B------:R-:W-:Y:S04]  /*1030*/  BSSY B0, `(.L_x_1766) ;  /* 0x000001e000007945 */ /* 0x000fe80003800000 */
[----:B------:R-:W-:Y:S05]  /*1040*/  @P2 BRA `(.L_x_1767) ;  /* 0x0000000000702947 */ /* 0x000fea0003800000 */
[----:B------:R-:W1:Y:S01]  /*1050*/  LDC R31, c[0x0][0x10] ;  /* 0x00000400ff1f7b82 */ /* 0x000e620000000800 */
[----:B0-----:R-:W-:-:S05]  /*1060*/  IMAD.SHL.U32 R21, R2, 0x4, RZ ;  /* 0x0000000402157824 */ /* 0x001fca00078e00ff */
[----:B------:R-:W-:Y:S02]  /*1070*/  LOP3.LUT R21, R21, 0x7fffffc0, RZ, 0xc0, !PT ;  /* 0x7fffffc015157812 */ /* 0x000fe400078ec0ff */
[----:B------:R-:W0:Y:S01]  /*1080*/  LDC.64 R34, c[0x0][0x248] ;  /* 0x00009200ff227b82 */ /* 0x000e220000000a00 */
[----:B-1----:R-:W-:Y:S01]  /*1090*/  IMAD R20, R31, UR4, R0 ;  /* 0x000000041f147c24 */ /* 0x002fe2000f8e0200 */
[----:B------:R-:W-:-:S04]  /*10a0*/  LOP3.LUT R31, R2, 0xf, RZ, 0xc0, !PT ;  /* 0x0000000f021f7812 */ /* 0x000fc800078ec0ff */
[----:B------:R-:W-:-:S04]  /*10b0*/  LEA R20, R20, R21, 0xa ;  /* 0x0000001514147211 */ /* 0x000fc800078e50ff */
[----:B------:R-:W-:-:S04]  /*10c0*/  IADD3 R20, R20, R31, RZ ;  /* 0x0000001f14147210 */ /* 0x000fc80007ffe0ff */
[----:B------:R-:W-:-:S04]  /*10d0*/  SHF.L.U32 R33, R20, 0x1, RZ ;  /* 0x0000000114217819 */ /* 0x000fc800000006ff */
        /* <DEDUP_REMOVED lines=10> */
[----:B------:R-:W4:Y:S01]  /*1180*/  LDG.E.64 R34, desc[UR8][R34.64] ;  /* 0x0000000822227981 */ /* 0x000f22000c1e1b00 */
[----:B--2---:R-:W-:Y:S01]  /*1190*/  FADD.FTZ R37, RZ, R20 ;  /* 0x00000014ff257221 */ /* 0x004fe20000010000 */
[----:B------:R-:W-:-:S03]  /*11a0*/  FADD.FTZ R36, RZ, R21 ;  /* 0x00000015ff247221 */ /* 0x000fc60000010000 */
[----:B---3--:R-:W-:Y:S01]  /*11b0*/  FADD.FTZ R37, R30, R37 ;  /* 0x000000251e257221 */ /* 0x008fe20000010000 */
[----:B------:R-:W-:-:S03]  /*11c0*/  FADD.FTZ R36, R31, R36 ;  /* 0x000000241f247221 */ /* 0x000fc60000010000 */
[----:B----4-:R-:W-:Y:S01]  /*11d0*/  FADD.FTZ R37, R32, R37 ;  /* 0x0000002520257221 */ /* 0x010fe20000010000 */
[----:B------:R-:W-:-:S03]  /*11e0*/  FADD.FTZ R20, R33, R36 ;  /* 0x0000002421147221 */ /* 0x000fc60000010000 */
[----:B------:R-:W-:Y:S01]  /*11f0*/  FADD.FTZ R36, R34, R37 ;  /* 0x0000002522247221 */ /* 0x000fe20000010000 */
[----:B------:R-:W-:-:S07]  /*1200*/  FADD.FTZ R30, R35, R20 ;  /* 0x00000014231e7221 */ /* 0x000fce0000010000 */
.L_x_1767:
[----:B------:R-:W-:Y:S05]  /*1210*/  BSYNC B0 ;  /* 0x0000000000007941 */ /* 0x000fea0003800000 */
.L_x_1766:
[----:B0-----:R-:W0:Y:S01]  /*1220*/  SHFL.BFLY PT, R21, R36, 0x8, 0x1f ;  /* 0x0d001f0024157f89 */ /* 0x001e2200000e0000 */
[----:B------:R-:W-:Y:S01]  /*1230*/  LOP3.LUT P1, RZ, R2, 0xffffff0f, RZ, 0xc0, !PT ;  /* 0xffffff0f02ff7812 */ /* 0x000fe2000782c0ff */
[----:B------:R-:W-:Y:S01]  /*1240*/  BSSY B0, `(.L_x_1768) ;  /* 0x0000029000007945 */ /* 0x000fe20003800000 */
[----:B------:R-:W-:Y:S01]  /*1250*/  PRMT R37, R25, 0x7632, R37 ;  /* 0x0000763219257816 */ /* 0x000fe20000000025 */
[----:B------:R-:W1:Y:S10]  /*1260*/  SHFL.BFLY PT, R31, R30, 0x8, 0x1f ;  /* 0x0d001f001e1f7f89 */ /* 0x000e7400000e0000 */
[----:B------:R-:W-:-:S04]  /*1270*/  @!P1 SHF.R.U32.HI R38, RZ, 0x1, R2 ;  /* 0x00000001ff269819 */ /* 0x000fc80000011602 */
[----:B------:R-:W-:Y:S01]  /*1280*/  @!P1 LOP3.LUT R38, R38, 0x7ffffff8, RZ, 0xc0, !PT ;  /* 0x7ffffff826269812 */ /* 0x000fe200078ec0ff */
[--C-:B0-----:R-:W-:Y:S01]  /*1290*/  FADD.FTZ R21, R21, R36.reuse ;  /* 0x0000002415157221 */ /* 0x101fe20000010000 */
[----:B------:R-:W-:Y:S01]  /*12a0*/  PRMT R36, R24, 0x7632, R36 ;  /* 0x0000763218247816 */ /* 0x000fe20000000024 */
[----:B-1----:R-:W-:-:S03]  /*12b0*/  FADD.FTZ R31, R31, R30 ;  /* 0x0000001e1f1f7221 */ /* 0x002fc60000010000 */
[----:B------:R-:W0:Y:S04]  /*12c0*/  SHFL.BFLY PT, R20, R21, 0x4, 0x1f ;  /* 0x0c801f0015147f89 */ /* 0x000e2800000e0000 */
[----:B------:R-:W1:Y:S01]  /*12d0*/  SHFL.BFLY PT, R34, R31, 0x4, 0x1f ;  /* 0x0c801f001f227f89 */ /* 0x000e6200000e0000 */
[----:B0-----:R-:W-:Y:S01]  /*12e0*/  FADD.FTZ R32, R21, R20 ;  /* 0x0000001415207221 */ /* 0x001fe20000010000 */
[----:B-1----:R-:W-:-:S04]  /*12f0*/  FADD.FTZ R34, R31, R34 ;  /* 0x000000221f227221 */ /* 0x002fc80000010000 */
[----:B------:R-:W0:Y:S01]  /*1300*/  SHFL.BFLY PT, R33, R32, 0x2, 0x1f ;  /* 0x0c401f0020217f89 */ /* 0x000e2200000e0000 */
[----:B-----5:R-:W-:-:S03]  /*1310*/  PRMT R31, R29, 0x7632, R31 ;  /* 0x000076321d1f7816 */ /* 0x020fc6000000001f */
[----:B------:R-:W1:Y:S01]  /*1320*/  SHFL.BFLY PT, R35, R34, 0x2, 0x1f ;  /* 0x0c401f0022237f89 */ /* 0x000e6200000e0000 */
[----:B0-----:R-:W-:Y:S01]  /*1330*/  FADD.FTZ R33, R32, R33 ;  /* 0x0000002120217221 */ /* 0x001fe20000010000 */
[----:B------:R-:W-:Y:S01]  /*1340*/  PRMT R32, R28, 0x7632, R32 ;  /* 0x000076321c207816 */ /* 0x000fe20000000020 */
[----:B-1----:R-:W-:-:S03]  /*1350*/  FADD.FTZ R35, R34, R35 ;  /* 0x0000002322237221 */ /* 0x002fc60000010000 */
[----:B------:R-:W0:Y:S01]  /*1360*/  SHFL.BFLY PT, R20, R33, 0x1, 0x1f ;  /* 0x0c201f0021147f89 */ /* 0x000e2200000e0000 */
[----:B------:R-:W-:-:S03]  /*1370*/  PRMT R34, R22, 0x7632, R34 ;  /* 0x0000763216227816 */ /* 0x000fc60000000022 */
[----:B------:R-:W1:Y:S01]  /*1380*/  SHFL.BFLY PT, R30, R35, 0x1, 0x1f ;  /* 0x0c201f00231e7f89 */ /* 0x000e6200000e0000 */
[----:B0-----:R-:W-:Y:S01]  /*1390*/  FADD.FTZ R20, R33, R20 ;  /* 0x0000001421147221 */ /* 0x001fe20000010000 */
[----:B------:R-:W-:-:S03]  /*13a0*/  PRMT R33, R26, 0x7632, R33 ;  /* 0x000076321a217816 */ /* 0x000fc60000000021 */
[----:B------:R-:W-:Y:S01]  /*13b0*/  @!P1 FMUL.FTZ R20, R20, 6.5104170062113553286e-05 ;  /* 0x3888888914149820 */ /* 0x000fe20000410000 */
[----:B-1----:R-:W-:Y:S01]  /*13c0*/  FADD.FTZ R30, R35, R30 ;  /* 0x0000001e231e7221 */ /* 0x002fe20000010000 */
[----:B------:R-:W-:Y:S02]  /*13d0*/  PRMT R35, R23, 0x7632, R35 ;  /* 0x0000763217237816 */ /* 0x000fe40000000023 */
[----:B------:R-:W-:-:S04]  /*13e0*/  @!P1 FMUL.FTZ R21, R20, R20 ;  /* 0x0000001414159220 */ /* 0x000fc80000410000 */
[----:B------:R-:W-:Y:S01]  /*13f0*/  @!P1 FFMA.FTZ R21, R30, 6.5104170062113553286e-05, -R21 ;  /* 0x388888891e159823 */ /* 0x000fe20000010815 */
[----:B------:R-:W-:-:S04]  /*1400*/  PRMT R30, R27, 0x7632, R30 ;  /* 0x000076321b1e7816 */ /* 0x000fc8000000001e */
[----:B------:R-:W-:-:S05]  /*1410*/  @!P1 FMNMX.FTZ R21, RZ, R21, !PT ;  /* 0x00000015ff159209 */ /* 0x000fca0007810000 */
[----:B------:R0:W-:Y:S01]  /*1420*/  @!P1 STS.64 [R38+UR5], R20 ;  /* 0x0000001426009988 */ /* 0x0001e20008000a05 */
[----:B------:R-:W-:Y:S06]  /*1430*/  BAR.SYNC.DEFER_BLOCKING 0x0 ;  /* 0x0000000000007b1d */ /* 0x000fec0000010000 */
[----:B------:R-:W-:Y:S05]  /*1440*/  @P0 BRA `(.L_x_1769) ;  /* 0x0000000000200947 */ /* 0x000fea0003800000 */
[----:B0-----:R-:W-:Y:S01]  /*1450*/  LEA R20, R2, UR5, 0x3 ;  /* 0x0000000502147c11 */ /* 0x001fe2000f8e18ff */
[----:B------:R-:W-:Y:S01]  /*1460*/  ULDC.64 UR6, c[0x0][0x240] ;  /* 0x0000900000067ab9 */ /* 0x000fe20000000a00 */
[----:B------:R-:W-:-:S04]  /*1470*/  LEA R23, P1, R17, R58, 0x5 ;  /* 0x0000003a11177211 */ /* 0x000fc800078228ff */
[----:B------:R-:W0:Y:S01]  /*1480*/  LDS.64 R20, [R20] ;  /* 0x0000000014147984 */ /* 0x000e220000000a00 */
[----:B------:R-:W-:Y:S02]  /*1490*/  LEA.HI.X R24, R17, R19, R18, 0x5, P1 ;  /* 0x0000001311187211 */ /* 0x000fe400008f2c12 */
[----:B------:R-:W-:-:S04]  /*14a0*/  LEA R22, P1, R23, UR6, 0x3 ;  /* 0x0000000617167c11 */ /* 0x000fc8000f8218ff */
[----:B------:R-:W-:-:S05]  /*14b0*/  LEA.HI.X R23, R23, UR7, R24, 0x3, P1 ;  /* 0x0000000717177c11 */ /* 0x000fca00088f1c18 */
[----:B0-----:R1:W-:Y:S04]  /*14c0*/  STG.E.64 desc[UR8][R22.64], R20 ;  /* 0x0000001416007986 */ /* 0x0013e8000c101b08 */
.L_x_1769:
[----:B------:R-:W-:Y:S05]  /*14d0*/  BSYNC B0 ;  /* 0x0000000000007941 */ /* 0x000fea0003800000 */
.L_x_1768:
[----:B01----:R-:W0:Y:S01]  /*14e0*/  LDS.64 R20, [R60] ;  /* 0x000000003c147984 */ /* 0x003e220000000a00 */
[----:B------:R-:W-:Y:S01]  /*14f0*/  ULDC.64 UR6, c[0x0][0x210] ;  /* 0x0000840000067ab9 */ /* 0x000fe20000000a00 */
[----:B------:R-:W-:Y:S01]  /*1500*/  SHF.L.U32 R39, R34, 0x10, RZ ;  /* 0x0000001022277819 */ /* 0x000fe200000006ff */
[----:B------:R-:W-:Y:S01]  /*1510*/  IMAD.U32 R35, R35, 0x10000, RZ ;  /* 0x0001000023237824 */ /* 0x000fe200078e00ff */
[----:B------:R-:W-:Y:S01]  /*1520*/  LEA R24, P1, R50, UR6, 0x1 ;  /* 0x0000000632187c11 */ /* 0x000fe2000f8208ff */
[----:B------:R-:W-:Y:S01]  /*1530*/  IMAD.U32 R32, R32, 0x10000, RZ ;  /* 0x0001000020207824 */ /* 0x000fe200078e00ff */
[----:B------:R-:W-:Y:S01]  /*1540*/  LEA R22, P2, R52, UR6, 0x1 ;  /* 0x0000000634167c11 */ /* 0x000fe2000f8408ff */
[----:B------:R-:W-:Y:S01]  /*1550*/  ULDC UR6, c[0x0][0x230] ;  /* 0x00008c0000067ab9 */ /* 0x000fe20000000800 */
[----:B------:R-:W-:Y:S01]  /*1560*/  SHF.L.U32 R41, R36, 0x10, RZ ;  /* 0x0000001024297819 */ /* 0x000fe200000006ff */
[----:B------:R-:W-:Y:S01]  /*1570*/  ULOP3.LUT UR4, UR4, 0x1, URZ, 0x3c, !UPT ;  /* 0x0000000104047892 */ /* 0x000fe2000f8e3c3f */
[----:B------:R-:W-:-:S02]  /*1580*/  SHF.L.U32 R37, R37, 0x10, RZ ;  /* 0x0000001025257819 */ /* 0x000fc400000006ff */
[----:B------:R-:W-:Y:S02]  /*1590*/  SHF.L.U32 R28, R28, 0x10, RZ ;  /* 0x000000101c1c7819 */ /* 0x000fe400000006ff */
[----:B------:R-:W-:Y:S02]  /*15a0*/  SHF.L.U32 R33, R33, 0x10, RZ ;  /* 0x0000001021217819 */ /* 0x000fe400000006ff */
[----:B------:R-:W-:Y:S02]  /*15b0*/  LEA.HI.X R25, R50, UR7, R51, 0x1, P1 ;  /* 0x0000000732197c11 */ /* 0x000fe400088f0c33 */
[----:B------:R-:W-:Y:S02]  /*15c0*/  LEA.HI.X R23, R52, UR7, R53, 0x1, P2 ;  /* 0x0000000734177c11 */ /* 0x000fe400090f0c35 */
[----:B------:R-:W-:-:S04]  /*15d0*/  IADD3 R17, P1, R17, 0x1, RZ ;  /* 0x0000000111117810 */ /* 0x000fc80007f3e0ff */
[----:B------:R-:W-:Y:S01]  /*15e0*/  IADD3.X R18, RZ, R18, RZ, P1, !PT ;  /* 0x00000012ff127210 */ /* 0x000fe20000ffe4ff */
[----:B0-----:R-:W-:Y:S01]  /*15f0*/  FADD.FTZ R21, R21, UR6 ;  /* 0x0000000615157e21 */ /* 0x001fe20008010000 */
[--C-:B------:R-:W-:Y:S01]  /*1600*/  FADD.FTZ R34, R3, -R20.reuse ;  /* 0x8000001403227221 */ /* 0x100fe20000010000 */
[C---:B------:R-:W-:Y:S01]  /*1610*/  FADD.FTZ R36, -R20.reuse, R39 ;  /* 0x0000002714247221 */ /* 0x040fe20000010100 */
[--C-:B------:R-:W-:Y:S01]  /*1620*/  FADD.FTZ R38, R55, -R20.reuse ;  /* 0x8000001437267221 */ /* 0x100fe20000010000 */
[C---:B------:R-:W-:Y:S01]  /*1630*/  FADD.FTZ R40, -R20.reuse, R35 ;  /* 0x0000002314287221 */ /* 0x040fe20000010100 */
[--C-:B------:R-:W-:Y:S01]  /*1640*/  FADD.FTZ R42, R57, -R20.reuse ;  /* 0x80000014392a7221 */ /* 0x100fe20000010000 */
[----:B------:R-:W0:Y:S01]  /*1650*/  MUFU.RSQ R21, R21 ;  /* 0x0000001500157308 */ /* 0x000e220000001400 */
[C---:B------:R-:W-:Y:S01]  /*1660*/  FADD.FTZ R44, -R20.reuse, R41 ;  /* 0x00000029142c7221 */ /* 0x040fe20000010100 */
[----:B------:R-:W-:Y:S01]  /*1670*/  FADD.FTZ R46, R59, -R20 ;  /* 0x800000143b2e7221 */ /* 0x000fe20000010000 */
[----:B------:R-:W-:Y:S01]  /*1680*/  FADD.FTZ R48, -R20, R37 ;  /* 0x0000002514307221 */ /* 0x000fe20000010100 */
[----:B------:R-:W-:Y:S01]  /*1690*/  SHF.L.U32 R3, R26, 0x10, RZ ;  /* 0x000000101a037819 */ /* 0x000fe200000006ff */
[----:B------:R-:W-:Y:S01]  /*16a0*/  IMAD.U32 R35, R27, 0x10000, RZ ;  /* 0x000100001b237824 */ /* 0x000fe200078e00ff */
[----:B------:R-:W-:Y:S01]  /*16b0*/  SHF.L.U32 R20, R29, 0x10, RZ ;  /* 0x000000101d147819 */ /* 0x000fe200000006ff */
[----:B------:R-:W-:Y:S01]  /*16c0*/  ULDC.64 UR6, c[0x0][0x238] ;  /* 0x00008e0000067ab9 */ /* 0x000fe20000000a00 */
[----:B------:R-:W-:-:S02]  /*16d0*/  SHF.L.U32 R29, R30, 0x10, RZ ;  /* 0x000000101e1d7819 */ /* 0x000fc400000006ff */
[----:B------:R-:W-:Y:S02]  /*16e0*/  SHF.L.U32 R26, R31, 0x10, RZ ;  /* 0x000000101f1a7819 */ /* 0x000fe400000006ff */
[----:B------:R-:W-:-:S04]  /*16f0*/  ISETP.GE.U32.AND P1, PT, R17, UR6, PT ;  /* 0x0000000611007c0c */ /* 0x000fc8000bf26070 */
[----:B------:R-:W-:Y:S01]  /*1700*/  ISETP.GE.AND.EX P1, PT, R18, UR7, PT, P1 ;  /* 0x0000000712007c0c */ /* 0x000fe2000bf26310 */
[----:B0-----:R-:W-:Y:S01]  /*1710*/  FMUL.FTZ R34, R34, R21 ;  /* 0x0000001522227220 */ /* 0x001fe20000410000 */
[C---:B------:R-:W-:Y:S01]  /*1720*/  FMUL.FTZ R36, R21.reuse, R36 ;  /* 0x0000002415247220 */ /* 0x040fe20000410000 */
[C---:B------:R-:W-:Y:S01]  /*1730*/  FMUL.FTZ R38, R21.reuse, R38 ;  /* 0x0000002615267220 */ /* 0x040fe20000410000 */
[C---:B------:R-:W-:Y:S01]  /*1740*/  FMUL.FTZ R40, R21.reuse, R40 ;  /* 0x0000002815287220 */ /* 0x040fe20000410000 */
[C---:B------:R-:W-:Y:S01]  /*1750*/  FMUL.FTZ R42, R21.reuse, R42 ;  /* 0x0000002a152a7220 */ /* 0x040fe20000410000 */
[C---:B------:R-:W-:Y:S01]  /*1760*/  FMUL.FTZ R44, R21.reuse, R44 ;  /* 0x0000002c152c7220 */ /* 0x040fe20000410000 */
[C---:B------:R-:W-:Y:S01]  /*1770*/  FMUL.FTZ R46, R21.reuse, R46 ;  /* 0x0000002e152e7220 */ /* 0x040fe20000410000 */
[----:B------:R-:W-:Y:S01]  /*1780*/  FMUL.FTZ R48, R21, R48 ;  /* 0x0000003015307220 */ /* 0x000fe20000410000 */
[----:B------:R-:W-:Y:S01]  /*1790*/  FFMA.FTZ R34, R34, R3, R28 ;  /* 0x0000000322227223 */ /* 0x000fe2000001001c */
[----:B------:R-:W-:Y:S01]  /*17a0*/  FFMA.FTZ R27, R36, R33, R32 ;  /* 0x00000021241b7223 */ /* 0x000fe20000010020 */
[----:B------:R-:W-:Y:S01]  /*17b0*/  FFMA.FTZ R38, R38, R35, R20 ;  /* 0x0000002326267223 */ /* 0x000fe20000010014 */
[----:B------:R-:W-:Y:S01]  /*17c0*/  FFMA.FTZ R21, R40, R29, R26 ;  /* 0x0000001d28157223 */ /* 0x000fe2000001001a */
[----:B------:R-:W-:Y:S01]  /*17d0*/  FFMA.FTZ R42, R3, R42, R28 ;  /* 0x0000002a032a7223 */ /* 0x000fe2000001001c */
[----:B------:R-:W-:Y:S01]  /*17e0*/  FFMA.FTZ R33, R33, R44, R32 ;  /* 0x0000002c21217223 */ /* 0x000fe20000010020 */
[----:B------:R-:W-:Y:S01]  /*17f0*/  F2FP.BF16.F32.PACK_AB R34, R27, R34 ;  /* 0x000000221b22723e */ /* 0x000fe200000010ff */
[----:B------:R-:W-:Y:S01]  /*1800*/  FFMA.FTZ R46, R35, R46, R20 ;  /* 0x0000002e232e7223 */ /* 0x000fe20000010014 */
[----:B------:R-:W-:Y:S01]  /*1810*/  F2FP.BF16.F32.PACK_AB R38, R21, R38 ;  /* 0x000000261526723e */ /* 0x000fe200000010ff */
[----:B------:R-:W-:Y:S01]  /*1820*/  FFMA.FTZ R29, R29, R48, R26 ;  /* 0x000000301d1d7223 */ /* 0x000fe2000001001a */
[----:B------:R-:W-:Y:S01]  /*1830*/  PRMT R3, R34, 0x7632, R3 ;  /* 0x0000763222037816 */ /* 0x000fe20000000003 */
[----:B------:R-:W-:Y:S01]  /*1840*/  STG.E.U16 desc[UR8][R24.64], R34 ;  /* 0x0000002218007986 */ /* 0x000fe2000c101508 */
[----:B------:R-:W-:-:S02]  /*1850*/  PRMT R20, R38, 0x7632, R20 ;  /* 0x0000763226147816 */ /* 0x000fc40000000014 */
[----:B------:R-:W-:Y:S01]  /*1860*/  F2FP.BF16.F32.PACK_AB R42, R33, R42 ;  /* 0x0000002a212a723e */ /* 0x000fe200000010ff */
[----:B------:R-:W-:Y:S01]  /*1870*/  STG.E.U16 desc[UR8][R24.64+0x2], R3 ;  /* 0x0000020318007986 */ /* 0x000fe2000c101508 */
[----:B------:R-:W-:Y:S02]  /*1880*/  F2FP.BF16.F32.PACK_AB R46, R29, R46 ;  /* 0x0000002e1d2e723e */ /* 0x000fe400000010ff */
[----:B------:R-:W-:Y:S01]  /*1890*/  PRMT R21, R42, 0x7632, R21 ;  /* 0x000076322a157816 */ /* 0x000fe20000000015 */
[----:B------:R-:W-:Y:S04]  /*18a0*/  STG.E.U16 desc[UR8][R24.64+0x4], R38 ;  /* 0x0000042618007986 */ /* 0x000fe8000c101508 */
[----:B------:R0:W-:Y:S04]  /*18b0*/  STG.E.U16 desc[UR8][R24.64+0x6], R20 ;  /* 0x0000061418007986 */ /* 0x0001e8000c101508 */
[----:B------:R1:W-:Y:S04]  /*18c0*/  STG.E.U16 desc[UR8][R22.64], R42 ;  /* 0x0000002a16007986 */ /* 0x0003e8000c101508 */
[----:B------:R1:W-:Y:S01]  /*18d0*/  STG.E.U16 desc[UR8][R22.64+0x2], R21 ;  /* 0x0000021516007986 */ /* 0x0003e2000c101508 */
[----:B0-----:R-:W-:-:S03]  /*18e0*/  PRMT R25, R46, 0x7632, R25 ;  /* 0x000076322e197816 */ /* 0x001fc60000000019 */
[----:B------:R1:W-:Y:S04]  /*18f0*/  STG.E.U16 desc[UR8][R22.64+0x4], R46 ;  /* 0x0000042e16007986 */ /* 0x0003e8000c101508 */
[----:B------:R1:W-:Y:S01]  /*1900*/  STG.E.U16 desc[UR8][R22.64+0x6], R25 ;  /* 0x0000061916007986 */ /* 0x0003e2000c101508 */
[----:B------:R-:W-:Y:S05]  /*1910*/  @!P1 BRA `(.L_x_1770) ;  /* 0xffffffec006c9947 */ /* 0x000fea000383ffff */
[----:B------:R-:W-:Y:S05]  /*1920*/  EXIT ;  /* 0x000000000000794d */ /* 0x000fea0003800000 */
.L_x_1771:
        /* <DEDUP_REMOVED lines=13> */
.L_x_3923:


//--------------------- .text._ZN13group_norm_v214gn_cuda_kernelI13__nv_bfloat16Li480ELi3ELi32ELi60ELi256ELb0ELi4ELi960ELi960ELi4ELb1ELi5ELb0ELb0ENS_16CompileConditionILi900EEEEEvPT_PKS4_S7_S7_flPfS8_Pj --------------------------
	.section	.text._ZN13group_norm_v214gn_cuda_kernelI13__nv_bfloat16Li480ELi3ELi32ELi60ELi256ELb0ELi4ELi960ELi960ELi4ELb1ELi5ELb0ELb0ENS_16CompileConditionILi900EEEEEvPT_PKS4_S7_S7_flPfS8_Pj,"ax",@progbits
	.align	128
        .global         _ZN13group_norm_v214gn_cuda_kernelI13__nv_bfloat16Li480ELi3ELi32ELi60ELi256ELb0ELi4ELi960ELi960ELi4ELb1ELi5ELb0ELb0ENS_16CompileConditionILi900EEEEEvPT_PKS4_S7_S7_flPfS8_Pj
        .type           _ZN13group_norm_v214gn_cuda_kernelI13__nv_bfloat16Li480ELi3ELi32ELi60ELi256ELb0ELi4ELi960ELi960ELi4ELb1ELi5ELb0ELb0ENS_16CompileConditionILi900EEEEEvPT_PKS4_S7_S7_flPfS8_Pj,@function
        .size           _ZN13group_norm_v214gn_cuda_kernelI13__nv_bfloat16Li480ELi3ELi32ELi60ELi256ELb0ELi4ELi960ELi960ELi4ELb1ELi5ELb0ELb0ENS_16CompileConditionILi900EEEEEvPT_PKS4_S7_S7_flPfS8_Pj,(.L_x_3924 - _ZN13group_norm_v214gn_cuda_kernelI13__nv_bfloat16Li480ELi3ELi32ELi60ELi256ELb0ELi4ELi960ELi960ELi4ELb1ELi5ELb0ELb0ENS_16CompileConditionILi900EEEEEvPT_PKS4_S7_S7_flPfS8_Pj)
        .other          _ZN13group_norm_v214gn_cuda_kernelI13__nv_bfloat16Li480ELi3ELi32ELi60ELi256ELb0ELi4ELi960ELi960ELi4ELb1ELi5ELb0ELb0ENS_16CompileConditionILi900EEEEEvPT_PKS4_S7_S7_flPfS8_Pj,@"STO_CUDA_ENTRY STV_DEFAULT"
_ZN13group_norm_v214gn_cuda_kernelI13__nv_bfloat16Li480ELi3ELi32ELi60ELi256ELb0ELi4ELi960ELi960ELi4ELb1ELi5ELb0ELb0ENS_16CompileConditionILi900EEEEEvPT_PKS4_S7_S7_flPfS8_Pj:
.text._ZN13group_norm_v214gn_cuda_kernelI13__nv_bfloat16Li480ELi3ELi32ELi60ELi256ELb0ELi4ELi960ELi960ELi4ELb1ELi5ELb0ELb0ENS_16CompileConditionILi900EEEEEvPT_PKS4_S7_S7_flPfS8_Pj:
[----:B------:R-:W-:Y:S08]  /*0000*/  LDC R1, c[0x0][0x28] ;  /* 0x00000a00ff017b82 */ /* 0x000ff00000000800 */
[----:B------:R-:W0:Y:S01]  /*0010*/  S2UR UR7, SR_CTAID.Y ;  /* 0x00000000000779c3 */ /* 0x000e220000002600 */
[----:B------:R-:W-:Y:S02]  /*0020*/  ULDC.64 UR10, c[0x0][0x238] ;  /* 0x00008e00000a7ab9 */ /* 0x000fe40000000a00 */
[----:B------:R-:W-:-:S02]  /*0030*/  USHF.L.U32 UR14, UR10, 0x1, URZ ;  /* 0x000000010a0e7899 */ /* 0x000fc4000800063f */
[----:B------:R-:W-:Y:S02]  /*0040*/  USHF.L.U64.HI UR10, UR10, 0x1, UR11 ;  /* 0x000000010a0a7899 */ /* 0x000fe4000801020b */
[----:B0-----:R-:W-:-:S04]  /*0050*/  UISETP.GT.U32.AND UP0, UPT, UR14, UR7, UPT ;  /* 0x000000070e00728c */ /* 0x001fc8000bf04070 */
[----:B------:R-:W-:-:S06]  /*0060*/  UISETP.GT.AND.EX UP0, UPT, UR10, URZ, UPT, UP0 ;  /* 0x0000003f0a00728c */ /* 0x000fcc000bf04300 */
[----:B------:R-:W-:-:S13]  /*0070*/  PLOP3.LUT P0, PT, PT, PT, UP0, 0x80, 0x0 ;  /* 0x000000000000781c */ /* 0x000fda0003f0f008 */
[----:B------:R-:W-:Y:S05]  /*0080*/  @!P0 EXIT ;  /* 0x000000000000894d */ /* 0x000fea0003800000 */
[----:B------:R-:W0:Y:S01]  /*0090*/  S2R R0, SR_TID.X ;  /* 0x0000000000007919 */ /* 0x000e220000002100 */
[----:B------:R-:W-:Y:S01]  /*00a0*/  UMOV UR9, UR7 ;  /* 0x0000000700097c82 */ /* 0x000fe20008000000 */
[----:B------:R-:W-:Y:S01]  /*00b0*/  UMOV UR5, URZ ;  /* 0x0000003f00057c82 */ /* 0x000fe20008000000 */
[----:B------:R-:W-:Y:S01]  /*00c0*/  UMOV UR4, URZ ;  /* 0x0000003f00047c82 */ /* 0x000fe20008000000 */
[----:B------:R-:W1:Y:S01]  /*00d0*/  S2R R2, SR_CTAID.X ;  /* 0x0000000000027919 */ /* 0x000e620000002500 */
[----:B------:R-:W-:Y:S01]  /*00e0*/  ULDC.64 UR12, c[0x0][0x208] ;  /* 0x00008200000c7ab9 */ /* 0x000fe20000000a00 */
[----:B------:R-:W2:Y:S01]  /*00f0*/  S2R R7, SR_CgaCtaId ;  /* 0x0000000000077919 */ /* 0x000ea20000008800 */
[----:B0-----:R-:W-:Y:S01]  /*0100*/  IMAD.WIDE.U32 R4, R0, -0x77777777, RZ ;  /* 0x8888888900047825 */ /* 0x001fe200078e00ff */
[----:B------:R-:W-:Y:S02]  /*0110*/  MOV R4, 0x400 ;  /* 0x0000040000047802 */ /* 0x000fe40000000f00 */
[----:B-1----:R-:W-:-:S02]  /*0120*/  SHF.L.U32 R3, R2, 0x2, RZ ;  /* 0x0000000202037819 */ /* 0x002fc400000006ff */
[----:B------:R-:W-:Y:S02]  /*0130*/  SHF.R.U32.HI R10, RZ, 0x7, R5 ;  /* 0x00000007ff0a7819 */ /* 0x000fe40000011605 */
[----:B--2---:R-:W-:Y:S02]  /*0140*/  LEA R5, R7, R4, 0x18 ;  /* 0x0000000407057211 */ /* 0x004fe400078ec0ff */
[----:B------:R-:W-:Y:S01]  /*0150*/  LOP3.LUT R3, R3, 0xfc, RZ, 0xc0, !PT ;  /* 0x000000fc03037812 */ /* 0x000fe200078ec0ff */
[----:B------:R-:W-:-:S04]  /*0160*/  IMAD R30, R10, -0xf0, R0 ;  /* 0xffffff100a1e7824 */ /* 0x000fc800078e0200 */
[----:B------:R-:W-:Y:S02]  /*0170*/  IMAD R5, R30, 0x18, R5 ;  /* 0x000000181e057824 */ /* 0x000fe400078e0205 */
[----:B------:R-:W-:-:S03]  /*0180*/  IMAD.IADD R3, R3, 0x1, R10 ;  /* 0x0000000103037824 */ /* 0x000fc600078e020a */
[----:B------:R-:W-:Y:S01]  /*0190*/  LEA R10, R10, R5, 0x3 ;  /* 0x000000050a0a7211 */ /* 0x000fe200078e18ff */
[----:B------:R-:W-:-:S07]  /*01a0*/  IMAD R8, R3, 0x780, RZ ;  /* 0x0000078003087824 */ /* 0x000fce00078e02ff */
.L_x_1784:
[----:B------:R-:W-:Y:S01]  /*01b0*/  ULOP3.LUT UR6, UR9, 0x1, URZ, 0xc0, !UPT ;  /* 0x0000000109067892 */ /* 0x000fe2000f8ec03f */
[----:B------:R-:W-:Y:S01]  /*01c0*/  VIADD R3, R8, 0xf00 ;  /* 0x00000f0008037836 */ /* 0x000fe20000000000 */
[----:B------:R-:W-:Y:S01]  /*01d0*/  USHF.R.U64 UR11, UR9, 0x1, UR5 ;  /* 0x00000001090b7899 */ /* 0x000fe20008001205 */
[----:B0-----:R-:W0:Y:S01]  /*01e0*/  LDC.64 R14, c[0x0][0x220] ;  /* 0x00008800ff0e7b82 */ /* 0x001e220000000a00 */
[----:B------:R-:W-:Y:S02]  /*01f0*/  UIMAD UR8, UR6, 0x3c0, URZ ;  /* 0x000003c0060878a4 */ /* 0x000fe4000f8e023f */
[----:B------:R-:W-:Y:S02]  /*0200*/  USHF.R.U32.HI UR6, URZ, 0x1, UR5 ;  /* 0x000000013f067899 */ /* 0x000fe40008011605 */
[----:B------:R-:W-:Y:S01]  /*0210*/  IMAD.U32 R7, RZ, RZ, UR11 ;  /* 0x0000000bff077e24 */ /* 0x000fe2000f8e00ff */
[----:B------:R-:W-:Y:S01]  /*0220*/  ULDC.64 UR16, c[0x0][0x218] ;  /* 0x0000860000107ab9 */ /* 0x000fe20000000a00 */
[----:B------:R-:W-:Y:S01]  /*0230*/  LEA R34, R30, UR8, 0x2 ;  /* 0x000000081e227c11 */ /* 0x000fe2000f8e10ff */
[----:B------:R-:W-:-:S03]  /*0240*/  UIMAD UR6, UR6, 0x78000, URZ ;  /* 0x00078000060678a4 */ /* 0x000fc6000f8e023f */
[----:B------:R-:W-:-:S03]  /*0250*/  SHF.R.S32.HI R35, RZ, 0x1f, R34 ;  /* 0x0000001fff237819 */ /* 0x000fc60000011422 */
[----:B------:R-:W-:-:S05]  /*0260*/  IMAD.WIDE.U32 R6, R7, 0x78000, R34 ;  /* 0x0007800007067825 */ /* 0x000fca00078e0022 */
[----:B------:R-:W-:Y:S02]  /*0270*/  IADD3 R7, R7, UR6, RZ ;  /* 0x0000000607077c10 */ /* 0x000fe4000fffe0ff */
[----:B------:R-:W-:-:S04]  /*0280*/  IADD3 R5, P0, R8, R6, RZ ;  /* 0x0000000608057210 */ /* 0x000fc80007f1e0ff */
[----:B------:R-:W-:Y:S01]  /*0290*/  SHF.L.U32 R4, R5, 0x1, RZ ;  /* 0x0000000105047819 */ /* 0x000fe200000006ff */
[----:B------:R-:W-:-:S03]  /*02a0*/  IMAD.X R12, RZ, RZ, R7, P0 ;  /* 0x000000ffff0c7224 */ /* 0x000fc600000e0607 */
[----:B------:R-:W-:Y:S02]  /*02b0*/  IADD3 R18, P0, R4, UR16, RZ ;  /* 0x0000001004127c10 */ /* 0x000fe4000ff1e0ff */
[----:B------:R-:W-:-:S04]  /*02c0*/  SHF.L.U64.HI R5, R5, 0x1, R12 ;  /* 0x0000000105057819 */ /* 0x000fc8000001020c */
[----:B------:R-:W-:Y:S02]  /*02d0*/  IADD3.X R19, R5, UR17, RZ, P0, !PT ;  /* 0x0000001105137c10 */ /* 0x000fe400087fe4ff */
[----:B------:R-:W-:-:S04]  /*02e0*/  IADD3 R3, P0, R3, R6, RZ ;  /* 0x0000000603037210 */ /* 0x000fc80007f1e0ff */
[----:B------:R-:W2:Y:S01]  /*02f0*/  LDG.E.64.CONSTANT R18, desc[UR12][R18.64] ;  /* 0x0000000c12127981 */ /* 0x000ea2000c1e9b00 */
[----:B------:R-:W-:Y:S01]  /*0300*/  IMAD.SHL.U32 R6, R3, 0x2, RZ ;  /* 0x0000000203067824 */ /* 0x000fe200078e00ff */
[----:B------:R-:W-:-:S04]  /*0310*/  IADD3.X R12, RZ, R7, RZ, P0, !PT ;  /* 0x00000007ff0c7210 */ /* 0x000fc800007fe4ff */
[----:B------:R-:W-:Y:S02]  /*0320*/  SHF.L.U64.HI R7, R3, 0x1, R12 ;  /* 0x0000000103077819 */ /* 0x000fe4000001020c */
[----:B------:R-:W-:Y:S01]  /*0330*/  IADD3 R16, P0, R6, UR16, RZ ;  /* 0x0000001006107c10 */ /* 0x000fe2000ff1e0ff */
[----:B------:R-:W1:Y:S03]  /*0340*/  LDC.64 R12, c[0x0][0x228] ;  /* 0x00008a00ff0c7b82 */ /* 0x000e660000000a00 */
[----:B------:R-:W-:-:S06]  /*0350*/  IADD3.X R17, R7, UR17, RZ, P0, !PT ;  /* 0x0000001107117c10 */ /* 0x000fcc00087fe4ff */
[----:B------:R-:W3:Y:S01]  /*0360*/  LDG.E.64.CONSTANT R16, desc[UR12][R16.64] ;  /* 0x0000000c10107981 */ /* 0x000ee2000c1e9b00 */
[----:B0-----:R-:W-:-:S06]  /*0370*/  IMAD.WIDE R14, R34, 0x2, R14 ;  /* 0x00000002220e7825 */ /* 0x001fcc00078e020e */
[----:B------:R-:W5:Y:S01]  /*0380*/  LDG.E.64.CONSTANT R14, desc[UR12][R14.64] ;  /* 0x0000000c0e0e7981 */ /* 0x000f62000c1e9b00 */
[----:B-1----:R-:W-:-:S06]  /*0390*/  IMAD.WIDE R12, R34, 0x2, R12 ;  /* 0x00000002220c7825 */ /* 0x002fcc00078e020c */
[----:B------:R-:W5:Y:S01]  /*03a0*/  LDG.E.64.CONSTANT R12, desc[UR12][R12.64] ;  /* 0x0000000c0c0c7981 */ /* 0x000f62000c1e9b00 */
[----:B------:R-:W-:Y:S01]  /*03b0*/  ISETP.GT.U32.AND P0, PT, R0, 0x1f, PT ;  /* 0x0000001f0000780c */ /* 0x000fe20003f04070 */
[----:B------:R-:W-:Y:S01]  /*03c0*/  BSSY B0, `(.L_x_1772) ;  /* 0x00000b2000007945 */ /* 0x000fe20003800000 */
[----:B------:R-:W-:Y:S01]  /*03d0*/  IMAD.MOV.U32 R28, RZ, RZ, RZ ;  /* 0x000000ffff1c7224 */ /* 0x000fe200078e00ff */
[C---:B--2---:R-:W-:Y:S02]  /*03e0*/  PRMT R9, R18.reuse, 0x7632, R9 ;  /* 0x0000763212097816 */ /* 0x044fe40000000009 */
[----:B------:R-:W-:-:S03]  /*03f0*/  SHF.L.U32 R3, R18, 0x10, RZ ;  /* 0x0000001012037819 */ /* 0x000fc600000006ff */
[----:B------:R-:W-:Y:S02]  /*0400*/  IMAD.U32 R22, R9, 0x10000, RZ ;  /* 0x0001000009167824 */ /* 0x000fe400078e00ff */
[----:B------:R-:W-:Y:S01]  /*0410*/  FFMA.FTZ R21, R3, R3, RZ ;  /* 0x0000000303157223 */ /* 0x000fe200000100ff */
[----:B------:R-:W-:Y:S01]  /*0420*/  FADD.FTZ R20, RZ, R3 ;  /* 0x00000003ff147221 */ /* 0x000fe20000010000 */
[C---:B------:R-:W-:Y:S02]  /*0430*/  SHF.L.U32 R9, R19.reuse, 0x10, RZ ;  /* 0x0000001013097819 */ /* 0x040fe400000006ff */
[----:B------:R-:W-:Y:S01]  /*0440*/  PRMT R11, R19, 0x7632, R11 ;  /* 0x00007632130b7816 */ /* 0x000fe2000000000b */
[----:B------:R-:W-:Y:S01]  /*0450*/  FFMA.FTZ R24, R22, R22, R21 ;  /* 0x0000001616187223 */ /* 0x000fe20000010015 */
[----:B------:R-:W-:-:S03]  /*0460*/  FADD.FTZ R20, R20, R22 ;  /* 0x0000001614147221 */ /* 0x000fc60000010000 */
[----:B------:R-:W-:Y:S02]  /*0470*/  IMAD.U32 R23, R11, 0x10000, RZ ;  /* 0x000100000b177824 */ /* 0x000fe400078e00ff */
[----:B------:R-:W-:Y:S01]  /*0480*/  FFMA.FTZ R24, R9, R9, R24 ;  /* 0x0000000909187223 */ /* 0x000fe20000010018 */
[----:B------:R-:W-:Y:S01]  /*0490*/  FADD.FTZ R21, R20, R9 ;  /* 0x0000000914157221 */ /* 0x000fe20000010000 */
[C---:B---3--:R-:W-:Y:S02]  /*04a0*/  SHF.L.U32 R11, R16.reuse, 0x10, RZ ;  /* 0x00000010100b7819 */ /* 0x048fe400000006ff */
[----:B------:R-:W-:Y:S01]  /*04b0*/  PRMT R20, R16, 0x7632, R20 ;  /* 0x0000763210147816 */ /* 0x000fe20000000014 */
[----:B------:R-:W-:Y:S01]  /*04c0*/  FFMA.FTZ R24, R23, R23, R24 ;  /* 0x0000001717187223 */ /* 0x000fe20000010018 */
[----:B------:R-:W-:-:S03]  /*04d0*/  FADD.FTZ R22, R21, R23 ;  /* 0x0000001715167221 */ /* 0x000fc60000010000 */
[----:B------:R-:W-:Y:S02]  /*04e0*/  IMAD.U32 R21, R20, 0x10000, RZ ;  /* 0x0001000014157824 */ /* 0x000fe400078e00ff */
[----:B------:R-:W-:Y:S01]  /*04f0*/  FFMA.FTZ R24, R11, R11, R24 ;  /* 0x0000000b0b187223 */ /* 0x000fe20000010018 */
[----:B------:R-:W-:Y:S01]  /*0500*/  FADD.FTZ R22, R22, R11 ;  /* 0x0000000b16167221 */ /* 0x000fe20000010000 */
[C---:B------:R-:W-:Y:S02]  /*0510*/  PRMT R20, R17.reuse, 0x7632, R20 ;  /* 0x0000763211147816 */ /* 0x040fe40000000014 */
[----:B------:R-:W-:Y:S01]  /*0520*/  SHF.L.U32 R31, R17, 0x10, RZ ;  /* 0x00000010111f7819 */ /* 0x000fe200000006ff */
[----:B------:R-:W-:Y:S01]  /*0530*/  FFMA.FTZ R24, R21, R21, R24 ;  /* 0x0000001515187223 */ /* 0x000fe20000010018 */
[----:B------:R-:W-:Y:S01]  /*0540*/  FADD.FTZ R22, R22, R21 ;  /* 0x0000001516167221 */ /* 0x000fe20000010000 */
[----:B------:R-:W-:Y:S02]  /*0550*/  IMAD.U32 R26, R20, 0x10000, RZ ;  /* 0x00010000141a7824 */ /* 0x000fe400078e00ff */
[----:B------:R-:W-:Y:S01]  /*0560*/  FFMA.FTZ R21, R31, R31, R24 ;  /* 0x0000001f1f157223 */ /* 0x000fe20000010018 */
[----:B------:R-:W-:-:S03]  /*0570*/  FADD.FTZ R20, R22, R31 ;  /* 0x0000001f16147221 */ /* 0x000fc60000010000 */
[----:B------:R-:W-:Y:S01]  /*0580*/  FFMA.FTZ R21, R26, R26, R21 ;  /* 0x0000001a1a157223 */ /* 0x000fe20000010015 */
[----:B------:R-:W-:Y:S01]  /*0590*/  FADD.FTZ R20, R20, R26 ;  /* 0x0000001a14147221 */ /* 0x000fe20000010000 */
[----:B------:R-:W-:-:S04]  /*05a0*/  HFMA2.MMA R22, -RZ, RZ, 0, 0 ;  /* 0x00000000ff167435 */ /* 0x000fc800000001ff */
[----:B------:R0:W-:Y:S01]  /*05b0*/  STS.64 [R10], R20 ;  /* 0x000000140a007388 */ /* 0x0001e20000000a00 */
[----:B------:R-:W-:Y:S06]  /*05c0*/  BAR.SYNC.DEFER_BLOCKING 0x0 ;  /* 0x0000000000007b1d */ /* 0x000fec0000010000 */
[----:B------:R-:W-:Y:S05]  /*05d0*/  @P0 BRA `(.L_x_1773) ;  /* 0x0000000800400947 */ /* 0x000fea0003800000 */
[----:B------:R-:W1:Y:S01]  /*05e0*/  S2R R25, SR_CgaCtaId ;  /* 0x0000000000197919 */ /* 0x000e620000008800 */
[----:B------:R-:W-:Y:S01]  /*05f0*/  USHF.L.U32 UR6, UR9, 0x4, URZ ;  /* 0x0000000409067899 */ /* 0x000fe2000800063f */
[----:B0-----:R-:W-:Y:S02]  /*0600*/  MOV R21, 0x3c ;  /* 0x0000003c00157802 */ /* 0x001fe40000000f00 */
[----:B------:R-:W-:Y:S01]  /*0610*/  MOV R28, 0x400 ;  /* 0x00000400001c7802 */ /* 0x000fe20000000f00 */
[----:B------:R-:W-:Y:S01]  /*0620*/  ULOP3.LUT UR6, UR6, 0x10, URZ, 0xc0, !UPT ;  /* 0x0000001006067892 */ /* 0x000fe2000f8ec03f */
[----:B------:R-:W-:-:S04]  /*0630*/  SHF.L.U32 R29, R0, 0x3, RZ ;  /* 0x00000003001d7819 */ /* 0x000fc800000006ff */
[----:B------:R-:W-:Y:S02]  /*0640*/  LOP3.LUT R29, R29, 0x8, RZ, 0xc0, !PT ;  /* 0x000000081d1d7812 */ /* 0x000fe400078ec0ff */
[----:B------:R-:W-:-:S05]  /*0650*/  LEA.HI R32, R0, UR6, RZ, 0x1f ;  /* 0x0000000600207c11 */ /* 0x000fca000f8ff8ff */
[----:B------:R-:W-:-:S04]  /*0660*/  IMAD R32, R32, R21, -UR8 ;  /* 0x8000000820207e24 */ /* 0x000fc8000f8e0215 */
[C---:B------:R-:W-:Y:S01]  /*0670*/  VIADD R20, R32.reuse, 0x4 ;  /* 0x0000000420147836 */ /* 0x040fe20000000000 */
[----:B------:R-:W-:Y:S02]  /*0680*/  SHF.R.S32.HI R21, RZ, 0x1f, R32 ;  /* 0x0000001fff157819 */ /* 0x000fe40000011420 */
[----:B------:R-:W-:Y:S02]  /*0690*/  IADD3 R27, R32, 0xc, RZ ;  /* 0x0000000c201b7810 */ /* 0x000fe40007ffe0ff */
[----:B------:R-:W-:Y:S02]  /*06a0*/  SHF.R.S32.HI R23, RZ, 0x1f, R20 ;  /* 0x0000001fff177819 */ /* 0x000fe40000011414 */
[----:B------:R-:W-:Y:S02]  /*06b0*/  LEA.HI R21, R21, R32, RZ, 0x2 ;  /* 0x0000002015157211 */ /* 0x000fe400078f10ff */
[----:B------:R-:W-:Y:S02]  /*06c0*/  LEA.HI R23, R23, R20, RZ, 0x2 ;  /* 0x0000001417177211 */ /* 0x000fe400078f10ff */
[----:B-1----:R-:W-:-:S02]  /*06d0*/  LEA R28, R25, R28, 0x18 ;  /* 0x0000001c191c7211 */ /* 0x002fc400078ec0ff */
[----:B------:R-:W-:Y:S02]  /*06e0*/  SHF.R.S32.HI R21, RZ, 0x2, R21 ;  /* 0x00000002ff157819 */ /* 0x000fe40000011415 */
[----:B------:R-:W-:Y:S02]  /*06f0*/  SHF.R.S32.HI R23, RZ, 0x2, R23 ;  /* 0x00000002ff177819 */ /* 0x000fe40000011417 */
[----:B------:R-:W-:Y:S01]  /*0700*/  SHF.R.S32.HI R36, RZ, 0x1f, R27 ;  /* 0x0000001fff247819 */ /* 0x000fe2000001141b */
[--C-:B------:R-:W-:Y:S02]  /*0710*/  IMAD R20, R21, 0x18, R28.reuse ;  /* 0x0000001815147824 */ /* 0x100fe400078e021c */
[----:B------:R-:W-:Y:S01]  /*0720*/  IMAD R22, R23, 0x18, R28 ;  /* 0x0000001817167824 */ /* 0x000fe200078e021c */
[----:B------:R-:W-:Y:S01]  /*0730*/  LEA.HI R36, R36, R27, RZ, 0x2 ;  /* 0x0000001b24247211 */ /* 0x000fe200078f10ff */
[----:B------:R-:W-:Y:S02]  /*0740*/  IMAD.IADD R20, R20, 0x1, R29 ;  /* 0x0000000114147824 */ /* 0x000fe400078e021d */
[----:B------:R-:W-:Y:S01]  /*0750*/  VIADD R23, R32, 0x8 ;  /* 0x0000000820177836 */ /* 0x000fe20000000000 */
[----:B------:R-:W-:-:S02]  /*0760*/  IADD3 R22, R29, R22, RZ ;  /* 0x000000161d167210 */ /* 0x000fc40007ffe0ff */
[----:B------:R-:W-:Y:S01]  /*0770*/  SHF.R.S32.HI R33, RZ, 0x2, R36 ;  /* 0x00000002ff217819 */ /* 0x000fe20000011424 */
[----:B------:R-:W0:Y:S01]  /*0780*/  LDS.64 R20, [R20] ;  /* 0x0000000014147984 */ /* 0x000e220000000a00 */
[----:B------:R-:W-:-:S03]  /*0790*/  SHF.R.S32.HI R26, RZ, 0x1f, R23 ;  /* 0x0000001fff1a7819 */ /* 0x000fc60000011417 */
[----:B------:R-:W1:Y:S01]  /*07a0*/  LDS.64 R24, [R22] ;  /* 0x0000000016187984 */ /* 0x000e620000000a00 */
[----:B------:R-:W-:-:S04]  /*07b0*/  LEA.HI R26, R26, R23, RZ, 0x2 ;  /* 0x000000171a1a7211 */ /* 0x000fc800078f10ff */
[----:B------:R-:W-:-:S05]  /*07c0*/  SHF.R.S32.HI R23, RZ, 0x2, R26 ;  /* 0x00000002ff177819 */ /* 0x000fca000001141a */
[----:B------:R-:W-:-:S04]  /*07d0*/  IMAD R26, R23, 0x18, R28 ;  /* 0x00000018171a7824 */ /* 0x000fc800078e021c */
[----:B------:R-:W-:-:S06]  /*07e0*/  IMAD.IADD R23, R29, 0x1, R26 ;  /* 0x000000011d177824 */ /* 0x000fcc00078e021a */
[----:B------:R-:W2:Y:S01]  /*07f0*/  LDS.64 R22, [R23] ;  /* 0x0000000017167984 */ /* 0x000ea20000000a00 */
[----:B0-----:R-:W-:Y:S01]  /*0800*/  FADD.FTZ R27, RZ, R20 ;  /* 0x00000014ff1b7221 */ /* 0x001fe20000010000 */
[----:B------:R-:W-:Y:S01]  /*0810*/  FADD.FTZ R36, RZ, R21 ;  /* 0x00000015ff247221 */ /* 0x000fe20000010000 */
[----:B------:R-:W-:Y:S02]  /*0820*/  IMAD R20, R33, 0x18, R28 ;  /* 0x0000001821147824 */ /* 0x000fe400078e021c */
[----:B-1----:R-:W-:Y:S01]  /*0830*/  FADD.FTZ R21, R27, R24 ;  /* 0x000000181b157221 */ /* 0x002fe20000010000 */
[----:B------:R-:W-:Y:S01]  /*0840*/  IADD3 R24, R32, 0x10, RZ ;  /* 0x0000001020187810 */ /* 0x000fe20007ffe0ff */
[----:B------:R-:W-:Y:S01]  /*0850*/  FADD.FTZ R36, R36, R25 ;  /* 0x0000001924247221 */ /* 0x000fe20000010000 */
[----:B------:R-:W-:Y:S01]  /*0860*/  IADD3 R27, R32, 0x14, RZ ;  /* 0x00000014201b7810 */ /* 0x000fe20007ffe0ff */
[----:B------:R-:W-:Y:S01]  /*0870*/  IMAD.IADD R20, R29, 0x1, R20 ;  /* 0x000000011d147824 */ /* 0x000fe200078e0214 */
[----:B------:R-:W-:-:S02]  /*0880*/  SHF.R.S32.HI R25, RZ, 0x1f, R24 ;  /* 0x0000001fff197819 */ /* 0x000fc40000011418 */
[----:B------:R-:W-:Y:S02]  /*0890*/  SHF.R.S32.HI R33, RZ, 0x1f, R27 ;  /* 0x0000001fff217819 */ /* 0x000fe4000001141b */
[----:B------:R-:W-:Y:S02]  /*08a0*/  LEA.HI R26, R25, R24, RZ, 0x2 ;  /* 0x00000018191a7211 */ /* 0x000fe400078f10ff */
[----:B------:R-:W-:Y:S01]  /*08b0*/  LEA.HI R33, R33, R27, RZ, 0x2 ;  /* 0x0000001b21217211 */ /* 0x000fe200078f10ff */
[----:B------:R-:W0:Y:S01]  /*08c0*/  LDS.64 R24, [R20] ;  /* 0x0000000014187984 */ /* 0x000e220000000a00 */
[----:B------:R-:W-:Y:S02]  /*08d0*/  SHF.R.S32.HI R27, RZ, 0x2, R26 ;  /* 0x00000002ff1b7819 */ /* 0x000fe4000001141a */
[----:B------:R-:W-:-:S03]  /*08e0*/  SHF.R.S32.HI R33, RZ, 0x2, R33 ;  /* 0x00000002ff217819 */ /* 0x000fc60000011421 */
[--C-:B------:R-:W-:Y:S02]  /*08f0*/  IMAD R26, R27, 0x18, R28.reuse ;  /* 0x000000181b1a7824 */ /* 0x100fe400078e021c */
[----:B------:R-:W-:Y:S02]  /*0900*/  IMAD R27, R33, 0x18, R28 ;  /* 0x00000018211b7824 */ /* 0x000fe400078e021c */
[----:B--2---:R-:W-:Y:S01]  /*0910*/  FADD.FTZ R33, R21, R22 ;  /* 0x0000001615217221 */ /* 0x004fe20000010000 */
[C---:B------:R-:W-:Y:S02]  /*0920*/  IMAD.IADD R26, R29.reuse, 0x1, R26 ;  /* 0x000000011d1a7824 */ /* 0x040fe400078e021a */
[----:B------:R-:W-:Y:S01]  /*0930*/  FADD.FTZ R36, R36, R23 ;  /* 0x0000001724247221 */ /* 0x000fe20000010000 */
[----:B------:R-:W-:Y:S01]  /*0940*/  VIADD R22, R32, 0x18 ;  /* 0x0000001820167836 */ /* 0x000fe20000000000 */
[----:B------:R-:W-:Y:S02]  /*0950*/  IADD3 R21, R29, R27, RZ ;  /* 0x0000001b1d157210 */ /* 0x000fe40007ffe0ff */
[----:B------:R-:W1:Y:S02]  /*0960*/  LDS.64 R26, [R26] ;  /* 0x000000001a1a7984 */ /* 0x000e640000000a00 */
[----:B------:R-:W-:-:S02]  /*0970*/  SHF.R.S32.HI R23, RZ, 0x1f, R22 ;  /* 0x0000001fff177819 */ /* 0x000fc40000011416 */
[----:B------:R-:W2:Y:S02]  /*0980*/  LDS.64 R20, [R21] ;  /* 0x0000000015147984 */ /* 0x000ea40000000a00 */
[----:B------:R-:W-:Y:S02]  /*0990*/  LEA.HI R23, R23, R22, RZ, 0x2 ;  /* 0x0000001617177211 */ /* 0x000fe400078f10ff */
[----:B------:R-:W-:Y:S02]  /*09a0*/  IADD3 R22, R32, 0x1c, RZ ;  /* 0x0000001c20167810 */ /* 0x000fe40007ffe0ff */
[----:B------:R-:W-:Y:S01]  /*09b0*/  SHF.R.S32.HI R23, RZ, 0x2, R23 ;  /* 0x00000002ff177819 */ /* 0x000fe20000011417 */
[----:B0-----:R-:W-:Y:S01]  /*09c0*/  FADD.FTZ R36, R36, R25 ;  /* 0x0000001924247221 */ /* 0x001fe20000010000 */
[----:B------:R-:W-:Y:S01]  /*09d0*/  SHF.R.S32.HI R25, RZ, 0x1f, R22 ;  /* 0x0000001fff197819 */ /* 0x000fe20000011416 */
[----:B------:R-:W-:-:S03]  /*09e0*/  FADD.FTZ R33, R33, R24 ;  /* 0x0000001821217221 */ /* 0x000fc60000010000 */
[----:B------:R-:W-:Y:S01]  /*09f0*/  LEA.HI R25, R25, R22, RZ, 0x2 ;  /* 0x0000001619197211 */ /* 0x000fe200078f10ff */
[----:B------:R-:W-:-:S03]  /*0a00*/  IMAD R22, R23, 0x18, R28 ;  /* 0x0000001817167824 */ /* 0x000fc600078e021c */
[----:B------:R-:W-:Y:S01]  /*0a10*/  SHF.R.S32.HI R25, RZ, 0x2, R25 ;  /* 0x00000002ff197819 */ /* 0x000fe20000011419 */
[----:B------:R-:W-:-:S04]  /*0a20*/  IMAD.IADD R22, R29, 0x1, R22 ;  /* 0x000000011d167824 */ /* 0x000fc800078e0216 */
[----:B------:R-:W-:Y:S02]  /*0a30*/  IMAD R24, R25, 0x18, R28 ;  /* 0x0000001819187824 */ /* 0x000fe400078e021c */
[----:B-1----:R-:W-:Y:S01]  /*0a40*/  FADD.FTZ R33, R33, R26 ;  /* 0x0000001a21217221 */ /* 0x002fe20000010000 */
[----:B------:R-:W0:Y:S01]  /*0a50*/  LDS.64 R22, [R22] ;  /* 0x0000000016167984 */ /* 0x000e220000000a00 */
[----:B------:R-:W-:Y:S01]  /*0a60*/  FADD.FTZ R36, R36, R27 ;  /* 0x0000001b24247221 */ /* 0x000fe20000010000 */
[----:B------:R-:W-:Y:S02]  /*0a70*/  IMAD.IADD R24, R29, 0x1, R24 ;  /* 0x000000011d187824 */ /* 0x000fe400078e0218 */
[----:B--2---:R-:W-:Y:S01]  /*0a80*/  FADD.FTZ R33, R33, R20 ;  /* 0x0000001421217221 */ /* 0x004fe20000010000 */
[----:B------:R-:W-:Y:S01]  /*0a90*/  IADD3 R20, R32, 0x20, RZ ;  /* 0x0000002020147810 */ /* 0x000fe20007ffe0ff */
[----:B------:R-:W-:Y:S01]  /*0aa0*/  FADD.FTZ R36, R36, R21 ;  /* 0x0000001524247221 */ /* 0x000fe20000010000 */
[----:B------:R-:W-:-:S02]  /*0ab0*/  VIADD R21, R32, 0x24 ;  /* 0x0000002420157836 */ /* 0x000fc40000000000 */
[----:B------:R-:W-:Y:S01]  /*0ac0*/  SHF.R.S32.HI R27, RZ, 0x1f, R20 ;  /* 0x0000001fff1b7819 */ /* 0x000fe20000011414 */
[----:B------:R-:W1:Y:S03]  /*0ad0*/  LDS.64 R24, [R24] ;  /* 0x0000000018187984 */ /* 0x000e660000000a00 */
[----:B------:R-:W-:-:S04]  /*0ae0*/  LEA.HI R27, R27, R20, RZ, 0x2 ;  /* 0x000000141b1b7211 */ /* 0x000fc800078f10ff */
[----:B------:R-:W-:-:S05]  /*0af0*/  SHF.R.S32.HI R27, RZ, 0x2, R27 ;  /* 0x00000002ff1b7819 */ /* 0x000fca000001141b */
[----:B------:R-:W-:-:S05]  /*0b00*/  IMAD R20, R27, 0x18, R28 ;  /* 0x000000181b147824 */ /* 0x000fca00078e021c */
[----:B------:R-:W-:-:S05]  /*0b10*/  IADD3 R20, R29, R20, RZ ;  /* 0x000000141d147210 */ /* 0x000fca0007ffe0ff */
[----:B------:R2:W3:Y:S02]  /*0b20*/  LDS.64 R26, [R20] ;  /* 0x00000000141a7984 */ /* 0x0004e40000000a00 */
[----:B--2---:R-:W-:Y:S02]  /*0b30*/  VIADD R20, R32, 0x2c ;  /* 0x0000002c20147836 */ /* 0x004fe40000000000 */
[----:B0-----:R-:W-:Y:S01]  /*0b40*/  FADD.FTZ R33, R33, R22 ;  /* 0x0000001621217221 */ /* 0x001fe20000010000 */
[----:B------:R-:W-:Y:S01]  /*0b50*/  SHF.R.S32.HI R22, RZ, 0x1f, R21 ;  /* 0x0000001fff167819 */ /* 0x000fe20000011415 */
[----:B------:R-:W-:-:S03]  /*0b60*/  FADD.FTZ R36, R36, R23 ;  /* 0x0000001724247221 */ /* 0x000fc60000010000 */
[----:B------:R-:W-:Y:S01]  /*0b70*/  LEA.HI R22, R22, R21, RZ, 0x2 ;  /* 0x0000001516167211 */ /* 0x000fe200078f10ff */
[----:B-1----:R-:W-:-:S03]  /*0b80*/  FADD.FTZ R33, R33, R24 ;  /* 0x0000001821217221 */ /* 0x002fc60000010000 */
[----:B------:R-:W-:Y:S01]  /*0b90*/  SHF.R.S32.HI R23, RZ, 0x2, R22 ;  /* 0x00000002ff177819 */ /* 0x000fe20000011416 */
[----:B------:R-:W-:Y:S01]  /*0ba0*/  FADD.FTZ R36, R36, R25 ;  /* 0x0000001924247221 */ /* 0x000fe20000010000 */
[----:B------:R-:W-:-:S03]  /*0bb0*/  IADD3 R24, R32, 0x28, RZ ;  /* 0x0000002820187810 */ /* 0x000fc60007ffe0ff */
[----:B------:R-:W-:Y:S01]  /*0bc0*/  IMAD R22, R23, 0x18, R28 ;  /* 0x0000001817167824 */ /* 0x000fe200078e021c */
[----:B------:R-:W-:Y:S02]  /*0bd0*/  SHF.R.S32.HI R21, RZ, 0x1f, R24 ;  /* 0x0000001fff157819 */ /* 0x000fe40000011418 */
[----:B------:R-:W-:Y:S02]  /*0be0*/  SHF.R.S32.HI R23, RZ, 0x1f, R20 ;  /* 0x0000001fff177819 */ /* 0x000fe40000011414 */
[----:B------:R-:W-:Y:S02]  /*0bf0*/  LEA.HI R21, R21, R24, RZ, 0x2 ;  /* 0x0000001815157211 */ /* 0x000fe400078f10ff */
[----:B------:R-:W-:Y:S02]  /*0c00*/  IADD3 R24, R29, R22, RZ ;  /* 0x000000161d187210 */ /* 0x000fe40007ffe0ff */
[----:B------:R-:W-:Y:S02]  /*0c10*/  LEA.HI R20, R23, R20, RZ, 0x2 ;  /* 0x0000001417147211 */ /* 0x000fe400078f10ff */
[----:B------:R-:W-:-:S02]  /*0c20*/  IADD3 R23, R32, 0x34, RZ ;  /* 0x0000003420177810 */ /* 0x000fc40007ffe0ff */
[----:B------:R-:W0:Y:S01]  /*0c30*/  LDS.64 R24, [R24] ;  /* 0x0000000018187984 */ /* 0x000e220000000a00 */
[----:B------:R-:W-:Y:S01]  /*0c40*/  SHF.R.S32.HI R21, RZ, 0x2, R21 ;  /* 0x00000002ff157819 */ /* 0x000fe20000011415 */
[----:B---3--:R-:W-:Y:S01]  /*0c50*/  FADD.FTZ R36, R36, R27 ;  /* 0x0000001b24247221 */ /* 0x008fe20000010000 */
[C---:B------:R-:W-:Y:S01]  /*0c60*/  VIADD R27, R32.reuse, 0x30 ;  /* 0x00000030201b7836 */ /* 0x040fe20000000000 */
[----:B------:R-:W-:Y:S01]  /*0c70*/  SHF.R.S32.HI R20, RZ, 0x2, R20 ;  /* 0x00000002ff147819 */ /* 0x000fe20000011414 */
[----:B------:R-:W-:Y:S02]  /*0c80*/  VIADD R32, R32, 0x38 ;  /* 0x0000003820207836 */ /* 0x000fe40000000000 */
[----:B------:R-:W-:Y:S01]  /*0c90*/  FADD.FTZ R33, R33, R26 ;  /* 0x0000001a21217221 */ /* 0x000fe20000010000 */
[----:B------:R-:W-:Y:S01]  /*0ca0*/  SHF.R.S32.HI R22, RZ, 0x1f, R27 ;  /* 0x0000001fff167819 */ /* 0x000fe2000001141b */
[----:B------:R-:W-:Y:S01]  /*0cb0*/  IMAD R20, R20, 0x18, R28 ;  /* 0x0000001814147824 */ /* 0x000fe200078e021c */
[----:B------:R-:W-:-:S02]  /*0cc0*/  SHF.R.S32.HI R37, RZ, 0x1f, R32 ;  /* 0x0000001fff257819 */ /* 0x000fc40000011420 */
[----:B------:R-:W-:Y:S02]  /*0cd0*/  LEA.HI R27, R22, R27, RZ, 0x2 ;  /* 0x0000001b161b7211 */ /* 0x000fe400078f10ff */
[----:B------:R-:W-:Y:S02]  /*0ce0*/  SHF.R.S32.HI R22, RZ, 0x1f, R23 ;  /* 0x0000001fff167819 */ /* 0x000fe40000011417 */
[----:B------:R-:W-:Y:S02]  /*0cf0*/  SHF.R.S32.HI R27, RZ, 0x2, R27 ;  /* 0x00000002ff1b7819 */ /* 0x000fe4000001141b */
[----:B------:R-:W-:Y:S02]  /*0d00*/  LEA.HI R23, R22, R23, RZ, 0x2 ;  /* 0x0000001716177211 */ /* 0x000fe400078f10ff */
[----:B------:R-:W-:Y:S01]  /*0d10*/  LEA.HI R22, R37, R32, RZ, 0x2 ;  /* 0x0000002025167211 */ /* 0x000fe200078f10ff */
[----:B------:R-:W-:Y:S01]  /*0d20*/  IMAD R32, R27, 0x18, R28 ;  /* 0x000000181b207824 */ /* 0x000fe200078e021c */
[----:B------:R-:W-:-:S02]  /*0d30*/  SHF.R.S32.HI R23, RZ, 0x2, R23 ;  /* 0x00000002ff177819 */ /* 0x000fc40000011417 */
[----:B------:R-:W-:Y:S01]  /*0d40*/  SHF.R.S32.HI R37, RZ, 0x2, R22 ;  /* 0x00000002ff257819 */ /* 0x000fe20000011416 */
[--C-:B------:R-:W-:Y:S01]  /*0d50*/  IMAD R22, R21, 0x18, R28.reuse ;  /* 0x0000001815167824 */ /* 0x100fe200078e021c */
[----:B------:R-:W-:Y:S01]  /*0d60*/  IADD3 R32, R29, R32, RZ ;  /* 0x000000201d207210 */ /* 0x000fe20007ffe0ff */
[--C-:B------:R-:W-:Y:S02]  /*0d70*/  IMAD R26, R23, 0x18, R28.reuse ;  /* 0x00000018171a7824 */ /* 0x100fe400078e021c */
[----:B------:R-:W-:Y:S01]  /*0d80*/  IMAD R28, R37, 0x18, R28 ;  /* 0x00000018251c7824 */ /* 0x000fe200078e021c */
[C---:B------:R-:W-:Y:S01]  /*0d90*/  IADD3 R21, R29.reuse, R22, RZ ;  /* 0x000000161d157210 */ /* 0x040fe20007ffe0ff */
[C---:B------:R-:W-:Y:S02]  /*0da0*/  IMAD.IADD R22, R29.reuse, 0x1, R20 ;  /* 0x000000011d167824 */ /* 0x040fe400078e0214 */
[C---:B------:R-:W-:Y:S01]  /*0db0*/  IMAD.IADD R26, R29.reuse, 0x1, R26 ;  /* 0x000000011d1a7824 */ /* 0x040fe200078e021a */
[----:B------:R-:W-:-:S02]  /*0dc0*/  IADD3 R29, R29, R28, RZ ;  /* 0x0000001c1d1d7210 */ /* 0x000fc40007ffe0ff */
[----:B------:R-:W1:Y:S01]  /*0dd0*/  LDS.64 R20, [R21] ;  /* 0x0000000015147984 */ /* 0x000e620000000a00 */
[----:B0-----:R-:W-:-:S03]  /*0de0*/  FADD.FTZ R33, R33, R24 ;  /* 0x0000001821217221 */ /* 0x001fc60000010000 */
[----:B------:R-:W0:Y:S01]  /*0df0*/  LDS.64 R22, [R22] ;  /* 0x0000000016167984 */ /* 0x000e220000000a00 */
[----:B------:R-:W-:-:S03]  /*0e00*/  FADD.FTZ R36, R36, R25 ;  /* 0x0000001924247221 */ /* 0x000fc60000010000 */
[----:B------:R-:W2:Y:S04]  /*0e10*/  LDS.64 R24, [R32] ;  /* 0x0000000020187984 */ /* 0x000ea80000000a00 */
[----:B------:R-:W3:Y:S04]  /*0e20*/  LDS.64 R26, [R26] ;  /* 0x000000001a1a7984 */ /* 0x000ee80000000a00 */
[----:B------:R-:W4:Y:S01]  /*0e30*/  LDS.64 R28, [R29] ;  /* 0x000000001d1c7984 */ /* 0x000f220000000a00 */
[----:B-1----:R-:W-:Y:S01]  /*0e40*/  FADD.FTZ R33, R33, R20 ;  /* 0x0000001421217221 */ /* 0x002fe20000010000 */
[----:B------:R-:W-:-:S03]  /*0e50*/  FADD.FTZ R36, R36, R21 ;  /* 0x0000001524247221 */ /* 0x000fc60000010000 */
[----:B0-----:R-:W-:Y:S01]  /*0e60*/  FADD.FTZ R33, R33, R22 ;  /* 0x0000001621217221 */ /* 0x001fe20000010000 */
[----:B------:R-:W-:-:S03]  /*0e70*/  FADD.FTZ R36, R36, R23 ;  /* 0x0000001724247221 */ /* 0x000fc60000010000 */
[----:B--2---:R-:W-:Y:S01]  /*0e80*/  FADD.FTZ R33, R33, R24 ;  /* 0x0000001821217221 */ /* 0x004fe20000010000 */
[----:B------:R-:W-:-:S03]  /*0e90*/  FADD.FTZ R36, R36, R25 ;  /* 0x0000001924247221 */ /* 0x000fc60000010000 */
[----:B---3--:R-:W-:Y:S01]  /*0ea0*/  FADD.FTZ R33, R33, R26 ;  /* 0x0000001a21217221 */ /* 0x008fe20000010000 */
[----:B------:R-:W-:-:S03]  /*0eb0*/  FADD.FTZ R36, R36, R27 ;  /* 0x0000001b24247221 */ /* 0x000fc60000010000 */
[----:B----4-:R-:W-:Y:S01]  /*0ec0*/  FADD.FTZ R28, R33, R28 ;  /* 0x0000001c211c7221 */ /* 0x010fe20000010000 */
[----:B------:R-:W-:-:S07]  /*0ed0*/  FADD.FTZ R22, R36, R29 ;  /* 0x0000001d24167221 */ /* 0x000fce0000010000 */
.L_x_1773:
[----:B------:R-:W-:Y:S05]  /*0ee0*/  BSYNC B0 ;  /* 0x0000000000007941 */ /* 0x000fea0003800000 */
.L_x_1772:
[----:B0-----:R-:W0:Y:S01]  /*0ef0*/  SHFL.BFLY PT, R21, R28, 0x1, 0x1f ;  /* 0x0c201f001c157f89 */ /* 0x001e2200000e0000 */
[C---:B------:R-:W-:Y:S01]  /*0f00*/  LOP3.LUT P1, RZ, R0.reuse, 0xffffffe1, RZ, 0xc0, !PT ;  /* 0xffffffe100ff7812 */ /* 0x040fe2000782c0ff */
[----:B------:R-:W-:Y:S01]  /*0f10*/  BSSY B0, `(.L_x_1774) ;  /* 0x0000012000007945 */ /* 0x000fe20003800000 */
[C---:B------:R-:W-:Y:S01]  /*0f20*/  ISETP.NE.AND P2, PT, R0.reuse, RZ, PT ;  /* 0x000000ff0000720c */ /* 0x040fe20003f45270 */
[----:B------:R-:W1:Y:S01]  /*0f30*/  SHFL.BFLY PT, R23, R22, 0x1, 0x1f ;  /* 0x0c201f0016177f89 */ /* 0x000e6200000e0000 */
[----:B------:R-:W-:Y:S01]  /*0f40*/  ISETP.GT.U32.AND P0, PT, R0, 0xff, PT ;  /* 0x000000ff0000780c */ /* 0x000fe20003f04070 */
[----:B0-----:R-:W-:Y:S01]  /*0f50*/  FADD.FTZ R20, R21, R28 ;  /* 0x0000001c15147221 */ /* 0x001fe20000010000 */
[----:B-1----:R-:W-:-:S07]  /*0f60*/  FADD.FTZ R21, R23, R22 ;  /* 0x0000001617157221 */ /* 0x002fce0000010000 */
[----:B------:R-:W-:Y:S05]  /*0f70*/  @P1 BRA `(.L_x_1775) ;  /* 0x00000000002c1947 */ /* 0x000fea0003800000 */
[----:B------:R-:W-:Y:S01]  /*0f80*/  SHF.R.U32.HI R24, RZ, 0x1, R0 ;  /* 0x00000001ff187819 */ /* 0x000fe20000011600 */
[----:B------:R-:W0:Y:S01]  /*0f90*/  LDC.64 R22, c[0x0][0x248] ;  /* 0x00009200ff167b82 */ /* 0x000e220000000a00 */
[----:B------:R-:W-:Y:S02]  /*0fa0*/  ULDC UR6, c[0x0][0x10] ;  /* 0x0000040000067ab9 */ /* 0x000fe40000000800 */
[----:B------:R-:W-:Y:S01]  /*0fb0*/  UIMAD UR6, UR6, UR4, UR7 ;  /* 0x00000004060672a4 */ /* 0x000fe2000f8e0207 */
[----:B------:R-:W-:-:S05]  /*0fc0*/  IMAD.SHL.U32 R25, R24, 0x40, RZ ;  /* 0x0000004018197824 */ /* 0x000fca00078e00ff */
[----:B------:R-:W-:Y:S02]  /*0fd0*/  LOP3.LUT R24, R25, 0xffffffc0, R2, 0xe2, !PT ;  /* 0xffffffc019187812 */ /* 0x000fe400078ee202 */
[----:B------:R-:W-:-:S05]  /*0fe0*/  MOV R25, UR6 ;  /* 0x0000000600197c02 */ /* 0x000fca0008000f00 */
[----:B------:R-:W-:-:S05]  /*0ff0*/  IMAD R24, R25, 0x400, R24 ;  /* 0x0000040019187824 */ /* 0x000fca00078e0218 */
[----:B------:R-:W-:-:S05]  /*1000*/  SHF.L.U32 R25, R24, 0x1, RZ ;  /* 0x0000000118197819 */ /* 0x000fca00000006ff */
[----:B0-----:R-:W-:-:S05]  /*1010*/  IMAD.WIDE.U32 R22, R25, 0x4, R22 ;  /* 0x0000000419167825 */ /* 0x001fca00078e0016 */
[----:B------:R0:W-:Y:S02]  /*1020*/  STG.E.64 desc[UR12][R22.64], R20 ;  /* 0x0000001416007986 */ /* 0x0001e4000c101b0c */
.L_x_1775:
[----:B------:R-:W-:Y:S05]  /*1030*/  BSYNC B0 ;  /* 0x0000000000007941 */ /* 0x000fea0003800000 */
.L_x_1774:
[----:B------:R-:W-:Y:S01]  /*1040*/  BAR.SYNC.DEFER_BLOCKING 0x0 ;  /* 0x0000000000007b1d */ /* 0x000fe20000010000 */
[----:B0-----:R-:W-:Y:S01]  /*1050*/  IMAD.MOV.U32 R22, RZ, RZ, RZ ;  /* 0x000000ffff167224 */ /* 0x001fe200078e00ff */
[----:B------:R-:W-:-:S04]  /*1060*/  MOV R28, RZ ;  /* 0x000000ff001c7202 */ /* 0x000fc80000000f00 */
[----:B------:R-:W-:Y:S05]  /*1070*/  @P2 BRA `(.L_x_1776) ;  /* 0x0000000000402947 */ /* 0x000fea0003800000 */
[----:B------:R-:W0:Y:S01]  /*1080*/  LDC.64 R20, c[0x0][0x250] ;  /* 0x00009400ff147b82 */ /* 0x000e220000000a00 */
[----:B------:R-:W-:Y:S01]  /*1090*/  ISETP.NE.AND P1, PT, R2, RZ, PT ;  /* 0x000000ff0200720c */ /* 0x000fe20003f25270 */
        /* <DEDUP_REMOVED lines=8> */
.L_x_1777:
[----:B------:R-:W2:Y:S04]  /*1120*/  LD.E.STRONG.GPU R24, desc[UR12][R20.64] ;  /* 0x0000000c14187980 */ /* 0x000ea8000c10f900 */
[----:B--2---:R-:W-:Y:S01]  /*1130*/  CCTL.IVALL ;  /* 0x00000000ff00798f */ /* 0x004fe20002000000 */
[----:B------:R-:W-:Y:S05]  /*1140*/  YIELD ;  /* 0x0000000000007946 */ /* 0x000fea0003800000 */
[----:B-----5:R-:W-:-:S04]  /*1150*/  LOP3.LUT R24, R24, R23, RZ, 0x3c, !PT ;  /* 0x0000001718187212 */ /* 0x020fc800078e3cff */
[----:B------:R-:W-:-:S13]  /*1160*/  ISETP.GT.AND P1, PT, R24, -0x1, PT ;  /* 0xffffffff1800780c */ /* 0x000fda0003f24270 */
[----:B------:R-:W-:Y:S05]  /*1170*/  @P1 BRA `(.L_x_1777) ;  /* 0xfffffffc00e81947 */ /* 0x000fea000383ffff */
.L_x_1776:
[----:B------:R-:W-:Y:S05]  /*1180*/  WARPSYNC.ALL ;  /* 0x0000000000007948 */ /* 0x000fea0003800000 */
[----:B------:R-:W-:Y:S06]  /*1190*/  BAR.SYNC.DEFER_BLOCKING 0x0 ;  /* 0x0000000000007b1d */ /* 0x000fec0000010000 */
[----:B------:R-:W-:Y:S04]  /*11a0*/  BSSY B0, `(.L_x_1778) ;  /* 0x000001f000007945 */ /* 0x000fe80003800000 */
[----:B------:R-:W-:Y:S05]  /*11b0*/  @P0 BRA `(.L_x_1779) ;  /* 0x0000000000740947 */ /* 0x000fea0003800000 */
[----:B------:R-:W-:Y:S01]  /*11c0*/  ULDC UR6, c[0x0][0x10] ;  /* 0x0000040000067ab9 */ /* 0x000fe20000000800 */
[C---:B0-----:R-:W-:Y:S01]  /*11d0*/  IMAD.SHL.U32 R20, R0.reuse, 0x4, RZ ;  /* 0x0000000400147824 */ /* 0x041fe200078e00ff */
        /* <DEDUP_REMOVED lines=27> */
.L_x_1779:
[----:B------:R-:W-:Y:S05]  /*1390*/  BSYNC B0 ;  /* 0x0000000000007941 */ /* 0x000fea0003800000 */
.L_x_1778:
[----:B0-----:R-:W0:Y:S01]  /*13a0*/  SHFL.BFLY PT, R21, R28, 0x8, 0x1f ;  /* 0x0d001f001c157f89 */ /* 0x001e2200000e0000 */
[----:B------:R-:W-:Y:S01]  /*13b0*/  LOP3.LUT P0, RZ, R0, 0xffffff0f, RZ, 0xc0, !PT ;  /* 0xffffff0f00ff7812 */ /* 0x000fe2000780c0ff */
[----:B------:R-:W-:Y:S02]  /*13c0*/  BSSY B0, `(.L_x_1780) ;  /* 0x000001c000007945 */ /* 0x000fe40003800000 */
        /* <DEDUP_REMOVED lines=17> */
[----:B------:R-:W-:Y:S01]  /*14e0*/  FMUL.FTZ R20, R22, 6.5104170062113553286e-05 ;  /* 0x3888888916147820 */ /* 0x000fe20000410000 */
[----:B------:R-:W-:Y:S01]  /*14f0*/  UMOV UR6, 0x400 ;  /* 0x0000040000067882 */ /* 0x000fe20000000000 */
[----:B------:R-:W-:Y:S01]  /*1500*/  SHF.R.U32.HI R22, RZ, 0x1, R0 ;  /* 0x00000001ff167819 */ /* 0x000fe20000011600 */
[----:B------:R-:W-:Y:S01]  /*1510*/  UIADD3 UR6, UR6, 0x1680, URZ ;  /* 0x0000168006067890 */ /* 0x000fe2000fffe03f */
[----:B------:R-:W-:Y:S02]  /*1520*/  FMUL.FTZ R21, R20, R20 ;  /* 0x0000001414157220 */ /* 0x000fe40000410000 */
[----:B------:R-:W-:Y:S02]  /*1530*/  LOP3.LUT R22, R22, 0x7ffffff8, RZ, 0xc0, !PT ;  /* 0x7ffffff816167812 */ /* 0x000fe400078ec0ff */
[----:B------:R-:W-:-:S05]  /*1540*/  FFMA.FTZ R21, R26, 6.5104170062113553286e-05, -R21 ;  /* 0x388888891a157823 */ /* 0x000fca0000010815 */
[----:B------:R-:W-:Y:S01]  /*1550*/  FMNMX.FTZ R21, RZ, R21, !PT ;  /* 0x00000015ff157209 */ /* 0x000fe20007810000 */
[----:B0-----:R-:W-:-:S09]  /*1560*/  ULEA UR6, UR8, UR6, 0x18 ;  /* 0x0000000608067291 */ /* 0x001fd2000f8ec03f */
[----:B------:R0:W-:Y:S03]  /*1570*/  STS.64 [R22+UR6], R20 ;  /* 0x0000001416007988 */ /* 0x0001e60008000a06 */
.L_x_1781:
[----:B------:R-:W-:Y:S05]  /*1580*/  BSYNC B0 ;  /* 0x0000000000007941 */ /* 0x000fea0003800000 */
.L_x_1780:
[----:B------:R-:W-:Y:S01]  /*1590*/  LOP3.LUT P0, RZ, R2, 0x3f, RZ, 0xc0, !PT ;  /* 0x0000003f02ff7812 */ /* 0x000fe2000780c0ff */
[----:B------:R-:W-:Y:S01]  /*15a0*/  ULDC.64 UR16, c[0x0][0x240] ;  /* 0x0000900000107ab9 */ /* 0x000fe20000000a00 */
[----:B------:R-:W-:Y:S01]  /*15b0*/  BSSY B0, `(.L_x_1782) ;  /* 0x000001e000007945 */ /* 0x000fe20003800000 */
[----:B------:R-:W-:Y:S02]  /*15c0*/  ISETP.EQ.U32.AND P1, PT, RZ, UR16, PT ;  /* 0x00000010ff007c0c */ /* 0x000fe4000bf22070 */
[----:B------:R-:W-:Y:S02]  /*15d0*/  ISETP.GT.U32.OR P0, PT, R0, 0xf, P0 ;  /* 0x0000000f0000780c */ /* 0x000fe40000704470 */
[----:B------:R-:W-:Y:S01]  /*15e0*/  PRMT R26, R18, 0x7632, R26 ;  /* 0x00007632121a7816 */ /* 0x000fe2000000001a */
[----:B------:R-:W-:Y:S01]  /*15f0*/  BAR.SYNC.DEFER_BLOCKING 0x0 ;  /* 0x0000000000007b1d */ /* 0x000fe20000010000 */
[----:B------:R-:W-:Y:S02]  /*1600*/  ISETP.EQ.OR.EX P0, PT, RZ, UR17, P0, P1 ;  /* 0x00000011ff007c0c */ /* 0x000fe40008702710 */
[----:B------:R-:W-:-:S02]  /*1610*/  PRMT R25, R19, 0x7632, R25 ;  /* 0x0000763213197816 */ /* 0x000fc40000000019 */
[----:B------:R-:W-:Y:S02]  /*1620*/  PRMT R24, R16, 0x7632, R24 ;  /* 0x0000763210187816 */ /* 0x000fe40000000018 */
[----:B------:R-:W-:Y:S02]  /*1630*/  PRMT R23, R17, 0x7632, R23 ;  /* 0x0000763211177816 */ /* 0x000fe40000000017 */
[----:B0----5:R-:W-:Y:S02]  /*1640*/  PRMT R20, R15, 0x7632, R20 ;  /* 0x000076320f147816 */ /* 0x021fe40000000014 */
[----:B------:R-:W-:Y:S02]  /*1650*/  PRMT R22, R12, 0x7632, R22 ;  /* 0x000076320c167816 */ /* 0x000fe40000000016 */
[----:B------:R-:W-:Y:S01]  /*1660*/  PRMT R21, R13, 0x7632, R21 ;  /* 0x000076320d157816 */ /* 0x000fe20000000015 */
[----:B------:R-:W-:Y:S06]  /*1670*/  @P0 BRA `(.L_x_1783) ;  /* 0x0000000000440947 */ /* 0x000fec0003800000 */
[----:B------:R-:W0:Y:S01]  /*1680*/  S2UR UR8, SR_CgaCtaId ;  /* 0x00000000000879c3 */ /* 0x000e220000008800 */
[----:B------:R-:W-:Y:S02]  /*1690*/  UMOV UR6, 0x400 ;  /* 0x0000040000067882 */ /* 0x000fe40000000000 */
[----:B------:R-:W-:-:S04]  /*16a0*/  UIADD3 UR6, UR6, 0x1680, URZ ;  /* 0x0000168006067890 */ /* 0x000fc8000fffe03f */
[----:B0-----:R-:W-:Y:S02]  /*16b0*/  ULEA UR6, UR8, UR6, 0x18 ;  /* 0x0000000608067291 */ /* 0x001fe4000f8ec03f */
[----:B------:R-:W-:-:S04]  /*16c0*/  USHF.L.U64.HI UR8, UR9, 0x4, UR5 ;  /* 0x0000000409087899 */ /* 0x000fc80008010205 */
[----:B------:R-:W-:Y:S01]  /*16d0*/  LEA R16, R0, UR6, 0x3 ;  /* 0x0000000600107c11 */ /* 0x000fe2000f8e18ff */
[----:B------:R-:W-:Y:S02]  /*16e0*/  USHF.L.U32 UR6, UR9, 0x4, URZ ;  /* 0x0000000409067899 */ /* 0x000fe4000800063f */
[----:B------:R-:W-:Y:S02]  /*16f0*/  ULOP3.LUT UR8, UR8, 0x1fffffff, URZ, 0xc0, !UPT ;  /* 0x1fffffff08087892 */ /* 0x000fe4000f8ec03f */
[----:B------:R-:W-:Y:S01]  /*1700*/  ULOP3.LUT UR11, UR6, 0x10, URZ, 0xc0, !UPT ;  /* 0x00000010060b7892 */ /* 0x000fe2000f8ec03f */
[----:B------:R-:W0:Y:S01]  /*1710*/  LDS.64 R16, [R16] ;  /* 0x0000000010107984 */ /* 0x000e220000000a00 */
[----:B------:R-:W-:-:S04]  /*1720*/  ULOP3.LUT UR6, UR6, 0xffffffe0, URZ, 0xc0, !UPT ;  /* 0xffffffe006067892 */ /* 0x000fc8000f8ec03f */
[----:B------:R-:W-:-:S05]  /*1730*/  VIADD R18, R0, UR11 ;  /* 0x0000000b00127c36 */ /* 0x000fca0008000000 */
[----:B------:R-:W-:-:S04]  /*1740*/  IADD3 R19, P0, R18, UR6, RZ ;  /* 0x0000000612137c10 */ /* 0x000fc8000ff1e0ff */
[----:B------:R-:W-:Y:S02]  /*1750*/  LEA.HI.X.SX32 R28, R18, UR8, 0x1, P0 ;  /* 0x00000008121c7c11 */ /* 0x000fe400080f0eff */
[----:B------:R-:W-:-:S04]  /*1760*/  LEA R18, P0, R19, UR16, 0x3 ;  /* 0x0000001013127c11 */ /* 0x000fc8000f8018ff */
[----:B------:R-:W-:-:S05]  /*1770*/  LEA.HI.X R19, R19, UR17, R28, 0x3, P0 ;  /* 0x0000001113137c11 */ /* 0x000fca00080f1c1c */
[----:B0-----:R0:W-:Y:S04]  /*1780*/  STG.E.64 desc[UR12][R18.64], R16 ;  /* 0x0000001012007986 */ /* 0x0011e8000c101b0c */
.L_x_1783:
[----:B------:R-:W-:Y:S05]  /*1790*/  BSYNC B0 ;  /* 0x0000000000007941 */ /* 0x000fea0003800000 */
.L_x_1782:
[----:B------:R-:W1:Y:S01]  /*17a0*/  S2UR UR11, SR_CgaCtaId ;  /* 0x00000000000b79c3 */ /* 0x000e620000008800 */
[----:B------:R-:W-:Y:S01]  /*17b0*/  USHF.L.U32 UR6, UR9, 0x4, URZ ;  /* 0x0000000409067899 */ /* 0x000fe2000800063f */
[----:B------:R-:W-:Y:S01]  /*17c0*/  IMAD.WIDE.U32 R34, R34, -0x77777777, RZ ;  /* 0x8888888922227825 */ /* 0x000fe200078e00ff */
[----:B------:R-:W-:Y:S01]  /*17d0*/  UMOV UR8, 0x400 ;  /* 0x0000040000087882 */ /* 0x000fe20000000000 */
[----:B0-----:R-:W-:Y:S01]  /*17e0*/  SHF.L.U32 R19, R26, 0x10, RZ ;  /* 0x000000101a137819 */ /* 0x001fe200000006ff */
[----:B------:R-:W-:Y:S01]  /*17f0*/  ULOP3.LUT UR6, UR6, 0x10, URZ, 0xc0, !UPT ;  /* 0x0000001006067892 */ /* 0x000fe2000f8ec03f */
[----:B------:R-:W-:Y:S01]  /*1800*/  SHF.L.U32 R27, R24, 0x10, RZ ;  /* 0x00000010181b7819 */ /* 0x000fe200000006ff */
[----:B------:R-:W-:Y:S01]  /*1810*/  UIADD3 UR8, UR8, 0x1680, URZ ;  /* 0x0000168008087890 */ /* 0x000fe2000fffe03f */
[----:B------:R-:W-:Y:S01]  /*1820*/  IMAD.U32 R25, R25, 0x10000, RZ ;  /* 0x0001000019197824 */ /* 0x000fe200078e00ff */
[----:B------:R-:W-:Y:S01]  /*1830*/  SHF.L.U32 R24, R12, 0x10, RZ ;  /* 0x000000100c187819 */ /* 0x000fe200000006ff */
[----:B------:R-:W-:Y:S01]  /*1840*/  IMAD.U32 R23, R23, 0x10000, RZ ;  /* 0x0001000017177824 */ /* 0x000fe200078e00ff */
[----:B------:R-:W-:Y:S01]  /*1850*/  IADD3 R16, RZ, -UR6, RZ ;  /* 0x80000006ff107c10 */ /* 0x000fe2000fffe0ff */
[----:B------:R-:W-:Y:S01]  /*1860*/  ULDC UR6, c[0x0][0x230] ;  /* 0x00008c0000067ab9 */ /* 0x000fe20000000800 */
[----:B------:R-:W-:Y:S01]  /*1870*/  SHF.L.U32 R22, R22, 0x10, RZ ;  /* 0x0000001016167819 */ /* 0x000fe200000006ff */
[----:B------:R-:W-:Y:S01]  /*1880*/  ULDC.64 UR16, c[0x0][0x210] ;  /* 0x0000840000107ab9 */ /* 0x000fe20000000a00 */
[----:B------:R-:W-:Y:S01]  /*1890*/  MOV R34, R16 ;  /* 0x0000001000227202 */ /* 0x000fe20000000f00 */
[----:B------:R-:W-:Y:S01]  /*18a0*/  ULOP3.LUT UR4, UR4, 0x1, URZ, 0x3c, !UPT ;  /* 0x0000000104047892 */ /* 0x000fe2000f8e3c3f */
[----:B------:R-:W-:-:S02]  /*18b0*/  SHF.L.U32 R20, R20, 0x10, RZ ;  /* 0x0000001014147819 */ /* 0x000fc400000006ff */
[----:B------:R-:W-:Y:S02]  /*18c0*/  LEA.HI R34, R35, R34, RZ, 0x1b ;  /* 0x0000002223227211 */ /* 0x000fe400078fd8ff */
[----:B------:R-:W-:Y:S02]  /*18d0*/  SHF.L.U32 R21, R21, 0x10, RZ ;  /* 0x0000001015157819 */ /* 0x000fe400000006ff */
[----:B------:R-:W-:Y:S01]  /*18e0*/  IADD3 R4, P0, R4, UR16, RZ ;  /* 0x0000001004047c10 */ /* 0x000fe2000ff1e0ff */
[----:B-1----:R-:W-:-:S03]  /*18f0*/  ULEA UR8, UR11, UR8, 0x18 ;  /* 0x000000080b087291 */ /* 0x002fc6000f8ec03f */
[----:B------:R-:W-:Y:S02]  /*1900*/  IADD3.X R5, R5, UR17, RZ, P0, !PT ;  /* 0x0000001105057c10 */ /* 0x000fe400087fe4ff */
[----:B------:R-:W-:Y:S02]  /*1910*/  IADD3 R6, P0, R6, UR16, RZ ;  /* 0x0000001006067c10 */ /* 0x000fe4000ff1e0ff */
[----:B------:R-:W-:Y:S02]  /*1920*/  LEA R16, R34, UR8, 0x3 ;  /* 0x0000000822107c11 */ /* 0x000fe4000f8e18ff */
[----:B------:R-:W-:-:S04]  /*1930*/  IADD3.X R7, R7, UR17, RZ, P0, !PT ;  /* 0x0000001107077c10 */ /* 0x000fc800087fe4ff */
[----:B------:R-:W0:Y:S02]  /*1940*/  LDS.64 R16, [R16] ;  /* 0x0000000010107984 */ /* 0x000e240000000a00 */
[----:B0-----:R-:W-:Y:S01]  /*1950*/  FADD.FTZ R17, R17, UR6 ;  /* 0x0000000611117e21 */ /* 0x001fe20008010000 */
[--C-:B------:R-:W-:Y:S01]  /*1960*/  FADD.FTZ R18, R3, -R16.reuse ;  /* 0x8000001003127221 */ /* 0x100fe20000010000 */
[--C-:B------:R-:W-:Y:S01]  /*1970*/  FADD.FTZ R34, R11, -R16.reuse ;  /* 0x800000100b227221 */ /* 0x100fe20000010000 */
[--C-:B------:R-:W-:Y:S01]  /*1980*/  FADD.FTZ R28, R9, -R16.reuse ;  /* 0x80000010091c7221 */ /* 0x100fe20000010000 */
[C---:B------:R-:W-:Y:S01]  /*1990*/  FADD.FTZ R32, -R16.reuse, R25 ;  /* 0x0000001910207221 */ /* 0x040fe20000010100 */
[C---:B------:R-:W-:Y:S01]  /*19a0*/  FADD.FTZ R26, -R16.reuse, R19 ;  /* 0x00000013101a7221 */ /* 0x040fe20000010100 */
[----:B------:R-:W0:Y:S01]  /*19b0*/  MUFU.RSQ R17, R17 ;  /* 0x0000001100117308 */ /* 0x000e220000001400 */
[C---:B------:R-:W-:Y:S01]  /*19c0*/  FADD.FTZ R36, -R16.reuse, R27 ;  /* 0x0000001b10247221 */ /* 0x040fe20000010100 */
[----:B------:R-:W-:Y:S01]  /*19d0*/  FADD.FTZ R11, R31, -R16 ;  /* 0x800000101f0b7221 */ /* 0x000fe20000010000 */
[----:B------:R-:W-:Y:S01]  /*19e0*/  FADD.FTZ R23, -R16, R23 ;  /* 0x0000001710177221 */ /* 0x000fe20000010100 */
[----:B------:R-:W-:Y:S01]  /*19f0*/  SHF.L.U32 R19, R14, 0x10, RZ ;  /* 0x000000100e137819 */ /* 0x000fe200000006ff */
[----:B------:R-:W-:-:S04]  /*1a00*/  UIADD3 UR6, UP0, UR9, 0x5, URZ ;  /* 0x0000000509067890 */ /* 0x000fc8000ff1e03f */
[----:B------:R-:W-:Y:S02]  /*1a10*/  UIADD3.X UR5, URZ, UR5, URZ, UP0, !UPT ;  /* 0x000000053f057290 */ /* 0x000fe400087fe43f */
[----:B------:R-:W-:Y:S02]  /*1a20*/  UISETP.GE.U32.AND UP0, UPT, UR6, UR14, UPT ;  /* 0x0000000e0600728c */ /* 0x000fe4000bf06070 */
[----:B------:R-:W-:Y:S02]  /*1a30*/  UMOV UR9, UR6 ;  /* 0x0000000600097c82 */ /* 0x000fe40008000000 */
[----:B------:R-:W-:Y:S01]  /*1a40*/  UISETP.GE.AND.EX UP0, UPT, UR5, UR10, UPT, UP0 ;  /* 0x0000000a0500728c */ /* 0x000fe2000bf06300 */
        /* <DEDUP_REMOVED lines=9> */
[--C-:B------:R-:W-:Y:S01]  /*1ae0*/  FFMA.FTZ R14, R12, R19, R24.reuse ;  /* 0x000000130c0e7223 */ /* 0x100fe20000010018 */
[----:B------:R-:W-:Y:S01]  /*1af0*/  FFMA.FTZ R12, R19, R34, R24 ;  /* 0x00000022130c7223 */ /* 0x000fe20000010018 */
[----:B------:R-:W-:Y:S01]  /*1b00*/  IMAD.U32 R24, R15, 0x10000, RZ ;  /* 0x000100000f187824 */ /* 0x000fe200078e00ff */
[----:B------:R-:W-:Y:S01]  /*1b10*/  SHF.L.U32 R15, R23, 0x10, RZ ;  /* 0x00000010170f7819 */ /* 0x000fe200000006ff */
[----:B------:R-:W-:Y:S01]  /*1b20*/  IMAD.U32 R19, R13, 0x10000, RZ ;  /* 0x000100000d137824 */ /* 0x000fe200078e00ff */
[----:B------:R-:W-:-:S03]  /*1b30*/  PLOP3.LUT P0, PT, PT, PT, UP0, 0x80, 0x0 ;  /* 0x000000000000781c */ /* 0x000fc60003f0f008 */
[--C-:B------:R-:W-:Y:S01]  /*1b40*/  FFMA.FTZ R13, R16, R15, R22.reuse ;  /* 0x0000000f100d7223 */ /* 0x100fe20000010016 */
[----:B------:R-:W-:Y:S01]  /*1b50*/  FFMA.FTZ R3, R3, R24, R19 ;  /* 0x0000001803037223 */ /* 0x000fe20000010013 */
[----:B------:R-:W-:Y:S01]  /*1b60*/  FFMA.FTZ R16, R9, R20, R21 ;  /* 0x0000001409107223 */ /* 0x000fe20000010015 */
[----:B------:R-:W-:Y:S01]  /*1b70*/  FFMA.FTZ R15, R15, R18, R22 ;  /* 0x000000120f0f7223 */ /* 0x000fe20000010016 */
[----:B------:R-:W-:Y:S01]  /*1b80*/  FFMA.FTZ R11, R24, R11, R19 ;  /* 0x0000000b180b7223 */ /* 0x000fe20000010013 */
[----:B------:R-:W-:Y:S01]  /*1b90*/  F2FP.BF16.F32.PACK_AB R14, R13, R14 ;  /* 0x0000000e0d0e723e */ /* 0x000fe200000010ff */
[----:B------:R-:W-:Y:S01]  /*1ba0*/  FFMA.FTZ R20, R20, R17, R21 ;  /* 0x0000001114147223 */ /* 0x000fe20000010015 */
[----:B------:R-:W-:Y:S02]  /*1bb0*/  F2FP.BF16.F32.PACK_AB R3, R16, R3 ;  /* 0x000000031003723e */ /* 0x000fe400000010ff */
[----:B------:R-:W-:Y:S01]  /*1bc0*/  PRMT R9, R14, 0x7632, R9 ;  /* 0x000076320e097816 */ /* 0x000fe20000000009 */
[----:B------:R-:W-:Y:S01]  /*1bd0*/  STG.E.U16 desc[UR12][R4.64], R14 ;  /* 0x0000000e04007986 */ /* 0x000fe2000c10150c */
[----:B------:R-:W-:-:S02]  /*1be0*/  PRMT R13, R3, 0x7632, R13 ;  /* 0x00007632030d7816 */ /* 0x000fc4000000000d */
[----:B------:R-:W-:Y:S01]  /*1bf0*/  F2FP.BF16.F32.PACK_AB R12, R15, R12 ;  /* 0x0000000c0f0c723e */ /* 0x000fe200000010ff */
[----:B------:R0:W-:Y:S01]  /*1c00*/  STG.E.U16 desc[UR12][R4.64+0x2], R9 ;  /* 0x0000020904007986 */ /* 0x0001e2000c10150c */
[----:B------:R-:W-:-:S03]  /*1c10*/  F2FP.BF16.F32.PACK_AB R11, R20, R11 ;  /* 0x0000000b140b723e */ /* 0x000fc600000010ff */
[----:B------:R-:W-:Y:S04]  /*1c20*/  STG.E.U16 desc[UR12][R4.64+0x4], R3 ;  /* 0x0000040304007986 */ /* 0x000fe8000c10150c */
[----:B------:R1:W-:Y:S01]  /*1c30*/  STG.E.U16 desc[UR12][R4.64+0x6], R13 ;  /* 0x0000060d04007986 */ /* 0x0003e2000c10150c */
[----:B0-----:R-:W-:-:S03]  /*1c40*/  PRMT R9, R11, 0x7632, R9 ;  /* 0x000076320b097816 */ /* 0x001fc60000000009 */
[----:B------:R0:W-:Y:S04]  /*1c50*/  STG.E.U16 desc[UR12][R6.64], R12 ;  /* 0x0000000c06007986 */ /* 0x0001e8000c10150c */
[----:B------:R0:W-:Y:S01]  /*1c60*/  STG.E.U16 desc[UR12][R6.64+0x4], R11 ;  /* 0x0000040b06007986 */ /* 0x0001e2000c10150c */
[----:B-1----:R-:W-:-:S03]  /*1c70*/  PRMT R5, R12, 0x7632, R5 ;  /* 0x000076320c057816 */ /* 0x002fc60000000005 */
[----:B------:R0:W-:Y:S04]  /*1c80*/  STG.E.U16 desc[UR12][R6.64+0x6], R9 ;  /* 0x0000060906007986 */ /* 0x0001e8000c10150c */
[----:B------:R0:W-:Y:S01]  /*1c90*/  STG.E.U16 desc[UR12][R6.64+0x2], R5 ;  /* 0x0000020506007986 */ /* 0x0001e2000c10150c */
[----:B------:R-:W-:Y:S05]  /*1ca0*/  @!P0 BRA `(.L_x_1784) ;  /* 0xffffffe400408947 */ /* 0x000fea000383ffff */
[----:B------:R-:W-:Y:S05]  /*1cb0*/  EXIT ;  /* 0x000000000000794d */ /* 0x000fea0003800000 */
.L_x_1785:
        /* <DEDUP_REMOVED lines=12> */
.L_x_3924:


//--------------------- .text._ZN13group_norm_v214gn_cuda_kernelI13__nv_bfloat16Li480ELi1ELi32ELi60ELi256ELb0ELi8ELi960ELi960ELi4ELb1ELi4ELb0ELb0ENS_16CompileConditionILi900EEEEEvPT_PKS4_S7_S7_flPfS8_Pj --------------------------
	.section	.text._ZN13group_norm_v214gn_cuda_kernelI13__nv_bfloat16Li480ELi1ELi32ELi60ELi256ELb0ELi8ELi960ELi960ELi4ELb1ELi4ELb0ELb0ENS_16CompileConditionILi900EEEEEvPT_PKS4_S7_S7_flPfS8_Pj,"ax",@progbits
	.align	128
        .global         _ZN13group_norm_v214gn_cuda_kernelI13__nv_bfloat16Li480ELi1ELi32ELi60ELi256ELb0ELi8ELi960ELi960ELi4ELb1ELi4ELb0ELb0ENS_16CompileConditionILi900EEEEEvPT_PKS4_S7_S7_flPfS8_Pj
        .type           _ZN13group_norm_v214gn_cuda_kernelI13__nv_bfloat16Li480ELi1ELi32ELi60ELi256ELb0ELi8ELi960ELi960ELi4ELb1ELi4ELb0ELb0ENS_16CompileConditionILi900EEEEEvPT_PKS4_S7_S7_flPfS8_Pj,@function
        .size           _ZN13group_norm_v214gn_cuda_kernelI13__nv_bfloat16Li480ELi1ELi32ELi60ELi256ELb0ELi8ELi960ELi960ELi4ELb1ELi4ELb0ELb0ENS_16CompileConditionILi900EEEEEvPT_PKS4_S7_S7_flPfS8_Pj,(.L_x_3925 - _ZN13group_norm_v214gn_cuda_kernelI13__nv_bfloat16Li480ELi1ELi32ELi60ELi256ELb0ELi8ELi960ELi960ELi4ELb1ELi4ELb0ELb0ENS_16CompileConditionILi900EEEEEvPT_PKS4_S7_S7_flPfS8_Pj)
        .other          _ZN13group_norm_v214gn_cuda_kernelI13__nv_bfloat16Li480ELi1ELi32ELi60ELi256ELb0ELi8ELi960ELi960ELi4ELb1ELi4ELb0ELb0ENS_16CompileConditionILi900EEEEEvPT_PKS4_S7_S7_flPfS8_Pj,@"STO_CUDA_ENTRY STV_DEFAULT"
_ZN13group_norm_v214gn_cuda_kernelI13__nv_bfloat16Li480ELi1ELi32ELi60ELi256ELb0ELi8ELi960ELi960ELi4ELb1ELi4ELb0ELb0ENS_16CompileConditionILi900EEEEEvPT_PKS4_S7_S7_flPfS8_Pj:
.text._ZN13group_norm_v214gn_cuda_kernelI13__nv_bfloat16Li480ELi1ELi32ELi60ELi256ELb0ELi8ELi960ELi960ELi4ELb1ELi4ELb0ELb0ENS_16CompileConditionILi900EEEEEvPT_PKS4_S7_S7_flPfS8_Pj:
        /* <DEDUP_REMOVED lines=9> */
[----:B------:R-:W-:Y:S01]  /*0090*/  UMOV UR4, 0x400 ;  /* 0x0000040000047882 */ /* 0x000fe20000000000 */
[----:B------:R-:W-:Y:S01]  /*00a0*/  LOP3.LUT R3, R0, 0x1, RZ, 0xc0, !PT ;  /* 0x0000000100037812 */ /* 0x000fe200078ec0ff */
[----:B------:R-:W2:Y:S01]  /*00b0*/  S2R R6, SR_CTAID.X ;  /* 0x0000000000067919 */ /* 0x000ea20000002500 */
[----:B------:R-:W-:-:S03]  /*00c0*/  ULDC.64 UR8, c[0x0][0x208] ;  /* 0x0000820000087ab9 */ /* 0x000fc60000000a00 */
[----:B------:R-:W-:Y:S01]  /*00d0*/  IMAD R3, R3, 0x3c0, RZ ;  /* 0x000003c003037824 */ /* 0x000fe200078e02ff */
[----:B------:R-:W3:Y:S01]  /*00e0*/  LDC.64 R34, c[0x0][0x250] ;  /* 0x00009400ff227b82 */ /* 0x000ee20000000a00 */
[----:B-1----:R-:W-:Y:S02]  /*00f0*/  ULEA UR6, UR5, UR4, 0x18 ;  /* 0x0000000405067291 */ /* 0x002fe4000f8ec03f */
[----:B------:R-:W-:-:S04]  /*0100*/  UIADD3 UR4, UR4, 0x1680, URZ ;  /* 0x0000168004047890 */ /* 0x000fc8000fffe03f */
[----:B------:R-:W-:Y:S01]  /*0110*/  MOV R41, UR6 ;  /* 0x0000000600297c02 */ /* 0x000fe20008000f00 */
[----:B0-----:R-:W-:Y:S01]  /*0120*/  IMAD.WIDE.U32 R4, R2, -0x77777777, RZ ;  /* 0x8888888902047825 */ /* 0x001fe200078e00ff */
[----:B------:R-:W-:Y:S01]  /*0130*/  SHF.R.U32.HI R4, RZ, 0x1, R2 ;  /* 0x00000001ff047819 */ /* 0x000fe20000011602 */
[----:B------:R-:W-:Y:S01]  /*0140*/  ULDC.64 UR6, c[0x0][0x240] ;  /* 0x0000900000067ab9 */ /* 0x000fe20000000a00 */
[----:B------:R-:W-:Y:S01]  /*0150*/  ULEA UR5, UR5, UR4, 0x18 ;  /* 0x0000000405057291 */ /* 0x000fe2000f8ec03f */
[----:B--2---:R-:W-:Y:S01]  /*0160*/  LOP3.LUT P0, RZ, R6, 0x1f, RZ, 0xc0, !PT ;  /* 0x0000001f06ff7812 */ /* 0x004fe2000780c0ff */
[C---:B---3--:R-:W-:Y:S01]  /*0170*/  IMAD.WIDE.U32 R34, R0.reuse, 0x4, R34 ;  /* 0x0000000400227825 */ /* 0x048fe200078e0022 */
[----:B------:R-:W-:Y:S01]  /*0180*/  SHF.R.U32.HI R11, RZ, 0x7, R5 ;  /* 0x00000007ff0b7819 */ /* 0x000fe20000011605 */
[----:B------:R-:W-:Y:S01]  /*0190*/  UMOV UR4, URZ ;  /* 0x0000003f00047c82 */ /* 0x000fe20008000000 */
[----:B------:R-:W-:Y:S01]  /*01a0*/  SHF.L.U32 R5, R0, 0x4, RZ ;  /* 0x0000000400057819 */ /* 0x000fe200000006ff */
[----:B------:R-:W-:Y:S01]  /*01b0*/  IMAD.SHL.U32 R13, R4, 0x20, RZ ;  /* 0x00000020040d7824 */ /* 0x000fe200078e00ff */
[----:B------:R-:W-:Y:S01]  /*01c0*/  LOP3.LUT R6, R6, 0x1f, RZ, 0xc0, !PT ;  /* 0x0000001f06067812 */ /* 0x000fe200078ec0ff */
[----:B------:R-:W-:Y:S01]  /*01d0*/  IMAD R8, R11, -0xf0, R2 ;  /* 0xffffff100b087824 */ /* 0x000fe200078e0202 */
[----:B------:R-:W-:-:S02]  /*01e0*/  LOP3.LUT R5, R5, 0x10, RZ, 0xc0, !PT ;  /* 0x0000001005057812 */ /* 0x000fc400078ec0ff */
[----:B------:R-:W-:Y:S01]  /*01f0*/  LOP3.LUT R6, R13, 0xffffffe0, R6, 0xe2, !PT ;  /* 0xffffffe00d067812 */ /* 0x000fe200078ee206 */
[----:B------:R-:W-:Y:S01]  /*0200*/  IMAD R9, R8, 0x4, R3 ;  /* 0x0000000408097824 */ /* 0x000fe200078e0203 */
[-C--:B------:R-:W-:Y:S01]  /*0210*/  IADD3 R10, R4, R5.reuse, RZ ;  /* 0x00000005040a7210 */ /* 0x080fe20007ffe0ff */
[----:B------:R-:W-:Y:S01]  /*0220*/  IMAD R7, R8, 0x18, R41 ;  /* 0x0000001808077824 */ /* 0x000fe200078e0229 */
[----:B------:R-:W-:Y:S01]  /*0230*/  IADD3 R25, RZ, -R5, RZ ;  /* 0x80000005ff197210 */ /* 0x000fe20007ffe0ff */
[----:B------:R-:W-:Y:S01]  /*0240*/  IMAD.WIDE.U32 R8, R9, -0x77777777, RZ ;  /* 0x8888888909087825 */ /* 0x000fe200078e00ff */
[----:B------:R-:W-:Y:S02]  /*0250*/  ISETP.EQ.U32.AND P1, PT, RZ, UR6, PT ;  /* 0x00000006ff007c0c */ /* 0x000fe4000bf22070 */
[----:B------:R-:W-:Y:S01]  /*0260*/  LEA R7, R11, R7, 0x3 ;  /* 0x000000070b077211 */ /* 0x000fe200078e18ff */
[----:B------:R-:W-:Y:S01]  /*0270*/  IMAD R10, R10, 0x3c, -R3 ;  /* 0x0000003c0a0a7824 */ /* 0x000fe200078e0a03 */
[----:B------:R-:W-:-:S02]  /*0280*/  SHF.L.U32 R3, R2, 0x3, RZ ;  /* 0x0000000302037819 */ /* 0x000fc400000006ff */
[----:B------:R-:W-:Y:S01]  /*0290*/  LEA.HI R25, R9, R25, RZ, 0x1b ;  /* 0x0000001909197211 */ /* 0x000fe200078fd8ff */
[C---:B------:R-:W-:Y:S01]  /*02a0*/  VIADD R13, R10.reuse, 0x10 ;  /* 0x000000100a0d7836 */ /* 0x040fe20000000000 */
[C---:B------:R-:W-:Y:S01]  /*02b0*/  IADD3 R9, R10.reuse, 0x8, RZ ;  /* 0x000000080a097810 */ /* 0x040fe20007ffe0ff */
[C---:B------:R-:W-:Y:S01]  /*02c0*/  VIADD R19, R10.reuse, 0x1c ;  /* 0x0000001c0a137836 */ /* 0x040fe20000000000 */
[C---:B------:R-:W-:Y:S01]  /*02d0*/  IADD3 R11, R10.reuse, 0xc, RZ ;  /* 0x0000000c0a0b7810 */ /* 0x040fe20007ffe0ff */
[C---:B------:R-:W-:Y:S01]  /*02e0*/  VIADD R8, R10.reuse, 0x4 ;  /* 0x000000040a087836 */ /* 0x040fe20000000000 */
[C---:B------:R-:W-:Y:S01]  /*02f0*/  IADD3 R15, R10.reuse, 0x14, RZ ;  /* 0x000000140a0f7810 */ /* 0x040fe20007ffe0ff */
[C---:B------:R-:W-:Y:S01]  /*0300*/  VIADD R33, R10.reuse, 0x34 ;  /* 0x000000340a217836 */ /* 0x040fe20000000000 */
[----:B------:R-:W-:Y:S01]  /*0310*/  LOP3.LUT R22, R3, 0x8, RZ, 0xc0, !PT ;  /* 0x0000000803167812 */ /* 0x000fe200078ec0ff */
[C---:B------:R-:W-:Y:S01]  /*0320*/  VIADD R27, R10.reuse, 0x28 ;  /* 0x000000280a1b7836 */ /* 0x040fe20000000000 */
[----:B------:R-:W-:-:S02]  /*0330*/  IADD3 R17, R10, 0x18, RZ ;  /* 0x000000180a117810 */ /* 0x000fc40007ffe0ff */
[C---:B------:R-:W-:Y:S02]  /*0340*/  IADD3 R21, R10.reuse, 0x20, RZ ;  /* 0x000000200a157810 */ /* 0x040fe40007ffe0ff */
[C---:B------:R-:W-:Y:S02]  /*0350*/  IADD3 R26, R10.reuse, 0x24, RZ ;  /* 0x000000240a1a7810 */ /* 0x040fe40007ffe0ff */
[C---:B------:R-:W-:Y:S02]  /*0360*/  IADD3 R29, R10.reuse, 0x2c, RZ ;  /* 0x0000002c0a1d7810 */ /* 0x040fe40007ffe0ff */
[C---:B------:R-:W-:Y:S02]  /*0370*/  IADD3 R31, R10.reuse, 0x30, RZ ;  /* 0x000000300a1f7810 */ /* 0x040fe40007ffe0ff */
[----:B------:R-:W-:Y:S02]  /*0380*/  SHF.R.S32.HI R3, RZ, 0x2, R10 ;  /* 0x00000002ff037819 */ /* 0x000fe4000001140a */
[----:B------:R-:W-:-:S02]  /*0390*/  IADD3 R37, R10, 0x38, RZ ;  /* 0x000000380a257810 */ /* 0x000fc40007ffe0ff */
        /* <DEDUP_REMOVED lines=10> */
[----:B------:R-:W-:Y:S01]  /*0440*/  IMAD.IADD R10, R22, 0x1, R11 ;  /* 0x00000001160a7824 */ /* 0x000fe200078e020b */
[----:B------:R-:W-:Y:S01]  /*0450*/  SHF.R.S32.HI R18, RZ, 0x2, R17 ;  /* 0x00000002ff127819 */ /* 0x000fe20000011411 */
[----:B------:R-:W-:Y:S01]  /*0460*/  IMAD R17, R16, 0x18, R41 ;  /* 0x0000001810117824 */ /* 0x000fe200078e0229 */
[----:B------:R-:W-:Y:S01]  /*0470*/  SHF.R.S32.HI R24, RZ, 0x2, R21 ;  /* 0x00000002ff187819 */ /* 0x000fe20000011415 */
[--C-:B------:R-:W-:Y:S01]  /*0480*/  IMAD R21, R20, 0x18, R41.reuse ;  /* 0x0000001814157824 */ /* 0x100fe200078e0229 */
        /* <DEDUP_REMOVED lines=19> */
[C---:B------:R-:W-:Y:S01]  /*05c0*/  IMAD.IADD R14, R22.reuse, 0x1, R19 ;  /* 0x00000001160e7824 */ /* 0x040fe200078e0213 */
[C---:B------:R-:W-:Y:S01]  /*05d0*/  IADD3 R15, R22.reuse, R21, RZ ;  /* 0x00000015160f7210 */ /* 0x040fe20007ffe0ff */
[----:B------:R-:W-:Y:S01]  /*05e0*/  HFMA2.MMA R24, -RZ, RZ, 0, 0 ;  /* 0x00000000ff187435 */ /* 0x000fe200000001ff */
[----:B------:R-:W-:Y:S01]  /*05f0*/  IADD3 R8, R3, R22, RZ ;  /* 0x0000001603087210 */ /* 0x000fe20007ffe0ff */
[C---:B------:R-:W-:Y:S01]  /*0600*/  IMAD.IADD R18, R22.reuse, 0x1, R31 ;  /* 0x0000000116127824 */ /* 0x040fe200078e021f */
[----:B------:R-:W-:-:S02]  /*0610*/  IADD3 R9, R22, R9, RZ ;  /* 0x0000000916097210 */ /* 0x000fc40007ffe0ff */
[C---:B------:R-:W-:Y:S02]  /*0620*/  IADD3 R16, R22.reuse, R27, RZ ;  /* 0x0000001b16107210 */ /* 0x040fe40007ffe0ff */
[C---:B------:R-:W-:Y:S02]  /*0630*/  IADD3 R17, R22.reuse, R29, RZ ;  /* 0x0000001d16117210 */ /* 0x040fe40007ffe0ff */
[C---:B------:R-:W-:Y:S02]  /*0640*/  IADD3 R19, R22.reuse, R33, RZ ;  /* 0x0000002116137210 */ /* 0x040fe40007ffe0ff */
[C---:B------:R-:W-:Y:S02]  /*0650*/  IADD3 R20, R22.reuse, R37, RZ ;  /* 0x0000002516147210 */ /* 0x040fe40007ffe0ff */
[C---:B------:R-:W-:Y:S01]  /*0660*/  IADD3 R21, R22.reuse, R39, RZ ;  /* 0x0000002716157210 */ /* 0x040fe20007ffe0ff */
[----:B------:R-:W-:Y:S01]  /*0670*/  IMAD.IADD R22, R22, 0x1, R41 ;  /* 0x0000000116167824 */ /* 0x000fe200078e0229 */
[----:B------:R-:W-:-:S02]  /*0680*/  ISETP.EQ.OR.EX P0, PT, RZ, UR7, P0, P1 ;  /* 0x00000007ff007c0c */ /* 0x000fc40008702710 */
[----:B------:R-:W-:-:S11]  /*0690*/  LEA R25, R25, UR5, 0x3 ;  /* 0x0000000519197c11 */ /* 0x000fd6000f8e18ff */
.L_x_1792:
[----:B------:R-:W0:Y:S01]  /*06a0*/  S2UR UR12, SR_CTAID.X ;  /* 0x00000000000c79c3 */ /* 0x000e220000002500 */
[----:B--2---:R-:W-:Y:S01]  /*06b0*/  IMAD.WIDE.U32 R26, R2, -0x77777777, RZ ;  /* 0x88888889021a7825 */ /* 0x004fe200078e00ff */
[----:B------:R-:W-:Y:S01]  /*06c0*/  LOP3.LUT R44, R0, 0x1, RZ, 0xc0, !PT ;  /* 0x00000001002c7812 */ /* 0x000fe200078ec0ff */
[----:B------:R-:W-:Y:S02]  /*06d0*/  ULDC.64 UR10, c[0x0][0x228] ;  /* 0x00008a00000a7ab9 */ /* 0x000fe40000000a00 */
[----:B------:R-:W-:Y:S01]  /*06e0*/  IMAD.MOV.U32 R45, RZ, RZ, RZ ;  /* 0x000000ffff2d7224 */ /* 0x000fe200078e00ff */
[----:B------:R-:W-:-:S05]  /*06f0*/  SHF.R.U32.HI R27, RZ, 0x7, R27 ;  /* 0x00000007ff1b7819 */ /* 0x000fca000001161b */
[----:B------:R-:W-:-:S04]  /*0700*/  IMAD R3, R27, -0xf0, R2 ;  /* 0xffffff101b037824 */ /* 0x000fc800078e0202 */
[----:B------:R-:W-:-:S05]  /*0710*/  IMAD R44, R44, 0xf0, R3 ;  /* 0x000000f02c2c7824 */ /* 0x000fca00078e0203 */
[----:B------:R-:W-:Y:S01]  /*0720*/  SHF.L.U32 R44, R44, 0x2, RZ ;  /* 0x000000022c2c7819 */ /* 0x000fe200000006ff */
[----:B0-----:R-:W-:-:S04]  /*0730*/  USHF.L.U32 UR6, UR12, 0x3, URZ ;  /* 0x000000030c067899 */ /* 0x001fc8000800063f */
[----:B------:R-:W-:Y:S01]  /*0740*/  IMAD.WIDE.U32 R64, R23, 0x78000, R44 ;  /* 0x0007800017407825 */ /* 0x000fe200078e002c */
[----:B------:R-:W-:-:S06]  /*0750*/  ULOP3.LUT UR6, UR6, 0xf8, URZ, 0xc0, !UPT ;  /* 0x000000f806067892 */ /* 0x000fcc000f8ec03f */
[----:B------:R-:W-:Y:S01]  /*0760*/  IADD3 R3, R27, UR6, RZ ;  /* 0x000000061b037c10 */ /* 0x000fe2000fffe0ff */
[----:B------:R-:W-:Y:S01]  /*0770*/  IMAD R27, R24, 0x78000, RZ ;  /* 0x00078000181b7824 */ /* 0x000fe200078e02ff */
[----:B------:R-:W-:-:S03]  /*0780*/  ULDC.64 UR6, c[0x0][0x218] ;  /* 0x0000860000067ab9 */ /* 0x000fc60000000a00 */
[----:B------:R-:W-:Y:S01]  /*0790*/  IMAD R3, R3, 0x780, RZ ;  /* 0x0000078003037824 */ /* 0x000fe200078e02ff */
[----:B------:R-:W-:-:S04]  /*07a0*/  IADD3 R65, R65, R27, RZ ;  /* 0x0000001b41417210 */ /* 0x000fc80007ffe0ff */
[C---:B------:R-:W-:Y:S02]  /*07b0*/  IADD3 R26, P1, R3.reuse, R64, RZ ;  /* 0x00000040031a7210 */ /* 0x040fe40007f3e0ff */
[----:B------:R-:W-:Y:S02]  /*07c0*/  IADD3 R29, R3, 0xf00, RZ ;  /* 0x00000f00031d7810 */ /* 0x000fe40007ffe0ff */
[----:B------:R-:W-:Y:S02]  /*07d0*/  IADD3.X R27, RZ, R65, RZ, P1, !PT ;  /* 0x00000041ff1b7210 */ /* 0x000fe40000ffe4ff */
[----:B------:R-:W-:-:S04]  /*07e0*/  LEA R36, P1, R26, UR6, 0x1 ;  /* 0x000000061a247c11 */ /* 0x000fc8000f8208ff */
[----:B------:R-:W-:Y:S02]  /*07f0*/  LEA.HI.X R37, R26, UR7, R27, 0x1, P1 ;  /* 0x000000071a257c11 */ /* 0x000fe400088f0c1b */
[----:B------:R-:W-:-:S04]  /*0800*/  IADD3 R28, P1, R29, R64, RZ ;  /* 0x000000401d1c7210 */ /* 0x000fc80007f3e0ff */
[----:B------:R-:W2:Y:S01]  /*0810*/  LDG.E.64.CONSTANT R36, desc[UR8][R36.64] ;  /* 0x0000000824247981 */ /* 0x000ea2000c1e9b00 */
[----:B------:R-:W-:Y:S01]  /*0820*/  IMAD.X R29, RZ, RZ, R65, P1 ;  /* 0x000000ffff1d7224 */ /* 0x000fe200008e0641 */
[C---:B------:R-:W-:Y:S02]  /*0830*/  LEA R38, P1, R28.reuse, UR6, 0x1 ;  /* 0x000000061c267c11 */ /* 0x040fe4000f8208ff */
[----:B------:R-:W-:Y:S02]  /*0840*/  IADD3 R31, R3, 0x1e00, RZ ;  /* 0x00001e00031f7810 */ /* 0x000fe40007ffe0ff */
[----:B------:R-:W-:Y:S02]  /*0850*/  LEA.HI.X R39, R28, UR7, R29, 0x1, P1 ;  /* 0x000000071c277c11 */ /* 0x000fe400088f0c1d */
[----:B------:R-:W-:-:S04]  /*0860*/  IADD3 R30, P1, R31, R64, RZ ;  /* 0x000000401f1e7210 */ /* 0x000fc80007f3e0ff */
[----:B------:R-:W3:Y:S01]  /*0870*/  LDG.E.64.CONSTANT R38, desc[UR8][R38.64] ;  /* 0x0000000826267981 */ /* 0x000ee2000c1e9b00 */
[----:B------:R-:W-:Y:S02]  /*0880*/  IADD3.X R31, RZ, R65, RZ, P1, !PT ;  /* 0x00000041ff1f7210 */ /* 0x000fe40000ffe4ff */
[C---:B------:R-:W-:Y:S02]  /*0890*/  LEA R40, P1, R30.reuse, UR6, 0x1 ;  /* 0x000000061e287c11 */ /* 0x040fe4000f8208ff */
[----:B------:R-:W-:Y:S02]  /*08a0*/  IADD3 R3, R3, 0x2d00, RZ ;  /* 0x00002d0003037810 */ /* 0x000fe40007ffe0ff */
[----:B------:R-:W-:Y:S02]  /*08b0*/  LEA.HI.X R41, R30, UR7, R31, 0x1, P1 ;  /* 0x000000071e297c11 */ /* 0x000fe400088f0c1f */
[----:B------:R-:W-:-:S04]  /*08c0*/  IADD3 R64, P1, R3, R64, RZ ;  /* 0x0000004003407210 */ /* 0x000fc80007f3e0ff */
[----:B------:R-:W4:Y:S01]  /*08d0*/  LDG.E.64.CONSTANT R40, desc[UR8][R40.64] ;  /* 0x0000000828287981 */ /* 0x000f22000c1e9b00 */
[----:B------:R-:W-:Y:S01]  /*08e0*/  IMAD.X R65, RZ, RZ, R65, P1 ;  /* 0x000000ffff417224 */ /* 0x000fe200008e0641 */
[----:B------:R-:W-:-:S04]  /*08f0*/  LEA R42, P1, R64, UR6, 0x1 ;  /* 0x00000006402a7c11 */ /* 0x000fc8000f8208ff */
[----:B------:R-:W-:Y:S01]  /*0900*/  LEA.HI.X R43, R64, UR7, R65, 0x1, P1 ;  /* 0x00000007402b7c11 */ /* 0x000fe200088f0c41 */
[----:B------:R-:W-:-:S05]  /*0910*/  ULDC.64 UR6, c[0x0][0x220] ;  /* 0x0000880000067ab9 */ /* 0x000fca0000000a00 */
[----:B------:R-:W5:Y:S01]  /*0920*/  LDG.E.64.CONSTANT R42, desc[UR8][R42.64] ;  /* 0x000000082a2a7981 */ /* 0x000f62000c1e9b00 */
[C---:B------:R-:W-:Y:S01]  /*0930*/  LOP3.LUT P2, RZ, R2.reuse, 0xffffffe1, RZ, 0xc0, !PT ;  /* 0xffffffe102ff7812 */ /* 0x040fe2000784c0ff */
[----:B------:R-:W-:Y:S01]  /*0940*/  BSSY B0, `(.L_x_1786) ;  /* 0x0000075000007945 */ /* 0x000fe20003800000 */
[C---:B------:R-:W-:Y:S02]  /*0950*/  ISETP.GT.U32.AND P1, PT, R2.reuse, 0xff, PT ;  /* 0x000000ff0200780c */ /* 0x040fe40003f24070 */
[----:B------:R-:W-:Y:S02]  /*0960*/  ISETP.GT.U32.AND P3, PT, R2, 0x1f, PT ;  /* 0x0000001f0200780c */ /* 0x000fe40003f64070 */
[----:B------:R-:W-:Y:S02]  /*0970*/  SHF.L.U32 R80, R44, 0x1, RZ ;  /* 0x000000012c507819 */ /* 0x000fe400000006ff */
[----:B------:R-:W-:Y:S02]  /*0980*/  SHF.R.U32.HI R44, RZ, 0x1f, R44 ;  /* 0x0000001fff2c7819 */ /* 0x000fe4000001162c */
[----:B------:R-:W-:-:S02]  /*0990*/  IADD3 R82, P4, R80, UR6, RZ ;  /* 0x0000000650527c10 */ /* 0x000fc4000ff9e0ff */
[----:B------:R-:W-:Y:S01]  /*09a0*/  IADD3 R80, P5, R80, UR10, RZ ;  /* 0x0000000a50507c10 */ /* 0x000fe2000ffbe0ff */
[----:B------:R-:W0:Y:S01]  /*09b0*/  @!P2 LDC R89, c[0x0][0x10] ;  /* 0x00000400ff59ab82 */ /* 0x000e220000000800 */
[C---:B------:R-:W-:Y:S02]  /*09c0*/  IADD3.X R83, R44.reuse, UR7, RZ, P4, !PT ;  /* 0x000000072c537c10 */ /* 0x040fe4000a7fe4ff */
[----:B------:R-:W-:-:S05]  /*09d0*/  IADD3.X R81, R44, UR11, RZ, P5, !PT ;  /* 0x0000000b2c517c10 */ /* 0x000fca000affe4ff */
[----:B------:R-:W1:Y:S08]  /*09e0*/  @!P2 LDC.64 R84, c[0x0][0x248] ;  /* 0x00009200ff54ab82 */ /* 0x000e700000000a00 */
[----:B------:R-:W0:Y:S01]  /*09f0*/  @!P1 LDC R87, c[0x0][0x10] ;  /* 0x00000400ff579b82 */ /* 0x000e220000000800 */
[C---:B--2---:R-:W-:Y:S02]  /*0a00*/  PRMT R32, R36.reuse, 0x7632, R32 ;  /* 0x0000763224207816 */ /* 0x044fe40000000020 */
[----:B------:R-:W-:-:S02]  /*0a10*/  SHF.L.U32 R3, R36, 0x10, RZ ;  /* 0x0000001024037819 */ /* 0x000fc400000006ff */
[----:B------:R-:W-:Y:S02]  /*0a20*/  SHF.L.U32 R46, R32, 0x10, RZ ;  /* 0x00000010202e7819 */ /* 0x000fe400000006ff */
[----:B------:R-:W-:Y:S01]  /*0a30*/  SHF.L.U32 R67, R37, 0x10, RZ ;  /* 0x0000001025437819 */ /* 0x000fe200000006ff */
[----:B------:R-:W-:Y:S01]  /*0a40*/  FADD.FTZ R33, RZ, R3 ;  /* 0x00000003ff217221 */ /* 0x000fe20000010000 */
[----:B------:R-:W-:Y:S01]  /*0a50*/  FFMA.FTZ R45, R3, R3, RZ ;  /* 0x00000003032d7223 */ /* 0x000fe200000100ff */
[----:B------:R-:W-:Y:S02]  /*0a60*/  PRMT R32, R37, 0x7632, R32 ;  /* 0x0000763225207816 */ /* 0x000fe40000000020 */
[----:B------:R-:W-:Y:S01]  /*0a70*/  FADD.FTZ R48, R33, R46 ;  /* 0x0000002e21307221 */ /* 0x000fe20000010000 */
[----:B------:R-:W-:Y:S01]  /*0a80*/  FFMA.FTZ R46, R46, R46, R45 ;  /* 0x0000002e2e2e7223 */ /* 0x000fe2000001002d */
[----:B---3--:R-:W-:Y:S01]  /*0a90*/  SHF.L.U32 R69, R38, 0x10, RZ ;  /* 0x0000001026457819 */ /* 0x008fe200000006ff */
[----:B------:R-:W-:-:S02]  /*0aa0*/  IMAD.U32 R33, R32, 0x10000, RZ ;  /* 0x0001000020217824 */ /* 0x000fc400078e00ff */
[----:B------:R-:W-:Y:S01]  /*0ab0*/  FADD.FTZ R48, R48, R67 ;  /* 0x0000004330307221 */ /* 0x000fe20000010000 */
[----:B------:R-:W-:Y:S01]  /*0ac0*/  FFMA.FTZ R46, R67, R67, R46 ;  /* 0x00000043432e7223 */ /* 0x000fe2000001002e */
[----:B------:R-:W-:Y:S02]  /*0ad0*/  PRMT R32, R38, 0x7632, R32 ;  /* 0x0000763226207816 */ /* 0x000fe40000000020 */
[----:B------:R-:W-:Y:S01]  /*0ae0*/  FADD.FTZ R48, R48, R33 ;  /* 0x0000002130307221 */ /* 0x000fe20000010000 */
[----:B------:R-:W-:Y:S01]  /*0af0*/  FFMA.FTZ R46, R33, R33, R46 ;  /* 0x00000021212e7223 */ /* 0x000fe2000001002e */
[----:B------:R-:W-:Y:S02]  /*0b00*/  SHF.L.U32 R33, R32, 0x10, RZ ;  /* 0x0000001020217819 */ /* 0x000fe400000006ff */
[----:B------:R-:W-:Y:S01]  /*0b10*/  FADD.FTZ R48, R48, R69 ;  /* 0x0000004530307221 */ /* 0x000fe20000010000 */
[----:B------:R-:W-:Y:S01]  /*0b20*/  FFMA.FTZ R46, R69, R69, R46 ;  /* 0x00000045452e7223 */ /* 0x000fe2000001002e */
[----:B------:R-:W-:-:S02]  /*0b30*/  SHF.L.U32 R71, R39, 0x10, RZ ;  /* 0x0000001027477819 */ /* 0x000fc400000006ff */
[----:B------:R-:W-:Y:S01]  /*0b40*/  PRMT R32, R39, 0x7632, R32 ;  /* 0x0000763227207816 */ /* 0x000fe20000000020 */
[----:B------:R-:W-:Y:S01]  /*0b50*/  FADD.FTZ R48, R48, R33 ;  /* 0x0000002130307221 */ /* 0x000fe20000010000 */
[----:B------:R-:W-:Y:S01]  /*0b60*/  FFMA.FTZ R46, R33, R33, R46 ;  /* 0x00000021212e7223 */ /* 0x000fe2000001002e */
[----:B----4-:R-:W-:Y:S02]  /*0b70*/  SHF.L.U32 R73, R40, 0x10, RZ ;  /* 0x0000001028497819 */ /* 0x010fe400000006ff */
[----:B------:R-:W-:Y:S02]  /*0b80*/  IMAD.U32 R33, R32, 0x10000, RZ ;  /* 0x0001000020217824 */ /* 0x000fe400078e00ff */
[----:B------:R-:W-:Y:S01]  /*0b90*/  FADD.FTZ R48, R48, R71 ;  /* 0x0000004730307221 */ /* 0x000fe20000010000 */
[----:B------:R-:W-:Y:S01]  /*0ba0*/  FFMA.FTZ R46, R71, R71, R46 ;  /* 0x00000047472e7223 */ /* 0x000fe2000001002e */
[----:B------:R-:W-:Y:S02]  /*0bb0*/  PRMT R32, R40, 0x7632, R32 ;  /* 0x0000763228207816 */ /* 0x000fe40000000020 */
[----:B------:R-:W-:Y:S01]  /*0bc0*/  FADD.FTZ R48, R48, R33 ;  /* 0x0000002130307221 */ /* 0x000fe20000010000 */
[----:B------:R-:W-:Y:S01]  /*0bd0*/  FFMA.FTZ R46, R33, R33, R46 ;  /* 0x00000021212e7223 */ /* 0x000fe2000001002e */
[----:B------:R-:W-:-:S02]  /*0be0*/  SHF.L.U32 R33, R32, 0x10, RZ ;  /* 0x0000001020217819 */ /* 0x000fc400000006ff */
[----:B------:R-:W-:Y:S01]  /*0bf0*/  FADD.FTZ R48, R48, R73 ;  /* 0x0000004930307221 */ /* 0x000fe20000010000 */
[----:B------:R-:W-:Y:S01]  /*0c00*/  FFMA.FTZ R46, R73, R73, R46 ;  /* 0x00000049492e7223 */ /* 0x000fe2000001002e */
[C---:B------:R-:W-:Y:S02]  /*0c10*/  SHF.L.U32 R75, R41.reuse, 0x10, RZ ;  /* 0x00000010294b7819 */ /* 0x040fe400000006ff */
[----:B------:R-:W-:Y:S01]  /*0c20*/  PRMT R32, R41, 0x7632, R32 ;  /* 0x0000763229207816 */ /* 0x000fe20000000020 */
[----:B------:R-:W-:Y:S01]  /*0c30*/  FADD.FTZ R48, R48, R33 ;  /* 0x0000002130307221 */ /* 0x000fe20000010000 */
[----:B------:R-:W-:Y:S01]  /*0c40*/  FFMA.FTZ R46, R33, R33, R46 ;  /* 0x00000021212e7223 */ /* 0x000fe2000001002e */
[----:B-----5:R-:W-:Y:S02]  /*0c50*/  SHF.L.U32 R77, R42, 0x10, RZ ;  /* 0x000000102a4d7819 */ /* 0x020fe400000006ff */
[----:B------:R-:W-:Y:S02]  /*0c60*/  IMAD.U32 R33, R32, 0x10000, RZ ;  /* 0x0001000020217824 */ /* 0x000fe400078e00ff */
[----:B------:R-:W-:Y:S01]  /*0c70*/  FADD.FTZ R48, R48, R75 ;  /* 0x0000004b30307221 */ /* 0x000fe20000010000 */
[----:B------:R-:W-:Y:S01]  /*0c80*/  FFMA.FTZ R46, R75, R75, R46 ;  /* 0x0000004b4b2e7223 */ /* 0x000fe2000001002e */
[----:B------:R-:W-:-:S02]  /*0c90*/  PRMT R32, R42, 0x7632, R32 ;  /* 0x000076322a207816 */ /* 0x000fc40000000020 */
[----:B------:R-:W-:Y:S01]  /*0ca0*/  FADD.FTZ R48, R48, R33 ;  /* 0x0000002130307221 */ /* 0x000fe20000010000 */
[----:B------:R-:W-:Y:S01]  /*0cb0*/  FFMA.FTZ R46, R33, R33, R46 ;  /* 0x00000021212e7223 */ /* 0x000fe2000001002e */
[----:B------:R-:W-:Y:S02]  /*0cc0*/  SHF.L.U32 R33, R32, 0x10, RZ ;  /* 0x0000001020217819 */ /* 0x000fe400000006ff */
[----:B------:R-:W-:Y:S01]  /*0cd0*/  FADD.FTZ R48, R48, R77 ;  /* 0x0000004d30307221 */ /* 0x000fe20000010000 */
[----:B------:R-:W-:Y:S01]  /*0ce0*/  FFMA.FTZ R46, R77, R77, R46 ;  /* 0x0000004d4d2e7223 */ /* 0x000fe2000001002e */
[C---:B------:R-:W-:Y:S02]  /*0cf0*/  PRMT R32, R43.reuse, 0x7632, R32 ;  /* 0x000076322b207816 */ /* 0x040fe40000000020 */
[----:B------:R-:W-:Y:S01]  /*0d00*/  SHF.L.U32 R79, R43, 0x10, RZ ;  /* 0x000000102b4f7819 */ /* 0x000fe200000006ff */
[----:B------:R-:W-:Y:S01]  /*0d10*/  FADD.FTZ R48, R48, R33 ;  /* 0x0000002130307221 */ /* 0x000fe20000010000 */
[----:B------:R-:W-:Y:S01]  /*0d20*/  FFMA.FTZ R46, R33, R33, R46 ;  /* 0x00000021212e7223 */ /* 0x000fe2000001002e */
[----:B------:R-:W-:-:S02]  /*0d30*/  IMAD.U32 R50, R32, 0x10000, RZ ;  /* 0x0001000020327824 */ /* 0x000fc400078e00ff */
[----:B------:R-:W-:Y:S01]  /*0d40*/  FADD.FTZ R32, R48, R79 ;  /* 0x0000004f30207221 */ /* 0x000fe20000010000 */
[----:B------:R-:W-:Y:S01]  /*0d50*/  FFMA.FTZ R33, R79, R79, R46 ;  /* 0x0000004f4f217223 */ /* 0x000fe2000001002e */
[----:B------:R-:W-:Y:S02]  /*0d60*/  CS2R R46, SRZ ;  /* 0x00000000002e7805 */ /* 0x000fe4000001ff00 */
[----:B------:R-:W-:Y:S01]  /*0d70*/  FADD.FTZ R32, R32, R50 ;  /* 0x0000003220207221 */ /* 0x000fe20000010000 */
[----:B------:R-:W-:-:S05]  /*0d80*/  FFMA.FTZ R33, R50, R50, R33 ;  /* 0x0000003232217223 */ /* 0x000fca0000010021 */
        /* <DEDUP_REMOVED lines=8> */
[----:B------:R-:W5:Y:S04]  /*0e10*/  LDS.64 R50, [R13] ;  /* 0x000000000d327984 */ /* 0x000f680000000a00 */
[----:B------:R-:W5:Y:S04]  /*0e20*/  LDS.64 R52, [R14] ;  /* 0x000000000e347984 */ /* 0x000f680000000a00 */
[----:B------:R-:W5:Y:S04]  /*0e30*/  LDS.64 R54, [R15] ;  /* 0x000000000f367984 */ /* 0x000f680000000a00 */
[----:B------:R-:W5:Y:S04]  /*0e40*/  LDS.64 R56, [R16] ;  /* 0x0000000010387984 */ /* 0x000f680000000a00 */
[----:B------:R-:W5:Y:S01]  /*0e50*/  LDS.64 R58, [R17] ;  /* 0x00000000113a7984 */ /* 0x000f620000000a00 */
        /* <DEDUP_REMOVED lines=15> */
[----:B-----5:R-:W-:-:S03]  /*0f50*/  FADD.FTZ R91, R91, R50 ;  /* 0x000000325b5b7221 */ /* 0x020fc60000010000 */
        /* <DEDUP_REMOVED lines=19> */
.L_x_1787:
[----:B------:R-:W-:Y:S05]  /*1090*/  BSYNC B0 ;  /* 0x0000000000007941 */ /* 0x000fea0003800000 */
.L_x_1786:
[----:B--2---:R-:W0:Y:S01]  /*10a0*/  SHFL.BFLY PT, R33, R46, 0x1, 0x1f ;  /* 0x0c201f002e217f89 */ /* 0x004e2200000e0000 */
[----:B------:R-:W-:Y:S01]  /*10b0*/  @!P1 SHF.L.U32 R32, R2, 0x1, RZ ;  /* 0x0000000102209819 */ /* 0x000fe200000006ff */
[----:B------:R-:W1:Y:S01]  /*10c0*/  @!P1 LDC.64 R44, c[0x0][0x248] ;  /* 0x00009200ff2c9b82 */ /* 0x000e620000000a00 */
[--C-:B------:R-:W-:Y:S01]  /*10d0*/  @!P2 IMAD R89, R89, UR4, R0.reuse ;  /* 0x000000045959ac24 */ /* 0x100fe2000f8e0200 */
[----:B------:R-:W2:Y:S01]  /*10e0*/  SHFL.BFLY PT, R48, R47, 0x1, 0x1f ;  /* 0x0c201f002f307f89 */ /* 0x000ea200000e0000 */
[----:B------:R-:W-:Y:S01]  /*10f0*/  @!P1 LOP3.LUT R32, R32, 0x7fffffe0, RZ, 0xc0, !PT ;  /* 0x7fffffe020209812 */ /* 0x000fe200078ec0ff */
[----:B------:R-:W-:Y:S01]  /*1100*/  @!P1 IMAD R87, R87, UR4, R0 ;  /* 0x0000000457579c24 */ /* 0x000fe2000f8e0200 */
[C---:B------:R-:W-:Y:S02]  /*1110*/  @!P1 LOP3.LUT R49, R2.reuse, 0xf, RZ, 0xc0, !PT ;  /* 0x0000000f02319812 */ /* 0x040fe400078ec0ff */
[----:B------:R-:W-:Y:S01]  /*1120*/  @!P2 LEA R89, R89, R6, 0x9 ;  /* 0x000000065959a211 */ /* 0x000fe200078e48ff */
[----:B------:R-:W-:Y:S01]  /*1130*/  @!P1 IMAD R32, R87, 0x200, R32 ;  /* 0x0000020057209824 */ /* 0x000fe200078e0220 */
[----:B------:R-:W-:-:S02]  /*1140*/  ISETP.NE.AND P3, PT, R2, RZ, PT ;  /* 0x000000ff0200720c */ /* 0x000fc40003f65270 */
[----:B------:R-:W-:Y:S02]  /*1150*/  @!P2 SHF.L.U32 R89, R89, 0x1, RZ ;  /* 0x000000015959a819 */ /* 0x000fe400000006ff */
[----:B------:R-:W-:-:S03]  /*1160*/  @!P1 IADD3 R49, R32, R49, RZ ;  /* 0x0000003120319210 */ /* 0x000fc60007ffe0ff */
[----:B------:R-:W-:Y:S01]  /*1170*/  @!P2 IMAD.WIDE.U32 R84, R89, 0x4, R84 ;  /* 0x000000045954a825 */ /* 0x000fe200078e0054 */
[----:B------:R-:W-:-:S03]  /*1180*/  @!P1 SHF.L.U32 R49, R49, 0x1, RZ ;  /* 0x0000000131319819 */ /* 0x000fc600000006ff */
[----:B0-----:R-:W-:Y:S02]  /*1190*/  FADD.FTZ R32, R33, R46 ;  /* 0x0000002e21207221 */ /* 0x001fe40000010000 */
[C---:B------:R-:W-:Y:S02]  /*11a0*/  @!P1 VIADD R51, R49.reuse, 0x20 ;  /* 0x0000002031339836 */ /* 0x040fe40000000000 */
[----:B--2---:R-:W-:Y:S01]  /*11b0*/  FADD.FTZ R33, R48, R47 ;  /* 0x0000002f30217221 */ /* 0x004fe20000010000 */
[----:B-1----:R-:W-:-:S04]  /*11c0*/  @!P1 IMAD.WIDE.U32 R46, R49, 0x4, R44 ;  /* 0x00000004312e9825 */ /* 0x002fc800078e002c */
[----:B------:R0:W-:Y:S01]  /*11d0*/  @!P2 STG.E.64 desc[UR8][R84.64], R32 ;  /* 0x000000205400a986 */ /* 0x0001e2000c101b08 */
[----:B------:R-:W-:Y:S01]  /*11e0*/  @!P1 IMAD.WIDE.U32 R48, R51, 0x4, R44 ;  /* 0x0000000433309825 */ /* 0x000fe200078e002c */
        /* <DEDUP_REMOVED lines=9> */
.L_x_1789:
[----:B------:R-:W2:Y:S04]  /*1280*/  LD.E.STRONG.GPU R32, desc[UR8][R34.64] ;  /* 0x0000000822207980 */ /* 0x000ea8000c10f900 */
[----:B--2---:R-:W-:Y:S01]  /*1290*/  CCTL.IVALL ;  /* 0x00000000ff00798f */ /* 0x004fe20002000000 */
[----:B------:R-:W-:Y:S05]  /*12a0*/  YIELD ;  /* 0x0000000000007946 */ /* 0x000fea0003800000 */
[----:B-----5:R-:W-:-:S04]  /*12b0*/  LOP3.LUT R32, R32, R33, RZ, 0x3c, !PT ;  /* 0x0000002120207212 */ /* 0x020fc800078e3cff */
[----:B------:R-:W-:-:S13]  /*12c0*/  ISETP.GT.AND P2, PT, R32, -0x1, PT ;  /* 0xffffffff2000780c */ /* 0x000fda0003f44270 */
[----:B------:R-:W-:Y:S05]  /*12d0*/  @P2 BRA `(.L_x_1789) ;  /* 0xfffffffc00e82947 */ /* 0x000fea000383ffff */
.L_x_1788:
[----:B------:R-:W-:Y:S05]  /*12e0*/  WARPSYNC.ALL ;  /* 0x0000000000007948 */ /* 0x000fea0003800000 */
[----:B------:R-:W-:Y:S06]  /*12f0*/  BAR.SYNC.DEFER_BLOCKING 0x0 ;  /* 0x0000000000007b1d */ /* 0x000fec0000010000 */
[----:B0-----:R-:W2:Y:S04]  /*1300*/  LDG.E.64.CONSTANT R32, desc[UR8][R82.64] ;  /* 0x0000000852207981 */ /* 0x001ea8000c1e9b00 */
[----:B------:R-:W3:Y:S04]  /*1310*/  LDG.E.64.CONSTANT R44, desc[UR8][R80.64] ;  /* 0x00000008502c7981 */ /* 0x000ee8000c1e9b00 */
[----:B------:R-:W4:Y:S04]  /*1320*/  @!P1 LDG.E.64 R46, desc[UR8][R46.64] ;  /* 0x000000082e2e9981 */ /* 0x000f28000c1e1b00 */
[----:B------:R-:W5:Y:S01]  /*1330*/  @!P1 LDG.E.64 R48, desc[UR8][R48.64] ;  /* 0x0000000830309981 */ /* 0x000f62000c1e1b00 */
[----:B------:R-:W-:Y:S01]  /*1340*/  CS2R R50, SRZ ;  /* 0x0000000000327805 */ /* 0x000fe2000001ff00 */
[----:B------:R-:W-:Y:S01]  /*1350*/  BSSY B0, `(.L_x_1790) ;  /* 0x0000034000007945 */ /* 0x000fe20003800000 */
[----:B------:R-:W-:-:S02]  /*1360*/  PRMT R55, R39, 0x7632, R55 ;  /* 0x0000763227377816 */ /* 0x000fc40000000037 */
[----:B------:R-:W-:Y:S02]  /*1370*/  PRMT R56, R40, 0x7632, R56 ;  /* 0x0000763228387816 */ /* 0x000fe40000000038 */
[----:B------:R-:W-:Y:S02]  /*1380*/  PRMT R57, R41, 0x7632, R57 ;  /* 0x0000763229397816 */ /* 0x000fe40000000039 */
[----:B------:R-:W-:Y:S02]  /*1390*/  PRMT R58, R42, 0x7632, R58 ;  /* 0x000076322a3a7816 */ /* 0x000fe4000000003a */
[----:B------:R-:W-:Y:S01]  /*13a0*/  PRMT R59, R43, 0x7632, R59 ;  /* 0x000076322b3b7816 */ /* 0x000fe2000000003b */
[----:B----4-:R-:W-:-:S04]  /*13b0*/  @!P1 FADD.FTZ R53, RZ, R46 ;  /* 0x0000002eff359221 */ /* 0x010fc80000010000 */
[----:B-----5:R-:W-:Y:S01]  /*13c0*/  @!P1 FADD.FTZ R51, R48, R53 ;  /* 0x0000003530339221 */ /* 0x020fe20000010000 */
[----:B------:R-:W-:-:S04]  /*13d0*/  @!P1 FADD.FTZ R52, RZ, R47 ;  /* 0x0000002fff349221 */ /* 0x000fc80000010000 */
[----:B------:R-:W0:Y:S01]  /*13e0*/  SHFL.BFLY PT, R54, R51, 0x8, 0x1f ;  /* 0x0d001f0033367f89 */ /* 0x000e2200000e0000 */
[----:B------:R-:W-:-:S05]  /*13f0*/  @!P1 FADD.FTZ R50, R49, R52 ;  /* 0x0000003431329221 */ /* 0x000fca0000010000 */
[----:B------:R-:W1:Y:S01]  /*1400*/  SHFL.BFLY PT, R47, R50, 0x8, 0x1f ;  /* 0x0d001f00322f7f89 */ /* 0x000e6200000e0000 */
[----:B0-----:R-:W-:-:S05]  /*1410*/  FADD.FTZ R54, R54, R51 ;  /* 0x0000003336367221 */ /* 0x001fca0000010000 */
[----:B------:R-:W0:Y:S01]  /*1420*/  SHFL.BFLY PT, R49, R54, 0x4, 0x1f ;  /* 0x0c801f0036317f89 */ /* 0x000e2200000e0000 */
[----:B-1----:R-:W-:-:S05]  /*1430*/  FADD.FTZ R47, R47, R50 ;  /* 0x000000322f2f7221 */ /* 0x002fca0000010000 */
        /* <DEDUP_REMOVED lines=9> */
[----:B------:R-:W-:Y:S01]  /*14d0*/  LOP3.LUT P1, RZ, R2, 0xffffff0f, RZ, 0xc0, !PT ;  /* 0xffffff0f02ff7812 */ /* 0x000fe2000782c0ff */
[----:B0-----:R-:W-:-:S12]  /*14e0*/  FADD.FTZ R46, R52, R51 ;  /* 0x00000033342e7221 */ /* 0x001fd80000010000 */
[----:B------:R-:W-:Y:S01]  /*14f0*/  @!P1 FMUL.FTZ R46, R46, 6.5104170062113553286e-05 ;  /* 0x388888892e2e9820 */ /* 0x000fe20000410000 */
[----:B-1----:R-:W-:-:S03]  /*1500*/  FADD.FTZ R50, R53, R50 ;  /* 0x0000003235327221 */ /* 0x002fc60000010000 */
[----:B------:R-:W-:-:S04]  /*1510*/  @!P1 FMUL.FTZ R47, R46, R46 ;  /* 0x0000002e2e2f9220 */ /* 0x000fc80000410000 */
[----:B------:R-:W-:Y:S01]  /*1520*/  @!P1 FFMA.FTZ R47, R50, 6.5104170062113553286e-05, -R47 ;  /* 0x38888889322f9823 */ /* 0x000fe2000001082f */
[----:B------:R-:W-:-:S04]  /*1530*/  @!P1 LOP3.LUT R48, R4, 0x7ffffff8, RZ, 0xc0, !PT ;  /* 0x7ffffff804309812 */ /* 0x000fc800078ec0ff */
[----:B------:R-:W-:-:S05]  /*1540*/  @!P1 FMNMX.FTZ R47, RZ, R47, !PT ;  /* 0x0000002fff2f9209 */ /* 0x000fca0007810000 */
[----:B------:R0:W-:Y:S01]  /*1550*/  @!P1 STS.64 [R48+UR5], R46 ;  /* 0x0000002e30009988 */ /* 0x0001e20008000a05 */
[----:B------:R-:W-:Y:S02]  /*1560*/  PRMT R52, R36, 0x7632, R52 ;  /* 0x0000763224347816 */ /* 0x000fe40000000034 */
[----:B------:R-:W-:Y:S02]  /*1570*/  PRMT R53, R37, 0x7632, R53 ;  /* 0x0000763225357816 */ /* 0x000fe40000000035 */
[----:B------:R-:W-:Y:S02]  /*1580*/  PRMT R54, R38, 0x7632, R54 ;  /* 0x0000763226367816 */ /* 0x000fe40000000036 */
[----:B--2---:R-:W-:Y:S02]  /*1590*/  PRMT R51, R32, 0x7632, R51 ;  /* 0x0000763220337816 */ /* 0x004fe40000000033 */
[----:B------:R-:W-:Y:S02]  /*15a0*/  PRMT R49, R33, 0x7632, R49 ;  /* 0x0000763221317816 */ /* 0x000fe40000000031 */
[----:B---3--:R-:W-:-:S02]  /*15b0*/  PRMT R50, R44, 0x7632, R50 ;  /* 0x000076322c327816 */ /* 0x008fc40000000032 */
[----:B0-----:R-:W-:Y:S01]  /*15c0*/  PRMT R48, R45, 0x7632, R48 ;  /* 0x000076322d307816 */ /* 0x001fe20000000030 */
[----:B------:R-:W-:Y:S06]  /*15d0*/  BAR.SYNC.DEFER_BLOCKING 0x0 ;  /* 0x0000000000007b1d */ /* 0x000fec0000010000 */
[----:B------:R-:W-:Y:S05]  /*15e0*/  @P0 BRA `(.L_x_1791) ;  /* 0x0000000000280947 */ /* 0x000fea0003800000 */
[----:B------:R-:W-:Y:S01]  /*15f0*/  LEA R36, R2, UR5, 0x3 ;  /* 0x0000000502247c11 */ /* 0x000fe2000f8e18ff */
[----:B------:R-:W-:Y:S01]  /*1600*/  ULDC.64 UR6, c[0x0][0x240] ;  /* 0x0000900000067ab9 */ /* 0x000fe20000000a00 */
[----:B------:R-:W-:-:S04]  /*1610*/  IADD3 R38, R5, R2, RZ ;  /* 0x0000000205267210 */ /* 0x000fc80007ffe0ff */
[----:B------:R-:W0:Y:S01]  /*1620*/  LDS.64 R36, [R36] ;  /* 0x0000000024247984 */ /* 0x000e220000000a00 */
[----:B------:R-:W-:Y:S02]  /*1630*/  SHF.R.S32.HI R39, RZ, 0x1f, R38 ;  /* 0x0000001fff277819 */ /* 0x000fe40000011426 */
[----:B------:R-:W-:-:S04]  /*1640*/  LEA R40, P1, R23, R38, 0x5 ;  /* 0x0000002617287211 */ /* 0x000fc800078228ff */
[----:B------:R-:W-:Y:S02]  /*1650*/  LEA.HI.X R39, R23, R39, R24, 0x5, P1 ;  /* 0x0000002717277211 */ /* 0x000fe400008f2c18 */
[----:B------:R-:W-:-:S04]  /*1660*/  LEA R38, P1, R40, UR6, 0x3 ;  /* 0x0000000628267c11 */ /* 0x000fc8000f8218ff */
[----:B------:R-:W-:-:S05]  /*1670*/  LEA.HI.X R39, R40, UR7, R39, 0x3, P1 ;  /* 0x0000000728277c11 */ /* 0x000fca00088f1c27 */
[----:B0-----:R0:W-:Y:S04]  /*1680*/  STG.E.64 desc[UR8][R38.64], R36 ;  /* 0x0000002426007986 */ /* 0x0011e8000c101b08 */
.L_x_1791:
[----:B------:R-:W-:Y:S05]  /*1690*/  BSYNC B0 ;  /* 0x0000000000007941 */ /* 0x000fea0003800000 */
.L_x_1790:
[----:B0-----:R-:W0:Y:S01]  /*16a0*/  LDS.64 R36, [R25] ;  /* 0x0000000019247984 */ /* 0x001e220000000a00 */
[----:B------:R-:W-:Y:S01]  /*16b0*/  ULDC.64 UR6, c[0x0][0x210] ;  /* 0x0000840000067ab9 */ /* 0x000fe20000000a00 */
[----:B------:R-:W-:Y:S01]  /*16c0*/  SHF.L.U32 R55, R55, 0x10, RZ ;  /* 0x0000001037377819 */ /* 0x000fe200000006ff */
[----:B------:R-:W-:Y:S01]  /*16d0*/  IMAD.U32 R53, R53, 0x10000, RZ ;  /* 0x0001000035357824 */ /* 0x000fe200078e00ff */
[----:B------:R-:W-:Y:S01]  /*16e0*/  LEA R46, P1, R26, UR6, 0x1 ;  /* 0x000000061a2e7c11 */ /* 0x000fe2000f8208ff */
[----:B------:R-:W-:Y:S01]  /*16f0*/  IMAD.U32 R57, R57, 0x10000, RZ ;  /* 0x0001000039397824 */ /* 0x000fe200078e00ff */
[----:B------:R-:W-:Y:S01]  /*1700*/  LEA R42, P2, R28, UR6, 0x1 ;  /* 0x000000061c2a7c11 */ /* 0x000fe2000f8408ff */
[----:B------:R-:W-:Y:S01]  /*1710*/  IMAD.U32 R45, R45, 0x10000, RZ ;  /* 0x000100002d2d7824 */ /* 0x000fe200078e00ff */
[----:B------:R-:W-:Y:S01]  /*1720*/  LEA R38, P3, R30, UR6, 0x1 ;  /* 0x000000061e267c11 */ /* 0x000fe2000f8608ff */
[----:B------:R-:W-:Y:S01]  /*1730*/  ULOP3.LUT UR4, UR4, 0x1, URZ, 0x3c, !UPT ;  /* 0x0000000104047892 */ /* 0x000fe2000f8e3c3f */
[----:B------:R-:W-:Y:S01]  /*1740*/  LEA R40, P4, R64, UR6, 0x1 ;  /* 0x0000000640287c11 */ /* 0x000fe2000f8808ff */
[----:B------:R-:W-:Y:S01]  /*1750*/  ULDC UR6, c[0x0][0x230] ;  /* 0x00008c0000067ab9 */ /* 0x000fe20000000800 */
[----:B------:R-:W-:-:S02]  /*1760*/  LEA.HI.X R47, R26, UR7, R27, 0x1, P1 ;  /* 0x000000071a2f7c11 */ /* 0x000fc400088f0c1b */
[----:B------:R-:W-:Y:S02]  /*1770*/  LEA.HI.X R39, R30, UR7, R31, 0x1, P3 ;  /* 0x000000071e277c11 */ /* 0x000fe400098f0c1f */
[----:B------:R-:W-:Y:S02]  /*1780*/  SHF.L.U32 R27, R52, 0x10, RZ ;  /* 0x00000010341b7819 */ /* 0x000fe400000006ff */
[----:B------:R-:W-:Y:S02]  /*1790*/  SHF.L.U32 R31, R54, 0x10, RZ ;  /* 0x00000010361f7819 */ /* 0x000fe400000006ff */
[----:B------:R-:W-:Y:S02]  /*17a0*/  SHF.L.U32 R61, R56, 0x10, RZ ;  /* 0x00000010383d7819 */ /* 0x000fe400000006ff */
[----:B------:R-:W-:Y:S02]  /*17b0*/  SHF.L.U32 R63, R58, 0x10, RZ ;  /* 0x000000103a3f7819 */ /* 0x000fe400000006ff */
[----:B------:R-:W-:-:S02]  /*17c0*/  SHF.L.U32 R59, R59, 0x10, RZ ;  /* 0x000000103b3b7819 */ /* 0x000fc400000006ff */
[----:B------:R-:W-:Y:S02]  /*17d0*/  LEA.HI.X R43, R28, UR7, R29, 0x1, P2 ;  /* 0x000000071c2b7c11 */ /* 0x000fe400090f0c1d */
[----:B------:R-:W-:Y:S02]  /*17e0*/  SHF.L.U32 R32, R32, 0x10, RZ ;  /* 0x0000001020207819 */ /* 0x000fe400000006ff */
[----:B------:R-:W-:Y:S02]  /*17f0*/  LEA.HI.X R41, R64, UR7, R65, 0x1, P4 ;  /* 0x0000000740297c11 */ /* 0x000fe4000a0f0c41 */
[----:B------:R-:W-:-:S04]  /*1800*/  IADD3 R23, P1, R23, 0x2, RZ ;  /* 0x0000000217177810 */ /* 0x000fc80007f3e0ff */
[----:B------:R-:W-:Y:S01]  /*1810*/  IADD3.X R24, RZ, R24, RZ, P1, !PT ;  /* 0x00000018ff187210 */ /* 0x000fe20000ffe4ff */
[----:B0-----:R-:W-:Y:S01]  /*1820*/  FADD.FTZ R37, R37, UR6 ;  /* 0x0000000625257e21 */ /* 0x001fe20008010000 */
[--C-:B------:R-:W-:Y:S01]  /*1830*/  FADD.FTZ R3, R3, -R36.reuse ;  /* 0x8000002403037221 */ /* 0x100fe20000010000 */
[--C-:B------:R-:W-:Y:S01]  /*1840*/  FADD.FTZ R69, R69, -R36.reuse ;  /* 0x8000002445457221 */ /* 0x100fe20000010000 */
[--C-:B------:R-:W-:Y:S01]  /*1850*/  FADD.FTZ R73, R73, -R36.reuse ;  /* 0x8000002449497221 */ /* 0x100fe20000010000 */
[----:B------:R-:W0:Y:S01]  /*1860*/  MUFU.RSQ R26, R37 ;  /* 0x00000025001a7308 */ /* 0x000e220000001400 */
[--C-:B------:R-:W-:Y:S01]  /*1870*/  FADD.FTZ R77, R77, -R36.reuse ;  /* 0x800000244d4d7221 */ /* 0x100fe20000010000 */
[C---:B------:R-:W-:Y:S01]  /*1880*/  FADD.FTZ R29, -R36.reuse, R27 ;  /* 0x0000001b241d7221 */ /* 0x040fe20000010100 */
[--C-:B------:R-:W-:Y:S01]  /*1890*/  FADD.FTZ R67, R67, -R36.reuse ;  /* 0x8000002443437221 */ /* 0x100fe20000010000 */
[C---:B------:R-:W-:Y:S01]  /*18a0*/  FADD.FTZ R53, -R36.reuse, R53 ;  /* 0x0000003524357221 */ /* 0x040fe20000010100 */
[C---:B------:R-:W-:Y:S01]  /*18b0*/  FADD.FTZ R31, -R36.reuse, R31 ;  /* 0x0000001f241f7221 */ /* 0x040fe20000010100 */
[--C-:B------:R-:W-:Y:S01]  /*18c0*/  FADD.FTZ R71, R71, -R36.reuse ;  /* 0x8000002447477221 */ /* 0x100fe20000010000 */
[C---:B------:R-:W-:Y:S01]  /*18d0*/  FADD.FTZ R55, -R36.reuse, R55 ;  /* 0x0000003724377221 */ /* 0x040fe20000010100 */
[C---:B------:R-:W-:Y:S01]  /*18e0*/  FADD.FTZ R61, -R36.reuse, R61 ;  /* 0x0000003d243d7221 */ /* 0x040fe20000010100 */
[--C-:B------:R-:W-:Y:S01]  /*18f0*/  FADD.FTZ R75, R75, -R36.reuse ;  /* 0x800000244b4b7221 */ /* 0x100fe20000010000 */
[C---:B------:R-:W-:Y:S01]  /*1900*/  FADD.FTZ R57, -R36.reuse, R57 ;  /* 0x0000003924397221 */ /* 0x040fe20000010100 */
[C---:B------:R-:W-:Y:S01]  /*1910*/  FADD.FTZ R63, -R36.reuse, R63 ;  /* 0x0000003f243f7221 */ /* 0x040fe20000010100 */
[----:B------:R-:W-:Y:S01]  /*1920*/  FADD.FTZ R79, R79, -R36 ;  /* 0x800000244f4f7221 */ /* 0x000fe20000010000 */
[----:B------:R-:W-:Y:S01]  /*1930*/  FADD.FTZ R59, -R36, R59 ;  /* 0x0000003b243b7221 */ /* 0x000fe20000010100 */
[----:B------:R-:W-:Y:S01]  /*1940*/  IMAD.U32 R27, R44, 0x10000, RZ ;  /* 0x000100002c1b7824 */ /* 0x000fe200078e00ff */
[----:B------:R-:W-:Y:S01]  /*1950*/  ULDC.64 UR6, c[0x0][0x238] ;  /* 0x00008e0000067ab9 */ /* 0x000fe20000000a00 */
[----:B0-----:R-:W-:Y:S01]  /*1960*/  FMUL.FTZ R3, R3, R26 ;  /* 0x0000001a03037220 */ /* 0x001fe20000410000 */
        /* <DEDUP_REMOVED lines=15> */
[--C-:B------:R-:W-:Y:S01]  /*1a60*/  FFMA.FTZ R3, R3, R32, R27.reuse ;  /* 0x0000002003037223 */ /* 0x100fe2000001001b */
[C-C-:B------:R-:W-:Y:S01]  /*1a70*/  FFMA.FTZ R69, R32.reuse, R69, R27.reuse ;  /* 0x0000004520457223 */ /* 0x140fe2000001001b */
[C-C-:B------:R-:W-:Y:S01]  /*1a80*/  FFMA.FTZ R37, R32.reuse, R28, R27.reuse ;  /* 0x0000001c20257223 */ /* 0x140fe2000001001b */
[----:B------:R-:W-:Y:S01]  /*1a90*/  FFMA.FTZ R56, R32, R30, R27 ;  /* 0x0000001e20387223 */ /* 0x000fe2000001001b */
[----:B------:R-:W-:-:S02]  /*1aa0*/  SHF.L.U32 R26, R51, 0x10, RZ ;  /* 0x00000010331a7819 */ /* 0x000fc400000006ff */
[----:B------:R-:W-:Y:S02]  /*1ab0*/  SHF.L.U32 R27, R50, 0x10, RZ ;  /* 0x00000010321b7819 */ /* 0x000fe400000006ff */
[----:B------:R-:W-:Y:S02]  /*1ac0*/  SHF.L.U32 R30, R33, 0x10, RZ ;  /* 0x00000010211e7819 */ /* 0x000fe400000006ff */
[----:B------:R-:W-:Y:S01]  /*1ad0*/  SHF.L.U32 R32, R49, 0x10, RZ ;  /* 0x0000001031207819 */ /* 0x000fe200000006ff */
[--C-:B------:R-:W-:Y:S01]  /*1ae0*/  FFMA.FTZ R28, R29, R26, R27.reuse ;  /* 0x0000001a1d1c7223 */ /* 0x100fe2000001001b */
[----:B------:R-:W-:Y:S01]  /*1af0*/  SHF.L.U32 R31, R48, 0x10, RZ ;  /* 0x00000010301f7819 */ /* 0x000fe200000006ff */
[C-C-:B------:R-:W-:Y:S01]  /*1b00*/  FFMA.FTZ R36, R26.reuse, R36, R27.reuse ;  /* 0x000000241a247223 */ /* 0x140fe2000001001b */
[C-C-:B------:R-:W-:Y:S01]  /*1b10*/  FFMA.FTZ R44, R26.reuse, R44, R27.reuse ;  /* 0x0000002c1a2c7223 */ /* 0x140fe2000001001b */
[----:B------:R-:W-:Y:S01]  /*1b20*/  FFMA.FTZ R29, R26, R58, R27 ;  /* 0x0000003a1a1d7223 */ /* 0x000fe2000001001b */
[----:B------:R-:W-:Y:S01]  /*1b30*/  FFMA.FTZ R67, R67, R30, R45 ;  /* 0x0000001e43437223 */ /* 0x000fe2000001002d */
[----:B------:R-:W-:Y:S01]  /*1b40*/  FFMA.FTZ R26, R53, R32, R31 ;  /* 0x00000020351a7223 */ /* 0x000fe2000001001f */
[--C-:B------:R-:W-:Y:S01]  /*1b50*/  FFMA.FTZ R71, R30, R71, R45.reuse ;  /* 0x000000471e477223 */ /* 0x100fe2000001002d */
[----:B------:R-:W-:Y:S01]  /*1b60*/  F2FP.BF16.F32.PACK_AB R3, R28, R3 ;  /* 0x000000031c03723e */ /* 0x000fe200000010ff */
[----:B------:R-:W-:Y:S01]  /*1b70*/  FFMA.FTZ R52, R30, R52, R45 ;  /* 0x000000341e347223 */ /* 0x000fe2000001002d */
[--C-:B------:R-:W-:Y:S01]  /*1b80*/  FFMA.FTZ R27, R32, R54, R31.reuse ;  /* 0x00000036201b7223 */ /* 0x100fe2000001001f */
[----:B------:R-:W-:Y:S01]  /*1b90*/  F2FP.BF16.F32.PACK_AB R67, R26, R67 ;  /* 0x000000431a43723e */ /* 0x000fe200000010ff */
[----:B------:R-:W-:Y:S01]  /*1ba0*/  FFMA.FTZ R26, R32, R55, R31 ;  /* 0x00000037201a7223 */ /* 0x000fe2000001001f */
[----:B------:R-:W-:Y:S01]  /*1bb0*/  F2FP.BF16.F32.PACK_AB R69, R36, R69 ;  /* 0x000000452445723e */ /* 0x000fe200000010ff */
[----:B------:R-:W-:Y:S01]  /*1bc0*/  FFMA.FTZ R60, R30, R60, R45 ;  /* 0x0000003c1e3c7223 */ /* 0x000fe2000001002d */
[----:B------:R-:W-:Y:S01]  /*1bd0*/  FFMA.FTZ R31, R32, R62, R31 ;  /* 0x0000003e201f7223 */ /* 0x000fe2000001001f */
[----:B------:R-:W-:Y:S01]  /*1be0*/  PRMT R28, R3, 0x7632, R28 ;  /* 0x00007632031c7816 */ /* 0x000fe2000000001c */
[----:B------:R0:W-:Y:S01]  /*1bf0*/  STG.E.U16 desc[UR8][R46.64], R3 ;  /* 0x000000032e007986 */ /* 0x0001e2000c101508 */
[----:B------:R-:W-:-:S02]  /*1c00*/  F2FP.BF16.F32.PACK_AB R71, R26, R71 ;  /* 0x000000471a47723e */ /* 0x000fc400000010ff */
[----:B------:R-:W-:Y:S01]  /*1c10*/  PRMT R30, R67, 0x7632, R30 ;  /* 0x00007632431e7816 */ /* 0x000fe2000000001e */
[----:B------:R1:W-:Y:S01]  /*1c20*/  STG.E.U16 desc[UR8][R46.64+0x2], R28 ;  /* 0x0000021c2e007986 */ /* 0x0003e2000c101508 */
[----:B------:R-:W-:Y:S02]  /*1c30*/  PRMT R26, R69, 0x7632, R26 ;  /* 0x00007632451a7816 */ /* 0x000fe4000000001a */
[----:B------:R-:W-:Y:S01]  /*1c40*/  F2FP.BF16.F32.PACK_AB R37, R44, R37 ;  /* 0x000000252c25723e */ /* 0x000fe200000010ff */
[----:B------:R-:W-:Y:S01]  /*1c50*/  STG.E.U16 desc[UR8][R46.64+0x4], R67 ;  /* 0x000004432e007986 */ /* 0x000fe2000c101508 */
[----:B------:R-:W-:Y:S02]  /*1c60*/  F2FP.BF16.F32.PACK_AB R52, R27, R52 ;  /* 0x000000341b34723e */ /* 0x000fe400000010ff */
[----:B------:R-:W-:Y:S01]  /*1c70*/  F2FP.BF16.F32.PACK_AB R56, R29, R56 ;  /* 0x000000381d38723e */ /* 0x000fe200000010ff */
[----:B------:R-:W-:Y:S01]  /*1c80*/  STG.E.U16 desc[UR8][R46.64+0x6], R30 ;  /* 0x0000061e2e007986 */ /* 0x000fe2000c101508 */
[----:B0-----:R-:W-:-:S02]  /*1c90*/  PRMT R3, R71, 0x7632, R3 ;  /* 0x0000763247037816 */ /* 0x001fc40000000003 */
[----:B------:R-:W-:Y:S01]  /*1ca0*/  F2FP.BF16.F32.PACK_AB R60, R31, R60 ;  /* 0x0000003c1f3c723e */ /* 0x000fe200000010ff */
[----:B------:R0:W-:Y:S01]  /*1cb0*/  STG.E.U16 desc[UR8][R42.64+0x2], R26 ;  /* 0x0000021a2a007986 */ /* 0x0001e2000c101508 */
[----:B------:R-:W-:Y:S02]  /*1cc0*/  PRMT R27, R37, 0x7632, R27 ;  /* 0x00007632251b7816 */ /* 0x000fe4000000001b */
[----:B-1----:R-:W-:Y:S01]  /*1cd0*/  PRMT R28, R52, 0x7632, R28 ;  /* 0x00007632341c7816 */ /* 0x002fe2000000001c */
[----:B------:R1:W-:Y:S01]  /*1ce0*/  STG.E.U16 desc[UR8][R42.64+0x6], R3 ;  /* 0x000006032a007986 */ /* 0x0003e2000c101508 */
[----:B------:R-:W-:-:S03]  /*1cf0*/  ISETP.GE.U32.AND P1, PT, R23, UR6, PT ;  /* 0x0000000617007c0c */ /* 0x000fc6000bf26070 */
[----:B------:R2:W-:Y:S01]  /*1d00*/  STG.E.U16 desc[UR8][R42.64], R69 ;  /* 0x000000452a007986 */ /* 0x0005e2000c101508 */
[----:B------:R-:W-:Y:S02]  /*1d10*/  ISETP.GE.AND.EX P1, PT, R24, UR7, PT, P1 ;  /* 0x0000000718007c0c */ /* 0x000fe4000bf26310 */
[----:B0-----:R-:W-:Y:S01]  /*1d20*/  PRMT R26, R60, 0x7632, R26 ;  /* 0x000076323c1a7816 */ /* 0x001fe2000000001a */
[----:B------:R2:W-:Y:S01]  /*1d30*/  STG.E.U16 desc[UR8][R42.64+0x4], R71 ;  /* 0x000004472a007986 */ /* 0x0005e2000c101508 */
[----:B-1----:R-:W-:-:S03]  /*1d40*/  PRMT R3, R56, 0x7632, R3 ;  /* 0x0000763238037816 */ /* 0x002fc60000000003 */
        /* <DEDUP_REMOVED lines=9> */
[----:B------:R-:W-:Y:S05]  /*1de0*/  EXIT ;  /* 0x000000000000794d */ /* 0x000fea0003800000 */
.L_x_1793:
        /* <DEDUP_REMOVED lines=9> */
.L_x_3925:


//--------------------- .text._ZN13group_norm_v214gn_cuda_kernelI13__nv_bfloat16Li480ELi3ELi32ELi60ELi256ELb0ELi8ELi960ELi960ELi4ELb1ELi10ELb0ELb0ENS_16CompileConditionILi900EEEEEvPT_PKS4_S7_S7_flPfS8_Pj --------------------------
	.section	.text._ZN13group_norm_v214gn_cuda_kernelI13__nv_bfloat16Li480ELi3ELi32ELi60ELi256ELb0ELi8ELi960ELi960ELi4ELb1ELi10ELb0ELb0ENS_16CompileConditionILi900EEEEEvPT_PKS4_S7_S7_flPfS8_Pj,"ax",@progbits
	.align	128
        .global         _ZN13group_norm_v214gn_cuda_kernelI13__nv_bfloat16Li480ELi3ELi32ELi60ELi256ELb0ELi8ELi960ELi960ELi4ELb1ELi10ELb0ELb0ENS_16CompileConditionILi900EEEEEvPT_PKS4_S7_S7_flPfS8_Pj
        .type           _ZN13group_norm_v214gn_cuda_kernelI13__nv_bfloat16Li480ELi3ELi32ELi60ELi256ELb0ELi8ELi960ELi960ELi4ELb1ELi10ELb0ELb0ENS_16CompileConditionILi900EEEEEvPT_PKS4_S7_S7_flPfS8_Pj,@function
        .size           _ZN13group_norm_v214gn_cuda_kernelI13__nv_bfloat16Li480ELi3ELi32ELi60ELi256ELb0ELi8ELi960ELi960ELi4ELb1ELi10ELb0ELb0ENS_16CompileConditionILi900EEEEEvPT_PKS4_S7_S7_flPfS8_Pj,(.L_x_3926 - _ZN13group_norm_v214gn_cuda_kernelI13__nv_bfloat16Li480ELi3ELi32ELi60ELi256ELb0ELi8ELi960ELi960ELi4ELb1ELi10ELb0ELb0ENS_16CompileConditionILi900EEEEEvPT_PKS4_S7_S7_flPfS8_Pj)
        .other          _ZN13group_norm_v214gn_cuda_kernelI13__nv_bfloat16Li480ELi3ELi32ELi60ELi256ELb0ELi8ELi960ELi960ELi4ELb1ELi10ELb0ELb0ENS_16CompileConditionILi900EEEEEvPT_PKS4_S7_S7_flPfS8_Pj,@"STO_CUDA_ENTRY STV_DEFAULT"
_ZN13group_norm_v214gn_cuda_kernelI13__nv_bfloat16Li480ELi3ELi32ELi60ELi256ELb0ELi8ELi960ELi960ELi4ELb1ELi10ELb0ELb0ENS_16CompileConditionILi900EEEEEvPT_PKS4_S7_S7_flPfS8_Pj:
.text._ZN13group_norm_v214gn_cuda_kernelI13__nv_bfloat16Li480ELi3ELi32ELi60ELi256ELb0ELi8ELi960ELi960ELi4ELb1ELi10ELb0ELb0ENS_16CompileConditionILi900EEEEEvPT_PKS4_S7_S7_flPfS8_Pj:
[----:B------:R-:W0:Y:S01]  /*0000*/  LDC R1, c[0x0][0x28] ;  /* 0x00000a00ff017b82 */ /* 0x000e220000000800 */
[----:B------:R-:W1:Y:S01]  /*0010*/  S2R R3, SR_CTAID.Y ;  /* 0x0000000000037919 */ /* 0x000e620000002600 */
[----:B------:R-:W-:Y:S01]  /*0020*/  ULDC.64 UR4, c[0x0][0x238] ;  /* 0x00008e0000047ab9 */ /* 0x000fe20000000a00 */
[----:B0-----:R-:W-:Y:S02]  /*0030*/  IADD3 R1, R1, -0x60, RZ ;  /* 0xffffffa001017810 */ /* 0x001fe40007ffe0ff */
[----:B-1----:R-:W-:-:S04]  /*0040*/  SHF.R.U32.HI R2, RZ, 0x1, R3 ;  /* 0x00000001ff027819 */ /* 0x002fc80000011603 */
[----:B------:R-:W-:-:S04]  /*0050*/  ISETP.GE.U32.AND P0, PT, R2, UR4, PT ;  /* 0x0000000402007c0c */ /* 0x000fc8000bf06070 */
[----:B------:R-:W-:-:S13]  /*0060*/  ISETP.GE.AND.EX P0, PT, RZ, UR5, PT, P0 ;  /* 0x00000005ff007c0c */ /* 0x000fda000bf06300 */
[----:B------:R-:W-:Y:S05]  /*0070*/  @P0 EXIT ;  /* 0x000000000000094d */ /* 0x000fea0003800000 */
[----:B------:R-:W0:Y:S01]  /*0080*/  S2R R10, SR_TID.X ;  /* 0x00000000000a7919 */ /* 0x000e220000002100 */
[----:B------:R-:W1:Y:S01]  /*0090*/  S2UR UR5, SR_CgaCtaId ;  /* 0x00000000000579c3 */ /* 0x000e620000008800 */
[----:B------:R-:W-:Y:S01]  /*00a0*/  UMOV UR4, 0x400 ;  /* 0x0000040000047882 */ /* 0x000fe20000000000 */
[----:B------:R-:W-:-:S05]  /*00b0*/  LOP3.LUT R0, R3, 0x1, RZ, 0xc0, !PT ;  /* 0x0000000103007812 */ /* 0x000fca00078ec0ff */
[----:B------:R-:W-:Y:S01]  /*00c0*/  IMAD R0, R0, 0x3c0, RZ ;  /* 0x000003c000007824 */ /* 0x000fe200078e02ff */
[----:B-1----:R-:W-:Y:S02]  /*00d0*/  ULEA UR6, UR5, UR4, 0x18 ;  /* 0x0000000405067291 */ /* 0x002fe4000f8ec03f */
[----:B------:R-:W-:-:S04]  /*00e0*/  UIADD3 UR4, UR4, 0x1680, URZ ;  /* 0x0000168004047890 */ /* 0x000fc8000fffe03f */
[----:B------:R-:W-:Y:S01]  /*00f0*/  IMAD.U32 R8, RZ, RZ, UR6 ;  /* 0x00000006ff087e24 */ /* 0x000fe2000f8e00ff */
[----:B------:R-:W-:Y:S01]  /*0100*/  ULEA UR5, UR5, UR4, 0x18 ;  /* 0x0000000405057291 */ /* 0x000fe2000f8ec03f */
[----:B0-----:R-:W-:Y:S01]  /*0110*/  IMAD.WIDE.U32 R4, R10, -0x77777777, RZ ;  /* 0x888888890a047825 */ /* 0x001fe200078e00ff */
[----:B------:R-:W-:Y:S01]  /*0120*/  SHF.L.U32 R4, R3, 0x4, RZ ;  /* 0x0000000403047819 */ /* 0x000fe200000006ff */
[----:B------:R-:W-:Y:S01]  /*0130*/  ULDC.64 UR6, c[0x0][0x208] ;  /* 0x0000820000067ab9 */ /* 0x000fe20000000a00 */
[----:B------:R-:W-:Y:S02]  /*0140*/  UMOV UR4, URZ ;  /* 0x0000003f00047c82 */ /* 0x000fe40008000000 */
[----:B------:R-:W-:Y:S02]  /*0150*/  SHF.R.U32.HI R6, RZ, 0x7, R5 ;  /* 0x00000007ff067819 */ /* 0x000fe40000011605 */
[----:B------:R-:W-:Y:S02]  /*0160*/  LOP3.LUT R7, R4, 0x10, RZ, 0xc0, !PT ;  /* 0x0000001004077812 */ /* 0x000fe400078ec0ff */
[--C-:B------:R-:W-:Y:S01]  /*0170*/  SHF.R.U32.HI R5, RZ, 0x1, R10.reuse ;  /* 0x00000001ff057819 */ /* 0x100fe2000001160a */
[----:B------:R-:W-:Y:S01]  /*0180*/  IMAD R3, R6, -0xf0, R10 ;  /* 0xffffff1006037824 */ /* 0x000fe200078e020a */
[----:B------:R-:W-:-:S03]  /*0190*/  IADD3 R9, RZ, -R7, RZ ;  /* 0x80000007ff097210 */ /* 0x000fc60007ffe0ff */
[----:B------:R-:W-:Y:S01]  /*01a0*/  IMAD.IADD R7, R5, 0x1, R7 ;  /* 0x0000000105077824 */ /* 0x000fe200078e0207 */
[C---:B------:R-:W-:Y:S01]  /*01b0*/  LEA R4, R3.reuse, R0, 0x2 ;  /* 0x0000000003047211 */ /* 0x040fe200078e10ff */
[----:B------:R-:W-:Y:S02]  /*01c0*/  IMAD R3, R3, 0x18, R8 ;  /* 0x0000001803037824 */ /* 0x000fe400078e0208 */
[----:B------:R-:W-:Y:S02]  /*01d0*/  IMAD R7, R7, 0x3c, -R0 ;  /* 0x0000003c07077824 */ /* 0x000fe400078e0a00 */
[----:B------:R-:W-:Y:S01]  /*01e0*/  IMAD.WIDE.U32 R4, R4, -0x77777777, RZ ;  /* 0x8888888904047825 */ /* 0x000fe200078e00ff */
[----:B------:R-:W-:Y:S02]  /*01f0*/  LEA R6, R6, R3, 0x3 ;  /* 0x0000000306067211 */ /* 0x000fe400078e18ff */
[----:B------:R-:W-:Y:S01]  /*0200*/  MOV R4, R9 ;  /* 0x0000000900047202 */ /* 0x000fe20000000f00 */
[----:B------:R-:W-:Y:S01]  /*0210*/  IMAD.SHL.U32 R3, R10, 0x8, RZ ;  /* 0x000000080a037824 */ /* 0x000fe200078e00ff */
[----:B------:R-:W-:Y:S01]  /*0220*/  IADD3 R13, R7, 0x4, RZ ;  /* 0x00000004070d7810 */ /* 0x000fe20007ffe0ff */
[----:B------:R0:W-:Y:S01]  /*0230*/  STL [R1+0x48], R6 ;  /* 0x0000480601007387 */ /* 0x0001e20000100800 */
[----:B------:R-:W-:Y:S01]  /*0240*/  LEA.HI R0, R5, R4, RZ, 0x1b ;  /* 0x0000000405007211 */ /* 0x000fe200078fd8ff */
[C---:B------:R-:W-:Y:S01]  /*0250*/  VIADD R17, R7.reuse, 0xc ;  /* 0x0000000c07117836 */ /* 0x040fe20000000000 */
[C---:B------:R-:W-:Y:S01]  /*0260*/  IADD3 R15, R7.reuse, 0x8, RZ ;  /* 0x00000008070f7810 */ /* 0x040fe20007ffe0ff */
[C---:B------:R-:W-:Y:S01]  /*0270*/  VIADD R23, R7.reuse, 0x18 ;  /* 0x0000001807177836 */ /* 0x040fe20000000000 */
[C---:B------:R-:W-:Y:S01]  /*0280*/  IADD3 R5, R7.reuse, 0x34, RZ ;  /* 0x0000003407057810 */ /* 0x040fe20007ffe0ff */
[----:B------:R-:W-:Y:S01]  /*0290*/  VIADD R29, R7, 0x24 ;  /* 0x00000024071d7836 */ /* 0x000fe20000000000 */
[----:B------:R-:W-:-:S02]  /*02a0*/  SHF.R.S32.HI R9, RZ, 0x2, R7 ;  /* 0x00000002ff097819 */ /* 0x000fc40000011407 */
[----:B------:R-:W-:Y:S01]  /*02b0*/  SHF.R.S32.HI R13, RZ, 0x2, R13 ;  /* 0x00000002ff0d7819 */ /* 0x000fe2000001140d */
[C---:B0-----:R-:W-:Y:S01]  /*02c0*/  VIADD R6, R7.reuse, 0x30 ;  /* 0x0000003007067836 */ /* 0x041fe20000000000 */
[----:B------:R-:W-:Y:S01]  /*02d0*/  IADD3 R19, R7, 0x10, RZ ;  /* 0x0000001007137810 */ /* 0x000fe20007ffe0ff */
[--C-:B------:R-:W-:Y:S01]  /*02e0*/  IMAD R16, R9, 0x18, R8.reuse ;  /* 0x0000001809107824 */ /* 0x100fe200078e0208 */
[----:B------:R-:W-:Y:S01]  /*02f0*/  IADD3 R21, R7, 0x14, RZ ;  /* 0x0000001407157810 */ /* 0x000fe20007ffe0ff */
[----:B------:R-:W-:Y:S01]  /*0300*/  IMAD R18, R13, 0x18, R8 ;  /* 0x000000180d127824 */ /* 0x000fe200078e0208 */
[C---:B------:R-:W-:Y:S02]  /*0310*/  IADD3 R25, R7.reuse, 0x1c, RZ ;  /* 0x0000001c07197810 */ /* 0x040fe40007ffe0ff */
[C---:B------:R-:W-:Y:S02]  /*0320*/  IADD3 R27, R7.reuse, 0x20, RZ ;  /* 0x00000020071b7810 */ /* 0x040fe40007ffe0ff */
[----:B------:R-:W-:-:S02]  /*0330*/  IADD3 R31, R7, 0x28, RZ ;  /* 0x00000028071f7810 */ /* 0x000fc40007ffe0ff */
[C---:B------:R-:W-:Y:S02]  /*0340*/  IADD3 R11, R7.reuse, 0x2c, RZ ;  /* 0x0000002c070b7810 */ /* 0x040fe40007ffe0ff */
[----:B------:R-:W-:Y:S02]  /*0350*/  IADD3 R4, R7, 0x38, RZ ;  /* 0x0000003807047810 */ /* 0x000fe40007ffe0ff */
[----:B------:R-:W-:Y:S02]  /*0360*/  SHF.R.S32.HI R7, RZ, 0x2, R6 ;  /* 0x00000002ff077819 */ /* 0x000fe40000011406 */
[----:B------:R-:W-:Y:S02]  /*0370*/  LOP3.LUT R3, R3, 0x8, RZ, 0xc0, !PT ;  /* 0x0000000803037812 */ /* 0x000fe400078ec0ff */
[----:B------:R-:W-:Y:S02]  /*0380*/  SHF.R.S32.HI R15, RZ, 0x2, R15 ;  /* 0x00000002ff0f7819 */ /* 0x000fe4000001140f */
[----:B------:R-:W-:-:S02]  /*0390*/  SHF.R.S32.HI R5, RZ, 0x2, R5 ;  /* 0x00000002ff057819 */ /* 0x000fc40000011405 */
[----:B------:R-:W-:Y:S01]  /*03a0*/  SHF.R.S32.HI R17, RZ, 0x2, R17 ;  /* 0x00000002ff117819 */ /* 0x000fe20000011411 */
[--C-:B------:R-:W-:Y:S01]  /*03b0*/  IMAD R20, R15, 0x18, R8.reuse ;  /* 0x000000180f147824 */ /* 0x100fe200078e0208 */
        /* <DEDUP_REMOVED lines=15> */
[----:B------:R-:W-:Y:S01]  /*04b0*/  IMAD R14, R29, 0x18, R8 ;  /* 0x000000181d0e7824 */ /* 0x000fe200078e0208 */
[----:B------:R-:W-:Y:S01]  /*04c0*/  SHF.R.S32.HI R9, RZ, 0x2, R4 ;  /* 0x00000002ff097819 */ /* 0x000fe20000011404 */
[--C-:B------:R-:W-:Y:S01]  /*04d0*/  IMAD R4, R7, 0x18, R8.reuse ;  /* 0x0000001807047824 */ /* 0x100fe200078e0208 */
[----:B------:R-:W-:Y:S01]  /*04e0*/  IADD3 R5, R3, R18, RZ ;  /* 0x0000001203057210 */ /* 0x000fe20007ffe0ff */
[----:B------:R-:W-:Y:S01]  /*04f0*/  IMAD.IADD R7, R16, 0x1, R3 ;  /* 0x0000000110077824 */ /* 0x000fe200078e0203 */
[----:B------:R-:W-:Y:S01]  /*0500*/  LEA R0, R0, UR5, 0x3 ;  /* 0x0000000500007c11 */ /* 0x000fe2000f8e18ff */
[----:B------:R-:W-:-:S02]  /*0510*/  IMAD R12, R31, 0x18, R8 ;  /* 0x000000181f0c7824 */ /* 0x000fc400078e0208 */
[--C-:B------:R-:W-:Y:S01]  /*0520*/  IMAD R10, R11, 0x18, R8.reuse ;  /* 0x000000180b0a7824 */ /* 0x100fe200078e0208 */
[----:B------:R0:W-:Y:S01]  /*0530*/  STL [R1+0x40], R7 ;  /* 0x0000400701007387 */ /* 0x0001e20000100800 */
[----:B------:R-:W-:Y:S01]  /*0540*/  IMAD R8, R9, 0x18, R8 ;  /* 0x0000001809087824 */ /* 0x000fe200078e0208 */
[C---:B------:R-:W-:Y:S02]  /*0550*/  IADD3 R9, R3.reuse, R20, RZ ;  /* 0x0000001403097210 */ /* 0x040fe40007ffe0ff */
[----:B------:R1:W-:Y:S04]  /*0560*/  STL [R1+0x3c], R5 ;  /* 0x00003c0501007387 */ /* 0x0003e80000100800 */
[----:B------:R2:W-:Y:S01]  /*0570*/  STL [R1+0x38], R9 ;  /* 0x0000380901007387 */ /* 0x0005e20000100800 */
[C---:B0-----:R-:W-:Y:S01]  /*0580*/  IMAD.IADD R7, R3.reuse, 0x1, R22 ;  /* 0x0000000103077824 */ /* 0x041fe200078e0216 */
[----:B-1----:R-:W-:-:S04]  /*0590*/  IADD3 R5, R3, R24, RZ ;  /* 0x0000001803057210 */ /* 0x002fc80007ffe0ff */
[----:B------:R0:W-:Y:S01]  /*05a0*/  STL [R1+0x34], R7 ;  /* 0x0000340701007387 */ /* 0x0001e20000100800 */
[----:B--2---:R-:W-:-:S03]  /*05b0*/  IADD3 R9, R3, R26, RZ ;  /* 0x0000001a03097210 */ /* 0x004fc60007ffe0ff */
        /* <DEDUP_REMOVED lines=15> */
[C---:B------:R-:W-:Y:S02]  /*06b0*/  IADD3 R4, R3.reuse, R8, RZ ;  /* 0x0000000803047210 */ /* 0x040fe40007ffe0ff */
[----:B-1----:R-:W-:Y:S02]  /*06c0*/  IADD3 R5, R3, R6, RZ ;  /* 0x0000000603057210 */ /* 0x002fe40007ffe0ff */
[----:B------:R2:W-:Y:S01]  /*06d0*/  STL [R1+0x10], R7 ;  /* 0x0000100701007387 */ /* 0x0005e20000100800 */
[----:B------:R-:W-:-:S03]  /*06e0*/  IMAD.MOV.U32 R3, RZ, RZ, RZ ;  /* 0x000000ffff037224 */ /* 0x000fc600078e00ff */
[----:B------:R2:W-:Y:S04]  /*06f0*/  STL [R1+0xc], R5 ;  /* 0x00000c0501007387 */ /* 0x0005e80000100800 */
[----:B------:R2:W-:Y:S04]  /*0700*/  STL [R1+0x8], R4 ;  /* 0x0000080401007387 */ /* 0x0005e80000100800 */
[----:B------:R2:W-:Y:S02]  /*0710*/  STL [R1+0x44], R0 ;  /* 0x0000440001007387 */ /* 0x0005e40000100800 */
.L_x_1800:
[----:B------:R-:W0:Y:S01]  /*0720*/  S2R R31, SR_TID.X ;  /* 0x00000000001f7919 */ /* 0x000e220000002100 */
[----:B--2---:R-:W-:Y:S01]  /*0730*/  HFMA2.MMA R9, -RZ, RZ, 0, 0 ;  /* 0x00000000ff097435 */ /* 0x004fe200000001ff */
[----:B------:R-:W-:Y:S01]  /*0740*/  ULDC.64 UR8, c[0x0][0x218] ;  /* 0x0000860000087ab9 */ /* 0x000fe20000000a00 */
[----:B------:R-:W-:Y:S01]  /*0750*/  ULDC.64 UR10, c[0x0][0x228] ;  /* 0x00008a00000a7ab9 */ /* 0x000fe20000000a00 */
[----:B------:R-:W1:Y:S01]  /*0760*/  S2R R37, SR_CTAID.Y ;  /* 0x0000000000257919 */ /* 0x000e620000002600 */
[----:B------:R-:W2:Y:S01]  /*0770*/  S2R R0, SR_CTAID.X ;  /* 0x0000000000007919 */ /* 0x000ea20000002500 */
[----:B0-----:R-:W-:Y:S01]  /*0780*/  IMAD.WIDE.U32 R4, R31, -0x77777777, RZ ;  /* 0x888888891f047825 */ /* 0x001fe200078e00ff */
[----:B-1----:R-:W-:-:S04]  /*0790*/  LOP3.LUT R8, R37, 0x1, RZ, 0xc0, !PT ;  /* 0x0000000125087812 */ /* 0x002fc800078ec0ff */
[----:B------:R-:W-:Y:S02]  /*07a0*/  SHF.R.U32.HI R5, RZ, 0x7, R5 ;  /* 0x00000007ff057819 */ /* 0x000fe40000011605 */
[----:B--2---:R-:W-:-:S03]  /*07b0*/  SHF.L.U32 R0, R0, 0x3, RZ ;  /* 0x0000000300007819 */ /* 0x004fc600000006ff */
[----:B------:R-:W-:Y:S01]  /*07c0*/  IMAD R7, R5, -0xf0, R31 ;  /* 0xffffff1005077824 */ /* 0x000fe200078e021f */
[----:B------:R-:W-:-:S03]  /*07d0*/  LOP3.LUT R0, R0, 0xf8, RZ, 0xc0, !PT ;  /* 0x000000f800007812 */ /* 0x000fc600078ec0ff */
[----:B------:R-:W-:Y:S02]  /*07e0*/  IMAD R8, R8, 0xf0, R7 ;  /* 0x000000f008087824 */ /* 0x000fe400078e0207 */
[----:B------:R-:W-:Y:S02]  /*07f0*/  IMAD.IADD R0, R0, 0x1, R5 ;  /* 0x0000000100007824 */ /* 0x000fe400078e0205 */
[----:B------:R-:W-:Y:S01]  /*0800*/  IMAD R5, R3, 0x78000, RZ ;  /* 0x0007800003057824 */ /* 0x000fe200078e02ff */
[----:B------:R-:W-:Y:S01]  /*0810*/  SHF.L.U32 R8, R8, 0x2, RZ ;  /* 0x0000000208087819 */ /* 0x000fe200000006ff */
[----:B------:R-:W-:-:S04]  /*0820*/  IMAD R7, R0, 0x780, RZ ;  /* 0x0000078000077824 */ /* 0x000fc800078e02ff */
[----:B------:R-:W-:-:S05]  /*0830*/  IMAD.WIDE.U32 R10, R2, 0x78000, R8 ;  /* 0x00078000020a7825 */ /* 0x000fca00078e0008 */
[----:B------:R-:W-:Y:S02]  /*0840*/  IADD3 R0, R11, R5, RZ ;  /* 0x000000050b007210 */ /* 0x000fe40007ffe0ff */
[C---:B------:R-:W-:Y:S02]  /*0850*/  IADD3 R4, P0, R7.reuse, R10, RZ ;  /* 0x0000000a07047210 */ /* 0x040fe40007f1e0ff */
[----:B------:R-:W-:-:S03]  /*0860*/  IADD3 R5, R7, 0xf00, RZ ;  /* 0x00000f0007057810 */ /* 0x000fc60007ffe0ff */
[----:B------:R-:W-:Y:S01]  /*0870*/  IMAD.X R35, RZ, RZ, R0, P0 ;  /* 0x000000ffff237224 */ /* 0x000fe200000e0600 */
[----:B------:R-:W-:-:S04]  /*0880*/  LEA R22, P0, R4, UR8, 0x1 ;  /* 0x0000000804167c11 */ /* 0x000fc8000f8008ff */
[----:B------:R-:W-:Y:S02]  /*0890*/  LEA.HI.X R23, R4, UR9, R35, 0x1, P0 ;  /* 0x0000000904177c11 */ /* 0x000fe400080f0c23 */
[----:B------:R-:W-:-:S04]  /*08a0*/  IADD3 R5, P0, R5, R10, RZ ;  /* 0x0000000a05057210 */ /* 0x000fc80007f1e0ff */
[----:B------:R-:W2:Y:S01]  /*08b0*/  LDG.E.64.CONSTANT R22, desc[UR6][R22.64] ;  /* 0x0000000616167981 */ /* 0x000ea2000c1e9b00 */
[----:B------:R-:W-:Y:S01]  /*08c0*/  IADD3.X R36, RZ, R0, RZ, P0, !PT ;  /* 0x00000000ff247210 */ /* 0x000fe200007fe4ff */
[----:B------:R-:W-:Y:S01]  /*08d0*/  VIADD R6, R7, 0x1e00 ;  /* 0x00001e0007067836 */ /* 0x000fe20000000000 */
[----:B------:R-:W-:-:S04]  /*08e0*/  LEA R16, P0, R5, UR8, 0x1 ;  /* 0x0000000805107c11 */ /* 0x000fc8000f8008ff */
[----:B------:R-:W-:Y:S02]  /*08f0*/  LEA.HI.X R17, R5, UR9, R36, 0x1, P0 ;  /* 0x0000000905117c11 */ /* 0x000fe400080f0c24 */
[----:B------:R-:W-:-:S04]  /*0900*/  IADD3 R6, P0, R6, R10, RZ ;  /* 0x0000000a06067210 */ /* 0x000fc80007f1e0ff */
[----:B------:R-:W3:Y:S01]  /*0910*/  LDG.E.64.CONSTANT R16, desc[UR6][R16.64] ;  /* 0x0000000610107981 */ /* 0x000ee2000c1e9b00 */
[----:B------:R-:W-:Y:S02]  /*0920*/  IADD3.X R12, RZ, R0, RZ, P0, !PT ;  /* 0x00000000ff0c7210 */ /* 0x000fe400007fe4ff */
[C---:B------:R-:W-:Y:S02]  /*0930*/  LEA R18, P0, R6.reuse, UR8, 0x1 ;  /* 0x0000000806127c11 */ /* 0x040fe4000f8008ff */
[----:B------:R-:W-:Y:S01]  /*0940*/  IADD3 R7, R7, 0x2d00, RZ ;  /* 0x00002d0007077810 */ /* 0x000fe20007ffe0ff */
[----:B------:R0:W-:Y:S01]  /*0950*/  STL [R1], R12 ;  /* 0x0000000c01007387 */ /* 0x0001e20000100800 */
[----:B------:R-:W-:Y:S02]  /*0960*/  LEA.HI.X R19, R6, UR9, R12, 0x1, P0 ;  /* 0x0000000906137c11 */ /* 0x000fe400080f0c0c */
[----:B------:R-:W-:-:S04]  /*0970*/  IADD3 R7, P0, R7, R10, RZ ;  /* 0x0000000a07077210 */ /* 0x000fc80007f1e0ff */
[----:B------:R-:W4:Y:S01]  /*0980*/  LDG.E.64.CONSTANT R18, desc[UR6][R18.64] ;  /* 0x0000000612127981 */ /* 0x000f22000c1e9b00 */
[----:B------:R-:W-:Y:S01]  /*0990*/  IMAD.X R0, RZ, RZ, R0, P0 ;  /* 0x000000ffff007224 */ /* 0x000fe200000e0600 */
[----:B------:R-:W-:-:S04]  /*09a0*/  LEA R20, P0, R7, UR8, 0x1 ;  /* 0x0000000807147c11 */ /* 0x000fc8000f8008ff */
[----:B------:R-:W-:Y:S01]  /*09b0*/  LEA.HI.X R21, R7, UR9, R0, 0x1, P0 ;  /* 0x0000000907157c11 */ /* 0x000fe200080f0c00 */
[----:B------:R-:W-:Y:S01]  /*09c0*/  ULDC.64 UR8, c[0x0][0x220] ;  /* 0x0000880000087ab9 */ /* 0x000fe20000000a00 */
[----:B------:R-:W-:Y:S01]  /*09d0*/  SHF.L.U32 R14, R8, 0x1, RZ ;  /* 0x00000001080e7819 */ /* 0x000fe200000006ff */
[----:B------:R1:W-:Y:S04]  /*09e0*/  STL [R1+0x4], R0 ;  /* 0x0000040001007387 */ /* 0x0003e80000100800 */
[----:B------:R-:W4:Y:S01]  /*09f0*/  LDG.E.64.CONSTANT R20, desc[UR6][R20.64] ;  /* 0x0000000614147981 */ /* 0x000f22000c1e9b00 */
[C---:B0-----:R-:W-:Y:S02]  /*0a00*/  IADD3 R12, P0, R14.reuse, UR8, RZ ;  /* 0x000000080e0c7c10 */ /* 0x041fe4000ff1e0ff */
[----:B------:R-:W-:Y:S01]  /*0a10*/  SHF.R.U32.HI R8, RZ, 0x1f, R8 ;  /* 0x0000001fff087819 */ /* 0x000fe20000011608 */
[----:B------:R-:W4:Y:S01]  /*0a20*/  LDL R32, [R1+0x48] ;  /* 0x0000480001207983 */ /* 0x000f220000100800 */
[----:B------:R-:W-:-:S02]  /*0a30*/  IADD3 R14, P1, R14, UR10, RZ ;  /* 0x0000000a0e0e7c10 */ /* 0x000fc4000ff3e0ff */
[C---:B------:R-:W-:Y:S02]  /*0a40*/  IADD3.X R13, R8.reuse, UR9, RZ, P0, !PT ;  /* 0x00000009080d7c10 */ /* 0x040fe400087fe4ff */
[----:B------:R-:W-:-:S04]  /*0a50*/  IADD3.X R15, R8, UR11, RZ, P1, !PT ;  /* 0x0000000b080f7c10 */ /* 0x000fc80008ffe4ff */
[----:B------:R-:W5:Y:S04]  /*0a60*/  LDG.E.64.CONSTANT R12, desc[UR6][R12.64] ;  /* 0x000000060c0c7981 */ /* 0x000f68000c1e9b00 */
[----:B------:R-:W5:Y:S01]  /*0a70*/  LDG.E.64.CONSTANT R14, desc[UR6][R14.64] ;  /* 0x000000060e0e7981 */ /* 0x000f62000c1e9b00 */
[C---:B------:R-:W-:Y:S01]  /*0a80*/  ISETP.GT.U32.AND P1, PT, R31.reuse, 0x1f, PT ;  /* 0x0000001f1f00780c */ /* 0x040fe20003f24070 */
[----:B------:R-:W-:Y:S01]  /*0a90*/  BSSY B0, `(.L_x_1794) ;  /* 0x000007a000007945 */ /* 0x000fe20003800000 */
[----:B------:R-:W-:Y:S02]  /*0aa0*/  LOP3.LUT P0, RZ, R31, 0xffffffe1, RZ, 0xc0, !PT ;  /* 0xffffffe11fff7812 */ /* 0x000fe4000780c0ff */
[C---:B--2---:R-:W-:Y:S02]  /*0ab0*/  PRMT R10, R22.reuse, 0x7632, R10 ;  /* 0x00007632160a7816 */ /* 0x044fe4000000000a */
[----:B-1----:R-:W-:-:S02]  /*0ac0*/  SHF.L.U32 R0, R22, 0x10, RZ ;  /* 0x0000001016007819 */ /* 0x002fc400000006ff */
[----:B------:R-:W-:-:S03]  /*0ad0*/  SHF.L.U32 R10, R10, 0x10, RZ ;  /* 0x000000100a0a7819 */ /* 0x000fc600000006ff */
[----:B------:R-:W-:Y:S01]  /*0ae0*/  FFMA.FTZ R24, R0, R0, RZ ;  /* 0x0000000000187223 */ /* 0x000fe200000100ff */
[----:B------:R-:W-:Y:S01]  /*0af0*/  FADD.FTZ R9, RZ, R0 ;  /* 0x00000000ff097221 */ /* 0x000fe20000010000 */
[C---:B------:R-:W-:Y:S01]  /*0b00*/  PRMT R8, R23.reuse, 0x7632, R8 ;  /* 0x0000763217087816 */ /* 0x040fe20000000008 */
[----:B------:R-:W-:Y:S02]  /*0b10*/  IMAD.U32 R30, R23, 0x10000, RZ ;  /* 0x00010000171e7824 */ /* 0x000fe400078e00ff */
[----:B------:R-:W-:Y:S01]  /*0b20*/  FFMA.FTZ R24, R10, R10, R24 ;  /* 0x0000000a0a187223 */ /* 0x000fe20000010018 */
[----:B------:R-:W-:Y:S01]  /*0b30*/  FADD.FTZ R10, R9, R10 ;  /* 0x0000000a090a7221 */ /* 0x000fe20000010000 */
[----:B------:R-:W-:Y:S02]  /*0b40*/  SHF.L.U32 R8, R8, 0x10, RZ ;  /* 0x0000001008087819 */ /* 0x000fe400000006ff */
[----:B------:R-:W-:Y:S01]  /*0b50*/  FFMA.FTZ R24, R30, R30, R24 ;  /* 0x0000001e1e187223 */ /* 0x000fe20000010018 */
[----:B------:R-:W-:Y:S01]  /*0b60*/  FADD.FTZ R10, R10, R30 ;  /* 0x0000001e0a0a7221 */ /* 0x000fe20000010000 */
[----:B---3--:R-:W-:-:S02]  /*0b70*/  SHF.L.U32 R29, R16, 0x10, RZ ;  /* 0x00000010101d7819 */ /* 0x008fc400000006ff */
[----:B------:R-:W-:Y:S01]  /*0b80*/  PRMT R9, R16, 0x7632, R9 ;  /* 0x0000763210097816 */ /* 0x000fe20000000009 */
[----:B------:R-:W-:Y:S01]  /*0b90*/  FFMA.FTZ R24, R8, R8, R24 ;  /* 0x0000000808187223 */ /* 0x000fe20000010018 */
[----:B------:R-:W-:Y:S02]  /*0ba0*/  FADD.FTZ R8, R10, R8 ;  /* 0x000000080a087221 */ /* 0x000fe40000010000 */
[----:B------:R-:W-:Y:S01]  /*0bb0*/  SHF.L.U32 R9, R9, 0x10, RZ ;  /* 0x0000001009097819 */ /* 0x000fe200000006ff */
[----:B------:R-:W-:Y:S01]  /*0bc0*/  FFMA.FTZ R24, R29, R29, R24 ;  /* 0x0000001d1d187223 */ /* 0x000fe20000010018 */
[----:B------:R-:W-:Y:S01]  /*0bd0*/  FADD.FTZ R8, R8, R29 ;  /* 0x0000001d08087221 */ /* 0x000fe20000010000 */
[C---:B------:R-:W-:Y:S01]  /*0be0*/  PRMT R10, R17.reuse, 0x7632, R10 ;  /* 0x00007632110a7816 */ /* 0x040fe2000000000a */
[----:B------:R-:W-:Y:S02]  /*0bf0*/  IMAD.U32 R28, R17, 0x10000, RZ ;  /* 0x00010000111c7824 */ /* 0x000fe400078e00ff */
[----:B------:R-:W-:Y:S01]  /*0c00*/  FFMA.FTZ R24, R9, R9, R24 ;  /* 0x0000000909187223 */ /* 0x000fe20000010018 */
[----:B------:R-:W-:Y:S01]  /*0c10*/  FADD.FTZ R9, R8, R9 ;  /* 0x0000000908097221 */ /* 0x000fe20000010000 */
[----:B------:R-:W-:-:S02]  /*0c20*/  SHF.L.U32 R10, R10, 0x10, RZ ;  /* 0x000000100a0a7819 */ /* 0x000fc400000006ff */
[----:B------:R-:W-:Y:S01]  /*0c30*/  FFMA.FTZ R24, R28, R28, R24 ;  /* 0x0000001c1c187223 */ /* 0x000fe20000010018 */
[----:B------:R-:W-:Y:S01]  /*0c40*/  FADD.FTZ R9, R9, R28 ;  /* 0x0000001c09097221 */ /* 0x000fe20000010000 */
[C---:B----4-:R-:W-:Y:S02]  /*0c50*/  SHF.L.U32 R8, R18.reuse, 0x10, RZ ;  /* 0x0000001012087819 */ /* 0x050fe400000006ff */
[----:B------:R-:W-:Y:S01]  /*0c60*/  PRMT R11, R18, 0x7632, R11 ;  /* 0x00007632120b7816 */ /* 0x000fe2000000000b */
[----:B------:R-:W-:Y:S01]  /*0c70*/  FFMA.FTZ R24, R10, R10, R24 ;  /* 0x0000000a0a187223 */ /* 0x000fe20000010018 */
[----:B------:R-:W-:Y:S02]  /*0c80*/  FADD.FTZ R10, R9, R10 ;  /* 0x0000000a090a7221 */ /* 0x000fe40000010000 */
[----:B------:R-:W-:Y:S01]  /*0c90*/  SHF.L.U32 R11, R11, 0x10, RZ ;  /* 0x000000100b0b7819 */ /* 0x000fe200000006ff */
[----:B------:R-:W-:Y:S01]  /*0ca0*/  FFMA.FTZ R24, R8, R8, R24 ;  /* 0x0000000808187223 */ /* 0x000fe20000010018 */
[----:B------:R-:W-:Y:S01]  /*0cb0*/  FADD.FTZ R10, R10, R8 ;  /* 0x000000080a0a7221 */ /* 0x000fe20000010000 */
[C---:B------:R-:W-:Y:S01]  /*0cc0*/  PRMT R27, R19.reuse, 0x7632, R27 ;  /* 0x00007632131b7816 */ /* 0x040fe2000000001b */
[----:B------:R-:W-:-:S02]  /*0cd0*/  IMAD.U32 R9, R19, 0x10000, RZ ;  /* 0x0001000013097824 */ /* 0x000fc400078e00ff */
[----:B------:R-:W-:Y:S01]  /*0ce0*/  FFMA.FTZ R24, R11, R11, R24 ;  /* 0x0000000b0b187223 */ /* 0x000fe20000010018 */
[----:B------:R-:W-:Y:S01]  /*0cf0*/  FADD.FTZ R11, R10, R11 ;  /* 0x0000000b0a0b7221 */ /* 0x000fe20000010000 */
[----:B------:R-:W-:Y:S02]  /*0d00*/  SHF.L.U32 R27, R27, 0x10, RZ ;  /* 0x000000101b1b7819 */ /* 0x000fe400000006ff */
[----:B------:R-:W-:Y:S01]  /*0d10*/  FFMA.FTZ R24, R9, R9, R24 ;  /* 0x0000000909187223 */ /* 0x000fe20000010018 */
[----:B------:R-:W-:Y:S01]  /*0d20*/  FADD.FTZ R11, R11, R9 ;  /* 0x000000090b0b7221 */ /* 0x000fe20000010000 */
[C---:B------:R-:W-:Y:S02]  /*0d30*/  SHF.L.U32 R10, R20.reuse, 0x10, RZ ;  /* 0x00000010140a7819 */ /* 0x040fe400000006ff */
[----:B------:R-:W-:Y:S01]  /*0d40*/  PRMT R26, R20, 0x7632, R26 ;  /* 0x00007632141a7816 */ /* 0x000fe2000000001a */
[----:B------:R-:W-:Y:S01]  /*0d50*/  FFMA.FTZ R24, R27, R27, R24 ;  /* 0x0000001b1b187223 */ /* 0x000fe20000010018 */
[----:B------:R-:W-:-:S02]  /*0d60*/  FADD.FTZ R27, R11, R27 ;  /* 0x0000001b0b1b7221 */ /* 0x000fc40000010000 */
[----:B------:R-:W-:Y:S01]  /*0d70*/  SHF.L.U32 R26, R26, 0x10, RZ ;  /* 0x000000101a1a7819 */ /* 0x000fe200000006ff */
[----:B------:R-:W-:Y:S01]  /*0d80*/  FFMA.FTZ R24, R10, R10, R24 ;  /* 0x0000000a0a187223 */ /* 0x000fe20000010018 */
[----:B------:R-:W-:Y:S01]  /*0d90*/  FADD.FTZ R27, R27, R10 ;  /* 0x0000000a1b1b7221 */ /* 0x000fe20000010000 */
[C---:B------:R-:W-:Y:S01]  /*0da0*/  PRMT R25, R21.reuse, 0x7632, R25 ;  /* 0x0000763215197816 */ /* 0x040fe20000000019 */
[----:B------:R-:W-:Y:S02]  /*0db0*/  IMAD.U32 R11, R21, 0x10000, RZ ;  /* 0x00010000150b7824 */ /* 0x000fe400078e00ff */
[----:B------:R-:W-:Y:S01]  /*0dc0*/  FFMA.FTZ R24, R26, R26, R24 ;  /* 0x0000001a1a187223 */ /* 0x000fe20000010018 */
[----:B------:R-:W-:Y:S01]  /*0dd0*/  FADD.FTZ R27, R27, R26 ;  /* 0x0000001a1b1b7221 */ /* 0x000fe20000010000 */
[----:B------:R-:W-:Y:S02]  /*0de0*/  SHF.L.U32 R26, R25, 0x10, RZ ;  /* 0x00000010191a7819 */ /* 0x000fe400000006ff */
[----:B------:R-:W-:Y:S01]  /*0df0*/  FFMA.FTZ R24, R11, R11, R24 ;  /* 0x0000000b0b187223 */ /* 0x000fe20000010018 */
[----:B------:R-:W-:-:S03]  /*0e00*/  FADD.FTZ R27, R27, R11 ;  /* 0x0000000b1b1b7221 */ /* 0x000fc60000010000 */
[----:B------:R-:W-:Y:S01]  /*0e10*/  FFMA.FTZ R25, R26, R26, R24 ;  /* 0x0000001a1a197223 */ /* 0x000fe20000010018 */
[----:B------:R-:W-:Y:S01]  /*0e20*/  FADD.FTZ R24, R27, R26 ;  /* 0x0000001a1b187221 */ /* 0x000fe20000010000 */
[----:B------:R-:W-:-:S04]  /*0e30*/  CS2R R26, SRZ ;  /* 0x00000000001a7805 */ /* 0x000fc8000001ff00 */
[----:B------:R0:W-:Y:S01]  /*0e40*/  STS.64 [R32], R24 ;  /* 0x0000001820007388 */ /* 0x0001e20000000a00 */
[----:B------:R-:W-:Y:S06]  /*0e50*/  BAR.SYNC.DEFER_BLOCKING 0x0 ;  /* 0x0000000000007b1d */ /* 0x000fec0000010000 */
[----:B------:R-:W-:Y:S05]  /*0e60*/  @P1 BRA `(.L_x_1795) ;  /* 0x0000000000f01947 */ /* 0x000fea0003800000 */
[----:B------:R-:W2:Y:S04]  /*0e70*/  LDL R34, [R1+0x40] ;  /* 0x0000400001227983 */ /* 0x000ea80000100800 */
[----:B------:R-:W3:Y:S04]  /*0e80*/  LDL R33, [R1+0x3c] ;  /* 0x00003c0001217983 */ /* 0x000ee80000100800 */
[----:B0-----:R-:W4:Y:S04]  /*0e90*/  LDL R32, [R1+0x34] ;  /* 0x0000340001207983 */ /* 0x001f280000100800 */
[----:B--2---:R0:W1:Y:S04]  /*0ea0*/  LDS.64 R24, [R34] ;  /* 0x0000000022187984 */ /* 0x0040680000000a00 */
[----:B---3--:R2:W3:Y:S04]  /*0eb0*/  LDS.64 R26, [R33] ;  /* 0x00000000211a7984 */ /* 0x0084e80000000a00 */
[----:B0-----:R-:W4:Y:S04]  /*0ec0*/  LDL R34, [R1+0x28] ;  /* 0x0000280001227983 */ /* 0x001f280000100800 */
[----:B--2---:R-:W2:Y:S01]  /*0ed0*/  LDL R33, [R1+0x24] ;  /* 0x0000240001217983 */ /* 0x004ea20000100800 */
[----:B-1----:R-:W-:Y:S01]  /*0ee0*/  FADD.FTZ R24, RZ, R24 ;  /* 0x00000018ff187221 */ /* 0x002fe20000010000 */
[----:B------:R-:W-:-:S03]  /*0ef0*/  FADD.FTZ R25, RZ, R25 ;  /* 0x00000019ff197221 */ /* 0x000fc60000010000 */
[----:B---3--:R-:W-:Y:S02]  /*0f00*/  FADD.FTZ R26, R24, R26 ;  /* 0x0000001a181a7221 */ /* 0x008fe40000010000 */
[----:B------:R-:W3:Y:S01]  /*0f10*/  LDL R24, [R1+0x38] ;  /* 0x0000380001187983 */ /* 0x000ee20000100800 */
[----:B------:R-:W-:-:S03]  /*0f20*/  FADD.FTZ R27, R25, R27 ;  /* 0x0000001b191b7221 */ /* 0x000fc60000010000 */
[----:B---3--:R-:W0:Y:S02]  /*0f30*/  LDS.64 R24, [R24] ;  /* 0x0000000018187984 */ /* 0x008e240000000a00 */
[----:B0-----:R-:W-:Y:S01]  /*0f40*/  FADD.FTZ R26, R26, R24 ;  /* 0x000000181a1a7221 */ /* 0x001fe20000010000 */
[----:B------:R-:W-:Y:S02]  /*0f50*/  FADD.FTZ R27, R27, R25 ;  /* 0x000000191b1b7221 */ /* 0x000fe40000010000 */
[----:B----4-:R0:W1:Y:S04]  /*0f60*/  LDS.64 R24, [R32] ;  /* 0x0000000020187984 */ /* 0x0100680000000a00 */
[----:B0-----:R-:W3:Y:S01]  /*0f70*/  LDL R32, [R1+0x20] ;  /* 0x0000200001207983 */ /* 0x001ee20000100800 */
[----:B-1----:R-:W-:-:S03]  /*0f80*/  FADD.FTZ R26, R26, R24 ;  /* 0x000000181a1a7221 */ /* 0x002fc60000010000 */
[----:B------:R-:W4:Y:S01]  /*0f90*/  LDL R24, [R1+0x30] ;  /* 0x0000300001187983 */ /* 0x000f220000100800 */
[----:B------:R-:W-:-:S03]  /*0fa0*/  FADD.FTZ R27, R27, R25 ;  /* 0x000000191b1b7221 */ /* 0x000fc60000010000 */
[----:B----4-:R-:W0:Y:S02]  /*0fb0*/  LDS.64 R24, [R24] ;  /* 0x0000000018187984 */ /* 0x010e240000000a00 */
[----:B0-----:R-:W-:Y:S02]  /*0fc0*/  FADD.FTZ R26, R26, R24 ;  /* 0x000000181a1a7221 */ /* 0x001fe40000010000 */
[----:B------:R-:W4:Y:S01]  /*0fd0*/  LDL R24, [R1+0x2c] ;  /* 0x00002c0001187983 */ /* 0x000f220000100800 */
[----:B------:R-:W-:-:S03]  /*0fe0*/  FADD.FTZ R27, R27, R25 ;  /* 0x000000191b1b7221 */ /* 0x000fc60000010000 */
[----:B----4-:R-:W0:Y:S02]  /*0ff0*/  LDS.64 R24, [R24] ;  /* 0x0000000018187984 */ /* 0x010e240000000a00 */
[----:B0-----:R-:W-:Y:S01]  /*1000*/  FADD.FTZ R26, R26, R24 ;  /* 0x000000181a1a7221 */ /* 0x001fe20000010000 */
[----:B------:R-:W-:Y:S02]  /*1010*/  FADD.FTZ R27, R27, R25 ;  /* 0x000000191b1b7221 */ /* 0x000fe40000010000 */
[----:B------:R0:W1:Y:S04]  /*1020*/  LDS.64 R24, [R34] ;  /* 0x0000000022187984 */ /* 0x0000680000000a00 */
[----:B0-----:R-:W4:Y:S01]  /*1030*/  LDL R34, [R1+0x10] ;  /* 0x0000100001227983 */ /* 0x001f220000100800 */
[----:B-1----:R-:W-:Y:S01]  /*1040*/  FADD.FTZ R26, R26, R24 ;  /* 0x000000181a1a7221 */ /* 0x002fe20000010000 */
[----:B------:R-:W-:-:S02]  /*1050*/  FADD.FTZ R27, R27, R25 ;  /* 0x000000191b1b7221 */ /* 0x000fc40000010000 */
[----:B--2---:R0:W1:Y:S04]  /*1060*/  LDS.64 R24, [R33] ;  /* 0x0000000021187984 */ /* 0x0040680000000a00 */
[----:B0-----:R-:W2:Y:S01]  /*1070*/  LDL R33, [R1+0xc] ;  /* 0x00000c0001217983 */ /* 0x001ea20000100800 */
[----:B-1----:R-:W-:Y:S01]  /*1080*/  FADD.FTZ R26, R26, R24 ;  /* 0x000000181a1a7221 */ /* 0x002fe20000010000 */
[----:B------:R-:W-:Y:S02]  /*1090*/  FADD.FTZ R27, R27, R25 ;  /* 0x000000191b1b7221 */ /* 0x000fe40000010000 */
[----:B---3--:R0:W1:Y:S04]  /*10a0*/  LDS.64 R24, [R32] ;  /* 0x0000000020187984 */ /* 0x0080680000000a00 */
        /* <DEDUP_REMOVED lines=15> */
[----:B------:R-:W0:Y:S02]  /*11a0*/  LDS.64 R24, [R34] ;  /* 0x0000000022187984 */ /* 0x000e240000000a00 */
[----:B0-----:R-:W-:Y:S01]  /*11b0*/  FADD.FTZ R26, R26, R24 ;  /* 0x000000181a1a7221 */ /* 0x001fe20000010000 */
[----:B------:R-:W-:Y:S02]  /*11c0*/  FADD.FTZ R27, R27, R25 ;  /* 0x000000191b1b7221 */ /* 0x000fe40000010000 */
[----:B--2---:R-:W0:Y:S02]  /*11d0*/  LDS.64 R24, [R33] ;  /* 0x0000000021187984 */ /* 0x004e240000000a00 */
[----:B0-----:R-:W-:Y:S01]  /*11e0*/  FADD.FTZ R26, R26, R24 ;  /* 0x000000181a1a7221 */ /* 0x001fe20000010000 */
[----:B------:R-:W-:-:S02]  /*11f0*/  FADD.FTZ R27, R27, R25 ;  /* 0x000000191b1b7221 */ /* 0x000fc40000010000 */
[----:B---3--:R-:W0:Y:S02]  /*1200*/  LDS.64 R24, [R32] ;  /* 0x0000000020187984 */ /* 0x008e240000000a00 */
[----:B0-----:R-:W-:Y:S01]  /*1210*/  FADD.FTZ R26, R26, R24 ;  /* 0x000000181a1a7221 */ /* 0x001fe20000010000 */
[----:B------:R-:W-:-:S07]  /*1220*/  FADD.FTZ R27, R27, R25 ;  /* 0x000000191b1b7221 */ /* 0x000fce0000010000 */
.L_x_1795:
[----:B------:R-:W-:Y:S05]  /*1230*/  BSYNC B0 ;  /* 0x0000000000007941 */ /* 0x000fea0003800000 */
.L_x_1794:
[----:B------:R1:W-:Y:S01]  /*1240*/  STL [R1+0x58], R0 ;  /* 0x0000580001007387 */ /* 0x0003e20000100800 */
[----:B0-----:R-:W0:Y:S01]  /*1250*/  @!P0 LDC R25, c[0x0][0x10] ;  /* 0x00000400ff198b82 */ /* 0x001e220000000800 */
[----:B------:R-:W-:Y:S02]  /*1260*/  SHF.R.U32.HI R24, RZ, 0x1, R31 ;  /* 0x00000001ff187819 */ /* 0x000fe4000001161f */
[----:B------:R2:W-:Y:S02]  /*1270*/  STL.64 [R1+0x50], R2 ;  /* 0x0000500201007387 */ /* 0x0005e40000100a00 */
[----:B------:R-:W-:Y:S02]  /*1280*/  @!P0 SHF.L.U32 R24, R24, 0x5, RZ ;  /* 0x0000000518188819 */ /* 0x000fe400000006ff */
[----:B------:R-:W3:Y:S01]  /*1290*/  SHFL.BFLY PT, R32, R26, 0x1, 0x1f ;  /* 0x0c201f001a207f89 */ /* 0x000ee200000e0000 */
[----:B-1----:R-:W1:Y:S01]  /*12a0*/  S2R R0, SR_CTAID.X ;  /* 0x0000000000007919 */ /* 0x002e620000002500 */
[----:B--2---:R-:W2:Y:S02]  /*12b0*/  @!P0 LDC.64 R2, c[0x0][0x248] ;  /* 0x00009200ff028b82 */ /* 0x004ea40000000a00 */
[----:B------:R-:W4:Y:S01]  /*12c0*/  SHFL.BFLY PT, R31, R27, 0x1, 0x1f ;  /* 0x0c201f001b1f7f89 */ /* 0x000f2200000e0000 */
[----:B0-----:R-:W-:Y:S01]  /*12d0*/  @!P0 IMAD R25, R25, UR4, R37 ;  /* 0x0000000419198c24 */ /* 0x001fe2000f8e0225 */
[----:B-1----:R-:W-:-:S02]  /*12e0*/  @!P0 LOP3.LUT R24, R24, 0xffffffe0, R0, 0xe2, !PT ;  /* 0xffffffe018188812 */ /* 0x002fc400078ee200 */
[----:B------:R0:W5:Y:S02]  /*12f0*/  LDL.LU R0, [R1+0x58] ;  /* 0x0000580001007983 */ /* 0x0001640000300800 */
[----:B------:R-:W-:-:S05]  /*1300*/  @!P0 LEA R24, R25, R24, 0x9 ;  /* 0x0000001819188211 */ /* 0x000fca00078e48ff */
[----:B------:R-:W-:-:S04]  /*1310*/  @!P0 IMAD.SHL.U32 R24, R24, 0x2, RZ ;  /* 0x0000000218188824 */ /* 0x000fc800078e00ff */
[----:B--2---:R-:W-:Y:S02]  /*1320*/  @!P0 IMAD.WIDE.U32 R24, R24, 0x4, R2 ;  /* 0x0000000418188825 */ /* 0x004fe400078e0002 */
[----:B------:R0:W5:Y:S02]  /*1330*/  LDL.LU.64 R2, [R1+0x50] ;  /* 0x0000500001027983 */ /* 0x0001640000300a00 */
[----:B---3--:R-:W-:Y:S01]  /*1340*/  FADD.FTZ R26, R32, R26 ;  /* 0x0000001a201a7221 */ /* 0x008fe20000010000 */
[----:B------:R-:W-:Y:S01]  /*1350*/  PRMT R32, R22, 0x7632, R32 ;  /* 0x0000763216207816 */ /* 0x000fe20000000020 */
[----:B----4-:R-:W-:Y:S01]  /*1360*/  FADD.FTZ R27, R31, R27 ;  /* 0x0000001b1f1b7221 */ /* 0x010fe20000010000 */
[----:B------:R-:W1:Y:S01]  /*1370*/  S2R R22, SR_TID.X ;  /* 0x0000000000167919 */ /* 0x000e620000002100 */
[----:B------:R-:W-:Y:S02]  /*1380*/  PRMT R34, R16, 0x7632, R34 ;  /* 0x0000763210227816 */ /* 0x000fe40000000022 */
[----:B------:R-:W-:Y:S01]  /*1390*/  PRMT R33, R17, 0x7632, R33 ;  /* 0x0000763211217816 */ /* 0x000fe20000000021 */
[----:B------:R2:W-:Y:S01]  /*13a0*/  @!P0 STG.E.64 desc[UR6][R24.64], R26 ;  /* 0x0000001a18008986 */ /* 0x0005e2000c101b06 */
[----:B------:R-:W-:-:S02]  /*13b0*/  PRMT R31, R23, 0x7632, R31 ;  /* 0x00007632171f7816 */ /* 0x000fc4000000001f */
[----:B-----5:R-:W-:Y:S02]  /*13c0*/  PRMT R16, R12, 0x7632, R16 ;  /* 0x000076320c107816 */ /* 0x020fe40000000010 */
[----:B------:R-:W-:Y:S02]  /*13d0*/  PRMT R17, R13, 0x7632, R17 ;  /* 0x000076320d117816 */ /* 0x000fe40000000011 */
[----:B--2---:R-:W-:Y:S02]  /*13e0*/  PRMT R27, R18, 0x7632, R27 ;  /* 0x00007632121b7816 */ /* 0x004fe4000000001b */
[----:B------:R-:W-:Y:S02]  /*13f0*/  PRMT R26, R19, 0x7632, R26 ;  /* 0x00007632131a7816 */ /* 0x000fe4000000001a */
[----:B------:R-:W-:Y:S02]  /*1400*/  PRMT R25, R20, 0x7632, R25 ;  /* 0x0000763214197816 */ /* 0x000fe40000000019 */
[----:B------:R-:W-:-:S02]  /*1410*/  PRMT R24, R21, 0x7632, R24 ;  /* 0x0000763215187816 */ /* 0x000fc40000000018 */
[----:B------:R-:W-:Y:S02]  /*1420*/  PRMT R18, R14, 0x7632, R18 ;  /* 0x000076320e127816 */ /* 0x000fe40000000012 */
[----:B------:R-:W-:Y:S01]  /*1430*/  PRMT R19, R15, 0x7632, R19 ;  /* 0x000076320f137816 */ /* 0x000fe20000000013 */
[----:B------:R-:W-:Y:S01]  /*1440*/  BAR.SYNC.DEFER_BLOCKING 0x0 ;  /* 0x0000000000007b1d */ /* 0x000fe20000010000 */
[C---:B-1----:R-:W-:Y:S02]  /*1450*/  ISETP.NE.AND P1, PT, R22.reuse, RZ, PT ;  /* 0x000000ff1600720c */ /* 0x042fe40003f25270 */
[----:B------:R-:W-:-:S11]  /*1460*/  ISETP.GT.U32.AND P0, PT, R22, 0xff, PT ;  /* 0x000000ff1600780c */ /* 0x000fd60003f04070 */
[----:B0-----:R-:W-:Y:S05]  /*1470*/  @P1 BRA `(.L_x_1796) ;  /* 0x0000000000401947 */ /* 0x001fea0003800000 */
[----:B------:R-:W0:Y:S01]  /*1480*/  S2R R22, SR_CTAID.X ;  /* 0x0000000000167919 */ /* 0x000e220000002500 */
[----:B------:R-:W1:Y:S02]  /*1490*/  LDC.64 R20, c[0x0][0x250] ;  /* 0x00009400ff147b82 */ /* 0x000e640000000a00 */
[----:B-1----:R-:W-:Y:S01]  /*14a0*/  IMAD.WIDE.U32 R20, R37, 0x4, R20 ;  /* 0x0000000425147825 */ /* 0x002fe200078e0014 */
[----:B0-----:R-:W-:Y:S02]  /*14b0*/  ISETP.NE.AND P1, PT, R22, RZ, PT ;  /* 0x000000ff1600720c */ /* 0x001fe40003f25270 */
[----:B------:R-:W-:-:S04]  /*14c0*/  MOV R22, 0x7fffffe1 ;  /* 0x7fffffe100167802 */ /* 0x000fc80000000f00 */
[----:B------:R-:W-:Y:S01]  /*14d0*/  SEL R22, R22, 0x1, !P1 ;  /* 0x0000000116167807 */ /* 0x000fe20004800000 */
[----:B------:R-:W-:Y:S06]  /*14e0*/  MEMBAR.ALL.GPU ;  /* 0x0000000000007992 */ /* 0x000fec000000a000 */
[----:B------:R-:W-:-:S00]  /*14f0*/  ERRBAR ;  /* 0x00000000000079ab */ /* 0x000fc00000000000 */
[----:B------:R-:W-:Y:S06]  /*1500*/  CGAERRBAR ;  /* 0x00000000000075ab */ /* 0x000fec0000000000 */
[----:B------:R0:W5:Y:S02]  /*1510*/  ATOM.E.ADD.STRONG.GPU PT, R22, desc[UR6][R20.64], R22 ;  /* 0x000000161416798a */ /* 0x00016400081ee1c6 */
.L_x_1797:
[----:B------:R-:W2:Y:S04]  /*1520*/  LD.E.STRONG.GPU R23, desc[UR6][R20.64] ;  /* 0x0000000614177980 */ /* 0x000ea8000c10f900 */
[----:B--2---:R-:W-:Y:S01]  /*1530*/  CCTL.IVALL ;  /* 0x00000000ff00798f */ /* 0x004fe20002000000 */
[----:B------:R-:W-:Y:S05]  /*1540*/  YIELD ;  /* 0x0000000000007946 */ /* 0x000fea0003800000 */
[----:B-----5:R-:W-:-:S04]  /*1550*/  LOP3.LUT R23, R23, R22, RZ, 0x3c, !PT ;  /* 0x0000001617177212 */ /* 0x020fc800078e3cff */
[----:B------:R-:W-:-:S13]  /*1560*/  ISETP.GT.AND P1, PT, R23, -0x1, PT ;  /* 0xffffffff1700780c */ /* 0x000fda0003f24270 */
[----:B------:R-:W-:Y:S05]  /*1570*/  @P1 BRA `(.L_x_1797) ;  /* 0xfffffffc00e81947 */ /* 0x000fea000383ffff */
.L_x_1796:
[----:B------:R-:W-:Y:S05]  /*1580*/  WARPSYNC.ALL ;  /* 0x0000000000007948 */ /* 0x000fea0003800000 */
[----:B------:R-:W1:Y:S01]  /*1590*/  S2R R23, SR_TID.X ;  /* 0x0000000000177919 */ /* 0x000e620000002100 */
[----:B0-----:R-:W0:Y:S01]  /*15a0*/  @!P0 LDC R21, c[0x0][0x10] ;  /* 0x00000400ff158b82 */ /* 0x001e220000000800 */
[----:B------:R-:W-:Y:S01]  /*15b0*/  ULDC.64 UR8, c[0x0][0x240] ;  /* 0x0000900000087ab9 */ /* 0x000fe20000000a00 */
[----:B------:R-:W0:Y:S01]  /*15c0*/  S2R R37, SR_CTAID.Y ;  /* 0x0000000000257919 */ /* 0x000e220000002600 */
[----:B------:R2:W-:Y:S05]  /*15d0*/  STL.64 [R1+0x50], R2 ;  /* 0x0000500201007387 */ /* 0x0005ea0000100a00 */
[----:B--2---:R-:W2:Y:S01]  /*15e0*/  @!P0 LDC.64 R2, c[0x0][0x248] ;  /* 0x00009200ff028b82 */ /* 0x004ea20000000a00 */
[----:B-1----:R-:W-:Y:S01]  /*15f0*/  @!P0 SHF.L.U32 R20, R23, 0x1, RZ ;  /* 0x0000000117148819 */ /* 0x002fe200000006ff */
[----:B0-----:R-:W-:-:S03]  /*1600*/  @!P0 IMAD R21, R21, UR4, R37 ;  /* 0x0000000415158c24 */ /* 0x001fc6000f8e0225 */
[----:B------:R-:W-:-:S04]  /*1610*/  @!P0 LOP3.LUT R20, R20, 0x7fffffe0, RZ, 0xc0, !PT ;  /* 0x7fffffe014148812 */ /* 0x000fc800078ec0ff */
[----:B------:R-:W-:Y:S02]  /*1620*/  @!P0 LEA R20, R21, R20, 0x9 ;  /* 0x0000001415148211 */ /* 0x000fe400078e48ff */
[----:B------:R-:W-:-:S05]  /*1630*/  @!P0 LOP3.LUT R21, R23, 0xf, RZ, 0xc0, !PT ;  /* 0x0000000f17158812 */ /* 0x000fca00078ec0ff */
[----:B------:R-:W-:-:S05]  /*1640*/  @!P0 IMAD.IADD R20, R20, 0x1, R21 ;  /* 0x0000000114148824 */ /* 0x000fca00078e0215 */
[----:B------:R-:W-:-:S04]  /*1650*/  @!P0 SHF.L.U32 R22, R20, 0x1, RZ ;  /* 0x0000000114168819 */ /* 0x000fc800000006ff */
[C---:B------:R-:W-:Y:S01]  /*1660*/  @!P0 IADD3 R20, R22.reuse, 0x20, RZ ;  /* 0x0000002016148810 */ /* 0x040fe20007ffe0ff */
[--C-:B--2---:R-:W-:Y:S01]  /*1670*/  @!P0 IMAD.WIDE.U32 R22, R22, 0x4, R2.reuse ;  /* 0x0000000416168825 */ /* 0x104fe200078e0002 */
[----:B------:R-:W-:Y:S03]  /*1680*/  BAR.SYNC.DEFER_BLOCKING 0x0 ;  /* 0x0000000000007b1d */ /* 0x000fe60000010000 */
[----:B------:R-:W-:-:S03]  /*1690*/  @!P0 IMAD.WIDE.U32 R20, R20, 0x4, R2 ;  /* 0x0000000414148825 */ /* 0x000fc600078e0002 */
[----:B------:R0:W5:Y:S04]  /*16a0*/  LDL.LU.64 R2, [R1+0x50] ;  /* 0x0000500001027983 */ /* 0x0001680000300a00 */
[----:B------:R-:W2:Y:S04]  /*16b0*/  @!P0 LDG.E.64 R22, desc[UR6][R22.64] ;  /* 0x0000000616168981 */ /* 0x000ea8000c1e1b00 */
[----:B------:R-:W3:Y:S01]  /*16c0*/  @!P0 LDG.E.64 R20, desc[UR6][R20.64] ;  /* 0x0000000614148981 */ /* 0x000ee2000c1e1b00 */
[----:B------:R-:W-:Y:S01]  /*16d0*/  HFMA2.MMA R37, -RZ, RZ, 0, 0 ;  /* 0x00000000ff257435 */ /* 0x000fe200000001ff */
[----:B------:R-:W-:Y:S01]  /*16e0*/  ISETP.EQ.U32.AND P1, PT, RZ, UR8, PT ;  /* 0x00000008ff007c0c */ /* 0x000fe2000bf22070 */
[----:B------:R-:W-:Y:S01]  /*16f0*/  BSSY B0, `(.L_x_1798) ;  /* 0x0000032000007945 */ /* 0x000fe20003800000 */
[----:B--2---:R-:W-:Y:S01]  /*1700*/  @!P0 FADD.FTZ R22, RZ, R22 ;  /* 0x00000016ff168221 */ /* 0x004fe20000010000 */
[----:B------:R-:W-:-:S03]  /*1710*/  @!P0 FADD.FTZ R23, RZ, R23 ;  /* 0x00000017ff178221 */ /* 0x000fc60000010000 */
[----:B---3--:R-:W-:Y:S01]  /*1720*/  @!P0 FADD.FTZ R37, R20, R22 ;  /* 0x0000001614258221 */ /* 0x008fe20000010000 */
[----:B------:R-:W-:Y:S02]  /*1730*/  IMAD.MOV.U32 R20, RZ, RZ, RZ ;  /* 0x000000ffff147224 */ /* 0x000fe400078e00ff */
[----:B------:R-:W-:Y:S02]  /*1740*/  @!P0 FADD.FTZ R20, R21, R23 ;  /* 0x0000001715148221 */ /* 0x000fe40000010000 */
[----:B------:R-:W1:Y:S01]  /*1750*/  S2R R23, SR_TID.X ;  /* 0x0000000000177919 */ /* 0x000e620000002100 */
[----:B------:R-:W2:Y:S04]  /*1760*/  SHFL.BFLY PT, R22, R37, 0x8, 0x1f ;  /* 0x0d001f0025167f89 */ /* 0x000ea800000e0000 */
[----:B------:R-:W3:Y:S01]  /*1770*/  SHFL.BFLY PT, R21, R20, 0x8, 0x1f ;  /* 0x0d001f0014157f89 */ /* 0x000ee200000e0000 */
[----:B--2---:R-:W-:Y:S01]  /*1780*/  FADD.FTZ R37, R22, R37 ;  /* 0x0000002516257221 */ /* 0x004fe20000010000 */
[----:B---3--:R-:W-:-:S04]  /*1790*/  FADD.FTZ R21, R21, R20 ;  /* 0x0000001415157221 */ /* 0x008fc80000010000 */
[----:B------:R-:W2:Y:S01]  /*17a0*/  SHFL.BFLY PT, R22, R37, 0x4, 0x1f ;  /* 0x0c801f0025167f89 */ /* 0x000ea200000e0000 */
[----:B-1----:R-:W-:-:S03]  /*17b0*/  LOP3.LUT P0, RZ, R23, 0xffffff0f, RZ, 0xc0, !PT ;  /* 0xffffff0f17ff7812 */ /* 0x002fc6000780c0ff */
[----:B------:R-:W1:Y:S01]  /*17c0*/  SHFL.BFLY PT, R20, R21, 0x4, 0x1f ;  /* 0x0c801f0015147f89 */ /* 0x000e6200000e0000 */
[----:B--2---:R-:W-:Y:S01]  /*17d0*/  FADD.FTZ R37, R37, R22 ;  /* 0x0000001625257221 */ /* 0x004fe20000010000 */
[----:B-1----:R-:W-:-:S04]  /*17e0*/  FADD.FTZ R20, R21, R20 ;  /* 0x0000001415147221 */ /* 0x002fc80000010000 */
[----:B------:R-:W1:Y:S04]  /*17f0*/  SHFL.BFLY PT, R22, R37, 0x2, 0x1f ;  /* 0x0c401f0025167f89 */ /* 0x000e6800000e0000 */
[----:B------:R-:W2:Y:S01]  /*1800*/  SHFL.BFLY PT, R21, R20, 0x2, 0x1f ;  /* 0x0c401f0014157f89 */ /* 0x000ea200000e0000 */
[----:B-1----:R-:W-:Y:S01]  /*1810*/  FADD.FTZ R37, R37, R22 ;  /* 0x0000001625257221 */ /* 0x002fe20000010000 */
[----:B--2---:R-:W-:-:S04]  /*1820*/  FADD.FTZ R21, R20, R21 ;  /* 0x0000001514157221 */ /* 0x004fc80000010000 */
[----:B------:R-:W1:Y:S04]  /*1830*/  SHFL.BFLY PT, R20, R37, 0x1, 0x1f ;  /* 0x0c201f0025147f89 */ /* 0x000e6800000e0000 */
[----:B------:R-:W2:Y:S01]  /*1840*/  SHFL.BFLY PT, R22, R21, 0x1, 0x1f ;  /* 0x0c201f0015167f89 */ /* 0x000ea200000e0000 */
[----:B-1----:R-:W-:Y:S02]  /*1850*/  FADD.FTZ R20, R37, R20 ;  /* 0x0000001425147221 */ /* 0x002fe40000010000 */
[----:B------:R-:W1:Y:S02]  /*1860*/  S2R R37, SR_TID.X ;  /* 0x0000000000257919 */ /* 0x000e640000002100 */
[----:B------:R-:W-:Y:S01]  /*1870*/  @!P0 FMUL.FTZ R20, R20, 6.5104170062113553286e-05 ;  /* 0x3888888914148820 */ /* 0x000fe20000410000 */
[----:B--2---:R-:W-:-:S03]  /*1880*/  FADD.FTZ R22, R21, R22 ;  /* 0x0000001615167221 */ /* 0x004fc60000010000 */
[----:B------:R-:W-:-:S04]  /*1890*/  @!P0 FMUL.FTZ R21, R20, R20 ;  /* 0x0000001414158220 */ /* 0x000fc80000410000 */
[----:B------:R-:W-:-:S05]  /*18a0*/  @!P0 FFMA.FTZ R21, R22, 6.5104170062113553286e-05, -R21 ;  /* 0x3888888916158823 */ /* 0x000fca0000010815 */
[----:B------:R-:W-:Y:S02]  /*18b0*/  @!P0 FMNMX.FTZ R21, RZ, R21, !PT ;  /* 0x00000015ff158209 */ /* 0x000fe40007810000 */
[----:B-1----:R-:W-:Y:S02]  /*18c0*/  SHF.R.U32.HI R22, RZ, 0x1, R37 ;  /* 0x00000001ff167819 */ /* 0x002fe40000011625 */
[----:B------:R-:W1:Y:S02]  /*18d0*/  S2R R37, SR_CTAID.X ;  /* 0x0000000000257919 */ /* 0x000e640000002500 */
[----:B------:R-:W-:-:S05]  /*18e0*/  @!P0 LOP3.LUT R22, R22, 0x7ffffff8, RZ, 0xc0, !PT ;  /* 0x7ffffff816168812 */ /* 0x000fca00078ec0ff */
[----:B------:R0:W-:Y:S01]  /*18f0*/  @!P0 STS.64 [R22+UR5], R20 ;  /* 0x0000001416008988 */ /* 0x0001e20008000a05 */
[----:B------:R-:W-:Y:S01]  /*1900*/  BAR.SYNC.DEFER_BLOCKING 0x0 ;  /* 0x0000000000007b1d */ /* 0x000fe20000010000 */
[----:B-1----:R-:W-:-:S04]  /*1910*/  LOP3.LUT P0, RZ, R37, 0x1f, RZ, 0xc0, !PT ;  /* 0x0000001f25ff7812 */ /* 0x002fc8000780c0ff */
[----:B------:R-:W-:-:S04]  /*1920*/  ISETP.GT.U32.OR P0, PT, R23, 0xf, P0 ;  /* 0x0000000f1700780c */ /* 0x000fc80000704470 */
[----:B------:R-:W-:-:S13]  /*1930*/  ISETP.EQ.OR.EX P0, PT, RZ, UR9, P0, P1 ;  /* 0x00000009ff007c0c */ /* 0x000fda0008702710 */
[----:B0-----:R-:W-:Y:S05]  /*1940*/  @P0 BRA `(.L_x_1799) ;  /* 0x0000000000300947 */ /* 0x001fea0003800000 */
[----:B------:R-:W0:Y:S02]  /*1950*/  S2R R37, SR_CTAID.Y ;  /* 0x0000000000257919 */ /* 0x000e240000002600 */
[----:B0-----:R-:W-:-:S04]  /*1960*/  SHF.L.U32 R37, R37, 0x4, RZ ;  /* 0x0000000425257819 */ /* 0x001fc800000006ff */
[----:B------:R-:W-:-:S04]  /*1970*/  LOP3.LUT R37, R37, 0x10, RZ, 0xc0, !PT ;  /* 0x0000001025257812 */ /* 0x000fc800078ec0ff */
[----:B------:R-:W-:-:S04]  /*1980*/  IADD3 R21, R37, R23, RZ ;  /* 0x0000001725157210 */ /* 0x000fc80007ffe0ff */
[----:B------:R-:W-:Y:S02]  /*1990*/  SHF.R.S32.HI R22, RZ, 0x1f, R21 ;  /* 0x0000001fff167819 */ /* 0x000fe40000011415 */
[----:B-----5:R-:W-:-:S04]  /*19a0*/  LEA R21, P0, R2, R21, 0x5 ;  /* 0x0000001502157211 */ /* 0x020fc800078028ff */
[----:B------:R-:W-:Y:S02]  /*19b0*/  LEA.HI.X R22, R2, R22, R3, 0x5, P0 ;  /* 0x0000001602167211 */ /* 0x000fe400000f2c03 */
[----:B------:R-:W-:-:S04]  /*19c0*/  LEA R20, P0, R21, UR8, 0x3 ;  /* 0x0000000815147c11 */ /* 0x000fc8000f8018ff */
[----:B------:R-:W-:Y:S02]  /*19d0*/  LEA.HI.X R21, R21, UR9, R22, 0x3, P0 ;  /* 0x0000000915157c11 */ /* 0x000fe400080f1c16 */
[----:B------:R-:W-:-:S06]  /*19e0*/  LEA R22, R23, UR5, 0x3 ;  /* 0x0000000517167c11 */ /* 0x000fcc000f8e18ff */
[----:B------:R-:W0:Y:S04]  /*19f0*/  LDS.64 R22, [R22] ;  /* 0x0000000016167984 */ /* 0x000e280000000a00 */
[----:B0-----:R0:W-:Y:S02]  /*1a00*/  STG.E.64 desc[UR6][R20.64], R22 ;  /* 0x0000001614007986 */ /* 0x0011e4000c101b06 */
.L_x_1799:
[----:B------:R-:W-:Y:S05]  /*1a10*/  BSYNC B0 ;  /* 0x0000000000007941 */ /* 0x000fea0003800000 */
.L_x_1798:
[----:B0-----:R-:W2:Y:S01]  /*1a20*/  LDL R20, [R1+0x44] ;  /* 0x0000440001147983 */ /* 0x001ea20000100800 */
[----:B------:R-:W-:Y:S01]  /*1a30*/  ULDC UR8, c[0x0][0x230] ;  /* 0x00008c0000087ab9 */ /* 0x000fe20000000800 */
[----:B------:R-:W-:Y:S01]  /*1a40*/  SHF.L.U32 R32, R32, 0x10, RZ ;  /* 0x0000001020207819 */ /* 0x000fe200000006ff */
[----:B------:R-:W-:Y:S01]  /*1a50*/  IMAD.U32 R22, R12, 0x10000, RZ ;  /* 0x000100000c167824 */ /* 0x000fe200078e00ff */
[----:B------:R-:W-:Y:S01]  /*1a60*/  SHF.L.U32 R14, R14, 0x10, RZ ;  /* 0x000000100e0e7819 */ /* 0x000fe200000006ff */
[----:B------:R-:W3:Y:S01]  /*1a70*/  LDL.LU R37, [R1+0x4] ;  /* 0x0000040001257983 */ /* 0x000ee20000300800 */
[----:B------:R-:W-:Y:S02]  /*1a80*/  SHF.L.U32 R16, R16, 0x10, RZ ;  /* 0x0000001010107819 */ /* 0x000fe400000006ff */
[----:B------:R-:W-:Y:S01]  /*1a90*/  SHF.L.U32 R18, R18, 0x10, RZ ;  /* 0x0000001012127819 */ /* 0x000fe200000006ff */
[----:B--2---:R-:W0:Y:S02]  /*1aa0*/  LDS.64 R20, [R20] ;  /* 0x0000000014147984 */ /* 0x004e240000000a00 */
[----:B0-----:R-:W-:Y:S01]  /*1ab0*/  FADD.FTZ R21, R21, UR8 ;  /* 0x0000000815157e21 */ /* 0x001fe20008010000 */
[----:B------:R-:W-:Y:S01]  /*1ac0*/  FADD.FTZ R0, R0, -R20 ;  /* 0x8000001400007221 */ /* 0x000fe20000010000 */
[----:B------:R-:W-:Y:S01]  /*1ad0*/  FADD.FTZ R32, -R20, R32 ;  /* 0x0000002014207221 */ /* 0x000fe20000010100 */
[----:B------:R-:W-:-:S03]  /*1ae0*/  ULDC.64 UR8, c[0x0][0x210] ;  /* 0x0000840000087ab9 */ /* 0x000fc60000000a00 */
[----:B------:R-:W0:Y:S02]  /*1af0*/  MUFU.RSQ R21, R21 ;  /* 0x0000001500157308 */ /* 0x000e240000001400 */
[----:B0-----:R-:W-:Y:S01]  /*1b00*/  FMUL.FTZ R0, R0, R21 ;  /* 0x0000001500007220 */ /* 0x001fe20000410000 */
[----:B------:R-:W-:-:S03]  /*1b10*/  FMUL.FTZ R32, R21, R32 ;  /* 0x0000002015207220 */ /* 0x000fc60000410000 */
[----:B------:R-:W-:Y:S01]  /*1b20*/  FFMA.FTZ R0, R0, R22, R14 ;  /* 0x0000001600007223 */ /* 0x000fe2000001000e */
[----:B------:R-:W-:-:S05]  /*1b30*/  FFMA.FTZ R32, R32, R16, R18 ;  /* 0x0000001020207223 */ /* 0x000fca0000010012 */
[----:B------:R-:W-:Y:S02]  /*1b40*/  F2FP.BF16.F32.PACK_AB R0, R32, R0 ;  /* 0x000000002000723e */ /* 0x000fe400000010ff */
[----:B------:R-:W2:Y:S01]  /*1b50*/  LDL.LU R32, [R1] ;  /* 0x0000000001207983 */ /* 0x000ea20000300800 */
[C---:B------:R-:W-:Y:S02]  /*1b60*/  LEA R12, P0, R4.reuse, UR8, 0x1 ;  /* 0x00000008040c7c11 */ /* 0x040fe4000f8008ff */
[----:B------:R-:W-:Y:S02]  /*1b70*/  SHF.L.U32 R23, R13, 0x10, RZ ;  /* 0x000000100d177819 */ /* 0x000fe400000006ff */
[----:B------:R-:W-:Y:S01]  /*1b80*/  LEA.HI.X R13, R4, UR9, R35, 0x1, P0 ;  /* 0x00000009040d7c11 */ /* 0x000fe200080f0c23 */
[----:B------:R-:W-:Y:S01]  /*1b90*/  IMAD.U32 R31, R31, 0x10000, RZ ;  /* 0x000100001f1f7824 */ /* 0x000fe200078e00ff */
[----:B------:R-:W-:-:S03]  /*1ba0*/  SHF.L.U32 R34, R34, 0x10, RZ ;  /* 0x0000001022227819 */ /* 0x000fc600000006ff */
[----:B------:R0:W-:Y:S01]  /*1bb0*/  STG.E.U16 desc[UR6][R12.64], R0 ;  /* 0x000000000c007986 */ /* 0x0001e2000c101506 */
[--C-:B------:R-:W-:Y:S01]  /*1bc0*/  FADD.FTZ R29, R29, -R20.reuse ;  /* 0x800000141d1d7221 */ /* 0x100fe20000010000 */
[--C-:B------:R-:W-:Y:S01]  /*1bd0*/  FADD.FTZ R8, R8, -R20.reuse ;  /* 0x8000001408087221 */ /* 0x100fe20000010000 */
[--C-:B------:R-:W-:Y:S01]  /*1be0*/  FADD.FTZ R10, R10, -R20.reuse ;  /* 0x800000140a0a7221 */ /* 0x100fe20000010000 */
[----:B------:R-:W-:Y:S01]  /*1bf0*/  FADD.FTZ R30, R30, -R20 ;  /* 0x800000141e1e7221 */ /* 0x000fe20000010000 */
[----:B------:R-:W-:Y:S01]  /*1c00*/  FADD.FTZ R31, -R20, R31 ;  /* 0x0000001f141f7221 */ /* 0x000fe20000010100 */
[C---:B------:R-:W-:Y:S01]  /*1c10*/  FMUL.FTZ R4, R21.reuse, R29 ;  /* 0x0000001d15047220 */ /* 0x040fe20000410000 */
[----:B0-----:R-:W-:Y:S01]  /*1c20*/  PRMT R0, R0, 0x7632, R0 ;  /* 0x0000763200007816 */ /* 0x001fe20000000000 */
[----:B------:R-:W-:Y:S01]  /*1c30*/  FADD.FTZ R34, -R20, R34 ;  /* 0x0000002214227221 */ /* 0x000fe20000010100 */
[----:B------:R-:W-:-:S03]  /*1c40*/  FMUL.FTZ R10, R21, R10 ;  /* 0x0000000a150a7220 */ /* 0x000fc60000410000 */
[----:B------:R0:W-:Y:S01]  /*1c50*/  STG.E.U16 desc[UR6][R12.64+0x2], R0 ;  /* 0x000002000c007986 */ /* 0x0001e2000c101506 */
[----:B------:R-:W-:Y:S01]  /*1c60*/  SHF.L.U32 R15, R15, 0x10, RZ ;  /* 0x000000100f0f7819 */ /* 0x000fe200000006ff */
[----:B------:R-:W-:Y:S01]  /*1c70*/  IMAD.U32 R19, R19, 0x10000, RZ ;  /* 0x0001000013137824 */ /* 0x000fe200078e00ff */
[----:B------:R-:W-:Y:S01]  /*1c80*/  SHF.L.U32 R17, R17, 0x10, RZ ;  /* 0x0000001011117819 */ /* 0x000fe200000006ff */
[C---:B------:R-:W-:Y:S01]  /*1c90*/  FMUL.FTZ R30, R21.reuse, R30 ;  /* 0x0000001e151e7220 */ /* 0x040fe20000410000 */
[C---:B------:R-:W-:Y:S01]  /*1ca0*/  FMUL.FTZ R31, R21.reuse, R31 ;  /* 0x0000001f151f7220 */ /* 0x040fe20000410000 */
[----:B------:R-:W-:Y:S01]  /*1cb0*/  FFMA.FTZ R4, R22, R4, R14 ;  /* 0x0000000416047223 */ /* 0x000fe2000001000e */
[C---:B------:R-:W-:Y:S01]  /*1cc0*/  FMUL.FTZ R34, R21.reuse, R34 ;  /* 0x0000002215227220 */ /* 0x040fe20000410000 */
[----:B0-----:R-:W-:Y:S01]  /*1cd0*/  FMUL.FTZ R0, R21, R8 ;  /* 0x0000000815007220 */ /* 0x001fe20000410000 */
[----:B------:R-:W-:-:S03]  /*1ce0*/  FFMA.FTZ R30, R30, R23, R15 ;  /* 0x000000171e1e7223 */ /* 0x000fc6000001000f */
[C-C-:B------:R-:W-:Y:S01]  /*1cf0*/  FFMA.FTZ R0, R22.reuse, R0, R14.reuse ;  /* 0x0000000016007223 */ /* 0x140fe2000001000e */
[----:B------:R-:W-:Y:S01]  /*1d00*/  FFMA.FTZ R14, R22, R10, R14 ;  /* 0x0000000a160e7223 */ /* 0x000fe2000001000e */
[----:B------:R-:W-:Y:S01]  /*1d10*/  SHF.L.U32 R22, R27, 0x10, RZ ;  /* 0x000000101b167819 */ /* 0x000fe200000006ff */
[----:B------:R-:W-:Y:S01]  /*1d20*/  FFMA.FTZ R31, R31, R17, R19 ;  /* 0x000000111f1f7223 */ /* 0x000fe20000010013 */
[----:B------:R-:W-:Y:S01]  /*1d30*/  FADD.FTZ R27, R9, -R20 ;  /* 0x80000014091b7221 */ /* 0x000fe20000010000 */
[----:B------:R-:W-:Y:S01]  /*1d40*/  SHF.L.U32 R33, R33, 0x10, RZ ;  /* 0x0000001021217819 */ /* 0x000fe200000006ff */
[----:B------:R-:W-:Y:S01]  /*1d50*/  FFMA.FTZ R9, R16, R34, R18 ;  /* 0x0000002210097223 */ /* 0x000fe20000010012 */
[----:B------:R-:W-:Y:S01]  /*1d60*/  IMAD.U32 R26, R26, 0x10000, RZ ;  /* 0x000100001a1a7824 */ /* 0x000fe200078e00ff */
[----:B------:R-:W-:Y:S01]  /*1d70*/  F2FP.BF16.F32.PACK_AB R30, R31, R30 ;  /* 0x0000001e1f1e723e */ /* 0x000fe200000010ff */
[----:B------:R-:W-:Y:S01]  /*1d80*/  FADD.FTZ R28, R28, -R20 ;  /* 0x800000141c1c7221 */ /* 0x000fe20000010000 */
[----:B------:R-:W-:-:S02]  /*1d90*/  SHF.L.U32 R10, R25, 0x10, RZ ;  /* 0x00000010190a7819 */ /* 0x000fc400000006ff */
[----:B------:R-:W-:Y:S01]  /*1da0*/  SHF.L.U32 R8, R24, 0x10, RZ ;  /* 0x0000001018087819 */ /* 0x000fe200000006ff */
[C---:B------:R-:W-:Y:S01]  /*1db0*/  FADD.FTZ R24, -R20.reuse, R33 ;  /* 0x0000002114187221 */ /* 0x040fe20000010100 */
[----:B------:R-:W-:Y:S02]  /*1dc0*/  F2FP.BF16.F32.PACK_AB R31, R9, R4 ;  /* 0x00000004091f723e */ /* 0x000fe400000010ff */
[----:B------:R-:W-:Y:S01]  /*1dd0*/  LEA R4, P0, R5, UR8, 0x1 ;  /* 0x0000000805047c11 */ /* 0x000fe2000f8008ff */
[C---:B------:R-:W-:Y:S01]  /*1de0*/  FADD.FTZ R25, -R20.reuse, R26 ;  /* 0x0000001a14197221 */ /* 0x040fe20000010100 */
[C---:B------:R-:W-:Y:S01]  /*1df0*/  FADD.FTZ R22, -R20.reuse, R22 ;  /* 0x0000001614167221 */ /* 0x040fe20000010100 */
[C---:B------:R-:W-:Y:S01]  /*1e00*/  FADD.FTZ R26, -R20.reuse, R10 ;  /* 0x0000000a141a7221 */ /* 0x040fe20000010100 */
[----:B------:R-:W-:Y:S01]  /*1e10*/  FADD.FTZ R29, R11, -R20 ;  /* 0x800000140b1d7221 */ /* 0x000fe20000010000 */
[C---:B------:R-:W-:Y:S01]  /*1e20*/  FMUL.FTZ R28, R21.reuse, R28 ;  /* 0x0000001c151c7220 */ /* 0x040fe20000410000 */
[----:B------:R-:W-:Y:S01]  /*1e30*/  FMUL.FTZ R24, R21, R24 ;  /* 0x0000001815187220 */ /* 0x000fe20000410000 */
[----:B------:R-:W-:Y:S01]  /*1e40*/  FADD.FTZ R20, -R20, R8 ;  /* 0x0000000814147221 */ /* 0x000fe20000010100 */
[----:B------:R-:W-:-:S02]  /*1e50*/  LEA.HI.X R5, R5, UR9, R36, 0x1, P0 ;  /* 0x0000000905057c11 */ /* 0x000fc400080f0c24 */
[----:B------:R-:W-:Y:S01]  /*1e60*/  LEA R8, P0, R6, UR8, 0x1 ;  /* 0x0000000806087c11 */ /* 0x000fe2000f8008ff */
[----:B------:R-:W-:Y:S01]  /*1e70*/  FFMA.FTZ R28, R23, R28, R15 ;  /* 0x0000001c171c7223 */ /* 0x000fe2000001000f */
[----:B------:R-:W-:Y:S01]  /*1e80*/  FFMA.FTZ R24, R17, R24, R19 ;  /* 0x0000001811187223 */ /* 0x000fe20000010013 */
[C---:B------:R-:W-:Y:S01]  /*1e90*/  FMUL.FTZ R22, R21.reuse, R22 ;  /* 0x0000001615167220 */ /* 0x040fe20000410000 */
[C---:B------:R-:W-:Y:S01]  /*1ea0*/  FMUL.FTZ R27, R21.reuse, R27 ;  /* 0x0000001b151b7220 */ /* 0x040fe20000410000 */
[C---:B------:R-:W-:Y:S01]  /*1eb0*/  FMUL.FTZ R25, R21.reuse, R25 ;  /* 0x0000001915197220 */ /* 0x040fe20000410000 */
[C---:B------:R-:W-:Y:S01]  /*1ec0*/  FMUL.FTZ R26, R21.reuse, R26 ;  /* 0x0000001a151a7220 */ /* 0x040fe20000410000 */
[C---:B------:R-:W-:Y:S01]  /*1ed0*/  FMUL.FTZ R29, R21.reuse, R29 ;  /* 0x0000001d151d7220 */ /* 0x040fe20000410000 */
[----:B------:R-:W-:Y:S01]  /*1ee0*/  FMUL.FTZ R20, R21, R20 ;  /* 0x0000001415147220 */ /* 0x000fe20000410000 */
[----:B------:R-:W-:Y:S01]  /*1ef0*/  LEA R10, P1, R7, UR8, 0x1 ;  /* 0x00000008070a7c11 */ /* 0x000fe2000f8208ff */
[--C-:B------:R-:W-:Y:S01]  /*1f00*/  FFMA.FTZ R22, R16, R22, R18.reuse ;  /* 0x0000001610167223 */ /* 0x100fe20000010012 */
[----:B------:R-:W-:Y:S01]  /*1f10*/  F2FP.BF16.F32.PACK_AB R24, R24, R28 ;  /* 0x0000001c1818723e */ /* 0x000fe200000010ff */
[----:B------:R-:W-:Y:S01]  /*1f20*/  FFMA.FTZ R27, R23, R27, R15 ;  /* 0x0000001b171b7223 */ /* 0x000fe2000001000f */
[----:B------:R-:W-:Y:S01]  /*1f30*/  FFMA.FTZ R25, R17, R25, R19 ;  /* 0x0000001911197223 */ /* 0x000fe20000010013 */
[----:B------:R-:W-:Y:S01]  /*1f40*/  FFMA.FTZ R26, R16, R26, R18 ;  /* 0x0000001a101a7223 */ /* 0x000fe20000010012 */
[----:B------:R-:W-:Y:S01]  /*1f50*/  FFMA.FTZ R29, R23, R29, R15 ;  /* 0x0000001d171d7223 */ /* 0x000fe2000001000f */
[----:B------:R-:W-:Y:S01]  /*1f60*/  FFMA.FTZ R20, R17, R20, R19 ;  /* 0x0000001411147223 */ /* 0x000fe20000010013 */
[----:B---3--:R-:W-:-:S02]  /*1f70*/  LEA.HI.X R11, R7, UR9, R37, 0x1, P1 ;  /* 0x00000009070b7c11 */ /* 0x008fc400088f0c25 */
[----:B------:R-:W-:Y:S02]  /*1f80*/  PRMT R7, R24, 0x7632, R7 ;  /* 0x0000763218077816 */ /* 0x000fe40000000007 */
[----:B------:R-:W-:Y:S02]  /*1f90*/  F2FP.BF16.F32.PACK_AB R0, R22, R0 ;  /* 0x000000001600723e */ /* 0x000fe400000010ff */
[----:B------:R-:W-:Y:S01]  /*1fa0*/  F2FP.BF16.F32.PACK_AB R25, R25, R27 ;  /* 0x0000001b1919723e */ /* 0x000fe200000010ff */
[----:B------:R-:W-:Y:S01]  /*1fb0*/  STG.E.U16 desc[UR6][R12.64+0x4], R30 ;  /* 0x0000041e0c007986 */ /* 0x000fe2000c101506 */
[----:B------:R-:W-:Y:S02]  /*1fc0*/  F2FP.BF16.F32.PACK_AB R14, R26, R14 ;  /* 0x0000000e1a0e723e */ /* 0x000fe400000010ff */
[----:B------:R-:W-:Y:S01]  /*1fd0*/  F2FP.BF16.F32.PACK_AB R20, R20, R29 ;  /* 0x0000001d1414723e */ /* 0x000fe200000010ff */
[----:B------:R-:W-:Y:S01]  /*1fe0*/  ULOP3.LUT UR4, UR4, 0x1, URZ, 0x3c, !UPT ;  /* 0x0000000104047892 */ /* 0x000fe2000f8e3c3f */
[----:B--2---:R-:W-:Y:S01]  /*1ff0*/  LEA.HI.X R9, R6, UR9, R32, 0x1, P0 ;  /* 0x0000000906097c11 */ /* 0x004fe200080f0c20 */
[----:B------:R-:W-:Y:S01]  /*2000*/  ULDC.64 UR8, c[0x0][0x238] ;  /* 0x00008e0000087ab9 */ /* 0x000fe20000000a00 */
[----:B------:R-:W-:-:S05]  /*2010*/  PRMT R6, R30, 0x7632, R6 ;  /* 0x000076321e067816 */ /* 0x000fca0000000006 */
[----:B------:R0:W-:Y:S01]  /*2020*/  STG.E.U16 desc[UR6][R12.64+0x6], R6 ;  /* 0x000006060c007986 */ /* 0x0001e2000c101506 */
[----:B-----5:R-:W-:-:S03]  /*2030*/  IADD3 R2, P0, R2, 0x5, RZ ;  /* 0x0000000502027810 */ /* 0x020fc60007f1e0ff */
[----:B------:R-:W-:Y:S01]  /*2040*/  STG.E.U16 desc[UR6][R4.64], R31 ;  /* 0x0000001f04007986 */ /* 0x000fe2000c101506 */
[----:B0-----:R-:W-:-:S03]  /*2050*/  PRMT R6, R31, 0x7632, R6 ;  /* 0x000076321f067816 */ /* 0x001fc60000000006 */
[----:B------:R-:W-:Y:S01]  /*2060*/  STG.E.U16 desc[UR6][R4.64+0x4], R24 ;  /* 0x0000041804007986 */ /* 0x000fe2000c101506 */
[----:B------:R-:W-:-:S03]  /*2070*/  PRMT R12, R25, 0x7632, R12 ;  /* 0x00007632190c7816 */ /* 0x000fc6000000000c */
[----:B------:R0:W-:Y:S04]  /*2080*/  STG.E.U16 desc[UR6][R4.64+0x2], R6 ;  /* 0x0000020604007986 */ /* 0x0001e8000c101506 */
[----:B------:R1:W-:Y:S01]  /*2090*/  STG.E.U16 desc[UR6][R4.64+0x6], R7 ;  /* 0x0000060704007986 */ /* 0x0003e2000c101506 */
[----:B------:R-:W-:-:S03]  /*20a0*/  IADD3.X R3, RZ, R3, RZ, P0, !PT ;  /* 0x00000003ff037210 */ /* 0x000fc600007fe4ff */
[----:B------:R3:W-:Y:S01]  /*20b0*/  STG.E.U16 desc[UR6][R8.64], R0 ;  /* 0x0000000008007986 */ /* 0x0007e2000c101506 */
[----:B0-----:R-:W-:Y:S02]  /*20c0*/  PRMT R6, R20, 0x7632, R6 ;  /* 0x0000763214067816 */ /* 0x001fe40000000006 */
[----:B-1----:R-:W-:Y:S02]  /*20d0*/  PRMT R5, R0, 0x7632, R5 ;  /* 0x0000763200057816 */ /* 0x002fe40000000005 */
[----:B------:R-:W-:Y:S01]  /*20e0*/  PRMT R4, R14, 0x7632, R4 ;  /* 0x000076320e047816 */ /* 0x000fe20000000004 */
[----:B------:R3:W-:Y:S01]  /*20f0*/  STG.E.U16 desc[UR6][R8.64+0x4], R25 ;  /* 0x0000041908007986 */ /* 0x0007e2000c101506 */
[----:B------:R-:W-:-:S03]  /*2100*/  ISETP.GE.U32.AND P0, PT, R2, UR8, PT ;  /* 0x0000000802007c0c */ /* 0x000fc6000bf06070 */
[----:B------:R3:W-:Y:S04]  /*2110*/  STG.E.U16 desc[UR6][R8.64+0x2], R5 ;  /* 0x0000020508007986 */ /* 0x0007e8000c101506 */
[----:B------:R3:W-:Y:S04]  /*2120*/  STG.E.U16 desc[UR6][R8.64+0x6], R12 ;  /* 0x0000060c08007986 */ /* 0x0007e8000c101506 */
[----:B------:R3:W-:Y:S04]  /*2130*/  STG.E.U16 desc[UR6][R10.64], R14 ;  /* 0x0000000e0a007986 */ /* 0x0007e8000c101506 */
[----:B------:R3:W-:Y:S04]  /*2140*/  STG.E.U16 desc[UR6][R10.64+0x2], R4 ;  /* 0x000002040a007986 */ /* 0x0007e8000c101506 */
[----:B------:R3:W-:Y:S04]  /*2150*/  STG.E.U16 desc[UR6][R10.64+0x4], R20 ;  /* 0x000004140a007986 */ /* 0x0007e8000c101506 */
[----:B------:R3:W-:Y:S01]  /*2160*/  STG.E.U16 desc[UR6][R10.64+0x6], R6 ;  /* 0x000006060a007986 */ /* 0x0007e2000c101506 */
[----:B------:R-:W-:-:S13]  /*2170*/  ISETP.GE.AND.EX P0, PT, R3, UR9, PT, P0 ;  /* 0x0000000903007c0c */ /* 0x000fda000bf06300 */
[----:B---3--:R-:W-:Y:S05]  /*2180*/  @!P0 BRA `(.L_x_1800) ;  /* 0xffffffe400648947 */ /* 0x008fea000383ffff */
[----:B------:R-:W-:Y:S05]  /*2190*/  EXIT ;  /* 0x000000000000794d */ /* 0x000fea0003800000 */
.L_x_1801:
        /* <DEDUP_REMOVED lines=14> */
.L_x_3926:


//--------------------- .text._ZN13group_norm_v214gn_cuda_kernelI13__nv_bfloat16Li480ELi1ELi32ELi60ELi256ELb0ELi16ELi960ELi960ELi4ELb1ELi9ELb0ELb0ENS_16CompileConditionILi900EEEEEvPT_PKS4_S7_S7_flPfS8_Pj --------------------------
	.section	.text._ZN13group_norm_v214gn_cuda_kernelI13__nv_bfloat16Li480ELi1ELi32ELi60ELi256ELb0ELi16ELi960ELi960ELi4ELb1ELi9ELb0ELb0ENS_16CompileConditionILi900EEEEEvPT_PKS4_S7_S7_flPfS8_Pj,"ax",@progbits
	.align	128
        .global         _ZN13group_norm_v214gn_cuda_kernelI13__nv_bfloat16Li480ELi1ELi32ELi60ELi256ELb0ELi16ELi960ELi960ELi4ELb1ELi9ELb0ELb0ENS_16CompileConditionILi900EEEEEvPT_PKS4_S7_S7_flPfS8_Pj
        .type           _ZN13group_norm_v214gn_cuda_kernelI13__nv_bfloat16Li480ELi1ELi32ELi60ELi256ELb0ELi16ELi960ELi960ELi4ELb1ELi9ELb0ELb0ENS_16CompileConditionILi900EEEEEvPT_PKS4_S7_S7_flPfS8_Pj,@function
        .size           _ZN13group_norm_v214gn_cuda_kernelI13__nv_bfloat16Li480ELi1ELi32ELi60ELi256ELb0ELi16ELi960ELi960ELi4ELb1ELi9ELb0ELb0ENS_16CompileConditionILi900EEEEEvPT_PKS4_S7_S7_flPfS8_Pj,(.L_x_3927 - _ZN13group_norm_v214gn_cuda_kernelI13__nv_bfloat16Li480ELi1ELi32ELi60ELi256ELb0ELi16ELi960ELi960ELi4ELb1ELi9ELb0ELb0ENS_16CompileConditionILi900EEEEEvPT_PKS4_S7_S7_flPfS8_Pj)
        .other          _ZN13group_norm_v214gn_cuda_kernelI13__nv_bfloat16Li480ELi1ELi32ELi60ELi256ELb0ELi16ELi960ELi960ELi4ELb1ELi9ELb0ELb0ENS_16CompileConditionILi900EEEEEvPT_PKS4_S7_S7_flPfS8_Pj,@"STO_CUDA_ENTRY STV_DEFAULT"
_ZN13group_norm_v214gn_cuda_kernelI13__nv_bfloat16Li480ELi1ELi32ELi60ELi256ELb0ELi16ELi960ELi960ELi4ELb1ELi9ELb0ELb0ENS_16CompileConditionILi900EEEEEvPT_PKS4_S7_S7_flPfS8_Pj:
.text._ZN13group_norm_v214gn_cuda_kernelI13__nv_bfloat16Li480ELi1ELi32ELi60ELi256ELb0ELi16ELi960ELi960ELi4ELb1ELi9ELb0ELb0ENS_16CompileConditionILi900EEEEEvPT_PKS4_S7_S7_flPfS8_Pj:
[----:B------:R-:W-:Y:S08]  /*0000*/  LDC R1, c[0x0][0x28] ;  /* 0x00000a00ff017b82 */ /* 0x000ff00000000800 */
[----:B------:R-:W0:Y:S08]  /*0010*/  LDC.64 R2, c[0x0][0x238] ;  /* 0x00008e00ff027b82 */ /* 0x000e300000000a00 */
[----:B------:R-:W1:Y:S01]  /*0020*/  S2UR UR8, SR_CTAID.Y ;  /* 0x00000000000879c3 */ /* 0x000e620000002600 */
[----:B0-----:R-:W-:-:S02]  /*0030*/  SHF.L.U32 R0, R2, 0x1, RZ ;  /* 0x0000000102007819 */ /* 0x001fc400000006ff */
[----:B------:R-:W-:Y:S02]  /*0040*/  SHF.L.U64.HI R2, R2, 0x1, R3 ;  /* 0x0000000102027819 */ /* 0x000fe40000010203 */
[----:B-1----:R-:W-:-:S04]  /*0050*/  ISETP.GT.U32.AND P0, PT, R0, UR8, PT ;  /* 0x0000000800007c0c */ /* 0x002fc8000bf04070 */
[----:B------:R-:W-:-:S13]  /*0060*/  ISETP.GT.AND.EX P0, PT, R2, RZ, PT, P0 ;  /* 0x000000ff0200720c */ /* 0x000fda0003f04300 */
[----:B------:R-:W-:Y:S05]  /*0070*/  @!P0 EXIT ;  /* 0x000000000000894d */ /* 0x000fea0003800000 */
[----:B------:R-:W0:Y:S01]  /*0080*/  S2R R48, SR_TID.X ;  /* 0x0000000000307919 */ /* 0x000e220000002100 */
[----:B------:R-:W1:Y:S01]  /*0090*/  S2UR UR5, SR_CgaCtaId ;  /* 0x00000000000579c3 */ /* 0x000e620000008800 */
[----:B------:R-:W-:Y:S01]  /*00a0*/  UMOV UR4, 0x400 ;  /* 0x0000040000047882 */ /* 0x000fe20000000000 */
[----:B------:R-:W-:Y:S01]  /*00b0*/  ULDC.64 UR10, c[0x0][0x240] ;  /* 0x00009000000a7ab9 */ /* 0x000fe20000000a00 */
[----:B------:R-:W2:Y:S01]  /*00c0*/  S2R R6, SR_CTAID.X ;  /* 0x0000000000067919 */ /* 0x000ea20000002500 */
[----:B------:R-:W-:Y:S01]  /*00d0*/  MOV R57, 0x7ffffff1 ;  /* 0x7ffffff100397802 */ /* 0x000fe20000000f00 */
[----:B------:R-:W-:Y:S01]  /*00e0*/  IMAD.MOV.U32 R51, RZ, RZ, RZ ;  /* 0x000000ffff337224 */ /* 0x000fe200078e00ff */
[----:B------:R-:W-:Y:S01]  /*00f0*/  ISETP.EQ.U32.AND P1, PT, RZ, UR10, PT ;  /* 0x0000000aff007c0c */ /* 0x000fe2000bf22070 */
[----:B------:R-:W-:Y:S01]  /*0100*/  IMAD.MOV.U32 R52, RZ, RZ, RZ ;  /* 0x000000ffff347224 */ /* 0x000fe200078e00ff */
[----:B------:R-:W-:Y:S01]  /*0110*/  MOV R53, UR8 ;  /* 0x0000000800357c02 */ /* 0x000fe20008000f00 */
[----:B-1----:R-:W-:-:S02]  /*0120*/  ULEA UR6, UR5, UR4, 0x18 ;  /* 0x0000000405067291 */ /* 0x002fc4000f8ec03f */
[----:B------:R-:W-:-:S04]  /*0130*/  UIADD3 UR4, UR4, 0x1680, URZ ;  /* 0x0000168004047890 */ /* 0x000fc8000fffe03f */
[----:B------:R-:W-:Y:S01]  /*0140*/  MOV R8, UR6 ;  /* 0x0000000600087c02 */ /* 0x000fe20008000f00 */
[----:B0-----:R-:W-:Y:S01]  /*0150*/  IMAD.WIDE.U32 R4, R48, -0x77777777, RZ ;  /* 0x8888888930047825 */ /* 0x001fe200078e00ff */
[--C-:B------:R-:W-:Y:S01]  /*0160*/  SHF.R.U32.HI R54, RZ, 0x1, R48.reuse ;  /* 0x00000001ff367819 */ /* 0x100fe20000011630 */
[----:B------:R-:W-:Y:S01]  /*0170*/  ULDC.64 UR6, c[0x0][0x250] ;  /* 0x0000940000067ab9 */ /* 0x000fe20000000a00 */
[----:B------:R-:W-:Y:S01]  /*0180*/  ULEA UR4, UR5, UR4, 0x18 ;  /* 0x0000000405047291 */ /* 0x000fe2000f8ec03f */
[----:B--2---:R-:W-:Y:S01]  /*0190*/  LOP3.LUT R49, R6, 0xf, RZ, 0xc0, !PT ;  /* 0x0000000f06317812 */ /* 0x004fe200078ec0ff */
[----:B------:R-:W-:Y:S01]  /*01a0*/  ULEA UR6, UP0, UR8, UR6, 0x2 ;  /* 0x0000000608067291 */ /* 0x000fe2000f80103f */
[----:B------:R-:W-:Y:S01]  /*01b0*/  IMAD.SHL.U32 R4, R54, 0x10, RZ ;  /* 0x0000001036047824 */ /* 0x000fe200078e00ff */
[----:B------:R-:W-:Y:S02]  /*01c0*/  SHF.R.U32.HI R5, RZ, 0x7, R5 ;  /* 0x00000007ff057819 */ /* 0x000fe40000011605 */
[----:B------:R-:W-:Y:S01]  /*01d0*/  LOP3.LUT P0, RZ, R6, 0xf, RZ, 0xc0, !PT ;  /* 0x0000000f06ff7812 */ /* 0x000fe2000780c0ff */
[----:B------:R-:W-:Y:S01]  /*01e0*/  ULEA.HI.X UR7, UR8, UR7, URZ, 0x2, UP0 ;  /* 0x0000000708077291 */ /* 0x000fe200080f143f */
[----:B------:R-:W-:Y:S01]  /*01f0*/  LOP3.LUT R49, R4, 0xfffffff0, R49, 0xe2, !PT ;  /* 0xfffffff004317812 */ /* 0x000fe200078ee231 */
[C---:B------:R-:W-:Y:S01]  /*0200*/  IMAD.SHL.U32 R4, R6.reuse, 0x10, RZ ;  /* 0x0000001006047824 */ /* 0x040fe200078e00ff */
[----:B------:R-:W-:Y:S01]  /*0210*/  ISETP.NE.AND P2, PT, R6, RZ, PT ;  /* 0x000000ff0600720c */ /* 0x000fe20003f45270 */
[----:B------:R-:W-:Y:S01]  /*0220*/  IMAD R3, R5, -0xf0, R48 ;  /* 0xffffff1005037824 */ /* 0x000fe200078e0230 */
[----:B------:R-:W-:Y:S01]  /*0230*/  ISETP.GT.U32.OR P0, PT, R48, 0xf, P0 ;  /* 0x0000000f3000780c */ /* 0x000fe20000704470 */
[----:B------:R-:W-:Y:S01]  /*0240*/  IMAD.U32 R11, RZ, RZ, UR7 ;  /* 0x00000007ff0b7e24 */ /* 0x000fe2000f8e00ff */
[----:B------:R-:W-:Y:S01]  /*0250*/  LOP3.LUT R4, R4, 0xf0, RZ, 0xc0, !PT ;  /* 0x000000f004047812 */ /* 0x000fe200078ec0ff */
[----:B------:R-:W-:Y:S01]  /*0260*/  IMAD R3, R3, 0x18, R8 ;  /* 0x0000001803037824 */ /* 0x000fe200078e0208 */
[----:B------:R-:W-:-:S02]  /*0270*/  LOP3.LUT R54, R54, 0x7ffffff8, RZ, 0xc0, !PT ;  /* 0x7ffffff836367812 */ /* 0x000fc400078ec0ff */
[----:B------:R-:W-:Y:S01]  /*0280*/  IADD3 R4, R4, R5, RZ ;  /* 0x0000000504047210 */ /* 0x000fe20007ffe0ff */
[----:B------:R-:W-:Y:S01]  /*0290*/  IMAD R50, R5, 0x8, R3 ;  /* 0x0000000805327824 */ /* 0x000fe200078e0203 */
[----:B------:R-:W-:Y:S02]  /*02a0*/  SEL R57, R57, 0x1, !P2 ;  /* 0x0000000139397807 */ /* 0x000fe40005000000 */
[----:B------:R-:W-:Y:S01]  /*02b0*/  MOV R10, UR6 ;  /* 0x00000006000a7c02 */ /* 0x000fe20008000f00 */
[----:B------:R-:W-:Y:S01]  /*02c0*/  IMAD R55, R4, 0x780, RZ ;  /* 0x0000078004377824 */ /* 0x000fe200078e02ff */
[----:B------:R-:W-:Y:S02]  /*02d0*/  LEA R56, R48, UR4, 0x3 ;  /* 0x0000000430387c11 */ /* 0x000fe4000f8e18ff */
[----:B------:R-:W-:Y:S01]  /*02e0*/  ISETP.EQ.OR.EX P0, PT, RZ, UR11, P0, P1 ;  /* 0x0000000bff007c0c */ /* 0x000fe20008702710 */
[C---:B------:R-:W-:Y:S01]  /*02f0*/  VIADD R59, R55.reuse, 0x1e00 ;  /* 0x00001e00373b7836 */ /* 0x040fe20000000000 */
[C---:B------:R-:W-:Y:S01]  /*0300*/  IADD3 R58, R55.reuse, 0xf00, RZ ;  /* 0x00000f00373a7810 */ /* 0x040fe20007ffe0ff */
[C---:B------:R-:W-:Y:S01]  /*0310*/  VIADD R61, R55.reuse, 0x3c00 ;  /* 0x00003c00373d7836 */ /* 0x040fe20000000000 */
[C---:B------:R-:W-:Y:S01]  /*0320*/  IADD3 R60, R55.reuse, 0x2d00, RZ ;  /* 0x00002d00373c7810 */ /* 0x040fe20007ffe0ff */
[C---:B------:R-:W-:Y:S01]  /*0330*/  VIADD R63, R55.reuse, 0x5a00 ;  /* 0x00005a00373f7836 */ /* 0x040fe20000000000 */
[C---:B------:R-:W-:Y:S01]  /*0340*/  IADD3 R62, R55.reuse, 0x4b00, RZ ;  /* 0x00004b00373e7810 */ /* 0x040fe20007ffe0ff */
[----:B------:R-:W-:Y:S01]  /*0350*/  ULDC.64 UR10, c[0x0][0x208] ;  /* 0x00008200000a7ab9 */ /* 0x000fe20000000a00 */
[----:B------:R-:W-:-:S07]  /*0360*/  IADD3 R64, R55, 0x6900, RZ ;  /* 0x0000690037407810 */ /* 0x000fce0007ffe0ff */
.L_x_1812:
[----:B-1----:R-:W-:Y:S01]  /*0370*/  IMAD.WIDE.U32 R4, R48, -0x77777777, RZ ;  /* 0x8888888930047825 */ /* 0x002fe200078e00ff */
[----:B------:R-:W-:Y:S01]  /*0380*/  LOP3.LUT R65, R53, 0x1, RZ, 0xc0, !PT ;  /* 0x0000000135417812 */ /* 0x000fe200078ec0ff */
[----:B------:R-:W-:Y:S01]  /*0390*/  ULDC.64 UR6, c[0x0][0x218] ;  /* 0x0000860000067ab9 */ /* 0x000fe20000000a00 */
[--C-:B------:R-:W-:Y:S01]  /*03a0*/  SHF.R.U32.HI R84, RZ, 0x1, R52.reuse ;  /* 0x00000001ff547819 */ /* 0x100fe20000011634 */
[----:B------:R-:W0:Y:S01]  /*03b0*/  LDC.64 R24, c[0x0][0x228] ;  /* 0x00008a00ff187b82 */ /* 0x000e220000000a00 */
[----:B------:R-:W-:Y:S01]  /*03c0*/  SHF.R.U32.HI R5, RZ, 0x7, R5 ;  /* 0x00000007ff057819 */ /* 0x000fe20000011605 */
[----:B------:R-:W-:Y:S01]  /*03d0*/  IMAD R29, R65, 0x3c0, RZ ;  /* 0x000003c0411d7824 */ /* 0x000fe200078e02ff */
[----:B------:R-:W-:Y:S01]  /*03e0*/  SHF.R.U64 R113, R53, 0x1, R52 ;  /* 0x0000000135717819 */ /* 0x000fe20000001234 */
[----:B------:R-:W-:Y:S02]  /*03f0*/  IMAD R3, R84, 0x78000, RZ ;  /* 0x0007800054037824 */ /* 0x000fe400078e02ff */
[----:B------:R-:W-:-:S02]  /*0400*/  IMAD R66, R5, -0xf0, R48 ;  /* 0xffffff1005427824 */ /* 0x000fc400078e0230 */
[----:B------:R-:W1:Y:S02]  /*0410*/  LDC.64 R26, c[0x0][0x220] ;  /* 0x00008800ff1a7b82 */ /* 0x000e640000000a00 */
[----:B------:R-:W-:-:S05]  /*0420*/  IMAD R22, R66, 0x4, R29 ;  /* 0x0000000442167824 */ /* 0x000fca00078e021d */
[----:B------:R-:W-:-:S03]  /*0430*/  SHF.R.S32.HI R23, RZ, 0x1f, R22 ;  /* 0x0000001fff177819 */ /* 0x000fc60000011416 */
[----:B------:R-:W-:-:S05]  /*0440*/  IMAD.WIDE.U32 R18, R113, 0x78000, R22 ;  /* 0x0007800071127825 */ /* 0x000fca00078e0016 */
[----:B------:R-:W-:Y:S02]  /*0450*/  IADD3 R20, R19, R3, RZ ;  /* 0x0000000313147210 */ /* 0x000fe40007ffe0ff */
        /* <DEDUP_REMOVED lines=8> */
[----:B------:R-:W-:Y:S01]  /*04e0*/  IMAD.X R3, RZ, RZ, R20, P1 ;  /* 0x000000ffff037224 */ /* 0x000fe200008e0614 */
[----:B------:R-:W-:-:S04]  /*04f0*/  SHF.L.U32 R69, R70, 0x1, RZ ;  /* 0x0000000146457819 */ /* 0x000fc800000006ff */
[----:B------:R-:W-:Y:S02]  /*0500*/  SHF.L.U64.HI R70, R70, 0x1, R3 ;  /* 0x0000000146467819 */ /* 0x000fe40000010203 */
[----:B------:R-:W-:-:S04]  /*0510*/  IADD3 R6, P1, R69, UR6, RZ ;  /* 0x0000000645067c10 */ /* 0x000fc8000ff3e0ff */
[----:B------:R-:W-:Y:S02]  /*0520*/  IADD3.X R7, R70, UR7, RZ, P1, !PT ;  /* 0x0000000746077c10 */ /* 0x000fe40008ffe4ff */
[----:B------:R-:W-:-:S04]  /*0530*/  IADD3 R72, P1, R59, R18, RZ ;  /* 0x000000123b487210 */ /* 0x000fc80007f3e0ff */
[----:B------:R-:W3:Y:S01]  /*0540*/  LDG.E.64.CONSTANT R6, desc[UR10][R6.64] ;  /* 0x0000000a06067981 */ /* 0x000ee2000c1e9b00 */
[----:B------:R-:W-:Y:S01]  /*0550*/  IMAD.X R3, RZ, RZ, R20, P1 ;  /* 0x000000ffff037224 */ /* 0x000fe200008e0614 */
[----:B------:R-:W-:-:S04]  /*0560*/  SHF.L.U32 R71, R72, 0x1, RZ ;  /* 0x0000000148477819 */ /* 0x000fc800000006ff */
[----:B------:R-:W-:Y:S02]  /*0570*/  SHF.L.U64.HI R72, R72, 0x1, R3 ;  /* 0x0000000148487819 */ /* 0x000fe40000010203 */
[----:B------:R-:W-:-:S04]  /*0580*/  IADD3 R4, P1, R71, UR6, RZ ;  /* 0x0000000647047c10 */ /* 0x000fc8000ff3e0ff */
[----:B------:R-:W-:Y:S02]  /*0590*/  IADD3.X R5, R72, UR7, RZ, P1, !PT ;  /* 0x0000000748057c10 */ /* 0x000fe40008ffe4ff */
[----:B------:R-:W-:-:S04]  /*05a0*/  IADD3 R74, P1, R60, R18, RZ ;  /* 0x000000123c4a7210 */ /* 0x000fc80007f3e0ff */
[----:B------:R-:W4:Y:S01]  /*05b0*/  LDG.E.64.CONSTANT R4, desc[UR10][R4.64] ;  /* 0x0000000a04047981 */ /* 0x000f22000c1e9b00 */
        /* <DEDUP_REMOVED lines=26> */
[----:B------:R-:W-:-:S03]  /*0760*/  IADD3 R82, P1, R64, R18, RZ ;  /* 0x0000001240527210 */ /* 0x000fc60007f3e0ff */
[----:B------:R2:W4:Y:S01]  /*0770*/  LDG.E.64.CONSTANT R18, desc[UR10][R30.64] ;  /* 0x0000000a1e127981 */ /* 0x000522000c1e9b00 */
[----:B------:R-:W-:Y:S01]  /*0780*/  SHF.L.U32 R81, R82, 0x1, RZ ;  /* 0x0000000152517819 */ /* 0x000fe200000006ff */
[----:B------:R-:W-:-:S03]  /*0790*/  IMAD.X R3, RZ, RZ, R20, P1 ;  /* 0x000000ffff037224 */ /* 0x000fc600008e0614 */
[----:B------:R-:W-:Y:S02]  /*07a0*/  IADD3 R20, P1, R81, UR6, RZ ;  /* 0x0000000651147c10 */ /* 0x000fe4000ff3e0ff */
[----:B------:R-:W-:-:S04]  /*07b0*/  SHF.L.U64.HI R82, R82, 0x1, R3 ;  /* 0x0000000152527819 */ /* 0x000fc80000010203 */
[----:B------:R-:W-:-:S06]  /*07c0*/  IADD3.X R21, R82, UR7, RZ, P1, !PT ;  /* 0x0000000752157c10 */ /* 0x000fcc0008ffe4ff */
[----:B------:R-:W4:Y:S01]  /*07d0*/  LDG.E.64.CONSTANT R20, desc[UR10][R20.64] ;  /* 0x0000000a14147981 */ /* 0x000f22000c1e9b00 */
[----:B0-----:R-:W-:-:S04]  /*07e0*/  IMAD.WIDE R24, R22, 0x2, R24 ;  /* 0x0000000216187825 */ /* 0x001fc800078e0218 */
[----:B-1----:R-:W-:Y:S02]  /*07f0*/  IMAD.WIDE R26, R22, 0x2, R26 ;  /* 0x00000002161a7825 */ /* 0x002fe400078e021a */
[----:B------:R-:W5:Y:S04]  /*0800*/  LDG.E.64.CONSTANT R24, desc[UR10][R24.64] ;  /* 0x0000000a18187981 */ /* 0x000f68000c1e9b00 */
[----:B------:R0:W5:Y:S01]  /*0810*/  LDG.E.64.CONSTANT R22, desc[UR10][R26.64] ;  /* 0x0000000a1a167981 */ /* 0x000162000c1e9b00 */
[----:B------:R-:W-:Y:S01]  /*0820*/  ISETP.GT.U32.AND P3, PT, R48, 0x1f, PT ;  /* 0x0000001f3000780c */ /* 0x000fe20003f64070 */
[----:B------:R-:W-:Y:S01]  /*0830*/  BSSY B0, `(.L_x_1802) ;  /* 0x0000107000007945 */ /* 0x000fe20003800000 */
[----:B------:R-:W-:Y:S02]  /*0840*/  SHF.L.U32 R115, R53, 0x4, RZ ;  /* 0x0000000435737819 */ /* 0x000fe400000006ff */
[----:B------:R-:W-:-:S02]  /*0850*/  CS2R R40, SRZ ;  /* 0x0000000000287805 */ /* 0x000fc4000001ff00 */
[C---:B------:R-:W-:Y:S02]  /*0860*/  LOP3.LUT P2, RZ, R48.reuse, 0xffffffe1, RZ, 0xc0, !PT ;  /* 0xffffffe130ff7812 */ /* 0x040fe4000784c0ff */
[C---:B------:R-:W-:Y:S02]  /*0870*/  ISETP.NE.AND P4, PT, R48.reuse, RZ, PT ;  /* 0x000000ff3000720c */ /* 0x040fe40003f85270 */
[----:B------:R-:W-:Y:S02]  /*0880*/  ISETP.GT.U32.AND P1, PT, R48, 0xff, PT ;  /* 0x000000ff3000780c */ /* 0x000fe40003f24070 */
[----:B------:R-:W-:Y:S02]  /*0890*/  LOP3.LUT R115, R115, 0x10, RZ, 0xc0, !PT ;  /* 0x0000001073737812 */ /* 0x000fe400078ec0ff */
[C---:B--2---:R-:W-:Y:S01]  /*08a0*/  PRMT R28, R8.reuse, 0x7632, R28 ;  /* 0x00007632081c7816 */ /* 0x044fe2000000001c */
[----:B------:R-:W-:-:S03]  /*08b0*/  IMAD.U32 R3, R8, 0x10000, RZ ;  /* 0x0001000008037824 */ /* 0x000fc600078e00ff */
[----:B------:R-:W-:Y:S01]  /*08c0*/  SHF.L.U32 R32, R28, 0x10, RZ ;  /* 0x000000101c207819 */ /* 0x000fe200000006ff */
[----:B------:R-:W-:Y:S01]  /*08d0*/  FFMA.FTZ R31, R3, R3, RZ ;  /* 0x00000003031f7223 */ /* 0x000fe200000100ff */
[----:B------:R-:W-:Y:S01]  /*08e0*/  FADD.FTZ R30, RZ, R3 ;  /* 0x00000003ff1e7221 */ /* 0x000fe20000010000 */
[C---:B------:R-:W-:Y:S01]  /*08f0*/  PRMT R28, R9.reuse, 0x7632, R28 ;  /* 0x00007632091c7816 */ /* 0x040fe2000000001c */
[----:B------:R-:W-:Y:S02]  /*0900*/  IMAD.U32 R83, R9, 0x10000, RZ ;  /* 0x0001000009537824 */ /* 0x000fe400078e00ff */
[----:B------:R-:W-:Y:S01]  /*0910*/  FFMA.FTZ R34, R32, R32, R31 ;  /* 0x0000002020227223 */ /* 0x000fe2000001001f */
[----:B------:R-:W-:Y:S01]  /*0920*/  FADD.FTZ R30, R30, R32 ;  /* 0x000000201e1e7221 */ /* 0x000fe20000010000 */
[----:B0-----:R-:W-:Y:S02]  /*0930*/  SHF.L.U32 R27, R28, 0x10, RZ ;  /* 0x000000101c1b7819 */ /* 0x001fe400000006ff */
[----:B------:R-:W-:Y:S01]  /*0940*/  FFMA.FTZ R34, R83, R83, R34 ;  /* 0x0000005353227223 */ /* 0x000fe20000010022 */
[----:B------:R-:W-:-:S03]  /*0950*/  FADD.FTZ R30, R30, R83 ;  /* 0x000000531e1e7221 */ /* 0x000fc60000010000 */
[----:B------:R-:W-:Y:S01]  /*0960*/  FFMA.FTZ R34, R27, R27, R34 ;  /* 0x0000001b1b227223 */ /* 0x000fe20000010022 */
[C---:B---3--:R-:W-:Y:S01]  /*0970*/  PRMT R26, R6.reuse, 0x7632, R26 ;  /* 0x00007632061a7816 */ /* 0x048fe2000000001a */
[----:B------:R-:W-:Y:S02]  /*0980*/  IMAD.U32 R85, R6, 0x10000, RZ ;  /* 0x0001000006557824 */ /* 0x000fe400078e00ff */
[----:B------:R-:W-:Y:S01]  /*0990*/  FADD.FTZ R30, R30, R27 ;  /* 0x0000001b1e1e7221 */ /* 0x000fe20000010000 */
[----:B------:R-:W-:Y:S01]  /*09a0*/  SHF.L.U32 R27, R26, 0x10, RZ ;  /* 0x000000101a1b7819 */ /* 0x000fe200000006ff */
[----:B------:R-:W-:Y:S02]  /*09b0*/  FFMA.FTZ R34, R85, R85, R34 ;  /* 0x0000005555227223 */ /* 0x000fe40000010022 */
[----:B------:R-:W-:Y:S01]  /*09c0*/  FADD.FTZ R30, R30, R85 ;  /* 0x000000551e1e7221 */ /* 0x000fe20000010000 */
[C---:B------:R-:W-:Y:S01]  /*09d0*/  PRMT R26, R7.reuse, 0x7632, R26 ;  /* 0x00007632071a7816 */ /* 0x040fe2000000001a */
[----:B------:R-:W-:-:S02]  /*09e0*/  IMAD.U32 R87, R7, 0x10000, RZ ;  /* 0x0001000007577824 */ /* 0x000fc400078e00ff */
[----:B------:R-:W-:Y:S01]  /*09f0*/  FFMA.FTZ R34, R27, R27, R34 ;  /* 0x0000001b1b227223 */ /* 0x000fe20000010022 */
[----:B------:R-:W-:Y:S01]  /*0a00*/  FADD.FTZ R30, R30, R27 ;  /* 0x0000001b1e1e7221 */ /* 0x000fe20000010000 */
[----:B------:R-:W-:Y:S02]  /*0a10*/  SHF.L.U32 R27, R26, 0x10, RZ ;  /* 0x000000101a1b7819 */ /* 0x000fe400000006ff */
[----:B------:R-:W-:Y:S01]  /*0a20*/  FFMA.FTZ R34, R87, R87, R34 ;  /* 0x0000005757227223 */ /* 0x000fe20000010022 */
[----:B------:R-:W-:-:S03]  /*0a30*/  FADD.FTZ R30, R30, R87 ;  /* 0x000000571e1e7221 */ /* 0x000fc60000010000 */
[----:B------:R-:W-:Y:S01]  /*0a40*/  FFMA.FTZ R34, R27, R27, R34 ;  /* 0x0000001b1b227223 */ /* 0x000fe20000010022 */
[C---:B----4-:R-:W-:Y:S01]  /*0a50*/  PRMT R26, R4.reuse, 0x7632, R26 ;  /* 0x00007632041a7816 */ /* 0x050fe2000000001a */
        /* <DEDUP_REMOVED lines=13> */
[----:B------:R-:W-:Y:S01]  /*0b30*/  SHF.L.U32 R93, R12, 0x10, RZ ;  /* 0x000000100c5d7819 */ /* 0x000fe200000006ff */
[----:B------:R-:W-:Y:S01]  /*0b40*/  FADD.FTZ R30, R30, R27 ;  /* 0x0000001b1e1e7221 */ /* 0x000fe20000010000 */
[----:B------:R-:W-:-:S03]  /*0b50*/  PRMT R26, R12, 0x7632, R26 ;  /* 0x000076320c1a7816 */ /* 0x000fc6000000001a */
[----:B------:R-:W-:Y:S01]  /*0b60*/  FFMA.FTZ R34, R93, R93, R34 ;  /* 0x0000005d5d227223 */ /* 0x000fe20000010022 */
[----:B------:R-:W-:Y:S01]  /*0b70*/  FADD.FTZ R30, R30, R93 ;  /* 0x0000005d1e1e7221 */ /* 0x000fe20000010000 */
[----:B------:R-:W-:Y:S01]  /*0b80*/  IMAD.U32 R27, R26, 0x10000, RZ ;  /* 0x000100001a1b7824 */ /* 0x000fe200078e00ff */
[C---:B------:R-:W-:Y:S02]  /*0b90*/  SHF.L.U32 R95, R13.reuse, 0x10, RZ ;  /* 0x000000100d5f7819 */ /* 0x040fe400000006ff */
        /* <DEDUP_REMOVED lines=16> */
[----:B------:R-:W-:-:S03]  /*0ca0*/  FADD.FTZ R30, R30, R27 ;  /* 0x0000001b1e1e7221 */ /* 0x000fc60000010000 */
[----:B------:R-:W-:Y:S02]  /*0cb0*/  IMAD.U32 R27, R26, 0x10000, RZ ;  /* 0x000100001a1b7824 */ /* 0x000fe400078e00ff */
[----:B------:R-:W-:Y:S01]  /*0cc0*/  FFMA.FTZ R34, R99, R99, R34 ;  /* 0x0000006363227223 */ /* 0x000fe20000010022 */
[----:B------:R-:W-:Y:S01]  /*0cd0*/  FADD.FTZ R30, R30, R99 ;  /* 0x000000631e1e7221 */ /* 0x000fe20000010000 */
        /* <DEDUP_REMOVED lines=35> */
[C---:B------:R-:W-:Y:S02]  /*0f10*/  PRMT R26, R21.reuse, 0x7632, R26 ;  /* 0x00007632151a7816 */ /* 0x040fe4000000001a */
[----:B------:R-:W-:Y:S01]  /*0f20*/  SHF.L.U32 R111, R21, 0x10, RZ ;  /* 0x00000010156f7819 */ /* 0x000fe200000006ff */
[----:B------:R-:W-:Y:S01]  /*0f30*/  FFMA.FTZ R34, R27, R27, R34 ;  /* 0x0000001b1b227223 */ /* 0x000fe20000010022 */
[----:B------:R-:W-:Y:S01]  /*0f40*/  FADD.FTZ R30, R30, R27 ;  /* 0x0000001b1e1e7221 */ /* 0x000fe20000010000 */
[----:B------:R-:W-:-:S02]  /*0f50*/  IMAD.U32 R28, R26, 0x10000, RZ ;  /* 0x000100001a1c7824 */ /* 0x000fc400078e00ff */
[----:B------:R-:W-:Y:S01]  /*0f60*/  FFMA.FTZ R27, R111, R111, R34 ;  /* 0x0000006f6f1b7223 */ /* 0x000fe20000010022 */
[----:B------:R-:W-:-:S03]  /*0f70*/  FADD.FTZ R26, R30, R111 ;  /* 0x0000006f1e1a7221 */ /* 0x000fc60000010000 */
[----:B------:R-:W-:Y:S01]  /*0f80*/  FFMA.FTZ R27, R28, R28, R27 ;  /* 0x0000001c1c1b7223 */ /* 0x000fe2000001001b */
[----:B------:R-:W-:-:S05]  /*0f90*/  FADD.FTZ R26, R26, R28 ;  /* 0x0000001c1a1a7221 */ /* 0x000fca0000010000 */
[----:B------:R0:W-:Y:S01]  /*0fa0*/  STS.64 [R50], R26 ;  /* 0x0000001a32007388 */ /* 0x0001e20000000a00 */
[----:B------:R-:W-:Y:S06]  /*0fb0*/  BAR.SYNC.DEFER_BLOCKING 0x0 ;  /* 0x0000000000007b1d */ /* 0x000fec0000010000 */
[----:B------:R-:W-:Y:S05]  /*0fc0*/  @P3 BRA `(.L_x_1803) ;  /* 0x0000000800343947 */ /* 0x000fea0003800000 */
[----:B------:R-:W1:Y:S01]  /*0fd0*/  S2R R33, SR_CgaCtaId ;  /* 0x0000000000217919 */ /* 0x000e620000008800 */
[C---:B0-----:R-:W-:Y:S02]  /*0fe0*/  LEA.HI R26, R48.reuse, R115, RZ, 0x1f ;  /* 0x00000073301a7211 */ /* 0x041fe400078ff8ff */
[----:B------:R-:W-:Y:S02]  /*0ff0*/  MOV R38, 0x400 ;  /* 0x0000040000267802 */ /* 0x000fe40000000f00 */
[----:B------:R-:W-:Y:S01]  /*1000*/  SHF.L.U32 R86, R48, 0x3, RZ ;  /* 0x0000000330567819 */ /* 0x000fe200000006ff */
[----:B------:R-:W-:-:S03]  /*1010*/  IMAD R29, R26, 0x3c, -R29 ;  /* 0x0000003c1a1d7824 */ /* 0x000fc600078e0a1d */
[----:B------:R-:W-:Y:S01]  /*1020*/  LOP3.LUT R86, R86, 0x8, RZ, 0xc0, !PT ;  /* 0x0000000856567812 */ /* 0x000fe200078ec0ff */
[C---:B------:R-:W-:Y:S01]  /*1030*/  VIADD R28, R29.reuse, 0x8 ;  /* 0x000000081d1c7836 */ /* 0x040fe20000000000 */
[C---:B------:R-:W-:Y:S01]  /*1040*/  IADD3 R26, R29.reuse, 0x4, RZ ;  /* 0x000000041d1a7810 */ /* 0x040fe20007ffe0ff */
[C---:B------:R-:W-:Y:S01]  /*1050*/  VIADD R30, R29.reuse, 0x14 ;  /* 0x000000141d1e7836 */ /* 0x040fe20000000000 */
[C---:B------:R-:W-:Y:S01]  /*1060*/  IADD3 R34, R29.reuse, 0x18, RZ ;  /* 0x000000181d227810 */ /* 0x040fe20007ffe0ff */
[----:B------:R-:W-:Y:S01]  /*1070*/  VIADD R45, R29, 0x38 ;  /* 0x000000381d2d7836 */ /* 0x000fe20000000000 */
[----:B------:R-:W-:Y:S02]  /*1080*/  SHF.R.S32.HI R27, RZ, 0x1f, R26 ;  /* 0x0000001fff1b7819 */ /* 0x000fe4000001141a */
[----:B------:R-:W-:Y:S02]  /*1090*/  SHF.R.S32.HI R31, RZ, 0x1f, R28 ;  /* 0x0000001fff1f7819 */ /* 0x000fe4000001141c */
[----:B------:R-:W-:-:S02]  /*10a0*/  LEA.HI R36, R27, R26, RZ, 0x2 ;  /* 0x0000001a1b247211 */ /* 0x000fc400078f10ff */
[----:B------:R-:W-:Y:S02]  /*10b0*/  IADD3 R26, R29, 0xc, RZ ;  /* 0x0000000c1d1a7810 */ /* 0x000fe40007ffe0ff */
[----:B------:R-:W-:Y:S02]  /*10c0*/  LEA.HI R39, R31, R28, RZ, 0x2 ;  /* 0x0000001c1f277211 */ /* 0x000fe400078f10ff */
[----:B------:R-:W-:Y:S02]  /*10d0*/  SHF.R.S32.HI R27, RZ, 0x1f, R26 ;  /* 0x0000001fff1b7819 */ /* 0x000fe4000001141a */
[----:B------:R-:W-:Y:S02]  /*10e0*/  IADD3 R28, R29, 0x10, RZ ;  /* 0x000000101d1c7810 */ /* 0x000fe40007ffe0ff */
[----:B------:R-:W-:Y:S02]  /*10f0*/  SHF.R.S32.HI R35, RZ, 0x1f, R34 ;  /* 0x0000001fff237819 */ /* 0x000fe40000011422 */
[----:B------:R-:W-:Y:S01]  /*1100*/  LEA.HI R40, R27, R26, RZ, 0x2 ;  /* 0x0000001a1b287211 */ /* 0x000fe200078f10ff */
[----:B------:R-:W-:Y:S01]  /*1110*/  VIADD R27, R29, 0x20 ;  /* 0x000000201d1b7836 */ /* 0x000fe20000000000 */
[----:B-1----:R-:W-:-:S02]  /*1120*/  LEA R38, R33, R38, 0x18 ;  /* 0x0000002621267211 */ /* 0x002fc400078ec0ff */
[----:B------:R-:W-:Y:S02]  /*1130*/  SHF.R.S32.HI R33, RZ, 0x1f, R30 ;  /* 0x0000001fff217819 */ /* 0x000fe4000001141e */
[----:B------:R-:W-:Y:S02]  /*1140*/  IADD3 R32, R29, 0x28, RZ ;  /* 0x000000281d207810 */ /* 0x000fe40007ffe0ff */
[----:B------:R-:W-:Y:S02]  /*1150*/  LEA.HI R43, R33, R30, RZ, 0x2 ;  /* 0x0000001e212b7211 */ /* 0x000fe400078f10ff */
[----:B------:R-:W-:Y:S02]  /*1160*/  IADD3 R33, R29, 0x1c, RZ ;  /* 0x0000001c1d217810 */ /* 0x000fe40007ffe0ff */
[----:B------:R-:W-:Y:S02]  /*1170*/  SHF.R.S32.HI R31, RZ, 0x1f, R28 ;  /* 0x0000001fff1f7819 */ /* 0x000fe4000001141c */
[----:B------:R-:W-:-:S02]  /*1180*/  LEA.HI R34, R35, R34, RZ, 0x2 ;  /* 0x0000002223227211 */ /* 0x000fc400078f10ff */
[----:B------:R-:W-:Y:S02]  /*1190*/  SHF.R.S32.HI R26, RZ, 0x1f, R33 ;  /* 0x0000001fff1a7819 */ /* 0x000fe40000011421 */
[----:B------:R-:W-:Y:S02]  /*11a0*/  SHF.R.S32.HI R35, RZ, 0x1f, R32 ;  /* 0x0000001fff237819 */ /* 0x000fe40000011420 */
[----:B------:R-:W-:Y:S02]  /*11b0*/  LEA.HI R42, R31, R28, RZ, 0x2 ;  /* 0x0000001c1f2a7211 */ /* 0x000fe400078f10ff */
[----:B------:R-:W-:Y:S02]  /*11c0*/  IADD3 R31, R29, 0x24, RZ ;  /* 0x000000241d1f7810 */ /* 0x000fe40007ffe0ff */
[----:B------:R-:W-:Y:S02]  /*11d0*/  SHF.R.S32.HI R28, RZ, 0x1f, R27 ;  /* 0x0000001fff1c7819 */ /* 0x000fe4000001141b */
[----:B------:R-:W-:-:S02]  /*11e0*/  LEA.HI R33, R26, R33, RZ, 0x2 ;  /* 0x000000211a217211 */ /* 0x000fc400078f10ff */
[----:B------:R-:W-:Y:S01]  /*11f0*/  LEA.HI R26, R35, R32, RZ, 0x2 ;  /* 0x00000020231a7211 */ /* 0x000fe200078f10ff */
[----:B------:R-:W-:Y:S01]  /*1200*/  VIADD R32, R29, 0x2c ;  /* 0x0000002c1d207836 */ /* 0x000fe20000000000 */
[----:B------:R-:W-:Y:S02]  /*1210*/  SHF.R.S32.HI R30, RZ, 0x1f, R31 ;  /* 0x0000001fff1e7819 */ /* 0x000fe4000001141f */
[----:B------:R-:W-:Y:S02]  /*1220*/  LEA.HI R27, R28, R27, RZ, 0x2 ;  /* 0x0000001b1c1b7211 */ /* 0x000fe400078f10ff */
[----:B------:R-:W-:Y:S02]  /*1230*/  SHF.R.S32.HI R28, RZ, 0x1f, R29 ;  /* 0x0000001fff1c7819 */ /* 0x000fe4000001141d */
[----:B------:R-:W-:Y:S02]  /*1240*/  LEA.HI R31, R30, R31, RZ, 0x2 ;  /* 0x0000001f1e1f7211 */ /* 0x000fe400078f10ff */
[----:B------:R-:W-:-:S02]  /*1250*/  SHF.R.S32.HI R35, RZ, 0x1f, R32 ;  /* 0x0000001fff237819 */ /* 0x000fc40000011420 */
[----:B------:R-:W-:Y:S02]  /*1260*/  IADD3 R37, R29, 0x30, RZ ;  /* 0x000000301d257810 */ /* 0x000fe40007ffe0ff */
[----:B------:R-:W-:Y:S02]  /*1270*/  LEA.HI R30, R28, R29, RZ, 0x2 ;  /* 0x0000001d1c1e7211 */ /* 0x000fe400078f10ff */
[----:B------:R-:W-:Y:S02]  /*1280*/  LEA.HI R28, R35, R32, RZ, 0x2 ;  /* 0x00000020231c7211 */ /* 0x000fe400078f10ff */
[----:B------:R-:W-:Y:S02]  /*1290*/  SHF.R.S32.HI R44, RZ, 0x1f, R37 ;  /* 0x0000001fff2c7819 */ /* 0x000fe40000011425 */
[----:B------:R-:W-:Y:S02]  /*12a0*/  SHF.R.S32.HI R35, RZ, 0x2, R30 ;  /* 0x00000002ff237819 */ /* 0x000fe4000001141e */
[----:B------:R-:W-:-:S02]  /*12b0*/  IADD3 R41, R29, 0x34, RZ ;  /* 0x000000341d297810 */ /* 0x000fc40007ffe0ff */
[----:B------:R-:W-:Y:S01]  /*12c0*/  LEA.HI R29, R44, R37, RZ, 0x2 ;  /* 0x000000252c1d7211 */ /* 0x000fe200078f10ff */
[----:B------:R-:W-:Y:S01]  /*12d0*/  IMAD R35, R35, 0x18, R38 ;  /* 0x0000001823237824 */ /* 0x000fe200078e0226 */
[----:B------:R-:W-:Y:S02]  /*12e0*/  SHF.R.S32.HI R37, RZ, 0x2, R36 ;  /* 0x00000002ff257819 */ /* 0x000fe40000011424 */
[----:B------:R-:W-:Y:S02]  /*12f0*/  SHF.R.S32.HI R32, RZ, 0x1f, R41 ;  /* 0x0000001fff207819 */ /* 0x000fe40000011429 */
[----:B------:R-:W-:Y:S01]  /*1300*/  SHF.R.S32.HI R39, RZ, 0x2, R39 ;  /* 0x00000002ff277819 */ /* 0x000fe20000011427 */
[--C-:B------:R-:W-:Y:S01]  /*1310*/  IMAD R37, R37, 0x18, R38.reuse ;  /* 0x0000001825257824 */ /* 0x100fe200078e0226 */
[----:B------:R-:W-:Y:S02]  /*1320*/  SHF.R.S32.HI R44, RZ, 0x1f, R45 ;  /* 0x0000001fff2c7819 */ /* 0x000fe4000001142d */
[----:B------:R-:W-:Y:S01]  /*1330*/  IADD3 R35, R35, R86, RZ ;  /* 0x0000005623237210 */ /* 0x000fe20007ffe0ff */
[----:B------:R-:W-:Y:S01]  /*1340*/  IMAD R39, R39, 0x18, R38 ;  /* 0x0000001827277824 */ /* 0x000fe200078e0226 */
[----:B------:R-:W-:Y:S01]  /*1350*/  LEA.HI R30, R32, R41, RZ, 0x2 ;  /* 0x00000029201e7211 */ /* 0x000fe200078f10ff */
[----:B------:R-:W-:Y:S01]  /*1360*/  IMAD.IADD R37, R86, 0x1, R37 ;  /* 0x0000000156257824 */ /* 0x000fe200078e0225 */
[----:B------:R-:W-:-:S02]  /*1370*/  LEA.HI R32, R44, R45, RZ, 0x2 ;  /* 0x0000002d2c207211 */ /* 0x000fc400078f10ff */
[----:B------:R-:W-:Y:S02]  /*1380*/  SHF.R.S32.HI R41, RZ, 0x2, R40 ;  /* 0x00000002ff297819 */ /* 0x000fe40000011428 */
[----:B------:R-:W-:Y:S01]  /*1390*/  SHF.R.S32.HI R45, RZ, 0x2, R42 ;  /* 0x00000002ff2d7819 */ /* 0x000fe2000001142a */
[----:B------:R-:W-:Y:S01]  /*13a0*/  LDS.64 R46, [R37] ;  /* 0x00000000252e7984 */ /* 0x000fe20000000a00 */
[----:B------:R-:W-:Y:S01]  /*13b0*/  SHF.R.S32.HI R117, RZ, 0x2, R43 ;  /* 0x00000002ff757819 */ /* 0x000fe2000001142b */
[--C-:B------:R-:W-:Y:S01]  /*13c0*/  IMAD R41, R41, 0x18, R38.reuse ;  /* 0x0000001829297824 */ /* 0x100fe200078e0226 */
[C---:B------:R-:W-:Y:S01]  /*13d0*/  IADD3 R39, R86.reuse, R39, RZ ;  /* 0x0000002756277210 */ /* 0x040fe20007ffe0ff */
[----:B------:R0:W1:Y:S01]  /*13e0*/  LDS.64 R42, [R35] ;  /* 0x00000000232a7984 */ /* 0x0000620000000a00 */
[----:B------:R-:W-:Y:S01]  /*13f0*/  SHF.R.S32.HI R121, RZ, 0x2, R33 ;  /* 0x00000002ff797819 */ /* 0x000fe20000011421 */
[----:B------:R-:W-:Y:S01]  /*1400*/  IMAD R33, R45, 0x18, R38 ;  /* 0x000000182d217824 */ /* 0x000fe200078e0226 */
[C---:B------:R-:W-:Y:S01]  /*1410*/  IADD3 R41, R86.reuse, R41, RZ ;  /* 0x0000002956297210 */ /* 0x040fe20007ffe0ff */
[----:B------:R2:W3:Y:S01]  /*1420*/  LDS.64 R44, [R39] ;  /* 0x00000000272c7984 */ /* 0x0004e20000000a00 */
[----:B------:R-:W-:Y:S01]  /*1430*/  SHF.R.S32.HI R119, RZ, 0x2, R34 ;  /* 0x00000002ff777819 */ /* 0x000fe20000011422 */
[--C-:B------:R-:W-:Y:S01]  /*1440*/  IMAD R117, R117, 0x18, R38.reuse ;  /* 0x0000001875757824 */ /* 0x100fe200078e0226 */
[----:B------:R-:W-:Y:S01]  /*1450*/  SHF.R.S32.HI R123, RZ, 0x2, R27 ;  /* 0x00000002ff7b7819 */ /* 0x000fe2000001141b */
[C---:B------:R-:W-:Y:S01]  /*1460*/  IMAD.IADD R27, R86.reuse, 0x1, R33 ;  /* 0x00000001561b7824 */ /* 0x040fe200078e0221 */
[----:B------:R-:W4:Y:S01]  /*1470*/  LDS.64 R40, [R41] ;  /* 0x0000000029287984 */ /* 0x000f220000000a00 */
[----:B------:R-:W-:Y:S01]  /*1480*/  IMAD R119, R119, 0x18, R38 ;  /* 0x0000001877777824 */ /* 0x000fe200078e0226 */
[----:B0-----:R-:W-:Y:S01]  /*1490*/  SHF.R.S32.HI R35, RZ, 0x2, R26 ;  /* 0x00000002ff237819 */ /* 0x001fe2000001141a */
[--C-:B------:R-:W-:Y:S01]  /*14a0*/  IMAD R121, R121, 0x18, R38.reuse ;  /* 0x0000001879797824 */ /* 0x100fe200078e0226 */
[C---:B------:R-:W-:Y:S01]  /*14b0*/  IADD3 R117, R86.reuse, R117, RZ ;  /* 0x0000007556757210 */ /* 0x040fe20007ffe0ff */
[----:B------:R-:W0:Y:S01]  /*14c0*/  LDS.64 R26, [R27] ;  /* 0x000000001b1a7984 */ /* 0x000e220000000a00 */
[----:B------:R-:W-:Y:S01]  /*14d0*/  SHF.R.S32.HI R125, RZ, 0x2, R31 ;  /* 0x00000002ff7d7819 */ /* 0x000fe2000001141f */
[----:B------:R-:W-:Y:S01]  /*14e0*/  IMAD R123, R123, 0x18, R38 ;  /* 0x000000187b7b7824 */ /* 0x000fe200078e0226 */
[C---:B------:R-:W-:Y:S01]  /*14f0*/  IADD3 R31, R86.reuse, R119, RZ ;  /* 0x00000077561f7210 */ /* 0x040fe20007ffe0ff */
[----:B------:R-:W-:Y:S01]  /*1500*/  IMAD.IADD R33, R86, 0x1, R121 ;  /* 0x0000000156217824 */ /* 0x000fe200078e0279 */
[----:B------:R-:W-:Y:S01]  /*1510*/  SHF.R.S32.HI R36, RZ, 0x2, R28 ;  /* 0x00000002ff247819 */ /* 0x000fe2000001141c */
[--C-:B------:R-:W-:Y:S01]  /*1520*/  IMAD R125, R125, 0x18, R38.reuse ;  /* 0x000000187d7d7824 */ /* 0x100fe200078e0226 */
[----:B--2---:R-:W-:Y:S01]  /*1530*/  SHF.R.S32.HI R39, RZ, 0x2, R29 ;  /* 0x00000002ff277819 */ /* 0x004fe2000001141d */
[----:B------:R-:W-:Y:S01]  /*1540*/  IMAD R37, R35, 0x18, R38 ;  /* 0x0000001823257824 */ /* 0x000fe200078e0226 */
[----:B------:R1:W2:Y:S01]  /*1550*/  LDS.64 R28, [R117] ;  /* 0x00000000751c7984 */ /* 0x0002a20000000a00 */
[----:B------:R-:W-:Y:S01]  /*1560*/  SHF.R.S32.HI R88, RZ, 0x2, R30 ;  /* 0x00000002ff587819 */ /* 0x000fe2000001141e */
[----:B------:R-:W-:Y:S01]  /*1570*/  IMAD R119, R36, 0x18, R38 ;  /* 0x0000001824777824 */ /* 0x000fe200078e0226 */
[C---:B------:R-:W-:Y:S01]  /*1580*/  IADD3 R34, R86.reuse, R123, RZ ;  /* 0x0000007b56227210 */ /* 0x040fe20007ffe0ff */
[----:B------:R-:W2:Y:S01]  /*1590*/  LDS.64 R30, [R31] ;  /* 0x000000001f1e7984 */ /* 0x000ea20000000a00 */
[----:B------:R-:W-:Y:S01]  /*15a0*/  SHF.R.S32.HI R90, RZ, 0x2, R32 ;  /* 0x00000002ff5a7819 */ /* 0x000fe20000011420 */
[----:B------:R-:W-:Y:S01]  /*15b0*/  IMAD R121, R39, 0x18, R38 ;  /* 0x0000001827797824 */ /* 0x000fe200078e0226 */
[C---:B------:R-:W-:Y:S01]  /*15c0*/  IADD3 R36, R86.reuse, R125, RZ ;  /* 0x0000007d56247210 */ /* 0x040fe20007ffe0ff */
[----:B------:R-:W2:Y:S01]  /*15d0*/  LDS.64 R32, [R33] ;  /* 0x0000000021207984 */ /* 0x000ea20000000a00 */
[----:B------:R-:W-:-:S02]  /*15e0*/  IMAD.IADD R39, R86, 0x1, R37 ;  /* 0x0000000156277824 */ /* 0x000fc400078e0225 */
[--C-:B------:R-:W-:Y:S01]  /*15f0*/  IMAD R123, R88, 0x18, R38.reuse ;  /* 0x00000018587b7824 */ /* 0x100fe200078e0226 */
[----:B------:R-:W2:Y:S01]  /*1600*/  LDS.64 R34, [R34] ;  /* 0x0000000022227984 */ /* 0x000ea20000000a00 */
[----:B------:R-:W-:-:S03]  /*1610*/  IMAD R125, R90, 0x18, R38 ;  /* 0x000000185a7d7824 */ /* 0x000fc600078e0226 */
[----:B------:R-:W2:Y:S01]  /*1620*/  LDS.64 R36, [R36] ;  /* 0x0000000024247984 */ /* 0x000ea20000000a00 */
[----:B-1----:R-:W-:Y:S01]  /*1630*/  FADD.FTZ R117, RZ, R42 ;  /* 0x0000002aff757221 */ /* 0x002fe20000010000 */
[C---:B------:R-:W-:Y:S01]  /*1640*/  IADD3 R42, R86.reuse, R119, RZ ;  /* 0x00000077562a7210 */ /* 0x040fe20007ffe0ff */
[----:B------:R-:W-:Y:S01]  /*1650*/  FADD.FTZ R88, RZ, R43 ;  /* 0x0000002bff587221 */ /* 0x000fe20000010000 */
[----:B------:R-:W1:Y:S01]  /*1660*/  LDS.64 R38, [R39] ;  /* 0x0000000027267984 */ /* 0x000e620000000a00 */
[----:B------:R-:W-:Y:S01]  /*1670*/  FADD.FTZ R117, R117, R46 ;  /* 0x0000002e75757221 */ /* 0x000fe20000010000 */
[----:B------:R-:W-:Y:S01]  /*1680*/  IADD3 R46, R86, R121, RZ ;  /* 0x00000079562e7210 */ /* 0x000fe20007ffe0ff */
[----:B------:R-:W-:Y:S01]  /*1690*/  FADD.FTZ R88, R88, R47 ;  /* 0x0000002f58587221 */ /* 0x000fe20000010000 */
[----:B------:R-:W1:Y:S01]  /*16a0*/  LDS.64 R42, [R42] ;  /* 0x000000002a2a7984 */ /* 0x000e620000000a00 */
[----:B---3--:R-:W-:Y:S01]  /*16b0*/  FADD.FTZ R117, R117, R44 ;  /* 0x0000002c75757221 */ /* 0x008fe20000010000 */
[----:B------:R-:W-:-:S02]  /*16c0*/  IMAD.IADD R44, R86, 0x1, R123 ;  /* 0x00000001562c7824 */ /* 0x000fc400078e027b */
[----:B------:R-:W-:Y:S01]  /*16d0*/  FADD.FTZ R88, R88, R45 ;  /* 0x0000002d58587221 */ /* 0x000fe20000010000 */
[----:B------:R-:W3:Y:S01]  /*16e0*/  LDS.64 R46, [R46] ;  /* 0x000000002e2e7984 */ /* 0x000ee20000000a00 */
[----:B------:R-:W-:Y:S01]  /*16f0*/  IADD3 R125, R86, R125, RZ ;  /* 0x0000007d567d7210 */ /* 0x000fe20007ffe0ff */
[----:B----4-:R-:W-:Y:S01]  /*1700*/  FADD.FTZ R117, R117, R40 ;  /* 0x0000002875757221 */ /* 0x010fe20000010000 */
[----:B------:R-:W-:Y:S01]  /*1710*/  FADD.FTZ R88, R88, R41 ;  /* 0x0000002958587221 */ /* 0x000fe20000010000 */
[----:B------:R-:W4:Y:S02]  /*1720*/  LDS.64 R44, [R44] ;  /* 0x000000002c2c7984 */ /* 0x000f240000000a00 */
[----:B0-----:R-:W-:Y:S01]  /*1730*/  FADD.FTZ R117, R117, R26 ;  /* 0x0000001a75757221 */ /* 0x001fe20000010000 */
[----:B------:R-:W-:Y:S01]  /*1740*/  FADD.FTZ R88, R88, R27 ;  /* 0x0000001b58587221 */ /* 0x000fe20000010000 */
[----:B------:R-:W0:Y:S02]  /*1750*/  LDS.64 R40, [R125] ;  /* 0x000000007d287984 */ /* 0x000e240000000a00 */
[----:B--2---:R-:W-:Y:S01]  /*1760*/  FADD.FTZ R117, R117, R28 ;  /* 0x0000001c75757221 */ /* 0x004fe20000010000 */
        /* <DEDUP_REMOVED lines=9> */
[----:B-1----:R-:W-:Y:S01]  /*1800*/  FADD.FTZ R117, R117, R38 ;  /* 0x0000002675757221 */ /* 0x002fe20000010000 */
[----:B------:R-:W-:-:S03]  /*1810*/  FADD.FTZ R88, R88, R39 ;  /* 0x0000002758587221 */ /* 0x000fc60000010000 */
[----:B------:R-:W-:Y:S01]  /*1820*/  FADD.FTZ R117, R117, R42 ;  /* 0x0000002a75757221 */ /* 0x000fe20000010000 */
[----:B------:R-:W-:-:S03]  /*1830*/  FADD.FTZ R88, R88, R43 ;  /* 0x0000002b58587221 */ /* 0x000fc60000010000 */
[----:B---3--:R-:W-:Y:S01]  /*1840*/  FADD.FTZ R117, R117, R46 ;  /* 0x0000002e75757221 */ /* 0x008fe20000010000 */
[----:B------:R-:W-:-:S03]  /*1850*/  FADD.FTZ R88, R88, R47 ;  /* 0x0000002f58587221 */ /* 0x000fc60000010000 */
[----:B----4-:R-:W-:Y:S01]  /*1860*/  FADD.FTZ R117, R117, R44 ;  /* 0x0000002c75757221 */ /* 0x010fe20000010000 */
[----:B------:R-:W-:-:S03]  /*1870*/  FADD.FTZ R88, R88, R45 ;  /* 0x0000002d58587221 */ /* 0x000fc60000010000 */
[----:B0-----:R-:W-:Y:S01]  /*1880*/  FADD.FTZ R40, R117, R40 ;  /* 0x0000002875287221 */ /* 0x001fe20000010000 */
[----:B------:R-:W-:-:S07]  /*1890*/  FADD.FTZ R41, R88, R41 ;  /* 0x0000002958297221 */ /* 0x000fce0000010000 */
.L_x_1803:
[----:B------:R-:W-:Y:S05]  /*18a0*/  BSYNC B0 ;  /* 0x0000000000007941 */ /* 0x000fea0003800000 */
.L_x_1802:
[----:B------:R1:W2:Y:S01]  /*18b0*/  SHFL.BFLY PT, R33, R40, 0x1, 0x1f ;  /* 0x0c201f0028217f89 */ /* 0x0002a200000e0000 */
[----:B------:R-:W-:Y:S03]  /*18c0*/  BSSY B0, `(.L_x_1804) ;  /* 0x000000c000007945 */ /* 0x000fe60003800000 */
[----:B------:R1:W3:Y:S01]  /*18d0*/  SHFL.BFLY PT, R30, R41, 0x1, 0x1f ;  /* 0x0c201f00291e7f89 */ /* 0x0002e200000e0000 */
[----:B------:R-:W-:Y:S05]  /*18e0*/  @P2 BRA `(.L_x_1805) ;  /* 0x0000000000242947 */ /* 0x000fea0003800000 */
[----:B0-----:R-:W0:Y:S01]  /*18f0*/  LDC R26, c[0x0][0x10] ;  /* 0x00000400ff1a7b82 */ /* 0x001e220000000800 */
[----:B---3--:R-:W-:-:S07]  /*1900*/  FADD.FTZ R27, R30, R41 ;  /* 0x000000291e1b7221 */ /* 0x008fce0000010000 */
[----:B------:R-:W3:Y:S01]  /*1910*/  LDC.64 R28, c[0x0][0x248] ;  /* 0x00009200ff1c7b82 */ /* 0x000ee20000000a00 */
[----:B0-----:R-:W-:-:S05]  /*1920*/  IMAD R26, R26, R51, UR8 ;  /* 0x000000081a1a7e24 */ /* 0x001fca000f8e0233 */
[----:B------:R-:W-:-:S05]  /*1930*/  LEA R26, R26, R49, 0x8 ;  /* 0x000000311a1a7211 */ /* 0x000fca00078e40ff */
[----:B------:R-:W-:Y:S02]  /*1940*/  IMAD.SHL.U32 R31, R26, 0x2, RZ ;  /* 0x000000021a1f7824 */ /* 0x000fe400078e00ff */
[----:B--2---:R-:W-:Y:S02]  /*1950*/  FADD.FTZ R26, R33, R40 ;  /* 0x00000028211a7221 */ /* 0x004fe40000010000 */
[----:B---3--:R-:W-:-:S05]  /*1960*/  IMAD.WIDE.U32 R28, R31, 0x4, R28 ;  /* 0x000000041f1c7825 */ /* 0x008fca00078e001c */
[----:B------:R4:W-:Y:S02]  /*1970*/  STG.E.64 desc[UR10][R28.64], R26 ;  /* 0x0000001a1c007986 */ /* 0x0009e4000c101b0a */
.L_x_1805:
[----:B------:R-:W-:Y:S05]  /*1980*/  BSYNC B0 ;  /* 0x0000000000007941 */ /* 0x000fea0003800000 */
.L_x_1804:
[----:B------:R-:W-:Y:S01]  /*1990*/  BAR.SYNC.DEFER_BLOCKING 0x0 ;  /* 0x0000000000007b1d */ /* 0x000fe20000010000 */
[----:B----4-:R-:W-:-:S05]  /*19a0*/  CS2R R28, SRZ ;  /* 0x00000000001c7805 */ /* 0x010fca000001ff00 */
[----:B------:R-:W-:Y:S05]  /*19b0*/  @P4 BRA `(.L_x_1806) ;  /* 0x0000000000284947 */ /* 0x000fea0003800000 */
[----:B------:R-:W-:Y:S06]  /*19c0*/  MEMBAR.ALL.GPU ;  /* 0x0000000000007992 */ /* 0x000fec000000a000 */
[----:B------:R-:W-:-:S00]  /*19d0*/  ERRBAR ;  /* 0x00000000000079ab */ /* 0x000fc00000000000 */
[----:B------:R-:W-:Y:S06]  /*19e0*/  CGAERRBAR ;  /* 0x00000000000075ab */ /* 0x000fec0000000000 */
[----:B0-----:R0:W5:Y:S02]  /*19f0*/  ATOM.E.ADD.STRONG.GPU PT, R26, desc[UR10][R10.64], R57 ;  /* 0x000000390a1a798a */ /* 0x00116400081ee1ca */
.L_x_1807:
[----:B------:R-:W4:Y:S04]  /*1a00*/  LD.E.STRONG.GPU R27, desc[UR10][R10.64] ;  /* 0x0000000a0a1b7980 */ /* 0x000f28000c10f900 */
[----:B----4-:R-:W-:Y:S01]  /*1a10*/  CCTL.IVALL ;  /* 0x00000000ff00798f */ /* 0x010fe20002000000 */
[----:B------:R-:W-:Y:S05]  /*1a20*/  YIELD ;  /* 0x0000000000007946 */ /* 0x000fea0003800000 */
[----:B-----5:R-:W-:-:S04]  /*1a30*/  LOP3.LUT R27, R27, R26, RZ, 0x3c, !PT ;  /* 0x0000001a1b1b7212 */ /* 0x020fc800078e3cff */
[----:B------:R-:W-:-:S13]  /*1a40*/  ISETP.GT.AND P2, PT, R27, -0x1, PT ;  /* 0xffffffff1b00780c */ /* 0x000fda0003f44270 */
[----:B------:R-:W-:Y:S05]  /*1a50*/  @P2 BRA `(.L_x_1807) ;  /* 0xfffffffc00e82947 */ /* 0x000fea000383ffff */
.L_x_1806:
[----:B------:R-:W-:Y:S05]  /*1a60*/  WARPSYNC.ALL ;  /* 0x0000000000007948 */ /* 0x000fea0003800000 */
[----:B------:R-:W-:Y:S06]  /*1a70*/  BAR.SYNC.DEFER_BLOCKING 0x0 ;  /* 0x0000000000007b1d */ /* 0x000fec0000010000 */
[----:B------:R-:W-:Y:S04]  /*1a80*/  BSSY B0, `(.L_x_1808) ;  /* 0x000000e000007945 */ /* 0x000fe80003800000 */
[----:B------:R-:W-:Y:S05]  /*1a90*/  @P1 BRA `(.L_x_1809) ;  /* 0x0000000000301947 */ /* 0x000fea0003800000 */
[----:B---3--:R-:W3:Y:S01]  /*1aa0*/  LDC R30, c[0x0][0x10] ;  /* 0x00000400ff1e7b82 */ /* 0x008ee20000000800 */
[C---:B------:R-:W-:Y:S02]  /*1ab0*/  LOP3.LUT R29, R48.reuse, 0x7ffffff0, RZ, 0xc0, !PT ;  /* 0x7ffffff0301d7812 */ /* 0x040fe400078ec0ff */
[----:B------:R-:W-:-:S05]  /*1ac0*/  LOP3.LUT R28, R48, 0xf, RZ, 0xc0, !PT ;  /* 0x0000000f301c7812 */ /* 0x000fca00078ec0ff */
[----:B0-----:R-:W0:Y:S01]  /*1ad0*/  LDC.64 R26, c[0x0][0x248] ;  /* 0x00009200ff1a7b82 */ /* 0x001e220000000a00 */
[----:B---3--:R-:W-:-:S05]  /*1ae0*/  IMAD R30, R30, R51, UR8 ;  /* 0x000000081e1e7e24 */ /* 0x008fca000f8e0233 */
[----:B------:R-:W-:-:S04]  /*1af0*/  LEA R29, R30, R29, 0x8 ;  /* 0x0000001d1e1d7211 */ /* 0x000fc800078e40ff */
[----:B------:R-:W-:-:S05]  /*1b00*/  IADD3 R28, R28, R29, RZ ;  /* 0x0000001d1c1c7210 */ /* 0x000fca0007ffe0ff */
[----:B------:R-:W-:-:S04]  /*1b10*/  IMAD.SHL.U32 R29, R28, 0x2, RZ ;  /* 0x000000021c1d7824 */ /* 0x000fc800078e00ff */
[----:B0-----:R-:W-:-:S06]  /*1b20*/  IMAD.WIDE.U32 R26, R29, 0x4, R26 ;  /* 0x000000041d1a7825 */ /* 0x001fcc00078e001a */
[----:B------:R-:W3:Y:S02]  /*1b30*/  LDG.E.64 R26, desc[UR10][R26.64] ;  /* 0x0000000a1a1a7981 */ /* 0x000ee4000c1e1b00 */
[----:B---3--:R-:W-:Y:S01]  /*1b40*/  FADD.FTZ R29, RZ, R26 ;  /* 0x0000001aff1d7221 */ /* 0x008fe20000010000 */
[----:B------:R-:W-:-:S07]  /*1b50*/  FADD.FTZ R28, RZ, R27 ;  /* 0x0000001bff1c7221 */ /* 0x000fce0000010000 */
.L_x_1809:
[----:B------:R-:W-:Y:S05]  /*1b60*/  BSYNC B0 ;  /* 0x0000000000007941 */ /* 0x000fea0003800000 */
.L_x_1808:
[----:B0-----:R-:W0:Y:S01]  /*1b70*/  SHFL.BFLY PT, R26, R29, 0x8, 0x1f ;  /* 0x0d001f001d1a7f89 */ /* 0x001e2200000e0000 */
[----:B------:R-:W-:Y:S01]  /*1b80*/  LOP3.LUT P1, RZ, R48, 0xffffff0f, RZ, 0xc0, !PT ;  /* 0xffffff0f30ff7812 */ /* 0x000fe2000782c0ff */
[----:B------:R-:W-:Y:S01]  /*1b90*/  BSSY B0, `(.L_x_1810) ;  /* 0x0000034000007945 */ /* 0x000fe20003800000 */
[----:B------:R-:W-:Y:S01]  /*1ba0*/  PRMT R14, R8, 0x7632, R14 ;  /* 0x00007632080e7816 */ /* 0x000fe2000000000e */
[----:B------:R-:W4:Y:S01]  /*1bb0*/  SHFL.BFLY PT, R27, R28, 0x8, 0x1f ;  /* 0x0d001f001c1b7f89 */ /* 0x000f2200000e0000 */
[----:B------:R-:W-:Y:S02]  /*1bc0*/  PRMT R15, R9, 0x7632, R15 ;  /* 0x00007632090f7816 */ /* 0x000fe4000000000f */
[----:B------:R-:W-:Y:S02]  /*1bd0*/  PRMT R16, R6, 0x7632, R16 ;  /* 0x0000763206107816 */ /* 0x000fe40000000010 */
[----:B------:R-:W-:Y:S02]  /*1be0*/  PRMT R17, R7, 0x7632, R17 ;  /* 0x0000763207117816 */ /* 0x000fe40000000011 */
[----:B------:R-:W-:-:S02]  /*1bf0*/  PRMT R18, R4, 0x7632, R18 ;  /* 0x0000763204127816 */ /* 0x000fc40000000012 */
[----:B------:R-:W-:Y:S02]  /*1c00*/  PRMT R19, R5, 0x7632, R19 ;  /* 0x0000763205137816 */ /* 0x000fe40000000013 */
[----:B------:R-:W-:Y:S02]  /*1c10*/  PRMT R20, R12, 0x7632, R20 ;  /* 0x000076320c147816 */ /* 0x000fe40000000014 */
[----:B------:R-:W-:Y:S02]  /*1c20*/  PRMT R21, R13, 0x7632, R21 ;  /* 0x000076320d157816 */ /* 0x000fe40000000015 */
[----:B-----5:R-:W-:Y:S02]  /*1c30*/  PRMT R13, R22, 0x7632, R13 ;  /* 0x00007632160d7816 */ /* 0x020fe4000000000d */
[----:B------:R-:W-:Y:S02]  /*1c40*/  PRMT R9, R23, 0x7632, R9 ;  /* 0x0000763217097816 */ /* 0x000fe40000000009 */
[----:B------:R-:W-:Y:S01]  /*1c50*/  PRMT R12, R24, 0x7632, R12 ;  /* 0x00007632180c7816 */ /* 0x000fe2000000000c */
[----:B0-----:R-:W-:Y:S01]  /*1c60*/  FADD.FTZ R26, R26, R29 ;  /* 0x0000001d1a1a7221 */ /* 0x001fe20000010000 */
[----:B------:R-:W-:Y:S01]  /*1c70*/  PRMT R8, R25, 0x7632, R8 ;  /* 0x0000763219087816 */ /* 0x000fe20000000008 */
[----:B----4-:R-:W-:-:S03]  /*1c80*/  FADD.FTZ R27, R27, R28 ;  /* 0x0000001c1b1b7221 */ /* 0x010fc60000010000 */
[----:B------:R-:W0:Y:S04]  /*1c90*/  SHFL.BFLY PT, R31, R26, 0x4, 0x1f ;  /* 0x0c801f001a1f7f89 */ /* 0x000e2800000e0000 */
[----:B---3--:R-:W3:Y:S01]  /*1ca0*/  SHFL.BFLY PT, R30, R27, 0x4, 0x1f ;  /* 0x0c801f001b1e7f89 */ /* 0x008ee200000e0000 */
[----:B0-----:R-:W-:Y:S01]  /*1cb0*/  FADD.FTZ R31, R26, R31 ;  /* 0x0000001f1a1f7221 */ /* 0x001fe20000010000 */
[----:B---3--:R-:W-:-:S04]  /*1cc0*/  FADD.FTZ R30, R27, R30 ;  /* 0x0000001e1b1e7221 */ /* 0x008fc80000010000 */
[----:B------:R-:W0:Y:S04]  /*1cd0*/  SHFL.BFLY PT, R32, R31, 0x2, 0x1f ;  /* 0x0c401f001f207f89 */ /* 0x000e2800000e0000 */
[----:B--2---:R-:W2:Y:S01]  /*1ce0*/  SHFL.BFLY PT, R33, R30, 0x2, 0x1f ;  /* 0x0c401f001e217f89 */ /* 0x004ea200000e0000 */
[----:B0-----:R-:W-:Y:S01]  /*1cf0*/  FADD.FTZ R32, R31, R32 ;  /* 0x000000201f207221 */ /* 0x001fe20000010000 */
[----:B------:R-:W-:Y:S01]  /*1d00*/  PRMT R31, R19, 0x7632, R31 ;  /* 0x00007632131f7816 */ /* 0x000fe2000000001f */
[----:B--2---:R-:W-:-:S03]  /*1d10*/  FADD.FTZ R33, R30, R33 ;  /* 0x000000211e217221 */ /* 0x004fc60000010000 */
[----:B------:R-:W0:Y:S01]  /*1d20*/  SHFL.BFLY PT, R29, R32, 0x1, 0x1f ;  /* 0x0c201f00201d7f89 */ /* 0x000e2200000e0000 */
[----:B------:R-:W-:-:S03]  /*1d30*/  PRMT R30, R18, 0x7632, R30 ;  /* 0x00007632121e7816 */ /* 0x000fc6000000001e */
[----:B------:R-:W2:Y:S01]  /*1d40*/  SHFL.BFLY PT, R28, R33, 0x1, 0x1f ;  /* 0x0c201f00211c7f89 */ /* 0x000ea200000e0000 */
[--C-:B0-----:R-:W-:Y:S01]  /*1d50*/  @!P1 FADD.FTZ R26, R32, R29.reuse ;  /* 0x0000001d201a9221 */ /* 0x101fe20000010000 */
[----:B------:R-:W-:Y:S02]  /*1d60*/  PRMT R29, R17, 0x7632, R29 ;  /* 0x00007632111d7816 */ /* 0x000fe4000000001d */
[----:B------:R-:W-:Y:S01]  /*1d70*/  PRMT R32, R20, 0x7632, R32 ;  /* 0x0000763214207816 */ /* 0x000fe20000000020 */
[----:B------:R-:W-:Y:S01]  /*1d80*/  @!P1 FMUL.FTZ R26, R26, 6.5104170062113553286e-05 ;  /* 0x388888891a1a9820 */ /* 0x000fe20000410000 */
[----:B--2---:R-:W-:Y:S01]  /*1d90*/  @!P1 FADD.FTZ R28, R33, R28 ;  /* 0x0000001c211c9221 */ /* 0x004fe20000010000 */
[----:B------:R-:W-:Y:S02]  /*1da0*/  PRMT R33, R21, 0x7632, R33 ;  /* 0x0000763215217816 */ /* 0x000fe40000000021 */
[----:B------:R-:W-:-:S04]  /*1db0*/  @!P1 FMUL.FTZ R27, R26, R26 ;  /* 0x0000001a1a1b9220 */ /* 0x000fc80000410000 */
[----:B------:R-:W-:Y:S01]  /*1dc0*/  @!P1 FFMA.FTZ R27, R28, 6.5104170062113553286e-05, -R27 ;  /* 0x388888891c1b9823 */ /* 0x000fe2000001081b */
[----:B------:R-:W-:-:S04]  /*1dd0*/  PRMT R28, R14, 0x7632, R28 ;  /* 0x000076320e1c7816 */ /* 0x000fc8000000001c */
[----:B------:R-:W-:-:S05]  /*1de0*/  @!P1 FMNMX.FTZ R27, RZ, R27, !PT ;  /* 0x0000001bff1b9209 */ /* 0x000fca0007810000 */
[----:B------:R0:W-:Y:S02]  /*1df0*/  @!P1 STS.64 [R54+UR4], R26 ;  /* 0x0000001a36009988 */ /* 0x0001e40008000a04 */
[----:B0-----:R-:W-:Y:S02]  /*1e00*/  PRMT R26, R15, 0x7632, R26 ;  /* 0x000076320f1a7816 */ /* 0x001fe4000000001a */
[----:B------:R-:W-:Y:S01]  /*1e10*/  PRMT R27, R16, 0x7632, R27 ;  /* 0x00007632101b7816 */ /* 0x000fe2000000001b */
[----:B------:R-:W-:Y:S06]  /*1e20*/  BAR.SYNC.DEFER_BLOCKING 0x0 ;  /* 0x0000000000007b1d */ /* 0x000fec0000010000 */
[----:B------:R-:W-:Y:S05]  /*1e30*/  @P0 BRA `(.L_x_1811) ;  /* 0x0000000000240947 */ /* 0x000fea0003800000 */
[----:B------:R-:W0:Y:S01]  /*1e40*/  LDS.64 R4, [R56] ;  /* 0x0000000038047984 */ /* 0x000e220000000a00 */
[----:B------:R-:W-:Y:S01]  /*1e50*/  IADD3 R6, R115, R48, RZ ;  /* 0x0000003073067210 */ /* 0x000fe20007ffe0ff */
[----:B------:R-:W-:-:S03]  /*1e60*/  ULDC.64 UR6, c[0x0][0x240] ;  /* 0x0000900000067ab9 */ /* 0x000fc60000000a00 */
[----:B------:R-:W-:Y:S02]  /*1e70*/  SHF.R.S32.HI R7, RZ, 0x1f, R6 ;  /* 0x0000001fff077819 */ /* 0x000fe40000011406 */
[----:B------:R-:W-:-:S04]  /*1e80*/  LEA R34, P1, R113, R6, 0x5 ;  /* 0x0000000671227211 */ /* 0x000fc800078228ff */
[----:B------:R-:W-:Y:S02]  /*1e90*/  LEA.HI.X R7, R113, R7, R84, 0x5, P1 ;  /* 0x0000000771077211 */ /* 0x000fe400008f2c54 */
[----:B------:R-:W-:-:S04]  /*1ea0*/  LEA R6, P1, R34, UR6, 0x3 ;  /* 0x0000000622067c11 */ /* 0x000fc8000f8218ff */
[----:B------:R-:W-:-:S05]  /*1eb0*/  LEA.HI.X R7, R34, UR7, R7, 0x3, P1 ;  /* 0x0000000722077c11 */ /* 0x000fca00088f1c07 */
[----:B0-----:R0:W-:Y:S04]  /*1ec0*/  STG.E.64 desc[UR10][R6.64], R4 ;  /* 0x0000000406007986 */ /* 0x0011e8000c101b0a */
.L_x_1811:
[----:B------:R-:W-:Y:S05]  /*1ed0*/  BSYNC B0 ;  /* 0x0000000000007941 */ /* 0x000fea0003800000 */
.L_x_1810:
[----:B------:R-:W2:Y:S01]  /*1ee0*/  S2UR UR6, SR_CgaCtaId ;  /* 0x00000000000679c3 */ /* 0x000ea20000008800 */
[----:B0-----:R-:W-:Y:S01]  /*1ef0*/  IMAD R4, R65, 0xf0, R66 ;  /* 0x000000f041047824 */ /* 0x001fe200078e0242 */
[----:B------:R-:W-:Y:S01]  /*1f00*/  UMOV UR5, 0x400 ;  /* 0x0000040000057882 */ /* 0x000fe20000000000 */
[----:B------:R-:W-:Y:S01]  /*1f10*/  IMAD.MOV R115, RZ, RZ, -R115 ;  /* 0x000000ffff737224 */ /* 0x000fe200078e0a73 */
[----:B------:R-:W-:Y:S01]  /*1f20*/  UIADD3 UR5, UR5, 0x1680, URZ ;  /* 0x0000168005057890 */ /* 0x000fe2000fffe03f */
[----:B------:R-:W-:Y:S01]  /*1f30*/  SHF.L.U32 R7, R14, 0x10, RZ ;  /* 0x000000100e077819 */ /* 0x000fe200000006ff */
[----:B------:R-:W-:Y:S01]  /*1f40*/  IMAD.U32 R15, R15, 0x10000, RZ ;  /* 0x000100000f0f7824 */ /* 0x000fe200078e00ff */
[----:B------:R-:W-:Y:S01]  /*1f50*/  SHF.L.U32 R4, R4, 0x2, RZ ;  /* 0x0000000204047819 */ /* 0x000fe200000006ff */
[----:B------:R-:W-:Y:S01]  /*1f60*/  IMAD.U32 R27, R27, 0x10000, RZ ;  /* 0x000100001b1b7824 */ /* 0x000fe200078e00ff */
[----:B------:R-:W-:Y:S01]  /*1f70*/  SHF.L.U32 R35, R16, 0x10, RZ ;  /* 0x0000001010237819 */ /* 0x000fe200000006ff */
[----:B------:R-:W-:Y:S01]  /*1f80*/  IMAD.U32 R37, R18, 0x10000, RZ ;  /* 0x0001000012257824 */ /* 0x000fe200078e00ff */
[----:B------:R-:W-:Y:S01]  /*1f90*/  SHF.L.U32 R17, R17, 0x10, RZ ;  /* 0x0000001011117819 */ /* 0x000fe200000006ff */
[----:B------:R-:W-:Y:S01]  /*1fa0*/  IMAD.WIDE.U32 R4, R4, -0x77777777, RZ ;  /* 0x8888888904047825 */ /* 0x000fe200078e00ff */
[----:B------:R-:W-:-:S02]  /*1fb0*/  MOV R4, R115 ;  /* 0x0000007300047202 */ /* 0x000fc40000000f00 */
[----:B------:R-:W-:Y:S01]  /*1fc0*/  SHF.L.U32 R19, R19, 0x10, RZ ;  /* 0x0000001013137819 */ /* 0x000fe200000006ff */
[----:B------:R-:W-:Y:S01]  /*1fd0*/  IMAD.U32 R21, R21, 0x10000, RZ ;  /* 0x0001000015157824 */ /* 0x000fe200078e00ff */
[----:B------:R-:W-:Y:S01]  /*1fe0*/  LEA.HI R4, R5, R4, RZ, 0x1b ;  /* 0x0000000405047211 */ /* 0x000fe200078fd8ff */
[----:B------:R-:W-:Y:S01]  /*1ff0*/  IMAD.U32 R31, R31, 0x10000, RZ ;  /* 0x000100001f1f7824 */ /* 0x000fe200078e00ff */
[----:B------:R-:W-:Y:S02]  /*2000*/  SHF.L.U32 R39, R20, 0x10, RZ ;  /* 0x0000001014277819 */ /* 0x000fe400000006ff */
[----:B-1----:R-:W-:Y:S02]  /*2010*/  SHF.L.U32 R41, R28, 0x10, RZ ;  /* 0x000000101c297819 */ /* 0x002fe400000006ff */
[----:B------:R-:W-:Y:S01]  /*2020*/  SHF.L.U32 R43, R26, 0x10, RZ ;  /* 0x000000101a2b7819 */ /* 0x000fe200000006ff */
[----:B--2---:R-:W-:Y:S01]  /*2030*/  ULEA UR5, UR6, UR5, 0x18 ;  /* 0x0000000506057291 */ /* 0x004fe2000f8ec03f */
[----:B------:R-:W-:-:S02]  /*2040*/  SHF.L.U32 R29, R29, 0x10, RZ ;  /* 0x000000101d1d7819 */ /* 0x000fc400000006ff */
[----:B------:R-:W-:Y:S01]  /*2050*/  SHF.L.U32 R45, R30, 0x10, RZ ;  /* 0x000000101e2d7819 */ /* 0x000fe200000006ff */
[----:B------:R-:W-:Y:S01]  /*2060*/  ULDC.64 UR6, c[0x0][0x210] ;  /* 0x0000840000067ab9 */ /* 0x000fe20000000a00 */
[----:B------:R-:W-:Y:S02]  /*2070*/  SHF.L.U32 R47, R32, 0x10, RZ ;  /* 0x00000010202f7819 */ /* 0x000fe400000006ff */
[----:B------:R-:W-:Y:S01]  /*2080*/  LEA R4, R4, UR5, 0x3 ;  /* 0x0000000504047c11 */ /* 0x000fe2000f8e18ff */
[----:B------:R-:W-:Y:S01]  /*2090*/  ULDC UR5, c[0x0][0x230] ;  /* 0x00008c0000057ab9 */ /* 0x000fe20000000800 */
[----:B------:R-:W-:Y:S02]  /*20a0*/  SHF.L.U32 R33, R33, 0x10, RZ ;  /* 0x0000001021217819 */ /* 0x000fe400000006ff */
[----:B------:R-:W-:Y:S02]  /*20b0*/  SHF.L.U32 R26, R24, 0x10, RZ ;  /* 0x00000010181a7819 */ /* 0x000fe400000006ff */
[----:B------:R-:W0:Y:S01]  /*20c0*/  LDS.64 R4, [R4] ;  /* 0x0000000004047984 */ /* 0x000e220000000a00 */
[----:B------:R-:W-:-:S02]  /*20d0*/  SHF.L.U32 R25, R25, 0x10, RZ ;  /* 0x0000001019197819 */ /* 0x000fc400000006ff */
[----:B------:R-:W-:Y:S01]  /*20e0*/  LOP3.LUT R51, R51, 0x1, RZ, 0x3c, !PT ;  /* 0x0000000133337812 */ /* 0x000fe200078e3cff */
[----:B0-----:R-:W-:Y:S01]  /*20f0*/  FADD.FTZ R5, R5, UR5 ;  /* 0x0000000505057e21 */ /* 0x001fe20008010000 */
[--C-:B------:R-:W-:Y:S01]  /*2100*/  FADD.FTZ R6, R3, -R4.reuse ;  /* 0x8000000403067221 */ /* 0x100fe20000010000 */
[--C-:B------:R-:W-:Y:S01]  /*2110*/  FADD.FTZ R20, R85, -R4.reuse ;  /* 0x8000000455147221 */ /* 0x100fe20000010000 */
[--C-:B------:R-:W-:Y:S01]  /*2120*/  FADD.FTZ R34, R89, -R4.reuse ;  /* 0x8000000459227221 */ /* 0x100fe20000010000 */
[----:B------:R-:W0:Y:S01]  /*2130*/  MUFU.RSQ R3, R5 ;  /* 0x0000000500037308 */ /* 0x000e220000001400 */
[--C-:B------:R-:W-:Y:S01]  /*2140*/  FADD.FTZ R42, R93, -R4.reuse ;  /* 0x800000045d2a7221 */ /* 0x100fe20000010000 */
[--C-:B------:R-:W-:Y:S01]  /*2150*/  FADD.FTZ R84, R97, -R4.reuse ;  /* 0x8000000461547221 */ /* 0x100fe20000010000 */
[--C-:B------:R-:W-:Y:S01]  /*2160*/  FADD.FTZ R92, R101, -R4.reuse ;  /* 0x80000004655c7221 */ /* 0x100fe20000010000 */
[--C-:B------:R-:W-:Y:S01]  /*2170*/  FADD.FTZ R100, R105, -R4.reuse ;  /* 0x8000000469647221 */ /* 0x100fe20000010000 */
[--C-:B------:R-:W-:Y:S01]  /*2180*/  FADD.FTZ R108, R109, -R4.reuse ;  /* 0x800000046d6c7221 */ /* 0x100fe20000010000 */
[--C-:B------:R-:W-:Y:S01]  /*2190*/  FADD.FTZ R16, R83, -R4.reuse ;  /* 0x8000000453107221 */ /* 0x100fe20000010000 */
[C---:B------:R-:W-:Y:S01]  /*21a0*/  FADD.FTZ R18, -R4.reuse, R15 ;  /* 0x0000000f04127221 */ /* 0x040fe20000010100 */
[C---:B------:R-:W-:Y:S01]  /*21b0*/  FADD.FTZ R94, -R4.reuse, R27 ;  /* 0x0000001b045e7221 */ /* 0x040fe20000010100 */
        /* <DEDUP_REMOVED lines=21> */
[----:B------:R-:W-:-:S02]  /*2310*/  IMAD.U32 R27, R22, 0x10000, RZ ;  /* 0x00010000161b7824 */ /* 0x000fc400078e00ff */
[C---:B0-----:R-:W-:Y:S01]  /*2320*/  FMUL.FTZ R20, R3.reuse, R20 ;  /* 0x0000001403147220 */ /* 0x041fe20000410000 */
[C---:B------:R-:W-:Y:S01]  /*2330*/  FMUL.FTZ R15, R3.reuse, R34 ;  /* 0x00000022030f7220 */ /* 0x040fe20000410000 */
[----:B------:R-:W-:Y:S01]  /*2340*/  FMUL.FTZ R4, R6, R3 ;  /* 0x0000000306047220 */ /* 0x000fe20000410000 */
        /* <DEDUP_REMOVED lines=29> */
[C-C-:B------:R-:W-:Y:S01]  /*2520*/  FFMA.FTZ R31, R27.reuse, R20, R26.reuse ;  /* 0x000000141b1f7223 */ /* 0x140fe2000001001a */
[C-C-:B------:R-:W-:Y:S01]  /*2530*/  FFMA.FTZ R24, R27.reuse, R15, R26.reuse ;  /* 0x0000000f1b187223 */ /* 0x140fe2000001001a */
[--C-:B------:R-:W-:Y:S01]  /*2540*/  FFMA.FTZ R28, R4, R27, R26.reuse ;  /* 0x0000001b041c7223 */ /* 0x100fe2000001001a */
[C-C-:B------:R-:W-:Y:S01]  /*2550*/  FFMA.FTZ R22, R27.reuse, R35, R26.reuse ;  /* 0x000000231b167223 */ /* 0x140fe2000001001a */
[C-C-:B------:R-:W-:Y:S01]  /*2560*/  FFMA.FTZ R20, R27.reuse, R37, R26.reuse ;  /* 0x000000251b147223 */ /* 0x140fe2000001001a */
[C-C-:B------:R-:W-:Y:S01]  /*2570*/  FFMA.FTZ R15, R27.reuse, R39, R26.reuse ;  /* 0x000000271b0f7223 */ /* 0x140fe2000001001a */
[C-C-:B------:R-:W-:Y:S01]  /*2580*/  FFMA.FTZ R14, R27.reuse, R41, R26.reuse ;  /* 0x000000291b0e7223 */ /* 0x140fe2000001001a */
[----:B------:R-:W-:Y:S01]  /*2590*/  FFMA.FTZ R3, R27, R43, R26 ;  /* 0x0000002b1b037223 */ /* 0x000fe2000001001a */
[----:B------:R-:W-:Y:S01]  /*25a0*/  IMAD.U32 R32, R9, 0x10000, RZ ;  /* 0x0001000009207824 */ /* 0x000fe200078e00ff */
[----:B------:R-:W-:Y:S01]  /*25b0*/  SHF.L.U32 R30, R23, 0x10, RZ ;  /* 0x00000010171e7819 */ /* 0x000fe200000006ff */
[----:B------:R-:W-:Y:S01]  /*25c0*/  IMAD.U32 R4, R13, 0x10000, RZ ;  /* 0x000100000d047824 */ /* 0x000fe200078e00ff */
[----:B------:R-:W-:-:S02]  /*25d0*/  SHF.L.U32 R27, R12, 0x10, RZ ;  /* 0x000000100c1b7819 */ /* 0x000fc400000006ff */
[----:B------:R-:W-:Y:S01]  /*25e0*/  SHF.L.U32 R9, R8, 0x10, RZ ;  /* 0x0000001008097819 */ /* 0x000fe200000006ff */
[--C-:B------:R-:W-:Y:S01]  /*25f0*/  FFMA.FTZ R5, R5, R30, R25.reuse ;  /* 0x0000001e05057223 */ /* 0x100fe20000010019 */
[----:B------:R-:W-:Y:S01]  /*2600*/  FFMA.FTZ R21, R30, R21, R25 ;  /* 0x000000151e157223 */ /* 0x000fe20000010019 */
[--C-:B------:R-:W-:Y:S01]  /*2610*/  FFMA.FTZ R29, R29, R4, R27.reuse ;  /* 0x000000041d1d7223 */ /* 0x100fe2000001001b */
[----:B------:R-:W-:Y:S01]  /*2620*/  FFMA.FTZ R34, R4, R33, R27 ;  /* 0x0000002104227223 */ /* 0x000fe2000001001b */
[----:B------:R-:W-:Y:S01]  /*2630*/  FFMA.FTZ R8, R16, R32, R9 ;  /* 0x0000002010087223 */ /* 0x000fe20000010009 */
[C-C-:B------:R-:W-:Y:S01]  /*2640*/  FFMA.FTZ R33, R4.reuse, R36, R27.reuse ;  /* 0x0000002404217223 */ /* 0x140fe2000001001b */
[C-C-:B------:R-:W-:Y:S01]  /*2650*/  FFMA.FTZ R35, R4.reuse, R44, R27.reuse ;  /* 0x0000002c04237223 */ /* 0x140fe2000001001b */
[C-C-:B------:R-:W-:Y:S01]  /*2660*/  FFMA.FTZ R23, R4.reuse, R86, R27.reuse ;  /* 0x0000005604177223 */ /* 0x140fe2000001001b */
[C-C-:B------:R-:W-:Y:S01]  /*2670*/  FFMA.FTZ R26, R4.reuse, R94, R27.reuse ;  /* 0x0000005e041a7223 */ /* 0x140fe2000001001b */
[C-C-:B------:R-:W-:Y:S01]  /*2680*/  FFMA.FTZ R13, R4.reuse, R102, R27.reuse ;  /* 0x00000066040d7223 */ /* 0x140fe2000001001b */
[----:B------:R-:W-:Y:S01]  /*2690*/  FFMA.FTZ R12, R4, R110, R27 ;  /* 0x0000006e040c7223 */ /* 0x000fe2000001001b */
[C-C-:B------:R-:W-:Y:S01]  /*26a0*/  FFMA.FTZ R27, R30.reuse, R18, R25.reuse ;  /* 0x000000121e1b7223 */ /* 0x140fe20000010019 */
[----:B------:R-:W-:Y:S01]  /*26b0*/  IADD3 R4, P1, R67, UR6, RZ ;  /* 0x0000000643047c10 */ /* 0x000fe2000ff3e0ff */
[C-C-:B------:R-:W-:Y:S01]  /*26c0*/  FFMA.FTZ R46, R30.reuse, R46, R25.reuse ;  /* 0x0000002e1e2e7223 */ /* 0x140fe20000010019 */
[C-C-:B------:R-:W-:Y:S01]  /*26d0*/  FFMA.FTZ R88, R30.reuse, R88, R25.reuse ;  /* 0x000000581e587223 */ /* 0x140fe20000010019 */
[C-C-:B------:R-:W-:Y:S01]  /*26e0*/  FFMA.FTZ R96, R30.reuse, R96, R25.reuse ;  /* 0x000000601e607223 */ /* 0x140fe20000010019 */
[C-C-:B------:R-:W-:Y:S01]  /*26f0*/  FFMA.FTZ R18, R30.reuse, R104, R25.reuse ;  /* 0x000000681e127223 */ /* 0x140fe20000010019 */
[----:B------:R-:W-:Y:S01]  /*2700*/  FFMA.FTZ R16, R30, R112, R25 ;  /* 0x000000701e107223 */ /* 0x000fe20000010019 */
[----:B------:R-:W-:Y:S01]  /*2710*/  F2FP.BF16.F32.PACK_AB R28, R29, R28 ;  /* 0x0000001c1d1c723e */ /* 0x000fe200000010ff */
[--C-:B------:R-:W-:Y:S01]  /*2720*/  FFMA.FTZ R30, R32, R6, R9.reuse ;  /* 0x00000006201e7223 */ /* 0x100fe20000010009 */
[----:B------:R-:W-:Y:S01]  /*2730*/  F2FP.BF16.F32.PACK_AB R8, R8, R5 ;  /* 0x000000050808723e */ /* 0x000fe200000010ff */
[C-C-:B------:R-:W-:Y:S01]  /*2740*/  FFMA.FTZ R36, R32.reuse, R7, R9.reuse ;  /* 0x0000000720247223 */ /* 0x140fe20000010009 */
[C-C-:B------:R-:W-:Y:S01]  /*2750*/  FFMA.FTZ R17, R32.reuse, R17, R9.reuse ;  /* 0x0000001120117223 */ /* 0x140fe20000010009 */
[C-C-:B------:R-:W-:Y:S01]  /*2760*/  FFMA.FTZ R19, R32.reuse, R19, R9.reuse ;  /* 0x0000001320137223 */ /* 0x140fe20000010009 */
[C-C-:B------:R-:W-:Y:S01]  /*2770*/  FFMA.FTZ R25, R32.reuse, R98, R9.reuse ;  /* 0x0000006220197223 */ /* 0x140fe20000010009 */
[C-C-:B------:R-:W-:Y:S01]  /*2780*/  FFMA.FTZ R29, R32.reuse, R106, R9.reuse ;  /* 0x0000006a201d7223 */ /* 0x140fe20000010009 */
[----:B------:R-:W-:Y:S01]  /*2790*/  FFMA.FTZ R37, R32, R114, R9 ;  /* 0x0000007220257223 */ /* 0x000fe20000010009 */
[----:B------:R-:W-:-:S02]  /*27a0*/  IADD3.X R5, R68, UR7, RZ, P1, !PT ;  /* 0x0000000744057c10 */ /* 0x000fc40008ffe4ff */
[----:B------:R-:W-:Y:S02]  /*27b0*/  PRMT R7, R28, 0x7632, R7 ;  /* 0x000076321c077816 */ /* 0x000fe40000000007 */
[----:B------:R-:W-:Y:S01]  /*27c0*/  PRMT R9, R8, 0x7632, R9 ;  /* 0x0000763208097816 */ /* 0x000fe20000000009 */
[----:B------:R0:W-:Y:S01]  /*27d0*/  STG.E.U16 desc[UR10][R4.64], R28 ;  /* 0x0000001c04007986 */ /* 0x0001e2000c10150a */
[----:B------:R-:W-:Y:S02]  /*27e0*/  IADD3 R6, P1, R69, UR6, RZ ;  /* 0x0000000645067c10 */ /* 0x000fe4000ff3e0ff */
[----:B------:R-:W-:Y:S01]  /*27f0*/  F2FP.BF16.F32.PACK_AB R31, R34, R31 ;  /* 0x0000001f221f723e */ /* 0x000fe200000010ff */
[----:B------:R1:W-:Y:S01]  /*2800*/  STG.E.U16 desc[UR10][R4.64+0x2], R7 ;  /* 0x0000020704007986 */ /* 0x0003e2000c10150a */
[----:B------:R-:W-:Y:S02]  /*2810*/  F2FP.BF16.F32.PACK_AB R27, R30, R27 ;  /* 0x0000001b1e1b723e */ /* 0x000fe400000010ff */
[----:B------:R-:W-:Y:S01]  /*2820*/  PRMT R30, R31, 0x7632, R30 ;  /* 0x000076321f1e7816 */ /* 0x000fe2000000001e */
[----:B------:R2:W-:Y:S01]  /*2830*/  STG.E.U16 desc[UR10][R4.64+0x4], R8 ;  /* 0x0000040804007986 */ /* 0x0005e2000c10150a */
[----:B------:R-:W-:-:S02]  /*2840*/  F2FP.BF16.F32.PACK_AB R24, R33, R24 ;  /* 0x000000182118723e */ /* 0x000fc400000010ff */
[----:B------:R-:W-:Y:S01]  /*2850*/  F2FP.BF16.F32.PACK_AB R21, R36, R21 ;  /* 0x000000152415723e */ /* 0x000fe200000010ff */
[----:B------:R3:W-:Y:S01]  /*2860*/  STG.E.U16 desc[UR10][R4.64+0x6], R9 ;  /* 0x0000060904007986 */ /* 0x0007e2000c10150a */
[----:B0-----:R-:W-:Y:S02]  /*2870*/  PRMT R28, R24, 0x7632, R28 ;  /* 0x00007632181c7816 */ /* 0x001fe4000000001c */
[----:B------:R-:W-:Y:S02]  /*2880*/  F2FP.BF16.F32.PACK_AB R22, R35, R22 ;  /* 0x000000162316723e */ /* 0x000fe400000010ff */
[----:B-1----:R-:W-:Y:S02]  /*2890*/  IADD3.X R7, R70, UR7, RZ, P1, !PT ;  /* 0x0000000746077c10 */ /* 0x002fe40008ffe4ff */
[----:B------:R-:W-:Y:S02]  /*28a0*/  F2FP.BF16.F32.PACK_AB R46, R17, R46 ;  /* 0x0000002e112e723e */ /* 0x000fe400000010ff */
[----:B--2---:R-:W-:Y:S01]  /*28b0*/  IADD3 R8, P1, R71, UR6, RZ ;  /* 0x0000000647087c10 */ /* 0x004fe2000ff3e0ff */
[----:B------:R-:W-:Y:S01]  /*28c0*/  STG.E.U16 desc[UR10][R6.64], R31 ;  /* 0x0000001f06007986 */ /* 0x000fe2000c10150a */
[----:B------:R-:W-:-:S02]  /*28d0*/  PRMT R17, R22, 0x7632, R17 ;  /* 0x0000763216117816 */ /* 0x000fc40000000011 */
[----:B---3--:R-:W-:Y:S01]  /*28e0*/  PRMT R5, R27, 0x7632, R5 ;  /* 0x000076321b057816 */ /* 0x008fe20000000005 */
[----:B------:R-:W-:Y:S01]  /*28f0*/  STG.E.U16 desc[UR10][R6.64+0x2], R30 ;  /* 0x0000021e06007986 */ /* 0x000fe2000c10150a */
[----:B------:R-:W-:Y:S02]  /*2900*/  IADD3.X R9, R72, UR7, RZ, P1, !PT ;  /* 0x0000000748097c10 */ /* 0x000fe40008ffe4ff */
[----:B------:R-:W-:Y:S01]  /*2910*/  IADD3 R4, P1, R73, UR6, RZ ;  /* 0x0000000649047c10 */ /* 0x000fe2000ff3e0ff */
[----:B------:R-:W-:Y:S01]  /*2920*/  STG.E.U16 desc[UR10][R6.64+0x4], R27 ;  /* 0x0000041b06007986 */ /* 0x000fe2000c10150a */
[----:B------:R-:W-:Y:S02]  /*2930*/  F2FP.BF16.F32.PACK_AB R20, R23, R20 ;  /* 0x000000141714723e */ /* 0x000fe400000010ff */
[----:B------:R-:W-:Y:S01]  /*2940*/  F2FP.BF16.F32.PACK_AB R88, R19, R88 ;  /* 0x000000581358723e */ /* 0x000fe200000010ff */
[----:B------:R0:W-:Y:S01]  /*2950*/  STG.E.U16 desc[UR10][R6.64+0x6], R5 ;  /* 0x0000060506007986 */ /* 0x0001e2000c10150a */
[----:B------:R-:W-:-:S02]  /*2960*/  PRMT R19, R20, 0x7632, R19 ;  /* 0x0000763214137816 */ /* 0x000fc40000000013 */
[----:B------:R-:W-:Y:S01]  /*2970*/  F2FP.BF16.F32.PACK_AB R15, R26, R15 ;  /* 0x0000000f1a0f723e */ /* 0x000fe200000010ff */
[----:B------:R-:W-:Y:S01]  /*2980*/  STG.E.U16 desc[UR10][R8.64], R24 ;  /* 0x0000001808007986 */ /* 0x000fe2000c10150a */
[----:B------:R-:W-:Y:S02]  /*2990*/  F2FP.BF16.F32.PACK_AB R96, R25, R96 ;  /* 0x000000601960723e */ /* 0x000fe400000010ff */
[----:B------:R-:W-:Y:S01]  /*29a0*/  F2FP.BF16.F32.PACK_AB R13, R13, R14 ;  /* 0x0000000e0d0d723e */ /* 0x000fe200000010ff */
[----:B------:R-:W-:Y:S01]  /*29b0*/  STG.E.U16 desc[UR10][R8.64+0x2], R28 ;  /* 0x0000021c08007986 */ /* 0x000fe2000c10150a */
[----:B------:R-:W-:Y:S02]  /*29c0*/  F2FP.BF16.F32.PACK_AB R18, R29, R18 ;  /* 0x000000121d12723e */ /* 0x000fe400000010ff */
[----:B------:R-:W-:Y:S01]  /*29d0*/  F2FP.BF16.F32.PACK_AB R3, R12, R3 ;  /* 0x000000030c03723e */ /* 0x000fe200000010ff */
[----:B------:R-:W-:Y:S01]  /*29e0*/  STG.E.U16 desc[UR10][R8.64+0x4], R21 ;  /* 0x0000041508007986 */ /* 0x000fe2000c10150a */
[----:B0-----:R-:W-:-:S02]  /*29f0*/  PRMT R7, R21, 0x7632, R7 ;  /* 0x0000763215077816 */ /* 0x001fc40000000007 */
[----:B------:R-:W-:Y:S02]  /*2a00*/  IADD3.X R5, R74, UR7, RZ, P1, !PT ;  /* 0x000000074a057c10 */ /* 0x000fe40008ffe4ff */
[----:B------:R-:W-:Y:S01]  /*2a10*/  IADD3 R6, P1, R75, UR6, RZ ;  /* 0x000000064b067c10 */ /* 0x000fe2000ff3e0ff */
[----:B------:R0:W-:Y:S01]  /*2a20*/  STG.E.U16 desc[UR10][R8.64+0x6], R7 ;  /* 0x0000060708007986 */ /* 0x0001e2000c10150a */
[----:B------:R-:W-:Y:S02]  /*2a30*/  PRMT R14, R18, 0x7632, R14 ;  /* 0x00007632120e7816 */ /* 0x000fe4000000000e */
[----:B------:R-:W-:Y:S01]  /*2a40*/  F2FP.BF16.F32.PACK_AB R16, R37, R16 ;  /* 0x000000102510723e */ /* 0x000fe200000010ff */
[----:B------:R-:W-:Y:S04]  /*2a50*/  STG.E.U16 desc[UR10][R4.64], R22 ;  /* 0x0000001604007986 */ /* 0x000fe8000c10150a */
[----:B------:R1:W-:Y:S01]  /*2a60*/  STG.E.U16 desc[UR10][R4.64+0x2], R17 ;  /* 0x0000021104007986 */ /* 0x0003e2000c10150a */
[----:B0-----:R-:W-:-:S03]  /*2a70*/  PRMT R9, R46, 0x7632, R9 ;  /* 0x000076322e097816 */ /* 0x001fc60000000009 */
[----:B------:R-:W-:Y:S01]  /*2a80*/  STG.E.U16 desc[UR10][R4.64+0x4], R46 ;  /* 0x0000042e04007986 */ /* 0x000fe2000c10150a */
[----:B------:R-:W-:Y:S02]  /*2a90*/  IADD3.X R7, R76, UR7, RZ, P1, !PT ;  /* 0x000000074c077c10 */ /* 0x000fe40008ffe4ff */
[----:B------:R-:W-:Y:S01]  /*2aa0*/  IADD3 R8, P1, R77, UR6, RZ ;  /* 0x000000064d087c10 */ /* 0x000fe2000ff3e0ff */
[----:B------:R0:W-:Y:S01]  /*2ab0*/  STG.E.U16 desc[UR10][R4.64+0x6], R9 ;  /* 0x0000060904007986 */ /* 0x0001e2000c10150a */
[----:B-1----:R-:W-:-:S03]  /*2ac0*/  PRMT R17, R15, 0x7632, R17 ;  /* 0x000076320f117816 */ /* 0x002fc60000000011 */
[----:B------:R-:W-:Y:S04]  /*2ad0*/  STG.E.U16 desc[UR10][R6.64], R20 ;  /* 0x0000001406007986 */ /* 0x000fe8000c10150a */
[----:B------:R-:W-:Y:S01]  /*2ae0*/  STG.E.U16 desc[UR10][R6.64+0x2], R19 ;  /* 0x0000021306007986 */ /* 0x000fe2000c10150a */
[----:B0-----:R-:W-:-:S03]  /*2af0*/  PRMT R5, R88, 0x7632, R5 ;  /* 0x0000763258057816 */ /* 0x001fc60000000005 */
[----:B------:R-:W-:Y:S01]  /*2b00*/  STG.E.U16 desc[UR10][R6.64+0x4], R88 ;  /* 0x0000045806007986 */ /* 0x000fe2000c10150a */
[----:B------:R-:W-:Y:S02]  /*2b10*/  IADD3.X R9, R78, UR7, RZ, P1, !PT ;  /* 0x000000074e097c10 */ /* 0x000fe40008ffe4ff */
[----:B------:R-:W-:Y:S01]  /*2b20*/  IADD3 R4, P1, R79, UR6, RZ ;  /* 0x000000064f047c10 */ /* 0x000fe2000ff3e0ff */
[----:B------:R0:W-:Y:S04]  /*2b30*/  STG.E.U16 desc[UR10][R6.64+0x6], R5 ;  /* 0x0000060506007986 */ /* 0x0001e8000c10150a */
        /* <DEDUP_REMOVED lines=12> */
[----:B------:R-:W-:Y:S01]  /*2c00*/  PRMT R8, R16, 0x7632, R8 ;  /* 0x0000763210087816 */ /* 0x000fe20000000008 */
[----:B------:R0:W-:Y:S01]  /*2c10*/  STG.E.U16 desc[UR10][R4.64+0x2], R9 ;  /* 0x0000020904007986 */ /* 0x0001e2000c10150a */
[----:B------:R-:W-:-:S03]  /*2c20*/  IADD3 R53, P1, R53, 0x9, RZ ;  /* 0x0000000935357810 */ /* 0x000fc60007f3e0ff */
[----:B------:R1:W-:Y:S01]  /*2c30*/  STG.E.U16 desc[UR10][R6.64], R3 ;  /* 0x0000000306007986 */ /* 0x0003e2000c10150a */
[----:B------:R-:W-:Y:S02]  /*2c40*/  IADD3.X R52, RZ, R52, RZ, P1, !PT ;  /* 0x00000034ff347210 */ /* 0x000fe40000ffe4ff */
[----:B------:R-:W-:Y:S01]  /*2c50*/  ISETP.GE.U32.AND P1, PT, R53, R0, PT ;  /* 0x000000003500720c */ /* 0x000fe20003f26070 */
[----:B------:R1:W-:Y:S03]  /*2c60*/  STG.E.U16 desc[UR10][R6.64+0x4], R16 ;  /* 0x0000041006007986 */ /* 0x0003e6000c10150a */
[----:B------:R-:W-:Y:S01]  /*2c70*/  ISETP.GE.AND.EX P1, PT, R52, R2, PT, P1 ;  /* 0x000000023400720c */ /* 0x000fe20003f26310 */
[----:B------:R1:W-:Y:S01]  /*2c80*/  STG.E.U16 desc[UR10][R6.64+0x6], R8 ;  /* 0x0000060806007986 */ /* 0x0003e2000c10150a */
[----:B0-----:R-:W-:-:S05]  /*2c90*/  PRMT R5, R3, 0x7632, R5 ;  /* 0x0000763203057816 */ /* 0x001fca0000000005 */
[----:B------:R1:W-:Y:S06]  /*2ca0*/  STG.E.U16 desc[UR10][R6.64+0x2], R5 ;  /* 0x0000020506007986 */ /* 0x0003ec000c10150a */
[----:B------:R-:W-:Y:S05]  /*2cb0*/  @!P1 BRA `(.L_x_1812) ;  /* 0xffffffd400ac9947 */ /* 0x000fea000383ffff */
[----:B------:R-:W-:Y:S05]  /*2cc0*/  EXIT ;  /* 0x000000000000794d */ /* 0x000fea0003800000 */
.L_x_1813:
        /* <DEDUP_REMOVED lines=11> */
.L_x_3927:


//--------------------- .text._ZN13group_norm_v214gn_cuda_kernelI13__nv_bfloat16Li480ELi3ELi32ELi60ELi256ELb0ELi16ELi960ELi960ELi4ELb1ELi21ELb0ELb0ENS_16CompileConditionILi900EEEEEvPT_PKS4_S7_S7_flPfS8_Pj --------------------------
	.section	.text._ZN13group_norm_v214gn_cuda_kernelI13__nv_bfloat16Li480ELi3ELi32ELi60ELi256ELb0ELi16ELi960ELi960ELi4ELb1ELi21ELb0ELb0ENS_16CompileConditionILi900EEEEEvPT_PKS4_S7_S7_flPfS8_Pj,"ax",@progbits
	.align	128
        .global         _ZN13group_norm_v214gn_cuda_kernelI13__nv_bfloat16Li480ELi3ELi32ELi60ELi256ELb0ELi16ELi960ELi960ELi4ELb1ELi21ELb0ELb0ENS_16CompileConditionILi900EEEEEvPT_PKS4_S7_S7_flPfS8_Pj
        .type           _ZN13group_norm_v214gn_cuda_kernelI13__nv_bfloat16Li480ELi3ELi32ELi60ELi256ELb0ELi16ELi960ELi960ELi4ELb1ELi21ELb0ELb0ENS_16CompileConditionILi900EEEEEvPT_PKS4_S7_S7_flPfS8_Pj,@function
        .size           _ZN13group_norm_v214gn_cuda_kernelI13__nv_bfloat16Li480ELi3ELi32ELi60ELi256ELb0ELi16ELi960ELi960ELi4ELb1ELi21ELb0ELb0ENS_16CompileConditionILi900EEEEEvPT_PKS4_S7_S7_flPfS8_Pj,(.L_x_3928 - _ZN13group_norm_v214gn_cuda_kernelI13__nv_bfloat16Li480ELi3ELi32ELi60ELi256ELb0ELi16ELi960ELi960ELi4ELb1ELi21ELb0ELb0ENS_16CompileConditionILi900EEEEEvPT_PKS4_S7_S7_flPfS8_Pj)
        .other          _ZN13group_norm_v214gn_cuda_kernelI13__nv_bfloat16Li480ELi3ELi32ELi60ELi256ELb0ELi16ELi960ELi960ELi4ELb1ELi21ELb0ELb0ENS_16CompileConditionILi900EEEEEvPT_PKS4_S7_S7_flPfS8_Pj,@"STO_CUDA_ENTRY STV_DEFAULT"
_ZN13group_norm_v214gn_cuda_kernelI13__nv_bfloat16Li480ELi3ELi32ELi60ELi256ELb0ELi16ELi960ELi960ELi4ELb1ELi21ELb0ELb0ENS_16CompileConditionILi900EEEEEvPT_PKS4_S7_S7_flPfS8_Pj:
.text._ZN13group_norm_v214gn_cuda_kernelI13__nv_bfloat16Li480ELi3ELi32ELi60ELi256ELb0ELi16ELi960ELi960ELi4ELb1ELi21ELb0ELb0ENS_16CompileConditionILi900EEEEEvPT_PKS4_S7_S7_flPfS8_Pj:
[----:B------:R-:W0:Y:S01]  /*0000*/  LDC R1, c[0x0][0x28] ;  /* 0x00000a00ff017b82 */ /* 0x000e220000000800 */
[----:B------:R-:W1:Y:S01]  /*0010*/  S2R R4, SR_CTAID.Y ;  /* 0x0000000000047919 */ /* 0x000e620000002600 */
[----:B------:R-:W-:Y:S01]  /*0020*/  ULDC.64 UR4, c[0x0][0x238] ;  /* 0x00008e0000047ab9 */ /* 0x000fe20000000a00 */
[----:B0-----:R-:W-:Y:S01]  /*0030*/  IADD3 R1, R1, -0xa8, RZ ;  /* 0xffffff5801017810 */ /* 0x001fe20007ffe0ff */
[----:B------:R-:W-:Y:S02]  /*0040*/  USHF.L.U64.HI UR5, UR4, 0x1, UR5 ;  /* 0x0000000104057899 */ /* 0x000fe40008010205 */
[----:B------:R-:W-:-:S04]  /*0050*/  USHF.L.U32 UR10, UR4, 0x1, URZ ;  /* 0x00000001040a7899 */ /* 0x000fc8000800063f */
[----:B------:R-:W-:Y:S02]  /*0060*/  IMAD.U32 R0, RZ, RZ, UR5 ;  /* 0x00000005ff007e24 */ /* 0x000fe4000f8e00ff */
[----:B-1----:R-:W-:-:S04]  /*0070*/  ISETP.LT.U32.AND P0, PT, R4, UR10, PT ;  /* 0x0000000a04007c0c */ /* 0x002fc8000bf01070 */
[----:B------:R-:W-:-:S13]  /*0080*/  ISETP.GT.AND.EX P0, PT, R0, RZ, PT, P0 ;  /* 0x000000ff0000720c */ /* 0x000fda0003f04300 */
[----:B------:R-:W-:Y:S05]  /*0090*/  @!P0 EXIT ;  /* 0x000000000000894d */ /* 0x000fea0003800000 */
[----:B------:R-:W0:Y:S01]  /*00a0*/  S2R R6, SR_TID.X ;  /* 0x0000000000067919 */ /* 0x000e220000002100 */
[----:B------:R-:W-:Y:S01]  /*00b0*/  MOV R0, 0x400 ;  /* 0x0000040000007802 */ /* 0x000fe20000000f00 */
[----:B------:R-:W-:Y:S01]  /*00c0*/  UMOV UR4, URZ ;  /* 0x0000003f00047c82 */ /* 0x000fe20008000000 */
[----:B------:R-:W-:Y:S01]  /*00d0*/  ULDC.64 UR8, c[0x0][0x208] ;  /* 0x0000820000087ab9 */ /* 0x000fe20000000a00 */
[----:B------:R-:W1:Y:S01]  /*00e0*/  S2R R5, SR_CgaCtaId ;  /* 0x0000000000057919 */ /* 0x000e620000008800 */
[----:B------:R2:W-:Y:S01]  /*00f0*/  STL [R1+0x14], RZ ;  /* 0x000014ff01007387 */ /* 0x0005e20000100800 */
[----:B0-----:R-:W-:Y:S01]  /*0100*/  IMAD.WIDE.U32 R2, R6, -0x77777777, RZ ;  /* 0x8888888906027825 */ /* 0x001fe200078e00ff */
[----:B------:R-:W-:-:S04]  /*0110*/  MOV R2, R4 ;  /* 0x0000000400027202 */ /* 0x000fc80000000f00 */
[----:B------:R-:W-:Y:S02]  /*0120*/  SHF.R.U32.HI R7, RZ, 0x7, R3 ;  /* 0x00000007ff077819 */ /* 0x000fe40000011603 */
[----:B-1----:R-:W-:-:S03]  /*0130*/  LEA R3, R5, R0, 0x18 ;  /* 0x0000000005037211 */ /* 0x002fc600078ec0ff */
[----:B------:R-:W-:-:S04]  /*0140*/  IMAD R0, R7, -0xf0, R6 ;  /* 0xffffff1007007824 */ /* 0x000fc800078e0206 */
[----:B------:R-:W-:-:S04]  /*0150*/  IMAD R0, R0, 0x18, R3 ;  /* 0x0000001800007824 */ /* 0x000fc800078e0203 */
[----:B------:R-:W-:-:S05]  /*0160*/  IMAD R0, R7, 0x8, R0 ;  /* 0x0000000807007824 */ /* 0x000fca00078e0200 */
[----:B------:R2:W-:Y:S02]  /*0170*/  STL [R1+0x74], R0 ;  /* 0x0000740001007387 */ /* 0x0005e40000100800 */
.L_x_1822:
[----:B------:R-:W3:Y:S01]  /*0180*/  LDL R8, [R1+0x14] ;  /* 0x0000140001087983 */ /* 0x000ee20000100800 */
[----:B------:R-:W-:Y:S01]  /*0190*/  LOP3.LUT R3, R2, 0x1, RZ, 0xc0, !PT ;  /* 0x0000000102037812 */ /* 0x000fe200078ec0ff */
[----:B------:R-:W-:Y:S01]  /*01a0*/  ULDC.64 UR6, c[0x0][0x218] ;  /* 0x0000860000067ab9 */ /* 0x000fe20000000a00 */
[----:B------:R-:W0:Y:S03]  /*01b0*/  S2R R34, SR_TID.X ;  /* 0x0000000000227919 */ /* 0x000e260000002100 */
[----:B------:R-:W-:Y:S01]  /*01c0*/  IMAD R30, R3, 0x3c0, RZ ;  /* 0x000003c0031e7824 */ /* 0x000fe200078e02ff */
[----:B--2---:R-:W1:Y:S01]  /*01d0*/  S2R R0, SR_CTAID.X ;  /* 0x0000000000007919 */ /* 0x004e620000002500 */
[----:B------:R2:W-:Y:S01]  /*01e0*/  STL [R1+0x10], R3 ;  /* 0x0000100301007387 */ /* 0x0005e20000100800 */
[----:B0-----:R-:W-:Y:S01]  /*01f0*/  IMAD.WIDE.U32 R4, R34, -0x77777777, RZ ;  /* 0x8888888922047825 */ /* 0x001fe200078e00ff */
[----:B-1----:R-:W-:-:S04]  /*0200*/  SHF.L.U32 R0, R0, 0x4, RZ ;  /* 0x0000000400007819 */ /* 0x002fc800000006ff */
[----:B------:R-:W-:Y:S02]  /*0210*/  SHF.R.U32.HI R5, RZ, 0x7, R5 ;  /* 0x00000007ff057819 */ /* 0x000fe40000011605 */
[----:B------:R-:W-:-:S03]  /*0220*/  LOP3.LUT R0, R0, 0xf0, RZ, 0xc0, !PT ;  /* 0x000000f000007812 */ /* 0x000fc600078ec0ff */
[----:B--2---:R-:W-:Y:S01]  /*0230*/  IMAD R3, R5, -0xf0, R34 ;  /* 0xffffff1005037824 */ /* 0x004fe200078e0222 */
[----:B------:R-:W-:-:S03]  /*0240*/  IADD3 R0, R0, R5, RZ ;  /* 0x0000000500007210 */ /* 0x000fc60007ffe0ff */
[----:B------:R-:W-:Y:S01]  /*0250*/  IMAD R6, R3, 0x4, R30 ;  /* 0x0000000403067824 */ /* 0x000fe200078e021e */
[----:B------:R3:W-:Y:S04]  /*0260*/  STL [R1+0x34], R3 ;  /* 0x0000340301007387 */ /* 0x0007e80000100800 */
[----:B------:R-:W-:Y:S02]  /*0270*/  SHF.R.S32.HI R7, RZ, 0x1f, R6 ;  /* 0x0000001fff077819 */ /* 0x000fe40000011406 */
[--C-:B---3--:R-:W-:Y:S02]  /*0280*/  SHF.R.U32.HI R3, RZ, 0x1, R8.reuse ;  /* 0x00000001ff037819 */ /* 0x108fe40000011608 */
[----:B------:R-:W-:-:S03]  /*0290*/  SHF.R.U64 R4, R2, 0x1, R8 ;  /* 0x0000000102047819 */ /* 0x000fc60000001208 */
[----:B------:R-:W-:Y:S02]  /*02a0*/  IMAD R8, R3, 0x78000, RZ ;  /* 0x0007800003087824 */ /* 0x000fe400078e02ff */
[----:B------:R0:W-:Y:S01]  /*02b0*/  STL [R1+0xc], R4 ;  /* 0x00000c0401007387 */ /* 0x0001e20000100800 */
[----:B------:R-:W-:-:S03]  /*02c0*/  IMAD R3, R0, 0x780, RZ ;  /* 0x0000078000037824 */ /* 0x000fc600078e02ff */
[----:B------:R1:W-:Y:S01]  /*02d0*/  STL [R1+0x30], R8 ;  /* 0x0000300801007387 */ /* 0x0003e20000100800 */
[----:B0-----:R-:W-:-:S04]  /*02e0*/  IMAD.WIDE.U32 R4, R4, 0x78000, R6 ;  /* 0x0007800004047825 */ /* 0x001fc800078e0006 */
[----:B------:R-:W-:Y:S01]  /*02f0*/  IMAD.IADD R0, R5, 0x1, R8 ;  /* 0x0000000105007824 */ /* 0x000fe200078e0208 */
[C---:B------:R-:W-:Y:S01]  /*0300*/  IADD3 R5, P0, R3.reuse, R4, RZ ;  /* 0x0000000403057210 */ /* 0x040fe20007f1e0ff */
[----:B------:R-:W-:-:S03]  /*0310*/  VIADD R7, R3, 0xf00 ;  /* 0x00000f0003077836 */ /* 0x000fc60000000000 */
[----:B-1----:R-:W-:Y:S02]  /*0320*/  IADD3.X R8, RZ, R0, RZ, P0, !PT ;  /* 0x00000000ff087210 */ /* 0x002fe400007fe4ff */
        /* <DEDUP_REMOVED lines=10> */
[----:B------:R-:W-:Y:S01]  /*03d0*/  IADD3.X R8, RZ, R0, RZ, P0, !PT ;  /* 0x00000000ff087210 */ /* 0x000fe200007fe4ff */
[----:B------:R-:W-:Y:S01]  /*03e0*/  VIADD R7, R3, 0x2d00 ;  /* 0x00002d0003077836 */ /* 0x000fe20000000000 */
[----:B------:R-:W-:-:S04]  /*03f0*/  LEA R20, P0, R5, UR6, 0x1 ;  /* 0x0000000605147c11 */ /* 0x000fc8000f8008ff */
[----:B------:R-:W-:Y:S02]  /*0400*/  LEA.HI.X R21, R5, UR7, R8, 0x1, P0 ;  /* 0x0000000705157c11 */ /* 0x000fe400080f0c08 */
[----:B------:R-:W-:-:S04]  /*0410*/  IADD3 R5, P0, R7, R4, RZ ;  /* 0x0000000407057210 */ /* 0x000fc80007f1e0ff */
[----:B------:R-:W4:Y:S01]  /*0420*/  LDG.E.64.CONSTANT R20, desc[UR8][R20.64] ;  /* 0x0000000814147981 */ /* 0x000f22000c1e9b00 */
        /* <DEDUP_REMOVED lines=15> */
[----:B------:R-:W-:-:S06]  /*0520*/  LEA.HI.X R15, R5, UR7, R8, 0x1, P0 ;  /* 0x00000007050f7c11 */ /* 0x000fcc00080f0c08 */
[----:B------:R-:W4:Y:S01]  /*0530*/  LDG.E.64.CONSTANT R14, desc[UR8][R14.64] ;  /* 0x000000080e0e7981 */ /* 0x000f22000c1e9b00 */
[----:B------:R-:W-:Y:S01]  /*0540*/  IADD3 R5, P0, R7, R4, RZ ;  /* 0x0000000407057210 */ /* 0x000fe20007f1e0ff */
[----:B------:R-:W-:-:S03]  /*0550*/  VIADD R8, R3, 0x6900 ;  /* 0x0000690003087836 */ /* 0x000fc60000000000 */
[----:B------:R-:W-:Y:S02]  /*0560*/  IADD3.X R7, RZ, R0, RZ, P0, !PT ;  /* 0x00000000ff077210 */ /* 0x000fe400007fe4ff */
[----:B------:R-:W-:-:S04]  /*0570*/  LEA R12, P0, R5, UR6, 0x1 ;  /* 0x00000006050c7c11 */ /* 0x000fc8000f8008ff */
[----:B------:R-:W-:Y:S02]  /*0580*/  LEA.HI.X R13, R5, UR7, R7, 0x1, P0 ;  /* 0x00000007050d7c11 */ /* 0x000fe400080f0c07 */
[----:B------:R-:W-:Y:S02]  /*0590*/  IADD3 R4, P0, R8, R4, RZ ;  /* 0x0000000408047210 */ /* 0x000fe40007f1e0ff */
[----:B------:R-:W0:Y:S02]  /*05a0*/  LDC.64 R8, c[0x0][0x220] ;  /* 0x00008800ff087b82 */ /* 0x000e240000000a00 */
[----:B------:R-:W-:Y:S01]  /*05b0*/  IADD3.X R0, RZ, R0, RZ, P0, !PT ;  /* 0x00000000ff007210 */ /* 0x000fe200007fe4ff */
[----:B------:R-:W4:Y:S01]  /*05c0*/  LDG.E.64.CONSTANT R12, desc[UR8][R12.64] ;  /* 0x000000080c0c7981 */ /* 0x000f22000c1e9b00 */
[----:B------:R-:W-:-:S04]  /*05d0*/  LEA R10, P0, R4, UR6, 0x1 ;  /* 0x00000006040a7c11 */ /* 0x000fc8000f8008ff */
[----:B------:R-:W-:Y:S02]  /*05e0*/  LEA.HI.X R11, R4, UR7, R0, 0x1, P0 ;  /* 0x00000007040b7c11 */ /* 0x000fe400080f0c00 */
[----:B------:R-:W1:Y:S04]  /*05f0*/  LDC.64 R4, c[0x0][0x228] ;  /* 0x00008a00ff047b82 */ /* 0x000e680000000a00 */
[----:B------:R-:W4:Y:S01]  /*0600*/  LDG.E.64.CONSTANT R10, desc[UR8][R10.64] ;  /* 0x000000080a0a7981 */ /* 0x000f22000c1e9b00 */
[----:B0-----:R-:W-:-:S06]  /*0610*/  IMAD.WIDE R8, R6, 0x2, R8 ;  /* 0x0000000206087825 */ /* 0x001fcc00078e0208 */
[----:B------:R-:W5:Y:S01]  /*0620*/  LDG.E.64.CONSTANT R8, desc[UR8][R8.64] ;  /* 0x0000000808087981 */ /* 0x000f62000c1e9b00 */
[----:B-1----:R-:W-:-:S06]  /*0630*/  IMAD.WIDE R6, R6, 0x2, R4 ;  /* 0x0000000206067825 */ /* 0x002fcc00078e0204 */
[----:B------:R-:W5:Y:S01]  /*0640*/  LDG.E.64.CONSTANT R6, desc[UR8][R6.64] ;  /* 0x0000000806067981 */ /* 0x000f62000c1e9b00 */
[C---:B--2---:R-:W-:Y:S01]  /*0650*/  PRMT R5, R24.reuse, 0x7632, R5 ;  /* 0x0000763218057816 */ /* 0x044fe20000000005 */
[----:B------:R-:W-:-:S03]  /*0660*/  IMAD.U32 R0, R24, 0x10000, RZ ;  /* 0x0001000018007824 */ /* 0x000fc600078e00ff */
[----:B------:R-:W-:Y:S01]  /*0670*/  SHF.L.U32 R5, R5, 0x10, RZ ;  /* 0x0000001005057819 */ /* 0x000fe200000006ff */
[----:B------:R-:W-:Y:S01]  /*0680*/  FADD.FTZ R29, RZ, R0 ;  /* 0x00000000ff1d7221 */ /* 0x000fe20000010000 */
[----:B------:R-:W-:Y:S01]  /*0690*/  FFMA.FTZ R26, R0, R0, RZ ;  /* 0x00000000001a7223 */ /* 0x000fe200000100ff */
[C---:B------:R-:W-:Y:S01]  /*06a0*/  PRMT R4, R25.reuse, 0x7632, R4 ;  /* 0x0000763219047816 */ /* 0x040fe20000000004 */
[----:B------:R-:W-:Y:S02]  /*06b0*/  IMAD.U32 R31, R25, 0x10000, RZ ;  /* 0x00010000191f7824 */ /* 0x000fe400078e00ff */
[----:B------:R-:W-:Y:S01]  /*06c0*/  FADD.FTZ R29, R29, R5 ;  /* 0x000000051d1d7221 */ /* 0x000fe20000010000 */
[--C-:B------:R-:W-:Y:S01]  /*06d0*/  FFMA.FTZ R5, R5, R5, R26.reuse ;  /* 0x0000000505057223 */ /* 0x100fe2000001001a */
[----:B------:R-:W-:Y:S02]  /*06e0*/  SHF.L.U32 R4, R4, 0x10, RZ ;  /* 0x0000001004047819 */ /* 0x000fe400000006ff */
[----:B------:R-:W-:Y:S01]  /*06f0*/  FADD.FTZ R29, R29, R31 ;  /* 0x0000001f1d1d7221 */ /* 0x000fe20000010000 */
[----:B------:R-:W-:Y:S01]  /*0700*/  FFMA.FTZ R5, R31, R31, R5 ;  /* 0x0000001f1f057223 */ /* 0x000fe20000010005 */
[----:B------:R0:W-:Y:S01]  /*0710*/  STL [R1+0x24], R31 ;  /* 0x0000241f01007387 */ /* 0x0001e20000100800 */
[----:B---3--:R-:W-:Y:S01]  /*0720*/  PRMT R26, R22, 0x7632, R26 ;  /* 0x00007632161a7816 */ /* 0x008fe2000000001a */
[----:B------:R-:W-:Y:S01]  /*0730*/  FADD.FTZ R29, R29, R4 ;  /* 0x000000041d1d7221 */ /* 0x000fe20000010000 */
[----:B------:R-:W-:-:S02]  /*0740*/  FFMA.FTZ R4, R4, R4, R5 ;  /* 0x0000000404047223 */ /* 0x000fc40000010005 */
[----:B------:R-:W-:Y:S01]  /*0750*/  SHF.L.U32 R26, R26, 0x10, RZ ;  /* 0x000000101a1a7819 */ /* 0x000fe200000006ff */
[----:B0-----:R-:W-:Y:S01]  /*0760*/  IMAD.U32 R31, R22, 0x10000, RZ ;  /* 0x00010000161f7824 */ /* 0x001fe200078e00ff */
[----:B------:R-:W-:-:S03]  /*0770*/  PRMT R5, R23, 0x7632, R5 ;  /* 0x0000763217057816 */ /* 0x000fc60000000005 */
[----:B------:R-:W-:Y:S01]  /*0780*/  FADD.FTZ R29, R29, R31 ;  /* 0x0000001f1d1d7221 */ /* 0x000fe20000010000 */
[----:B------:R-:W-:Y:S01]  /*0790*/  FFMA.FTZ R4, R31, R31, R4 ;  /* 0x0000001f1f047223 */ /* 0x000fe20000010004 */
[----:B------:R0:W-:Y:S02]  /*07a0*/  STL [R1+0x4], R31 ;  /* 0x0000041f01007387 */ /* 0x0001e40000100800 */
[----:B------:R-:W-:Y:S01]  /*07b0*/  FADD.FTZ R29, R29, R26 ;  /* 0x0000001a1d1d7221 */ /* 0x000fe20000010000 */
[--C-:B------:R-:W-:Y:S01]  /*07c0*/  FFMA.FTZ R26, R26, R26, R4.reuse ;  /* 0x0000001a1a1a7223 */ /* 0x100fe20000010004 */
[----:B------:R-:W-:Y:S01]  /*07d0*/  SHF.L.U32 R5, R5, 0x10, RZ ;  /* 0x0000001005057819 */ /* 0x000fe200000006ff */
[----:B0-----:R-:W-:Y:S01]  /*07e0*/  IMAD.U32 R31, R23, 0x10000, RZ ;  /* 0x00010000171f7824 */ /* 0x001fe200078e00ff */
[----:B----4-:R-:W-:-:S03]  /*07f0*/  PRMT R4, R20, 0x7632, R4 ;  /* 0x0000763214047816 */ /* 0x010fc60000000004 */
[----:B------:R-:W-:Y:S01]  /*0800*/  FADD.FTZ R29, R29, R31 ;  /* 0x0000001f1d1d7221 */ /* 0x000fe20000010000 */
[----:B------:R-:W-:Y:S01]  /*0810*/  FFMA.FTZ R26, R31, R31, R26 ;  /* 0x0000001f1f1a7223 */ /* 0x000fe2000001001a */
[----:B------:R0:W-:Y:S02]  /*0820*/  STL [R1+0x2c], R31 ;  /* 0x00002c1f01007387 */ /* 0x0001e40000100800 */
[----:B------:R-:W-:Y:S01]  /*0830*/  FADD.FTZ R29, R29, R5 ;  /* 0x000000051d1d7221 */ /* 0x000fe20000010000 */
[--C-:B------:R-:W-:Y:S01]  /*0840*/  FFMA.FTZ R5, R5, R5, R26.reuse ;  /* 0x0000000505057223 */ /* 0x100fe2000001001a */
[----:B------:R-:W-:Y:S01]  /*0850*/  SHF.L.U32 R4, R4, 0x10, RZ ;  /* 0x0000001004047819 */ /* 0x000fe200000006ff */
[----:B0-----:R-:W-:Y:S01]  /*0860*/  IMAD.U32 R31, R20, 0x10000, RZ ;  /* 0x00010000141f7824 */ /* 0x001fe200078e00ff */
[----:B------:R-:W-:-:S03]  /*0870*/  PRMT R26, R21, 0x7632, R26 ;  /* 0x00007632151a7816 */ /* 0x000fc6000000001a */
[----:B------:R-:W-:Y:S01]  /*0880*/  FADD.FTZ R29, R29, R31 ;  /* 0x0000001f1d1d7221 */ /* 0x000fe20000010000 */
[----:B------:R-:W-:Y:S01]  /*0890*/  FFMA.FTZ R5, R31, R31, R5 ;  /* 0x0000001f1f057223 */ /* 0x000fe20000010005 */
[----:B------:R0:W-:Y:S02]  /*08a0*/  STL [R1], R31 ;  /* 0x0000001f01007387 */ /* 0x0001e40000100800 */
[----:B------:R-:W-:Y:S01]  /*08b0*/  FADD.FTZ R29, R29, R4 ;  /* 0x000000041d1d7221 */ /* 0x000fe20000010000 */
[--C-:B------:R-:W-:Y:S01]  /*08c0*/  FFMA.FTZ R4, R4, R4, R5.reuse ;  /* 0x0000000404047223 */ /* 0x100fe20000010005 */
[----:B------:R-:W-:Y:S01]  /*08d0*/  SHF.L.U32 R26, R26, 0x10, RZ ;  /* 0x000000101a1a7819 */ /* 0x000fe200000006ff */
[----:B0-----:R-:W-:Y:S01]  /*08e0*/  IMAD.U32 R31, R21, 0x10000, RZ ;  /* 0x00010000151f7824 */ /* 0x001fe200078e00ff */
[----:B------:R-:W-:-:S03]  /*08f0*/  PRMT R5, R18, 0x7632, R5 ;  /* 0x0000763212057816 */ /* 0x000fc60000000005 */
[----:B------:R-:W-:Y:S01]  /*0900*/  FADD.FTZ R29, R29, R31 ;  /* 0x0000001f1d1d7221 */ /* 0x000fe20000010000 */
[----:B------:R-:W-:Y:S01]  /*0910*/  FFMA.FTZ R4, R31, R31, R4 ;  /* 0x0000001f1f047223 */ /* 0x000fe20000010004 */
[----:B------:R-:W-:Y:S02]  /*0920*/  IMAD.U32 R37, R18, 0x10000, RZ ;  /* 0x0001000012257824 */ /* 0x000fe400078e00ff */
[----:B------:R-:W-:Y:S01]  /*0930*/  FADD.FTZ R29, R29, R26 ;  /* 0x0000001a1d1d7221 */ /* 0x000fe20000010000 */
[----:B------:R-:W-:Y:S01]  /*0940*/  FFMA.FTZ R26, R26, R26, R4 ;  /* 0x0000001a1a1a7223 */ /* 0x000fe20000010004 */
[----:B------:R-:W-:Y:S02]  /*0950*/  SHF.L.U32 R5, R5, 0x10, RZ ;  /* 0x0000001005057819 */ /* 0x000fe400000006ff */
[----:B------:R-:W-:Y:S01]  /*0960*/  FADD.FTZ R29, R29, R37 ;  /* 0x000000251d1d7221 */ /* 0x000fe20000010000 */
[----:B------:R-:W-:Y:S01]  /*0970*/  FFMA.FTZ R26, R37, R37, R26 ;  /* 0x00000025251a7223 */ /* 0x000fe2000001001a */
[----:B------:R0:W-:Y:S01]  /*0980*/  STL [R1+0x3c], R31 ;  /* 0x00003c1f01007387 */ /* 0x0001e20000100800 */
[----:B------:R-:W-:Y:S01]  /*0990*/  PRMT R4, R19, 0x7632, R4 ;  /* 0x0000763213047816 */ /* 0x000fe20000000004 */
[----:B------:R-:W-:Y:S01]  /*09a0*/  FADD.FTZ R29, R29, R5 ;  /* 0x000000051d1d7221 */ /* 0x000fe20000010000 */
[----:B------:R-:W-:-:S02]  /*09b0*/  FFMA.FTZ R5, R5, R5, R26 ;  /* 0x0000000505057223 */ /* 0x000fc4000001001a */
        /* <DEDUP_REMOVED lines=26> */
[----:B------:R0:W-:Y:S02]  /*0b60*/  STL [R1+0x54], R31 ;  /* 0x0000541f01007387 */ /* 0x0001e40000100800 */
[----:B------:R-:W-:Y:S01]  /*0b70*/  FADD.FTZ R29, R29, R26 ;  /* 0x0000001a1d1d7221 */ /* 0x000fe20000010000 */
[----:B------:R-:W-:Y:S01]  /*0b80*/  FFMA.FTZ R26, R26, R26, R5 ;  /* 0x0000001a1a1a7223 */ /* 0x000fe20000010005 */
[----:B0-----:R-:W-:-:S04]  /*0b90*/  IMAD.U32 R31, R15, 0x10000, RZ ;  /* 0x000100000f1f7824 */ /* 0x001fc800078e00ff */
[----:B------:R-:W-:Y:S01]  /*0ba0*/  FADD.FTZ R29, R29, R31 ;  /* 0x0000001f1d1d7221 */ /* 0x000fe20000010000 */
[----:B------:R0:W-:Y:S01]  /*0bb0*/  STL [R1+0x48], R31 ;  /* 0x0000481f01007387 */ /* 0x0001e20000100800 */
[----:B------:R-:W-:-:S03]  /*0bc0*/  FFMA.FTZ R26, R31, R31, R26 ;  /* 0x0000001f1f1a7223 */ /* 0x000fc6000001001a */
[----:B0-----:R-:W2:Y:S01]  /*0bd0*/  LDL R31, [R1+0x74] ;  /* 0x00007400011f7983 */ /* 0x001ea20000100800 */
[----:B------:R-:W-:-:S04]  /*0be0*/  PRMT R28, R15, 0x7632, R28 ;  /* 0x000076320f1c7816 */ /* 0x000fc8000000001c */
[----:B------:R-:W-:Y:S01]  /*0bf0*/  SHF.L.U32 R28, R28, 0x10, RZ ;  /* 0x000000101c1c7819 */ /* 0x000fe200000006ff */
[C---:B------:R-:W-:Y:S01]  /*0c00*/  IMAD.U32 R5, R12.reuse, 0x10000, RZ ;  /* 0x000100000c057824 */ /* 0x040fe200078e00ff */
[----:B------:R-:W-:-:S03]  /*0c10*/  PRMT R27, R12, 0x7632, R27 ;  /* 0x000076320c1b7816 */ /* 0x000fc6000000001b */
[----:B------:R-:W-:Y:S01]  /*0c20*/  FADD.FTZ R29, R29, R28 ;  /* 0x0000001c1d1d7221 */ /* 0x000fe20000010000 */
[----:B------:R-:W-:Y:S01]  /*0c30*/  FFMA.FTZ R28, R28, R28, R26 ;  /* 0x0000001c1c1c7223 */ /* 0x000fe2000001001a */
[----:B------:R-:W-:Y:S02]  /*0c40*/  SHF.L.U32 R27, R27, 0x10, RZ ;  /* 0x000000101b1b7819 */ /* 0x000fe400000006ff */
[----:B------:R-:W-:Y:S01]  /*0c50*/  FADD.FTZ R29, R29, R5 ;  /* 0x000000051d1d7221 */ /* 0x000fe20000010000 */
[----:B------:R-:W-:Y:S01]  /*0c60*/  FFMA.FTZ R28, R5, R5, R28 ;  /* 0x00000005051c7223 */ /* 0x000fe2000001001c */
[C---:B------:R-:W-:Y:S01]  /*0c70*/  PRMT R26, R13.reuse, 0x7632, R26 ;  /* 0x000076320d1a7816 */ /* 0x040fe2000000001a */
[----:B------:R-:W-:Y:S02]  /*0c80*/  IMAD.U32 R32, R13, 0x10000, RZ ;  /* 0x000100000d207824 */ /* 0x000fe400078e00ff */
[----:B------:R-:W-:Y:S01]  /*0c90*/  FADD.FTZ R29, R29, R27 ;  /* 0x0000001b1d1d7221 */ /* 0x000fe20000010000 */
[----:B------:R-:W-:Y:S01]  /*0ca0*/  FFMA.FTZ R28, R27, R27, R28 ;  /* 0x0000001b1b1c7223 */ /* 0x000fe2000001001c */
[----:B------:R-:W-:-:S02]  /*0cb0*/  SHF.L.U32 R26, R26, 0x10, RZ ;  /* 0x000000101a1a7819 */ /* 0x000fc400000006ff */
[----:B------:R-:W-:Y:S01]  /*0cc0*/  FADD.FTZ R29, R29, R32 ;  /* 0x000000201d1d7221 */ /* 0x000fe20000010000 */
[----:B------:R-:W-:Y:S01]  /*0cd0*/  FFMA.FTZ R27, R32, R32, R28 ;  /* 0x00000020201b7223 */ /* 0x000fe2000001001c */
[----:B------:R0:W-:Y:S02]  /*0ce0*/  STL [R1+0x44], R32 ;  /* 0x0000442001007387 */ /* 0x0001e40000100800 */
[----:B------:R-:W-:Y:S01]  /*0cf0*/  FADD.FTZ R28, R29, R26 ;  /* 0x0000001a1d1c7221 */ /* 0x000fe20000010000 */
[--C-:B------:R-:W-:Y:S01]  /*0d00*/  FFMA.FTZ R26, R26, R26, R27.reuse ;  /* 0x0000001a1a1a7223 */ /* 0x100fe2000001001b */
[C---:B------:R-:W-:Y:S01]  /*0d10*/  PRMT R27, R10.reuse, 0x7632, R27 ;  /* 0x000076320a1b7816 */ /* 0x040fe2000000001b */
[----:B------:R-:W-:Y:S02]  /*0d20*/  IMAD.U32 R35, R11, 0x10000, RZ ;  /* 0x000100000b237824 */ /* 0x000fe400078e00ff */
[----:B0-----:R-:W-:Y:S01]  /*0d30*/  IMAD.U32 R32, R10, 0x10000, RZ ;  /* 0x000100000a207824 */ /* 0x001fe200078e00ff */
[----:B------:R-:W-:-:S03]  /*0d40*/  SHF.L.U32 R27, R27, 0x10, RZ ;  /* 0x000000101b1b7819 */ /* 0x000fc600000006ff */
[----:B------:R-:W-:Y:S01]  /*0d50*/  FADD.FTZ R28, R28, R32 ;  /* 0x000000201c1c7221 */ /* 0x000fe20000010000 */
[----:B------:R-:W-:Y:S01]  /*0d60*/  FFMA.FTZ R26, R32, R32, R26 ;  /* 0x00000020201a7223 */ /* 0x000fe2000001001a */
[----:B------:R-:W-:Y:S02]  /*0d70*/  STL [R1+0x38], R35 ;  /* 0x0000382301007387 */ /* 0x000fe40000100800 */
[----:B------:R-:W-:Y:S01]  /*0d80*/  FADD.FTZ R28, R28, R27 ;  /* 0x0000001b1c1c7221 */ /* 0x000fe20000010000 */
[--C-:B------:R-:W-:Y:S01]  /*0d90*/  FFMA.FTZ R27, R27, R27, R26.reuse ;  /* 0x0000001b1b1b7223 */ /* 0x100fe2000001001a */
[----:B------:R-:W-:Y:S02]  /*0da0*/  PRMT R26, R11, 0x7632, R26 ;  /* 0x000076320b1a7816 */ /* 0x000fe4000000001a */
[----:B------:R-:W-:Y:S01]  /*0db0*/  ISETP.GT.U32.AND P0, PT, R34, 0x1f, PT ;  /* 0x0000001f2200780c */ /* 0x000fe20003f04070 */
[----:B------:R-:W-:Y:S01]  /*0dc0*/  FFMA.FTZ R27, R35, R35, R27 ;  /* 0x00000023231b7223 */ /* 0x000fe2000001001b */
[----:B------:R-:W-:Y:S01]  /*0dd0*/  SHF.L.U32 R26, R26, 0x10, RZ ;  /* 0x000000101a1a7819 */ /* 0x000fe200000006ff */
[----:B------:R-:W-:-:S04]  /*0de0*/  FADD.FTZ R28, R28, R35 ;  /* 0x000000231c1c7221 */ /* 0x000fc80000010000 */
[----:B------:R-:W-:Y:S01]  /*0df0*/  FFMA.FTZ R27, R26, R26, R27 ;  /* 0x0000001a1a1b7223 */ /* 0x000fe2000001001b */
[----:B------:R-:W-:Y:S01]  /*0e00*/  FADD.FTZ R26, R28, R26 ;  /* 0x0000001a1c1a7221 */ /* 0x000fe20000010000 */
[----:B------:R-:W-:Y:S04]  /*0e10*/  BSSY B0, `(.L_x_1814) ;  /* 0x0000097000007945 */ /* 0x000fe80003800000 */
[----:B--2---:R0:W-:Y:S02]  /*0e20*/  STS.64 [R31], R26 ;  /* 0x0000001a1f007388 */ /* 0x0041e40000000a00 */
[----:B0-----:R-:W-:Y:S01]  /*0e30*/  CS2R R26, SRZ ;  /* 0x00000000001a7805 */ /* 0x001fe2000001ff00 */
[----:B------:R-:W-:Y:S06]  /*0e40*/  BAR.SYNC.DEFER_BLOCKING 0x0 ;  /* 0x0000000000007b1d */ /* 0x000fec0000010000 */
[----:B------:R-:W-:Y:S05]  /*0e50*/  @P0 BRA `(.L_x_1815) ;  /* 0x0000000800480947 */ /* 0x000fea0003800000 */
[----:B------:R-:W0:Y:S01]  /*0e60*/  S2R R27, SR_CgaCtaId ;  /* 0x00000000001b7919 */ /* 0x000e220000008800 */
[----:B------:R-:W-:Y:S01]  /*0e70*/  IMAD.SHL.U32 R26, R2, 0x10, RZ ;  /* 0x00000010021a7824 */ /* 0x000fe200078e00ff */
[----:B------:R-:W-:-:S04]  /*0e80*/  MOV R31, 0x400 ;  /* 0x00000400001f7802 */ /* 0x000fc80000000f00 */
[----:B------:R-:W-:-:S04]  /*0e90*/  LOP3.LUT R26, R26, 0x10, RZ, 0xc0, !PT ;  /* 0x000000101a1a7812 */ /* 0x000fc800078ec0ff */
[----:B------:R-:W-:-:S05]  /*0ea0*/  LEA.HI R26, R34, R26, RZ, 0x1f ;  /* 0x0000001a221a7211 */ /* 0x000fca00078ff8ff */
[----:B------:R-:W-:-:S04]  /*0eb0*/  IMAD R30, R26, 0x3c, -R30 ;  /* 0x0000003c1a1e7824 */ /* 0x000fc800078e0a1e */
[----:B------:R-:W-:Y:S01]  /*0ec0*/  VIADD R35, R30, 0x2c ;  /* 0x0000002c1e237836 */ /* 0x000fe20000000000 */
[----:B------:R-:W-:-:S04]  /*0ed0*/  SHF.R.S32.HI R26, RZ, 0x1f, R30 ;  /* 0x0000001fff1a7819 */ /* 0x000fc8000001141e */
[----:B------:R-:W-:-:S04]  /*0ee0*/  LEA.HI R26, R26, R30, RZ, 0x2 ;  /* 0x0000001e1a1a7211 */ /* 0x000fc800078f10ff */
[----:B------:R-:W-:Y:S02]  /*0ef0*/  SHF.R.S32.HI R26, RZ, 0x2, R26 ;  /* 0x00000002ff1a7819 */ /* 0x000fe4000001141a */
[----:B0-----:R-:W-:Y:S02]  /*0f00*/  LEA R31, R27, R31, 0x18 ;  /* 0x0000001f1b1f7211 */ /* 0x001fe400078ec0ff */
[----:B------:R-:W-:-:S03]  /*0f10*/  IADD3 R27, R30, 0x4, RZ ;  /* 0x000000041e1b7810 */ /* 0x000fc60007ffe0ff */
[----:B------:R-:W-:Y:S01]  /*0f20*/  IMAD R26, R26, 0x18, R31 ;  /* 0x000000181a1a7824 */ /* 0x000fe200078e021f */
[----:B------:R-:W-:-:S04]  /*0f30*/  SHF.R.S32.HI R28, RZ, 0x1f, R27 ;  /* 0x0000001fff1c7819 */ /* 0x000fc8000001141b */
[----:B------:R-:W-:Y:S01]  /*0f40*/  LEA.HI R28, R28, R27, RZ, 0x2 ;  /* 0x0000001b1c1c7211 */ /* 0x000fe200078f10ff */
[----:B------:R-:W-:-:S03]  /*0f50*/  IMAD.SHL.U32 R27, R34, 0x8, RZ ;  /* 0x00000008221b7824 */ /* 0x000fc600078e00ff */
[----:B------:R-:W-:Y:S02]  /*0f60*/  SHF.R.S32.HI R28, RZ, 0x2, R28 ;  /* 0x00000002ff1c7819 */ /* 0x000fe4000001141c */
[----:B------:R-:W-:-:S03]  /*0f70*/  LOP3.LUT R34, R27, 0x8, RZ, 0xc0, !PT ;  /* 0x000000081b227812 */ /* 0x000fc600078ec0ff */
[----:B------:R-:W-:Y:S01]  /*0f80*/  IMAD R28, R28, 0x18, R31 ;  /* 0x000000181c1c7824 */ /* 0x000fe200078e021f */
[----:B------:R-:W-:-:S03]  /*0f90*/  IADD3 R26, R26, R34, RZ ;  /* 0x000000221a1a7210 */ /* 0x000fc60007ffe0ff */
[----:B------:R-:W-:-:S03]  /*0fa0*/  IMAD.IADD R28, R34, 0x1, R28 ;  /* 0x00000001221c7824 */ /* 0x000fc600078e021c */
[----:B------:R-:W0:Y:S04]  /*0fb0*/  LDS.64 R26, [R26] ;  /* 0x000000001a1a7984 */ /* 0x000e280000000a00 */
[----:B------:R-:W1:Y:S01]  /*0fc0*/  LDS.64 R28, [R28] ;  /* 0x000000001c1c7984 */ /* 0x000e620000000a00 */
[----:B0-----:R-:W-:Y:S01]  /*0fd0*/  FADD.FTZ R26, RZ, R26 ;  /* 0x0000001aff1a7221 */ /* 0x001fe20000010000 */
[----:B------:R-:W-:-:S03]  /*0fe0*/  FADD.FTZ R27, RZ, R27 ;  /* 0x0000001bff1b7221 */ /* 0x000fc60000010000 */
[----:B-1----:R-:W-:Y:S01]  /*0ff0*/  FADD.FTZ R28, R26, R28 ;  /* 0x0000001c1a1c7221 */ /* 0x002fe20000010000 */
        /* <DEDUP_REMOVED lines=69> */
[----:B------:R-:W-:Y:S01]  /*1450*/  IMAD.IADD R27, R34, 0x1, R27 ;  /* 0x00000001221b7824 */ /* 0x000fe200078e021b */
[----:B------:R-:W-:-:S05]  /*1460*/  IADD3 R34, R30, 0x30, RZ ;  /* 0x000000301e227810 */ /* 0x000fca0007ffe0ff */
[----:B------:R-:W0:Y:S02]  /*1470*/  LDS.64 R26, [R27] ;  /* 0x000000001b1a7984 */ /* 0x000e240000000a00 */
[----:B0-----:R-:W-:Y:S01]  /*1480*/  FADD.FTZ R28, R28, R26 ;  /* 0x0000001a1c1c7221 */ /* 0x001fe20000010000 */
[----:B------:R-:W-:Y:S01]  /*1490*/  IADD3 R26, R30, 0x28, RZ ;  /* 0x000000281e1a7810 */ /* 0x000fe20007ffe0ff */
[----:B------:R-:W-:-:S03]  /*14a0*/  FADD.FTZ R29, R29, R27 ;  /* 0x0000001b1d1d7221 */ /* 0x000fc60000010000 */
[----:B------:R-:W-:-:S04]  /*14b0*/  SHF.R.S32.HI R27, RZ, 0x1f, R26 ;  /* 0x0000001fff1b7819 */ /* 0x000fc8000001141a */
[----:B------:R-:W-:Y:S02]  /*14c0*/  LEA.HI R26, R27, R26, RZ, 0x2 ;  /* 0x0000001a1b1a7211 */ /* 0x000fe400078f10ff */
[----:B------:R-:W-:Y:S02]  /*14d0*/  SHF.R.S32.HI R27, RZ, 0x1f, R35 ;  /* 0x0000001fff1b7819 */ /* 0x000fe40000011423 */
[----:B------:R-:W-:Y:S02]  /*14e0*/  SHF.R.S32.HI R26, RZ, 0x2, R26 ;  /* 0x00000002ff1a7819 */ /* 0x000fe4000001141a */
[----:B------:R-:W-:Y:S02]  /*14f0*/  LEA.HI R35, R27, R35, RZ, 0x2 ;  /* 0x000000231b237211 */ /* 0x000fe400078f10ff */
[----:B------:R-:W-:Y:S01]  /*1500*/  SHF.R.S32.HI R27, RZ, 0x1f, R34 ;  /* 0x0000001fff1b7819 */ /* 0x000fe20000011422 */
[----:B------:R-:W-:Y:S01]  /*1510*/  IMAD R26, R26, 0x18, R31 ;  /* 0x000000181a1a7824 */ /* 0x000fe200078e021f */
[----:B------:R-:W-:-:S02]  /*1520*/  SHF.R.S32.HI R35, RZ, 0x2, R35 ;  /* 0x00000002ff237819 */ /* 0x000fc40000011423 */
[----:B------:R-:W-:Y:S01]  /*1530*/  LEA.HI R34, R27, R34, RZ, 0x2 ;  /* 0x000000221b227211 */ /* 0x000fe200078f10ff */
[C---:B------:R-:W-:Y:S01]  /*1540*/  VIADD R27, R30.reuse, 0x34 ;  /* 0x000000341e1b7836 */ /* 0x040fe20000000000 */
[----:B------:R-:W-:Y:S01]  /*1550*/  IADD3 R30, R30, 0x38, RZ ;  /* 0x000000381e1e7810 */ /* 0x000fe20007ffe0ff */
[----:B------:R-:W-:Y:S01]  /*1560*/  IMAD R35, R35, 0x18, R31 ;  /* 0x0000001823237824 */ /* 0x000fe200078e021f */
[----:B------:R-:W-:Y:S02]  /*1570*/  SHF.R.S32.HI R34, RZ, 0x2, R34 ;  /* 0x00000002ff227819 */ /* 0x000fe40000011422 */
[----:B------:R-:W-:-:S03]  /*1580*/  SHF.R.S32.HI R36, RZ, 0x1f, R27 ;  /* 0x0000001fff247819 */ /* 0x000fc6000001141b */
[----:B------:R-:W-:Y:S01]  /*1590*/  IMAD R34, R34, 0x18, R31 ;  /* 0x0000001822227824 */ /* 0x000fe200078e021f */
[----:B------:R-:W-:Y:S02]  /*15a0*/  LEA.HI R27, R36, R27, RZ, 0x2 ;  /* 0x0000001b241b7211 */ /* 0x000fe400078f10ff */
[----:B------:R-:W-:Y:S02]  /*15b0*/  SHF.R.S32.HI R36, RZ, 0x1f, R30 ;  /* 0x0000001fff247819 */ /* 0x000fe4000001141e */
[----:B------:R-:W-:Y:S02]  /*15c0*/  SHF.R.S32.HI R27, RZ, 0x2, R27 ;  /* 0x00000002ff1b7819 */ /* 0x000fe4000001141b */
[----:B------:R-:W-:Y:S02]  /*15d0*/  LEA.HI R30, R36, R30, RZ, 0x2 ;  /* 0x0000001e241e7211 */ /* 0x000fe400078f10ff */
[----:B------:R-:W0:Y:S01]  /*15e0*/  S2R R36, SR_TID.X ;  /* 0x0000000000247919 */ /* 0x000e220000002100 */
[----:B------:R-:W-:Y:S01]  /*15f0*/  IMAD R27, R27, 0x18, R31 ;  /* 0x000000181b1b7824 */ /* 0x000fe200078e021f */
[----:B------:R-:W-:-:S05]  /*1600*/  SHF.R.S32.HI R30, RZ, 0x2, R30 ;  /* 0x00000002ff1e7819 */ /* 0x000fca000001141e */
[----:B------:R-:W-:Y:S02]  /*1610*/  IMAD R30, R30, 0x18, R31 ;  /* 0x000000181e1e7824 */ /* 0x000fe400078e021f */
[----:B0-----:R-:W-:-:S05]  /*1620*/  IMAD.SHL.U32 R36, R36, 0x8, RZ ;  /* 0x0000000824247824 */ /* 0x001fca00078e00ff */
[----:B------:R-:W-:-:S04]  /*1630*/  LOP3.LUT R36, R36, 0x8, RZ, 0xc0, !PT ;  /* 0x0000000824247812 */ /* 0x000fc800078ec0ff */
[C---:B------:R-:W-:Y:S01]  /*1640*/  IADD3 R26, R36.reuse, R26, RZ ;  /* 0x0000001a241a7210 */ /* 0x040fe20007ffe0ff */
[C---:B------:R-:W-:Y:S01]  /*1650*/  IMAD.IADD R35, R36.reuse, 0x1, R35 ;  /* 0x0000000124237824 */ /* 0x040fe200078e0223 */
[C---:B------:R-:W-:Y:S01]  /*1660*/  IADD3 R31, R36.reuse, R27, RZ ;  /* 0x0000001b241f7210 */ /* 0x040fe20007ffe0ff */
[C---:B------:R-:W-:Y:S01]  /*1670*/  IMAD.IADD R30, R36.reuse, 0x1, R30 ;  /* 0x00000001241e7824 */ /* 0x040fe200078e021e */
[----:B------:R-:W-:Y:S02]  /*1680*/  IADD3 R34, R36, R34, RZ ;  /* 0x0000002224227210 */ /* 0x000fe40007ffe0ff */
[----:B------:R-:W0:Y:S02]  /*1690*/  LDS.64 R26, [R26] ;  /* 0x000000001a1a7984 */ /* 0x000e240000000a00 */
[----:B0-----:R-:W-:Y:S01]  /*16a0*/  FADD.FTZ R26, R28, R26 ;  /* 0x0000001a1c1a7221 */ /* 0x001fe20000010000 */
[----:B------:R-:W-:Y:S02]  /*16b0*/  FADD.FTZ R36, R29, R27 ;  /* 0x0000001b1d247221 */ /* 0x000fe40000010000 */
[----:B------:R-:W0:Y:S02]  /*16c0*/  LDS.64 R28, [R35] ;  /* 0x00000000231c7984 */ /* 0x000e240000000a00 */
[----:B0-----:R-:W-:Y:S01]  /*16d0*/  FADD.FTZ R28, R26, R28 ;  /* 0x0000001c1a1c7221 */ /* 0x001fe20000010000 */
[----:B------:R-:W-:Y:S01]  /*16e0*/  FADD.FTZ R36, R36, R29 ;  /* 0x0000001d24247221 */ /* 0x000fe20000010000 */
[----:B------:R-:W0:Y:S02]  /*16f0*/  LDS.64 R26, [R34] ;  /* 0x00000000221a7984 */ /* 0x000e240000000a00 */
[----:B0-----:R-:W-:Y:S01]  /*1700*/  FADD.FTZ R26, R28, R26 ;  /* 0x0000001a1c1a7221 */ /* 0x001fe20000010000 */
[----:B------:R-:W-:Y:S01]  /*1710*/  FADD.FTZ R27, R36, R27 ;  /* 0x0000001b241b7221 */ /* 0x000fe20000010000 */
[----:B------:R-:W0:Y:S04]  /*1720*/  LDS.64 R28, [R31] ;  /* 0x000000001f1c7984 */ /* 0x000e280000000a00 */
[----:B------:R-:W1:Y:S01]  /*1730*/  LDS.64 R30, [R30] ;  /* 0x000000001e1e7984 */ /* 0x000e620000000a00 */
[----:B0-----:R-:W-:Y:S01]  /*1740*/  FADD.FTZ R26, R26, R28 ;  /* 0x0000001c1a1a7221 */ /* 0x001fe20000010000 */
[----:B------:R-:W-:-:S03]  /*1750*/  FADD.FTZ R27, R27, R29 ;  /* 0x0000001d1b1b7221 */ /* 0x000fc60000010000 */
[----:B-1----:R-:W-:Y:S01]  /*1760*/  FADD.FTZ R26, R26, R30 ;  /* 0x0000001e1a1a7221 */ /* 0x002fe20000010000 */
[----:B------:R-:W-:-:S07]  /*1770*/  FADD.FTZ R27, R27, R31 ;  /* 0x0000001f1b1b7221 */ /* 0x000fce0000010000 */
.L_x_1815:
[----:B------:R-:W-:Y:S05]  /*1780*/  BSYNC B0 ;  /* 0x0000000000007941 */ /* 0x000fea0003800000 */
.L_x_1814:
[----:B------:R-:W0:Y:S01]  /*1790*/  S2R R31, SR_TID.X ;  /* 0x00000000001f7919 */ /* 0x000e220000002100 */
[----:B------:R-:W-:Y:S01]  /*17a0*/  BSSY B0, `(.L_x_1816) ;  /* 0x0000013000007945 */ /* 0x000fe20003800000 */
[----:B------:R-:W1:Y:S04]  /*17b0*/  SHFL.BFLY PT, R29, R26, 0x1, 0x1f ;  /* 0x0c201f001a1d7f89 */ /* 0x000e6800000e0000 */
[----:B------:R-:W2:Y:S01]  /*17c0*/  SHFL.BFLY PT, R28, R27, 0x1, 0x1f ;  /* 0x0c201f001b1c7f89 */ /* 0x000ea200000e0000 */
[----:B------:R-:W3:Y:S01]  /*17d0*/  S2R R35, SR_CTAID.Y ;  /* 0x0000000000237919 */ /* 0x000ee20000002600 */
[----:B-1----:R-:W-:Y:S01]  /*17e0*/  FADD.FTZ R26, R29, R26 ;  /* 0x0000001a1d1a7221 */ /* 0x002fe20000010000 */
[----:B0-----:R-:W-:Y:S01]  /*17f0*/  LOP3.LUT P0, RZ, R31, 0xffffffe1, RZ, 0xc0, !PT ;  /* 0xffffffe11fff7812 */ /* 0x001fe2000780c0ff */
[----:B--2---:R-:W-:-:S12]  /*1800*/  FADD.FTZ R27, R28, R27 ;  /* 0x0000001b1c1b7221 */ /* 0x004fd80000010000 */
[----:B---3--:R-:W-:Y:S05]  /*1810*/  @P0 BRA `(.L_x_1817) ;  /* 0x00000000002c0947 */ /* 0x008fea0003800000 */
[----:B------:R-:W0:Y:S01]  /*1820*/  S2R R30, SR_CTAID.X ;  /* 0x00000000001e7919 */ /* 0x000e220000002500 */
[----:B------:R-:W1:Y:S01]  /*1830*/  LDC R28, c[0x0][0x10] ;  /* 0x00000400ff1c7b82 */ /* 0x000e620000000800 */
[----:B------:R-:W-:-:S04]  /*1840*/  SHF.R.U32.HI R29, RZ, 0x1, R31 ;  /* 0x00000001ff1d7819 */ /* 0x000fc8000001161f */
[----:B------:R-:W-:Y:S01]  /*1850*/  SHF.L.U32 R29, R29, 0x4, RZ ;  /* 0x000000041d1d7819 */ /* 0x000fe200000006ff */
[----:B-1----:R-:W-:-:S03]  /*1860*/  IMAD R28, R28, UR4, R35 ;  /* 0x000000041c1c7c24 */ /* 0x002fc6000f8e0223 */
[----:B0-----:R-:W-:Y:S02]  /*1870*/  LOP3.LUT R29, R29, 0xfffffff0, R30, 0xe2, !PT ;  /* 0xfffffff01d1d7812 */ /* 0x001fe400078ee21e */
[----:B------:R-:W0:Y:S02]  /*1880*/  LDC.64 R30, c[0x0][0x248] ;  /* 0x00009200ff1e7b82 */ /* 0x000e240000000a00 */
[----:B------:R-:W-:-:S05]  /*1890*/  LEA R28, R28, R29, 0x8 ;  /* 0x0000001d1c1c7211 */ /* 0x000fca00078e40ff */
[----:B------:R-:W-:-:S04]  /*18a0*/  IMAD.SHL.U32 R28, R28, 0x2, RZ ;  /* 0x000000021c1c7824 */ /* 0x000fc800078e00ff */
[----:B0-----:R-:W-:-:S05]  /*18b0*/  IMAD.WIDE.U32 R28, R28, 0x4, R30 ;  /* 0x000000041c1c7825 */ /* 0x001fca00078e001e */
[----:B------:R0:W-:Y:S02]  /*18c0*/  STG.E.64 desc[UR8][R28.64], R26 ;  /* 0x0000001a1c007986 */ /* 0x0001e4000c101b08 */
.L_x_1817:
[----:B------:R-:W-:Y:S05]  /*18d0*/  BSYNC B0 ;  /* 0x0000000000007941 */ /* 0x000fea0003800000 */
.L_x_1816:
[----:B------:R-:W1:Y:S01]  /*18e0*/  S2R R31, SR_TID.X ;  /* 0x00000000001f7919 */ /* 0x000e620000002100 */
[----:B------:R-:W-:Y:S02]  /*18f0*/  PRMT R36, R15, 0x7632, R36 ;  /* 0x000076320f247816 */ /* 0x000fe40000000024 */
[----:B------:R-:W-:Y:S01]  /*1900*/  PRMT R34, R14, 0x7632, R34 ;  /* 0x000076320e227816 */ /* 0x000fe20000000022 */
[----:B------:R-:W-:Y:S01]  /*1910*/  BAR.SYNC.DEFER_BLOCKING 0x0 ;  /* 0x0000000000007b1d */ /* 0x000fe20000010000 */
[----:B------:R-:W-:Y:S02]  /*1920*/  PRMT R15, R12, 0x7632, R15 ;  /* 0x000076320c0f7816 */ /* 0x000fe4000000000f */
[----:B------:R-:W-:Y:S02]  /*1930*/  PRMT R14, R13, 0x7632, R14 ;  /* 0x000076320d0e7816 */ /* 0x000fe4000000000e */
[----:B------:R-:W-:Y:S02]  /*1940*/  PRMT R13, R10, 0x7632, R13 ;  /* 0x000076320a0d7816 */ /* 0x000fe4000000000d */
[----:B------:R-:W-:Y:S01]  /*1950*/  PRMT R12, R11, 0x7632, R12 ;  /* 0x000076320b0c7816 */ /* 0x000fe2000000000c */
[----:B------:R2:W-:Y:S01]  /*1960*/  STL.S16 [R1+0x8], R15 ;  /* 0x0000080f01007387 */ /* 0x0005e20000100600 */
[----:B-----5:R-:W-:-:S02]  /*1970*/  PRMT R10, R9, 0x7632, R10 ;  /* 0x00007632090a7816 */ /* 0x020fc4000000000a */
[----:B------:R-:W-:Y:S01]  /*1980*/  PRMT R11, R8, 0x7632, R11 ;  /* 0x00007632080b7816 */ /* 0x000fe2000000000b */
[----:B------:R2:W-:Y:S01]  /*1990*/  STL.S16 [R1+0x18], R14 ;  /* 0x0000180e01007387 */ /* 0x0005e20000100600 */
[----:B------:R-:W-:Y:S02]  /*19a0*/  PRMT R17, R20, 0x7632, R17 ;  /* 0x0000763214117816 */ /* 0x000fe40000000011 */
[----:B0-----:R-:W-:Y:S01]  /*19b0*/  PRMT R29, R24, 0x7632, R29 ;  /* 0x00007632181d7816 */ /* 0x001fe2000000001d */
[----:B------:R2:W-:Y:S01]  /*19c0*/  STL.S16 [R1+0x1c], R13 ;  /* 0x00001c0d01007387 */ /* 0x0005e20000100600 */
[----:B------:R-:W-:Y:S02]  /*19d0*/  PRMT R28, R25, 0x7632, R28 ;  /* 0x00007632191c7816 */ /* 0x000fe4000000001c */
[----:B------:R-:W-:Y:S01]  /*19e0*/  PRMT R27, R22, 0x7632, R27 ;  /* 0x00007632161b7816 */ /* 0x000fe2000000001b */
[----:B------:R2:W-:Y:S01]  /*19f0*/  STL.S16 [R1+0x20], R12 ;  /* 0x0000200c01007387 */ /* 0x0005e20000100600 */
[----:B------:R-:W-:-:S02]  /*1a00*/  PRMT R23, R23, 0x7632, R23 ;  /* 0x0000763217177816 */ /* 0x000fc40000000017 */
[----:B------:R-:W-:Y:S01]  /*1a10*/  PRMT R22, R21, 0x7632, R22 ;  /* 0x0000763215167816 */ /* 0x000fe20000000016 */
[----:B------:R2:W-:Y:S01]  /*1a20*/  STL.S16 [R1+0x70], R10 ;  /* 0x0000700a01007387 */ /* 0x0005e20000100600 */
[----:B------:R-:W-:Y:S02]  /*1a30*/  PRMT R25, R18, 0x7632, R25 ;  /* 0x0000763212197816 */ /* 0x000fe40000000019 */
[----:B------:R-:W-:Y:S01]  /*1a40*/  PRMT R26, R19, 0x7632, R26 ;  /* 0x00007632131a7816 */ /* 0x000fe2000000001a */
[----:B------:R2:W-:Y:S01]  /*1a50*/  STL.S16 [R1+0x40], R11 ;  /* 0x0000400b01007387 */ /* 0x0005e20000100600 */
[----:B-1----:R-:W-:Y:S02]  /*1a60*/  ISETP.NE.AND P0, PT, R31, RZ, PT ;  /* 0x000000ff1f00720c */ /* 0x002fe40003f05270 */
[----:B------:R-:W-:Y:S02]  /*1a70*/  PRMT R24, R16, 0x7632, R24 ;  /* 0x0000763210187816 */ /* 0x000fe40000000018 */
[----:B------:R-:W-:-:S02]  /*1a80*/  PRMT R30, R17, 0x7632, R30 ;  /* 0x00007632111e7816 */ /* 0x000fc4000000001e */
[----:B------:R-:W-:-:S07]  /*1a90*/  ISETP.GT.U32.AND P1, PT, R31, 0xff, PT ;  /* 0x000000ff1f00780c */ /* 0x000fce0003f24070 */
[----:B--2---:R-:W-:Y:S06]  /*1aa0*/  @P0 BRA `(.L_x_1818) ;  /* 0x0000000000400947 */ /* 0x004fec0003800000 */
[----:B------:R-:W0:Y:S01]  /*1ab0*/  S2R R31, SR_CTAID.X ;  /* 0x00000000001f7919 */ /* 0x000e220000002500 */
[----:B------:R-:W1:Y:S01]  /*1ac0*/  LDC.64 R10, c[0x0][0x250] ;  /* 0x00009400ff0a7b82 */ /* 0x000e620000000a00 */
[----:B------:R-:W-:Y:S01]  /*1ad0*/  MOV R12, 0x7ffffff1 ;  /* 0x7ffffff1000c7802 */ /* 0x000fe20000000f00 */
[----:B-1----:R-:W-:Y:S01]  /*1ae0*/  IMAD.WIDE.U32 R10, R35, 0x4, R10 ;  /* 0x00000004230a7825 */ /* 0x002fe200078e000a */
[----:B0-----:R-:W-:-:S04]  /*1af0*/  ISETP.NE.AND P0, PT, R31, RZ, PT ;  /* 0x000000ff1f00720c */ /* 0x001fc80003f05270 */
[----:B------:R-:W-:Y:S01]  /*1b00*/  SEL R12, R12, 0x1, !P0 ;  /* 0x000000010c0c7807 */ /* 0x000fe20004000000 */
[----:B------:R-:W-:Y:S06]  /*1b10*/  MEMBAR.ALL.GPU ;  /* 0x0000000000007992 */ /* 0x000fec000000a000 */
[----:B------:R-:W-:-:S00]  /*1b20*/  ERRBAR ;  /* 0x00000000000079ab */ /* 0x000fc00000000000 */
[----:B------:R-:W-:Y:S06]  /*1b30*/  CGAERRBAR ;  /* 0x00000000000075ab */ /* 0x000fec0000000000 */
[----:B------:R0:W5:Y:S02]  /*1b40*/  ATOM.E.ADD.STRONG.GPU PT, R12, desc[UR8][R10.64], R12 ;  /* 0x0000000c0a0c798a */ /* 0x00016400081ee1c8 */
.L_x_1819:
[----:B------:R-:W2:Y:S04]  /*1b50*/  LD.E.STRONG.GPU R13, desc[UR8][R10.64] ;  /* 0x000000080a0d7980 */ /* 0x000ea8000c10f900 */
[----:B--2---:R-:W-:Y:S01]  /*1b60*/  CCTL.IVALL ;  /* 0x00000000ff00798f */ /* 0x004fe20002000000 */
[----:B------:R-:W-:Y:S05]  /*1b70*/  YIELD ;  /* 0x0000000000007946 */ /* 0x000fea0003800000 */
[----:B-----5:R-:W-:-:S04]  /*1b80*/  LOP3.LUT R13, R13, R12, RZ, 0x3c, !PT ;  /* 0x0000000c0d0d7212 */ /* 0x020fc800078e3cff */
[----:B------:R-:W-:-:S13]  /*1b90*/  ISETP.GT.AND P0, PT, R13, -0x1, PT ;  /* 0xffffffff0d00780c */ /* 0x000fda0003f04270 */
[----:B------:R-:W-:Y:S05]  /*1ba0*/  @P0 BRA `(.L_x_1819) ;  /* 0xfffffffc00e80947 */ /* 0x000fea000383ffff */
.L_x_1818:
[----:B0-----:R-:W-:Y:S01]  /*1bb0*/  PRMT R10, R7, 0x7632, R10 ;  /* 0x00007632070a7816 */ /* 0x001fe2000000000a */
[----:B------:R-:W-:Y:S05]  /*1bc0*/  WARPSYNC.ALL ;  /* 0x0000000000007948 */ /* 0x000fea0003800000 */
[----:B------:R-:W-:Y:S01]  /*1bd0*/  PRMT R11, R6, 0x7632, R11 ;  /* 0x00007632060b7816 */ /* 0x000fe2000000000b */
[----:B------:R0:W-:Y:S04]  /*1be0*/  STL.S16 [R1+0x6c], R10 ;  /* 0x00006c0a01007387 */ /* 0x0001e80000100600 */
[----:B------:R1:W-:Y:S01]  /*1bf0*/  STL.S16 [R1+0x28], R11 ;  /* 0x0000280b01007387 */ /* 0x0003e20000100600 */
[----:B------:R-:W2:Y:S01]  /*1c00*/  S2R R13, SR_CTAID.Y ;  /* 0x00000000000d7919 */ /* 0x000ea20000002600 */
[----:B0-----:R-:W2:Y:S01]  /*1c10*/  @!P1 LDC R10, c[0x0][0x10] ;  /* 0x00000400ff0a9b82 */ /* 0x001ea20000000800 */
[----:B------:R-:W-:Y:S01]  /*1c20*/  ULDC.64 UR12, c[0x0][0x240] ;  /* 0x00009000000c7ab9 */ /* 0x000fe20000000a00 */
[----:B------:R-:W1:Y:S01]  /*1c30*/  S2R R14, SR_TID.X ;  /* 0x00000000000e7919 */ /* 0x000e620000002100 */
[----:B--2---:R-:W-:Y:S01]  /*1c40*/  @!P1 IMAD R10, R10, UR4, R13 ;  /* 0x000000040a0a9c24 */ /* 0x004fe2000f8e020d */
[----:B-1----:R-:W-:-:S02]  /*1c50*/  @!P1 LOP3.LUT R11, R14, 0x7ffffff0, RZ, 0xc0, !PT ;  /* 0x7ffffff00e0b9812 */ /* 0x002fc400078ec0ff */
[----:B------:R-:W-:Y:S02]  /*1c60*/  @!P1 LOP3.LUT R12, R14, 0xf, RZ, 0xc0, !PT ;  /* 0x0000000f0e0c9812 */ /* 0x000fe400078ec0ff */
[----:B------:R-:W-:-:S05]  /*1c70*/  @!P1 LEA R10, R10, R11, 0x8 ;  /* 0x0000000b0a0a9211 */ /* 0x000fca00078e40ff */
[----:B------:R-:W-:Y:S02]  /*1c80*/  @!P1 IMAD.IADD R12, R10, 0x1, R12 ;  /* 0x000000010a0c9824 */ /* 0x000fe400078e020c */
[----:B------:R-:W0:Y:S03]  /*1c90*/  @!P1 LDC.64 R10, c[0x0][0x248] ;  /* 0x00009200ff0a9b82 */ /* 0x000e260000000a00 */
[----:B------:R-:W-:-:S05]  /*1ca0*/  @!P1 SHF.L.U32 R12, R12, 0x1, RZ ;  /* 0x000000010c0c9819 */ /* 0x000fca00000006ff */
[----:B0-----:R-:W-:Y:S01]  /*1cb0*/  @!P1 IMAD.WIDE.U32 R10, R12, 0x4, R10 ;  /* 0x000000040c0a9825 */ /* 0x001fe200078e000a */
[----:B------:R-:W-:Y:S06]  /*1cc0*/  BAR.SYNC.DEFER_BLOCKING 0x0 ;  /* 0x0000000000007b1d */ /* 0x000fec0000010000 */
[----:B------:R-:W2:Y:S01]  /*1cd0*/  @!P1 LDG.E.64 R10, desc[UR8][R10.64] ;  /* 0x000000080a0a9981 */ /* 0x000ea2000c1e1b00 */
[----:B------:R-:W-:Y:S01]  /*1ce0*/  HFMA2.MMA R12, -RZ, RZ, 0, 0 ;  /* 0x00000000ff0c7435 */ /* 0x000fe200000001ff */
[----:B------:R-:W-:Y:S01]  /*1cf0*/  LOP3.LUT P0, RZ, R14, 0xffffff0f, RZ, 0xc0, !PT ;  /* 0xffffff0f0eff7812 */ /* 0x000fe2000780c0ff */
[----:B------:R-:W-:Y:S01]  /*1d00*/  BSSY B0, `(.L_x_1820) ;  /* 0x0000039000007945 */ /* 0x000fe20003800000 */
[----:B------:R-:W0:Y:S11]  /*1d10*/  S2R R15, SR_CTAID.X ;  /* 0x00000000000f7919 */ /* 0x000e360000002500 */
[----:B------:R-:W-:-:S04]  /*1d20*/  @!P0 MOV R13, 0x400 ;  /* 0x00000400000d8802 */ /* 0x000fc80000000f00 */
[----:B------:R-:W-:Y:S01]  /*1d30*/  @!P0 IADD3 R13, R13, 0x1680, RZ ;  /* 0x000016800d0d8810 */ /* 0x000fe20007ffe0ff */
[----:B--2---:R-:W-:Y:S01]  /*1d40*/  @!P1 FADD.FTZ R12, RZ, R10 ;  /* 0x0000000aff0c9221 */ /* 0x004fe20000010000 */
[----:B------:R-:W-:Y:S02]  /*1d50*/  IMAD.MOV.U32 R10, RZ, RZ, RZ ;  /* 0x000000ffff0a7224 */ /* 0x000fe400078e00ff */
[----:B------:R-:W-:Y:S01]  /*1d60*/  @!P1 FADD.FTZ R10, RZ, R11 ;  /* 0x0000000bff0a9221 */ /* 0x000fe20000010000 */
[----:B------:R-:W-:Y:S01]  /*1d70*/  ISETP.EQ.U32.AND P1, PT, RZ, UR12, PT ;  /* 0x0000000cff007c0c */ /* 0x000fe2000bf22070 */
        /* <DEDUP_REMOVED lines=15> */
[----:B------:R-:W-:Y:S01]  /*1e70*/  @!P0 FMUL.FTZ R10, R10, 6.5104170062113553286e-05 ;  /* 0x388888890a0a8820 */ /* 0x000fe20000410000 */
[----:B-1----:R-:W-:-:S03]  /*1e80*/  FADD.FTZ R11, R11, R12 ;  /* 0x0000000c0b0b7221 */ /* 0x002fc60000010000 */
[----:B------:R-:W-:-:S04]  /*1e90*/  @!P0 FMUL.FTZ R12, R10, R10 ;  /* 0x0000000a0a0c8220 */ /* 0x000fc80000410000 */
[----:B------:R-:W-:Y:S02]  /*1ea0*/  @!P0 FFMA.FTZ R11, R11, 6.5104170062113553286e-05, -R12 ;  /* 0x388888890b0b8823 */ /* 0x000fe4000001080c */
[----:B------:R-:W1:Y:S03]  /*1eb0*/  @!P0 S2R R12, SR_CgaCtaId ;  /* 0x00000000000c8919 */ /* 0x000e660000008800 */
[----:B------:R-:W-:Y:S02]  /*1ec0*/  @!P0 FMNMX.FTZ R11, RZ, R11, !PT ;  /* 0x0000000bff0b8209 */ /* 0x000fe40007810000 */
[----:B-1----:R-:W-:Y:S02]  /*1ed0*/  @!P0 LEA R12, R12, R13, 0x18 ;  /* 0x0000000d0c0c8211 */ /* 0x002fe400078ec0ff */
[----:B------:R-:W-:-:S04]  /*1ee0*/  @!P0 SHF.R.U32.HI R13, RZ, 0x1, R14 ;  /* 0x00000001ff0d8819 */ /* 0x000fc8000001160e */
[----:B------:R-:W-:-:S04]  /*1ef0*/  @!P0 LOP3.LUT R13, R13, 0x7ffffff8, RZ, 0xc0, !PT ;  /* 0x7ffffff80d0d8812 */ /* 0x000fc800078ec0ff */
[----:B------:R-:W-:-:S05]  /*1f00*/  @!P0 IADD3 R12, R13, R12, RZ ;  /* 0x0000000c0d0c8210 */ /* 0x000fca0007ffe0ff */
[----:B------:R1:W-:Y:S01]  /*1f10*/  @!P0 STS.64 [R12], R10 ;  /* 0x0000000a0c008388 */ /* 0x0003e20000000a00 */
[----:B------:R-:W-:Y:S01]  /*1f20*/  BAR.SYNC.DEFER_BLOCKING 0x0 ;  /* 0x0000000000007b1d */ /* 0x000fe20000010000 */
[----:B0-----:R-:W-:-:S04]  /*1f30*/  LOP3.LUT P0, RZ, R15, 0xf, RZ, 0xc0, !PT ;  /* 0x0000000f0fff7812 */ /* 0x001fc8000780c0ff */
[----:B------:R-:W-:-:S04]  /*1f40*/  ISETP.GT.U32.OR P0, PT, R14, 0xf, P0 ;  /* 0x0000000f0e00780c */ /* 0x000fc80000704470 */
[----:B------:R-:W-:-:S13]  /*1f50*/  ISETP.EQ.OR.EX P0, PT, RZ, UR13, P0, P1 ;  /* 0x0000000dff007c0c */ /* 0x000fda0008702710 */
[----:B-1----:R-:W-:Y:S05]  /*1f60*/  @P0 BRA `(.L_x_1821) ;  /* 0x0000000000480947 */ /* 0x002fea0003800000 */
[----:B------:R-:W2:Y:S01]  /*1f70*/  LDL R15, [R1+0x14] ;  /* 0x00001400010f7983 */ /* 0x000ea20000100800 */
[----:B------:R-:W0:Y:S01]  /*1f80*/  S2UR UR7, SR_CgaCtaId ;  /* 0x00000000000779c3 */ /* 0x000e220000008800 */
[----:B------:R-:W-:Y:S01]  /*1f90*/  IMAD.SHL.U32 R11, R2, 0x10, RZ ;  /* 0x00000010020b7824 */ /* 0x000fe200078e00ff */
[----:B------:R-:W-:Y:S02]  /*1fa0*/  UMOV UR6, 0x400 ;  /* 0x0000040000067882 */ /* 0x000fe40000000000 */
[----:B------:R-:W-:Y:S02]  /*1fb0*/  UIADD3 UR6, UR6, 0x1680, URZ ;  /* 0x0000168006067890 */ /* 0x000fe4000fffe03f */
[C---:B------:R-:W-:Y:S02]  /*1fc0*/  LOP3.LUT R12, R11.reuse, 0x10, RZ, 0xc0, !PT ;  /* 0x000000100b0c7812 */ /* 0x040fe400078ec0ff */
[----:B------:R-:W-:Y:S02]  /*1fd0*/  LOP3.LUT R11, R11, 0xffffffe0, RZ, 0xc0, !PT ;  /* 0xffffffe00b0b7812 */ /* 0x000fe400078ec0ff */
[----:B------:R-:W-:-:S04]  /*1fe0*/  IADD3 R12, R12, R14, RZ ;  /* 0x0000000e0c0c7210 */ /* 0x000fc80007ffe0ff */
[----:B------:R-:W-:Y:S01]  /*1ff0*/  IADD3 R11, P0, R12, R11, RZ ;  /* 0x0000000b0c0b7210 */ /* 0x000fe20007f1e0ff */
[----:B0-----:R-:W-:Y:S01]  /*2000*/  ULEA UR6, UR7, UR6, 0x18 ;  /* 0x0000000607067291 */ /* 0x001fe2000f8ec03f */
[----:B--2---:R-:W-:-:S04]  /*2010*/  SHF.L.U64.HI R10, R2, 0x4, R15 ;  /* 0x00000004020a7819 */ /* 0x004fc8000001020f */
[----:B------:R-:W-:-:S04]  /*2020*/  LOP3.LUT R10, R10, 0x1fffffff, RZ, 0xc0, !PT ;  /* 0x1fffffff0a0a7812 */ /* 0x000fc800078ec0ff */
[----:B------:R-:W-:Y:S02]  /*2030*/  LEA.HI.X.SX32 R12, R12, R10, 0x1, P0 ;  /* 0x0000000a0c0c7211 */ /* 0x000fe400000f0eff */
[----:B------:R-:W-:-:S04]  /*2040*/  LEA R10, P0, R11, UR12, 0x3 ;  /* 0x0000000c0b0a7c11 */ /* 0x000fc8000f8018ff */
[----:B------:R-:W-:Y:S02]  /*2050*/  LEA.HI.X R11, R11, UR13, R12, 0x3, P0 ;  /* 0x0000000d0b0b7c11 */ /* 0x000fe400080f1c0c */
[----:B------:R-:W-:-:S06]  /*2060*/  LEA R12, R14, UR6, 0x3 ;  /* 0x000000060e0c7c11 */ /* 0x000fcc000f8e18ff */
[----:B------:R-:W0:Y:S04]  /*2070*/  LDS.64 R12, [R12] ;  /* 0x000000000c0c7984 */ /* 0x000e280000000a00 */
[----:B0-----:R0:W-:Y:S02]  /*2080*/  STG.E.64 desc[UR8][R10.64], R12 ;  /* 0x0000000c0a007986 */ /* 0x0011e4000c101b08 */
.L_x_1821:
[----:B------:R-:W-:Y:S05]  /*2090*/  BSYNC B0 ;  /* 0x0000000000007941 */ /* 0x000fea0003800000 */
.L_x_1820:
[----:B0-----:R-:W2:Y:S04]  /*20a0*/  LDL.LU R11, [R1+0x34] ;  /* 0x00003400010b7983 */ /* 0x001ea80000300800 */
[----:B------:R-:W2:Y:S04]  /*20b0*/  LDL.LU R10, [R1+0x10] ;  /* 0x00001000010a7983 */ /* 0x000ea80000300800 */
[----:B------:R-:W3:Y:S04]  /*20c0*/  LDL.LU R14, [R1+0xc] ;  /* 0x00000c00010e7983 */ /* 0x000ee80000300800 */
[----:B------:R-:W4:Y:S01]  /*20d0*/  LDL.LU R13, [R1+0x30] ;  /* 0x00003000010d7983 */ /* 0x000f220000300800 */
[----:B------:R-:W0:Y:S01]  /*20e0*/  S2UR UR7, SR_CgaCtaId ;  /* 0x00000000000779c3 */ /* 0x000e220000008800 */
[----:B------:R-:W-:-:S02]  /*20f0*/  UMOV UR6, 0x400 ;  /* 0x0000040000067882 */ /* 0x000fc40000000000 */
[----:B------:R-:W-:Y:S01]  /*2100*/  STL [R1+0xa4], R7 ;  /* 0x0000a40701007387 */ /* 0x000fe20000100800 */
[----:B------:R-:W-:-:S03]  /*2110*/  UIADD3 UR6, UR6, 0x1680, URZ ;  /* 0x0000168006067890 */ /* 0x000fc6000fffe03f */
[----:B------:R1:W-:Y:S04]  /*2120*/  STL [R1+0x78], R2 ;  /* 0x0000780201007387 */ /* 0x0003e80000100800 */
[----:B------:R-:W5:Y:S01]  /*2130*/  LDL.LU R31, [R1+0x4] ;  /* 0x00000400011f7983 */ /* 0x000f620000300800 */
[----:B0-----:R-:W-:Y:S01]  /*2140*/  ULEA UR6, UR7, UR6, 0x18 ;  /* 0x0000000607067291 */ /* 0x001fe2000f8ec03f */
[----:B--2---:R-:W-:Y:S01]  /*2150*/  IMAD R20, R10, 0xf0, R11 ;  /* 0x000000f00a147824 */ /* 0x004fe200078e020b */
[----:B------:R-:W-:Y:S02]  /*2160*/  SHF.L.U32 R10, R2, 0x4, RZ ;  /* 0x00000004020a7819 */ /* 0x000fe400000006ff */
[----:B-1----:R-:W2:Y:S01]  /*2170*/  LDL.LU R2, [R1] ;  /* 0x0000000001027983 */ /* 0x002ea20000300800 */
[----:B------:R-:W-:Y:S01]  /*2180*/  IMAD.SHL.U32 R20, R20, 0x4, RZ ;  /* 0x0000000414147824 */ /* 0x000fe200078e00ff */
[----:B------:R-:W-:-:S04]  /*2190*/  LOP3.LUT R10, R10, 0x10, RZ, 0xc0, !PT ;  /* 0x000000100a0a7812 */ /* 0x000fc800078ec0ff */
[----:B------:R-:W-:Y:S02]  /*21a0*/  IADD3 R10, RZ, -R10, RZ ;  /* 0x8000000aff0a7210 */ /* 0x000fe40007ffe0ff */
[----:B------:R-:W-:Y:S02]  /*21b0*/  SHF.R.S32.HI R21, RZ, 0x1f, R20 ;  /* 0x0000001fff157819 */ /* 0x000fe40000011414 */
[----:B------:R-:W-:Y:S01]  /*21c0*/  MOV R12, R10 ;  /* 0x0000000a000c7202 */ /* 0x000fe20000000f00 */
[----:B------:R-:W-:-:S04]  /*21d0*/  IMAD.WIDE.U32 R10, R20, -0x77777777, RZ ;  /* 0x88888889140a7825 */ /* 0x000fc800078e00ff */
[----:B---3--:R-:W-:Y:S01]  /*21e0*/  IMAD.WIDE.U32 R20, R14, 0x78000, R20 ;  /* 0x000780000e147825 */ /* 0x008fe200078e0014 */
[----:B------:R-:W-:-:S04]  /*21f0*/  LEA.HI R10, R11, R12, RZ, 0x1b ;  /* 0x0000000c0b0a7211 */ /* 0x000fc800078fd8ff */
[----:B------:R-:W-:Y:S01]  /*2200*/  LEA R10, R10, UR6, 0x3 ;  /* 0x000000060a0a7c11 */ /* 0x000fe2000f8e18ff */
[----:B------:R-:W-:-:S04]  /*2210*/  ULDC UR6, c[0x0][0x230] ;  /* 0x00008c0000067ab9 */ /* 0x000fc80000000800 */
[----:B------:R4:W0:Y:S01]  /*2220*/  LDS.64 R18, [R10] ;  /* 0x000000000a127984 */ /* 0x0008220000000a00 */
[C---:B------:R-:W-:Y:S01]  /*2230*/  IADD3 R14, R3.reuse, 0x6900, RZ ;  /* 0x00006900030e7810 */ /* 0x040fe20007ffe0ff */
[----:B------:R-:W-:-:S03]  /*2240*/  VIADD R7, R3, 0x4b00 ;  /* 0x00004b0003077836 */ /* 0x000fc60000000000 */
[-C--:B------:R-:W-:Y:S01]  /*2250*/  IADD3 R14, P1, R14, R20.reuse, RZ ;  /* 0x000000140e0e7210 */ /* 0x080fe20007f3e0ff */
[----:B----4-:R-:W-:Y:S01]  /*2260*/  IMAD.IADD R10, R13, 0x1, R21 ;  /* 0x000000010d0a7824 */ /* 0x010fe200078e0215 */
[----:B------:R-:W-:Y:S02]  /*2270*/  IADD3 R13, R3, 0x5a00, RZ ;  /* 0x00005a00030d7810 */ /* 0x000fe40007ffe0ff */
[-C--:B------:R-:W-:Y:S01]  /*2280*/  IADD3 R11, P2, R7, R20.reuse, RZ ;  /* 0x00000014070b7210 */ /* 0x080fe20007f5e0ff */
[----:B------:R1:W-:Y:S01]  /*2290*/  STL [R1+0xc], R14 ;  /* 0x00000c0e01007387 */ /* 0x0003e20000100800 */
[----:B------:R-:W-:Y:S01]  /*22a0*/  IADD3 R12, P0, R13, R20, RZ ;  /* 0x000000140d0c7210 */ /* 0x000fe20007f1e0ff */
[C---:B------:R-:W-:Y:S01]  /*22b0*/  VIADD R13, R3.reuse, 0x2d00 ;  /* 0x00002d00030d7836 */ /* 0x040fe20000000000 */
[C---:B------:R-:W-:Y:S01]  /*22c0*/  IADD3 R15, R3.reuse, 0x1e00, RZ ;  /* 0x00001e00030f7810 */ /* 0x040fe20007ffe0ff */
[----:B------:R-:W-:Y:S01]  /*22d0*/  STL [R1+0xa0], R11 ;  /* 0x0000a00b01007387 */ /* 0x000fe20000100800 */
[----:B------:R-:W-:-:S02]  /*22e0*/  IADD3 R7, R3, 0xf00, RZ ;  /* 0x00000f0003077810 */ /* 0x000fc40007ffe0ff */
[-C--:B------:R-:W-:Y:S02]  /*22f0*/  IADD3 R15, P6, R15, R20.reuse, RZ ;  /* 0x000000140f0f7210 */ /* 0x080fe40007fde0ff */
[----:B-1----:R-:W-:Y:S01]  /*2300*/  IADD3 R14, R3, 0x3c00, RZ ;  /* 0x00003c00030e7810 */ /* 0x002fe20007ffe0ff */
[----:B------:R1:W-:Y:S01]  /*2310*/  STL [R1+0x10], R12 ;  /* 0x0000100c01007387 */ /* 0x0003e20000100800 */
[----:B0-----:R-:W-:Y:S02]  /*2320*/  FADD.FTZ R16, R19, UR6 ;  /* 0x0000000613107e21 */ /* 0x001fe40008010000 */
[-C--:B-1----:R-:W-:Y:S01]  /*2330*/  IADD3 R12, P3, R14, R20.reuse, RZ ;  /* 0x000000140e0c7210 */ /* 0x082fe20007f7e0ff */
[--C-:B-----5:R-:W-:Y:S01]  /*2340*/  FADD.FTZ R19, R31, -R18.reuse ;  /* 0x800000121f137221 */ /* 0x120fe20000010000 */
[----:B------:R-:W-:Y:S01]  /*2350*/  SHF.L.U32 R6, R6, 0x10, RZ ;  /* 0x0000001006067819 */ /* 0x000fe200000006ff */
[----:B------:R-:W-:Y:S02]  /*2360*/  IMAD.U32 R8, R8, 0x10000, RZ ;  /* 0x0001000008087824 */ /* 0x000fe400078e00ff */
[--C-:B------:R-:W-:Y:S01]  /*2370*/  FADD.FTZ R0, R0, -R18.reuse ;  /* 0x8000001200007221 */ /* 0x100fe20000010000 */
[----:B------:R-:W0:Y:S01]  /*2380*/  MUFU.RSQ R16, R16 ;  /* 0x0000001000107308 */ /* 0x000e220000001400 */
[-C--:B------:R-:W-:Y:S01]  /*2390*/  IADD3 R14, P4, R13, R20.reuse, RZ ;  /* 0x000000140d0e7210 */ /* 0x080fe20007f9e0ff */
[--C-:B------:R-:W-:Y:S01]  /*23a0*/  FADD.FTZ R37, R37, -R18.reuse ;  /* 0x8000001225257221 */ /* 0x100fe20000010000 */
[----:B------:R-:W-:Y:S01]  /*23b0*/  IADD3 R13, P5, R7, R20, RZ ;  /* 0x00000014070d7210 */ /* 0x000fe20007fbe0ff */
[--C-:B------:R-:W-:Y:S01]  /*23c0*/  FADD.FTZ R33, R33, -R18.reuse ;  /* 0x8000001221217221 */ /* 0x100fe20000010000 */
[----:B------:R-:W-:Y:S01]  /*23d0*/  IADD3.X R7, RZ, R10, RZ, P6, !PT ;  /* 0x0000000aff077210 */ /* 0x000fe200037fe4ff */
[--C-:B------:R-:W-:Y:S01]  /*23e0*/  FADD.FTZ R4, R4, -R18.reuse ;  /* 0x8000001204047221 */ /* 0x100fe20000010000 */
[----:B------:R-:W-:Y:S01]  /*23f0*/  IADD3 R3, P6, R3, R20, RZ ;  /* 0x0000001403037210 */ /* 0x000fe20007fde0ff */
[--C-:B------:R-:W-:Y:S01]  /*2400*/  FADD.FTZ R5, R5, -R18.reuse ;  /* 0x8000001205057221 */ /* 0x100fe20000010000 */
[----:B------:R-:W-:Y:S01]  /*2410*/  FADD.FTZ R32, R32, -R18 ;  /* 0x8000001220207221 */ /* 0x000fe20000010000 */
[----:B------:R-:W-:Y:S01]  /*2420*/  ULDC.64 UR6, c[0x0][0x210] ;  /* 0x0000840000067ab9 */ /* 0x000fe20000000a00 */
[----:B0-----:R-:W-:Y:S01]  /*2430*/  FMUL.FTZ R19, R16, R19 ;  /* 0x0000001310137220 */ /* 0x001fe20000410000 */
[----:B------:R-:W-:Y:S01]  /*2440*/  FMUL.FTZ R0, R0, R16 ;  /* 0x0000001000007220 */ /* 0x000fe20000410000 */
[----:B------:R-:W-:-:S02]  /*2450*/  FMUL.FTZ R37, R16, R37 ;  /* 0x0000002510257220 */ /* 0x000fc40000410000 */
[--C-:B------:R-:W-:Y:S01]  /*2460*/  FFMA.FTZ R19, R8, R19, R6.reuse ;  /* 0x0000001308137223 */ /* 0x100fe20000010006 */
[C---:B------:R-:W-:Y:S01]  /*2470*/  FMUL.FTZ R33, R16.reuse, R33 ;  /* 0x0000002110217220 */ /* 0x040fe20000410000 */
[----:B------:R-:W-:Y:S01]  /*2480*/  FMUL.FTZ R4, R16, R4 ;  /* 0x0000000410047220 */ /* 0x000fe20000410000 */
[--C-:B------:R-:W-:Y:S01]  /*2490*/  FFMA.FTZ R11, R0, R8, R6.reuse ;  /* 0x00000008000b7223 */ /* 0x100fe20000010006 */
[C-C-:B------:R-:W-:Y:S01]  /*24a0*/  FFMA.FTZ R0, R8.reuse, R37, R6.reuse ;  /* 0x0000002508007223 */ /* 0x140fe20000010006 */
[----:B------:R0:W-:Y:S02]  /*24b0*/  STL [R1+0x50], R19 ;  /* 0x0000501301007387 */ /* 0x0001e40000100800 */
[----:B0-----:R-:W-:Y:S01]  /*24c0*/  FFMA.FTZ R19, R8, R33, R6 ;  /* 0x0000002108137223 */ /* 0x001fe20000010006 */
[----:B--2---:R-:W-:-:S04]  /*24d0*/  FADD.FTZ R20, R2, -R18 ;  /* 0x8000001202147221 */ /* 0x004fc80000010000 */
[----:B------:R-:W-:-:S04]  /*24e0*/  FMUL.FTZ R20, R16, R20 ;  /* 0x0000001410147220 */ /* 0x000fc80000410000 */
[----:B------:R-:W-:-:S05]  /*24f0*/  FFMA.FTZ R2, R8, R20, R6 ;  /* 0x0000001408027223 */ /* 0x000fca0000010006 */
[----:B------:R0:W-:Y:S04]  /*2500*/  STL [R1+0x60], R2 ;  /* 0x0000600201007387 */ /* 0x0001e80000100800 */
[----:B------:R-:W-:Y:S01]  /*2510*/  STL [R1+0x68], R0 ;  /* 0x0000680001007387 */ /* 0x000fe20000100800 */
[----:B0-----:R-:W-:-:S03]  /*2520*/  FFMA.FTZ R2, R8, R4, R6 ;  /* 0x0000000408027223 */ /* 0x001fc60000010006 */
[----:B------:R0:W-:Y:S04]  /*2530*/  STL [R1+0x64], R19 ;  /* 0x0000641301007387 */ /* 0x0001e80000100800 */
[----:B------:R-:W2:Y:S04]  /*2540*/  LDL.LU R37, [R1+0x20] ;  /* 0x0000200001257983 */ /* 0x000ea80000300800 */
[----:B------:R1:W-:Y:S04]  /*2550*/  STL [R1+0x5c], R2 ;  /* 0x00005c0201007387 */ /* 0x0003e80000100800 */
[----:B0-----:R-:W3:Y:S01]  /*2560*/  LDL.LU R19, [R1+0x2c] ;  /* 0x00002c0001137983 */ /* 0x001ee20000300800 */
[----:B------:R-:W-:-:S04]  /*2570*/  FMUL.FTZ R5, R16, R5 ;  /* 0x0000000510057220 */ /* 0x000fc80000410000 */
[----:B------:R-:W-:Y:S01]  /*2580*/  FFMA.FTZ R0, R8, R5, R6 ;  /* 0x0000000508007223 */ /* 0x000fe20000010006 */
[----:B------:R-:W-:-:S04]  /*2590*/  FMUL.FTZ R32, R16, R32 ;  /* 0x0000002010207220 */ /* 0x000fc80000410000 */
[----:B------:R0:W-:Y:S01]  /*25a0*/  STL [R1+0x58], R0 ;  /* 0x0000580001007387 */ /* 0x0001e20000100800 */
[----:B-1----:R-:W-:-:S03]  /*25b0*/  FFMA.FTZ R2, R8, R32, R6 ;  /* 0x0000002008027223 */ /* 0x002fc60000010006 */
[----:B------:R-:W4:Y:S04]  /*25c0*/  LDL.LU R33, [R1+0x3c] ;  /* 0x00003c0001217983 */ /* 0x000f280000300800 */
[----:B------:R-:W5:Y:S01]  /*25d0*/  LDL.LU R6, [R1+0x18] ;  /* 0x0000180001067983 */ /* 0x000f620000300800 */
[----:B0-----:R-:W-:Y:S02]  /*25e0*/  IADD3.X R0, RZ, R10, RZ, P6, !PT ;  /* 0x0000000aff007210 */ /* 0x001fe400037fe4ff */
[C---:B------:R-:W-:Y:S01]  /*25f0*/  LEA R20, P6, R3.reuse, UR6, 0x1 ;  /* 0x0000000603147c11 */ /* 0x040fe2000f8c08ff */
[----:B------:R-:W4:Y:S03]  /*2600*/  LDL.LU R8, [R1+0x1c] ;  /* 0x00001c0001087983 */ /* 0x000f260000300800 */
[----:B------:R-:W-:Y:S01]  /*2610*/  LEA.HI.X R21, R3, UR7, R0, 0x1, P6 ;  /* 0x0000000703157c11 */ /* 0x000fe2000b0f0c00 */
[----:B------:R-:W4:Y:S01]  /*2620*/  LDL.LU R32, [R1+0x24] ;  /* 0x0000240001207983 */ /* 0x000f220000300800 */
[----:B------:R-:W-:-:S02]  /*2630*/  SHF.L.U32 R0, R28, 0x10, RZ ;  /* 0x000000101c007819 */ /* 0x000fc400000006ff */
[----:B------:R-:W-:Y:S01]  /*2640*/  SHF.L.U32 R3, R27, 0x10, RZ ;  /* 0x000000101b037819 */ /* 0x000fe200000006ff */
[----:B------:R0:W-:Y:S01]  /*2650*/  STL [R1+0x7c], R2 ;  /* 0x00007c0201007387 */ /* 0x0001e20000100800 */
[----:B------:R-:W-:Y:S01]  /*2660*/  SHF.L.U32 R31, R24, 0x10, RZ ;  /* 0x00000010181f7819 */ /* 0x000fe200000006ff */
[----:B------:R-:W-:Y:S01]  /*2670*/  IMAD.U32 R27, R30, 0x10000, RZ ;  /* 0x000100001e1b7824 */ /* 0x000fe200078e00ff */
[----:B------:R-:W-:Y:S01]  /*2680*/  SHF.L.U32 R24, R36, 0x10, RZ ;  /* 0x0000001024187819 */ /* 0x000fe200000006ff */
[----:B------:R-:W-:Y:S01]  /*2690*/  IMAD.U32 R5, R23, 0x10000, RZ ;  /* 0x0001000017057824 */ /* 0x000fe200078e00ff */
[----:B------:R-:W-:Y:S01]  /*26a0*/  SHF.L.U32 R4, R17, 0x10, RZ ;  /* 0x0000001011047819 */ /* 0x000fe200000006ff */
[----:B0-----:R-:W4:Y:S04]  /*26b0*/  LDL.LU R2, [R1+0x8] ;  /* 0x0000080001027983 */ /* 0x001f280000300800 */
[----:B------:R0:W-:Y:S04]  /*26c0*/  STL [R1+0x9c], R20 ;  /* 0x00009c1401007387 */ /* 0x0001e80000100800 */
[----:B------:R1:W-:Y:S04]  /*26d0*/  STL [R1+0x8c], R21 ;  /* 0x00008c1501007387 */ /* 0x0003e80000100800 */
[----:B------:R-:W4:Y:S01]  /*26e0*/  LDL.LU R30, [R1+0x4c] ;  /* 0x00004c00011e7983 */ /* 0x000f220000300800 */
[C---:B0-----:R-:W-:Y:S01]  /*26f0*/  FADD.FTZ R20, -R18.reuse, R0 ;  /* 0x0000000012147221 */ /* 0x041fe20000010100 */
[----:B------:R-:W-:-:S02]  /*2700*/  FADD.FTZ R0, -R18, R3 ;  /* 0x0000000312007221 */ /* 0x000fc40000010100 */
[----:B------:R-:W4:Y:S04]  /*2710*/  LDL.LU R36, [R1+0x54] ;  /* 0x0000540001247983 */ /* 0x000f280000300800 */
[----:B------:R-:W4:Y:S04]  /*2720*/  LDL.LU R23, [R1+0x48] ;  /* 0x0000480001177983 */ /* 0x000f280000300800 */
[----:B------:R-:W4:Y:S01]  /*2730*/  LDL.LU R17, [R1+0x44] ;  /* 0x0000440001117983 */ /* 0x000f220000300800 */
[----:B---3--:R-:W-:-:S03]  /*2740*/  FADD.FTZ R3, R19, -R18 ;  /* 0x8000001213037221 */ /* 0x008fc60000010000 */
[----:B------:R-:W3:Y:S01]  /*2750*/  LDL.LU R19, [R1+0x38] ;  /* 0x0000380001137983 */ /* 0x000ee20000300800 */
[----:B------:R-:W-:Y:S01]  /*2760*/  IMAD.U32 R29, R29, 0x10000, RZ ;  /* 0x000100001d1d7824 */ /* 0x000fe200078e00ff */
[----:B------:R-:W-:Y:S01]  /*2770*/  SHF.L.U32 R26, R26, 0x10, RZ ;  /* 0x000000101a1a7819 */ /* 0x000fe200000006ff */
[----:B------:R-:W-:Y:S01]  /*2780*/  IMAD.U32 R35, R25, 0x10000, RZ ;  /* 0x0001000019237824 */ /* 0x000fe200078e00ff */
[----:B------:R-:W-:Y:S01]  /*2790*/  SHF.L.U32 R22, R22, 0x10, RZ ;  /* 0x0000001016167819 */ /* 0x000fe200000006ff */
[----:B--2---:R-:W-:Y:S01]  /*27a0*/  IMAD.U32 R37, R37, 0x10000, RZ ;  /* 0x0001000025257824 */ /* 0x004fe200078e00ff */
[----:B------:R-:W-:Y:S01]  /*27b0*/  SHF.L.U32 R28, R34, 0x10, RZ ;  /* 0x00000010221c7819 */ /* 0x000fe200000006ff */
[C---:B------:R-:W-:Y:S01]  /*27c0*/  FADD.FTZ R5, -R18.reuse, R5 ;  /* 0x0000000512057221 */ /* 0x040fe20000010100 */
[C---:B------:R-:W-:Y:S01]  /*27d0*/  FADD.FTZ R4, -R18.reuse, R4 ;  /* 0x0000000412047221 */ /* 0x040fe20000010100 */
[C---:B------:R-:W-:Y:S01]  /*27e0*/  FADD.FTZ R34, -R18.reuse, R22 ;  /* 0x0000001612227221 */ /* 0x040fe20000010100 */
[C---:B------:R-:W-:Y:S01]  /*27f0*/  FADD.FTZ R35, -R18.reuse, R35 ;  /* 0x0000002312237221 */ /* 0x040fe20000010100 */
[----:B------:R-:W-:Y:S01]  /*2800*/  FADD.FTZ R31, -R18, R31 ;  /* 0x0000001f121f7221 */ /* 0x000fe20000010100 */
[----:B-----5:R-:W-:-:S02]  /*2810*/  SHF.L.U32 R6, R6, 0x10, RZ ;  /* 0x0000001006067819 */ /* 0x020fc400000006ff */
[----:B----4-:R-:W-:Y:S01]  /*2820*/  SHF.L.U32 R8, R8, 0x10, RZ ;  /* 0x0000001008087819 */ /* 0x010fe200000006ff */
[--C-:B------:R-:W-:Y:S01]  /*2830*/  FADD.FTZ R33, R33, -R18.reuse ;  /* 0x8000001221217221 */ /* 0x100fe20000010000 */
[----:B-1----:R-:W-:Y:S01]  /*2840*/  FADD.FTZ R21, R32, -R18 ;  /* 0x8000001220157221 */ /* 0x002fe20000010000 */
[C---:B------:R-:W-:Y:S01]  /*2850*/  FADD.FTZ R27, -R18.reuse, R27 ;  /* 0x0000001b121b7221 */ /* 0x040fe20000010100 */
[C---:B------:R-:W-:Y:S01]  /*2860*/  FADD.FTZ R28, -R18.reuse, R28 ;  /* 0x0000001c121c7221 */ /* 0x040fe20000010100 */
[C---:B------:R-:W-:Y:S01]  /*2870*/  FADD.FTZ R24, -R18.reuse, R24 ;  /* 0x0000001812187221 */ /* 0x040fe20000010100 */
[C---:B------:R-:W-:Y:S01]  /*2880*/  FADD.FTZ R6, -R18.reuse, R6 ;  /* 0x0000000612067221 */ /* 0x040fe20000010100 */
[C---:B------:R-:W-:Y:S01]  /*2890*/  FADD.FTZ R8, -R18.reuse, R8 ;  /* 0x0000000812087221 */ /* 0x040fe20000010100 */
[----:B------:R-:W-:Y:S01]  /*28a0*/  FADD.FTZ R37, -R18, R37 ;  /* 0x0000002512257221 */ /* 0x000fe20000010100 */
[----:B------:R-:W-:Y:S02]  /*28b0*/  IMAD.U32 R25, R2, 0x10000, RZ ;  /* 0x0001000002197824 */ /* 0x000fe400078e00ff */
[----:B------:R-:W-:-:S02]  /*28c0*/  FADD.FTZ R2, -R18, R29 ;  /* 0x0000001d12027221 */ /* 0x000fc40000010100 */
[----:B------:R-:W-:Y:S01]  /*28d0*/  FADD.FTZ R25, -R18, R25 ;  /* 0x0000001912197221 */ /* 0x000fe20000010100 */
[----:B------:R-:W-:Y:S01]  /*28e0*/  FADD.FTZ R32, R30, -R18 ;  /* 0x800000121e207221 */ /* 0x000fe20000010000 */
[----:B------:R-:W-:Y:S01]  /*28f0*/  FADD.FTZ R30, -R18, R26 ;  /* 0x0000001a121e7221 */ /* 0x000fe20000010100 */
[--C-:B------:R-:W-:Y:S01]  /*2900*/  FADD.FTZ R29, R36, -R18.reuse ;  /* 0x80000012241d7221 */ /* 0x100fe20000010000 */
[--C-:B------:R-:W-:Y:S01]  /*2910*/  FADD.FTZ R26, R23, -R18.reuse ;  /* 0x80000012171a7221 */ /* 0x100fe20000010000 */
[--C-:B------:R-:W-:Y:S01]  /*2920*/  FADD.FTZ R17, R17, -R18.reuse ;  /* 0x8000001211117221 */ /* 0x100fe20000010000 */
[----:B---3--:R-:W-:Y:S01]  /*2930*/  FADD.FTZ R36, R19, -R18 ;  /* 0x8000001213247221 */ /* 0x008fe20000010000 */
[----:B------:R-:W-:Y:S02]  /*2940*/  IADD3.X R19, RZ, R10, RZ, P5, !PT ;  /* 0x0000000aff137210 */ /* 0x000fe40002ffe4ff */
[----:B------:R-:W-:-:S04]  /*2950*/  LEA R18, P5, R13, UR6, 0x1 ;  /* 0x000000060d127c11 */ /* 0x000fc8000f8a08ff */
[----:B------:R-:W-:Y:S02]  /*2960*/  LEA.HI.X R19, R13, UR7, R19, 0x1, P5 ;  /* 0x000000070d137c11 */ /* 0x000fe4000a8f0c13 */
[----:B------:R-:W2:Y:S04]  /*2970*/  LDL.LU R13, [R1+0x40] ;  /* 0x00004000010d7983 */ /* 0x000ea80000300800 */
[----:B------:R0:W-:Y:S04]  /*2980*/  STL [R1+0x94], R18 ;  /* 0x0000941201007387 */ /* 0x0001e80000100800 */
[----:B0-----:R-:W3:Y:S01]  /*2990*/  LDL.LU R18, [R1+0x28] ;  /* 0x0000280001127983 */ /* 0x001ee20000300800 */
[----:B------:R-:W-:-:S03]  /*29a0*/  LEA R22, P6, R15, UR6, 0x1 ;  /* 0x000000060f167c11 */ /* 0x000fc6000f8c08ff */
[----:B------:R0:W-:Y:S01]  /*29b0*/  STL [R1+0x90], R19 ;  /* 0x0000901301007387 */ /* 0x0001e20000100800 */
[----:B------:R-:W-:-:S03]  /*29c0*/  LEA.HI.X R23, R15, UR7, R7, 0x1, P6 ;  /* 0x000000070f177c11 */ /* 0x000fc6000b0f0c07 */
[----:B------:R-:W4:Y:S01]  /*29d0*/  LDL.LU R7, [R1+0xa4] ;  /* 0x0000a40001077983 */ /* 0x000f220000300800 */
[C---:B0-----:R-:W-:Y:S01]  /*29e0*/  FMUL.FTZ R19, R16.reuse, R21 ;  /* 0x0000001510137220 */ /* 0x041fe20000410000 */
[C---:B------:R-:W-:Y:S01]  /*29f0*/  FMUL.FTZ R21, R16.reuse, R20 ;  /* 0x0000001410157220 */ /* 0x040fe20000410000 */
[C---:B------:R-:W-:Y:S01]  /*2a00*/  FMUL.FTZ R20, R16.reuse, R3 ;  /* 0x0000000310147220 */ /* 0x040fe20000410000 */
[C---:B------:R-:W-:Y:S01]  /*2a10*/  FMUL.FTZ R3, R16.reuse, R5 ;  /* 0x0000000510037220 */ /* 0x040fe20000410000 */
[----:B------:R0:W-:Y:S01]  /*2a20*/  STL [R1+0x98], R22 ;  /* 0x0000981601007387 */ /* 0x0001e20000100800 */
[----:B------:R-:W-:-:S03]  /*2a30*/  FMUL.FTZ R2, R16, R2 ;  /* 0x0000000210027220 */ /* 0x000fc60000410000 */
[----:B------:R-:W-:Y:S02]  /*2a40*/  STL [R1+0x88], R23 ;  /* 0x0000881701007387 */ /* 0x000fe40000100800 */
[----:B------:R-:W-:Y:S01]  /*2a50*/  MOV R5, R2 ;  /* 0x0000000200057202 */ /* 0x000fe20000000f00 */
[C---:B------:R-:W-:Y:S01]  /*2a60*/  FMUL.FTZ R2, R16.reuse, R4 ;  /* 0x0000000410027220 */ /* 0x040fe20000410000 */
[C---:B------:R-:W-:Y:S01]  /*2a70*/  FMUL.FTZ R4, R16.reuse, R34 ;  /* 0x0000002210047220 */ /* 0x040fe20000410000 */
[C---:B0-----:R-:W-:Y:S01]  /*2a80*/  FMUL.FTZ R22, R16.reuse, R27 ;  /* 0x0000001b10167220 */ /* 0x041fe20000410000 */
[C---:B------:R-:W-:Y:S01]  /*2a90*/  FMUL.FTZ R35, R16.reuse, R35 ;  /* 0x0000002310237220 */ /* 0x040fe20000410000 */
[C---:B------:R-:W-:Y:S01]  /*2aa0*/  FMUL.FTZ R34, R16.reuse, R17 ;  /* 0x0000001110227220 */ /* 0x040fe20000410000 */
[----:B------:R-:W-:Y:S01]  /*2ab0*/  FMUL.FTZ R36, R16, R36 ;  /* 0x0000002410247220 */ /* 0x000fe20000410000 */
[----:B---3--:R-:W-:Y:S02]  /*2ac0*/  IMAD.U32 R15, R18, 0x10000, RZ ;  /* 0x00010000120f7824 */ /* 0x008fe400078e00ff */
[----:B------:R-:W-:-:S02]  /*2ad0*/  FMUL.FTZ R18, R16, R0 ;  /* 0x0000000010127220 */ /* 0x000fc40000410000 */
[----:B------:R-:W3:Y:S04]  /*2ae0*/  LDL.LU R0, [R1+0x6c] ;  /* 0x00006c0001007983 */ /* 0x000ee80000300800 */
[----:B------:R-:W-:Y:S04]  /*2af0*/  STL [R1+0x44], R20 ;  /* 0x0000441401007387 */ /* 0x000fe80000100800 */
[----:B------:R0:W-:Y:S02]  /*2b00*/  STL [R1+0x54], R3 ;  /* 0x0000540301007387 */ /* 0x0001e40000100800 */
[----:B0-----:R-:W-:-:S05]  /*2b10*/  FMUL.FTZ R3, R16, R33 ;  /* 0x0000002110037220 */ /* 0x001fca0000410000 */
[----:B------:R0:W-:Y:S04]  /*2b20*/  STL [R1+0x3c], R3 ;  /* 0x00003c0301007387 */ /* 0x0001e80000100800 */
[----:B------:R1:W-:Y:S01]  /*2b30*/  STL [R1+0x4c], R4 ;  /* 0x00004c0401007387 */ /* 0x0003e20000100800 */
[----:B0-----:R-:W-:-:S05]  /*2b40*/  FMUL.FTZ R3, R16, R32 ;  /* 0x0000002010037220 */ /* 0x001fca0000410000 */
[----:B------:R0:W-:Y:S01]  /*2b50*/  STL [R1+0x30], R3 ;  /* 0x0000300301007387 */ /* 0x0001e20000100800 */
[C---:B-1----:R-:W-:Y:S01]  /*2b60*/  FMUL.FTZ R4, R16.reuse, R26 ;  /* 0x0000001a10047220 */ /* 0x042fe20000410000 */
[----:B--2---:R-:W-:Y:S01]  /*2b70*/  SHF.L.U32 R13, R13, 0x10, RZ ;  /* 0x000000100d0d7819 */ /* 0x004fe200000006ff */
[C---:B------:R-:W-:Y:S01]  /*2b80*/  FMUL.FTZ R32, R16.reuse, R28 ;  /* 0x0000001c10207220 */ /* 0x040fe20000410000 */
[C---:B0-----:R-:W-:Y:S01]  /*2b90*/  FMUL.FTZ R3, R16.reuse, R29 ;  /* 0x0000001d10037220 */ /* 0x041fe20000410000 */
[C---:B------:R-:W-:Y:S01]  /*2ba0*/  FMUL.FTZ R20, R16.reuse, R30 ;  /* 0x0000001e10147220 */ /* 0x040fe20000410000 */
[C---:B------:R-:W-:Y:S01]  /*2bb0*/  FMUL.FTZ R33, R16.reuse, R31 ;  /* 0x0000001f10217220 */ /* 0x040fe20000410000 */
[----:B------:R-:W-:Y:S02]  /*2bc0*/  MOV R28, R21 ;  /* 0x00000015001c7202 */ /* 0x000fe40000000f00 */
[----:B------:R0:W-:Y:S01]  /*2bd0*/  STL [R1+0x28], R3 ;  /* 0x0000280301007387 */ /* 0x0001e20000100800 */
[----:B------:R-:W-:Y:S01]  /*2be0*/  IMAD.MOV.U32 R26, RZ, RZ, R19 ;  /* 0x000000ffff1a7224 */ /* 0x000fe200078e0013 */
[----:B------:R-:W-:Y:S01]  /*2bf0*/  MOV R27, R18 ;  /* 0x00000012001b7202 */ /* 0x000fe20000000f00 */
[C---:B------:R-:W-:Y:S01]  /*2c00*/  FMUL.FTZ R18, R16.reuse, R24 ;  /* 0x0000001810127220 */ /* 0x040fe20000410000 */
[C---:B------:R-:W-:Y:S01]  /*2c10*/  FMUL.FTZ R31, R16.reuse, R25 ;  /* 0x00000019101f7220 */ /* 0x040fe20000410000 */
[C---:B------:R-:W-:Y:S01]  /*2c20*/  FMUL.FTZ R19, R16.reuse, R6 ;  /* 0x0000000610137220 */ /* 0x040fe20000410000 */
[C---:B------:R-:W-:Y:S01]  /*2c30*/  FMUL.FTZ R30, R16.reuse, R8 ;  /* 0x00000008101e7220 */ /* 0x040fe20000410000 */
[----:B------:R-:W-:Y:S01]  /*2c40*/  FMUL.FTZ R21, R16, R37 ;  /* 0x0000002510157220 */ /* 0x000fe20000410000 */
[----:B0-----:R-:W2:Y:S01]  /*2c50*/  LDL.LU R3, [R1+0x70] ;  /* 0x0000700001037983 */ /* 0x001ea20000300800 */
[----:B------:R-:W-:-:S03]  /*2c60*/  FFMA.FTZ R5, R5, R13, R15 ;  /* 0x0000000d05057223 */ /* 0x000fc6000001000f */
[----:B------:R0:W-:Y:S04]  /*2c70*/  STL [R1+0x1c], R4 ;  /* 0x00001c0401007387 */ /* 0x0001e80000100800 */
[----:B------:R-:W5:Y:S04]  /*2c80*/  LDL.LU R29, [R1+0x50] ;  /* 0x00005000011d7983 */ /* 0x000f680000300800 */
[----:B------:R-:W5:Y:S01]  /*2c90*/  LDL.LU R23, [R1+0xc] ;  /* 0x00000c0001177983 */ /* 0x000f620000300800 */
[----:B0-----:R-:W-:Y:S01]  /*2ca0*/  IMAD.X R4, RZ, RZ, R10, P4 ;  /* 0x000000ffff047224 */ /* 0x001fe200020e060a */
[----:B------:R-:W-:-:S04]  /*2cb0*/  LEA R16, P4, R14, UR6, 0x1 ;  /* 0x000000060e107c11 */ /* 0x000fc8000f8808ff */
[----:B------:R-:W-:Y:S02]  /*2cc0*/  LEA.HI.X R17, R14, UR7, R4, 0x1, P4 ;  /* 0x000000070e117c11 */ /* 0x000fe4000a0f0c04 */
[----:B------:R-:W-:Y:S02]  /*2cd0*/  F2FP.BF16.F32.PACK_AB R4, R5, R11 ;  /* 0x0000000b0504723e */ /* 0x000fe400000010ff */
[----:B------:R-:W-:Y:S01]  /*2ce0*/  IADD3.X R5, RZ, R10, RZ, P3, !PT ;  /* 0x0000000aff057210 */ /* 0x000fe20001ffe4ff */
[----:B------:R-:W5:Y:S01]  /*2cf0*/  LDL.LU R11, [R1+0xa0] ;  /* 0x0000a000010b7983 */ /* 0x000f620000300800 */
[----:B------:R-:W-:-:S03]  /*2d00*/  LEA R24, P3, R12, UR6, 0x1 ;  /* 0x000000060c187c11 */ /* 0x000fc6000f8608ff */
[----:B------:R-:W5:Y:S01]  /*2d10*/  LDL.LU R14, [R1+0x1c] ;  /* 0x00001c00010e7983 */ /* 0x000f620000300800 */
[----:B------:R-:W-:-:S03]  /*2d20*/  LEA.HI.X R25, R12, UR7, R5, 0x1, P3 ;  /* 0x000000070c197c11 */ /* 0x000fc600098f0c05 */
[----:B------:R-:W5:Y:S04]  /*2d30*/  LDL.LU R37, [R1+0x4c] ;  /* 0x00004c0001257983 */ /* 0x000f680000300800 */
[----:B------:R-:W5:Y:S04]  /*2d40*/  LDL.LU R12, [R1+0x28] ;  /* 0x00002800010c7983 */ /* 0x000f680000300800 */
[----:B------:R0:W-:Y:S04]  /*2d50*/  STL [R1+0x84], R25 ;  /* 0x0000841901007387 */ /* 0x0001e80000100800 */
[----:B0-----:R-:W5:Y:S01]  /*2d60*/  LDL.LU R25, [R1+0x10] ;  /* 0x0000100001197983 */ /* 0x001f620000300800 */
[----:B------:R-:W-:-:S02]  /*2d70*/  SHF.L.U32 R9, R9, 0x10, RZ ;  /* 0x0000001009097819 */ /* 0x000fc400000006ff */
[----:B----4-:R-:W-:-:S05]  /*2d80*/  SHF.L.U32 R7, R7, 0x10, RZ ;  /* 0x0000001007077819 */ /* 0x010fca00000006ff */
[----:B------:R-:W-:Y:S01]  /*2d90*/  FFMA.FTZ R6, R26, R9, R7 ;  /* 0x000000091a067223 */ /* 0x000fe20000010007 */
[----:B---3--:R-:W-:Y:S01]  /*2da0*/  IMAD.U32 R0, R0, 0x10000, RZ ;  /* 0x0001000000007824 */ /* 0x008fe200078e00ff */
[----:B--2---:R-:W-:-:S05]  /*2db0*/  SHF.L.U32 R3, R3, 0x10, RZ ;  /* 0x0000001003037819 */ /* 0x004fca00000006ff */
[----:B------:R-:W-:-:S05]  /*2dc0*/  FFMA.FTZ R8, R28, R3, R0 ;  /* 0x000000031c087223 */ /* 0x000fca0000010000 */
[----:B------:R-:W-:Y:S01]  /*2dd0*/  F2FP.BF16.F32.PACK_AB R5, R8, R6 ;  /* 0x000000060805723e */ /* 0x000fe200000010ff */
[----:B------:R-:W-:Y:S01]  /*2de0*/  FFMA.FTZ R8, R13, R27, R15 ;  /* 0x0000001b0d087223 */ /* 0x000fe2000001000f */
[----:B------:R-:W-:Y:S02]  /*2df0*/  IADD3.X R6, RZ, R10, RZ, P2, !PT ;  /* 0x0000000aff067210 */ /* 0x000fe400017fe4ff */
[----:B-----5:R-:W-:-:S04]  /*2e00*/  LEA R26, P2, R11, UR6, 0x1 ;  /* 0x000000060b1a7c11 */ /* 0x020fc8000f8408ff */
[----:B------:R-:W-:Y:S02]  /*2e10*/  LEA.HI.X R27, R11, UR7, R6, 0x1, P2 ;  /* 0x000000070b1b7c11 */ /* 0x000fe400090f0c06 */
[----:B------:R-:W-:Y:S01]  /*2e20*/  F2FP.BF16.F32.PACK_AB R6, R8, R29 ;  /* 0x0000001d0806723e */ /* 0x000fe200000010ff */
[----:B------:R-:W-:Y:S01]  /*2e30*/  IMAD.X R8, RZ, RZ, R10, P1 ;  /* 0x000000ffff087224 */ /* 0x000fe200008e060a */
[----:B------:R-:W-:Y:S02]  /*2e40*/  IADD3.X R11, RZ, R10, RZ, P0, !PT ;  /* 0x0000000aff0b7210 */ /* 0x000fe400007fe4ff */
[----:B------:R-:W-:Y:S01]  /*2e50*/  LEA R10, P1, R23, UR6, 0x1 ;  /* 0x00000006170a7c11 */ /* 0x000fe2000f8208ff */
[----:B------:R0:W-:Y:S01]  /*2e60*/  STL [R1+0x80], R27 ;  /* 0x0000801b01007387 */ /* 0x0001e20000100800 */
[----:B------:R-:W-:Y:S01]  /*2e70*/  LEA R28, P0, R25, UR6, 0x1 ;  /* 0x00000006191c7c11 */ /* 0x000fe2000f8008ff */
[----:B0-----:R-:W-:-:S03]  /*2e80*/  FFMA.FTZ R27, R13, R33, R15 ;  /* 0x000000210d1b7223 */ /* 0x001fc6000001000f */
[----:B------:R-:W-:Y:S01]  /*2e90*/  LEA.HI.X R29, R25, UR7, R11, 0x1, P0 ;  /* 0x00000007191d7c11 */ /* 0x000fe200080f0c0b */
[--C-:B------:R-:W-:Y:S01]  /*2ea0*/  FFMA.FTZ R25, R13, R35, R15.reuse ;  /* 0x000000230d197223 */ /* 0x100fe2000001000f */
[----:B------:R-:W-:Y:S01]  /*2eb0*/  LEA.HI.X R11, R23, UR7, R8, 0x1, P1 ;  /* 0x00000007170b7c11 */ /* 0x000fe200088f0c08 */
[C-C-:B------:R-:W-:Y:S01]  /*2ec0*/  FFMA.FTZ R23, R13.reuse, R2, R15.reuse ;  /* 0x000000020d177223 */ /* 0x140fe2000001000f */
[----:B------:R-:W2:Y:S01]  /*2ed0*/  LDL.LU R35, [R1+0x54] ;  /* 0x0000540001237983 */ /* 0x000ea20000300800 */
[C-C-:B------:R-:W-:Y:S01]  /*2ee0*/  FFMA.FTZ R2, R13.reuse, R32, R15.reuse ;  /* 0x000000200d027223 */ /* 0x140fe2000001000f */
[C-C-:B------:R-:W-:Y:S02]  /*2ef0*/  FFMA.FTZ R8, R13.reuse, R31, R15.reuse ;  /* 0x0000001f0d087223 */ /* 0x140fe4000001000f */
[----:B------:R-:W3:Y:S04]  /*2f00*/  LDL.LU R33, [R1+0x30] ;  /* 0x0000300001217983 */ /* 0x000ee80000300800 */
[----:B------:R-:W4:Y:S04]  /*2f10*/  LDL.LU R32, [R1+0x44] ;  /* 0x0000440001207983 */ /* 0x000f280000300800 */
[----:B------:R-:W5:Y:S01]  /*2f20*/  LDL.LU R31, [R1+0x3c] ;  /* 0x00003c00011f7983 */ /* 0x000f620000300800 */
[----:B------:R-:W-:Y:S01]  /*2f30*/  FFMA.FTZ R13, R13, R30, R15 ;  /* 0x0000001e0d0d7223 */ /* 0x000fe2000001000f */
[C-C-:B------:R-:W-:Y:S01]  /*2f40*/  FFMA.FTZ R15, R9.reuse, R12, R7.reuse ;  /* 0x0000000c090f7223 */ /* 0x140fe20000010007 */
[C-C-:B------:R-:W-:Y:S01]  /*2f50*/  FFMA.FTZ R14, R9.reuse, R14, R7.reuse ;  /* 0x0000000e090e7223 */ /* 0x140fe20000010007 */
[----:B------:R-:W-:Y:S01]  /*2f60*/  FFMA.FTZ R12, R9, R34, R7 ;  /* 0x00000022090c7223 */ /* 0x000fe20000010007 */
[----:B------:R-:W-:-:S02]  /*2f70*/  FFMA.FTZ R34, R3, R20, R0 ;  /* 0x0000001403227223 */ /* 0x000fc40000010000 */
[----:B------:R-:W2:Y:S01]  /*2f80*/  LDL.LU R20, [R1+0x9c] ;  /* 0x00009c0001147983 */ /* 0x000ea20000300800 */
[C-C-:B---3--:R-:W-:Y:S01]  /*2f90*/  FFMA.FTZ R30, R9.reuse, R33, R7.reuse ;  /* 0x00000021091e7223 */ /* 0x148fe20000010007 */
[C-C-:B----4-:R-:W-:Y:S01]  /*2fa0*/  FFMA.FTZ R32, R9.reuse, R32, R7.reuse ;  /* 0x0000002009207223 */ /* 0x150fe20000010007 */
[C-C-:B-----5:R-:W-:Y:S01]  /*2fb0*/  FFMA.FTZ R31, R9.reuse, R31, R7.reuse ;  /* 0x0000001f091f7223 */ /* 0x160fe20000010007 */
[----:B------:R-:W-:Y:S01]  /*2fc0*/  FFMA.FTZ R7, R9, R36, R7 ;  /* 0x0000002409077223 */ /* 0x000fe20000010007 */
[C-C-:B--2---:R-:W-:Y:S01]  /*2fd0*/  FFMA.FTZ R9, R3.reuse, R35, R0.reuse ;  /* 0x0000002303097223 */ /* 0x144fe20000010000 */
[C-C-:B------:R-:W-:Y:S01]  /*2fe0*/  FFMA.FTZ R35, R3.reuse, R22, R0.reuse ;  /* 0x0000001603237223 */ /* 0x140fe20000010000 */
[C-C-:B------:R-:W-:Y:S01]  /*2ff0*/  FFMA.FTZ R33, R3.reuse, R37, R0.reuse ;  /* 0x0000002503217223 */ /* 0x140fe20000010000 */
[----:B------:R-:W2:Y:S01]  /*3000*/  LDL.LU R22, [R1+0x98] ;  /* 0x0000980001167983 */ /* 0x000ea20000300800 */
[C-C-:B------:R-:W-:Y:S01]  /*3010*/  FFMA.FTZ R36, R3.reuse, R18, R0.reuse ;  /* 0x0000001203247223 */ /* 0x140fe20000010000 */
[C-C-:B------:R-:W-:Y:S01]  /*3020*/  FFMA.FTZ R37, R3.reuse, R19, R0.reuse ;  /* 0x0000001303257223 */ /* 0x140fe20000010000 */
[----:B------:R-:W-:Y:S01]  /*3030*/  FFMA.FTZ R0, R3, R21, R0 ;  /* 0x0000001503007223 */ /* 0x000fe20000010000 */
[----:B------:R-:W3:Y:S04]  /*3040*/  LDL.LU R18, [R1+0x94] ;  /* 0x0000940001127983 */ /* 0x000ee80000300800 */
[----:B------:R-:W3:Y:S04]  /*3050*/  LDL.LU R19, [R1+0x90] ;  /* 0x0000900001137983 */ /* 0x000ee80000300800 */
[----:B------:R-:W4:Y:S01]  /*3060*/  LDL.LU R21, [R1+0x8c] ;  /* 0x00008c0001157983 */ /* 0x000f220000300800 */
[----:B------:R-:W-:-:S03]  /*3070*/  F2FP.BF16.F32.PACK_AB R9, R9, R32 ;  /* 0x000000200909723e */ /* 0x000fc600000010ff */
[----:B------:R-:W5:Y:S01]  /*3080*/  LDL.LU R32, [R1+0x60] ;  /* 0x0000600001207983 */ /* 0x000f620000300800 */
[----:B------:R-:W-:-:S03]  /*3090*/  PRMT R3, R4, 0x7632, R3 ;  /* 0x0000763204037816 */ /* 0x000fc60000000003 */
[----:B----4-:R0:W-:Y:S04]  /*30a0*/  STG.E.U16 desc[UR8][R20.64], R4 ;  /* 0x0000000414007986 */ /* 0x0101e8000c101508 */
[----:B------:R-:W-:Y:S01]  /*30b0*/  STG.E.U16 desc[UR8][R20.64+0x2], R3 ;  /* 0x0000020314007986 */ /* 0x000fe2000c101508 */
[----:B0-----:R-:W-:-:S03]  /*30c0*/  PRMT R4, R5, 0x7632, R4 ;  /* 0x0000763205047816 */ /* 0x001fc60000000004 */
[----:B------:R-:W-:Y:S04]  /*30d0*/  STG.E.U16 desc[UR8][R20.64+0x4], R5 ;  /* 0x0000040514007986 */ /* 0x000fe8000c101508 */
[----:B------:R0:W-:Y:S04]  /*30e0*/  STG.E.U16 desc[UR8][R20.64+0x6], R4 ;  /* 0x0000060414007986 */ /* 0x0001e8000c101508 */
[----:B0-----:R-:W4:Y:S01]  /*30f0*/  LDL.LU R21, [R1+0x68] ;  /* 0x0000680001157983 */ /* 0x001f220000300800 */
[----:B-----5:R-:W-:-:S03]  /*3100*/  F2FP.BF16.F32.PACK_AB R4, R23, R32 ;  /* 0x000000201704723e */ /* 0x020fc600000010ff */
[----:B------:R-:W5:Y:S04]  /*3110*/  LDL.LU R20, [R1+0x64] ;  /* 0x0000640001147983 */ /* 0x000f680000300800 */
[----:B------:R-:W2:Y:S04]  /*3120*/  LDL.LU R23, [R1+0x88] ;  /* 0x0000880001177983 */ /* 0x000ea80000300800 */
[----:B------:R-:W5:Y:S01]  /*3130*/  LDL.LU R32, [R1+0x5c] ;  /* 0x00005c0001207983 */ /* 0x000f620000300800 */
[----:B------:R-:W-:Y:S02]  /*3140*/  PRMT R3, R6, 0x7632, R3 ;  /* 0x0000763206037816 */ /* 0x000fe40000000003 */
[----:B------:R-:W-:Y:S01]  /*3150*/  PRMT R5, R9, 0x7632, R5 ;  /* 0x0000763209057816 */ /* 0x000fe20000000005 */
[----:B---3--:R-:W-:Y:S04]  /*3160*/  STG.E.U16 desc[UR8][R18.64], R6 ;  /* 0x0000000612007986 */ /* 0x008fe8000c101508 */
[----:B------:R0:W-:Y:S04]  /*3170*/  STG.E.U16 desc[UR8][R18.64+0x2], R3 ;  /* 0x0000020312007986 */ /* 0x0001e8000c101508 */
[----:B------:R-:W-:Y:S04]  /*3180*/  STG.E.U16 desc[UR8][R18.64+0x4], R9 ;  /* 0x0000040912007986 */ /* 0x000fe8000c101508 */
[----:B------:R-:W-:Y:S01]  /*3190*/  STG.E.U16 desc[UR8][R18.64+0x6], R5 ;  /* 0x0000060512007986 */ /* 0x000fe2000c101508 */
[----:B0-----:R-:W-:-:S03]  /*31a0*/  PRMT R3, R4, 0x7632, R3 ;  /* 0x0000763204037816 */ /* 0x001fc60000000003 */
[----:B--2---:R4:W-:Y:S04]  /*31b0*/  STG.E.U16 desc[UR8][R22.64], R4 ;  /* 0x0000000416007986 */ /* 0x0049e8000c101508 */
[----:B------:R0:W-:Y:S01]  /*31c0*/  STG.E.U16 desc[UR8][R22.64+0x2], R3 ;  /* 0x0000020316007986 */ /* 0x0001e2000c101508 */
[----:B----4-:R-:W-:-:S03]  /*31d0*/  F2FP.BF16.F32.PACK_AB R4, R25, R21 ;  /* 0x000000151904723e */ /* 0x010fc600000010ff */
[----:B------:R-:W2:Y:S01]  /*31e0*/  LDL.LU R25, [R1+0x84] ;  /* 0x0000840001197983 */ /* 0x000ea20000300800 */
[C---:B------:R-:W-:Y:S02]  /*31f0*/  PRMT R6, R4.reuse, 0x7610, R6 ;  /* 0x0000761004067816 */ /* 0x040fe40000000006 */
[----:B------:R-:W-:Y:S01]  /*3200*/  PRMT R9, R4, 0x7632, R9 ;  /* 0x0000763204097816 */ /* 0x000fe20000000009 */
[----:B------:R-:W3:Y:S01]  /*3210*/  LDL.LU R21, [R1+0x58] ;  /* 0x0000580001157983 */ /* 0x000ee20000300800 */
[----:B-----5:R-:W-:Y:S02]  /*3220*/  F2FP.BF16.F32.PACK_AB R4, R27, R20 ;  /* 0x000000141b04723e */ /* 0x020fe400000010ff */
[----:B0-----:R-:W-:Y:S01]  /*3230*/  F2FP.BF16.F32.PACK_AB R3, R2, R32 ;  /* 0x000000200203723e */ /* 0x001fe200000010ff */
[----:B------:R-:W4:Y:S04]  /*3240*/  LDL.LU R27, [R1+0x80] ;  /* 0x00008000011b7983 */ /* 0x000f280000300800 */
[----:B------:R-:W5:Y:S04]  /*3250*/  LDL.LU R2, [R1+0x7c] ;  /* 0x00007c0001027983 */ /* 0x000f680000300800 */
[----:B------:R-:W4:Y:S01]  /*3260*/  LDL.LU R32, [R1+0x14] ;  /* 0x0000140001207983 */ /* 0x000f220000300800 */
[----:B------:R-:W-:-:S02]  /*3270*/  F2FP.BF16.F32.PACK_AB R31, R33, R31 ;  /* 0x0000001f211f723e */ /* 0x000fc400000010ff */
[----:B------:R-:W-:Y:S02]  /*3280*/  F2FP.BF16.F32.PACK_AB R30, R34, R30 ;  /* 0x0000001e221e723e */ /* 0x000fe400000010ff */
[----:B------:R-:W-:Y:S02]  /*3290*/  PRMT R5, R31, 0x7632, R5 ;  /* 0x000076321f057816 */ /* 0x000fe40000000005 */
[----:B-----5:R-:W-:Y:S02]  /*32a0*/  F2FP.BF16.F32.PACK_AB R13, R13, R2 ;  /* 0x000000020d0d723e */ /* 0x020fe400000010ff */
[----:B------:R-:W5:Y:S01]  /*32b0*/  LDL.LU R2, [R1+0x78] ;  /* 0x0000780001027983 */ /* 0x000f620000300800 */
[----:B------:R-:W-:Y:S02]  /*32c0*/  PRMT R18, R30, 0x7632, R18 ;  /* 0x000076321e127816 */ /* 0x000fe40000000012 */
[----:B------:R-:W-:Y:S01]  /*32d0*/  F2FP.BF16.F32.PACK_AB R15, R35, R15 ;  /* 0x0000000f230f723e */ /* 0x000fe200000010ff */
[----:B------:R-:W-:Y:S01]  /*32e0*/  STG.E.U16 desc[UR8][R22.64+0x4], R31 ;  /* 0x0000041f16007986 */ /* 0x000fe2000c101508 */
[----:B------:R-:W-:-:S03]  /*32f0*/  F2FP.BF16.F32.PACK_AB R14, R36, R14 ;  /* 0x0000000e240e723e */ /* 0x000fc600000010ff */
[----:B------:R0:W-:Y:S04]  /*3300*/  STG.E.U16 desc[UR8][R22.64+0x6], R5 ;  /* 0x0000060516007986 */ /* 0x0001e8000c101508 */
[----:B------:R1:W-:Y:S01]  /*3310*/  STG.E.U16 desc[UR8][R16.64], R6 ;  /* 0x0000000610007986 */ /* 0x0003e2000c101508 */
[----:B---3--:R-:W-:-:S03]  /*3320*/  F2FP.BF16.F32.PACK_AB R8, R8, R21 ;  /* 0x000000150808723e */ /* 0x008fc600000010ff */
[----:B------:R3:W-:Y:S01]  /*3330*/  STG.E.U16 desc[UR8][R16.64+0x2], R9 ;  /* 0x0000020910007986 */ /* 0x0007e2000c101508 */
[----:B------:R-:W-:-:S03]  /*3340*/  F2FP.BF16.F32.PACK_AB R12, R37, R12 ;  /* 0x0000000c250c723e */ /* 0x000fc600000010ff */
[----:B------:R-:W-:Y:S01]  /*3350*/  STG.E.U16 desc[UR8][R16.64+0x4], R30 ;  /* 0x0000041e10007986 */ /* 0x000fe2000c101508 */
[----:B0-----:R-:W-:-:S03]  /*3360*/  PRMT R5, R4, 0x7632, R5 ;  /* 0x0000763204057816 */ /* 0x001fc60000000005 */
[----:B------:R-:W-:Y:S01]  /*3370*/  STG.E.U16 desc[UR8][R16.64+0x6], R18 ;  /* 0x0000061210007986 */ /* 0x000fe2000c101508 */
[----:B-1----:R-:W-:-:S03]  /*3380*/  PRMT R6, R15, 0x7632, R6 ;  /* 0x000076320f067816 */ /* 0x002fc60000000006 */
[----:B--2---:R0:W-:Y:S01]  /*3390*/  STG.E.U16 desc[UR8][R24.64], R4 ;  /* 0x0000000418007986 */ /* 0x0041e2000c101508 */
[----:B------:R-:W-:Y:S02]  /*33a0*/  F2FP.BF16.F32.PACK_AB R0, R0, R7 ;  /* 0x000000070000723e */ /* 0x000fe400000010ff */
[----:B---3--:R-:W-:Y:S01]  /*33b0*/  PRMT R9, R3, 0x7632, R9 ;  /* 0x0000763203097816 */ /* 0x008fe20000000009 */
[----:B------:R1:W-:Y:S04]  /*33c0*/  STG.E.U16 desc[UR8][R24.64+0x2], R5 ;  /* 0x0000020518007986 */ /* 0x0003e8000c101508 */
[----:B------:R-:W-:Y:S01]  /*33d0*/  STG.E.U16 desc[UR8][R24.64+0x4], R15 ;  /* 0x0000040f18007986 */ /* 0x000fe2000c101508 */
[----:B0-----:R-:W-:-:S03]  /*33e0*/  PRMT R4, R14, 0x7632, R4 ;  /* 0x000076320e047816 */ /* 0x001fc60000000004 */
[----:B------:R0:W-:Y:S01]  /*33f0*/  STG.E.U16 desc[UR8][R24.64+0x6], R6 ;  /* 0x0000060618007986 */ /* 0x0001e2000c101508 */
[----:B-1----:R-:W-:-:S03]  /*3400*/  PRMT R5, R8, 0x7632, R5 ;  /* 0x0000763208057816 */ /* 0x002fc60000000005 */
[----:B----4-:R1:W-:Y:S04]  /*3410*/  STG.E.U16 desc[UR8][R26.64], R3 ;  /* 0x000000031a007986 */ /* 0x0103e8000c101508 */
[----:B------:R2:W-:Y:S01]  /*3420*/  STG.E.U16 desc[UR8][R26.64+0x6], R4 ;  /* 0x000006041a007986 */ /* 0x0005e2000c101508 */
[----:B0-----:R-:W-:Y:S02]  /*3430*/  PRMT R6, R0, 0x7632, R6 ;  /* 0x0000763200067816 */ /* 0x001fe40000000006 */
[----:B-1----:R-:W-:Y:S01]  /*3440*/  PRMT R3, R12, 0x7632, R3 ;  /* 0x000076320c037816 */ /* 0x002fe20000000003 */
[----:B------:R0:W-:Y:S01]  /*3450*/  STG.E.U16 desc[UR8][R26.64+0x2], R9 ;  /* 0x000002091a007986 */ /* 0x0001e2000c101508 */
[----:B--2---:R-:W-:-:S03]  /*3460*/  PRMT R4, R13, 0x7632, R4 ;  /* 0x000076320d047816 */ /* 0x004fc60000000004 */
[----:B------:R0:W-:Y:S04]  /*3470*/  STG.E.U16 desc[UR8][R26.64+0x4], R14 ;  /* 0x0000040e1a007986 */ /* 0x0001e8000c101508 */
        /* <DEDUP_REMOVED lines=8> */
[----:B------:R-:W-:Y:S01]  /*3500*/  ULOP3.LUT UR4, UR4, 0x1, URZ, 0x3c, !UPT ;  /* 0x0000000104047892 */ /* 0x000fe2000f8e3c3f */
[----:B-----5:R-:W-:-:S04]  /*3510*/  IADD3 R2, P0, R2, 0x15, RZ ;  /* 0x0000001502027810 */ /* 0x020fc80007f1e0ff */
[----:B------:R-:W-:Y:S02]  /*3520*/  IADD3.X R32, RZ, R32, RZ, P0, !PT ;  /* 0x00000020ff207210 */ /* 0x000fe400007fe4ff */
[----:B------:R-:W-:-:S03]  /*3530*/  ISETP.GE.U32.AND P0, PT, R2, UR10, PT ;  /* 0x0000000a02007c0c */ /* 0x000fc6000bf06070 */
[----:B------:R0:W-:Y:S01]  /*3540*/  STL [R1+0x14], R32 ;  /* 0x0000142001007387 */ /* 0x0001e20000100800 */
[----:B------:R-:W-:-:S13]  /*3550*/  ISETP.GE.AND.EX P0, PT, R32, UR5, PT, P0 ;  /* 0x0000000520007c0c */ /* 0x000fda000bf06300 */
[----:B0-----:R-:W-:Y:S05]  /*3560*/  @!P0 BRA `(.L_x_1822) ;  /* 0xffffffcc00048947 */ /* 0x001fea000383ffff */
[----:B------:R-:W-:Y:S05]  /*3570*/  EXIT ;  /* 0x000000000000794d */ /* 0x000fea0003800000 */
.L_x_1823:
        /* <DEDUP_REMOVED lines=16> */
.L_x_3928:


//--------------------- .text._ZN13group_norm_v214gn_cuda_kernelI13__nv_bfloat16Li480ELi1ELi32ELi60ELi256ELb0ELi32ELi960ELi960ELi4ELb1ELi18ELb0ELb0ENS_16CompileConditionILi900EEEEEvPT_PKS4_S7_S7_flPfS8_Pj --------------------------
	.section	.text._ZN13group_norm_v214gn_cuda_kernelI13__nv_bfloat16Li480ELi1ELi32ELi60ELi256ELb0ELi32ELi960ELi960ELi4ELb1ELi18ELb0ELb0ENS_16CompileConditionILi900EEEEEvPT_PKS4_S7_S7_flPfS8_Pj,"ax",@progbits
	.align	128
        .global         _ZN13group_norm_v214gn_cuda_kernelI13__nv_bfloat16Li480ELi1ELi32ELi60ELi256ELb0ELi32ELi960ELi960ELi4ELb1ELi18ELb0ELb0ENS_16CompileConditionILi900EEEEEvPT_PKS4_S7_S7_flPfS8_Pj
        .type           _ZN13group_norm_v214gn_cuda_kernelI13__nv_bfloat16Li480ELi1ELi32ELi60ELi256ELb0ELi32ELi960ELi960ELi4ELb1ELi18ELb0ELb0ENS_16CompileConditionILi900EEEEEvPT_PKS4_S7_S7_flPfS8_Pj,@function
        .size           _ZN13group_norm_v214gn_cuda_kernelI13__nv_bfloat16Li480ELi1ELi32ELi60ELi256ELb0ELi32ELi960ELi960ELi4ELb1ELi18ELb0ELb0ENS_16CompileConditionILi900EEEEEvPT_PKS4_S7_S7_flPfS8_Pj,(.L_x_3929 - _ZN13group_norm_v214gn_cuda_kernelI13__nv_bfloat16Li480ELi1ELi32ELi60ELi256ELb0ELi32ELi960ELi960ELi4ELb1ELi18ELb0ELb0ENS_16CompileConditionILi900EEEEEvPT_PKS4_S7_S7_flPfS8_Pj)
        .other          _ZN13group_norm_v214gn_cuda_kernelI13__nv_bfloat16Li480ELi1ELi32ELi60ELi256ELb0ELi32ELi960ELi960ELi4ELb1ELi18ELb0ELb0ENS_16CompileConditionILi900EEEEEvPT_PKS4_S7_S7_flPfS8_Pj,@"STO_CUDA_ENTRY STV_DEFAULT"
_ZN13group_norm_v214gn_cuda_kernelI13__nv_bfloat16Li480ELi1ELi32ELi60ELi256ELb0ELi32ELi960ELi960ELi4ELb1ELi18ELb0ELb0ENS_16CompileConditionILi900EEEEEvPT_PKS4_S7_S7_flPfS8_Pj:
.text._ZN13group_norm_v214gn_cuda_kernelI13__nv_bfloat16Li480ELi1ELi32ELi60ELi256ELb0ELi32ELi960ELi960ELi4ELb1ELi18ELb0ELb0ENS_16CompileConditionILi900EEEEEvPT_PKS4_S7_S7_flPfS8_Pj:
        /* <DEDUP_REMOVED lines=12> */
[----:B------:R-:W-:Y:S01]  /*00c0*/  USHF.L.U32 UR6, UR11, 0x4, URZ ;  /* 0x000000040b067899 */ /* 0x000fe2000800063f */
[----:B------:R-:W2:Y:S01]  /*00d0*/  S2R R0, SR_CTAID.X ;  /* 0x0000000000007919 */ /* 0x000ea20000002500 */
[----:B------:R-:W-:Y:S02]  /*00e0*/  ULOP3.LUT UR5, UR11, 0x1, URZ, 0xc0, !UPT ;  /* 0x000000010b057892 */ /* 0x000fe4000f8ec03f */
[----:B------:R-:W-:Y:S02]  /*00f0*/  ULOP3.LUT UR9, UR6, 0x10, URZ, 0xc0, !UPT ;  /* 0x0000001006097892 */ /* 0x000fe4000f8ec03f */
[----:B------:R-:W-:Y:S01]  /*0100*/  UIMAD UR5, UR5, 0x3c0, URZ ;  /* 0x000003c0050578a4 */ /* 0x000fe2000f8e023f */
[----:B------:R-:W-:-:S03]  /*0110*/  ULDC.64 UR12, c[0x0][0x240] ;  /* 0x00009000000c7ab9 */ /* 0x000fc60000000a00 */
[----:B------:R-:W-:Y:S02]  /*0120*/  IADD3 R9, RZ, -UR9, RZ ;  /* 0x80000009ff097c10 */ /* 0x000fe4000fffe0ff */
[----:B------:R-:W-:Y:S01]  /*0130*/  IMAD.U32 R8, RZ, RZ, UR5 ;  /* 0x00000005ff087e24 */ /* 0x000fe2000f8e00ff */
[----:B------:R-:W-:Y:S01]  /*0140*/  ISETP.EQ.U32.AND P1, PT, RZ, UR12, PT ;  /* 0x0000000cff007c0c */ /* 0x000fe2000bf22070 */
[----:B-1----:R-:W-:Y:S02]  /*0150*/  ULEA UR7, UR10, UR8, 0x18 ;  /* 0x000000080a077291 */ /* 0x002fe4000f8ec03f */
[----:B------:R-:W-:-:S04]  /*0160*/  UIADD3 UR8, UR8, 0x1680, URZ ;  /* 0x0000168008087890 */ /* 0x000fc8000fffe03f */
[----:B------:R-:W-:Y:S01]  /*0170*/  MOV R114, UR7 ;  /* 0x0000000700727c02 */ /* 0x000fe20008000f00 */
[C---:B0-----:R-:W-:Y:S01]  /*0180*/  IMAD.WIDE.U32 R2, R113.reuse, -0x77777777, RZ ;  /* 0x8888888971027825 */ /* 0x041fe200078e00ff */
[----:B------:R-:W-:Y:S01]  /*0190*/  ULEA UR8, UR10, UR8, 0x18 ;  /* 0x000000080a087291 */ /* 0x000fe2000f8ec03f */
[----:B------:R-:W-:Y:S01]  /*01a0*/  IADD3 R112, R113, UR9, RZ ;  /* 0x0000000971707c10 */ /* 0x000fe2000fffe0ff */
[----:B------:R-:W-:Y:S01]  /*01b0*/  ULDC.64 UR6, c[0x0][0x250] ;  /* 0x0000940000067ab9 */ /* 0x000fe20000000a00 */
[C---:B--2---:R-:W-:Y:S01]  /*01c0*/  LOP3.LUT P0, RZ, R0.reuse, 0x7, RZ, 0xc0, !PT ;  /* 0x0000000700ff7812 */ /* 0x044fe2000780c0ff */
[----:B------:R-:W-:Y:S01]  /*01d0*/  UMOV UR10, UR4 ;  /* 0x00000004000a7c82 */ /* 0x000fe20008000000 */
[----:B------:R-:W-:Y:S01]  /*01e0*/  SHF.R.U32.HI R6, RZ, 0x7, R3 ;  /* 0x00000007ff067819 */ /* 0x000fe20000011603 */
[----:B------:R-:W-:Y:S01]  /*01f0*/  UIMAD.WIDE.U32 UR6, UR11, 0x4, UR6 ;  /* 0x000000040b0678a5 */ /* 0x000fe2000f8e0006 */
[--C-:B------:R-:W-:Y:S01]  /*0200*/  SHF.R.U32.HI R3, RZ, 0x1, R113.reuse ;  /* 0x00000001ff037819 */ /* 0x100fe20000011671 */
[----:B------:R-:W-:Y:S01]  /*0210*/  UMOV UR4, URZ ;  /* 0x0000003f00047c82 */ /* 0x000fe20008000000 */
[----:B------:R-:W-:Y:S01]  /*0220*/  LOP3.LUT R0, R0, 0x7, RZ, 0xc0, !PT ;  /* 0x0000000700007812 */ /* 0x000fe200078ec0ff */
[----:B------:R-:W-:Y:S01]  /*0230*/  IMAD R2, R6, -0xf0, R113 ;  /* 0xffffff1006027824 */ /* 0x000fe200078e0271 */
[----:B------:R-:W-:-:S02]  /*0240*/  IADD3 R5, R3, UR9, RZ ;  /* 0x0000000903057c10 */ /* 0x000fc4000fffe0ff */
[----:B------:R-:W-:Y:S01]  /*0250*/  SHF.L.U32 R7, R3, 0x3, RZ ;  /* 0x0000000303077819 */ /* 0x000fe200000006ff */
[C---:B------:R-:W-:Y:S01]  /*0260*/  IMAD R4, R2.reuse, 0x18, R114 ;  /* 0x0000001802047824 */ /* 0x040fe200078e0272 */
[----:B------:R-:W-:Y:S01]  /*0270*/  LEA R3, R2, UR5, 0x2 ;  /* 0x0000000502037c11 */ /* 0x000fe2000f8e10ff */
[----:B------:R-:W-:Y:S01]  /*0280*/  IMAD R5, R5, 0x3c, -R8 ;  /* 0x0000003c05057824 */ /* 0x000fe200078e0a08 */
[----:B------:R-:W-:Y:S01]  /*0290*/  LOP3.LUT R0, R7, 0xfffffff8, R0, 0xe2, !PT ;  /* 0xfffffff807007812 */ /* 0x000fe200078ee200 */
[----:B------:R-:W-:Y:S01]  /*02a0*/  UMOV UR5, URZ ;  /* 0x0000003f00057c82 */ /* 0x000fe20008000000 */
[----:B------:R-:W-:Y:S01]  /*02b0*/  LEA R0, R6, R4, 0x3 ;  /* 0x0000000406007211 */ /* 0x000fe200078e18ff */
[----:B------:R-:W-:Y:S01]  /*02c0*/  IMAD.WIDE.U32 R2, R3, -0x77777777, RZ ;  /* 0x8888888903027825 */ /* 0x000fe200078e00ff */
[----:B------:R-:W-:Y:S02]  /*02d0*/  MOV R2, R9 ;  /* 0x0000000900027202 */ /* 0x000fe40000000f00 */
[C---:B------:R-:W-:Y:S01]  /*02e0*/  IADD3 R6, R5.reuse, 0x8, RZ ;  /* 0x0000000805067810 */ /* 0x040fe20007ffe0ff */
[----:B------:R-:W-:Y:S01]  /*02f0*/  VIADD R4, R5, 0x4 ;  /* 0x0000000405047836 */ /* 0x000fe20000000000 */
[----:B------:R0:W-:Y:S01]  /*0300*/  STL [R1+0x10], R0 ;  /* 0x0000100001007387 */ /* 0x0001e20000100800 */
[----:B------:R-:W-:Y:S01]  /*0310*/  LEA.HI R2, R3, R2, RZ, 0x1b ;  /* 0x0000000203027211 */ /* 0x000fe200078fd8ff */
[C---:B------:R-:W-:Y:S01]  /*0320*/  VIADD R10, R5.reuse, 0x18 ;  /* 0x00000018050a7836 */ /* 0x040fe20000000000 */
[C---:B------:R-:W-:Y:S01]  /*0330*/  IADD3 R8, R5.reuse, 0x10, RZ ;  /* 0x0000001005087810 */ /* 0x040fe20007ffe0ff */
[----:B------:R-:W-:Y:S01]  /*0340*/  VIADD R16, R5, 0x2c ;  /* 0x0000002c05107836 */ /* 0x000fe20000000000 */
[----:B------:R-:W-:-:S02]  /*0350*/  SHF.L.U32 R3, R113, 0x3, RZ ;  /* 0x0000000371037819 */ /* 0x000fc400000006ff */
[----:B------:R-:W-:Y:S02]  /*0360*/  SHF.R.S32.HI R4, RZ, 0x2, R4 ;  /* 0x00000002ff047819 */ /* 0x000fe40000011404 */
[----:B------:R-:W-:Y:S02]  /*0370*/  SHF.R.S32.HI R6, RZ, 0x2, R6 ;  /* 0x00000002ff067819 */ /* 0x000fe40000011406 */
[----:B0-----:R-:W-:Y:S01]  /*0380*/  SHF.R.S32.HI R0, RZ, 0x2, R5 ;  /* 0x00000002ff007819 */ /* 0x001fe20000011405 */
[--C-:B------:R-:W-:Y:S01]  /*0390*/  IMAD R4, R4, 0x18, R114.reuse ;  /* 0x0000001804047824 */ /* 0x100fe200078e0272 */
[C---:B------:R-:W-:Y:S01]  /*03a0*/  IADD3 R7, R5.reuse, 0xc, RZ ;  /* 0x0000000c05077810 */ /* 0x040fe20007ffe0ff */
[--C-:B------:R-:W-:Y:S01]  /*03b0*/  IMAD R6, R6, 0x18, R114.reuse ;  /* 0x0000001806067824 */ /* 0x100fe200078e0272 */
[C---:B------:R-:W-:Y:S01]  /*03c0*/  IADD3 R9, R5.reuse, 0x14, RZ ;  /* 0x0000001405097810 */ /* 0x040fe20007ffe0ff */
[----:B------:R-:W-:Y:S01]  /*03d0*/  IMAD R0, R0, 0x18, R114 ;  /* 0x0000001800007824 */ /* 0x000fe200078e0272 */
[----:B------:R-:W-:-:S02]  /*03e0*/  IADD3 R12, R5, 0x1c, RZ ;  /* 0x0000001c050c7810 */ /* 0x000fc40007ffe0ff */
[C---:B------:R-:W-:Y:S02]  /*03f0*/  IADD3 R13, R5.reuse, 0x20, RZ ;  /* 0x00000020050d7810 */ /* 0x040fe40007ffe0ff */
[C---:B------:R-:W-:Y:S02]  /*0400*/  IADD3 R14, R5.reuse, 0x24, RZ ;  /* 0x00000024050e7810 */ /* 0x040fe40007ffe0ff */
[C---:B------:R-:W-:Y:S02]  /*0410*/  IADD3 R15, R5.reuse, 0x28, RZ ;  /* 0x00000028050f7810 */ /* 0x040fe40007ffe0ff */
[C---:B------:R-:W-:Y:S02]  /*0420*/  IADD3 R17, R5.reuse, 0x30, RZ ;  /* 0x0000003005117810 */ /* 0x040fe40007ffe0ff */
[C---:B------:R-:W-:Y:S02]  /*0430*/  IADD3 R18, R5.reuse, 0x34, RZ ;  /* 0x0000003405127810 */ /* 0x040fe40007ffe0ff */
[----:B------:R-:W-:-:S02]  /*0440*/  IADD3 R19, R5, 0x38, RZ ;  /* 0x0000003805137810 */ /* 0x000fc40007ffe0ff */
[----:B------:R-:W-:Y:S02]  /*0450*/  SHF.R.S32.HI R5, RZ, 0x2, R8 ;  /* 0x00000002ff057819 */ /* 0x000fe40000011408 */
[----:B------:R-:W-:Y:S02]  /*0460*/  LOP3.LUT R3, R3, 0x8, RZ, 0xc0, !PT ;  /* 0x0000000803037812 */ /* 0x000fe400078ec0ff */
[----:B------:R-:W-:Y:S01]  /*0470*/  SHF.R.S32.HI R7, RZ, 0x2, R7 ;  /* 0x00000002ff077819 */ /* 0x000fe20000011407 */
[--C-:B------:R-:W-:Y:S01]  /*0480*/  IMAD R124, R5, 0x18, R114.reuse ;  /* 0x00000018057c7824 */ /* 0x100fe200078e0272 */
[C---:B------:R-:W-:Y:S01]  /*0490*/  IADD3 R4, R3.reuse, R4, RZ ;  /* 0x0000000403047210 */ /* 0x040fe20007ffe0ff */
[----:B------:R-:W-:Y:S01]  /*04a0*/  IMAD.IADD R5, R0, 0x1, R3 ;  /* 0x0000000100057824 */ /* 0x000fe200078e0203 */
[----:B------:R-:W-:Y:S01]  /*04b0*/  IADD3 R0, R3, R6, RZ ;  /* 0x0000000603007210 */ /* 0x000fe20007ffe0ff */
[----:B------:R-:W-:Y:S01]  /*04c0*/  IMAD R8, R7, 0x18, R114 ;  /* 0x0000001807087824 */ /* 0x000fe200078e0272 */
[----:B------:R-:W-:-:S02]  /*04d0*/  SHF.R.S32.HI R9, RZ, 0x2, R9 ;  /* 0x00000002ff097819 */ /* 0x000fc40000011409 */
[----:B------:R-:W-:Y:S01]  /*04e0*/  STL [R1+0x8], R5 ;  /* 0x0000080501007387 */ /* 0x000fe20000100800 */
[----:B------:R-:W-:Y:S02]  /*04f0*/  SHF.R.S32.HI R11, RZ, 0x2, R10 ;  /* 0x00000002ff0b7819 */ /* 0x000fe4000001140a */
[----:B------:R-:W-:Y:S01]  /*0500*/  SHF.R.S32.HI R12, RZ, 0x2, R12 ;  /* 0x00000002ff0c7819 */ /* 0x000fe2000001140c */
[----:B------:R-:W-:Y:S01]  /*0510*/  STL [R1+0x4], R4 ;  /* 0x0000040401007387 */ /* 0x000fe20000100800 */
[----:B------:R-:W-:Y:S01]  /*0520*/  SHF.R.S32.HI R13, RZ, 0x2, R13 ;  /* 0x00000002ff0d7819 */ /* 0x000fe2000001140d */
[----:B------:R-:W-:Y:S01]  /*0530*/  IMAD R10, R9, 0x18, R114 ;  /* 0x00000018090a7824 */ /* 0x000fe200078e0272 */
[----:B------:R-:W-:Y:S01]  /*0540*/  SHF.R.S32.HI R14, RZ, 0x2, R14 ;  /* 0x00000002ff0e7819 */ /* 0x000fe2000001140e */
[----:B------:R0:W-:Y:S01]  /*0550*/  STL [R1], R0 ;  /* 0x0000000001007387 */ /* 0x0001e20000100800 */
[----:B------:R-:W-:Y:S01]  /*0560*/  SHF.R.S32.HI R15, RZ, 0x2, R15 ;  /* 0x00000002ff0f7819 */ /* 0x000fe2000001140f */
[----:B------:R-:W-:Y:S01]  /*0570*/  IMAD R122, R11, 0x18, R114 ;  /* 0x000000180b7a7824 */ /* 0x000fe200078e0272 */
[----:B------:R-:W-:Y:S01]  /*0580*/  SHF.R.S32.HI R16, RZ, 0x2, R16 ;  /* 0x00000002ff107819 */ /* 0x000fe20000011410 */
[--C-:B------:R-:W-:Y:S01]  /*0590*/  IMAD R12, R12, 0x18, R114.reuse ;  /* 0x000000180c0c7824 */ /* 0x100fe200078e0272 */
[----:B------:R-:W-:Y:S01]  /*05a0*/  SHF.R.S32.HI R17, RZ, 0x2, R17 ;  /* 0x00000002ff117819 */ /* 0x000fe20000011411 */
[----:B------:R-:W-:Y:S01]  /*05b0*/  IMAD R120, R13, 0x18, R114 ;  /* 0x000000180d787824 */ /* 0x000fe200078e0272 */
[----:B------:R-:W-:Y:S01]  /*05c0*/  SHF.R.S32.HI R18, RZ, 0x2, R18 ;  /* 0x00000002ff127819 */ /* 0x000fe20000011412 */
[--C-:B------:R-:W-:Y:S01]  /*05d0*/  IMAD R14, R14, 0x18, R114.reuse ;  /* 0x000000180e0e7824 */ /* 0x100fe200078e0272 */
[----:B------:R-:W-:Y:S01]  /*05e0*/  SHF.R.S32.HI R19, RZ, 0x2, R19 ;  /* 0x00000002ff137819 */ /* 0x000fe20000011413 */
[--C-:B------:R-:W-:Y:S01]  /*05f0*/  IMAD R118, R15, 0x18, R114.reuse ;  /* 0x000000180f767824 */ /* 0x100fe200078e0272 */
[----:B0-----:R-:W-:Y:S01]  /*0600*/  LEA R0, R2, UR8, 0x3 ;  /* 0x0000000802007c11 */ /* 0x001fe2000f8e18ff */
[--C-:B------:R-:W-:Y:S01]  /*0610*/  IMAD R16, R16, 0x18, R114.reuse ;  /* 0x0000001810107824 */ /* 0x100fe200078e0272 */
[----:B------:R-:W-:Y:S01]  /*0620*/  ISETP.GT.U32.OR P0, PT, R113, 0xf, P0 ;  /* 0x0000000f7100780c */ /* 0x000fe20000704470 */
[--C-:B------:R-:W-:Y:S01]  /*0630*/  IMAD R116, R17, 0x18, R114.reuse ;  /* 0x0000001811747824 */ /* 0x100fe200078e0272 */
[C---:B------:R-:W-:Y:S01]  /*0640*/  IADD3 R125, R3.reuse, R8, RZ ;  /* 0x00000008037d7210 */ /* 0x040fe20007ffe0ff */
[----:B------:R0:W-:Y:S01]  /*0650*/  STL [R1+0xc], R0 ;  /* 0x00000c0001007387 */ /* 0x0001e20000100800 */
[--C-:B------:R-:W-:Y:S01]  /*0660*/  IMAD R18, R18, 0x18, R114.reuse ;  /* 0x0000001812127824 */ /* 0x100fe200078e0272 */
[----:B------:R-:W-:Y:S01]  /*0670*/  IADD3 R124, R3, R124, RZ ;  /* 0x0000007c037c7210 */ /* 0x000fe20007ffe0ff */
[----:B------:R-:W-:Y:S01]  /*0680*/  IMAD R114, R19, 0x18, R114 ;  /* 0x0000001813727824 */ /* 0x000fe200078e0272 */
[C---:B------:R-:W-:Y:S01]  /*0690*/  IADD3 R122, R3.reuse, R122, RZ ;  /* 0x0000007a037a7210 */ /* 0x040fe20007ffe0ff */
[C---:B------:R-:W-:Y:S01]  /*06a0*/  IMAD.IADD R123, R3.reuse, 0x1, R10 ;  /* 0x00000001037b7824 */ /* 0x040fe200078e020a */
[C---:B------:R-:W-:Y:S01]  /*06b0*/  IADD3 R121, R3.reuse, R12, RZ ;  /* 0x0000000c03797210 */ /* 0x040fe20007ffe0ff */
[C---:B------:R-:W-:Y:S01]  /*06c0*/  IMAD.IADD R118, R3.reuse, 0x1, R118 ;  /* 0x0000000103767824 */ /* 0x040fe200078e0276 */
[----:B------:R-:W-:-:S02]  /*06d0*/  IADD3 R120, R3, R120, RZ ;  /* 0x0000007803787210 */ /* 0x000fc40007ffe0ff */
[C---:B------:R-:W-:Y:S02]  /*06e0*/  IADD3 R119, R3.reuse, R14, RZ ;  /* 0x0000000e03777210 */ /* 0x040fe40007ffe0ff */
[C---:B------:R-:W-:Y:S02]  /*06f0*/  IADD3 R117, R3.reuse, R16, RZ ;  /* 0x0000001003757210 */ /* 0x040fe40007ffe0ff */
[C---:B------:R-:W-:Y:S02]  /*0700*/  IADD3 R116, R3.reuse, R116, RZ ;  /* 0x0000007403747210 */ /* 0x040fe40007ffe0ff */
[C---:B------:R-:W-:Y:S02]  /*0710*/  IADD3 R115, R3.reuse, R18, RZ ;  /* 0x0000001203737210 */ /* 0x040fe40007ffe0ff */
[----:B------:R-:W-:Y:S02]  /*0720*/  IADD3 R114, R3, R114, RZ ;  /* 0x0000007203727210 */ /* 0x000fe40007ffe0ff */
[----:B------:R-:W-:-:S02]  /*0730*/  SHF.R.S32.HI R3, RZ, 0x1f, R112 ;  /* 0x0000001fff037819 */ /* 0x000fc40000011470 */
[----:B------:R-:W-:Y:S01]  /*0740*/  ISETP.EQ.OR.EX P0, PT, RZ, UR13, P0, P1 ;  /* 0x0000000dff007c0c */ /* 0x000fe20008702710 */
[----:B0-----:R-:W-:-:S12]  /*0750*/  ULDC.64 UR12, c[0x0][0x208] ;  /* 0x00008200000c7ab9 */ /* 0x001fd80000000a00 */
.L_x_1830:
[----:B------:R-:W0:Y:S01]  /*0760*/  S2UR UR18, SR_CTAID.X ;  /* 0x00000000001279c3 */ /* 0x000e220000002500 */
[----:B--2---:R-:W-:Y:S01]  /*0770*/  IMAD.WIDE.U32 R2, R113, -0x77777777, RZ ;  /* 0x8888888971027825 */ /* 0x004fe200078e00ff */
[----:B------:R-:W-:Y:S01]  /*0780*/  ULOP3.LUT UR9, UR11, 0x1, URZ, 0xc0, !UPT ;  /* 0x000000010b097892 */ /* 0x000fe2000f8ec03f */
[----:B------:R-:W-:Y:S01]  /*0790*/  HFMA2.MMA R77, -RZ, RZ, 0, 0 ;  /* 0x00000000ff4d7435 */ /* 0x000fe200000001ff */
[----:B------:R-:W-:Y:S01]  /*07a0*/  MOV R19, UR10 ;  /* 0x0000000a00137c02 */ /* 0x000fe20008000f00 */
[----:B------:R-:W-:Y:S01]  /*07b0*/  ULDC.64 UR14, c[0x0][0x218] ;  /* 0x00008600000e7ab9 */ /* 0x000fe20000000a00 */
[----:B------:R-:W-:Y:S01]  /*07c0*/  SHF.R.U32.HI R2, RZ, 0x7, R3 ;  /* 0x00000007ff027819 */ /* 0x000fe20000011603 */
[----:B------:R-:W2:Y:S01]  /*07d0*/  LDL R82, [R1+0x10] ;  /* 0x0000100001527983 */ /* 0x000ea20000100800 */
[----:B------:R-:W-:Y:S01]  /*07e0*/  IMAD.U32 R3, RZ, RZ, UR9 ;  /* 0x00000009ff037e24 */ /* 0x000fe2000f8e00ff */
[----:B------:R-:W-:Y:S02]  /*07f0*/  ULDC.64 UR16, c[0x0][0x228] ;  /* 0x00008a0000107ab9 */ /* 0x000fe40000000a00 */
[----:B------:R-:W-:-:S04]  /*0800*/  IMAD R76, R2, -0xf0, R113 ;  /* 0xffffff10024c7824 */ /* 0x000fc800078e0271 */
[----:B------:R-:W-:-:S05]  /*0810*/  IMAD R76, R3, 0xf0, R76 ;  /* 0x000000f0034c7824 */ /* 0x000fca00078e024c */
[----:B------:R-:W-:Y:S01]  /*0820*/  SHF.L.U32 R76, R76, 0x2, RZ ;  /* 0x000000024c4c7819 */ /* 0x000fe200000006ff */
[----:B0-----:R-:W-:-:S04]  /*0830*/  USHF.L.U32 UR9, UR18, 0x5, URZ ;  /* 0x0000000512097899 */ /* 0x001fc8000800063f */
[----:B------:R-:W-:Y:S01]  /*0840*/  IMAD.WIDE.U32 R18, R19, 0x78000, R76 ;  /* 0x0007800013127825 */ /* 0x000fe200078e004c */
[----:B------:R-:W-:-:S06]  /*0850*/  ULOP3.LUT UR9, UR9, 0xe0, URZ, 0xc0, !UPT ;  /* 0x000000e009097892 */ /* 0x000fcc000f8ec03f */
[----:B------:R-:W-:Y:S01]  /*0860*/  IADD3 R17, R2, UR9, RZ ;  /* 0x0000000902117c10 */ /* 0x000fe2000fffe0ff */
[----:B------:R-:W-:-:S04]  /*0870*/  UIMAD UR9, UR5, 0x78000, URZ ;  /* 0x00078000050978a4 */ /* 0x000fc8000f8e023f */
[----:B------:R-:W-:Y:S02]  /*0880*/  IMAD R17, R17, 0x780, RZ ;  /* 0x0000078011117824 */ /* 0x000fe400078e02ff */
[----:B------:R-:W-:-:S03]  /*0890*/  VIADD R104, R19, UR9 ;  /* 0x0000000913687c36 */ /* 0x000fc60008000000 */
[C---:B------:R-:W-:Y:S02]  /*08a0*/  IADD3 R2, P1, R17.reuse, R18, RZ ;  /* 0x0000001211027210 */ /* 0x040fe40007f3e0ff */
[----:B------:R-:W-:Y:S02]  /*08b0*/  IADD3 R3, R17, 0xf00, RZ ;  /* 0x00000f0011037810 */ /* 0x000fe40007ffe0ff */
[----:B------:R-:W-:Y:S02]  /*08c0*/  IADD3.X R89, RZ, R104, RZ, P1, !PT ;  /* 0x00000068ff597210 */ /* 0x000fe40000ffe4ff */
[----:B------:R-:W-:-:S04]  /*08d0*/  LEA R74, P1, R2, UR14, 0x1 ;  /* 0x0000000e024a7c11 */ /* 0x000fc8000f8208ff */
[----:B------:R-:W-:Y:S02]  /*08e0*/  LEA.HI.X R75, R2, UR15, R89, 0x1, P1 ;  /* 0x0000000f024b7c11 */ /* 0x000fe400088f0c59 */
[----:B------:R-:W-:-:S04]  /*08f0*/  IADD3 R3, P1, R3, R18, RZ ;  /* 0x0000001203037210 */ /* 0x000fc80007f3e0ff */
[----:B------:R-:W3:Y:S01]  /*0900*/  LDG.E.64.CONSTANT R74, desc[UR12][R74.64] ;  /* 0x0000000c4a4a7981 */ /* 0x000ee2000c1e9b00 */
[----:B------:R-:W-:Y:S02]  /*0910*/  IADD3.X R90, RZ, R104, RZ, P1, !PT ;  /* 0x00000068ff5a7210 */ /* 0x000fe40000ffe4ff */
[----:B------:R-:W-:Y:S02]  /*0920*/  LEA R72, P1, R3, UR14, 0x1 ;  /* 0x0000000e03487c11 */ /* 0x000fe4000f8208ff */
[----:B------:R-:W-:Y:S02]  /*0930*/  IADD3 R5, R17, 0x1e00, RZ ;  /* 0x00001e0011057810 */ /* 0x000fe40007ffe0ff */
[----:B------:R-:W-:Y:S02]  /*0940*/  LEA.HI.X R73, R3, UR15, R90, 0x1, P1 ;  /* 0x0000000f03497c11 */ /* 0x000fe400088f0c5a */
[----:B------:R-:W-:-:S04]  /*0950*/  IADD3 R4, P1, R5, R18, RZ ;  /* 0x0000001205047210 */ /* 0x000fc80007f3e0ff */
[----:B------:R-:W4:Y:S01]  /*0960*/  LDG.E.64.CONSTANT R72, desc[UR12][R72.64] ;  /* 0x0000000c48487981 */ /* 0x000f22000c1e9b00 */
[----:B------:R-:W-:Y:S01]  /*0970*/  IMAD.X R91, RZ, RZ, R104, P1 ;  /* 0x000000ffff5b7224 */ /* 0x000fe200008e0668 */
[C---:B------:R-:W-:Y:S02]  /*0980*/  LEA R70, P1, R4.reuse, UR14, 0x1 ;  /* 0x0000000e04467c11 */ /* 0x040fe4000f8208ff */
[----:B------:R-:W-:Y:S02]  /*0990*/  IADD3 R5, R17, 0x2d00, RZ ;  /* 0x00002d0011057810 */ /* 0x000fe40007ffe0ff */
[----:B------:R-:W-:Y:S02]  /*09a0*/  LEA.HI.X R71, R4, UR15, R91, 0x1, P1 ;  /* 0x0000000f04477c11 */ /* 0x000fe400088f0c5b */
[----:B------:R-:W-:-:S04]  /*09b0*/  IADD3 R5, P1, R5, R18, RZ ;  /* 0x0000001205057210 */ /* 0x000fc80007f3e0ff */
[----:B------:R-:W5:Y:S01]  /*09c0*/  LDG.E.64.CONSTANT R70, desc[UR12][R70.64] ;  /* 0x0000000c46467981 */ /* 0x000f62000c1e9b00 */
[----:B------:R-:W-:Y:S02]  /*09d0*/  IADD3.X R92, RZ, R104, RZ, P1, !PT ;  /* 0x00000068ff5c7210 */ /* 0x000fe40000ffe4ff */
[----:B------:R-:W-:Y:S02]  /*09e0*/  LEA R68, P1, R5, UR14, 0x1 ;  /* 0x0000000e05447c11 */ /* 0x000fe4000f8208ff */
[----:B------:R-:W-:Y:S02]  /*09f0*/  IADD3 R7, R17, 0x3c00, RZ ;  /* 0x00003c0011077810 */ /* 0x000fe40007ffe0ff */
        /* <DEDUP_REMOVED lines=8> */
[----:B------:R-:W2:Y:S01]  /*0a80*/  LDG.E.64.CONSTANT R66, desc[UR12][R66.64] ;  /* 0x0000000c42427981 */ /* 0x000ea2000c1e9b00 */
[----:B------:R-:W-:Y:S02]  /*0a90*/  IADD3.X R94, RZ, R104, RZ, P1, !PT ;  /* 0x00000068ff5e7210 */ /* 0x000fe40000ffe4ff */
[----:B------:R-:W-:Y:S02]  /*0aa0*/  LEA R64, P1, R7, UR14, 0x1 ;  /* 0x0000000e07407c11 */ /* 0x000fe4000f8208ff */
[----:B------:R-:W-:Y:S02]  /*0ab0*/  IADD3 R9, R17, 0x5a00, RZ ;  /* 0x00005a0011097810 */ /* 0x000fe40007ffe0ff */
[----:B------:R-:W-:Y:S02]  /*0ac0*/  LEA.HI.X R65, R7, UR15, R94, 0x1, P1 ;  /* 0x0000000f07417c11 */ /* 0x000fe400088f0c5e */
[----:B------:R-:W-:-:S04]  /*0ad0*/  IADD3 R8, P1, R9, R18, RZ ;  /* 0x0000001209087210 */ /* 0x000fc80007f3e0ff */
[----:B------:R-:W2:Y:S01]  /*0ae0*/  LDG.E.64.CONSTANT R64, desc[UR12][R64.64] ;  /* 0x0000000c40407981 */ /* 0x000ea2000c1e9b00 */
[----:B------:R-:W-:Y:S02]  /*0af0*/  IADD3.X R95, RZ, R104, RZ, P1, !PT ;  /* 0x00000068ff5f7210 */ /* 0x000fe40000ffe4ff */
[C---:B------:R-:W-:Y:S02]  /*0b00*/  LEA R62, P1, R8.reuse, UR14, 0x1 ;  /* 0x0000000e083e7c11 */ /* 0x040fe4000f8208ff */
[----:B------:R-:W-:Y:S02]  /*0b10*/  IADD3 R9, R17, 0x6900, RZ ;  /* 0x0000690011097810 */ /* 0x000fe40007ffe0ff */
[----:B------:R-:W-:Y:S02]  /*0b20*/  LEA.HI.X R63, R8, UR15, R95, 0x1, P1 ;  /* 0x0000000f083f7c11 */ /* 0x000fe400088f0c5f */
[----:B------:R-:W-:-:S04]  /*0b30*/  IADD3 R9, P1, R9, R18, RZ ;  /* 0x0000001209097210 */ /* 0x000fc80007f3e0ff */
[----:B------:R-:W2:Y:S01]  /*0b40*/  LDG.E.64.CONSTANT R62, desc[UR12][R62.64] ;  /* 0x0000000c3e3e7981 */ /* 0x000ea2000c1e9b00 */
[----:B------:R-:W-:Y:S01]  /*0b50*/  IMAD.X R96, RZ, RZ, R104, P1 ;  /* 0x000000ffff607224 */ /* 0x000fe200008e0668 */
        /* <DEDUP_REMOVED lines=51> */
[----:B------:R-:W2:Y:S01]  /*0e90*/  LDG.E.64.CONSTANT R44, desc[UR12][R44.64] ;  /* 0x0000000c2c2c7981 */ /* 0x000ea2000c1e9b00 */
[C---:B------:R-:W-:Y:S01]  /*0ea0*/  ISETP.GT.U32.AND P1, PT, R113.reuse, 0x1f, PT ;  /* 0x0000001f7100780c */ /* 0x040fe20003f24070 */
[----:B------:R-:W-:Y:S01]  /*0eb0*/  BSSY B0, `(.L_x_1824) ;  /* 0x000011c000007945 */ /* 0x000fe20003800000 */
[----:B------:R-:W-:Y:S02]  /*0ec0*/  LOP3.LUT P2, RZ, R113, 0xffffffe1, RZ, 0xc0, !PT ;  /* 0xffffffe171ff7812 */ /* 0x000fe4000784c0ff */
[C---:B---3--:R-:W-:Y:S02]  /*0ed0*/  PRMT R18, R74.reuse, 0x7632, R18 ;  /* 0x000076324a127816 */ /* 0x048fe40000000012 */
[----:B------:R-:W-:Y:S02]  /*0ee0*/  SHF.L.U32 R0, R74, 0x10, RZ ;  /* 0x000000104a007819 */ /* 0x000fe400000006ff */
[----:B------:R-:W-:Y:S02]  /*0ef0*/  SHF.L.U32 R21, R18, 0x10, RZ ;  /* 0x0000001012157819 */ /* 0x000fe400000006ff */
[C---:B------:R-:W-:Y:S01]  /*0f00*/  SHF.L.U32 R88, R75.reuse, 0x10, RZ ;  /* 0x000000104b587819 */ /* 0x040fe200000006ff */
[----:B------:R-:W-:Y:S01]  /*0f10*/  FADD.FTZ R19, RZ, R0 ;  /* 0x00000000ff137221 */ /* 0x000fe20000010000 */
[----:B------:R-:W-:Y:S01]  /*0f20*/  FFMA.FTZ R20, R0, R0, RZ ;  /* 0x0000000000147223 */ /* 0x000fe200000100ff */
[----:B------:R-:W-:-:S02]  /*0f30*/  PRMT R18, R75, 0x7632, R18 ;  /* 0x000076324b127816 */ /* 0x000fc40000000012 */
[----:B------:R-:W-:Y:S01]  /*0f40*/  FADD.FTZ R19, R19, R21 ;  /* 0x0000001513137221 */ /* 0x000fe20000010000 */
[----:B------:R-:W-:Y:S01]  /*0f50*/  FFMA.FTZ R21, R21, R21, R20 ;  /* 0x0000001515157223 */ /* 0x000fe20000010014 */
[----:B----4-:R-:W-:Y:S01]  /*0f60*/  SHF.L.U32 R87, R72, 0x10, RZ ;  /* 0x0000001048577819 */ /* 0x010fe200000006ff */
        /* <DEDUP_REMOVED lines=9> */
[C---:B------:R-:W-:Y:S01]  /*1000*/  SHF.L.U32 R86, R73.reuse, 0x10, RZ ;  /* 0x0000001049567819 */ /* 0x040fe200000006ff */
[----:B-----5:R-:W-:Y:S01]  /*1010*/  IMAD.U32 R85, R70, 0x10000, RZ ;  /* 0x0001000046557824 */ /* 0x020fe200078e00ff */
[----:B------:R-:W-:Y:S01]  /*1020*/  PRMT R18, R73, 0x7632, R18 ;  /* 0x0000763249127816 */ /* 0x000fe20000000012 */
[----:B------:R-:W-:Y:S01]  /*1030*/  FADD.FTZ R21, R22, R19 ;  /* 0x0000001316157221 */ /* 0x000fe20000010000 */
[----:B------:R-:W-:Y:S02]  /*1040*/  FFMA.FTZ R19, R19, R19, R20 ;  /* 0x0000001313137223 */ /* 0x000fe40000010014 */
[----:B------:R-:W-:Y:S01]  /*1050*/  SHF.L.U32 R20, R18, 0x10, RZ ;  /* 0x0000001012147819 */ /* 0x000fe200000006ff */
        /* <DEDUP_REMOVED lines=8> */
[C---:B------:R-:W-:Y:S02]  /*10e0*/  SHF.L.U32 R18, R71.reuse, 0x10, RZ ;  /* 0x0000001047127819 */ /* 0x040fe400000006ff */
[----:B------:R-:W-:Y:S01]  /*10f0*/  PRMT R19, R71, 0x7632, R19 ;  /* 0x0000763247137816 */ /* 0x000fe20000000013 */
[----:B------:R-:W-:Y:S01]  /*1100*/  FADD.FTZ R23, R22, R21 ;  /* 0x0000001516177221 */ /* 0x000fe20000010000 */
[--C-:B------:R-:W-:Y:S01]  /*1110*/  FFMA.FTZ R21, R21, R21, R20.reuse ;  /* 0x0000001515157223 */ /* 0x100fe20000010014 */
[----:B--2---:R-:W-:-:S02]  /*1120*/  PRMT R20, R68, 0x7632, R20 ;  /* 0x0000763244147816 */ /* 0x004fc40000000014 */
[----:B------:R-:W-:Y:S01]  /*1130*/  SHF.L.U32 R22, R19, 0x10, RZ ;  /* 0x0000001013167819 */ /* 0x000fe200000006ff */
[----:B------:R-:W-:Y:S01]  /*1140*/  FADD.FTZ R23, R23, R18 ;  /* 0x0000001217177221 */ /* 0x000fe20000010000 */
[----:B------:R-:W-:Y:S01]  /*1150*/  FFMA.FTZ R21, R18, R18, R21 ;  /* 0x0000001212157223 */ /* 0x000fe20000010015 */
[----:B------:R-:W-:Y:S02]  /*1160*/  SHF.L.U32 R19, R68, 0x10, RZ ;  /* 0x0000001044137819 */ /* 0x000fe400000006ff */
[----:B------:R-:W-:Y:S01]  /*1170*/  FADD.FTZ R24, R23, R22 ;  /* 0x0000001617187221 */ /* 0x000fe20000010000 */
[----:B------:R-:W-:Y:S01]  /*1180*/  FFMA.FTZ R22, R22, R22, R21 ;  /* 0x0000001616167223 */ /* 0x000fe20000010015 */
[----:B------:R-:W-:Y:S01]  /*1190*/  IMAD.U32 R23, R20, 0x10000, RZ ;  /* 0x0001000014177824 */ /* 0x000fe200078e00ff */
        /* <DEDUP_REMOVED lines=13> */
[----:B------:R-:W-:-:S02]  /*1270*/  PRMT R23, R67, 0x7632, R23 ;  /* 0x0000763243177816 */ /* 0x000fc40000000017 */
[----:B------:R-:W-:Y:S01]  /*1280*/  SHF.L.U32 R25, R22, 0x10, RZ ;  /* 0x0000001016197819 */ /* 0x000fe200000006ff */
        /* <DEDUP_REMOVED lines=11> */
[--C-:B------:R-:W-:Y:S01]  /*1340*/  FFMA.FTZ R26, R26, R26, R25.reuse ;  /* 0x0000001a1a1a7223 */ /* 0x100fe20000010019 */
[----:B------:R-:W-:Y:S02]  /*1350*/  PRMT R25, R65, 0x7632, R25 ;  /* 0x0000763241197816 */ /* 0x000fe40000000019 */
        /* <DEDUP_REMOVED lines=94> */
[----:B------:R-:W-:Y:S01]  /*1940*/  IMAD.U32 R37, R50, 0x10000, RZ ;  /* 0x0001000032257824 */ /* 0x000fe200078e00ff */
[----:B------:R-:W-:Y:S01]  /*1950*/  SHF.L.U32 R84, R45, 0x10, RZ ;  /* 0x000000102d547819 */ /* 0x000fe200000006ff */
        /* <DEDUP_REMOVED lines=40> */
[--C-:B------:R-:W-:Y:S01]  /*1be0*/  FFMA.FTZ R78, R42, R42, R77.reuse ;  /* 0x0000002a2a4e7223 */ /* 0x100fe2000001004d */
[----:B------:R-:W-:-:S02]  /*1bf0*/  PRMT R77, R44, 0x7632, R77 ;  /* 0x000076322c4d7816 */ /* 0x000fc4000000004d */
[----:B------:R-:W-:Y:S01]  /*1c00*/  FADD.FTZ R80, R79, R81 ;  /* 0x000000514f507221 */ /* 0x000fe20000010000 */
[----:B------:R-:W-:Y:S01]  /*1c10*/  FFMA.FTZ R78, R81, R81, R78 ;  /* 0x00000051514e7223 */ /* 0x000fe2000001004e */
[----:B------:R-:W-:Y:S02]  /*1c20*/  SHF.L.U32 R79, R77, 0x10, RZ ;  /* 0x000000104d4f7819 */ /* 0x000fe400000006ff */
[----:B------:R-:W-:Y:S01]  /*1c30*/  FADD.FTZ R77, R80, R43 ;  /* 0x0000002b504d7221 */ /* 0x000fe20000010000 */
[----:B------:R-:W-:Y:S01]  /*1c40*/  FFMA.FTZ R78, R43, R43, R78 ;  /* 0x0000002b2b4e7223 */ /* 0x000fe2000001004e */
[----:B------:R-:W-:Y:S02]  /*1c50*/  SHF.R.U32.HI R80, RZ, 0x1f, R76 ;  /* 0x0000001fff507819 */ /* 0x000fe4000001164c */
[----:B------:R-:W-:Y:S01]  /*1c60*/  FADD.FTZ R77, R77, R79 ;  /* 0x0000004f4d4d7221 */ /* 0x000fe20000010000 */
[--C-:B------:R-:W-:Y:S01]  /*1c70*/  FFMA.FTZ R79, R79, R79, R78.reuse ;  /* 0x0000004f4f4f7223 */ /* 0x100fe2000001004e */
[----:B------:R-:W-:-:S02]  /*1c80*/  PRMT R78, R45, 0x7632, R78 ;  /* 0x000076322d4e7816 */ /* 0x000fc4000000004e */
[----:B------:R-:W-:Y:S01]  /*1c90*/  FADD.FTZ R77, R77, R84 ;  /* 0x000000544d4d7221 */ /* 0x000fe20000010000 */
[----:B------:R-:W-:Y:S02]  /*1ca0*/  FFMA.FTZ R79, R84, R84, R79 ;  /* 0x00000054544f7223 */ /* 0x000fe4000001004f */
[----:B------:R-:W-:-:S04]  /*1cb0*/  IMAD.U32 R78, R78, 0x10000, RZ ;  /* 0x000100004e4e7824 */ /* 0x000fc800078e00ff */
[----:B------:R-:W-:Y:S01]  /*1cc0*/  FFMA.FTZ R79, R78, R78, R79 ;  /* 0x0000004e4e4f7223 */ /* 0x000fe2000001004f */
[----:B------:R-:W-:Y:S01]  /*1cd0*/  FADD.FTZ R78, R77, R78 ;  /* 0x0000004e4d4e7221 */ /* 0x000fe20000010000 */
[----:B------:R-:W-:-:S04]  /*1ce0*/  SHF.L.U32 R77, R76, 0x1, RZ ;  /* 0x000000014c4d7819 */ /* 0x000fc800000006ff */
[----:B------:R0:W-:Y:S01]  /*1cf0*/  STS.64 [R82], R78 ;  /* 0x0000004e52007388 */ /* 0x0001e20000000a00 */
[----:B------:R-:W-:Y:S01]  /*1d00*/  BAR.SYNC.DEFER_BLOCKING 0x0 ;  /* 0x0000000000007b1d */ /* 0x000fe20000010000 */
[C---:B------:R-:W-:Y:S02]  /*1d10*/  IADD3 R76, P3, R77.reuse, UR14, RZ ;  /* 0x0000000e4d4c7c10 */ /* 0x040fe4000ff7e0ff */
[----:B0-----:R-:W-:Y:S02]  /*1d20*/  IADD3 R78, P4, R77, UR16, RZ ;  /* 0x000000104d4e7c10 */ /* 0x001fe4000ff9e0ff */
[C---:B------:R-:W-:Y:S02]  /*1d30*/  IADD3.X R77, R80.reuse, UR15, RZ, P3, !PT ;  /* 0x0000000f504d7c10 */ /* 0x040fe40009ffe4ff */
[----:B------:R-:W-:Y:S02]  /*1d40*/  IADD3.X R79, R80, UR17, RZ, P4, !PT ;  /* 0x00000011504f7c10 */ /* 0x000fe4000a7fe4ff */
[----:B------:R-:W-:Y:S01]  /*1d50*/  CS2R R80, SRZ ;  /* 0x0000000000507805 */ /* 0x000fe2000001ff00 */
[----:B------:R-:W-:Y:S06]  /*1d60*/  @P1 BRA `(.L_x_1825) ;  /* 0x0000000000c01947 */ /* 0x000fec0003800000 */
[----:B------:R-:W2:Y:S04]  /*1d70*/  LDL R83, [R1+0x8] ;  /* 0x0000080001537983 */ /* 0x000ea80000100800 */
[----:B------:R-:W3:Y:S04]  /*1d80*/  LDL R82, [R1+0x4] ;  /* 0x0000040001527983 */ /* 0x000ee80000100800 */
[----:B------:R-:W4:Y:S04]  /*1d90*/  LDL R105, [R1] ;  /* 0x0000000001697983 */ /* 0x000f280000100800 */
[----:B--2---:R-:W0:Y:S04]  /*1da0*/  LDS.64 R80, [R83] ;  /* 0x0000000053507984 */ /* 0x004e280000000a00 */
[----:B---3--:R-:W1:Y:S01]  /*1db0*/  LDS.64 R82, [R82] ;  /* 0x0000000052527984 */ /* 0x008e620000000a00 */
[----:B0-----:R-:W-:Y:S01]  /*1dc0*/  FADD.FTZ R80, RZ, R80 ;  /* 0x00000050ff507221 */ /* 0x001fe20000010000 */
[----:B------:R-:W-:-:S03]  /*1dd0*/  FADD.FTZ R81, RZ, R81 ;  /* 0x00000051ff517221 */ /* 0x000fc60000010000 */
[----:B-1----:R-:W-:Y:S01]  /*1de0*/  FADD.FTZ R82, R80, R82 ;  /* 0x0000005250527221 */ /* 0x002fe20000010000 */
[----:B------:R-:W-:Y:S02]  /*1df0*/  FADD.FTZ R83, R81, R83 ;  /* 0x0000005351537221 */ /* 0x000fe40000010000 */
[----:B----4-:R-:W0:Y:S02]  /*1e00*/  LDS.64 R80, [R105] ;  /* 0x0000000069507984 */ /* 0x010e240000000a00 */
        /* <DEDUP_REMOVED lines=38> */
.L_x_1825:
[----:B------:R-:W-:Y:S05]  /*2070*/  BSYNC B0 ;  /* 0x0000000000007941 */ /* 0x000fea0003800000 */
.L_x_1824:
[----:B------:R-:W0:Y:S01]  /*2080*/  S2R R111, SR_CTAID.X ;  /* 0x00000000006f7919 */ /* 0x000e220000002500 */
[----:B------:R-:W1:Y:S01]  /*2090*/  @!P2 LDC R82, c[0x0][0x10] ;  /* 0x00000400ff52ab82 */ /* 0x000e620000000800 */
[----:B------:R-:W-:Y:S01]  /*20a0*/  ISETP.GT.U32.AND P1, PT, R113, 0x7f, PT ;  /* 0x0000007f7100780c */ /* 0x000fe20003f24070 */
[----:B------:R-:W2:Y:S01]  /*20b0*/  SHFL.BFLY PT, R107, R80, 0x1, 0x1f ;  /* 0x0c201f00506b7f89 */ /* 0x000ea200000e0000 */
[----:B------:R-:W-:Y:S02]  /*20c0*/  SHF.R.U32.HI R110, RZ, 0x1, R113 ;  /* 0x00000001ff6e7819 */ /* 0x000fe40000011671 */
[----:B------:R-:W-:Y:S01]  /*20d0*/  MOV R83, UR4 ;  /* 0x0000000400537c02 */ /* 0x000fe20008000f00 */
[----:B------:R-:W3:Y:S02]  /*20e0*/  SHFL.BFLY PT, R106, R81, 0x1, 0x1f ;  /* 0x0c201f00516a7f89 */ /* 0x000ee400000e0000 */
[----:B------:R-:W4:Y:S01]  /*20f0*/  @!P2 LDC.64 R108, c[0x0][0x248] ;  /* 0x00009200ff6cab82 */ /* 0x000f220000000a00 */
[----:B------:R-:W-:-:S07]  /*2100*/  SHF.L.U32 R110, R110, 0x3, RZ ;  /* 0x000000036e6e7819 */ /* 0x000fce00000006ff */
[----:B------:R-:W5:Y:S01]  /*2110*/  @!P1 LDC R105, c[0x0][0x10] ;  /* 0x00000400ff699b82 */ /* 0x000f620000000800 */
[----:B-1----:R-:W-:Y:S02]  /*2120*/  @!P2 IMAD R82, R82, R83, UR11 ;  /* 0x0000000b5252ae24 */ /* 0x002fe4000f8e0253 */
[----:B--2---:R-:W-:Y:S01]  /*2130*/  FADD.FTZ R80, R107, R80 ;  /* 0x000000506b507221 */ /* 0x004fe20000010000 */
[----:B0-----:R-:W-:Y:S01]  /*2140*/  LOP3.LUT R111, R111, 0x7, RZ, 0xc0, !PT ;  /* 0x000000076f6f7812 */ /* 0x001fe200078ec0ff */
[----:B---3--:R-:W-:Y:S01]  /*2150*/  FADD.FTZ R81, R106, R81 ;  /* 0x000000516a517221 */ /* 0x008fe20000010000 */
[----:B------:R-:W-:Y:S02]  /*2160*/  MOV R106, UR4 ;  /* 0x00000004006a7c02 */ /* 0x000fe40008000f00 */
[----:B------:R-:W-:-:S04]  /*2170*/  LOP3.LUT R110, R110, 0xfffffff8, R111, 0xe2, !PT ;  /* 0xfffffff86e6e7812 */ /* 0x000fc800078ee26f */
[----:B------:R-:W-:Y:S01]  /*2180*/  @!P2 LEA R82, R82, R110, 0x7 ;  /* 0x0000006e5252a211 */ /* 0x000fe200078e38ff */
[----:B-----5:R-:W-:Y:S01]  /*2190*/  @!P1 IMAD R105, R105, R106, UR11 ;  /* 0x0000000b69699e24 */ /* 0x020fe2000f8e026a */
[----:B------:R-:W-:-:S03]  /*21a0*/  @!P1 LOP3.LUT R106, R113, 0x7ffffff8, RZ, 0xc0, !PT ;  /* 0x7ffffff8716a9812 */ /* 0x000fc600078ec0ff */
[----:B------:R-:W-:Y:S01]  /*21b0*/  @!P2 IMAD.SHL.U32 R82, R82, 0x2, RZ ;  /* 0x000000025252a824 */ /* 0x000fe200078e00ff */
[----:B------:R-:W-:Y:S02]  /*21c0*/  @!P1 LEA R105, R105, R106, 0x7 ;  /* 0x0000006a69699211 */ /* 0x000fe400078e38ff */
[----:B------:R-:W-:Y:S01]  /*21d0*/  @!P1 LOP3.LUT R106, R113, 0x7, RZ, 0xc0, !PT ;  /* 0x00000007716a9812 */ /* 0x000fe200078ec0ff */
[----:B----4-:R-:W-:-:S03]  /*21e0*/  @!P2 IMAD.WIDE.U32 R82, R82, 0x4, R108 ;  /* 0x000000045252a825 */ /* 0x010fc600078e006c */
[----:B------:R-:W-:Y:S02]  /*21f0*/  @!P1 IADD3 R105, R105, R106, RZ ;  /* 0x0000006a69699210 */ /* 0x000fe40007ffe0ff */
[----:B------:R0:W-:Y:S01]  /*2200*/  @!P2 STG.E.64 desc[UR12][R82.64], R80 ;  /* 0x000000505200a986 */ /* 0x0001e2000c101b0c */
[----:B------:R-:W-:Y:S01]  /*2210*/  BAR.SYNC.DEFER_BLOCKING 0x0 ;  /* 0x0000000000007b1d */ /* 0x000fe20000010000 */
[----:B------:R-:W-:Y:S02]  /*2220*/  ISETP.NE.AND P2, PT, R113, RZ, PT ;  /* 0x000000ff7100720c */ /* 0x000fe40003f45270 */
[----:B------:R-:W-:-:S05]  /*2230*/  @!P1 SHF.L.U32 R105, R105, 0x1, RZ ;  /* 0x0000000169699819 */ /* 0x000fca00000006ff */
[----:B0-----:R-:W0:Y:S02]  /*2240*/  @!P1 LDC.64 R82, c[0x0][0x248] ;  /* 0x00009200ff529b82 */ /* 0x001e240000000a00 */
[----:B0-----:R-:W-:-:S04]  /*2250*/  @!P1 IMAD.WIDE.U32 R82, R105, 0x4, R82 ;  /* 0x0000000469529825 */ /* 0x001fc800078e0052 */
[----:B------:R-:W-:Y:S05]  /*2260*/  @P2 BRA `(.L_x_1826) ;  /* 0x0000000000442947 */ /* 0x000fea0003800000 */
[----:B------:R-:W-:Y:S01]  /*2270*/  IMAD.MOV.U32 R105, RZ, RZ, 0x7ffffff9 ;  /* 0x7ffffff9ff697424 */ /* 0x000fe200078e00ff */
[----:B------:R-:W-:Y:S02]  /*2280*/  ISETP.NE.AND P2, PT, RZ, UR18, PT ;  /* 0x00000012ff007c0c */ /* 0x000fe4000bf45270 */
[----:B------:R-:W-:Y:S02]  /*2290*/  MOV R80, UR6 ;  /* 0x0000000600507c02 */ /* 0x000fe40008000f00 */
[----:B------:R-:W-:Y:S02]  /*22a0*/  SEL R105, R105, 0x1, !P2 ;  /* 0x0000000169697807 */ /* 0x000fe40005000000 */
[----:B------:R-:W-:Y:S01]  /*22b0*/  MOV R81, UR7 ;  /* 0x0000000700517c02 */ /* 0x000fe20008000f00 */
[----:B------:R-:W-:Y:S06]  /*22c0*/  MEMBAR.ALL.GPU ;  /* 0x0000000000007992 */ /* 0x000fec000000a000 */
[----:B------:R-:W-:-:S00]  /*22d0*/  ERRBAR ;  /* 0x00000000000079ab */ /* 0x000fc00000000000 */
[----:B------:R-:W-:Y:S06]  /*22e0*/  CGAERRBAR ;  /* 0x00000000000075ab */ /* 0x000fec0000000000 */
[----:B------:R0:W5:Y:S02]  /*22f0*/  ATOM.E.ADD.STRONG.GPU PT, R105, desc[UR12][R80.64], R105 ;  /* 0x000000695069798a */ /* 0x00016400081ee1cc */
.L_x_1827:
        /* <DEDUP_REMOVED lines=8> */
.L_x_1826:
[----:B------:R-:W-:Y:S05]  /*2380*/  WARPSYNC.ALL ;  /* 0x0000000000007948 */ /* 0x000fea0003800000 */
[----:B------:R-:W-:Y:S06]  /*2390*/  BAR.SYNC.DEFER_BLOCKING 0x0 ;  /* 0x0000000000007b1d */ /* 0x000fec0000010000 */
[----:B------:R-:W2:Y:S04]  /*23a0*/  LDG.E.64.CONSTANT R76, desc[UR12][R76.64] ;  /* 0x0000000c4c4c7981 */ /* 0x000ea8000c1e9b00 */
[----:B------:R-:W3:Y:S04]  /*23b0*/  LDG.E.64.CONSTANT R78, desc[UR12][R78.64] ;  /* 0x0000000c4e4e7981 */ /* 0x000ee8000c1e9b00 */
[----:B------:R-:W4:Y:S01]  /*23c0*/  @!P1 LDG.E.64 R80, desc[UR12][R82.64] ;  /* 0x0000000c52509981 */ /* 0x000f22000c1e1b00 */
[----:B------:R-:W-:Y:S01]  /*23d0*/  IMAD.MOV.U32 R105, RZ, RZ, RZ ;  /* 0x000000ffff697224 */ /* 0x000fe200078e00ff */
[----:B------:R-:W-:Y:S01]  /*23e0*/  BSSY B0, `(.L_x_1828) ;  /* 0x0000049000007945 */ /* 0x000fe20003800000 */
[----:B------:R-:W-:-:S02]  /*23f0*/  PRMT R72, R72, 0x7632, R72 ;  /* 0x0000763248487816 */ /* 0x000fc40000000048 */
[----:B------:R-:W-:Y:S02]  /*2400*/  PRMT R73, R73, 0x7632, R73 ;  /* 0x0000763249497816 */ /* 0x000fe40000000049 */
[----:B------:R-:W-:Y:S02]  /*2410*/  PRMT R70, R70, 0x7632, R70 ;  /* 0x0000763246467816 */ /* 0x000fe40000000046 */
[----:B------:R-:W-:Y:S02]  /*2420*/  PRMT R71, R71, 0x7632, R71 ;  /* 0x0000763247477816 */ /* 0x000fe40000000047 */
[----:B------:R-:W-:Y:S02]  /*2430*/  PRMT R68, R68, 0x7632, R68 ;  /* 0x0000763244447816 */ /* 0x000fe40000000044 */
[----:B------:R-:W-:Y:S01]  /*2440*/  PRMT R64, R64, 0x7632, R64 ;  /* 0x0000763240407816 */ /* 0x000fe20000000040 */
[----:B----4-:R-:W-:Y:S01]  /*2450*/  @!P1 FADD.FTZ R105, RZ, R80 ;  /* 0x00000050ff699221 */ /* 0x010fe20000010000 */
[----:B------:R-:W-:Y:S01]  /*2460*/  MOV R80, RZ ;  /* 0x000000ff00507202 */ /* 0x000fe20000000f00 */
[----:B------:R-:W-:-:S03]  /*2470*/  @!P1 FADD.FTZ R80, RZ, R81 ;  /* 0x00000051ff509221 */ /* 0x000fc60000010000 */
[----:B------:R-:W0:Y:S04]  /*2480*/  SHFL.BFLY PT, R106, R105, 0x4, 0x1f ;  /* 0x0c801f00696a7f89 */ /* 0x000e2800000e0000 */
        /* <DEDUP_REMOVED lines=16> */
[----:B------:R-:W-:Y:S02]  /*2590*/  @!P1 FMNMX.FTZ R81, RZ, R81, !PT ;  /* 0x00000051ff519209 */ /* 0x000fe40007810000 */
[----:B------:R-:W-:Y:S02]  /*25a0*/  PRMT R83, R74, 0x7632, R83 ;  /* 0x000076324a537816 */ /* 0x000fe40000000053 */
[----:B------:R-:W-:Y:S01]  /*25b0*/  PRMT R106, R75, 0x7632, R106 ;  /* 0x000076324b6a7816 */ /* 0x000fe2000000006a */
[----:B------:R0:W-:Y:S01]  /*25c0*/  @!P1 STS.64 [R105+UR8], R80 ;  /* 0x0000005069009988 */ /* 0x0001e20008000a08 */
[----:B------:R-:W-:Y:S02]  /*25d0*/  PRMT R75, R67, 0x7632, R75 ;  /* 0x00007632434b7816 */ /* 0x000fe4000000004b */
[----:B------:R-:W-:Y:S02]  /*25e0*/  PRMT R74, R65, 0x7632, R74 ;  /* 0x00007632414a7816 */ /* 0x000fe4000000004a */
[----:B------:R-:W-:-:S02]  /*25f0*/  PRMT R67, R63, 0x7632, R67 ;  /* 0x000076323f437816 */ /* 0x000fc40000000043 */
[----:B------:R-:W-:Y:S02]  /*2600*/  PRMT R65, R61, 0x7632, R65 ;  /* 0x000076323d417816 */ /* 0x000fe40000000041 */
[----:B------:R-:W-:Y:S02]  /*2610*/  PRMT R63, R58, 0x7632, R63 ;  /* 0x000076323a3f7816 */ /* 0x000fe4000000003f */
[----:B0-----:R-:W-:Y:S02]  /*2620*/  PRMT R80, R69, 0x7632, R80 ;  /* 0x0000763245507816 */ /* 0x001fe40000000050 */
        /* <DEDUP_REMOVED lines=18> */
[----:B--2---:R-:W-:Y:S02]  /*2750*/  PRMT R108, R76, 0x7632, R108 ;  /* 0x000076324c6c7816 */ /* 0x004fe4000000006c */
[----:B------:R-:W-:Y:S02]  /*2760*/  PRMT R82, R77, 0x7632, R82 ;  /* 0x000076324d527816 */ /* 0x000fe40000000052 */
[----:B---3--:R-:W-:-:S02]  /*2770*/  PRMT R107, R78, 0x7632, R107 ;  /* 0x000076324e6b7816 */ /* 0x008fc4000000006b */
[----:B------:R-:W-:Y:S01]  /*2780*/  PRMT R105, R79, 0x7632, R105 ;  /* 0x000076324f697816 */ /* 0x000fe20000000069 */
[----:B------:R-:W-:Y:S06]  /*2790*/  BAR.SYNC.DEFER_BLOCKING 0x0 ;  /* 0x0000000000007b1d */ /* 0x000fec0000010000 */
[----:B------:R-:W-:Y:S05]  /*27a0*/  @P0 BRA `(.L_x_1829) ;  /* 0x0000000000300947 */ /* 0x000fea0003800000 */
[----:B------:R-:W-:Y:S01]  /*27b0*/  MOV R45, UR10 ;  /* 0x0000000a002d7c02 */ /* 0x000fe20008000f00 */
[----:B------:R-:W-:Y:S01]  /*27c0*/  ULDC.64 UR14, c[0x0][0x240] ;  /* 0x00009000000e7ab9 */ /* 0x000fe20000000a00 */
[----:B------:R-:W-:Y:S02]  /*27d0*/  SHF.R.S32.HI R110, RZ, 0x1f, R112 ;  /* 0x0000001fff6e7819 */ /* 0x000fe40000011470 */
[----:B------:R-:W-:Y:S02]  /*27e0*/  LEA R45, P1, R45, R112, 0x5 ;  /* 0x000000702d2d7211 */ /* 0x000fe400078228ff */
[----:B------:R-:W-:Y:S02]  /*27f0*/  MOV R46, UR10 ;  /* 0x0000000a002e7c02 */ /* 0x000fe40008000f00 */
[----:B------:R-:W-:-:S04]  /*2800*/  MOV R44, UR5 ;  /* 0x00000005002c7c02 */ /* 0x000fc80008000f00 */
[----:B------:R-:W-:Y:S02]  /*2810*/  LEA.HI.X R46, R46, R110, R44, 0x5, P1 ;  /* 0x0000006e2e2e7211 */ /* 0x000fe400008f2c2c */
[----:B------:R-:W-:-:S04]  /*2820*/  LEA R44, P1, R45, UR14, 0x3 ;  /* 0x0000000e2d2c7c11 */ /* 0x000fc8000f8218ff */
[----:B------:R-:W-:Y:S02]  /*2830*/  LEA.HI.X R45, R45, UR15, R46, 0x3, P1 ;  /* 0x0000000f2d2d7c11 */ /* 0x000fe400088f1c2e */
[----:B------:R-:W-:-:S06]  /*2840*/  LEA R46, R113, UR8, 0x3 ;  /* 0x00000008712e7c11 */ /* 0x000fcc000f8e18ff */
[----:B------:R-:W0:Y:S04]  /*2850*/  LDS.64 R46, [R46] ;  /* 0x000000002e2e7984 */ /* 0x000e280000000a00 */
[----:B0-----:R0:W-:Y:S02]  /*2860*/  STG.E.64 desc[UR12][R44.64], R46 ;  /* 0x0000002e2c007986 */ /* 0x0011e4000c101b0c */
.L_x_1829:
[----:B------:R-:W-:Y:S05]  /*2870*/  BSYNC B0 ;  /* 0x0000000000007941 */ /* 0x000fea0003800000 */
.L_x_1828:
[----:B0-----:R-:W2:Y:S01]  /*2880*/  LDL R46, [R1+0xc] ;  /* 0x00000c00012e7983 */ /* 0x001ea20000100800 */
[----:B------:R-:W-:Y:S01]  /*2890*/  ULDC.64 UR14, c[0x0][0x210] ;  /* 0x00008400000e7ab9 */ /* 0x000fe20000000a00 */
[----:B------:R-:W-:Y:S01]  /*28a0*/  ULDC UR9, c[0x0][0x230] ;  /* 0x00008c0000097ab9 */ /* 0x000fe20000000800 */
[----:B------:R-:W-:Y:S01]  /*28b0*/  LEA R44, P1, R2, UR14, 0x1 ;  /* 0x0000000e022c7c11 */ /* 0x000fe2000f8208ff */
[----:B------:R-:W-:Y:S01]  /*28c0*/  IMAD.U32 R106, R106, 0x10000, RZ ;  /* 0x000100006a6a7824 */ /* 0x000fe200078e00ff */
[----:B------:R-:W-:Y:S01]  /*28d0*/  SHF.L.U32 R77, R77, 0x10, RZ ;  /* 0x000000104d4d7819 */ /* 0x000fe200000006ff */
[----:B------:R-:W-:Y:S01]  /*28e0*/  IMAD.U32 R72, R72, 0x10000, RZ ;  /* 0x0001000048487824 */ /* 0x000fe200078e00ff */
[----:B------:R-:W-:Y:S01]  /*28f0*/  LEA.HI.X R45, R2, UR15, R89, 0x1, P1 ;  /* 0x0000000f022d7c11 */ /* 0x000fe200088f0c59 */
[----:B------:R-:W-:Y:S01]  /*2900*/  IMAD.U32 R66, R66, 0x10000, RZ ;  /* 0x0001000042427824 */ /* 0x000fe200078e00ff */
[----:B------:R-:W-:Y:S01]  /*2910*/  SHF.L.U32 R89, R78, 0x10, RZ ;  /* 0x000000104e597819 */ /* 0x000fe200000006ff */
[----:B------:R-:W-:Y:S01]  /*2920*/  IMAD.U32 R53, R53, 0x10000, RZ ;  /* 0x0001000035357824 */ /* 0x000fe200078e00ff */
[----:B------:R-:W-:Y:S01]  /*2930*/  SHF.L.U32 R79, R79, 0x10, RZ ;  /* 0x000000104f4f7819 */ /* 0x000fe200000006ff */
[----:B------:R-:W-:Y:S01]  /*2940*/  IMAD.U32 R75, R75, 0x10000, RZ ;  /* 0x000100004b4b7824 */ /* 0x000fe200078e00ff */
[----:B------:R-:W-:Y:S01]  /*2950*/  SHF.L.U32 R82, R82, 0x10, RZ ;  /* 0x0000001052527819 */ /* 0x000fe200000006ff */
[----:B------:R-:W-:Y:S01]  /*2960*/  UIADD3 UR10, UP0, UR10, 0x9, URZ ;  /* 0x000000090a0a7890 */ /* 0x000fe2000ff1e03f */
[----:B------:R-:W-:Y:S01]  /*2970*/  SHF.L.U32 R57, R57, 0x10, RZ ;  /* 0x0000001039397819 */ /* 0x000fe200000006ff */
[----:B------:R-:W-:Y:S01]  /*2980*/  ULOP3.LUT UR4, UR4, 0x1, URZ, 0x3c, !UPT ;  /* 0x0000000104047892 */ /* 0x000fe2000f8e3c3f */
[----:B------:R-:W-:Y:S01]  /*2990*/  SHF.L.U32 R68, R68, 0x10, RZ ;  /* 0x0000001044447819 */ /* 0x000fe200000006ff */
[----:B------:R-:W-:Y:S01]  /*29a0*/  UIADD3.X UR5, URZ, UR5, URZ, UP0, !UPT ;  /* 0x000000053f057290 */ /* 0x000fe200087fe43f */
        /* <DEDUP_REMOVED lines=8> */
[----:B------:R-:W-:Y:S02]  /*2a30*/  SHF.L.U32 R51, R51, 0x10, RZ ;  /* 0x0000001033337819 */ /* 0x000fe400000006ff */
[----:B------:R-:W-:Y:S02]  /*2a40*/  SHF.L.U32 R49, R49, 0x10, RZ ;  /* 0x0000001031317819 */ /* 0x000fe400000006ff */
[----:B------:R-:W-:Y:S02]  /*2a50*/  SHF.L.U32 R71, R71, 0x10, RZ ;  /* 0x0000001047477819 */ /* 0x000fe400000006ff */
[----:B------:R-:W-:Y:S02]  /*2a60*/  SHF.L.U32 R73, R73, 0x10, RZ ;  /* 0x0000001049497819 */ /* 0x000fe400000006ff */
[----:B------:R-:W-:Y:S01]  /*2a70*/  SHF.L.U32 R74, R74, 0x10, RZ ;  /* 0x000000104a4a7819 */ /* 0x000fe200000006ff */
[----:B--2---:R-:W0:Y:S02]  /*2a80*/  LDS.64 R46, [R46] ;  /* 0x000000002e2e7984 */ /* 0x004e240000000a00 */
[----:B0-----:R-:W-:Y:S01]  /*2a90*/  FADD.FTZ R2, R47, UR9 ;  /* 0x000000092f027e21 */ /* 0x001fe20008010000 */
[----:B------:R-:W-:Y:S01]  /*2aa0*/  IMAD.U32 R47, R83, 0x10000, RZ ;  /* 0x00010000532f7824 */ /* 0x000fe200078e00ff */
[----:B------:R-:W-:Y:S01]  /*2ab0*/  SHF.L.U32 R83, R76, 0x10, RZ ;  /* 0x000000104c537819 */ /* 0x000fe200000006ff */
[--C-:B------:R-:W-:Y:S01]  /*2ac0*/  FADD.FTZ R76, R0, -R46.reuse ;  /* 0x8000002e004c7221 */ /* 0x100fe20000010000 */
[----:B------:R-:W-:Y:S01]  /*2ad0*/  SHF.L.U32 R0, R107, 0x10, RZ ;  /* 0x000000106b007819 */ /* 0x000fe200000006ff */
[----:B------:R-:W-:Y:S01]  /*2ae0*/  FADD.FTZ R78, -R46, R47 ;  /* 0x0000002f2e4e7221 */ /* 0x000fe20000010100 */
[----:B------:R-:W0:Y:S01]  /*2af0*/  MUFU.RSQ R2, R2 ;  /* 0x0000000200027308 */ /* 0x000e220000001400 */
[----:B------:R-:W-:Y:S01]  /*2b00*/  SHF.L.U32 R47, R108, 0x10, RZ ;  /* 0x000000106c2f7819 */ /* 0x000fe200000006ff */
[----:B------:R-:W-:Y:S01]  /*2b10*/  FADD.FTZ R88, R88, -R46 ;  /* 0x8000002e58587221 */ /* 0x000fe20000010000 */
[----:B------:R-:W-:Y:S01]  /*2b20*/  FADD.FTZ R106, -R46, R106 ;  /* 0x0000006a2e6a7221 */ /* 0x000fe20000010100 */
[--C-:B------:R-:W-:Y:S01]  /*2b30*/  FADD.FTZ R27, R27, -R46.reuse ;  /* 0x8000002e1b1b7221 */ /* 0x100fe20000010000 */
        /* <DEDUP_REMOVED lines=11> */
[----:B------:R-:W-:Y:S01]  /*2bf0*/  FADD.FTZ R39, R39, -R46 ;  /* 0x8000002e27277221 */ /* 0x000fe20000010000 */
[----:B0-----:R-:W-:Y:S01]  /*2c00*/  FMUL.FTZ R76, R76, R2 ;  /* 0x000000024c4c7220 */ /* 0x001fe20000410000 */
[C---:B------:R-:W-:Y:S01]  /*2c10*/  FMUL.FTZ R78, R2.reuse, R78 ;  /* 0x0000004e024e7220 */ /* 0x040fe20000410000 */
[C---:B------:R-:W-:Y:S01]  /*2c20*/  FMUL.FTZ R88, R2.reuse, R88 ;  /* 0x0000005802587220 */ /* 0x040fe20000410000 */
[----:B------:R-:W-:Y:S01]  /*2c30*/  FMUL.FTZ R106, R2, R106 ;  /* 0x0000006a026a7220 */ /* 0x000fe20000410000 */
[----:B------:R-:W-:Y:S01]  /*2c40*/  FFMA.FTZ R107, R76, R83, R89 ;  /* 0x000000534c6b7223 */ /* 0x000fe20000010059 */
[----:B------:R-:W-:Y:S01]  /*2c50*/  FFMA.FTZ R78, R78, R47, R0 ;  /* 0x0000002f4e4e7223 */ /* 0x000fe20000010000 */
[----:B------:R-:W-:Y:S01]  /*2c60*/  SHF.L.U32 R76, R105, 0x10, RZ ;  /* 0x00000010694c7819 */ /* 0x000fe200000006ff */
[--C-:B------:R-:W-:Y:S01]  /*2c70*/  FADD.FTZ R41, R41, -R46.reuse ;  /* 0x8000002e29297221 */ /* 0x100fe20000010000 */
[----:B------:R-:W-:Y:S01]  /*2c80*/  FADD.FTZ R43, R43, -R46 ;  /* 0x8000002e2b2b7221 */ /* 0x000fe20000010000 */
[----:B------:R-:W-:Y:S01]  /*2c90*/  FMUL.FTZ R27, R2, R27 ;  /* 0x0000001b021b7220 */ /* 0x000fe20000410000 */
[----:B------:R-:W-:Y:S01]  /*2ca0*/  F2FP.BF16.F32.PACK_AB R107, R78, R107 ;  /* 0x0000006b4e6b723e */ /* 0x000fe200000010ff */
[----:B------:R-:W-:Y:S01]  /*2cb0*/  FFMA.FTZ R78, R88, R77, R79 ;  /* 0x0000004d584e7223 */ /* 0x000fe2000001004f */
[----:B------:R-:W-:Y:S01]  /*2cc0*/  FFMA.FTZ R106, R106, R82, R76 ;  /* 0x000000526a6a7223 */ /* 0x000fe2000001004c */
[----:B------:R-:W-:Y:S01]  /*2cd0*/  FMUL.FTZ R105, R2, R35 ;  /* 0x0000002302697220 */ /* 0x000fe20000410000 */
[----:B------:R-:W-:Y:S01]  /*2ce0*/  PRMT R88, R107, 0x7632, R88 ;  /* 0x000076326b587816 */ /* 0x000fe20000000058 */
[----:B------:R-:W-:Y:S01]  /*2cf0*/  FADD.FTZ R57, -R46, R57 ;  /* 0x000000392e397221 */ /* 0x000fe20000010100 */
[----:B------:R0:W-:Y:S01]  /*2d00*/  STG.E.U16 desc[UR12][R44.64], R107 ;  /* 0x0000006b2c007986 */ /* 0x0001e2000c10150c */
[C---:B------:R-:W-:Y:S01]  /*2d10*/  FMUL.FTZ R19, R2.reuse, R19 ;  /* 0x0000001302137220 */ /* 0x040fe20000410000 */
[C---:B------:R-:W-:Y:S01]  /*2d20*/  FMUL.FTZ R21, R2.reuse, R21 ;  /* 0x0000001502157220 */ /* 0x040fe20000410000 */
[C---:B------:R-:W-:Y:S01]  /*2d30*/  FMUL.FTZ R23, R2.reuse, R23 ;  /* 0x0000001702177220 */ /* 0x040fe20000410000 */
[----:B------:R1:W-:Y:S01]  /*2d40*/  STG.E.U16 desc[UR12][R44.64+0x2], R88 ;  /* 0x000002582c007986 */ /* 0x0003e2000c10150c */
[C---:B------:R-:W-:Y:S01]  /*2d50*/  FMUL.FTZ R25, R2.reuse, R25 ;  /* 0x0000001902197220 */ /* 0x040fe20000410000 */
[C---:B------:R-:W-:Y:S01]  /*2d60*/  FMUL.FTZ R29, R2.reuse, R29 ;  /* 0x0000001d021d7220 */ /* 0x040fe20000410000 */
[C---:B------:R-:W-:Y:S01]  /*2d70*/  FMUL.FTZ R87, R2.reuse, R87 ;  /* 0x0000005702577220 */ /* 0x040fe20000410000 */
[C---:B------:R-:W-:Y:S01]  /*2d80*/  FMUL.FTZ R85, R2.reuse, R85 ;  /* 0x0000005502557220 */ /* 0x040fe20000410000 */
[C---:B------:R-:W-:Y:S01]  /*2d90*/  FMUL.FTZ R31, R2.reuse, R31 ;  /* 0x0000001f021f7220 */ /* 0x040fe20000410000 */
[C---:B------:R-:W-:Y:S01]  /*2da0*/  FMUL.FTZ R108, R2.reuse, R39 ;  /* 0x00000027026c7220 */ /* 0x040fe20000410000 */
[C---:B------:R-:W-:Y:S01]  /*2db0*/  FMUL.FTZ R109, R2.reuse, R41 ;  /* 0x00000029026d7220 */ /* 0x040fe20000410000 */
[C---:B0-----:R-:W-:Y:S01]  /*2dc0*/  FMUL.FTZ R107, R2.reuse, R37 ;  /* 0x00000025026b7220 */ /* 0x041fe20000410000 */
[----:B------:R-:W-:Y:S01]  /*2dd0*/  FMUL.FTZ R111, R2, R43 ;  /* 0x0000002b026f7220 */ /* 0x000fe20000410000 */
[C-C-:B------:R-:W-:Y:S01]  /*2de0*/  FFMA.FTZ R35, R83.reuse, R27, R89.reuse ;  /* 0x0000001b53237223 */ /* 0x140fe20000010059 */
[----:B------:R-:W-:Y:S01]  /*2df0*/  FADD.FTZ R68, -R46, R68 ;  /* 0x000000442e447221 */ /* 0x000fe20000010100 */
[----:B-1----:R-:W-:Y:S01]  /*2e00*/  FMUL.FTZ R88, R2, R33 ;  /* 0x0000002102587220 */ /* 0x002fe20000410000 */
[C---:B------:R-:W-:Y:S01]  /*2e10*/  FADD.FTZ R64, -R46.reuse, R64 ;  /* 0x000000402e407221 */ /* 0x040fe20000010100 */
[C---:B------:R-:W-:Y:S01]  /*2e20*/  FFMA.FTZ R27, R83.reuse, R105, R89 ;  /* 0x00000069531b7223 */ /* 0x040fe20000010059 */
        /* <DEDUP_REMOVED lines=11> */
[----:B------:R-:W-:Y:S01]  /*2ee0*/  F2FP.BF16.F32.PACK_AB R78, R106, R78 ;  /* 0x0000004e6a4e723e */ /* 0x000fe200000010ff */
[----:B------:R-:W-:Y:S01]  /*2ef0*/  FADD.FTZ R49, -R46, R49 ;  /* 0x000000312e317221 */ /* 0x000fe20000010100 */
[----:B------:R-:W-:Y:S01]  /*2f00*/  FMUL.FTZ R105, R2, R57 ;  /* 0x0000003902697220 */ /* 0x000fe20000410000 */
[C-C-:B------:R-:W-:Y:S01]  /*2f10*/  FFMA.FTZ R106, R83.reuse, R19, R89.reuse ;  /* 0x00000013536a7223 */ /* 0x140fe20000010059 */
[C-C-:B------:R-:W-:Y:S01]  /*2f20*/  FFMA.FTZ R41, R83.reuse, R21, R89.reuse ;  /* 0x0000001553297223 */ /* 0x140fe20000010059 */
[C-C-:B------:R-:W-:Y:S01]  /*2f30*/  FFMA.FTZ R39, R83.reuse, R23, R89.reuse ;  /* 0x0000001753277223 */ /* 0x140fe20000010059 */
[C-C-:B------:R-:W-:Y:S01]  /*2f40*/  FFMA.FTZ R37, R83.reuse, R25, R89.reuse ;  /* 0x0000001953257223 */ /* 0x140fe20000010059 */
[C-C-:B------:R-:W-:Y:S01]  /*2f50*/  FFMA.FTZ R33, R83.reuse, R29, R89.reuse ;  /* 0x0000001d53217223 */ /* 0x140fe20000010059 */
[--C-:B------:R-:W-:Y:S01]  /*2f60*/  FADD.FTZ R32, R32, -R46.reuse ;  /* 0x8000002e20207221 */ /* 0x100fe20000010000 */
[C-C-:B------:R-:W-:Y:S01]  /*2f70*/  FFMA.FTZ R43, R83.reuse, R87, R89.reuse ;  /* 0x00000057532b7223 */ /* 0x140fe20000010059 */
[C-C-:B------:R-:W-:Y:S01]  /*2f80*/  FFMA.FTZ R110, R83.reuse, R85, R89.reuse ;  /* 0x00000055536e7223 */ /* 0x140fe20000010059 */
[C-C-:B------:R-:W-:Y:S01]  /*2f90*/  FFMA.FTZ R31, R83.reuse, R31, R89.reuse ;  /* 0x0000001f531f7223 */ /* 0x140fe20000010059 */
[C-C-:B------:R-:W-:Y:S01]  /*2fa0*/  FFMA.FTZ R29, R83.reuse, R88, R89.reuse ;  /* 0x00000058531d7223 */ /* 0x140fe20000010059 */
[C-C-:B------:R-:W-:Y:S01]  /*2fb0*/  FFMA.FTZ R25, R83.reuse, R107, R89.reuse ;  /* 0x0000006b53197223 */ /* 0x140fe20000010059 */
[C-C-:B------:R-:W-:Y:S01]  /*2fc0*/  FFMA.FTZ R23, R83.reuse, R108, R89.reuse ;  /* 0x0000006c53177223 */ /* 0x140fe20000010059 */
[C-C-:B------:R-:W-:Y:S01]  /*2fd0*/  FFMA.FTZ R21, R83.reuse, R109, R89.reuse ;  /* 0x0000006d53157223 */ /* 0x140fe20000010059 */
[----:B------:R-:W-:Y:S01]  /*2fe0*/  FFMA.FTZ R19, R83, R111, R89 ;  /* 0x0000006f53137223 */ /* 0x000fe20000010059 */
[C---:B------:R-:W-:Y:S01]  /*2ff0*/  FMUL.FTZ R68, R2.reuse, R68 ;  /* 0x0000004402447220 */ /* 0x040fe20000410000 */
[----:B------:R-:W-:Y:S01]  /*3000*/  FMUL.FTZ R64, R2, R64 ;  /* 0x0000004002407220 */ /* 0x000fe20000410000 */
[----:B------:R-:W-:Y:S01]  /*3010*/  FADD.FTZ R42, R42, -R46 ;  /* 0x8000002e2a2a7221 */ /* 0x000fe20000010000 */
        /* <DEDUP_REMOVED lines=12> */
[C---:B------:R-:W-:Y:S01]  /*30e0*/  FFMA.FTZ R55, R47.reuse, R105, R0 ;  /* 0x000000692f377223 */ /* 0x040fe20000010000 */
        /* <DEDUP_REMOVED lines=12> */
[----:B------:R-:W-:Y:S01]  /*31b0*/  FMUL.FTZ R105, R2, R32 ;  /* 0x0000002002697220 */ /* 0x000fe20000410000 */
[C-C-:B------:R-:W-:Y:S01]  /*31c0*/  FFMA.FTZ R69, R47.reuse, R68, R0.reuse ;  /* 0x000000442f457223 */ /* 0x140fe20000010000 */
[C---:B------:R-:W-:Y:S01]  /*31d0*/  FFMA.FTZ R66, R47.reuse, R64, R0 ;  /* 0x000000402f427223 */ /* 0x040fe20000010000 */
[----:B------:R-:W-:Y:S01]  /*31e0*/  FADD.FTZ R84, R84, -R46 ;  /* 0x8000002e54547221 */ /* 0x000fe20000010000 */
[C---:B------:R-:W-:Y:S01]  /*31f0*/  FMUL.FTZ R42, R2.reuse, R42 ;  /* 0x0000002a022a7220 */ /* 0x040fe20000410000 */
[C-C-:B------:R-:W-:Y:S01]  /*3200*/  FFMA.FTZ R72, R47.reuse, R72, R0.reuse ;  /* 0x000000482f487223 */ /* 0x140fe20000010000 */
        /* <DEDUP_REMOVED lines=23> */
[C-C-:B------:R-:W-:Y:S01]  /*3380*/  FFMA.FTZ R34, R77.reuse, R105, R79.reuse ;  /* 0x000000694d227223 */ /* 0x140fe2000001004f */
[----:B------:R-:W-:Y:S01]  /*3390*/  FMUL.FTZ R84, R2, R84 ;  /* 0x0000005402547220 */ /* 0x000fe20000410000 */
[--C-:B------:R-:W-:Y:S01]  /*33a0*/  FFMA.FTZ R105, R77, R42, R79.reuse ;  /* 0x0000002a4d697223 */ /* 0x100fe2000001004f */
[----:B------:R-:W-:Y:S01]  /*33b0*/  SHF.L.U32 R42, R67, 0x10, RZ ;  /* 0x00000010432a7819 */ /* 0x000fe200000006ff */
        /* <DEDUP_REMOVED lines=13> */
[----:B------:R-:W-:Y:S01]  /*3490*/  SHF.L.U32 R79, R80, 0x10, RZ ;  /* 0x00000010504f7819 */ /* 0x000fe200000006ff */
[----:B------:R-:W-:Y:S01]  /*34a0*/  IMAD.U32 R84, R58, 0x10000, RZ ;  /* 0x000100003a547824 */ /* 0x000fe200078e00ff */
[----:B------:R-:W-:Y:S01]  /*34b0*/  SHF.L.U32 R47, R65, 0x10, RZ ;  /* 0x00000010412f7819 */ /* 0x000fe200000006ff */
[----:B------:R-:W-:Y:S01]  /*34c0*/  FADD.FTZ R65, -R46, R42 ;  /* 0x0000002a2e417221 */ /* 0x000fe20000010100 */
        /* <DEDUP_REMOVED lines=13> */
[C---:B------:R-:W-:Y:S01]  /*35a0*/  FADD.FTZ R60, -R46.reuse, R80 ;  /* 0x000000502e3c7221 */ /* 0x040fe20000010100 */
[C---:B------:R-:W-:Y:S01]  /*35b0*/  LEA R42, P1, R3.reuse, UR14, 0x1 ;  /* 0x0000000e032a7c11 */ /* 0x040fe2000f8208ff */
[----:B------:R-:W-:Y:S01]  /*35c0*/  FADD.FTZ R58, -R46, R81 ;  /* 0x000000512e3a7221 */ /* 0x000fe20000010100 */
[----:B------:R-:W-:Y:S01]  /*35d0*/  F2FP.BF16.F32.PACK_AB R111, R72, R43 ;  /* 0x0000002b486f723e */ /* 0x000fe200000010ff */
[C---:B------:R-:W-:Y:S01]  /*35e0*/  FADD.FTZ R56, -R46.reuse, R84 ;  /* 0x000000542e387221 */ /* 0x040fe20000010100 */
[C---:B------:R-:W-:Y:S01]  /*35f0*/  FADD.FTZ R54, -R46.reuse, R85 ;  /* 0x000000552e367221 */ /* 0x040fe20000010100 */
[C---:B------:R-:W-:Y:S01]  /*3600*/  FADD.FTZ R52, -R46.reuse, R86 ;  /* 0x000000562e347221 */ /* 0x040fe20000010100 */
[C---:B------:R-:W-:Y:S01]  /*3610*/  FADD.FTZ R50, -R46.reuse, R87 ;  /* 0x000000572e327221 */ /* 0x040fe20000010100 */
[C---:B------:R-:W-:Y:S01]  /*3620*/  FADD.FTZ R48, -R46.reuse, R88 ;  /* 0x000000582e307221 */ /* 0x040fe20000010100 */
[----:B------:R-:W-:Y:S01]  /*3630*/  FADD.FTZ R109, -R46, R109 ;  /* 0x0000006d2e6d7221 */ /* 0x000fe20000010100 */
[----:B------:R-:W-:Y:S01]  /*3640*/  LEA.HI.X R43, R3, UR15, R90, 0x1, P1 ;  /* 0x0000000f032b7c11 */ /* 0x000fe200088f0c5a */
[----:B------:R-:W-:Y:S01]  /*3650*/  FMUL.FTZ R3, R2, R108 ;  /* 0x0000006c02037220 */ /* 0x000fe20000410000 */
[----:B------:R-:W-:Y:S01]  /*3660*/  LEA R46, P1, R4, UR14, 0x1 ;  /* 0x0000000e042e7c11 */ /* 0x000fe2000f8208ff */
[C---:B------:R-:W-:Y:S01]  /*3670*/  FMUL.FTZ R107, R2.reuse, R107 ;  /* 0x0000006b026b7220 */ /* 0x040fe20000410000 */
[----:B------:R-:W-:Y:S01]  /*3680*/  FMUL.FTZ R79, R2, R79 ;  /* 0x0000004f024f7220 */ /* 0x000fe20000410000 */
[--C-:B------:R-:W-:Y:S01]  /*3690*/  FFMA.FTZ R3, R82, R3, R76.reuse ;  /* 0x0000000352037223 */ /* 0x100fe2000001004c */
[----:B------:R-:W-:Y:S01]  /*36a0*/  LEA.HI.X R47, R4, UR15, R91, 0x1, P1 ;  /* 0x0000000f042f7c11 */ /* 0x000fe200088f0c5b */
[C-C-:B------:R-:W-:Y:S01]  /*36b0*/  FFMA.FTZ R107, R82.reuse, R107, R76.reuse ;  /* 0x0000006b526b7223 */ /* 0x140fe2000001004c */
[----:B------:R-:W-:Y:S01]  /*36c0*/  LEA R4, P1, R5, UR14, 0x1 ;  /* 0x0000000e05047c11 */ /* 0x000fe2000f8208ff */
[----:B------:R-:W-:Y:S01]  /*36d0*/  FFMA.FTZ R79, R82, R79, R76 ;  /* 0x0000004f524f7223 */ /* 0x000fe2000001004c */
[----:B------:R-:W-:Y:S01]  /*36e0*/  F2FP.BF16.F32.PACK_AB R3, R3, R18 ;  /* 0x000000120303723e */ /* 0x000fe200000010ff */
[----:B------:R-:W-:Y:S01]  /*36f0*/  STG.E.U16 desc[UR12][R44.64+0x4], R78 ;  /* 0x0000044e2c007986 */ /* 0x000fe2000c10150c */
[----:B------:R-:W-:Y:S01]  /*3700*/  LEA.HI.X R5, R5, UR15, R92, 0x1, P1 ;  /* 0x0000000f05057c11 */ /* 0x000fe200088f0c5c */
[----:B------:R-:W-:Y:S01]  /*3710*/  FMUL.FTZ R71, R2, R71 ;  /* 0x0000004702477220 */ /* 0x000fe20000410000 */
[----:B------:R-:W-:Y:S01]  /*3720*/  LEA R72, P1, R6, UR14, 0x1 ;  /* 0x0000000e06487c11 */ /* 0x000fe2000f8208ff */
[----:B------:R-:W-:Y:S01]  /*3730*/  FMUL.FTZ R67, R2, R67 ;  /* 0x0000004302437220 */ /* 0x000fe20000410000 */
[----:B------:R-:W-:Y:S01]  /*3740*/  PRMT R18, R111, 0x7632, R18 ;  /* 0x000076326f127816 */ /* 0x000fe20000000012 */
[--C-:B------:R-:W-:Y:S01]  /*3750*/  FFMA.FTZ R71, R82, R71, R76.reuse ;  /* 0x0000004752477223 */ /* 0x100fe2000001004c */
[----:B------:R-:W-:Y:S01]  /*3760*/  LEA.HI.X R73, R6, UR15, R93, 0x1, P1 ;  /* 0x0000000f06497c11 */ /* 0x000fe200088f0c5d */
[----:B------:R-:W-:Y:S01]  /*3770*/  FFMA.FTZ R67, R82, R67, R76 ;  /* 0x0000004352437223 */ /* 0x000fe2000001004c */
[C---:B------:R-:W-:Y:S01]  /*3780*/  LEA R6, P1, R7.reuse, UR14, 0x1 ;  /* 0x0000000e07067c11 */ /* 0x040fe2000f8208ff */
[----:B------:R-:W-:Y:S01]  /*3790*/  FMUL.FTZ R65, R2, R65 ;  /* 0x0000004102417220 */ /* 0x000fe20000410000 */
[----:B------:R-:W-:Y:S01]  /*37a0*/  F2FP.BF16.F32.PACK_AB R70, R70, R110 ;  /* 0x0000006e4646723e */ /* 0x000fe200000010ff */
[----:B------:R-:W-:Y:S01]  /*37b0*/  FMUL.FTZ R93, R2, R60 ;  /* 0x0000003c025d7220 */ /* 0x000fe20000410000 */
[----:B------:R-:W-:Y:S01]  /*37c0*/  LEA.HI.X R7, R7, UR15, R94, 0x1, P1 ;  /* 0x0000000f07077c11 */ /* 0x000fe200088f0c5e */
[--C-:B------:R-:W-:Y:S01]  /*37d0*/  FFMA.FTZ R65, R82, R65, R76.reuse ;  /* 0x0000004152417223 */ /* 0x100fe2000001004c */
[----:B------:R-:W-:Y:S01]  /*37e0*/  LEA R74, P1, R8, UR14, 0x1 ;  /* 0x0000000e084a7c11 */ /* 0x000fe2000f8208ff */
[--C-:B------:R-:W-:Y:S01]  /*37f0*/  FFMA.FTZ R93, R82, R93, R76.reuse ;  /* 0x0000005d525d7223 */ /* 0x100fe2000001004c */
[----:B------:R-:W-:Y:S01]  /*3800*/  F2FP.BF16.F32.PACK_AB R20, R107, R20 ;  /* 0x000000146b14723e */ /* 0x000fe200000010ff */
[----:B------:R-:W-:Y:S01]  /*3810*/  FMUL.FTZ R48, R2, R48 ;  /* 0x0000003002307220 */ /* 0x000fe20000410000 */
[----:B------:R-:W-:Y:S01]  /*3820*/  LEA.HI.X R75, R8, UR15, R95, 0x1, P1 ;  /* 0x0000000f084b7c11 */ /* 0x000fe200088f0c5f */
[C---:B------:R-:W-:Y:S01]  /*3830*/  FMUL.FTZ R95, R2.reuse, R58 ;  /* 0x0000003a025f7220 */ /* 0x040fe20000410000 */
[----:B------:R-:W-:Y:S01]  /*3840*/  LEA R8, P1, R9, UR14, 0x1 ;  /* 0x0000000e09087c11 */ /* 0x000fe2000f8208ff */
[----:B------:R-:W-:Y:S01]  /*3850*/  FMUL.FTZ R109, R2, R109 ;  /* 0x0000006d026d7220 */ /* 0x000fe20000410000 */
[----:B------:R-:W-:Y:S01]  /*3860*/  LEA R90, P2, R17, UR14, 0x1 ;  /* 0x0000000e115a7c11 */ /* 0x000fe2000f8408ff */
[C---:B------:R-:W-:Y:S01]  /*3870*/  FFMA.FTZ R95, R82.reuse, R95, R76 ;  /* 0x0000005f525f7223 */ /* 0x040fe2000001004c */
[----:B------:R-:W-:Y:S01]  /*3880*/  LEA.HI.X R9, R9, UR15, R96, 0x1, P1 ;  /* 0x0000000f09097c11 */ /* 0x000fe200088f0c60 */
[----:B------:R-:W-:Y:S01]  /*3890*/  FFMA.FTZ R48, R82, R48, R76 ;  /* 0x0000003052307223 */ /* 0x000fe2000001004c */
[----:B------:R-:W-:-:S02]  /*38a0*/  LEA R80, P1, R10, UR14, 0x1 ;  /* 0x0000000e0a507c11 */ /* 0x000fc4000f8208ff */
[----:B------:R-:W-:Y:S02]  /*38b0*/  F2FP.BF16.F32.PACK_AB R69, R69, R106 ;  /* 0x0000006a4545723e */ /* 0x000fe400000010ff */
[----:B------:R-:W-:Y:S01]  /*38c0*/  LEA.HI.X R81, R10, UR15, R97, 0x1, P1 ;  /* 0x0000000f0a517c11 */ /* 0x000fe200088f0c61 */
[----:B------:R-:W-:Y:S01]  /*38d0*/  FMUL.FTZ R97, R2, R56 ;  /* 0x0000003802617220 */ /* 0x000fe20000410000 */
[----:B------:R-:W-:Y:S02]  /*38e0*/  LEA R10, P1, R11, UR14, 0x1 ;  /* 0x0000000e0b0a7c11 */ /* 0x000fe4000f8208ff */
[----:B------:R-:W-:Y:S01]  /*38f0*/  F2FP.BF16.F32.PACK_AB R22, R79, R22 ;  /* 0x000000164f16723e */ /* 0x000fe200000010ff */
[----:B------:R-:W-:Y:S01]  /*3900*/  FFMA.FTZ R97, R82, R97, R76 ;  /* 0x0000006152617223 */ /* 0x000fe2000001004c */
[----:B------:R-:W-:Y:S02]  /*3910*/  LEA.HI.X R11, R11, UR15, R98, 0x1, P1 ;  /* 0x0000000f0b0b7c11 */ /* 0x000fe400088f0c62 */
[----:B------:R-:W-:-:S02]  /*3920*/  LEA R84, P1, R12, UR14, 0x1 ;  /* 0x0000000e0c547c11 */ /* 0x000fc4000f8208ff */
[----:B------:R-:W-:Y:S01]  /*3930*/  LEA.HI.X R91, R17, UR15, R104, 0x1, P2 ;  /* 0x0000000f115b7c11 */ /* 0x000fe200090f0c68 */
[----:B------:R-:W-:Y:S01]  /*3940*/  FMUL.FTZ R17, R2, R62 ;  /* 0x0000003e02117220 */ /* 0x000fe20000410000 */
[----:B------:R-:W-:Y:S01]  /*3950*/  LEA.HI.X R85, R12, UR15, R99, 0x1, P1 ;  /* 0x0000000f0c557c11 */ /* 0x000fe200088f0c63 */
[----:B------:R-:W-:Y:S01]  /*3960*/  FMUL.FTZ R99, R2, R54 ;  /* 0x0000003602637220 */ /* 0x000fe20000410000 */
[C---:B------:R-:W-:Y:S01]  /*3970*/  LEA R12, P1, R13.reuse, UR14, 0x1 ;  /* 0x0000000e0d0c7c11 */ /* 0x040fe2000f8208ff */
[--C-:B------:R-:W-:Y:S01]  /*3980*/  FFMA.FTZ R17, R82, R17, R76.reuse ;  /* 0x0000001152117223 */ /* 0x100fe2000001004c */
[----:B------:R-:W-:Y:S01]  /*3990*/  F2FP.BF16.F32.PACK_AB R41, R68, R41 ;  /* 0x000000294429723e */ /* 0x000fe200000010ff */
[----:B------:R-:W-:Y:S01]  /*39a0*/  FFMA.FTZ R99, R82, R99, R76 ;  /* 0x0000006352637223 */ /* 0x000fe2000001004c */
[----:B------:R-:W-:Y:S02]  /*39b0*/  LEA.HI.X R13, R13, UR15, R100, 0x1, P1 ;  /* 0x0000000f0d0d7c11 */ /* 0x000fe400088f0c64 */
[----:B------:R-:W-:-:S02]  /*39c0*/  LEA R86, P1, R14, UR14, 0x1 ;  /* 0x0000000e0e567c11 */ /* 0x000fc4000f8208ff */
[----:B------:R-:W-:Y:S02]  /*39d0*/  F2FP.BF16.F32.PACK_AB R24, R71, R24 ;  /* 0x000000184718723e */ /* 0x000fe400000010ff */
[----:B------:R-:W-:Y:S01]  /*39e0*/  LEA.HI.X R87, R14, UR15, R101, 0x1, P1 ;  /* 0x0000000f0e577c11 */ /* 0x000fe200088f0c65 */
[----:B------:R-:W-:Y:S01]  /*39f0*/  FMUL.FTZ R101, R2, R52 ;  /* 0x0000003402657220 */ /* 0x000fe20000410000 */
[C---:B------:R-:W-:Y:S02]  /*3a00*/  LEA R14, P1, R15.reuse, UR14, 0x1 ;  /* 0x0000000e0f0e7c11 */ /* 0x040fe4000f8208ff */
[----:B------:R-:W-:Y:S01]  /*3a10*/  F2FP.BF16.F32.PACK_AB R39, R66, R39 ;  /* 0x000000274227723e */ /* 0x000fe200000010ff */
[----:B------:R-:W-:Y:S01]  /*3a20*/  FFMA.FTZ R101, R82, R101, R76 ;  /* 0x0000006552657223 */ /* 0x000fe2000001004c */
[----:B------:R-:W-:Y:S02]  /*3a30*/  LEA.HI.X R15, R15, UR15, R102, 0x1, P1 ;  /* 0x0000000f0f0f7c11 */ /* 0x000fe400088f0c66 */
[----:B------:R-:W-:-:S02]  /*3a40*/  LEA R88, P1, R16, UR14, 0x1 ;  /* 0x0000000e10587c11 */ /* 0x000fc4000f8208ff */
[----:B------:R-:W-:Y:S02]  /*3a50*/  F2FP.BF16.F32.PACK_AB R26, R67, R26 ;  /* 0x0000001a431a723e */ /* 0x000fe400000010ff */
[----:B------:R-:W-:Y:S01]  /*3a60*/  LEA.HI.X R89, R16, UR15, R103, 0x1, P1 ;  /* 0x0000000f10597c11 */ /* 0x000fe200088f0c67 */
[----:B------:R-:W-:Y:S01]  /*3a70*/  FMUL.FTZ R103, R2, R50 ;  /* 0x0000003202677220 */ /* 0x000fe20000410000 */
[----:B------:R-:W-:Y:S01]  /*3a80*/  PRMT R16, R78, 0x7632, R16 ;  /* 0x000076324e107816 */ /* 0x000fe20000000010 */
[----:B------:R-:W-:Y:S01]  /*3a90*/  ULDC.64 UR14, c[0x0][0x238] ;  /* 0x00008e00000e7ab9 */ /* 0x000fe20000000a00 */
[----:B------:R-:W-:Y:S01]  /*3aa0*/  F2FP.BF16.F32.PACK_AB R37, R64, R37 ;  /* 0x000000254025723e */ /* 0x000fe200000010ff */
[C-C-:B------:R-:W-:Y:S01]  /*3ab0*/  FFMA.FTZ R2, R82.reuse, R103, R76.reuse ;  /* 0x0000006752027223 */ /* 0x140fe2000001004c */
[----:B------:R-:W-:Y:S01]  /*3ac0*/  F2FP.BF16.F32.PACK_AB R28, R65, R28 ;  /* 0x0000001c411c723e */ /* 0x000fe200000010ff */
[----:B------:R0:W-:Y:S01]  /*3ad0*/  STG.E.U16 desc[UR12][R44.64+0x6], R16 ;  /* 0x000006102c007986 */ /* 0x0001e2000c10150c */
[----:B------:R-:W-:Y:S01]  /*3ae0*/  F2FP.BF16.F32.PACK_AB R17, R17, R30 ;  /* 0x0000001e1111723e */ /* 0x000fe200000010ff */
[----:B------:R-:W-:Y:S01]  /*3af0*/  FFMA.FTZ R76, R82, R109, R76 ;  /* 0x0000006d524c7223 */ /* 0x000fe2000001004c */
[----:B------:R-:W-:Y:S01]  /*3b00*/  F2FP.BF16.F32.PACK_AB R35, R63, R35 ;  /* 0x000000233f23723e */ /* 0x000fe200000010ff */
[----:B------:R-:W-:Y:S01]  /*3b10*/  STG.E.U16 desc[UR12][R42.64], R111 ;  /* 0x0000006f2a007986 */ /* 0x000fe2000c10150c */
[----:B------:R-:W-:Y:S01]  /*3b20*/  F2FP.BF16.F32.PACK_AB R33, R61, R33 ;  /* 0x000000213d21723e */ /* 0x000fe200000010ff */
[----:B------:R-:W-:Y:S01]  /*3b30*/  UISETP.GE.U32.AND UP0, UPT, UR10, UR14, UPT ;  /* 0x0000000e0a00728c */ /* 0x000fe2000bf06070 */
[----:B------:R-:W-:Y:S01]  /*3b40*/  F2FP.BF16.F32.PACK_AB R32, R93, R32 ;  /* 0x000000205d20723e */ /* 0x000fe200000010ff */
[----:B------:R1:W-:Y:S01]  /*3b50*/  STG.E.U16 desc[UR12][R42.64+0x2], R18 ;  /* 0x000002122a007986 */ /* 0x0003e2000c10150c */
[----:B------:R-:W-:Y:S01]  /*3b60*/  F2FP.BF16.F32.PACK_AB R31, R59, R31 ;  /* 0x0000001f3b1f723e */ /* 0x000fe200000010ff */
[----:B------:R-:W-:Y:S01]  /*3b70*/  UISETP.GE.AND.EX UP0, UPT, UR5, UR15, UPT, UP0 ;  /* 0x0000000f0500728c */ /* 0x000fe2000bf06300 */
[----:B------:R-:W-:Y:S01]  /*3b80*/  F2FP.BF16.F32.PACK_AB R34, R95, R34 ;  /* 0x000000225f22723e */ /* 0x000fe200000010ff */
[----:B------:R2:W-:Y:S01]  /*3b90*/  STG.E.U16 desc[UR12][R42.64+0x4], R3 ;  /* 0x000004032a007986 */ /* 0x0005e2000c10150c */
[----:B0-----:R-:W-:-:S02]  /*3ba0*/  PRMT R45, R3, 0x7632, R45 ;  /* 0x00007632032d7816 */ /* 0x001fc4000000002d */
[----:B------:R-:W-:Y:S02]  /*3bb0*/  PRMT R16, R70, 0x7632, R16 ;  /* 0x0000763246107816 */ /* 0x000fe40000000010 */
[----:B------:R-:W-:Y:S01]  /*3bc0*/  F2FP.BF16.F32.PACK_AB R29, R57, R29 ;  /* 0x0000001d391d723e */ /* 0x000fe200000010ff */
[----:B------:R0:W-:Y:S01]  /*3bd0*/  STG.E.U16 desc[UR12][R42.64+0x6], R45 ;  /* 0x0000062d2a007986 */ /* 0x0001e2000c10150c */
[----:B------:R-:W-:Y:S02]  /*3be0*/  F2FP.BF16.F32.PACK_AB R36, R97, R36 ;  /* 0x000000246124723e */ /* 0x000fe400000010ff */
[----:B-1----:R-:W-:Y:S01]  /*3bf0*/  PRMT R18, R22, 0x7632, R18 ;  /* 0x0000763216127816 */ /* 0x002fe20000000012 */
[----:B------:R-:W-:Y:S01]  /*3c00*/  STG.E.U16 desc[UR12][R46.64], R70 ;  /* 0x000000462e007986 */ /* 0x000fe2000c10150c */
[----:B------:R-:W-:Y:S02]  /*3c10*/  F2FP.BF16.F32.PACK_AB R27, R55, R27 ;  /* 0x0000001b371b723e */ /* 0x000fe400000010ff */
[----:B--2---:R-:W-:Y:S01]  /*3c20*/  PRMT R3, R69, 0x7632, R3 ;  /* 0x0000763245037816 */ /* 0x004fe20000000003 */
[----:B------:R1:W-:Y:S01]  /*3c30*/  STG.E.U16 desc[UR12][R46.64+0x2], R16 ;  /* 0x000002102e007986 */ /* 0x0003e2000c10150c */
[----:B------:R-:W-:-:S02]  /*3c40*/  F2FP.BF16.F32.PACK_AB R38, R99, R38 ;  /* 0x000000266326723e */ /* 0x000fc400000010ff */
[----:B------:R-:W-:Y:S01]  /*3c50*/  F2FP.BF16.F32.PACK_AB R25, R53, R25 ;  /* 0x000000193519723e */ /* 0x000fe200000010ff */
[----:B------:R-:W-:Y:S01]  /*3c60*/  STG.E.U16 desc[UR12][R46.64+0x4], R20 ;  /* 0x000004142e007986 */ /* 0x000fe2000c10150c */
[----:B0-----:R-:W-:Y:S02]  /*3c70*/  PRMT R43, R20, 0x7632, R43 ;  /* 0x00007632142b7816 */ /* 0x001fe4000000002b */
[----:B------:R-:W-:Y:S02]  /*3c80*/  F2FP.BF16.F32.PACK_AB R40, R101, R40 ;  /* 0x000000286528723e */ /* 0x000fe400000010ff */
[----:B------:R-:W-:Y:S01]  /*3c90*/  PRMT R42, R29, 0x7632, R42 ;  /* 0x000076321d2a7816 */ /* 0x000fe2000000002a */
[----:B------:R0:W-:Y:S01]  /*3ca0*/  STG.E.U16 desc[UR12][R46.64+0x6], R43 ;  /* 0x0000062b2e007986 */ /* 0x0001e2000c10150c */
[----:B------:R-:W-:Y:S02]  /*3cb0*/  F2FP.BF16.F32.PACK_AB R23, R51, R23 ;  /* 0x000000173317723e */ /* 0x000fe400000010ff */
[----:B-1----:R-:W-:Y:S01]  /*3cc0*/  PRMT R16, R24, 0x7632, R16 ;  /* 0x0000763218107816 */ /* 0x002fe20000000010 */
[----:B------:R-:W-:Y:S01]  /*3cd0*/  STG.E.U16 desc[UR12][R4.64], R69 ;  /* 0x0000004504007986 */ /* 0x000fe2000c10150c */
[----:B------:R-:W-:-:S02]  /*3ce0*/  F2FP.BF16.F32.PACK_AB R2, R2, R83 ;  /* 0x000000530202723e */ /* 0x000fc400000010ff */
[----:B------:R-:W-:Y:S01]  /*3cf0*/  F2FP.BF16.F32.PACK_AB R21, R49, R21 ;  /* 0x000000153115723e */ /* 0x000fe200000010ff */
[----:B------:R1:W-:Y:S01]  /*3d00*/  STG.E.U16 desc[UR12][R4.64+0x2], R3 ;  /* 0x0000020304007986 */ /* 0x0003e2000c10150c */
[----:B------:R-:W-:Y:S02]  /*3d10*/  F2FP.BF16.F32.PACK_AB R48, R48, R105 ;  /* 0x000000693030723e */ /* 0x000fe400000010ff */
[----:B------:R-:W-:Y:S01]  /*3d20*/  F2FP.BF16.F32.PACK_AB R0, R0, R19 ;  /* 0x000000130000723e */ /* 0x000fe200000010ff */
[----:B------:R-:W-:Y:S01]  /*3d30*/  STG.E.U16 desc[UR12][R4.64+0x4], R22 ;  /* 0x0000041604007986 */ /* 0x000fe2000c10150c */
[----:B0-----:R-:W-:Y:S02]  /*3d40*/  PRMT R43, R25, 0x7632, R43 ;  /* 0x00007632192b7816 */ /* 0x001fe4000000002b */
[----:B------:R-:W-:Y:S01]  /*3d50*/  F2FP.BF16.F32.PACK_AB R76, R76, R77 ;  /* 0x0000004d4c4c723e */ /* 0x000fe200000010ff */
[----:B------:R0:W-:Y:S01]  /*3d60*/  STG.E.U16 desc[UR12][R4.64+0x6], R18 ;  /* 0x0000061204007986 */ /* 0x0001e2000c10150c */
[----:B------:R-:W-:-:S02]  /*3d70*/  PRMT R44, R21, 0x7632, R44 ;  /* 0x00007632152c7816 */ /* 0x000fc4000000002c */
[----:B------:R-:W-:Y:S01]  /*3d80*/  PRMT R45, R0, 0x7632, R45 ;  /* 0x00007632002d7816 */ /* 0x000fe2000000002d */
[----:B------:R-:W-:Y:S01]  /*3d90*/  STG.E.U16 desc[UR12][R72.64], R41 ;  /* 0x0000002948007986 */ /* 0x000fe2000c10150c */
[----:B-1----:R-:W-:Y:S02]  /*3da0*/  PRMT R3, R39, 0x7632, R3 ;  /* 0x0000763227037816 */ /* 0x002fe40000000003 */
[----:B------:R-:W-:Y:S01]  /*3db0*/  PLOP3.LUT P1, PT, PT, PT, UP0, 0x80, 0x0 ;  /* 0x000000000000781c */ /* 0x000fe20003f2f008 */
[----:B------:R-:W-:Y:S01]  /*3dc0*/  STG.E.U16 desc[UR12][R72.64+0x4], R24 ;  /* 0x0000041848007986 */ /* 0x000fe2000c10150c */
[----:B0-----:R-:W-:-:S03]  /*3dd0*/  PRMT R5, R41, 0x7632, R5 ;  /* 0x0000763229057816 */ /* 0x001fc60000000005 */
[----:B------:R-:W-:Y:S01]  /*3de0*/  STG.E.U16 desc[UR12][R72.64+0x6], R16 ;  /* 0x0000061048007986 */ /* 0x000fe2000c10150c */
[----:B------:R-:W-:-:S03]  /*3df0*/  PRMT R4, R26, 0x7632, R4 ;  /* 0x000076321a047816 */ /* 0x000fc60000000004 */
[----:B------:R0:W-:Y:S04]  /*3e00*/  STG.E.U16 desc[UR12][R72.64+0x2], R5 ;  /* 0x0000020548007986 */ /* 0x0001e8000c10150c */
[----:B------:R-:W-:Y:S04]  /*3e10*/  STG.E.U16 desc[UR12][R6.64], R39 ;  /* 0x0000002706007986 */ /* 0x000fe8000c10150c */
[----:B------:R1:W-:Y:S04]  /*3e20*/  STG.E.U16 desc[UR12][R6.64+0x2], R3 ;  /* 0x0000020306007986 */ /* 0x0003e8000c10150c */
[----:B------:R-:W-:Y:S01]  /*3e30*/  STG.E.U16 desc[UR12][R6.64+0x4], R26 ;  /* 0x0000041a06007986 */ /* 0x000fe2000c10150c */
[----:B0-----:R-:W-:-:S03]  /*3e40*/  PRMT R5, R37, 0x7632, R5 ;  /* 0x0000763225057816 */ /* 0x001fc60000000005 */
[----:B------:R0:W-:Y:S01]  /*3e50*/  STG.E.U16 desc[UR12][R6.64+0x6], R4 ;  /* 0x0000060406007986 */ /* 0x0001e2000c10150c */
[----:B-1----:R-:W-:-:S03]  /*3e60*/  PRMT R3, R17, 0x7632, R3 ;  /* 0x0000763211037816 */ /* 0x002fc60000000003 */
[----:B------:R-:W-:Y:S04]  /*3e70*/  STG.E.U16 desc[UR12][R74.64], R37 ;  /* 0x000000254a007986 */ /* 0x000fe8000c10150c */
[----:B------:R1:W-:Y:S01]  /*3e80*/  STG.E.U16 desc[UR12][R74.64+0x2], R5 ;  /* 0x000002054a007986 */ /* 0x0003e2000c10150c */
[----:B0-----:R-:W-:-:S03]  /*3e90*/  PRMT R7, R28, 0x7632, R7 ;  /* 0x000076321c077816 */ /* 0x001fc60000000007 */
[----:B------:R-:W-:Y:S01]  /*3ea0*/  STG.E.U16 desc[UR12][R74.64+0x4], R28 ;  /* 0x0000041c4a007986 */ /* 0x000fe2000c10150c */
[----:B------:R-:W-:Y:S02]  /*3eb0*/  PRMT R4, R35, 0x7632, R4 ;  /* 0x0000763223047816 */ /* 0x000fe40000000004 */
[----:B------:R-:W-:Y:S01]  /*3ec0*/  PRMT R6, R32, 0x7632, R6 ;  /* 0x0000763220067816 */ /* 0x000fe20000000006 */
[----:B------:R0:W-:Y:S04]  /*3ed0*/  STG.E.U16 desc[UR12][R74.64+0x6], R7 ;  /* 0x000006074a007986 */ /* 0x0001e8000c10150c */
[----:B------:R2:W-:Y:S01]  /*3ee0*/  STG.E.U16 desc[UR12][R8.64+0x6], R3 ;  /* 0x0000060308007986 */ /* 0x0005e2000c10150c */
[----:B-1----:R-:W-:-:S03]  /*3ef0*/  PRMT R5, R33, 0x7632, R5 ;  /* 0x0000763221057816 */ /* 0x002fc60000000005 */
[----:B------:R1:W-:Y:S04]  /*3f00*/  STG.E.U16 desc[UR12][R8.64+0x2], R4 ;  /* 0x0000020408007986 */ /* 0x0003e8000c10150c */
[----:B------:R-:W-:Y:S01]  /*3f10*/  STG.E.U16 desc[UR12][R8.64], R35 ;  /* 0x0000002308007986 */ /* 0x000fe2000c10150c */
[----:B0-----:R-:W-:Y:S02]  /*3f20*/  PRMT R7, R23, 0x7632, R7 ;  /* 0x0000763217077816 */ /* 0x001fe40000000007 */
[----:B--2---:R-:W-:Y:S01]  /*3f30*/  PRMT R3, R31, 0x7632, R3 ;  /* 0x000076321f037816 */ /* 0x004fe20000000003 */
[----:B------:R-:W-:Y:S01]  /*3f40*/  STG.E.U16 desc[UR12][R8.64+0x4], R17 ;  /* 0x0000041108007986 */ /* 0x000fe2000c10150c */
[----:B-1----:R-:W-:-:S03]  /*3f50*/  PRMT R4, R34, 0x7632, R4 ;  /* 0x0000763222047816 */ /* 0x002fc60000000004 */
[----:B------:R-:W-:Y:S04]  /*3f60*/  STG.E.U16 desc[UR12][R80.64], R33 ;  /* 0x0000002150007986 */ /* 0x000fe8000c10150c */
[----:B------:R0:W-:Y:S04]  /*3f70*/  STG.E.U16 desc[UR12][R80.64+0x2], R5 ;  /* 0x0000020550007986 */ /* 0x0001e8000c10150c */
[----:B------:R-:W-:Y:S04]  /*3f80*/  STG.E.U16 desc[UR12][R80.64+0x4], R32 ;  /* 0x0000042050007986 */ /* 0x000fe8000c10150c */
[----:B------:R1:W-:Y:S04]  /*3f90*/  STG.E.U16 desc[UR12][R80.64+0x6], R6 ;  /* 0x0000060650007986 */ /* 0x0003e8000c10150c */
[----:B------:R2:W-:Y:S01]  /*3fa0*/  STG.E.U16 desc[UR12][R10.64+0x2], R3 ;  /* 0x000002030a007986 */ /* 0x0005e2000c10150c */
[----:B0-----:R-:W-:-:S03]  /*3fb0*/  PRMT R5, R36, 0x7632, R5 ;  /* 0x0000763224057816 */ /* 0x001fc60000000005 */
[----:B------:R0:W-:Y:S01]  /*3fc0*/  STG.E.U16 desc[UR12][R10.64+0x6], R4 ;  /* 0x000006040a007986 */ /* 0x0001e2000c10150c */
[----:B-1----:R-:W-:-:S03]  /*3fd0*/  PRMT R6, R27, 0x7632, R6 ;  /* 0x000076321b067816 */ /* 0x002fc60000000006 */
[----:B------:R-:W-:Y:S01]  /*3fe0*/  STG.E.U16 desc[UR12][R10.64], R31 ;  /* 0x0000001f0a007986 */ /* 0x000fe2000c10150c */
[----:B--2---:R-:W-:-:S03]  /*3ff0*/  PRMT R3, R38, 0x7632, R3 ;  /* 0x0000763226037816 */ /* 0x004fc60000000003 */
[----:B------:R-:W-:Y:S01]  /*4000*/  STG.E.U16 desc[UR12][R10.64+0x4], R34 ;  /* 0x000004220a007986 */ /* 0x000fe2000c10150c */
[----:B0-----:R-:W-:-:S03]  /*4010*/  PRMT R4, R40, 0x7632, R4 ;  /* 0x0000763228047816 */ /* 0x001fc60000000004 */
[----:B------:R-:W-:Y:S04]  /*4020*/  STG.E.U16 desc[UR12][R84.64], R29 ;  /* 0x0000001d54007986 */ /* 0x000fe8000c10150c */
[----:B------:R-:W-:Y:S04]  /*4030*/  STG.E.U16 desc[UR12][R84.64+0x2], R42 ;  /* 0x0000022a54007986 */ /* 0x000fe8000c10150c */
[----:B------:R-:W-:Y:S04]  /*4040*/  STG.E.U16 desc[UR12][R84.64+0x4], R36 ;  /* 0x0000042454007986 */ /* 0x000fe8000c10150c */
[----:B------:R-:W-:Y:S04]  /*4050*/  STG.E.U16 desc[UR12][R84.64+0x6], R5 ;  /* 0x0000060554007986 */ /* 0x000fe8000c10150c */
[----:B------:R-:W-:Y:S04]  /*4060*/  STG.E.U16 desc[UR12][R12.64], R27 ;  /* 0x0000001b0c007986 */ /* 0x000fe8000c10150c */
[----:B------:R-:W-:Y:S04]  /*4070*/  STG.E.U16 desc[UR12][R12.64+0x2], R6 ;  /* 0x000002060c007986 */ /* 0x000fe8000c10150c */
[----:B------:R-:W-:Y:S04]  /*4080*/  STG.E.U16 desc[UR12][R12.64+0x4], R38 ;  /* 0x000004260c007986 */ /* 0x000fe8000c10150c */
[----:B------:R0:W-:Y:S04]  /*4090*/  STG.E.U16 desc[UR12][R12.64+0x6], R3 ;  /* 0x000006030c007986 */ /* 0x0001e8000c10150c */
[----:B------:R-:W-:Y:S04]  /*40a0*/  STG.E.U16 desc[UR12][R86.64], R25 ;  /* 0x0000001956007986 */ /* 0x000fe8000c10150c */
[----:B------:R-:W-:Y:S04]  /*40b0*/  STG.E.U16 desc[UR12][R86.64+0x2], R43 ;  /* 0x0000022b56007986 */ /* 0x000fe8000c10150c */
[----:B------:R-:W-:Y:S01]  /*40c0*/  STG.E.U16 desc[UR12][R86.64+0x4], R40 ;  /* 0x0000042856007986 */ /* 0x000fe2000c10150c */
[----:B0-----:R-:W-:-:S03]  /*40d0*/  PRMT R3, R2, 0x7632, R3 ;  /* 0x0000763202037816 */ /* 0x001fc60000000003 */
[----:B------:R0:W-:Y:S04]  /*40e0*/  STG.E.U16 desc[UR12][R86.64+0x6], R4 ;  /* 0x0000060456007986 */ /* 0x0001e8000c10150c */
[----:B------:R1:W-:Y:S04]  /*40f0*/  STG.E.U16 desc[UR12][R14.64+0x4], R2 ;  /* 0x000004020e007986 */ /* 0x0003e8000c10150c */
[----:B------:R2:W-:Y:S01]  /*4100*/  STG.E.U16 desc[UR12][R14.64], R23 ;  /* 0x000000170e007986 */ /* 0x0005e2000c10150c */
[----:B0-----:R-:W-:-:S03]  /*4110*/  PRMT R4, R48, 0x7632, R4 ;  /* 0x0000763230047816 */ /* 0x001fc60000000004 */
        /* <DEDUP_REMOVED lines=13> */
.L_x_1831:
        /* <DEDUP_REMOVED lines=9> */
.L_x_3929:


//--------------------- .text._ZN13group_norm_v214gn_cuda_kernelI13__nv_bfloat16Li480ELi2ELi32ELi60ELi256ELb0ELi32ELi960ELi960ELi4ELb1ELi29ELb0ELb0ENS_16CompileConditionILi900EEEEEvPT_PKS4_S7_S7_flPfS8_Pj --------------------------
	.section	.text._ZN13group_norm_v214gn_cuda_kernelI13__nv_bfloat16Li480ELi2ELi32ELi60ELi256ELb0ELi32ELi960ELi960ELi4ELb1ELi29ELb0ELb0ENS_16CompileConditionILi900EEEEEvPT_PKS4_S7_S7_flPfS8_Pj,"ax",@progbits
	.align	128
        .global         _ZN13group_norm_v214gn_cuda_kernelI13__nv_bfloat16Li480ELi2ELi32ELi60ELi256ELb0ELi32ELi960ELi960ELi4ELb1ELi29ELb0ELb0ENS_16CompileConditionILi900EEEEEvPT_PKS4_S7_S7_flPfS8_Pj
        .type           _ZN13group_norm_v214gn_cuda_kernelI13__nv_bfloat16Li480ELi2ELi32ELi60ELi256ELb0ELi32ELi960ELi960ELi4ELb1ELi29ELb0ELb0ENS_16CompileConditionILi900EEEEEvPT_PKS4_S7_S7_flPfS8_Pj,@function
        .size           _ZN13group_norm_v214gn_cuda_kernelI13__nv_bfloat16Li480ELi2ELi32ELi60ELi256ELb0ELi32ELi960ELi960ELi4ELb1ELi29ELb0ELb0ENS_16CompileConditionILi900EEEEEvPT_PKS4_S7_S7_flPfS8_Pj,(.L_x_3930 - _ZN13group_norm_v214gn_cuda_kernelI13__nv_bfloat16Li480ELi2ELi32ELi60ELi256ELb0ELi32ELi960ELi960ELi4ELb1ELi29ELb0ELb0ENS_16CompileConditionILi900EEEEEvPT_PKS4_S7_S7_flPfS8_Pj)
        .other          _ZN13group_norm_v214gn_cuda_kernelI13__nv_bfloat16Li480ELi2ELi32ELi60ELi256ELb0ELi32ELi960ELi960ELi4ELb1ELi29ELb0ELb0ENS_16CompileConditionILi900EEEEEvPT_PKS4_S7_S7_flPfS8_Pj,@"STO_CUDA_ENTRY STV_DEFAULT"
_ZN13group_norm_v214gn_cuda_kernelI13__nv_bfloat16Li480ELi2ELi32ELi60ELi256ELb0ELi32ELi960ELi960ELi4ELb1ELi29ELb0ELb0ENS_16CompileConditionILi900EEEEEvPT_PKS4_S7_S7_flPfS8_Pj:
.text._ZN13group_norm_v214gn_cuda_kernelI13__nv_bfloat16Li480ELi2ELi32ELi60ELi256ELb0ELi32ELi960ELi960ELi4ELb1ELi29ELb0ELb0ENS_16CompileConditionILi900EEEEEvPT_PKS4_S7_S7_flPfS8_Pj:
        /* <DEDUP_REMOVED lines=15> */
[----:B0-----:R-:W-:Y:S01]  /*00f0*/  IMAD.WIDE.U32 R2, R6, -0x77777777, RZ ;  /* 0x8888888906027825 */ /* 0x001fe200078e00ff */
[----:B------:R-:W-:-:S04]  /*0100*/  MOV R2, R4 ;  /* 0x0000000400027202 */ /* 0x000fc80000000f00 */
[----:B------:R-:W-:Y:S02]  /*0110*/  SHF.R.U32.HI R7, RZ, 0x7, R3 ;  /* 0x00000007ff077819 */ /* 0x000fe40000011603 */
[----:B-1----:R-:W-:-:S03]  /*0120*/  LEA R3, R5, R0, 0x18 ;  /* 0x0000000005037211 */ /* 0x002fc600078ec0ff */
[----:B------:R-:W-:-:S04]  /*0130*/  IMAD R0, R7, -0xf0, R6 ;  /* 0xffffff1007007824 */ /* 0x000fc800078e0206 */
[----:B------:R-:W-:Y:S01]  /*0140*/  IMAD R0, R0, 0x18, R3 ;  /* 0x0000001800007824 */ /* 0x000fe200078e0203 */
[----:B------:R-:W-:-:S03]  /*0150*/  HFMA2.MMA R3, -RZ, RZ, 0, 0 ;  /* 0x00000000ff037435 */ /* 0x000fc600000001ff */
[----:B------:R-:W-:-:S05]  /*0160*/  IMAD R0, R7, 0x8, R0 ;  /* 0x0000000807007824 */ /* 0x000fca00078e0200 */
[----:B------:R0:W-:Y:S03]  /*0170*/  STL [R1+0x110], R0 ;  /* 0x0001100001007387 */ /* 0x0001e60000100800 */
.L_x_1840:
[----:B------:R-:W1:Y:S01]  /*0180*/  S2R R61, SR_TID.X ;  /* 0x00000000003d7919 */ /* 0x000e620000002100 */
[C---:B------:R-:W-:Y:S01]  /*0190*/  LOP3.LUT R6, R2.reuse, 0x1, RZ, 0xc0, !PT ;  /* 0x0000000102067812 */ /* 0x040fe200078ec0ff */
[----:B------:R-:W-:Y:S01]  /*01a0*/  ULDC.64 UR6, c[0x0][0x218] ;  /* 0x0000860000067ab9 */ /* 0x000fe20000000a00 */
[----:B------:R-:W-:Y:S01]  /*01b0*/  SHF.R.U64 R7, R2, 0x1, R3 ;  /* 0x0000000102077819 */ /* 0x000fe20000001203 */
[----:B0-----:R-:W0:Y:S02]  /*01c0*/  S2R R0, SR_CTAID.X ;  /* 0x0000000000007919 */ /* 0x001e240000002500 */
[----:B------:R-:W-:Y:S01]  /*01d0*/  IMAD R50, R6, 0x3c0, RZ ;  /* 0x000003c006327824 */ /* 0x000fe200078e02ff */
[----:B------:R-:W-:Y:S01]  /*01e0*/  STL [R1+0x38], R6 ;  /* 0x0000380601007387 */ /* 0x000fe20000100800 */
[----:B-1----:R-:W-:-:S04]  /*01f0*/  IMAD.WIDE.U32 R4, R61, -0x77777777, RZ ;  /* 0x888888893d047825 */ /* 0x002fc800078e00ff */
[----:B0-----:R-:W-:Y:S01]  /*0200*/  IMAD.SHL.U32 R0, R0, 0x20, RZ ;  /* 0x0000002000007824 */ /* 0x001fe200078e00ff */
[----:B------:R-:W-:-:S04]  /*0210*/  SHF.R.U32.HI R5, RZ, 0x7, R5 ;  /* 0x00000007ff057819 */ /* 0x000fc80000011605 */
[----:B------:R-:W-:Y:S01]  /*0220*/  LOP3.LUT R0, R0, 0xe0, RZ, 0xc0, !PT ;  /* 0x000000e000007812 */ /* 0x000fe200078ec0ff */
[----:B------:R-:W-:-:S04]  /*0230*/  IMAD R4, R5, -0xf0, R61 ;  /* 0xffffff1005047824 */ /* 0x000fc800078e023d */
[----:B------:R-:W-:Y:S01]  /*0240*/  IMAD.IADD R0, R0, 0x1, R5 ;  /* 0x0000000100007824 */ /* 0x000fe200078e0205 */
[----:B------:R-:W-:Y:S01]  /*0250*/  LEA R10, R4, R50, 0x2 ;  /* 0x00000032040a7211 */ /* 0x000fe200078e10ff */
[----:B------:R0:W-:Y:S03]  /*0260*/  STL [R1+0x50], R4 ;  /* 0x0000500401007387 */ /* 0x0001e60000100800 */
[--C-:B------:R-:W-:Y:S01]  /*0270*/  SHF.R.S32.HI R11, RZ, 0x1f, R10.reuse ;  /* 0x0000001fff0b7819 */ /* 0x100fe2000001140a */
[----:B------:R1:W-:Y:S02]  /*0280*/  STL [R1+0xc], R7 ;  /* 0x00000c0701007387 */ /* 0x0003e40000100800 */
[----:B------:R-:W-:Y:S01]  /*0290*/  IMAD.WIDE.U32 R8, R7, 0x78000, R10 ;  /* 0x0007800007087825 */ /* 0x000fe200078e000a */
[----:B0-----:R-:W-:-:S05]  /*02a0*/  SHF.R.U32.HI R4, RZ, 0x1, R3 ;  /* 0x00000001ff047819 */ /* 0x001fca0000011603 */
[----:B------:R-:W-:Y:S02]  /*02b0*/  IMAD R6, R4, 0x78000, RZ ;  /* 0x0007800004067824 */ /* 0x000fe400078e02ff */
[----:B------:R-:W-:-:S03]  /*02c0*/  IMAD R4, R0, 0x780, RZ ;  /* 0x0000078000047824 */ /* 0x000fc600078e02ff */
[----:B------:R-:W-:Y:S01]  /*02d0*/  IADD3 R0, R9, R6, RZ ;  /* 0x0000000609007210 */ /* 0x000fe20007ffe0ff */
[----:B------:R0:W-:Y:S01]  /*02e0*/  STL [R1+0x44], R6 ;  /* 0x0000440601007387 */ /* 0x0001e20000100800 */
[C---:B------:R-:W-:Y:S02]  /*02f0*/  IADD3 R5, P0, R4.reuse, R8, RZ ;  /* 0x0000000804057210 */ /* 0x040fe40007f1e0ff */
[----:B-1----:R-:W-:-:S03]  /*0300*/  IADD3 R7, R4, 0xf00, RZ ;  /* 0x00000f0004077810 */ /* 0x002fc60007ffe0ff */
[----:B0-----:R-:W-:Y:S01]  /*0310*/  IMAD.X R6, RZ, RZ, R0, P0 ;  /* 0x000000ffff067224 */ /* 0x001fe200000e0600 */
[----:B------:R-:W-:-:S04]  /*0320*/  LEA R44, P0, R5, UR6, 0x1 ;  /* 0x00000006052c7c11 */ /* 0x000fc8000f8008ff */
[----:B------:R-:W-:Y:S02]  /*0330*/  LEA.HI.X R45, R5, UR7, R6, 0x1, P0 ;  /* 0x00000007052d7c11 */ /* 0x000fe400080f0c06 */
[----:B------:R-:W-:-:S04]  /*0340*/  IADD3 R5, P0, R7, R8, RZ ;  /* 0x0000000807057210 */ /* 0x000fc80007f1e0ff */
[----:B------:R-:W2:Y:S01]  /*0350*/  LDG.E.64.CONSTANT R44, desc[UR8][R44.64] ;  /* 0x000000082c2c7981 */ /* 0x000ea2000c1e9b00 */
[----:B------:R-:W-:Y:S01]  /*0360*/  IMAD.X R6, RZ, RZ, R0, P0 ;  /* 0x000000ffff067224 */ /* 0x000fe200000e0600 */
[C---:B------:R-:W-:Y:S02]  /*0370*/  LEA R42, P0, R5.reuse, UR6, 0x1 ;  /* 0x00000006052a7c11 */ /* 0x040fe4000f8008ff */
[----:B------:R0:W-:Y:S02]  /*0380*/  STL [R1+0xd4], R7 ;  /* 0x0000d40701007387 */ /* 0x0001e40000100800 */
[----:B------:R-:W-:-:S06]  /*0390*/  LEA.HI.X R43, R5, UR7, R6, 0x1, P0 ;  /* 0x00000007052b7c11 */ /* 0x000fcc00080f0c06 */
[----:B------:R-:W3:Y:S01]  /*03a0*/  LDG.E.64.CONSTANT R42, desc[UR8][R42.64] ;  /* 0x000000082a2a7981 */ /* 0x000ee2000c1e9b00 */
[----:B0-----:R-:W-:-:S04]  /*03b0*/  IADD3 R7, R4, 0x1e00, RZ ;  /* 0x00001e0004077810 */ /* 0x001fc80007ffe0ff */
[----:B------:R-:W-:-:S05]  /*03c0*/  IADD3 R5, P0, R7, R8, RZ ;  /* 0x0000000807057210 */ /* 0x000fca0007f1e0ff */
[----:B------:R-:W-:Y:S01]  /*03d0*/  IMAD.X R6, RZ, RZ, R0, P0 ;  /* 0x000000ffff067224 */ /* 0x000fe200000e0600 */
[C---:B------:R-:W-:Y:S01]  /*03e0*/  LEA R40, P0, R5.reuse, UR6, 0x1 ;  /* 0x0000000605287c11 */ /* 0x040fe2000f8008ff */
[----:B------:R0:W-:Y:S03]  /*03f0*/  STL [R1+0x6c], R7 ;  /* 0x00006c0701007387 */ /* 0x0001e60000100800 */
[----:B------:R-:W-:-:S06]  /*0400*/  LEA.HI.X R41, R5, UR7, R6, 0x1, P0 ;  /* 0x0000000705297c11 */ /* 0x000fcc00080f0c06 */
[----:B------:R-:W4:Y:S01]  /*0410*/  LDG.E.64.CONSTANT R40, desc[UR8][R40.64] ;  /* 0x0000000828287981 */ /* 0x000f22000c1e9b00 */
        /* <DEDUP_REMOVED lines=43> */
[----:B------:R-:W-:-:S04]  /*06d0*/  IADD3 R5, P0, R7, R8, RZ ;  /* 0x0000000807057210 */ /* 0x000fc80007f1e0ff */
[----:B------:R-:W-:Y:S02]  /*06e0*/  IADD3.X R6, RZ, R0, RZ, P0, !PT ;  /* 0x00000000ff067210 */ /* 0x000fe400007fe4ff */
[C---:B------:R-:W-:Y:S01]  /*06f0*/  LEA R26, P0, R5.reuse, UR6, 0x1 ;  /* 0x00000006051a7c11 */ /* 0x040fe2000f8008ff */
[----:B------:R0:W-:Y:S03]  /*0700*/  STL [R1+0x78], R7 ;  /* 0x0000780701007387 */ /* 0x0001e60000100800 */
[----:B------:R-:W-:-:S06]  /*0710*/  LEA.HI.X R27, R5, UR7, R6, 0x1, P0 ;  /* 0x00000007051b7c11 */ /* 0x000fcc00080f0c06 */
[----:B------:R-:W4:Y:S01]  /*0720*/  LDG.E.64.CONSTANT R26, desc[UR8][R26.64] ;  /* 0x000000081a1a7981 */ /* 0x000f22000c1e9b00 */
[----:B0-----:R-:W-:-:S05]  /*0730*/  VIADD R7, R4, 0x9600 ;  /* 0x0000960004077836 */ /* 0x001fca0000000000 */
[----:B------:R-:W-:-:S04]  /*0740*/  IADD3 R5, P0, R7, R8, RZ ;  /* 0x0000000807057210 */ /* 0x000fc80007f1e0ff */
[----:B------:R-:W-:Y:S02]  /*0750*/  IADD3.X R6, RZ, R0, RZ, P0, !PT ;  /* 0x00000000ff067210 */ /* 0x000fe400007fe4ff */
[C---:B------:R-:W-:Y:S01]  /*0760*/  LEA R24, P0, R5.reuse, UR6, 0x1 ;  /* 0x0000000605187c11 */ /* 0x040fe2000f8008ff */
[----:B------:R0:W-:Y:S03]  /*0770*/  STL [R1+0x58], R7 ;  /* 0x0000580701007387 */ /* 0x0001e60000100800 */
[----:B------:R-:W-:-:S06]  /*0780*/  LEA.HI.X R25, R5, UR7, R6, 0x1, P0 ;  /* 0x0000000705197c11 */ /* 0x000fcc00080f0c06 */
[----:B------:R-:W4:Y:S01]  /*0790*/  LDG.E.64.CONSTANT R24, desc[UR8][R24.64] ;  /* 0x0000000818187981 */ /* 0x000f22000c1e9b00 */
[----:B0-----:R-:W-:-:S04]  /*07a0*/  IADD3 R7, R4, 0xa500, RZ ;  /* 0x0000a50004077810 */ /* 0x001fc80007ffe0ff */
[----:B------:R-:W-:-:S05]  /*07b0*/  IADD3 R5, P0, R7, R8, RZ ;  /* 0x0000000807057210 */ /* 0x000fca0007f1e0ff */
[----:B------:R-:W-:Y:S01]  /*07c0*/  IMAD.X R6, RZ, RZ, R0, P0 ;  /* 0x000000ffff067224 */ /* 0x000fe200000e0600 */
[----:B------:R-:W-:-:S04]  /*07d0*/  LEA R22, P0, R5, UR6, 0x1 ;  /* 0x0000000605167c11 */ /* 0x000fc8000f8008ff */
[----:B------:R-:W-:Y:S02]  /*07e0*/  LEA.HI.X R23, R5, UR7, R6, 0x1, P0 ;  /* 0x0000000705177c11 */ /* 0x000fe400080f0c06 */
[----:B------:R-:W-:-:S04]  /*07f0*/  IADD3 R5, R4, 0xb400, RZ ;  /* 0x0000b40004057810 */ /* 0x000fc80007ffe0ff */
[----:B------:R-:W4:Y:S01]  /*0800*/  LDG.E.64.CONSTANT R22, desc[UR8][R22.64] ;  /* 0x0000000816167981 */ /* 0x000f22000c1e9b00 */
[----:B------:R-:W-:-:S03]  /*0810*/  IADD3 R5, P0, R5, R8, RZ ;  /* 0x0000000805057210 */ /* 0x000fc60007f1e0ff */
[----:B------:R0:W-:Y:S02]  /*0820*/  STL [R1+0x54], R7 ;  /* 0x0000540701007387 */ /* 0x0001e40000100800 */
[----:B0-----:R-:W-:Y:S02]  /*0830*/  IADD3.X R7, RZ, R0, RZ, P0, !PT ;  /* 0x00000000ff077210 */ /* 0x001fe400007fe4ff */
[----:B------:R-:W-:-:S03]  /*0840*/  LEA R20, P0, R5, UR6, 0x1 ;  /* 0x0000000605147c11 */ /* 0x000fc6000f8008ff */
[----:B------:R0:W-:Y:S01]  /*0850*/  STL [R1+0x48], R7 ;  /* 0x0000480701007387 */ /* 0x0001e20000100800 */
[----:B------:R-:W-:-:S06]  /*0860*/  LEA.HI.X R21, R5, UR7, R7, 0x1, P0 ;  /* 0x0000000705157c11 */ /* 0x000fcc00080f0c07 */
[----:B------:R-:W4:Y:S01]  /*0870*/  LDG.E.64.CONSTANT R20, desc[UR8][R20.64] ;  /* 0x0000000814147981 */ /* 0x000f22000c1e9b00 */
[----:B0-----:R-:W-:-:S05]  /*0880*/  VIADD R7, R4, 0xc300 ;  /* 0x0000c30004077836 */ /* 0x001fca0000000000 */
[----:B------:R-:W-:-:S04]  /*0890*/  IADD3 R6, P0, R7, R8, RZ ;  /* 0x0000000807067210 */ /* 0x000fc80007f1e0ff */
[----:B------:R-:W-:Y:S02]  /*08a0*/  IADD3.X R12, RZ, R0, RZ, P0, !PT ;  /* 0x00000000ff0c7210 */ /* 0x000fe400007fe4ff */
[----:B------:R-:W-:-:S04]  /*08b0*/  LEA R18, P0, R6, UR6, 0x1 ;  /* 0x0000000606127c11 */ /* 0x000fc8000f8008ff */
[----:B------:R-:W-:Y:S02]  /*08c0*/  LEA.HI.X R19, R6, UR7, R12, 0x1, P0 ;  /* 0x0000000706137c11 */ /* 0x000fe400080f0c0c */
[----:B------:R-:W-:Y:S01]  /*08d0*/  IADD3 R7, R4, 0xd200, RZ ;  /* 0x0000d20004077810 */ /* 0x000fe20007ffe0ff */
[----:B------:R0:W-:Y:S04]  /*08e0*/  STL [R1+0x4c], R12 ;  /* 0x00004c0c01007387 */ /* 0x0001e80000100800 */
[----:B------:R-:W4:Y:S01]  /*08f0*/  LDG.E.64.CONSTANT R18, desc[UR8][R18.64] ;  /* 0x0000000812127981 */ /* 0x000f22000c1e9b00 */
[----:B0-----:R-:W-:-:S05]  /*0900*/  IADD3 R12, P0, R7, R8, RZ ;  /* 0x00000008070c7210 */ /* 0x001fca0007f1e0ff */
[----:B------:R-:W-:Y:S01]  /*0910*/  IMAD.X R13, RZ, RZ, R0, P0 ;  /* 0x000000ffff0d7224 */ /* 0x000fe200000e0600 */
[----:B------:R-:W-:-:S04]  /*0920*/  LEA R16, P0, R12, UR6, 0x1 ;  /* 0x000000060c107c11 */ /* 0x000fc8000f8008ff */
[----:B------:R-:W-:-:S06]  /*0930*/  LEA.HI.X R17, R12, UR7, R13, 0x1, P0 ;  /* 0x000000070c117c11 */ /* 0x000fcc00080f0c0d */
[----:B------:R-:W4:Y:S01]  /*0940*/  LDG.E.64.CONSTANT R16, desc[UR8][R16.64] ;  /* 0x0000000810107981 */ /* 0x000f22000c1e9b00 */
[----:B------:R-:W-:-:S04]  /*0950*/  IADD3 R7, R4, 0xe100, RZ ;  /* 0x0000e10004077810 */ /* 0x000fc80007ffe0ff */
[----:B------:R-:W-:Y:S01]  /*0960*/  IADD3 R8, P0, R7, R8, RZ ;  /* 0x0000000807087210 */ /* 0x000fe20007f1e0ff */
[----:B------:R-:W-:Y:S03]  /*0970*/  STL [R1+0x24], R12 ;  /* 0x0000240c01007387 */ /* 0x000fe60000100800 */
[----:B------:R-:W-:Y:S02]  /*0980*/  IADD3.X R0, RZ, R0, RZ, P0, !PT ;  /* 0x00000000ff007210 */ /* 0x000fe400007fe4ff */
[C---:B------:R-:W-:Y:S01]  /*0990*/  LEA R14, P0, R8.reuse, UR6, 0x1 ;  /* 0x00000006080e7c11 */ /* 0x040fe2000f8008ff */
[----:B------:R0:W-:Y:S03]  /*09a0*/  STL [R1+0x108], R13 ;  /* 0x0001080d01007387 */ /* 0x0001e60000100800 */
[----:B------:R-:W-:Y:S01]  /*09b0*/  LEA.HI.X R15, R8, UR7, R0, 0x1, P0 ;  /* 0x00000007080f7c11 */ /* 0x000fe200080f0c00 */
[----:B------:R1:W-:Y:S01]  /*09c0*/  STL [R1+0x28], R8 ;  /* 0x0000280801007387 */ /* 0x0003e20000100800 */
[----:B--2---:R-:W-:-:S02]  /*09d0*/  SHF.L.U32 R60, R45, 0x10, RZ ;  /* 0x000000102d3c7819 */ /* 0x004fc400000006ff */
[----:B------:R-:W-:Y:S02]  /*09e0*/  PRMT R7, R45, 0x7632, R7 ;  /* 0x000076322d077816 */ /* 0x000fe40000000007 */
[----:B---3--:R-:W-:Y:S01]  /*09f0*/  SHF.L.U32 R59, R42, 0x10, RZ ;  /* 0x000000102a3b7819 */ /* 0x008fe200000006ff */
[----:B0-----:R-:W0:Y:S01]  /*0a00*/  LDC.64 R12, c[0x0][0x220] ;  /* 0x00008800ff0c7b82 */ /* 0x001e220000000a00 */
[----:B------:R-:W-:Y:S01]  /*0a10*/  IMAD.U32 R51, R43, 0x10000, RZ ;  /* 0x000100002b337824 */ /* 0x000fe200078e00ff */
[----:B------:R-:W2:Y:S06]  /*0a20*/  LDG.E.64.CONSTANT R14, desc[UR8][R14.64] ;  /* 0x000000080e0e7981 */ /* 0x000eac000c1e9b00 */
[----:B-1----:R-:W1:Y:S01]  /*0a30*/  LDC.64 R8, c[0x0][0x228] ;  /* 0x00008a00ff087b82 */ /* 0x002e620000000a00 */
[----:B------:R3:W-:Y:S02]  /*0a40*/  STL [R1+0x10c], R0 ;  /* 0x00010c0001007387 */ /* 0x0007e40000100800 */
[----:B---3--:R-:W-:-:S02]  /*0a50*/  IMAD.U32 R0, R44, 0x10000, RZ ;  /* 0x000100002c007824 */ /* 0x008fc400078e00ff */
[----:B0-----:R-:W-:-:S04]  /*0a60*/  IMAD.WIDE R12, R10, 0x2, R12 ;  /* 0x000000020a0c7825 */ /* 0x001fc800078e020c */
[----:B------:R-:W-:Y:S01]  /*0a70*/  FADD.FTZ R49, RZ, R0 ;  /* 0x00000000ff317221 */ /* 0x000fe20000010000 */
[----:B------:R-:W-:Y:S01]  /*0a80*/  IMAD.U32 R7, R7, 0x10000, RZ ;  /* 0x0001000007077824 */ /* 0x000fe200078e00ff */
[----:B----4-:R-:W-:Y:S01]  /*0a90*/  SHF.L.U32 R58, R40, 0x10, RZ ;  /* 0x00000010283a7819 */ /* 0x010fe200000006ff */
[----:B------:R0:W-:Y:S01]  /*0aa0*/  STL [R1+0x20], R51 ;  /* 0x0000203301007387 */ /* 0x0001e20000100800 */
[----:B-1----:R-:W-:Y:S01]  /*0ab0*/  IMAD.WIDE R10, R10, 0x2, R8 ;  /* 0x000000020a0a7825 */ /* 0x002fe200078e0208 */
[----:B------:R-:W-:-:S03]  /*0ac0*/  PRMT R8, R44, 0x7632, R8 ;  /* 0x000076322c087816 */ /* 0x000fc60000000008 */
[----:B------:R-:W-:Y:S01]  /*0ad0*/  FFMA.FTZ R9, R0, R0, RZ ;  /* 0x0000000000097223 */ /* 0x000fe200000100ff */
[----:B------:R-:W5:Y:S01]  /*0ae0*/  LDG.E.64.CONSTANT R12, desc[UR8][R12.64] ;  /* 0x000000080c0c7981 */ /* 0x000f62000c1e9b00 */
[----:B------:R-:W-:Y:S01]  /*0af0*/  SHF.L.U32 R8, R8, 0x10, RZ ;  /* 0x0000001008087819 */ /* 0x000fe200000006ff */
[----:B------:R-:W-:Y:S02]  /*0b00*/  IMAD.U32 R57, R38, 0x10000, RZ ;  /* 0x0001000026397824 */ /* 0x000fe400078e00ff */
[----:B------:R-:W5:Y:S02]  /*0b10*/  LDG.E.64.CONSTANT R10, desc[UR8][R10.64] ;  /* 0x000000080a0a7981 */ /* 0x000f64000c1e9b00 */
[----:B------:R-:W-:Y:S01]  /*0b20*/  FADD.FTZ R49, R49, R8 ;  /* 0x0000000831317221 */ /* 0x000fe20000010000 */
[----:B------:R-:W-:-:S03]  /*0b30*/  FFMA.FTZ R8, R8, R8, R9 ;  /* 0x0000000808087223 */ /* 0x000fc60000010009 */
[----:B------:R-:W-:Y:S01]  /*0b40*/  FADD.FTZ R49, R49, R60 ;  /* 0x0000003c31317221 */ /* 0x000fe20000010000 */
[----:B------:R-:W-:Y:S01]  /*0b50*/  FFMA.FTZ R8, R60, R60, R8 ;  /* 0x0000003c3c087223 */ /* 0x000fe20000010008 */
[----:B------:R-:W-:Y:S02]  /*0b60*/  PRMT R9, R42, 0x7632, R9 ;  /* 0x000076322a097816 */ /* 0x000fe40000000009 */
[----:B------:R-:W-:Y:S01]  /*0b70*/  FADD.FTZ R49, R49, R7 ;  /* 0x0000000731317221 */ /* 0x000fe20000010000 */
[--C-:B------:R-:W-:Y:S01]  /*0b80*/  FFMA.FTZ R7, R7, R7, R8.reuse ;  /* 0x0000000707077223 */ /* 0x100fe20000010008 */
[----:B------:R-:W-:Y:S02]  /*0b90*/  SHF.L.U32 R9, R9, 0x10, RZ ;  /* 0x0000001009097819 */ /* 0x000fe400000006ff */
        /* <DEDUP_REMOVED lines=8> */
[----:B------:R-:W-:Y:S02]  /*0c20*/  PRMT R7, R40, 0x7632, R7 ;  /* 0x0000763228077816 */ /* 0x000fe40000000007 */
[----:B------:R-:W-:Y:S01]  /*0c30*/  FADD.FTZ R49, R49, R8 ;  /* 0x0000000831317221 */ /* 0x000fe20000010000 */
[----:B------:R-:W-:Y:S02]  /*0c40*/  FFMA.FTZ R8, R8, R8, R9 ;  /* 0x0000000808087223 */ /* 0x000fe40000010009 */
[----:B------:R-:W-:-:S02]  /*0c50*/  IMAD.U32 R7, R7, 0x10000, RZ ;  /* 0x0001000007077824 */ /* 0x000fc400078e00ff */
[----:B------:R-:W-:Y:S01]  /*0c60*/  FADD.FTZ R49, R49, R58 ;  /* 0x0000003a31317221 */ /* 0x000fe20000010000 */
[----:B------:R-:W-:Y:S01]  /*0c70*/  FFMA.FTZ R8, R58, R58, R8 ;  /* 0x0000003a3a087223 */ /* 0x000fe20000010008 */
[C---:B0-----:R-:W-:Y:S02]  /*0c80*/  SHF.L.U32 R51, R41.reuse, 0x10, RZ ;  /* 0x0000001029337819 */ /* 0x041fe400000006ff */
[----:B------:R-:W-:Y:S01]  /*0c90*/  PRMT R9, R41, 0x7632, R9 ;  /* 0x0000763229097816 */ /* 0x000fe20000000009 */
[----:B------:R-:W-:Y:S01]  /*0ca0*/  FADD.FTZ R49, R49, R7 ;  /* 0x0000000731317221 */ /* 0x000fe20000010000 */
[--C-:B------:R-:W-:Y:S02]  /*0cb0*/  FFMA.FTZ R7, R7, R7, R8.reuse ;  /* 0x0000000707077223 */ /* 0x100fe40000010008 */
        /* <DEDUP_REMOVED lines=12> */
[----:B------:R-:W-:Y:S01]  /*0d80*/  FFMA.FTZ R8, R8, R8, R9 ;  /* 0x0000000808087223 */ /* 0x000fe20000010009 */
[----:B0-----:R-:W-:-:S02]  /*0d90*/  SHF.L.U32 R51, R39, 0x10, RZ ;  /* 0x0000001027337819 */ /* 0x001fc400000006ff */
[----:B------:R-:W-:Y:S01]  /*0da0*/  IMAD.U32 R7, R7, 0x10000, RZ ;  /* 0x0001000007077824 */ /* 0x000fe200078e00ff */
[C---:B------:R-:W-:Y:S02]  /*0db0*/  SHF.L.U32 R56, R36.reuse, 0x10, RZ ;  /* 0x0000001024387819 */ /* 0x040fe400000006ff */
        /* <DEDUP_REMOVED lines=14> */
[----:B------:R-:W-:-:S03]  /*0ea0*/  SHF.L.U32 R55, R34, 0x10, RZ ;  /* 0x0000001022377819 */ /* 0x000fc600000006ff */
[----:B------:R-:W-:Y:S01]  /*0eb0*/  FADD.FTZ R49, R49, R51 ;  /* 0x0000003331317221 */ /* 0x000fe20000010000 */
[----:B------:R-:W-:Y:S01]  /*0ec0*/  FFMA.FTZ R9, R51, R51, R9 ;  /* 0x0000003333097223 */ /* 0x000fe20000010009 */
[----:B------:R-:W-:Y:S02]  /*0ed0*/  PRMT R7, R34, 0x7632, R7 ;  /* 0x0000763222077816 */ /* 0x000fe40000000007 */
[----:B------:R-:W-:Y:S01]  /*0ee0*/  FADD.FTZ R49, R49, R8 ;  /* 0x0000000831317221 */ /* 0x000fe20000010000 */
[----:B------:R-:W-:Y:S02]  /*0ef0*/  FFMA.FTZ R8, R8, R8, R9 ;  /* 0x0000000808087223 */ /* 0x000fe40000010009 */
[----:B------:R-:W-:Y:S02]  /*0f00*/  IMAD.U32 R7, R7, 0x10000, RZ ;  /* 0x0001000007077824 */ /* 0x000fe400078e00ff */
[----:B------:R-:W-:Y:S01]  /*0f10*/  FADD.FTZ R49, R49, R55 ;  /* 0x0000003731317221 */ /* 0x000fe20000010000 */
[----:B------:R-:W-:Y:S01]  /*0f20*/  FFMA.FTZ R8, R55, R55, R8 ;  /* 0x0000003737087223 */ /* 0x000fe20000010008 */
[----:B------:R0:W-:Y:S01]  /*0f30*/  STL [R1+0xbc], R51 ;  /* 0x0000bc3301007387 */ /* 0x0001e20000100800 */
[----:B------:R-:W-:Y:S01]  /*0f40*/  PRMT R9, R35, 0x7632, R9 ;  /* 0x0000763223097816 */ /* 0x000fe20000000009 */
[----:B------:R-:W-:Y:S01]  /*0f50*/  FADD.FTZ R49, R49, R7 ;  /* 0x0000000731317221 */ /* 0x000fe20000010000 */
[----:B------:R-:W-:-:S02]  /*0f60*/  FFMA.FTZ R7, R7, R7, R8 ;  /* 0x0000000707077223 */ /* 0x000fc40000010008 */
[----:B------:R-:W-:Y:S02]  /*0f70*/  SHF.L.U32 R9, R9, 0x10, RZ ;  /* 0x0000001009097819 */ /* 0x000fe400000006ff */
[----:B0-----:R-:W-:Y:S01]  /*0f80*/  SHF.L.U32 R51, R35, 0x10, RZ ;  /* 0x0000001023337819 */ /* 0x001fe200000006ff */
[C---:B------:R-:W-:Y:S01]  /*0f90*/  IMAD.U32 R54, R32.reuse, 0x10000, RZ ;  /* 0x0001000020367824 */ /* 0x040fe200078e00ff */
[----:B------:R-:W-:-:S03]  /*0fa0*/  PRMT R8, R32, 0x7632, R8 ;  /* 0x0000763220087816 */ /* 0x000fc60000000008 */
[----:B------:R-:W-:Y:S01]  /*0fb0*/  FADD.FTZ R49, R49, R51 ;  /* 0x0000003331317221 */ /* 0x000fe20000010000 */
[----:B------:R-:W-:-:S03]  /*0fc0*/  FFMA.FTZ R7, R51, R51, R7 ;  /* 0x0000003333077223 */ /* 0x000fc60000010007 */
        /* <DEDUP_REMOVED lines=77> */
[----:B------:R-:W-:Y:S01]  /*14a0*/  IMAD.U32 R48, R48, 0x10000, RZ ;  /* 0x0001000030307824 */ /* 0x000fe200078e00ff */
[----:B0-----:R-:W-:Y:S02]  /*14b0*/  SHF.L.U32 R51, R22, 0x10, RZ ;  /* 0x0000001016337819 */ /* 0x001fe400000006ff */
[----:B------:R-:W-:-:S03]  /*14c0*/  PRMT R47, R23, 0x7632, R47 ;  /* 0x00007632172f7816 */ /* 0x000fc6000000002f */
[----:B------:R-:W-:Y:S01]  /*14d0*/  FADD.FTZ R49, R49, R51 ;  /* 0x0000003331317221 */ /* 0x000fe20000010000 */
[----:B------:R-:W-:Y:S01]  /*14e0*/  FFMA.FTZ R46, R51, R51, R46 ;  /* 0x00000033332e7223 */ /* 0x000fe2000001002e */
[----:B------:R0:W-:Y:S02]  /*14f0*/  STL [R1+0x1c], R51 ;  /* 0x00001c3301007387 */ /* 0x0001e40000100800 */
[----:B------:R-:W-:Y:S01]  /*1500*/  FADD.FTZ R49, R49, R48 ;  /* 0x0000003031317221 */ /* 0x000fe20000010000 */
[--C-:B------:R-:W-:Y:S01]  /*1510*/  FFMA.FTZ R48, R48, R48, R46.reuse ;  /* 0x0000003030307223 */ /* 0x100fe2000001002e */
[----:B------:R-:W-:Y:S02]  /*1520*/  SHF.L.U32 R47, R47, 0x10, RZ ;  /* 0x000000102f2f7819 */ /* 0x000fe400000006ff */
[----:B0-----:R-:W-:Y:S02]  /*1530*/  SHF.L.U32 R51, R23, 0x10, RZ ;  /* 0x0000001017337819 */ /* 0x001fe400000006ff */
        /* <DEDUP_REMOVED lines=21> */
[----:B------:R-:W-:Y:S01]  /*1690*/  FFMA.FTZ R48, R48, R48, R46 ;  /* 0x0000003030307223 */ /* 0x000fe2000001002e */
[----:B------:R-:W-:Y:S02]  /*16a0*/  SHF.L.U32 R47, R47, 0x10, RZ ;  /* 0x000000102f2f7819 */ /* 0x000fe400000006ff */
[----:B0-----:R-:W-:-:S05]  /*16b0*/  SHF.L.U32 R51, R18, 0x10, RZ ;  /* 0x0000001012337819 */ /* 0x001fca00000006ff */
[----:B------:R-:W-:Y:S01]  /*16c0*/  FADD.FTZ R49, R49, R51 ;  /* 0x0000003331317221 */ /* 0x000fe20000010000 */
[----:B------:R-:W-:Y:S01]  /*16d0*/  FFMA.FTZ R48, R51, R51, R48 ;  /* 0x0000003333307223 */ /* 0x000fe20000010030 */
[----:B------:R0:W-:Y:S01]  /*16e0*/  STL [R1+0x14], R51 ;  /* 0x0000143301007387 */ /* 0x0001e20000100800 */
[----:B------:R-:W-:Y:S01]  /*16f0*/  PRMT R46, R19, 0x7632, R46 ;  /* 0x00007632132e7816 */ /* 0x000fe2000000002e */
[----:B------:R-:W-:Y:S01]  /*1700*/  FADD.FTZ R49, R49, R47 ;  /* 0x0000002f31317221 */ /* 0x000fe20000010000 */
[----:B------:R-:W-:Y:S02]  /*1710*/  FFMA.FTZ R47, R47, R47, R48 ;  /* 0x0000002f2f2f7223 */ /* 0x000fe40000010030 */
[----:B------:R-:W-:Y:S01]  /*1720*/  SHF.L.U32 R46, R46, 0x10, RZ ;  /* 0x000000102e2e7819 */ /* 0x000fe200000006ff */
[----:B0-----:R-:W-:-:S04]  /*1730*/  IMAD.U32 R51, R19, 0x10000, RZ ;  /* 0x0001000013337824 */ /* 0x001fc800078e00ff */
[----:B------:R-:W-:Y:S01]  /*1740*/  FADD.FTZ R49, R49, R51 ;  /* 0x0000003331317221 */ /* 0x000fe20000010000 */
[----:B------:R-:W-:Y:S01]  /*1750*/  FFMA.FTZ R47, R51, R51, R47 ;  /* 0x00000033332f7223 */ /* 0x000fe2000001002f */
[----:B------:R0:W-:Y:S02]  /*1760*/  STL [R1+0x34], R51 ;  /* 0x0000343301007387 */ /* 0x0001e40000100800 */
[----:B------:R-:W-:Y:S01]  /*1770*/  FADD.FTZ R49, R49, R46 ;  /* 0x0000002e31317221 */ /* 0x000fe20000010000 */
[----:B------:R-:W-:Y:S01]  /*1780*/  FFMA.FTZ R47, R46, R46, R47 ;  /* 0x0000002e2e2f7223 */ /* 0x000fe2000001002f */
[----:B------:R-:W-:Y:S02]  /*1790*/  SHF.L.U32 R46, R17, 0x10, RZ ;  /* 0x00000010112e7819 */ /* 0x000fe400000006ff */
[----:B0-----:R-:W-:-:S05]  /*17a0*/  SHF.L.U32 R51, R16, 0x10, RZ ;  /* 0x0000001010337819 */ /* 0x001fca00000006ff */
[----:B------:R0:W-:Y:S01]  /*17b0*/  STL [R1+0x10], R51 ;  /* 0x0000103301007387 */ /* 0x0001e20000100800 */
[----:B------:R-:W-:Y:S01]  /*17c0*/  FADD.FTZ R49, R49, R51 ;  /* 0x0000003331317221 */ /* 0x000fe20000010000 */
[----:B------:R-:W-:Y:S02]  /*17d0*/  FFMA.FTZ R47, R51, R51, R47 ;  /* 0x00000033332f7223 */ /* 0x000fe4000001002f */
[----:B------:R1:W-:Y:S04]  /*17e0*/  STL [R1+0x30], R46 ;  /* 0x0000302e01007387 */ /* 0x0003e80000100800 */
[----:B0-----:R-:W3:Y:S01]  /*17f0*/  LDL R51, [R1+0x110] ;  /* 0x0001100001337983 */ /* 0x001ee20000100800 */
[----:B------:R-:W-:-:S05]  /*1800*/  PRMT R48, R16, 0x7632, R48 ;  /* 0x0000763210307816 */ /* 0x000fca0000000030 */
[----:B------:R-:W-:-:S04]  /*1810*/  IMAD.U32 R48, R48, 0x10000, RZ ;  /* 0x0001000030307824 */ /* 0x000fc800078e00ff */
[----:B------:R-:W-:Y:S01]  /*1820*/  FADD.FTZ R49, R49, R48 ;  /* 0x0000003031317221 */ /* 0x000fe20000010000 */
[--C-:B------:R-:W-:Y:S01]  /*1830*/  FFMA.FTZ R48, R48, R48, R47.reuse ;  /* 0x0000003030307223 */ /* 0x100fe2000001002f */
[----:B------:R-:W-:Y:S02]  /*1840*/  PRMT R47, R17, 0x7632, R47 ;  /* 0x00007632112f7816 */ /* 0x000fe4000000002f */
[----:B------:R-:W-:Y:S02]  /*1850*/  FADD.FTZ R49, R49, R46 ;  /* 0x0000002e31317221 */ /* 0x000fe40000010000 */
[----:B------:R-:W-:Y:S01]  /*1860*/  SHF.L.U32 R47, R47, 0x10, RZ ;  /* 0x000000102f2f7819 */ /* 0x000fe200000006ff */
[----:B-1----:R-:W-:Y:S01]  /*1870*/  FFMA.FTZ R46, R46, R46, R48 ;  /* 0x0000002e2e2e7223 */ /* 0x002fe20000010030 */
[----:B--2---:R-:W-:-:S03]  /*1880*/  IMAD.U32 R52, R14, 0x10000, RZ ;  /* 0x000100000e347824 */ /* 0x004fc600078e00ff */
[----:B------:R-:W-:Y:S01]  /*1890*/  FADD.FTZ R48, R49, R47 ;  /* 0x0000002f31307221 */ /* 0x000fe20000010000 */
[--C-:B------:R-:W-:Y:S01]  /*18a0*/  FFMA.FTZ R47, R47, R47, R46.reuse ;  /* 0x0000002f2f2f7223 */ /* 0x100fe2000001002e */
[----:B------:R-:W-:Y:S02]  /*18b0*/  PRMT R46, R14, 0x7632, R46 ;  /* 0x000076320e2e7816 */ /* 0x000fe4000000002e */
[C---:B------:R-:W-:Y:S01]  /*18c0*/  SHF.L.U32 R49, R15.reuse, 0x10, RZ ;  /* 0x000000100f317819 */ /* 0x040fe200000006ff */
[----:B------:R-:W-:Y:S01]  /*18d0*/  FADD.FTZ R48, R48, R52 ;  /* 0x0000003430307221 */ /* 0x000fe20000010000 */
[----:B------:R-:W-:Y:S01]  /*18e0*/  SHF.L.U32 R46, R46, 0x10, RZ ;  /* 0x000000102e2e7819 */ /* 0x000fe200000006ff */
[----:B------:R-:W-:Y:S02]  /*18f0*/  FFMA.FTZ R47, R52, R52, R47 ;  /* 0x00000034342f7223 */ /* 0x000fe4000001002f */
[----:B------:R-:W-:Y:S02]  /*1900*/  STL [R1+0x2c], R49 ;  /* 0x00002c3101007387 */ /* 0x000fe40000100800 */
[--C-:B------:R-:W-:Y:S01]  /*1910*/  FADD.FTZ R48, R48, R46.reuse ;  /* 0x0000002e30307221 */ /* 0x100fe20000010000 */
[----:B------:R-:W-:Y:S01]  /*1920*/  FFMA.FTZ R47, R46, R46, R47 ;  /* 0x0000002e2e2f7223 */ /* 0x000fe2000001002f */
[----:B------:R-:W-:-:S02]  /*1930*/  PRMT R46, R15, 0x7632, R46 ;  /* 0x000076320f2e7816 */ /* 0x000fc4000000002e */
[----:B------:R-:W-:Y:S01]  /*1940*/  ISETP.GT.U32.AND P0, PT, R61, 0x1f, PT ;  /* 0x0000001f3d00780c */ /* 0x000fe20003f04070 */
[----:B------:R-:W-:Y:S01]  /*1950*/  FFMA.FTZ R47, R49, R49, R47 ;  /* 0x00000031312f7223 */ /* 0x000fe2000001002f */
[----:B------:R-:W-:Y:S01]  /*1960*/  FADD.FTZ R48, R48, R49 ;  /* 0x0000003130307221 */ /* 0x000fe20000010000 */
[----:B------:R-:W-:-:S04]  /*1970*/  IMAD.U32 R46, R46, 0x10000, RZ ;  /* 0x000100002e2e7824 */ /* 0x000fc800078e00ff */
[----:B------:R-:W-:Y:S01]  /*1980*/  FFMA.FTZ R47, R46, R46, R47 ;  /* 0x0000002e2e2f7223 */ /* 0x000fe2000001002f */
[----:B------:R-:W-:Y:S01]  /*1990*/  FADD.FTZ R46, R48, R46 ;  /* 0x0000002e302e7221 */ /* 0x000fe20000010000 */
[----:B------:R-:W-:Y:S04]  /*19a0*/  BSSY B0, `(.L_x_1832) ;  /* 0x000009a000007945 */ /* 0x000fe80003800000 */
[----:B---3--:R0:W-:Y:S02]  /*19b0*/  STS.64 [R51], R46 ;  /* 0x0000002e33007388 */ /* 0x0081e40000000a00 */
[----:B0-----:R-:W-:Y:S01]  /*19c0*/  CS2R R46, SRZ ;  /* 0x00000000002e7805 */ /* 0x001fe2000001ff00 */
[----:B------:R-:W-:Y:S06]  /*19d0*/  BAR.SYNC.DEFER_BLOCKING 0x0 ;  /* 0x0000000000007b1d */ /* 0x000fec0000010000 */
[----:B------:R-:W-:Y:S05]  /*19e0*/  @P0 BRA `(.L_x_1833) ;  /* 0x0000000800540947 */ /* 0x000fea0003800000 */
[----:B------:R-:W0:Y:S01]  /*19f0*/  S2R R47, SR_CgaCtaId ;  /* 0x00000000002f7919 */ /* 0x000e220000008800 */
[----:B------:R-:W-:Y:S02]  /*1a00*/  SHF.L.U32 R46, R2, 0x4, RZ ;  /* 0x00000004022e7819 */ /* 0x000fe400000006ff */
[----:B------:R-:W-:Y:S01]  /*1a10*/  MOV R51, 0x400 ;  /* 0x0000040000337802 */ /* 0x000fe20000000f00 */
[----:B------:R-:W-:Y:S01]  /*1a20*/  STL [R1+0x11c], R4 ;  /* 0x00011c0401007387 */ /* 0x000fe20000100800 */
[----:B------:R-:W-:-:S03]  /*1a30*/  LOP3.LUT R46, R46, 0x10, RZ, 0xc0, !PT ;  /* 0x000000102e2e7812 */ /* 0x000fc600078ec0ff */
[----:B------:R-:W-:Y:S01]  /*1a40*/  STL [R1+0x118], R3 ;  /* 0x0001180301007387 */ /* 0x000fe20000100800 */
[----:B------:R-:W-:-:S03]  /*1a50*/  LEA.HI R46, R61, R46, RZ, 0x1f ;  /* 0x0000002e3d2e7211 */ /* 0x000fc600078ff8ff */
[----:B------:R1:W-:Y:S02]  /*1a60*/  STL [R1+0x114], R0 ;  /* 0x0001140001007387 */ /* 0x0003e40000100800 */
[----:B------:R-:W-:-:S05]  /*1a70*/  IMAD R50, R46, 0x3c, -R50 ;  /* 0x0000003c2e327824 */ /* 0x000fca00078e0a32 */
        /* <DEDUP_REMOVED lines=8> */
[----:B------:R-:W-:Y:S01]  /*1b00*/  IMAD.SHL.U32 R47, R61, 0x8, RZ ;  /* 0x000000083d2f7824 */ /* 0x000fe200078e00ff */
[----:B------:R-:W-:Y:S02]  /*1b10*/  IADD3 R61, R50, 0x34, RZ ;  /* 0x00000034323d7810 */ /* 0x000fe40007ffe0ff */
[----:B------:R-:W-:Y:S02]  /*1b20*/  SHF.R.S32.HI R48, RZ, 0x2, R48 ;  /* 0x00000002ff307819 */ /* 0x000fe40000011430 */
[----:B-1----:R-:W-:-:S03]  /*1b30*/  LOP3.LUT R0, R47, 0x8, RZ, 0xc0, !PT ;  /* 0x000000082f007812 */ /* 0x002fc600078ec0ff */
[----:B------:R-:W-:Y:S01]  /*1b40*/  IMAD R48, R48, 0x18, R51 ;  /* 0x0000001830307824 */ /* 0x000fe200078e0233 */
[----:B------:R-:W-:-:S04]  /*1b50*/  IADD3 R46, R46, R0, RZ ;  /* 0x000000002e2e7210 */ /* 0x000fc80007ffe0ff */
        /* <DEDUP_REMOVED lines=83> */
[----:B------:R-:W-:Y:S02]  /*2090*/  SHF.R.S32.HI R47, RZ, 0x1f, R48 ;  /* 0x0000001fff2f7819 */ /* 0x000fe40000011430 */
[----:B------:R-:W-:Y:S02]  /*20a0*/  SHF.R.S32.HI R46, RZ, 0x2, R46 ;  /* 0x00000002ff2e7819 */ /* 0x000fe4000001142e */
[----:B------:R-:W-:Y:S01]  /*20b0*/  LEA.HI R48, R47, R48, RZ, 0x2 ;  /* 0x000000302f307211 */ /* 0x000fe200078f10ff */
[----:B------:R-:W-:Y:S02]  /*20c0*/  VIADD R47, R50, 0x30 ;  /* 0x00000030322f7836 */ /* 0x000fe40000000000 */
[----:B------:R-:W-:Y:S01]  /*20d0*/  IMAD R46, R46, 0x18, R51 ;  /* 0x000000182e2e7824 */ /* 0x000fe200078e0233 */
[----:B------:R-:W-:-:S02]  /*20e0*/  SHF.R.S32.HI R48, RZ, 0x2, R48 ;  /* 0x00000002ff307819 */ /* 0x000fc40000011430 */
[----:B------:R-:W-:Y:S01]  /*20f0*/  SHF.R.S32.HI R49, RZ, 0x1f, R47 ;  /* 0x0000001fff317819 */ /* 0x000fe2000001142f */
[----:B------:R-:W-:Y:S02]  /*2100*/  IMAD.IADD R46, R0, 0x1, R46 ;  /* 0x00000001002e7824 */ /* 0x000fe400078e022e */
[----:B------:R-:W-:Y:S01]  /*2110*/  IMAD R48, R48, 0x18, R51 ;  /* 0x0000001830307824 */ /* 0x000fe200078e0233 */
[----:B------:R-:W-:Y:S02]  /*2120*/  LEA.HI R47, R49, R47, RZ, 0x2 ;  /* 0x0000002f312f7211 */ /* 0x000fe400078f10ff */
[----:B------:R-:W-:Y:S02]  /*2130*/  IADD3 R49, R50, 0x38, RZ ;  /* 0x0000003832317810 */ /* 0x000fe40007ffe0ff */
[----:B------:R-:W-:Y:S02]  /*2140*/  SHF.R.S32.HI R50, RZ, 0x1f, R61 ;  /* 0x0000001fff327819 */ /* 0x000fe4000001143d */
[----:B------:R-:W-:-:S02]  /*2150*/  IADD3 R48, R0, R48, RZ ;  /* 0x0000003000307210 */ /* 0x000fc40007ffe0ff */
[----:B------:R-:W-:Y:S02]  /*2160*/  LEA.HI R61, R50, R61, RZ, 0x2 ;  /* 0x0000003d323d7211 */ /* 0x000fe400078f10ff */
[----:B------:R-:W-:-:S04]  /*2170*/  SHF.R.S32.HI R50, RZ, 0x1f, R49 ;  /* 0x0000001fff327819 */ /* 0x000fc80000011431 */
[----:B------:R-:W-:Y:S02]  /*2180*/  LEA.HI R49, R50, R49, RZ, 0x2 ;  /* 0x0000003132317211 */ /* 0x000fe400078f10ff */
[----:B------:R-:W-:Y:S02]  /*2190*/  SHF.R.S32.HI R50, RZ, 0x2, R47 ;  /* 0x00000002ff327819 */ /* 0x000fe4000001142f */
[----:B------:R-:W-:Y:S02]  /*21a0*/  SHF.R.S32.HI R47, RZ, 0x2, R61 ;  /* 0x00000002ff2f7819 */ /* 0x000fe4000001143d */
[----:B------:R-:W-:Y:S01]  /*21b0*/  SHF.R.S32.HI R49, RZ, 0x2, R49 ;  /* 0x00000002ff317819 */ /* 0x000fe20000011431 */
[--C-:B------:R-:W-:Y:S02]  /*21c0*/  IMAD R50, R50, 0x18, R51.reuse ;  /* 0x0000001832327824 */ /* 0x100fe400078e0233 */
[--C-:B------:R-:W-:Y:S02]  /*21d0*/  IMAD R47, R47, 0x18, R51.reuse ;  /* 0x000000182f2f7824 */ /* 0x100fe400078e0233 */
[----:B------:R-:W-:Y:S01]  /*21e0*/  IMAD R49, R49, 0x18, R51 ;  /* 0x0000001831317824 */ /* 0x000fe200078e0233 */
[C---:B------:R-:W-:Y:S01]  /*21f0*/  IADD3 R50, R0.reuse, R50, RZ ;  /* 0x0000003200327210 */ /* 0x040fe20007ffe0ff */
[----:B------:R-:W-:-:S02]  /*2200*/  IMAD.IADD R51, R0, 0x1, R47 ;  /* 0x0000000100337824 */ /* 0x000fc400078e022f */
[----:B------:R-:W0:Y:S01]  /*2210*/  LDS.64 R46, [R46] ;  /* 0x000000002e2e7984 */ /* 0x000e220000000a00 */
[----:B------:R-:W-:-:S03]  /*2220*/  IADD3 R0, R0, R49, RZ ;  /* 0x0000003100007210 */ /* 0x000fc60007ffe0ff */
[----:B------:R-:W1:Y:S01]  /*2230*/  LDS.64 R48, [R48] ;  /* 0x0000000030307984 */ /* 0x000e620000000a00 */
[----:B0-----:R-:W-:Y:S01]  /*2240*/  FADD.FTZ R46, R4, R46 ;  /* 0x0000002e042e7221 */ /* 0x001fe20000010000 */
[----:B------:R-:W-:Y:S02]  /*2250*/  FADD.FTZ R61, R3, R47 ;  /* 0x0000002f033d7221 */ /* 0x000fe40000010000 */
[----:B------:R0:W5:Y:S01]  /*2260*/  LDL.LU R4, [R1+0x11c] ;  /* 0x00011c0001047983 */ /* 0x0001620000300800 */
[----:B-1----:R-:W-:-:S03]  /*2270*/  FADD.FTZ R48, R46, R48 ;  /* 0x000000302e307221 */ /* 0x002fc60000010000 */
[----:B------:R-:W1:Y:S01]  /*2280*/  LDS.64 R46, [R50] ;  /* 0x00000000322e7984 */ /* 0x000e620000000a00 */
[----:B------:R-:W-:-:S03]  /*2290*/  FADD.FTZ R61, R61, R49 ;  /* 0x000000313d3d7221 */ /* 0x000fc60000010000 */
[----:B------:R0:W5:Y:S01]  /*22a0*/  LDL.LU R3, [R1+0x118] ;  /* 0x0001180001037983 */ /* 0x0001620000300800 */
[----:B-1----:R-:W-:-:S03]  /*22b0*/  FADD.FTZ R46, R48, R46 ;  /* 0x0000002e302e7221 */ /* 0x002fc60000010000 */
[----:B------:R-:W1:Y:S04]  /*22c0*/  LDS.64 R48, [R51] ;  /* 0x0000000033307984 */ /* 0x000e680000000a00 */
[----:B------:R2:W3:Y:S04]  /*22d0*/  LDS.64 R50, [R0] ;  /* 0x0000000000327984 */ /* 0x0004e80000000a00 */
[----:B--2---:R0:W5:Y:S01]  /*22e0*/  LDL.LU R0, [R1+0x114] ;  /* 0x0001140001007983 */ /* 0x0041620000300800 */
[----:B------:R-:W-:Y:S01]  /*22f0*/  FADD.FTZ R47, R61, R47 ;  /* 0x0000002f3d2f7221 */ /* 0x000fe20000010000 */
[----:B-1----:R-:W-:-:S03]  /*2300*/  FADD.FTZ R46, R46, R48 ;  /* 0x000000302e2e7221 */ /* 0x002fc60000010000 */
[----:B------:R-:W-:Y:S01]  /*2310*/  FADD.FTZ R47, R47, R49 ;  /* 0x000000312f2f7221 */ /* 0x000fe20000010000 */
[----:B---3--:R-:W-:-:S03]  /*2320*/  FADD.FTZ R46, R46, R50 ;  /* 0x000000322e2e7221 */ /* 0x008fc60000010000 */
[----:B0-----:R-:W-:-:S07]  /*2330*/  FADD.FTZ R47, R47, R51 ;  /* 0x000000332f2f7221 */ /* 0x001fce0000010000 */
.L_x_1833:
[----:B------:R-:W-:Y:S05]  /*2340*/  BSYNC B0 ;  /* 0x0000000000007941 */ /* 0x000fea0003800000 */
.L_x_1832:
[----:B------:R-:W0:Y:S01]  /*2350*/  S2R R61, SR_TID.X ;  /* 0x00000000003d7919 */ /* 0x000e220000002100 */
[----:B------:R-:W-:Y:S01]  /*2360*/  BSSY B0, `(.L_x_1834) ;  /* 0x0000013000007945 */ /* 0x000fe20003800000 */
[----:B------:R-:W1:Y:S04]  /*2370*/  SHFL.BFLY PT, R49, R46, 0x1, 0x1f ;  /* 0x0c201f002e317f89 */ /* 0x000e6800000e0000 */
[----:B------:R-:W2:Y:S01]  /*2380*/  SHFL.BFLY PT, R48, R47, 0x1, 0x1f ;  /* 0x0c201f002f307f89 */ /* 0x000ea200000e0000 */
[----:B-1----:R-:W-:Y:S01]  /*2390*/  FADD.FTZ R46, R49, R46 ;  /* 0x0000002e312e7221 */ /* 0x002fe20000010000 */
[----:B0-----:R-:W-:Y:S01]  /*23a0*/  LOP3.LUT P0, RZ, R61, 0xffffffe1, RZ, 0xc0, !PT ;  /* 0xffffffe13dff7812 */ /* 0x001fe2000780c0ff */
[----:B--2---:R-:W-:-:S12]  /*23b0*/  FADD.FTZ R47, R48, R47 ;  /* 0x0000002f302f7221 */ /* 0x004fd80000010000 */
[----:B------:R-:W-:Y:S05]  /*23c0*/  @P0 BRA `(.L_x_1835) ;  /* 0x0000000000300947 */ /* 0x000fea0003800000 */
[----:B------:R-:W0:Y:S01]  /*23d0*/  S2R R51, SR_CTAID.Y ;  /* 0x0000000000337919 */ /* 0x000e220000002600 */
[----:B------:R-:W0:Y:S01]  /*23e0*/  LDC R48, c[0x0][0x10] ;  /* 0x00000400ff307b82 */ /* 0x000e220000000800 */
[----:B------:R-:W-:Y:S01]  /*23f0*/  SHF.R.U32.HI R49, RZ, 0x1, R61 ;  /* 0x00000001ff317819 */ /* 0x000fe2000001163d */
[----:B------:R-:W1:Y:S03]  /*2400*/  S2R R50, SR_CTAID.X ;  /* 0x0000000000327919 */ /* 0x000e660000002500 */
[----:B------:R-:W-:Y:S01]  /*2410*/  SHF.L.U32 R49, R49, 0x3, RZ ;  /* 0x0000000331317819 */ /* 0x000fe200000006ff */
[----:B0-----:R-:W-:-:S03]  /*2420*/  IMAD R48, R48, UR4, R51 ;  /* 0x0000000430307c24 */ /* 0x001fc6000f8e0233 */
[----:B-1----:R-:W-:Y:S02]  /*2430*/  LOP3.LUT R49, R49, 0xfffffff8, R50, 0xe2, !PT ;  /* 0xfffffff831317812 */ /* 0x002fe400078ee232 */
[----:B------:R-:W0:Y:S03]  /*2440*/  LDC.64 R50, c[0x0][0x248] ;  /* 0x00009200ff327b82 */ /* 0x000e260000000a00 */
[----:B------:R-:W-:-:S05]  /*2450*/  IMAD R48, R48, 0x80, R49 ;  /* 0x0000008030307824 */ /* 0x000fca00078e0231 */
[----:B------:R-:W-:-:S05]  /*2460*/  SHF.L.U32 R48, R48, 0x1, RZ ;  /* 0x0000000130307819 */ /* 0x000fca00000006ff */
[----:B0-----:R-:W-:-:S05]  /*2470*/  IMAD.WIDE.U32 R48, R48, 0x4, R50 ;  /* 0x0000000430307825 */ /* 0x001fca00078e0032 */
[----:B------:R0:W-:Y:S02]  /*2480*/  STG.E.64 desc[UR8][R48.64], R46 ;  /* 0x0000002e30007986 */ /* 0x0001e4000c101b08 */
.L_x_1835:
[----:B------:R-:W-:Y:S05]  /*2490*/  BSYNC B0 ;  /* 0x0000000000007941 */ /* 0x000fea0003800000 */
.L_x_1834:
[----:B------:R-:W-:Y:S01]  /*24a0*/  PRMT R50, R40, 0x7632, R50 ;  /* 0x0000763228327816 */ /* 0x000fe20000000032 */
[----:B------:R-:W-:Y:S01]  /*24b0*/  BAR.SYNC.DEFER_BLOCKING 0x0 ;  /* 0x0000000000007b1d */ /* 0x000fe20000010000 */
[----:B------:R-:W-:Y:S02]  /*24c0*/  PRMT R41, R41, 0x7632, R41 ;  /* 0x0000763229297816 */ /* 0x000fe40000000029 */
[----:B------:R-:W-:Y:S02]  /*24d0*/  PRMT R40, R38, 0x7632, R40 ;  /* 0x0000763226287816 */ /* 0x000fe40000000028 */
[----:B------:R-:W-:Y:S02]  /*24e0*/  PRMT R38, R39, 0x7632, R38 ;  /* 0x0000763227267816 */ /* 0x000fe40000000026 */
[----:B------:R-:W-:Y:S01]  /*24f0*/  PRMT R61, R36, 0x7632, R61 ;  /* 0x00007632243d7816 */ /* 0x000fe2000000003d */
[----:B------:R1:W-:Y:S01]  /*2500*/  STL.S16 [R1+0x4], R50 ;  /* 0x0000043201007387 */ /* 0x0003e20000100600 */
[----:B------:R-:W-:-:S02]  /*2510*/  PRMT R36, R37, 0x7632, R36 ;  /* 0x0000763225247816 */ /* 0x000fc40000000024 */
[----:B0-----:R-:W-:Y:S01]  /*2520*/  PRMT R49, R34, 0x7632, R49 ;  /* 0x0000763222317816 */ /* 0x001fe20000000031 */
[----:B------:R0:W-:Y:S01]  /*2530*/  STL.S16 [R1+0x8], R41 ;  /* 0x0000082901007387 */ /* 0x0001e20000100600 */
[----:B------:R-:W-:Y:S02]  /*2540*/  PRMT R34, R35, 0x7632, R34 ;  /* 0x0000763223227816 */ /* 0x000fe40000000022 */
[----:B------:R-:W-:Y:S01]  /*2550*/  PRMT R48, R32, 0x7632, R48 ;  /* 0x0000763220307816 */ /* 0x000fe20000000030 */
[----:B------:R0:W-:Y:S01]  /*2560*/  STL.S16 [R1], R40 ;  /* 0x0000002801007387 */ /* 0x0001e20000100600 */
[----:B------:R-:W-:Y:S02]  /*2570*/  PRMT R32, R33, 0x7632, R32 ;  /* 0x0000763221207816 */ /* 0x000fe40000000020 */
[----:B------:R-:W-:Y:S01]  /*2580*/  PRMT R47, R30, 0x7632, R47 ;  /* 0x000076321e2f7816 */ /* 0x000fe2000000002f */
[----:B-1----:R-:W1:Y:S01]  /*2590*/  S2R R50, SR_TID.X ;  /* 0x0000000000327919 */ /* 0x002e620000002100 */
[----:B------:R-:W-:-:S02]  /*25a0*/  PRMT R30, R31, 0x7632, R30 ;  /* 0x000076321f1e7816 */ /* 0x000fc4000000001e */
[----:B------:R-:W-:Y:S01]  /*25b0*/  PRMT R46, R28, 0x7632, R46 ;  /* 0x000076321c2e7816 */ /* 0x000fe2000000002e */
[----:B------:R0:W-:Y:S01]  /*25c0*/  STL.S16 [R1+0x7c], R38 ;  /* 0x00007c2601007387 */ /* 0x0001e20000100600 */
[----:B------:R-:W-:Y:S02]  /*25d0*/  PRMT R29, R29, 0x7632, R29 ;  /* 0x000076321d1d7816 */ /* 0x000fe4000000001d */
[----:B------:R-:W-:Y:S01]  /*25e0*/  PRMT R19, R44, 0x7632, R19 ;  /* 0x000076322c137816 */ /* 0x000fe20000000013 */
        /* <DEDUP_REMOVED lines=20> */
[----:B------:R-:W-:Y:S01]  /*2730*/  PRMT R22, R22, 0x7632, R22 ;  /* 0x0000763216167816 */ /* 0x000fe20000000016 */
[----:B------:R0:W-:Y:S01]  /*2740*/  STL.S16 [R1+0xb8], R26 ;  /* 0x0000b81a01007387 */ /* 0x0001e20000100600 */
[----:B------:R-:W-:-:S02]  /*2750*/  PRMT R20, R20, 0x7632, R20 ;  /* 0x0000763214147816 */ /* 0x000fc40000000014 */
[----:B------:R-:W-:Y:S01]  /*2760*/  PRMT R18, R18, 0x7632, R18 ;  /* 0x0000763212127816 */ /* 0x000fe20000000012 */
[----:B------:R0:W-:Y:S01]  /*2770*/  STL.S16 [R1+0xc0], R23 ;  /* 0x0000c01701007387 */ /* 0x0001e20000100600 */
[----:B------:R-:W-:Y:S02]  /*2780*/  ISETP.GT.U32.AND P1, PT, R50, 0x7f, PT ;  /* 0x0000007f3200780c */ /* 0x000fe40003f24070 */
[----:B------:R-:W-:Y:S01]  /*2790*/  PRMT R16, R16, 0x7632, R16 ;  /* 0x0000763210107816 */ /* 0x000fe20000000010 */
[----:B------:R0:W-:Y:S01]  /*27a0*/  STL.S16 [R1+0xc4], R21 ;  /* 0x0000c41501007387 */ /* 0x0001e20000100600 */
[----:B------:R-:W-:Y:S02]  /*27b0*/  PRMT R14, R14, 0x7632, R14 ;  /* 0x000076320e0e7816 */ /* 0x000fe4000000000e */
[----:B-----5:R-:W-:Y:S01]  /*27c0*/  PRMT R25, R12, 0x7632, R25 ;  /* 0x000076320c197816 */ /* 0x020fe20000000019 */
[----:B------:R0:W-:Y:S04]  /*27d0*/  STL.S16 [R1+0xcc], R17 ;  /* 0x0000cc1101007387 */ /* 0x0001e80000100600 */
[----:B------:R0:W-:Y:S01]  /*27e0*/  STL.S16 [R1+0xd0], R15 ;  /* 0x0000d00f01007387 */ /* 0x0001e20000100600 */
[----:B------:R-:W-:Y:S05]  /*27f0*/  @P0 BRA `(.L_x_1836) ;  /* 0x0000000000440947 */ /* 0x000fea0003800000 */
[----:B------:R-:W1:Y:S01]  /*2800*/  S2R R51, SR_CTAID.X ;  /* 0x0000000000337919 */ /* 0x000e620000002500 */
[----:B0-----:R-:W0:Y:S01]  /*2810*/  LDC.64 R26, c[0x0][0x250] ;  /* 0x00009400ff1a7b82 */ /* 0x001e220000000a00 */
[----:B------:R-:W-:Y:S01]  /*2820*/  MOV R15, 0x7ffffff9 ;  /* 0x7ffffff9000f7802 */ /* 0x000fe20000000f00 */
[----:B------:R-:W0:Y:S01]  /*2830*/  S2R R50, SR_CTAID.Y ;  /* 0x0000000000327919 */ /* 0x000e220000002600 */
[----:B-1----:R-:W-:-:S04]  /*2840*/  ISETP.NE.AND P0, PT, R51, RZ, PT ;  /* 0x000000ff3300720c */ /* 0x002fc80003f05270 */
[----:B------:R-:W-:Y:S01]  /*2850*/  SEL R15, R15, 0x1, !P0 ;  /* 0x000000010f0f7807 */ /* 0x000fe20004000000 */
[----:B0-----:R-:W-:Y:S01]  /*2860*/  IMAD.WIDE.U32 R26, R50, 0x4, R26 ;  /* 0x00000004321a7825 */ /* 0x001fe200078e001a */
[----:B------:R-:W-:Y:S06]  /*2870*/  MEMBAR.ALL.GPU ;  /* 0x0000000000007992 */ /* 0x000fec000000a000 */
[----:B------:R-:W-:-:S00]  /*2880*/  ERRBAR ;  /* 0x00000000000079ab */ /* 0x000fc00000000000 */
[----:B------:R-:W-:Y:S06]  /*2890*/  CGAERRBAR ;  /* 0x00000000000075ab */ /* 0x000fec0000000000 */
[----:B------:R0:W5:Y:S02]  /*28a0*/  ATOM.E.ADD.STRONG.GPU PT, R15, desc[UR8][R26.64], R15 ;  /* 0x0000000f1a0f798a */ /* 0x00016400081ee1c8 */
.L_x_1837:
[----:B------:R-:W2:Y:S04]  /*28b0*/  LD.E.STRONG.GPU R17, desc[UR8][R26.64] ;  /* 0x000000081a117980 */ /* 0x000ea8000c10f900 */
[----:B--2---:R-:W-:Y:S01]  /*28c0*/  CCTL.IVALL ;  /* 0x00000000ff00798f */ /* 0x004fe20002000000 */
[----:B------:R-:W-:Y:S05]  /*28d0*/  YIELD ;  /* 0x0000000000007946 */ /* 0x000fea0003800000 */
[----:B-----5:R-:W-:-:S04]  /*28e0*/  LOP3.LUT R17, R17, R15, RZ, 0x3c, !PT ;  /* 0x0000000f11117212 */ /* 0x020fc800078e3cff */
[----:B------:R-:W-:-:S13]  /*28f0*/  ISETP.GT.AND P0, PT, R17, -0x1, PT ;  /* 0xffffffff1100780c */ /* 0x000fda0003f04270 */
[----:B------:R-:W-:Y:S05]  /*2900*/  @P0 BRA `(.L_x_1837) ;  /* 0xfffffffc00e80947 */ /* 0x000fea000383ffff */
.L_x_1836:
[----:B------:R-:W-:Y:S05]  /*2910*/  WARPSYNC.ALL ;  /* 0x0000000000007948 */ /* 0x000fea0003800000 */
[----:B0-----:R-:W-:Y:S02]  /*2920*/  PRMT R21, R13, 0x7632, R21 ;  /* 0x000076320d157816 */ /* 0x001fe40000000015 */
[----:B------:R-:W-:Y:S02]  /*2930*/  PRMT R23, R10, 0x7632, R23 ;  /* 0x000076320a177816 */ /* 0x000fe40000000017 */
[----:B------:R-:W-:Y:S01]  /*2940*/  PRMT R17, R11, 0x7632, R17 ;  /* 0x000076320b117816 */ /* 0x000fe20000000011 */
[----:B------:R-:W0:Y:S01]  /*2950*/  S2R R29, SR_TID.X ;  /* 0x00000000001d7919 */ /* 0x000e220000002100 */
[----:B------:R-:W1:Y:S01]  /*2960*/  @!P1 LDC R15, c[0x0][0x10] ;  /* 0x00000400ff0f9b82 */ /* 0x000e620000000800 */
[----:B------:R-:W-:Y:S01]  /*2970*/  ULDC.64 UR12, c[0x0][0x240] ;  /* 0x00009000000c7ab9 */ /* 0x000fe20000000a00 */
[----:B------:R-:W1:Y:S01]  /*2980*/  S2R R28, SR_CTAID.Y ;  /* 0x00000000001c7919 */ /* 0x000e620000002600 */
[----:B0-----:R-:W-:Y:S01]  /*2990*/  @!P1 LOP3.LUT R26, R29, 0x7ffffff8, RZ, 0xc0, !PT ;  /* 0x7ffffff81d1a9812 */ /* 0x001fe200078ec0ff */
[----:B-1----:R-:W-:-:S04]  /*29a0*/  @!P1 IMAD R15, R15, UR4, R28 ;  /* 0x000000040f0f9c24 */ /* 0x002fc8000f8e021c */
[----:B------:R-:W-:Y:S01]  /*29b0*/  @!P1 IMAD R15, R15, 0x80, R26 ;  /* 0x000000800f0f9824 */ /* 0x000fe200078e021a */
[----:B------:R-:W-:-:S04]  /*29c0*/  @!P1 LOP3.LUT R26, R29, 0x7, RZ, 0xc0, !PT ;  /* 0x000000071d1a9812 */ /* 0x000fc800078ec0ff */
[----:B------:R-:W-:Y:S02]  /*29d0*/  @!P1 IADD3 R15, R15, R26, RZ ;  /* 0x0000001a0f0f9210 */ /* 0x000fe40007ffe0ff */
[----:B------:R-:W0:Y:S02]  /*29e0*/  @!P1 LDC.64 R26, c[0x0][0x248] ;  /* 0x00009200ff1a9b82 */ /* 0x000e240000000a00 */
[----:B------:R-:W-:-:S05]  /*29f0*/  @!P1 SHF.L.U32 R15, R15, 0x1, RZ ;  /* 0x000000010f0f9819 */ /* 0x000fca00000006ff */
[----:B0-----:R-:W-:Y:S01]  /*2a00*/  @!P1 IMAD.WIDE.U32 R26, R15, 0x4, R26 ;  /* 0x000000040f1a9825 */ /* 0x001fe200078e001a */
[----:B------:R-:W-:Y:S06]  /*2a10*/  BAR.SYNC.DEFER_BLOCKING 0x0 ;  /* 0x0000000000007b1d */ /* 0x000fec0000010000 */
[----:B------:R-:W2:Y:S01]  /*2a20*/  @!P1 LDG.E.64 R26, desc[UR8][R26.64] ;  /* 0x000000081a1a9981 */ /* 0x000ea2000c1e1b00 */
[----:B------:R-:W-:Y:S01]  /*2a30*/  IMAD.MOV.U32 R15, RZ, RZ, RZ ;  /* 0x000000ffff0f7224 */ /* 0x000fe200078e00ff */
[----:B------:R-:W-:Y:S01]  /*2a40*/  LOP3.LUT P0, RZ, R29, 0xffffff87, RZ, 0xc0, !PT ;  /* 0xffffff871dff7812 */ /* 0x000fe2000780c0ff */
[----:B------:R-:W-:Y:S01]  /*2a50*/  BSSY B0, `(.L_x_1838) ;  /* 0x0000033000007945 */ /* 0x000fe20003800000 */
[----:B------:R-:W0:Y:S11]  /*2a60*/  S2R R30, SR_CTAID.X ;  /* 0x00000000001e7919 */ /* 0x000e360000002500 */
[----:B------:R-:W-:-:S04]  /*2a70*/  @!P0 MOV R28, 0x400 ;  /* 0x00000400001c8802 */ /* 0x000fc80000000f00 */
[----:B------:R-:W-:Y:S01]  /*2a80*/  @!P0 IADD3 R28, R28, 0x1680, RZ ;  /* 0x000016801c1c8810 */ /* 0x000fe20007ffe0ff */
[----:B--2---:R-:W-:Y:S01]  /*2a90*/  @!P1 FADD.FTZ R15, RZ, R26 ;  /* 0x0000001aff0f9221 */ /* 0x004fe20000010000 */
[----:B------:R-:W-:-:S06]  /*2aa0*/  HFMA2.MMA R26, -RZ, RZ, 0, 0 ;  /* 0x00000000ff1a7435 */ /* 0x000fcc00000001ff */
[----:B------:R-:W-:Y:S01]  /*2ab0*/  @!P1 FADD.FTZ R26, RZ, R27 ;  /* 0x0000001bff1a9221 */ /* 0x000fe20000010000 */
[----:B------:R-:W-:Y:S01]  /*2ac0*/  ISETP.EQ.U32.AND P1, PT, RZ, UR12, PT ;  /* 0x0000000cff007c0c */ /* 0x000fe2000bf22070 */
        /* <DEDUP_REMOVED lines=18> */
[----:B------:R-:W-:-:S05]  /*2bf0*/  @!P0 LOP3.LUT R28, R29, 0xfffffff8, RZ, 0xc0, !PT ;  /* 0xfffffff81d1c8812 */ /* 0x000fca00078ec0ff */
[----:B------:R-:W-:-:S05]  /*2c00*/  @!P0 IMAD.IADD R15, R28, 0x1, R15 ;  /* 0x000000011c0f8824 */ /* 0x000fca00078e020f */
[----:B------:R1:W-:Y:S01]  /*2c10*/  @!P0 STS.64 [R15], R26 ;  /* 0x0000001a0f008388 */ /* 0x0003e20000000a00 */
[----:B------:R-:W-:Y:S01]  /*2c20*/  BAR.SYNC.DEFER_BLOCKING 0x0 ;  /* 0x0000000000007b1d */ /* 0x000fe20000010000 */
[----:B0-----:R-:W-:-:S04]  /*2c30*/  LOP3.LUT P0, RZ, R30, 0x7, RZ, 0xc0, !PT ;  /* 0x000000071eff7812 */ /* 0x001fc8000780c0ff */
[----:B------:R-:W-:-:S04]  /*2c40*/  ISETP.GT.U32.OR P0, PT, R29, 0xf, P0 ;  /* 0x0000000f1d00780c */ /* 0x000fc80000704470 */
[----:B------:R-:W-:-:S13]  /*2c50*/  ISETP.EQ.OR.EX P0, PT, RZ, UR13, P0, P1 ;  /* 0x0000000dff007c0c */ /* 0x000fda0008702710 */
[----:B-1----:R-:W-:Y:S05]  /*2c60*/  @P0 BRA `(.L_x_1839) ;  /* 0x0000000000440947 */ /* 0x002fea0003800000 */
[----:B------:R-:W0:Y:S01]  /*2c70*/  S2UR UR7, SR_CgaCtaId ;  /* 0x00000000000779c3 */ /* 0x000e220000008800 */
[----:B------:R-:W-:Y:S01]  /*2c80*/  UMOV UR6, 0x400 ;  /* 0x0000040000067882 */ /* 0x000fe20000000000 */
[C---:B------:R-:W-:Y:S01]  /*2c90*/  SHF.L.U32 R15, R2.reuse, 0x4, RZ ;  /* 0x00000004020f7819 */ /* 0x040fe200000006ff */
[----:B------:R-:W-:Y:S01]  /*2ca0*/  UIADD3 UR6, UR6, 0x1680, URZ ;  /* 0x0000168006067890 */ /* 0x000fe2000fffe03f */
[----:B------:R-:W-:Y:S02]  /*2cb0*/  SHF.L.U64.HI R26, R2, 0x4, R3 ;  /* 0x00000004021a7819 */ /* 0x000fe40000010203 */
[C---:B------:R-:W-:Y:S02]  /*2cc0*/  LOP3.LUT R27, R15.reuse, 0x10, RZ, 0xc0, !PT ;  /* 0x000000100f1b7812 */ /* 0x040fe400078ec0ff */
[----:B------:R-:W-:Y:S02]  /*2cd0*/  LOP3.LUT R15, R15, 0xffffffe0, RZ, 0xc0, !PT ;  /* 0xffffffe00f0f7812 */ /* 0x000fe400078ec0ff */
[----:B------:R-:W-:-:S02]  /*2ce0*/  IADD3 R27, R27, R29, RZ ;  /* 0x0000001d1b1b7210 */ /* 0x000fc40007ffe0ff */
[----:B------:R-:W-:Y:S02]  /*2cf0*/  LOP3.LUT R26, R26, 0x1fffffff, RZ, 0xc0, !PT ;  /* 0x1fffffff1a1a7812 */ /* 0x000fe400078ec0ff */
[----:B------:R-:W-:-:S04]  /*2d00*/  IADD3 R15, P0, R27, R15, RZ ;  /* 0x0000000f1b0f7210 */ /* 0x000fc80007f1e0ff */
[----:B------:R-:W-:Y:S02]  /*2d10*/  LEA.HI.X.SX32 R27, R27, R26, 0x1, P0 ;  /* 0x0000001a1b1b7211 */ /* 0x000fe400000f0eff */
[----:B------:R-:W-:Y:S01]  /*2d20*/  LEA R26, P0, R15, UR12, 0x3 ;  /* 0x0000000c0f1a7c11 */ /* 0x000fe2000f8018ff */
[----:B0-----:R-:W-:-:S03]  /*2d30*/  ULEA UR6, UR7, UR6, 0x18 ;  /* 0x0000000607067291 */ /* 0x001fc6000f8ec03f */
[----:B------:R-:W-:-:S03]  /*2d40*/  LEA.HI.X R27, R15, UR13, R27, 0x3, P0 ;  /* 0x0000000d0f1b7c11 */ /* 0x000fc600080f1c1b */
[----:B------:R-:W-:-:S06]  /*2d50*/  LEA R28, R29, UR6, 0x3 ;  /* 0x000000061d1c7c11 */ /* 0x000fcc000f8e18ff */
[----:B------:R-:W0:Y:S04]  /*2d60*/  LDS.64 R28, [R28] ;  /* 0x000000001c1c7984 */ /* 0x000e280000000a00 */
[----:B0-----:R0:W-:Y:S02]  /*2d70*/  STG.E.64 desc[UR8][R26.64], R28 ;  /* 0x0000001c1a007986 */ /* 0x0011e4000c101b08 */
.L_x_1839:
[----:B------:R-:W-:Y:S05]  /*2d80*/  BSYNC B0 ;  /* 0x0000000000007941 */ /* 0x000fea0003800000 */
.L_x_1838:
[----:B0-----:R-:W2:Y:S04]  /*2d90*/  LDL.LU R26, [R1+0x50] ;  /* 0x00005000011a7983 */ /* 0x001ea80000300800 */
[----:B------:R-:W2:Y:S04]  /*2da0*/  LDL.LU R15, [R1+0x38] ;  /* 0x00003800010f7983 */ /* 0x000ea80000300800 */
[----:B------:R-:W3:Y:S01]  /*2db0*/  LDL.LU R30, [R1+0xc] ;  /* 0x00000c00011e7983 */ /* 0x000ee20000300800 */
[----:B------:R-:W0:Y:S01]  /*2dc0*/  S2UR UR7, SR_CgaCtaId ;  /* 0x00000000000779c3 */ /* 0x000e220000008800 */
[----:B------:R-:W-:-:S02]  /*2dd0*/  UMOV UR6, 0x400 ;  /* 0x0000040000067882 */ /* 0x000fc40000000000 */
[----:B------:R-:W-:Y:S01]  /*2de0*/  STL [R1+0x114], R3 ;  /* 0x0001140301007387 */ /* 0x000fe20000100800 */
[----:B------:R-:W-:-:S03]  /*2df0*/  UIADD3 UR6, UR6, 0x1680, URZ ;  /* 0x0000168006067890 */ /* 0x000fc6000fffe03f */
[----:B------:R1:W-:Y:S01]  /*2e00*/  STL [R1+0x118], R2 ;  /* 0x0001180201007387 */ /* 0x0003e20000100800 */
[----:B0-----:R-:W-:Y:S01]  /*2e10*/  ULEA UR6, UR7, UR6, 0x18 ;  /* 0x0000000607067291 */ /* 0x001fe2000f8ec03f */
[----:B--2---:R-:W-:Y:S02]  /*2e20*/  IMAD R26, R15, 0xf0, R26 ;  /* 0x000000f00f1a7824 */ /* 0x004fe400078e021a */
[----:B------:R-:W-:Y:S02]  /*2e30*/  IMAD.SHL.U32 R15, R2, 0x10, RZ ;  /* 0x00000010020f7824 */ /* 0x000fe400078e00ff */
[----:B-1----:R-:W2:Y:S01]  /*2e40*/  LDL.LU R2, [R1+0x44] ;  /* 0x0000440001027983 */ /* 0x002ea20000300800 */
[----:B------:R-:W-:Y:S02]  /*2e50*/  SHF.L.U32 R26, R26, 0x2, RZ ;  /* 0x000000021a1a7819 */ /* 0x000fe400000006ff */
[----:B------:R-:W-:Y:S01]  /*2e60*/  LOP3.LUT R15, R15, 0x10, RZ, 0xc0, !PT ;  /* 0x000000100f0f7812 */ /* 0x000fe200078ec0ff */
[----:B------:R-:W4:Y:S01]  /*2e70*/  LDL.LU R51, [R1+0x54] ;  /* 0x0000540001337983 */ /* 0x000f220000300800 */
[--C-:B------:R-:W-:Y:S01]  /*2e80*/  SHF.R.S32.HI R27, RZ, 0x1f, R26.reuse ;  /* 0x0000001fff1b7819 */ /* 0x100fe2000001141a */
[----:B------:R-:W-:Y:S01]  /*2e90*/  IMAD.WIDE.U32 R28, R26, -0x77777777, RZ ;  /* 0x888888891a1c7825 */ /* 0x000fe200078e00ff */
[----:B------:R-:W-:Y:S01]  /*2ea0*/  IADD3 R15, RZ, -R15, RZ ;  /* 0x8000000fff0f7210 */ /* 0x000fe20007ffe0ff */
[----:B------:R-:W5:Y:S01]  /*2eb0*/  LDL.LU R50, [R1+0x58] ;  /* 0x0000580001327983 */ /* 0x000f620000300800 */
[----:B------:R-:W-:Y:S01]  /*2ec0*/  SHF.L.U32 R33, R10, 0x10, RZ ;  /* 0x000000100a217819 */ /* 0x000fe200000006ff */
[----:B---3--:R-:W-:Y:S01]  /*2ed0*/  IMAD.WIDE.U32 R26, R30, 0x78000, R26 ;  /* 0x000780001e1a7825 */ /* 0x008fe200078e001a */
[----:B------:R-:W-:Y:S01]  /*2ee0*/  LEA.HI R15, R29, R15, RZ, 0x1b ;  /* 0x0000000f1d0f7211 */ /* 0x000fe200078fd8ff */
[----:B------:R-:W3:Y:S03]  /*2ef0*/  LDL.LU R41, [R1+0x5c] ;  /* 0x00005c0001297983 */ /* 0x000ee60000300800 */
[----:B------:R-:W-:Y:S01]  /*2f00*/  LEA R15, R15, UR6, 0x3 ;  /* 0x000000060f0f7c11 */ /* 0x000fe2000f8e18ff */
[----:B------:R-:W-:Y:S01]  /*2f10*/  ULDC UR6, c[0x0][0x230] ;  /* 0x00008c0000067ab9 */ /* 0x000fe20000000800 */
[----:B------:R-:W4:Y:S04]  /*2f20*/  LDL.LU R40, [R1+0x60] ;  /* 0x0000600001287983 */ /* 0x000f280000300800 */
[----:B------:R-:W0:Y:S01]  /*2f30*/  LDS.64 R28, [R15] ;  /* 0x000000000f1c7984 */ /* 0x000e220000000a00 */
[----:B------:R-:W-:-:S03]  /*2f40*/  IMAD.U32 R32, R12, 0x10000, RZ ;  /* 0x000100000c207824 */ /* 0x000fc600078e00ff */
[----:B------:R-:W4:Y:S04]  /*2f50*/  LDL.LU R39, [R1+0x64] ;  /* 0x0000640001277983 */ /* 0x000f280000300800 */
[----:B------:R-:W4:Y:S04]  /*2f60*/  LDL.LU R38, [R1+0x68] ;  /* 0x0000680001267983 */ /* 0x000f280000300800 */
[----:B------:R-:W4:Y:S01]  /*2f70*/  LDL.LU R35, [R1+0x6c] ;  /* 0x00006c0001237983 */ /* 0x000f220000300800 */
[----:B------:R-:W-:Y:S01]  /*2f80*/  SHF.L.U32 R12, R21, 0x10, RZ ;  /* 0x00000010150c7819 */ /* 0x000fe200000006ff */
[----:B0-----:R-:W-:Y:S01]  /*2f90*/  FADD.FTZ R15, R29, UR6 ;  /* 0x000000061d0f7e21 */ /* 0x001fe20008010000 */
[--C-:B------:R-:W-:Y:S01]  /*2fa0*/  FADD.FTZ R0, R0, -R28.reuse ;  /* 0x8000001c00007221 */ /* 0x100fe20000010000 */
[----:B------:R-:W4:Y:S01]  /*2fb0*/  LDL.LU R29, [R1+0x70] ;  /* 0x00007000011d7983 */ /* 0x000f220000300800 */
[----:B------:R-:W-:Y:S01]  /*2fc0*/  SHF.L.U32 R45, R45, 0x10, RZ ;  /* 0x000000102d2d7819 */ /* 0x000fe200000006ff */
[----:B------:R-:W-:Y:S01]  /*2fd0*/  FADD.FTZ R60, R60, -R28 ;  /* 0x8000001c3c3c7221 */ /* 0x000fe20000010000 */
[----:B------:R-:W-:Y:S01]  /*2fe0*/  SHF.L.U32 R19, R19, 0x10, RZ ;  /* 0x0000001013137819 */ /* 0x000fe200000006ff */
[----:B------:R-:W0:Y:S01]  /*2ff0*/  MUFU.RSQ R15, R15 ;  /* 0x0000000f000f7308 */ /* 0x000e220000001400 */
[----:B------:R-:W4:Y:S01]  /*3000*/  LDL.LU R21, [R1+0x74] ;  /* 0x0000740001157983 */ /* 0x000f220000300800 */
[----:B------:R-:W-:Y:S01]  /*3010*/  SHF.L.U32 R13, R13, 0x10, RZ ;  /* 0x000000100d0d7819 */ /* 0x000fe200000006ff */
[----:B------:R-:W-:-:S02]  /*3020*/  IMAD.U32 R11, R11, 0x10000, RZ ;  /* 0x000100000b0b7824 */ /* 0x000fc400078e00ff */
[----:B------:R-:W-:Y:S01]  /*3030*/  IMAD.U32 R10, R17, 0x10000, RZ ;  /* 0x00010000110a7824 */ /* 0x000fe200078e00ff */
[----:B------:R-:W4:Y:S01]  /*3040*/  LDL.LU R3, [R1+0x78] ;  /* 0x0000780001037983 */ /* 0x000f220000300800 */
[----:B------:R-:W-:Y:S01]  /*3050*/  IADD3 R4, P0, R4, R26, RZ ;  /* 0x0000001a04047210 */ /* 0x000fe20007f1e0ff */
[----:B------:R-:W-:Y:S01]  /*3060*/  IMAD.U32 R23, R23, 0x10000, RZ ;  /* 0x0001000017177824 */ /* 0x000fe200078e00ff */
[----:B------:R-:W-:Y:S01]  /*3070*/  SHF.L.U32 R25, R25, 0x10, RZ ;  /* 0x0000001019197819 */ /* 0x000fe200000006ff */
[----:B------:R-:W-:Y:S01]  /*3080*/  ULDC.64 UR6, c[0x0][0x210] ;  /* 0x0000840000067ab9 */ /* 0x000fe20000000a00 */
[----:B0-----:R-:W-:-:S04]  /*3090*/  FMUL.FTZ R0, R0, R15 ;  /* 0x0000000f00007220 */ /* 0x001fc80000410000 */
[----:B------:R-:W-:Y:S01]  /*30a0*/  FFMA.FTZ R36, R0, R32, R33 ;  /* 0x0000002000247223 */ /* 0x000fe20000010021 */
[----:B--2---:R-:W-:Y:S02]  /*30b0*/  IADD3 R0, R2, R27, RZ ;  /* 0x0000001b02007210 */ /* 0x004fe40007ffe0ff */
[----:B------:R-:W2:Y:S01]  /*30c0*/  LDL.LU R2, [R1+0xd4] ;  /* 0x0000d40001027983 */ /* 0x000ea20000300800 */
[C---:B------:R-:W-:Y:S01]  /*30d0*/  FADD.FTZ R45, -R28.reuse, R45 ;  /* 0x0000002d1c2d7221 */ /* 0x040fe20000010100 */
[C---:B------:R-:W-:Y:S01]  /*30e0*/  FMUL.FTZ R60, R15.reuse, R60 ;  /* 0x0000003c0f3c7220 */ /* 0x040fe20000410000 */
[----:B------:R-:W-:Y:S02]  /*30f0*/  FADD.FTZ R19, -R28, R19 ;  /* 0x000000131c137221 */ /* 0x000fe40000010100 */
[C---:B------:R-:W-:Y:S01]  /*3100*/  FMUL.FTZ R45, R15.reuse, R45 ;  /* 0x0000002d0f2d7220 */ /* 0x040fe20000410000 */
[----:B------:R-:W-:Y:S01]  /*3110*/  FFMA.FTZ R34, R60, R13, R11 ;  /* 0x0000000d3c227223 */ /* 0x000fe2000001000b */
[----:B------:R-:W-:-:S02]  /*3120*/  FMUL.FTZ R19, R15, R19 ;  /* 0x000000130f137220 */ /* 0x000fc40000410000 */
[----:B------:R-:W-:Y:S01]  /*3130*/  FFMA.FTZ R45, R45, R12, R10 ;  /* 0x0000000c2d2d7223 */ /* 0x000fe2000001000a */
[----:B------:R-:W-:Y:S01]  /*3140*/  IADD3.X R17, RZ, R0, RZ, P0, !PT ;  /* 0x00000000ff117210 */ /* 0x000fe200007fe4ff */
[----:B------:R-:W-:Y:S01]  /*3150*/  FFMA.FTZ R19, R19, R25, R23 ;  /* 0x0000001913137223 */ /* 0x000fe20000010017 */
[C---:B------:R-:W-:Y:S02]  /*3160*/  LEA R30, P0, R4.reuse, UR6, 0x1 ;  /* 0x00000006041e7c11 */ /* 0x040fe4000f8008ff */
[----:B------:R-:W-:Y:S02]  /*3170*/  F2FP.BF16.F32.PACK_AB R34, R45, R34 ;  /* 0x000000222d22723e */ /* 0x000fe400000010ff */
[-C--:B---3--:R-:W-:Y:S02]  /*3180*/  IADD3 R27, P3, R41, R26.reuse, RZ ;  /* 0x0000001a291b7210 */ /* 0x088fe40007f7e0ff */
[----:B------:R-:W-:Y:S02]  /*3190*/  LEA.HI.X R31, R4, UR7, R17, 0x1, P0 ;  /* 0x00000007041f7c11 */ /* 0x000fe400080f0c11 */
[----:B-----5:R-:W-:-:S02]  /*31a0*/  IADD3 R4, P1, R50, R26, RZ ;  /* 0x0000001a32047210 */ /* 0x020fc40007f3e0ff */
[-C--:B----4-:R-:W-:Y:S02]  /*31b0*/  IADD3 R39, P6, R39, R26.reuse, RZ ;  /* 0x0000001a27277210 */ /* 0x090fe40007fde0ff */
[-C--:B------:R-:W-:Y:S02]  /*31c0*/  IADD3 R45, P4, R38, R26.reuse, RZ ;  /* 0x0000001a262d7210 */ /* 0x080fe40007f9e0ff */
[----:B------:R-:W-:Y:S01]  /*31d0*/  IADD3 R35, P5, R35, R26, RZ ;  /* 0x0000001a23237210 */ /* 0x000fe20007fbe0ff */
[--C-:B------:R-:W-:Y:S01]  /*31e0*/  IMAD.X R38, RZ, RZ, R0.reuse, P3 ;  /* 0x000000ffff267224 */ /* 0x100fe200018e0600 */
[----:B------:R-:W-:Y:S02]  /*31f0*/  F2FP.BF16.F32.PACK_AB R36, R19, R36 ;  /* 0x000000241324723e */ /* 0x000fe400000010ff */
[----:B------:R-:W-:Y:S01]  /*3200*/  IADD3 R17, P0, R51, R26, RZ ;  /* 0x0000001a33117210 */ /* 0x000fe20007f1e0ff */
[----:B------:R-:W-:Y:S01]  /*3210*/  IMAD.X R51, RZ, RZ, R0, P5 ;  /* 0x000000ffff337224 */ /* 0x000fe200028e0600 */
[----:B------:R-:W-:-:S02]  /*3220*/  IADD3.X R50, RZ, R0, RZ, P4, !PT ;  /* 0x00000000ff327210 */ /* 0x000fc400027fe4ff */
[----:B------:R-:W-:Y:S02]  /*3230*/  IADD3 R19, P2, R40, R26, RZ ;  /* 0x0000001a28137210 */ /* 0x000fe40007f5e0ff */
[----:B------:R-:W-:Y:S02]  /*3240*/  IADD3.X R40, RZ, R0, RZ, P6, !PT ;  /* 0x00000000ff287210 */ /* 0x000fe400037fe4ff */
[----:B------:R-:W-:Y:S01]  /*3250*/  PRMT R60, R36, 0x7610, R60 ;  /* 0x00007610243c7816 */ /* 0x000fe2000000003c */
[----:B------:R-:W-:Y:S01]  /*3260*/  STG.E.U16 desc[UR8][R30.64+0x4], R34 ;  /* 0x000004221e007986 */ /* 0x000fe2000c101508 */
[----:B------:R-:W-:-:S03]  /*3270*/  PRMT R37, R34, 0x7632, R37 ;  /* 0x0000763222257816 */ /* 0x000fc60000000025 */
[----:B------:R0:W-:Y:S01]  /*3280*/  STG.E.U16 desc[UR8][R30.64], R60 ;  /* 0x0000003c1e007986 */ /* 0x0001e2000c101508 */
[-C--:B------:R-:W-:Y:S02]  /*3290*/  IADD3 R29, P3, R29, R26.reuse, RZ ;  /* 0x0000001a1d1d7210 */ /* 0x080fe40007f7e0ff */
[-C--:B------:R-:W-:Y:S02]  /*32a0*/  IADD3 R41, P4, R21, R26.reuse, RZ ;  /* 0x0000001a15297210 */ /* 0x080fe40007f9e0ff */
[-C--:B------:R-:W-:Y:S02]  /*32b0*/  IADD3 R21, P5, R3, R26.reuse, RZ ;  /* 0x0000001a03157210 */ /* 0x080fe40007fbe0ff */
[----:B------:R-:W3:Y:S01]  /*32c0*/  LDL.LU R3, [R1+0x14] ;  /* 0x0000140001037983 */ /* 0x000ee20000300800 */
[----:B--2---:R-:W-:-:S03]  /*32d0*/  IADD3 R26, P6, R2, R26, RZ ;  /* 0x0000001a021a7210 */ /* 0x004fc60007fde0ff */
[----:B------:R-:W2:Y:S04]  /*32e0*/  LDL.LU R2, [R1+0x10] ;  /* 0x0000100001027983 */ /* 0x000ea80000300800 */
[----:B0-----:R-:W4:Y:S04]  /*32f0*/  LDL.LU R60, [R1+0x18] ;  /* 0x00001800013c7983 */ /* 0x001f280000300800 */
[----:B------:R-:W5:Y:S01]  /*3300*/  LDL.LU R34, [R1+0x1c] ;  /* 0x00001c0001227983 */ /* 0x000f620000300800 */
[----:B------:R-:W-:Y:S01]  /*3310*/  PRMT R36, R36, 0x7632, R36 ;  /* 0x0000763224247816 */ /* 0x000fe20000000024 */
[--C-:B------:R-:W-:Y:S01]  /*3320*/  FADD.FTZ R58, R58, -R28.reuse ;  /* 0x8000001c3a3a7221 */ /* 0x100fe20000010000 */
[--C-:B------:R-:W-:Y:S01]  /*3330*/  FADD.FTZ R57, R57, -R28.reuse ;  /* 0x8000001c39397221 */ /* 0x100fe20000010000 */
[----:B------:R-:W-:-:S02]  /*3340*/  FADD.FTZ R56, R56, -R28 ;  /* 0x8000001c38387221 */ /* 0x000fc40000010000 */
[----:B------:R-:W-:Y:S01]  /*3350*/  FMUL.FTZ R58, R15, R58 ;  /* 0x0000003a0f3a7220 */ /* 0x000fe20000410000 */
[----:B------:R0:W-:Y:S01]  /*3360*/  STG.E.U16 desc[UR8][R30.64+0x2], R36 ;  /* 0x000002241e007986 */ /* 0x0001e2000c101508 */
[--C-:B------:R-:W-:Y:S01]  /*3370*/  FADD.FTZ R55, R55, -R28.reuse ;  /* 0x8000001c37377221 */ /* 0x100fe20000010000 */
[C---:B------:R-:W-:Y:S01]  /*3380*/  FMUL.FTZ R57, R15.reuse, R57 ;  /* 0x000000390f397220 */ /* 0x040fe20000410000 */
[C---:B------:R-:W-:Y:S01]  /*3390*/  FMUL.FTZ R56, R15.reuse, R56 ;  /* 0x000000380f387220 */ /* 0x040fe20000410000 */
[--C-:B------:R-:W-:Y:S01]  /*33a0*/  FADD.FTZ R54, R54, -R28.reuse ;  /* 0x8000001c36367221 */ /* 0x100fe20000010000 */
[----:B------:R-:W-:Y:S01]  /*33b0*/  FMUL.FTZ R55, R15, R55 ;  /* 0x000000370f377220 */ /* 0x000fe20000410000 */
[----:B------:R1:W-:Y:S01]  /*33c0*/  STG.E.U16 desc[UR8][R30.64+0x6], R37 ;  /* 0x000006251e007986 */ /* 0x0003e2000c101508 */
[--C-:B------:R-:W-:Y:S01]  /*33d0*/  FADD.FTZ R53, R53, -R28.reuse ;  /* 0x8000001c35357221 */ /* 0x100fe20000010000 */
[--C-:B0-----:R-:W-:Y:S01]  /*33e0*/  FADD.FTZ R36, R9, -R28.reuse ;  /* 0x8000001c09247221 */ /* 0x101fe20000010000 */
[--C-:B------:R-:W-:Y:S01]  /*33f0*/  FADD.FTZ R7, R7, -R28.reuse ;  /* 0x8000001c07077221 */ /* 0x100fe20000010000 */
[--C-:B------:R-:W-:Y:S01]  /*3400*/  FADD.FTZ R8, R8, -R28.reuse ;  /* 0x8000001c08087221 */ /* 0x100fe20000010000 */
[C---:B------:R-:W-:Y:S01]  /*3410*/  FMUL.FTZ R54, R15.reuse, R54 ;  /* 0x000000360f367220 */ /* 0x040fe20000410000 */
[C-C-:B-1----:R-:W-:Y:S01]  /*3420*/  FFMA.FTZ R37, R32.reuse, R57, R33.reuse ;  /* 0x0000003920257223 */ /* 0x142fe20000010021 */
[C---:B------:R-:W-:Y:S01]  /*3430*/  FMUL.FTZ R53, R15.reuse, R53 ;  /* 0x000000350f357220 */ /* 0x040fe20000410000 */
[C---:B------:R-:W-:Y:S01]  /*3440*/  FMUL.FTZ R7, R15.reuse, R7 ;  /* 0x000000070f077220 */ /* 0x040fe20000410000 */
[C---:B------:R-:W-:Y:S01]  /*3450*/  FMUL.FTZ R8, R15.reuse, R8 ;  /* 0x000000080f087220 */ /* 0x040fe20000410000 */
[----:B------:R-:W-:Y:S01]  /*3460*/  FMUL.FTZ R36, R15, R36 ;  /* 0x000000240f247220 */ /* 0x000fe20000410000 */
[----:B---3--:R-:W-:Y:S01]  /*3470*/  FADD.FTZ R30, R3, -R28 ;  /* 0x8000001c031e7221 */ /* 0x008fe20000010000 */
[----:B------:R-:W-:-:S03]  /*3480*/  FFMA.FTZ R3, R32, R56, R33 ;  /* 0x0000003820037223 */ /* 0x000fc60000010021 */
[----:B------:R-:W-:Y:S01]  /*3490*/  FMUL.FTZ R30, R15, R30 ;  /* 0x0000001e0f1e7220 */ /* 0x000fe20000410000 */
[----:B--2---:R-:W-:Y:S01]  /*34a0*/  FADD.FTZ R9, R2, -R28 ;  /* 0x8000001c02097221 */ /* 0x004fe20000010000 */
[----:B------:R-:W-:-:S05]  /*34b0*/  FFMA.FTZ R2, R32, R58, R33 ;  /* 0x0000003a20027223 */ /* 0x000fca0000010021 */
[----:B------:R0:W-:Y:S01]  /*34c0*/  STL [R1+0xd4], R2 ;  /* 0x0000d40201007387 */ /* 0x0001e20000100800 */
[--C-:B----4-:R-:W-:Y:S01]  /*34d0*/  FADD.FTZ R31, R60, -R28.reuse ;  /* 0x8000001c3c1f7221 */ /* 0x110fe20000010000 */
[----:B-----5:R-:W-:Y:S02]  /*34e0*/  FADD.FTZ R34, R34, -R28 ;  /* 0x8000001c22227221 */ /* 0x020fe40000010000 */
[----:B------:R1:W-:Y:S01]  /*34f0*/  STL [R1+0xd8], R37 ;  /* 0x0000d82501007387 */ /* 0x0003e20000100800 */
[----:B0-----:R-:W-:-:S03]  /*3500*/  FFMA.FTZ R2, R32, R55, R33 ;  /* 0x0000003720027223 */ /* 0x001fc60000010021 */
[----:B------:R0:W-:Y:S01]  /*3510*/  STL [R1+0xe0], R3 ;  /* 0x0000e00301007387 */ /* 0x0001e20000100800 */
[----:B-1----:R-:W-:-:S03]  /*3520*/  FFMA.FTZ R37, R32, R54, R33 ;  /* 0x0000003620257223 */ /* 0x002fc60000010021 */
[----:B------:R1:W-:Y:S01]  /*3530*/  STL [R1+0xec], R2 ;  /* 0x0000ec0201007387 */ /* 0x0003e20000100800 */
[C---:B------:R-:W-:Y:S01]  /*3540*/  FMUL.FTZ R34, R15.reuse, R34 ;  /* 0x000000220f227220 */ /* 0x040fe20000410000 */
[----:B------:R-:W-:Y:S01]  /*3550*/  FMUL.FTZ R31, R15, R31 ;  /* 0x0000001f0f1f7220 */ /* 0x000fe20000410000 */
[C-C-:B0-----:R-:W-:Y:S01]  /*3560*/  FFMA.FTZ R3, R32.reuse, R53, R33.reuse ;  /* 0x0000003520037223 */ /* 0x141fe20000010021 */
[----:B------:R-:W-:Y:S01]  /*3570*/  STL [R1+0xfc], R37 ;  /* 0x0000fc2501007387 */ /* 0x000fe20000100800 */
[C-C-:B-1----:R-:W-:Y:S01]  /*3580*/  FFMA.FTZ R2, R32.reuse, R7, R33.reuse ;  /* 0x0000000720027223 */ /* 0x142fe20000010021 */
[C-C-:B------:R-:W-:Y:S02]  /*3590*/  FFMA.FTZ R7, R32.reuse, R8, R33.reuse ;  /* 0x0000000820077223 */ /* 0x140fe40000010021 */
[----:B------:R0:W-:Y:S04]  /*35a0*/  STL [R1+0x104], R3 ;  /* 0x0001040301007387 */ /* 0x0001e80000100800 */
[----:B------:R1:W-:Y:S04]  /*35b0*/  STL [R1+0x100], R2 ;  /* 0x0001000201007387 */ /* 0x0003e80000100800 */
[----:B------:R2:W-:Y:S01]  /*35c0*/  STL [R1+0xf8], R7 ;  /* 0x0000f80701007387 */ /* 0x0005e20000100800 */
[C-C-:B0-----:R-:W-:Y:S01]  /*35d0*/  FFMA.FTZ R3, R32.reuse, R36, R33.reuse ;  /* 0x0000002420037223 */ /* 0x141fe20000010021 */
[----:B-1----:R-:W-:-:S04]  /*35e0*/  FFMA.FTZ R2, R32, R34, R33 ;  /* 0x0000002220027223 */ /* 0x002fc80000010021 */
[----:B------:R0:W-:Y:S01]  /*35f0*/  STL [R1+0xf4], R3 ;  /* 0x0000f40301007387 */ /* 0x0001e20000100800 */
[----:B--2---:R-:W-:-:S03]  /*3600*/  FFMA.FTZ R7, R32, R31, R33 ;  /* 0x0000001f20077223 */ /* 0x004fc60000010021 */
[----:B------:R1:W-:Y:S04]  /*3610*/  STL [R1+0xf0], R2 ;  /* 0x0000f00201007387 */ /* 0x0003e80000100800 */
[----:B------:R-:W-:Y:S01]  /*3620*/  STL [R1+0xe8], R7 ;  /* 0x0000e80701007387 */ /* 0x000fe20000100800 */
[----:B0-----:R-:W-:-:S03]  /*3630*/  FFMA.FTZ R3, R32, R30, R33 ;  /* 0x0000001e20037223 */ /* 0x001fc60000010021 */
[----:B------:R-:W2:Y:S01]  /*3640*/  LDL.LU R8, [R1+0x20] ;  /* 0x0000200001087983 */ /* 0x000ea20000300800 */
[----:B------:R-:W-:-:S03]  /*3650*/  FMUL.FTZ R9, R15, R9 ;  /* 0x000000090f097220 */ /* 0x000fc60000410000 */
[----:B------:R-:W-:Y:S01]  /*3660*/  STL [R1+0xe4], R3 ;  /* 0x0000e40301007387 */ /* 0x000fe20000100800 */
[----:B-1----:R-:W-:-:S03]  /*3670*/  FFMA.FTZ R2, R32, R9, R33 ;  /* 0x0000000920027223 */ /* 0x002fc60000010021 */
[----:B------:R-:W3:Y:S04]  /*3680*/  LDL.LU R55, [R1+0x48] ;  /* 0x0000480001377983 */ /* 0x000ee80000300800 */
[----:B------:R0:W-:Y:S04]  /*3690*/  STL [R1+0xdc], R2 ;  /* 0x0000dc0201007387 */ /* 0x0001e80000100800 */
[----:B------:R-:W4:Y:S04]  /*36a0*/  LDL.LU R54, [R1+0x4c] ;  /* 0x00004c0001367983 */ /* 0x000f280000300800 */
[----:B------:R-:W5:Y:S04]  /*36b0*/  LDL.LU R53, [R1+0x4] ;  /* 0x0000040001357983 */ /* 0x000f680000300800 */
[----:B0-----:R-:W5:Y:S01]  /*36c0*/  LDL.LU R2, [R1] ;  /* 0x0000000001027983 */ /* 0x001f620000300800 */
[----:B------:R-:W-:Y:S01]  /*36d0*/  IADD3.X R7, RZ, R0, RZ, P6, !PT ;  /* 0x00000000ff077210 */ /* 0x000fe200037fe4ff */
[--C-:B------:R-:W-:Y:S01]  /*36e0*/  FADD.FTZ R59, R59, -R28.reuse ;  /* 0x8000001c3b3b7221 */ /* 0x100fe20000010000 */
[----:B------:R-:W-:Y:S01]  /*36f0*/  LEA R36, P6, R26, UR6, 0x1 ;  /* 0x000000061a247c11 */ /* 0x000fe2000f8c08ff */
[----:B------:R-:W-:-:S02]  /*3700*/  FADD.FTZ R52, R52, -R28 ;  /* 0x8000001c34347221 */ /* 0x000fc40000010000 */
[C---:B------:R-:W-:Y:S01]  /*3710*/  FMUL.FTZ R59, R15.reuse, R59 ;  /* 0x0000003b0f3b7220 */ /* 0x040fe20000410000 */
[----:B------:R-:W-:Y:S01]  /*3720*/  LEA.HI.X R37, R26, UR7, R7, 0x1, P6 ;  /* 0x000000071a257c11 */ /* 0x000fe2000b0f0c07 */
[----:B------:R-:W-:Y:S01]  /*3730*/  FMUL.FTZ R52, R15, R52 ;  /* 0x000000340f347220 */ /* 0x000fe20000410000 */
[C---:B------:R-:W-:Y:S01]  /*3740*/  LEA R34, P6, R35.reuse, UR6, 0x1 ;  /* 0x0000000623227c11 */ /* 0x040fe2000f8c08ff */
[C-C-:B------:R-:W-:Y:S02]  /*3750*/  FFMA.FTZ R59, R32.reuse, R59, R33.reuse ;  /* 0x0000003b203b7223 */ /* 0x140fe40000010021 */
[----:B------:R-:W-:Y:S01]  /*3760*/  FFMA.FTZ R3, R32, R52, R33 ;  /* 0x0000003420037223 */ /* 0x000fe20000010021 */
[----:B------:R-:W-:Y:S02]  /*3770*/  LEA.HI.X R35, R35, UR7, R51, 0x1, P6 ;  /* 0x0000000723237c11 */ /* 0x000fe4000b0f0c33 */
[----:B------:R-:W-:Y:S02]  /*3780*/  LEA R32, P6, R45, UR6, 0x1 ;  /* 0x000000062d207c11 */ /* 0x000fe4000f8c08ff */
[----:B------:R-:W-:-:S02]  /*3790*/  SHF.L.U32 R7, R42, 0x10, RZ ;  /* 0x000000102a077819 */ /* 0x000fc400000006ff */
[----:B------:R-:W-:Y:S02]  /*37a0*/  LEA.HI.X R33, R45, UR7, R50, 0x1, P6 ;  /* 0x000000072d217c11 */ /* 0x000fe4000b0f0c32 */
[----:B------:R-:W-:Y:S01]  /*37b0*/  LEA R30, P6, R39, UR6, 0x1 ;  /* 0x00000006271e7c11 */ /* 0x000fe2000f8c08ff */
[----:B------:R-:W-:Y:S02]  /*37c0*/  IMAD.U32 R43, R43, 0x10000, RZ ;  /* 0x000100002b2b7824 */ /* 0x000fe400078e00ff */
[C---:B------:R-:W-:Y:S01]  /*37d0*/  FADD.FTZ R7, -R28.reuse, R7 ;  /* 0x000000071c077221 */ /* 0x040fe20000010100 */
[----:B------:R-:W-:Y:S02]  /*37e0*/  LEA.HI.X R31, R39, UR7, R40, 0x1, P6 ;  /* 0x00000007271f7c11 */ /* 0x000fe4000b0f0c28 */
[----:B------:R-:W-:Y:S01]  /*37f0*/  LEA R26, P6, R27, UR6, 0x1 ;  /* 0x000000061b1a7c11 */ /* 0x000fe2000f8c08ff */
[----:B------:R-:W-:Y:S01]  /*3800*/  FADD.FTZ R43, -R28, R43 ;  /* 0x0000002b1c2b7221 */ /* 0x000fe20000010100 */
[----:B------:R-:W-:-:S02]  /*3810*/  FMUL.FTZ R40, R15, R7 ;  /* 0x000000070f287220 */ /* 0x000fc40000410000 */
[----:B------:R-:W-:Y:S01]  /*3820*/  LEA.HI.X R27, R27, UR7, R38, 0x1, P6 ;  /* 0x000000071b1b7c11 */ /* 0x000fe2000b0f0c26 */
[----:B------:R-:W-:Y:S01]  /*3830*/  FMUL.FTZ R7, R15, R43 ;  /* 0x0000002b0f077220 */ /* 0x000fe20000410000 */
[----:B------:R-:W-:Y:S01]  /*3840*/  STL [R1+0x11c], R3 ;  /* 0x00011c0301007387 */ /* 0x000fe20000100800 */
[----:B------:R-:W-:Y:S02]  /*3850*/  FFMA.FTZ R40, R25, R40, R23 ;  /* 0x0000002819287223 */ /* 0x000fe40000010017 */
[----:B------:R-:W-:Y:S01]  /*3860*/  FFMA.FTZ R7, R12, R7, R10 ;  /* 0x000000070c077223 */ /* 0x000fe2000001000a */
[----:B------:R-:W-:Y:S04]  /*3870*/  STL [R1+0x160], R36 ;  /* 0x0001602401007387 */ /* 0x000fe80000100800 */
[----:B------:R-:W-:Y:S04]  /*3880*/  STL [R1+0x154], R37 ;  /* 0x0001542501007387 */ /* 0x000fe80000100800 */
[----:B------:R-:W-:Y:S01]  /*3890*/  STL [R1+0x148], R34 ;  /* 0x0001482201007387 */ /* 0x000fe20000100800 */
[----:B------:R-:W-:-:S03]  /*38a0*/  IADD3.X R43, RZ, R0, RZ, P4, !PT ;  /* 0x00000000ff2b7210 */ /* 0x000fc600027fe4ff */
[----:B------:R-:W-:Y:S04]  /*38b0*/  STL [R1+0x164], R34 ;  /* 0x0001642201007387 */ /* 0x000fe80000100800 */
[----:B------:R-:W-:Y:S01]  /*38c0*/  STL [R1+0x144], R35 ;  /* 0x0001442301007387 */ /* 0x000fe20000100800 */
[----:B------:R-:W-:-:S03]  /*38d0*/  SHF.L.U32 R47, R47, 0x10, RZ ;  /* 0x000000102f2f7819 */ /* 0x000fc600000006ff */
[----:B------:R-:W-:Y:S01]  /*38e0*/  STL [R1+0x140], R32 ;  /* 0x0001402001007387 */ /* 0x000fe20000100800 */
[----:B------:R-:W-:-:S03]  /*38f0*/  SHF.L.U32 R48, R48, 0x10, RZ ;  /* 0x0000001030307819 */ /* 0x000fc600000006ff */
[----:B------:R-:W-:Y:S04]  /*3900*/  STL [R1+0x13c], R33 ;  /* 0x00013c2101007387 */ /* 0x000fe80000100800 */
[----:B------:R-:W-:Y:S04]  /*3910*/  STL [R1+0x14c], R30 ;  /* 0x00014c1e01007387 */ /* 0x000fe80000100800 */
[----:B------:R-:W-:Y:S04]  /*3920*/  STL [R1+0x138], R31 ;  /* 0x0001381f01007387 */ /* 0x000fe80000100800 */
[----:B------:R-:W-:Y:S01]  /*3930*/  STL [R1+0x150], R26 ;  /* 0x0001501a01007387 */ /* 0x000fe20000100800 */
[----:B------:R-:W-:-:S03]  /*3940*/  FADD.FTZ R47, -R28, R47 ;  /* 0x0000002f1c2f7221 */ /* 0x000fc60000010100 */
[----:B------:R-:W-:Y:S01]  /*3950*/  STL [R1+0x134], R27 ;  /* 0x0001341b01007387 */ /* 0x000fe20000100800 */
[----:B------:R-:W-:Y:S01]  /*3960*/  FADD.FTZ R48, -R28, R48 ;  /* 0x000000301c307221 */ /* 0x000fe20000010100 */
[----:B------:R-:W-:Y:S02]  /*3970*/  IMAD.U32 R46, R46, 0x10000, RZ ;  /* 0x000100002e2e7824 */ /* 0x000fe400078e00ff */
[C---:B------:R-:W-:Y:S01]  /*3980*/  FMUL.FTZ R47, R15.reuse, R47 ;  /* 0x0000002f0f2f7220 */ /* 0x040fe20000410000 */
[----:B------:R-:W-:Y:S01]  /*3990*/  FMUL.FTZ R48, R15, R48 ;  /* 0x000000300f307220 */ /* 0x000fe20000410000 */
[----:B------:R-:W-:-:S04]  /*39a0*/  FADD.FTZ R46, -R28, R46 ;  /* 0x0000002e1c2e7221 */ /* 0x000fc80000010100 */
[----:B------:R-:W-:Y:S01]  /*39b0*/  FMUL.FTZ R46, R15, R46 ;  /* 0x0000002e0f2e7220 */ /* 0x000fe20000410000 */
[----:B--2---:R-:W-:Y:S01]  /*39c0*/  FADD.FTZ R9, R8, -R28 ;  /* 0x8000001c08097221 */ /* 0x004fe20000010000 */
[----:B------:R-:W-:-:S03]  /*39d0*/  LEA R8, P6, R5, UR6, 0x1 ;  /* 0x0000000605087c11 */ /* 0x000fc6000f8c08ff */
[----:B------:R-:W-:Y:S01]  /*39e0*/  FMUL.FTZ R38, R15, R9 ;  /* 0x000000090f267220 */ /* 0x000fe20000410000 */
[----:B---3--:R-:W-:-:S03]  /*39f0*/  LEA.HI.X R9, R5, UR7, R55, 0x1, P6 ;  /* 0x0000000705097c11 */ /* 0x008fc6000b0f0c37 */
[----:B------:R-:W-:Y:S01]  /*3a00*/  FFMA.FTZ R5, R13, R38, R11 ;  /* 0x000000260d057223 */ /* 0x000fe2000001000b */
[----:B------:R-:W-:-:S04]  /*3a10*/  LEA R38, P6, R6, UR6, 0x1 ;  /* 0x0000000606267c11 */ /* 0x000fc8000f8c08ff */
[----:B------:R-:W-:Y:S02]  /*3a20*/  F2FP.BF16.F32.PACK_AB R5, R7, R5 ;  /* 0x000000050705723e */ /* 0x000fe400000010ff */
[----:B----4-:R-:W-:Y:S02]  /*3a30*/  LEA.HI.X R39, R6, UR7, R54, 0x1, P6 ;  /* 0x0000000706277c11 */ /* 0x010fe4000b0f0c36 */
[----:B------:R-:W-:Y:S02]  /*3a40*/  IADD3.X R7, RZ, R0, RZ, P3, !PT ;  /* 0x00000000ff077210 */ /* 0x000fe40001ffe4ff */
[----:B------:R-:W-:Y:S02]  /*3a50*/  F2FP.BF16.F32.PACK_AB R6, R40, R59 ;  /* 0x0000003b2806723e */ /* 0x000fe400000010ff */
[----:B------:R-:W-:Y:S02]  /*3a60*/  LEA R42, P3, R41, UR6, 0x1 ;  /* 0x00000006292a7c11 */ /* 0x000fe4000f8608ff */
[----:B------:R-:W-:Y:S01]  /*3a70*/  LEA R40, P4, R29, UR6, 0x1 ;  /* 0x000000061d287c11 */ /* 0x000fe2000f8808ff */
[----:B------:R-:W-:Y:S01]  /*3a80*/  STL [R1+0x128], R8 ;  /* 0x0001280801007387 */ /* 0x000fe20000100800 */
[----:B------:R-:W-:-:S02]  /*3a90*/  LEA.HI.X R43, R41, UR7, R43, 0x1, P3 ;  /* 0x00000007292b7c11 */ /* 0x000fc400098f0c2b */
[----:B------:R-:W-:Y:S01]  /*3aa0*/  LEA.HI.X R41, R29, UR7, R7, 0x1, P4 ;  /* 0x000000071d297c11 */ /* 0x000fe2000a0f0c07 */
[----:B------:R-:W-:Y:S01]  /*3ab0*/  STL [R1+0x124], R9 ;  /* 0x0001240901007387 */ /* 0x000fe20000100800 */
[----:B-----5:R-:W-:-:S03]  /*3ac0*/  SHF.L.U32 R29, R2, 0x10, RZ ;  /* 0x00000010021d7819 */ /* 0x020fc600000006ff */
[----:B------:R-:W-:Y:S04]  /*3ad0*/  STL [R1+0x168], R11 ;  /* 0x0001680b01007387 */ /* 0x000fe80000100800 */
[----:B------:R-:W-:Y:S01]  /*3ae0*/  STL [R1+0x12c], R38 ;  /* 0x00012c2601007387 */ /* 0x000fe20000100800 */
[----:B------:R-:W-:-:S03]  /*3af0*/  FADD.FTZ R29, -R28, R29 ;  /* 0x0000001d1c1d7221 */ /* 0x000fc60000010100 */
[----:B------:R-:W-:Y:S04]  /*3b00*/  STL [R1+0x120], R39 ;  /* 0x0001202701007387 */ /* 0x000fe80000100800 */
[----:B------:R-:W-:Y:S04]  /*3b10*/  STL [R1+0x15c], R42 ;  /* 0x00015c2a01007387 */ /* 0x000fe80000100800 */
[----:B------:R-:W-:Y:S01]  /*3b20*/  STL [R1+0x158], R43 ;  /* 0x0001582b01007387 */ /* 0x000fe20000100800 */
[----:B------:R-:W-:-:S03]  /*3b30*/  FMUL.FTZ R29, R15, R29 ;  /* 0x0000001d0f1d7220 */ /* 0x000fc60000410000 */
[----:B------:R0:W-:Y:S01]  /*3b40*/  STL [R1+0x130], R41 ;  /* 0x0001302901007387 */ /* 0x0001e20000100800 */
[----:B------:R-:W-:-:S03]  /*3b50*/  FFMA.FTZ R2, R25, R47, R23 ;  /* 0x0000002f19027223 */ /* 0x000fc60000010017 */
[----:B------:R-:W2:Y:S04]  /*3b60*/  LDL.LU R52, [R1+0x8] ;  /* 0x0000080001347983 */ /* 0x000ea80000300800 */
[----:B------:R-:W3:Y:S01]  /*3b70*/  LDL.LU R51, [R1+0x7c] ;  /* 0x00007c0001337983 */ /* 0x000ee20000300800 */
[----:B0-----:R-:W-:-:S03]  /*3b80*/  FFMA.FTZ R41, R25, R48, R23 ;  /* 0x0000003019297223 */ /* 0x001fc60000010017 */
[----:B------:R-:W4:Y:S04]  /*3b90*/  LDL.LU R30, [R1+0x8c] ;  /* 0x00008c00011e7983 */ /* 0x000f280000300800 */
[----:B------:R-:W5:Y:S01]  /*3ba0*/  LDL.LU R50, [R1+0x90] ;  /* 0x0000900001327983 */ /* 0x000f620000300800 */
[----:B------:R-:W-:-:S03]  /*3bb0*/  FFMA.FTZ R32, R25, R29, R23 ;  /* 0x0000001d19207223 */ /* 0x000fc60000010017 */
[----:B------:R-:W2:Y:S04]  /*3bc0*/  LDL.LU R34, [R1+0x98] ;  /* 0x0000980001227983 */ /* 0x000ea80000300800 */
[----:B------:R-:W5:Y:S04]  /*3bd0*/  LDL.LU R48, [R1+0x9c] ;  /* 0x00009c0001307983 */ /* 0x000f680000300800 */
[----:B------:R-:W3:Y:S04]  /*3be0*/  LDL.LU R45, [R1+0xa8] ;  /* 0x0000a800012d7983 */ /* 0x000ee80000300800 */
[----:B------:R0:W-:Y:S04]  /*3bf0*/  STL [R1+0x70], R2 ;  /* 0x0000700201007387 */ /* 0x0001e80000100800 */
[----:B------:R-:W5:Y:S04]  /*3c00*/  LDL.LU R29, [R1+0xac] ;  /* 0x0000ac00011d7983 */ /* 0x000f680000300800 */
[----:B------:R-:W3:Y:S01]  /*3c10*/  LDL.LU R43, [R1+0xb0] ;  /* 0x0000b000012b7983 */ /* 0x000ee20000300800 */
[----:B0-----:R-:W-:-:S03]  /*3c20*/  FFMA.FTZ R2, R25, R46, R23 ;  /* 0x0000002e19027223 */ /* 0x001fc60000010017 */
[----:B------:R-:W3:Y:S04]  /*3c30*/  LDL.LU R42, [R1+0xb8] ;  /* 0x0000b800012a7983 */ /* 0x000ee80000300800 */
[----:B------:R0:W-:Y:S04]  /*3c40*/  STL [R1+0x68], R2 ;  /* 0x0000680201007387 */ /* 0x0001e80000100800 */
[----:B------:R-:W3:Y:S01]  /*3c50*/  LDL.LU R37, [R1+0xc0] ;  /* 0x0000c00001257983 */ /* 0x000ee20000300800 */
[----:B------:R-:W-:Y:S01]  /*3c60*/  SHF.L.U32 R18, R18, 0x10, RZ ;  /* 0x0000001012127819 */ /* 0x000fe200000006ff */
[----:B------:R-:W-:-:S02]  /*3c70*/  IMAD.U32 R7, R53, 0x10000, RZ ;  /* 0x0001000035077824 */ /* 0x000fc400078e00ff */
[----:B------:R-:W-:Y:S01]  /*3c80*/  IMAD.U32 R22, R22, 0x10000, RZ ;  /* 0x0001000016167824 */ /* 0x000fe200078e00ff */
[----:B------:R-:W-:Y:S01]  /*3c90*/  SHF.L.U32 R61, R61, 0x10, RZ ;  /* 0x000000103d3d7819 */ /* 0x000fe200000006ff */
[----:B------:R-:W-:Y:S01]  /*3ca0*/  FADD.FTZ R18, -R28, R18 ;  /* 0x000000121c127221 */ /* 0x000fe20000010100 */
[----:B------:R-:W-:Y:S01]  /*3cb0*/  SHF.L.U32 R44, R44, 0x10, RZ ;  /* 0x000000102c2c7819 */ /* 0x000fe200000006ff */
[----:B------:R-:W-:Y:S01]  /*3cc0*/  IMAD.U32 R49, R49, 0x10000, RZ ;  /* 0x0001000031317824 */ /* 0x000fe200078e00ff */
[----:B------:R-:W-:Y:S01]  /*3cd0*/  SHF.L.U32 R24, R24, 0x10, RZ ;  /* 0x0000001018187819 */ /* 0x000fe200000006ff */
[----:B------:R-:W-:Y:S01]  /*3ce0*/  FMUL.FTZ R18, R15, R18 ;  /* 0x000000120f127220 */ /* 0x000fe20000410000 */
[----:B------:R-:W-:Y:S01]  /*3cf0*/  SHF.L.U32 R20, R20, 0x10, RZ ;  /* 0x0000001014147819 */ /* 0x000fe200000006ff */
[----:B------:R-:W-:Y:S01]  /*3d00*/  FADD.FTZ R7, -R28, R7 ;  /* 0x000000071c077221 */ /* 0x000fe20000010100 */
[----:B------:R-:W-:Y:S01]  /*3d10*/  SHF.L.U32 R14, R14, 0x10, RZ ;  /* 0x000000100e0e7819 */ /* 0x000fe200000006ff */
[----:B------:R-:W-:-:S02]  /*3d20*/  IMAD.U32 R16, R16, 0x10000, RZ ;  /* 0x0001000010107824 */ /* 0x000fc400078e00ff */
[C---:B------:R-:W-:Y:S01]  /*3d30*/  FADD.FTZ R22, -R28.reuse, R22 ;  /* 0x000000161c167221 */ /* 0x040fe20000010100 */
[----:B0-----:R-:W-:Y:S01]  /*3d40*/  FFMA.FTZ R2, R25, R18, R23 ;  /* 0x0000001219027223 */ /* 0x001fe20000010017 */
[----:B------:R-:W3:Y:S01]  /*3d50*/  LDL.LU R36, [R1+0xc4] ;  /* 0x0000c40001247983 */ /* 0x000ee20000300800 */
[C---:B------:R-:W-:Y:S01]  /*3d60*/  FMUL.FTZ R7, R15.reuse, R7 ;  /* 0x000000070f077220 */ /* 0x040fe20000410000 */
[C---:B------:R-:W-:Y:S02]  /*3d70*/  FADD.FTZ R61, -R28.reuse, R61 ;  /* 0x0000003d1c3d7221 */ /* 0x040fe40000010100 */
[----:B------:R-:W3:Y:S01]  /*3d80*/  LDL.LU R35, [R1+0xcc] ;  /* 0x0000cc0001237983 */ /* 0x000ee20000300800 */
[C---:B------:R-:W-:Y:S01]  /*3d90*/  FADD.FTZ R49, -R28.reuse, R49 ;  /* 0x000000311c317221 */ /* 0x040fe20000010100 */
[C---:B------:R-:W-:Y:S01]  /*3da0*/  FADD.FTZ R44, -R28.reuse, R44 ;  /* 0x0000002c1c2c7221 */ /* 0x040fe20000010100 */
[C---:B------:R-:W-:Y:S01]  /*3db0*/  FADD.FTZ R24, -R28.reuse, R24 ;  /* 0x000000181c187221 */ /* 0x040fe20000010100 */
[----:B------:R-:W3:Y:S01]  /*3dc0*/  LDL.LU R33, [R1+0xd0] ;  /* 0x0000d00001217983 */ /* 0x000ee20000300800 */
[C---:B------:R-:W-:Y:S01]  /*3dd0*/  FADD.FTZ R20, -R28.reuse, R20 ;  /* 0x000000141c147221 */ /* 0x040fe20000010100 */
[C---:B------:R-:W-:Y:S01]  /*3de0*/  FADD.FTZ R16, -R28.reuse, R16 ;  /* 0x000000101c107221 */ /* 0x040fe20000010100 */
[----:B------:R-:W-:Y:S01]  /*3df0*/  FADD.FTZ R14, -R28, R14 ;  /* 0x0000000e1c0e7221 */ /* 0x000fe20000010100 */
[----:B------:R-:W-:Y:S01]  /*3e00*/  FMUL.FTZ R22, R15, R22 ;  /* 0x000000160f167220 */ /* 0x000fe20000410000 */
[----:B------:R-:W3:Y:S01]  /*3e10*/  LDL.LU R11, [R1+0x88] ;  /* 0x00008800010b7983 */ /* 0x000ee20000300800 */
[----:B------:R-:W-:-:S03]  /*3e20*/  FFMA.FTZ R26, R25, R7, R23 ;  /* 0x00000007191a7223 */ /* 0x000fc60000010017 */
[----:B------:R0:W-:Y:S01]  /*3e30*/  STL [R1+0x54], R2 ;  /* 0x0000540201007387 */ /* 0x0001e20000100800 */
        /* <DEDUP_REMOVED lines=8> */
[----:B------:R-:W-:Y:S02]  /*3ec0*/  IADD3.X R7, RZ, R0, RZ, P2, !PT ;  /* 0x00000000ff077210 */ /* 0x000fe400017fe4ff */
[----:B------:R-:W-:Y:S01]  /*3ed0*/  LEA R22, P2, R19, UR6, 0x1 ;  /* 0x0000000613167c11 */ /* 0x000fe2000f8408ff */
[C-C-:B------:R-:W-:Y:S01]  /*3ee0*/  FFMA.FTZ R31, R25.reuse, R61, R23.reuse ;  /* 0x0000003d191f7223 */ /* 0x140fe20000010017 */
[C-C-:B------:R-:W-:Y:S01]  /*3ef0*/  FFMA.FTZ R27, R25.reuse, R49, R23.reuse ;  /* 0x00000031191b7223 */ /* 0x140fe20000010017 */
[C-C-:B------:R-:W-:Y:S01]  /*3f00*/  FFMA.FTZ R38, R25.reuse, R44, R23.reuse ;  /* 0x0000002c19267223 */ /* 0x140fe20000010017 */
[C-C-:B------:R-:W-:Y:S01]  /*3f10*/  FFMA.FTZ R8, R25.reuse, R24, R23.reuse ;  /* 0x0000001819087223 */ /* 0x140fe20000010017 */
[C-C-:B------:R-:W-:Y:S01]  /*3f20*/  FFMA.FTZ R39, R25.reuse, R20, R23.reuse ;  /* 0x0000001419277223 */ /* 0x140fe20000010017 */
[C-C-:B------:R-:W-:Y:S01]  /*3f30*/  FFMA.FTZ R3, R25.reuse, R16, R23.reuse ;  /* 0x0000001019037223 */ /* 0x140fe20000010017 */
[----:B0-----:R-:W-:Y:S01]  /*3f40*/  FFMA.FTZ R2, R25, R14, R23 ;  /* 0x0000000e19027223 */ /* 0x001fe20000010017 */
[----:B------:R-:W-:Y:S01]  /*3f50*/  LEA.HI.X R23, R19, UR7, R7, 0x1, P2 ;  /* 0x0000000713177c11 */ /* 0x000fe200090f0c07 */
[----:B----4-:R-:W-:-:S02]  /*3f60*/  IMAD.U32 R18, R30, 0x10000, RZ ;  /* 0x000100001e127824 */ /* 0x010fc400078e00ff */
[----:B------:R-:W4:Y:S01]  /*3f70*/  LDL.LU R30, [R1+0xa0] ;  /* 0x0000a000011e7983 */ /* 0x000f220000300800 */
[----:B--2---:R-:W-:-:S03]  /*3f80*/  SHF.L.U32 R59, R34, 0x10, RZ ;  /* 0x00000010223b7819 */ /* 0x004fc600000006ff */
[----:B------:R-:W2:Y:S01]  /*3f90*/  LDL.LU R34, [R1+0xbc] ;  /* 0x0000bc0001227983 */ /* 0x000ea20000300800 */
[----:B-----5:R-:W-:-:S03]  /*3fa0*/  SHF.L.U32 R53, R29, 0x10, RZ ;  /* 0x000000101d357819 */ /* 0x020fc600000006ff */
[----:B------:R-:W5:Y:S01]  /*3fb0*/  LDL.LU R29, [R1+0xc8] ;  /* 0x0000c800011d7983 */ /* 0x000f620000300800 */
[----:B---3--:R-:W-:Y:S02]  /*3fc0*/  SHF.L.U32 R55, R45, 0x10, RZ ;  /* 0x000000102d377819 */ /* 0x008fe400000006ff */
[----:B------:R-:W-:Y:S02]  /*3fd0*/  SHF.L.U32 R19, R37, 0x10, RZ ;  /* 0x0000001025137819 */ /* 0x000fe400000006ff */
[----:B------:R-:W3:Y:S04]  /*3fe0*/  LDL.LU R37, [R1+0xb4] ;  /* 0x0000b40001257983 */ /* 0x000ee80000300800 */
[----:B------:R-:W3:Y:S04]  /*3ff0*/  LDL.LU R47, [R1+0xa4] ;  /* 0x0000a400012f7983 */ /* 0x000ee80000300800 */
[----:B------:R-:W4:Y:S04]  /*4000*/  LDL.LU R44, [R1+0x94] ;  /* 0x00009400012c7983 */ /* 0x000f280000300800 */
[----:B------:R-:W2:Y:S01]  /*4010*/  LDL.LU R45, [R1+0x84] ;  /* 0x00008400012d7983 */ /* 0x000ea20000300800 */
[----:B------:R-:W-:Y:S01]  /*4020*/  IMAD.X R14, RZ, RZ, R0, P5 ;  /* 0x000000ffff0e7224 */ /* 0x000fe200028e0600 */
[----:B------:R-:W-:-:S02]  /*4030*/  LEA R20, P3, R21, UR6, 0x1 ;  /* 0x0000000615147c11 */ /* 0x000fc4000f8608ff */
[----:B------:R-:W-:Y:S01]  /*4040*/  SHF.L.U32 R25, R52, 0x10, RZ ;  /* 0x0000001034197819 */ /* 0x000fe200000006ff */
[----:B------:R-:W3:Y:S01]  /*4050*/  LDL.LU R46, [R1+0x80] ;  /* 0x00008000012e7983 */ /* 0x000ee20000300800 */
[----:B------:R-:W-:Y:S02]  /*4060*/  SHF.L.U32 R24, R51, 0x10, RZ ;  /* 0x0000001033187819 */ /* 0x000fe400000006ff */
[----:B------:R-:W-:Y:S02]  /*4070*/  LEA.HI.X R21, R21, UR7, R14, 0x1, P3 ;  /* 0x0000000715157c11 */ /* 0x000fe400098f0c0e */
[----:B------:R-:W-:Y:S02]  /*4080*/  SHF.L.U32 R14, R50, 0x10, RZ ;  /* 0x00000010320e7819 */ /* 0x000fe400000006ff */
[----:B------:R-:W-:Y:S02]  /*4090*/  SHF.L.U32 R49, R42, 0x10, RZ ;  /* 0x000000102a317819 */ /* 0x000fe400000006ff */
[----:B------:R-:W-:Y:S01]  /*40a0*/  SHF.L.U32 R7, R35, 0x10, RZ ;  /* 0x0000001023077819 */ /* 0x000fe200000006ff */
[----:B------:R-:W-:Y:S01]  /*40b0*/  FADD.FTZ R35, -R28, R25 ;  /* 0x000000191c237221 */ /* 0x000fe20000010100 */
[----:B------:R-:W-:Y:S01]  /*40c0*/  SHF.L.U32 R61, R33, 0x10, RZ ;  /* 0x00000010213d7819 */ /* 0x000fe200000006ff */
[----:B------:R-:W-:-:S02]  /*40d0*/  IMAD.U32 R16, R36, 0x10000, RZ ;  /* 0x0001000024107824 */ /* 0x000fc400078e00ff */
[C---:B------:R-:W-:Y:S01]  /*40e0*/  FADD.FTZ R33, -R28.reuse, R24 ;  /* 0x000000181c217221 */ /* 0x040fe20000010100 */
[----:B------:R-:W-:Y:S02]  /*40f0*/  IMAD.U32 R51, R43, 0x10000, RZ ;  /* 0x000100002b337824 */ /* 0x000fe400078e00ff */
[C---:B------:R-:W-:Y:S01]  /*4100*/  FADD.FTZ R36, -R28.reuse, R18 ;  /* 0x000000121c247221 */ /* 0x040fe20000010100 */
[----:B------:R-:W-:Y:S01]  /*4110*/  FADD.FTZ R43, -R28, R14 ;  /* 0x0000000e1c2b7221 */ /* 0x000fe20000010100 */
[--C-:B-----5:R-:W-:Y:S02]  /*4120*/  FADD.FTZ R42, R29, -R28.reuse ;  /* 0x8000001c1d2a7221 */ /* 0x120fe40000010000 */
[----:B------:R-:W5:Y:S04]  /*4130*/  LDL.LU R29, [R1+0x40] ;  /* 0x00004000011d7983 */ /* 0x000f680000300800 */
[----:B------:R-:W5:Y:S04]  /*4140*/  LDL.LU R25, [R1+0x3c] ;  /* 0x00003c0001197983 */ /* 0x000f680000300800 */
[----:B------:R-:W5:Y:S04]  /*4150*/  LDL.LU R24, [R1+0x34] ;  /* 0x0000340001187983 */ /* 0x000f680000300800 */
[----:B------:R-:W5:Y:S04]  /*4160*/  LDL.LU R18, [R1+0x30] ;  /* 0x0000300001127983 */ /* 0x000f680000300800 */
[----:B------:R-:W5:Y:S01]  /*4170*/  LDL.LU R14, [R1+0x2c] ;  /* 0x00002c00010e7983 */ /* 0x000f620000300800 */
[----:B----4-:R-:W-:-:S03]  /*4180*/  FADD.FTZ R58, R44, -R28 ;  /* 0x8000001c2c3a7221 */ /* 0x010fc60000010000 */
[----:B------:R-:W4:Y:S01]  /*4190*/  LDL.LU R44, [R1+0x24] ;  /* 0x00002400012c7983 */ /* 0x000f220000300800 */
[----:B--2---:R-:W-:-:S03]  /*41a0*/  FADD.FTZ R56, R45, -R28 ;  /* 0x8000001c2d387221 */ /* 0x004fc60000010000 */
[----:B------:R-:W2:Y:S01]  /*41b0*/  LDL.LU R45, [R1+0x108] ;  /* 0x00010800012d7983 */ /* 0x000ea20000300800 */
[----:B------:R-:W-:Y:S02]  /*41c0*/  IMAD.U32 R57, R48, 0x10000, RZ ;  /* 0x0001000030397824 */ /* 0x000fe400078e00ff */
[--C-:B------:R-:W-:Y:S01]  /*41d0*/  FADD.FTZ R11, R11, -R28.reuse ;  /* 0x8000001c0b0b7221 */ /* 0x100fe20000010000 */
[--C-:B------:R-:W-:Y:S01]  /*41e0*/  FADD.FTZ R30, R30, -R28.reuse ;  /* 0x8000001c1e1e7221 */ /* 0x100fe20000010000 */
[--C-:B------:R-:W-:Y:S01]  /*41f0*/  FADD.FTZ R34, R34, -R28.reuse ;  /* 0x8000001c22227221 */ /* 0x100fe20000010000 */
[--C-:B---3--:R-:W-:Y:S01]  /*4200*/  FADD.FTZ R37, R37, -R28.reuse ;  /* 0x8000001c25257221 */ /* 0x108fe20000010000 */
[C---:B------:R-:W-:Y:S01]  /*4210*/  FADD.FTZ R59, -R28.reuse, R59 ;  /* 0x0000003b1c3b7221 */ /* 0x040fe20000010100 */
[--C-:B------:R-:W-:Y:S01]  /*4220*/  FADD.FTZ R60, R47, -R28.reuse ;  /* 0x8000001c2f3c7221 */ /* 0x100fe20000010000 */
[C---:B------:R-:W-:Y:S01]  /*4230*/  FADD.FTZ R57, -R28.reuse, R57 ;  /* 0x000000391c397221 */ /* 0x040fe20000010100 */
[C---:B------:R-:W-:Y:S01]  /*4240*/  FADD.FTZ R55, -R28.reuse, R55 ;  /* 0x000000371c377221 */ /* 0x040fe20000010100 */
[----:B------:R-:W-:Y:S01]  /*4250*/  FADD.FTZ R53, -R28, R53 ;  /* 0x000000351c357221 */ /* 0x000fe20000010100 */
[----:B------:R-:W-:Y:S01]  /*4260*/  FADD.FTZ R54, R46, -R28 ;  /* 0x8000001c2e367221 */ /* 0x000fe20000010000 */
[C---:B------:R-:W-:Y:S01]  /*4270*/  FADD.FTZ R51, -R28.reuse, R51 ;  /* 0x000000331c337221 */ /* 0x040fe20000010100 */
[C---:B------:R-:W-:Y:S01]  /*4280*/  FADD.FTZ R49, -R28.reuse, R49 ;  /* 0x000000311c317221 */ /* 0x040fe20000010100 */
[C---:B------:R-:W-:Y:S01]  /*4290*/  FADD.FTZ R19, -R28.reuse, R19 ;  /* 0x000000131c137221 */ /* 0x040fe20000010100 */
[C---:B------:R-:W-:Y:S01]  /*42a0*/  FADD.FTZ R16, -R28.reuse, R16 ;  /* 0x000000101c107221 */ /* 0x040fe20000010100 */
[C---:B------:R-:W-:Y:S01]  /*42b0*/  FADD.FTZ R7, -R28.reuse, R7 ;  /* 0x000000071c077221 */ /* 0x040fe20000010100 */
[----:B------:R-:W-:Y:S01]  /*42c0*/  FADD.FTZ R61, -R28, R61 ;  /* 0x0000003d1c3d7221 */ /* 0x000fe20000010100 */
[----:B-----5:R-:W-:Y:S01]  /*42d0*/  FADD.FTZ R52, R29, -R28 ;  /* 0x8000001c1d347221 */ /* 0x020fe20000010000 */
[----:B------:R-:W-:-:S02]  /*42e0*/  IMAD.X R29, RZ, RZ, R0, P1 ;  /* 0x000000ffff1d7224 */ /* 0x000fc400008e0600 */
[--C-:B------:R-:W-:Y:S01]  /*42f0*/  FADD.FTZ R50, R25, -R28.reuse ;  /* 0x8000001c19327221 */ /* 0x100fe20000010000 */
[--C-:B------:R-:W-:Y:S01]  /*4300*/  FADD.FTZ R48, R24, -R28.reuse ;  /* 0x8000001c18307221 */ /* 0x100fe20000010000 */
[--C-:B------:R-:W-:Y:S01]  /*4310*/  FADD.FTZ R18, R18, -R28.reuse ;  /* 0x8000001c12127221 */ /* 0x100fe20000010000 */
[----:B------:R-:W-:Y:S01]  /*4320*/  FADD.FTZ R14, R14, -R28 ;  /* 0x8000001c0e0e7221 */ /* 0x000fe20000010000 */
[----:B------:R-:W-:-:S04]  /*4330*/  LEA R28, P1, R4, UR6, 0x1 ;  /* 0x00000006041c7c11 */ /* 0x000fc8000f8208ff */
[----:B------:R-:W-:Y:S02]  /*4340*/  LEA.HI.X R29, R4, UR7, R29, 0x1, P1 ;  /* 0x00000007041d7c11 */ /* 0x000fe400088f0c1d */
[----:B------:R-:W3:Y:S01]  /*4350*/  LDL.LU R4, [R1+0x28] ;  /* 0x0000280001047983 */ /* 0x000ee20000300800 */
[----:B----4-:R-:W-:-:S04]  /*4360*/  LEA R24, P2, R44, UR6, 0x1 ;  /* 0x000000062c187c11 */ /* 0x010fc8000f8408ff */
[----:B--2---:R-:W-:Y:S02]  /*4370*/  LEA.HI.X R25, R44, UR7, R45, 0x1, P2 ;  /* 0x000000072c197c11 */ /* 0x004fe400090f0c2d */
[----:B------:R-:W2:Y:S01]  /*4380*/  LDL.LU R45, [R1+0x10c] ;  /* 0x00010c00012d7983 */ /* 0x000ea20000300800 */
[----:B------:R-:W-:Y:S02]  /*4390*/  IADD3.X R0, RZ, R0, RZ, P0, !PT ;  /* 0x00000000ff007210 */ /* 0x000fe400007fe4ff */
[----:B------:R-:W-:-:S04]  /*43a0*/  LEA R46, P0, R17, UR6, 0x1 ;  /* 0x00000006112e7c11 */ /* 0x000fc8000f8008ff */
[----:B------:R-:W-:Y:S01]  /*43b0*/  LEA.HI.X R47, R17, UR7, R0, 0x1, P0 ;  /* 0x00000007112f7c11 */ /* 0x000fe200080f0c00 */
[C---:B------:R-:W-:Y:S02]  /*43c0*/  FMUL.FTZ R17, R15.reuse, R11 ;  /* 0x0000000b0f117220 */ /* 0x040fe40000410000 */
[----:B------:R-:W4:Y:S01]  /*43d0*/  LDL.LU R11, [R1+0x168] ;  /* 0x00016800010b7983 */ /* 0x000f220000300800 */
        /* <DEDUP_REMOVED lines=11> */
[----:B------:R-:W5:Y:S01]  /*4490*/  LDL.LU R34, [R1+0x164] ;  /* 0x0001640001227983 */ /* 0x000f620000300800 */
[C-C-:B------:R-:W-:Y:S01]  /*44a0*/  FFMA.FTZ R35, R12.reuse, R35, R10.reuse ;  /* 0x000000230c237223 */ /* 0x140fe2000001000a */
[----:B------:R-:W-:Y:S01]  /*44b0*/  FFMA.FTZ R33, R12, R33, R10 ;  /* 0x000000210c217223 */ /* 0x000fe2000001000a */
[----:B---3--:R-:W-:-:S04]  /*44c0*/  LEA R44, P1, R4, UR6, 0x1 ;  /* 0x00000006042c7c11 */ /* 0x008fc8000f8208ff */
[----:B--2---:R-:W-:Y:S01]  /*44d0*/  LEA.HI.X R45, R4, UR7, R45, 0x1, P1 ;  /* 0x00000007042d7c11 */ /* 0x004fe200088f0c2d */
[C---:B------:R-:W-:Y:S01]  /*44e0*/  FMUL.FTZ R4, R15.reuse, R37 ;  /* 0x000000250f047220 */ /* 0x040fe20000410000 */
[C---:B------:R-:W-:Y:S01]  /*44f0*/  FMUL.FTZ R37, R15.reuse, R59 ;  /* 0x0000003b0f257220 */ /* 0x040fe20000410000 */
[----:B------:R-:W-:Y:S01]  /*4500*/  MOV R59, R43 ;  /* 0x0000002b003b7202 */ /* 0x000fe20000000f00 */
[C---:B------:R-:W-:Y:S01]  /*4510*/  FMUL.FTZ R43, R15.reuse, R57 ;  /* 0x000000390f2b7220 */ /* 0x040fe20000410000 */
[----:B------:R-:W-:Y:S02]  /*4520*/  IMAD.MOV.U32 R57, RZ, RZ, R17 ;  /* 0x000000ffff397224 */ /* 0x000fe400078e0011 */
[----:B------:R-:W-:-:S03]  /*4530*/  FMUL.FTZ R17, R15, R58 ;  /* 0x0000003a0f117220 */ /* 0x000fc60000410000 */
[----:B------:R-:W-:Y:S01]  /*4540*/  MOV R58, R57 ;  /* 0x00000039003a7202 */ /* 0x000fe20000000f00 */
[C---:B------:R-:W-:Y:S01]  /*4550*/  FMUL.FTZ R57, R15.reuse, R55 ;  /* 0x000000370f397220 */ /* 0x040fe20000410000 */
[----:B------:R-:W-:Y:S01]  /*4560*/  MOV R55, R59 ;  /* 0x0000003b00377202 */ /* 0x000fe20000000f00 */
[C---:B------:R-:W-:Y:S02]  /*4570*/  FMUL.FTZ R59, R15.reuse, R53 ;  /* 0x000000350f3b7220 */ /* 0x040fe40000410000 */
[----:B------:R-:W-:Y:S02]  /*4580*/  IMAD.MOV.U32 R53, RZ, RZ, R57 ;  /* 0x000000ffff357224 */ /* 0x000fe400078e0039 */
[C---:B------:R-:W-:Y:S01]  /*4590*/  FMUL.FTZ R57, R15.reuse, R51 ;  /* 0x000000330f397220 */ /* 0x040fe20000410000 */
[----:B------:R-:W-:Y:S01]  /*45a0*/  MOV R51, R58 ;  /* 0x0000003a00337202 */ /* 0x000fe20000000f00 */
[C---:B------:R-:W-:Y:S01]  /*45b0*/  FMUL.FTZ R58, R15.reuse, R49 ;  /* 0x000000310f3a7220 */ /* 0x040fe20000410000 */
[----:B------:R-:W-:Y:S01]  /*45c0*/  MOV R49, R0 ;  /* 0x0000000000317202 */ /* 0x000fe20000000f00 */
[----:B------:R-:W-:Y:S01]  /*45d0*/  FMUL.FTZ R0, R15, R50 ;  /* 0x000000320f007220 */ /* 0x000fe20000410000 */
[----:B------:R-:W-:-:S02]  /*45e0*/  IMAD.MOV.U32 R50, RZ, RZ, R59 ;  /* 0x000000ffff327224 */ /* 0x000fc400078e003b */
[C---:B------:R-:W-:Y:S01]  /*45f0*/  FMUL.FTZ R59, R15.reuse, R19 ;  /* 0x000000130f3b7220 */ /* 0x040fe20000410000 */
[----:B------:R-:W-:Y:S01]  /*4600*/  MOV R19, R4 ;  /* 0x0000000400137202 */ /* 0x000fe20000000f00 */
[C---:B------:R-:W-:Y:S01]  /*4610*/  FMUL.FTZ R4, R15.reuse, R48 ;  /* 0x000000300f047220 */ /* 0x040fe20000410000 */
[----:B------:R-:W-:Y:S01]  /*4620*/  MOV R48, R42 ;  /* 0x0000002a00307202 */ /* 0x000fe20000000f00 */
[C---:B------:R-:W-:Y:S01]  /*4630*/  FMUL.FTZ R42, R15.reuse, R16 ;  /* 0x000000100f2a7220 */ /* 0x040fe20000410000 */
[----:B------:R-:W-:Y:S02]  /*4640*/  IMAD.MOV.U32 R16, RZ, RZ, R53 ;  /* 0x000000ffff107224 */ /* 0x000fe400078e0035 */
[C---:B------:R-:W-:Y:S01]  /*4650*/  FMUL.FTZ R53, R15.reuse, R18 ;  /* 0x000000120f357220 */ /* 0x040fe20000410000 */
[----:B------:R-:W-:Y:S01]  /*4660*/  MOV R18, R43 ;  /* 0x0000002b00127202 */ /* 0x000fe20000000f00 */
[C---:B------:R-:W-:Y:S01]  /*4670*/  FMUL.FTZ R43, R15.reuse, R7 ;  /* 0x000000070f2b7220 */ /* 0x040fe20000410000 */
[----:B------:R-:W-:Y:S01]  /*4680*/  MOV R7, R55 ;  /* 0x0000003700077202 */ /* 0x000fe20000000f00 */
[----:B------:R-:W-:Y:S01]  /*4690*/  FMUL.FTZ R55, R15, R14 ;  /* 0x0000000e0f377220 */ /* 0x000fe20000410000 */
[----:B------:R-:W-:-:S02]  /*46a0*/  IMAD.MOV.U32 R14, RZ, RZ, R37 ;  /* 0x000000ffff0e7224 */ /* 0x000fc400078e0025 */
[----:B------:R-:W-:Y:S01]  /*46b0*/  FMUL.FTZ R37, R15, R61 ;  /* 0x0000003d0f257220 */ /* 0x000fe20000410000 */
[----:B------:R-:W-:Y:S01]  /*46c0*/  MOV R15, R18 ;  /* 0x00000012000f7202 */ /* 0x000fe20000000f00 */
[C-C-:B----4-:R-:W-:Y:S01]  /*46d0*/  FFMA.FTZ R18, R13.reuse, R60, R11.reuse ;  /* 0x0000003c0d127223 */ /* 0x150fe2000001000b */
[----:B------:R-:W-:Y:S02]  /*46e0*/  IMAD.MOV.U32 R60, RZ, RZ, R16 ;  /* 0x000000ffff3c7224 */ /* 0x000fe400078e0010 */
[C-C-:B------:R-:W-:Y:S01]  /*46f0*/  FFMA.FTZ R16, R13.reuse, R56, R11.reuse ;  /* 0x000000380d107223 */ /* 0x140fe2000001000b */
[----:B------:R-:W-:Y:S01]  /*4700*/  MOV R56, R15 ;  /* 0x0000000f00387202 */ /* 0x000fe20000000f00 */
[C-C-:B------:R-:W-:Y:S01]  /*4710*/  FFMA.FTZ R15, R13.reuse, R54, R11.reuse ;  /* 0x000000360d0f7223 */ /* 0x140fe2000001000b */
[----:B------:R-:W-:Y:S01]  /*4720*/  MOV R54, R14 ;  /* 0x0000000e00367202 */ /* 0x000fe20000000f00 */
[----:B------:R-:W-:Y:S01]  /*4730*/  FFMA.FTZ R14, R13, R52, R11 ;  /* 0x000000340d0e7223 */ /* 0x000fe2000001000b */
[----:B------:R-:W-:-:S02]  /*4740*/  IMAD.MOV.U32 R52, RZ, RZ, R7 ;  /* 0x000000ffff347224 */ /* 0x000fc400078e0007 */
[C-C-:B------:R-:W-:Y:S01]  /*4750*/  FFMA.FTZ R7, R13.reuse, R0, R11.reuse ;  /* 0x000000000d077223 */ /* 0x140fe2000001000b */
[C-C-:B------:R-:W-:Y:S01]  /*4760*/  FFMA.FTZ R0, R13.reuse, R53, R11.reuse ;  /* 0x000000350d007223 */ /* 0x140fe2000001000b */
[----:B------:R-:W-:Y:S01]  /*4770*/  MOV R53, R36 ;  /* 0x0000002400357202 */ /* 0x000fe20000000f00 */
[C-C-:B------:R-:W-:Y:S01]  /*4780*/  FFMA.FTZ R51, R13.reuse, R51, R11.reuse ;  /* 0x000000330d337223 */ /* 0x140fe2000001000b */
[----:B------:R-:W-:Y:S01]  /*4790*/  MOV R61, R50 ;  /* 0x00000032003d7202 */ /* 0x000fe20000000f00 */
[C-C-:B------:R-:W-:Y:S01]  /*47a0*/  FFMA.FTZ R50, R13.reuse, R30, R11.reuse ;  /* 0x0000001e0d327223 */ /* 0x140fe2000001000b */
[C-C-:B------:R-:W-:Y:S01]  /*47b0*/  FFMA.FTZ R49, R13.reuse, R49, R11.reuse ;  /* 0x000000310d317223 */ /* 0x140fe2000001000b */
[C-C-:B------:R-:W-:Y:S01]  /*47c0*/  FFMA.FTZ R48, R13.reuse, R48, R11.reuse ;  /* 0x000000300d307223 */ /* 0x140fe2000001000b */
[C-C-:B------:R-:W-:Y:S01]  /*47d0*/  FFMA.FTZ R19, R13.reuse, R19, R11.reuse ;  /* 0x000000130d137223 */ /* 0x140fe2000001000b */
[C-C-:B------:R-:W-:Y:S01]  /*47e0*/  FFMA.FTZ R17, R13.reuse, R17, R11.reuse ;  /* 0x000000110d117223 */ /* 0x140fe2000001000b */
[C-C-:B------:R-:W-:Y:S01]  /*47f0*/  FFMA.FTZ R4, R13.reuse, R4, R11.reuse ;  /* 0x000000040d047223 */ /* 0x140fe2000001000b */
[----:B------:R-:W-:Y:S01]  /*4800*/  FFMA.FTZ R11, R13, R55, R11 ;  /* 0x000000370d0b7223 */ /* 0x000fe2000001000b */
[C-C-:B------:R-:W-:Y:S01]  /*4810*/  FFMA.FTZ R13, R12.reuse, R53, R10.reuse ;  /* 0x000000350c0d7223 */ /* 0x140fe2000001000a */
[C-C-:B------:R-:W-:Y:S01]  /*4820*/  FFMA.FTZ R53, R12.reuse, R54, R10.reuse ;  /* 0x000000360c357223 */ /* 0x140fe2000001000a */
[----:B------:R-:W2:Y:S01]  /*4830*/  LDL.LU R30, [R1+0xd4] ;  /* 0x0000d400011e7983 */ /* 0x000ea20000300800 */
[C-C-:B------:R-:W-:Y:S01]  /*4840*/  FFMA.FTZ R54, R12.reuse, R56, R10.reuse ;  /* 0x000000380c367223 */ /* 0x140fe2000001000a */
[C-C-:B------:R-:W-:Y:S01]  /*4850*/  FFMA.FTZ R55, R12.reuse, R60, R10.reuse ;  /* 0x0000003c0c377223 */ /* 0x140fe2000001000a */
[C-C-:B------:R-:W-:Y:S01]  /*4860*/  FFMA.FTZ R56, R12.reuse, R61, R10.reuse ;  /* 0x0000003d0c387223 */ /* 0x140fe2000001000a */
[----:B------:R-:W3:Y:S01]  /*4870*/  LDL.LU R36, [R1+0x160] ;  /* 0x0001600001247983 */ /* 0x000ee20000300800 */
[C-C-:B------:R-:W-:Y:S01]  /*4880*/  FFMA.FTZ R60, R12.reuse, R42, R10.reuse ;  /* 0x0000002a0c3c7223 */ /* 0x140fe2000001000a */
[C-C-:B------:R-:W-:Y:S01]  /*4890*/  FFMA.FTZ R52, R12.reuse, R52, R10.reuse ;  /* 0x000000340c347223 */ /* 0x140fe2000001000a */
[C-C-:B------:R-:W-:Y:S01]  /*48a0*/  FFMA.FTZ R57, R12.reuse, R57, R10.reuse ;  /* 0x000000390c397223 */ /* 0x140fe2000001000a */
[C-C-:B------:R-:W-:Y:S01]  /*48b0*/  FFMA.FTZ R58, R12.reuse, R58, R10.reuse ;  /* 0x0000003a0c3a7223 */ /* 0x140fe2000001000a */
[C-C-:B------:R-:W-:Y:S01]  /*48c0*/  FFMA.FTZ R59, R12.reuse, R59, R10.reuse ;  /* 0x0000003b0c3b7223 */ /* 0x140fe2000001000a */
[----:B------:R-:W4:Y:S01]  /*48d0*/  LDL.LU R42, [R1+0x15c] ;  /* 0x00015c00012a7983 */ /* 0x000f220000300800 */
[C-C-:B------:R-:W-:Y:S01]  /*48e0*/  FFMA.FTZ R61, R12.reuse, R43, R10.reuse ;  /* 0x0000002b0c3d7223 */ /* 0x140fe2000001000a */
[----:B------:R-:W-:-:S02]  /*48f0*/  FFMA.FTZ R10, R12, R37, R10 ;  /* 0x000000250c0a7223 */ /* 0x000fc4000001000a */
[----:B------:R-:W4:Y:S04]  /*4900*/  LDL.LU R43, [R1+0x158] ;  /* 0x00015800012b7983 */ /* 0x000f280000300800 */
[----:B------:R-:W3:Y:S01]  /*4910*/  LDL.LU R37, [R1+0x154] ;  /* 0x0001540001257983 */ /* 0x000ee20000300800 */
[----:B-----5:R-:W-:Y:S02]  /*4920*/  PRMT R34, R6, 0x7632, R34 ;  /* 0x0000763206227816 */ /* 0x020fe40000000022 */
[C---:B------:R-:W-:Y:S02]  /*4930*/  PRMT R12, R5.reuse, 0x7610, R12 ;  /* 0x00007610050c7816 */ /* 0x040fe4000000000c */
[----:B------:R-:W-:Y:S02]  /*4940*/  PRMT R5, R5, 0x7632, R5 ;  /* 0x0000763205057816 */ /* 0x000fe40000000005 */
[----:B------:R-:W-:Y:S01]  /*4950*/  F2FP.BF16.F32.PACK_AB R51, R35, R51 ;  /* 0x000000332333723e */ /* 0x000fe200000010ff */
[----:B---3--:R2:W-:Y:S04]  /*4960*/  STG.E.U16 desc[UR8][R36.64], R6 ;  /* 0x0000000624007986 */ /* 0x0085e8000c101508 */
[----:B------:R0:W-:Y:S04]  /*4970*/  STG.E.U16 desc[UR8][R36.64+0x2], R34 ;  /* 0x0000022224007986 */ /* 0x0001e8000c101508 */
[----:B------:R-:W-:Y:S01]  /*4980*/  STG.E.U16 desc[UR8][R36.64+0x4], R12 ;  /* 0x0000040c24007986 */ /* 0x000fe2000c101508 */
[----:B--2---:R-:W-:-:S03]  /*4990*/  F2FP.BF16.F32.PACK_AB R6, R26, R30 ;  /* 0x0000001e1a06723e */ /* 0x004fc600000010ff */
[----:B------:R-:W2:Y:S04]  /*49a0*/  LDL.LU R26, [R1+0x150] ;  /* 0x00015000011a7983 */ /* 0x000ea80000300800 */
[----:B------:R-:W3:Y:S04]  /*49b0*/  LDL.LU R30, [R1+0x14c] ;  /* 0x00014c00011e7983 */ /* 0x000ee80000300800 */
[----:B0-----:R-:W5:Y:S04]  /*49c0*/  LDL.LU R34, [R1+0x148] ;  /* 0x0001480001227983 */ /* 0x001f680000300800 */
[----:B------:R-:W5:Y:S04]  /*49d0*/  LDL.LU R35, [R1+0x144] ;  /* 0x0001440001237983 */ /* 0x000f680000300800 */
[----:B------:R0:W-:Y:S04]  /*49e0*/  STG.E.U16 desc[UR8][R36.64+0x6], R5 ;  /* 0x0000060524007986 */ /* 0x0001e8000c101508 */
[----:B0-----:R-:W4:Y:S01]  /*49f0*/  LDL.LU R36, [R1+0xd8] ;  /* 0x0000d80001247983 */ /* 0x001f220000300800 */
[----:B------:R-:W-:-:S03]  /*4a00*/  PRMT R5, R6, 0x7632, R5 ;  /* 0x0000763206057816 */ /* 0x000fc60000000005 */
[----:B------:R-:W2:Y:S01]  /*4a10*/  LDL.LU R37, [R1+0xe0] ;  /* 0x0000e00001257983 */ /* 0x000ea20000300800 */
[----:B------:R-:W-:Y:S02]  /*4a20*/  PRMT R12, R51, 0x7632, R12 ;  /* 0x00007632330c7816 */ /* 0x000fe4000000000c */
[----:B------:R-:W-:Y:S01]  /*4a30*/  F2FP.BF16.F32.PACK_AB R50, R33, R50 ;  /* 0x000000322132723e */ /* 0x000fe200000010ff */
[----:B-----5:R4:W-:Y:S04]  /*4a40*/  STG.E.U16 desc[UR8][R34.64], R6 ;  /* 0x0000000622007986 */ /* 0x0209e8000c101508 */
[----:B------:R0:W-:Y:S01]  /*4a50*/  STG.E.U16 desc[UR8][R34.64+0x4], R51 ;  /* 0x0000043322007986 */ /* 0x0001e2000c101508 */
[----:B----4-:R-:W-:-:S03]  /*4a60*/  F2FP.BF16.F32.PACK_AB R6, R32, R36 ;  /* 0x000000242006723e */ /* 0x010fc600000010ff */
[----:B------:R-:W4:Y:S04]  /*4a70*/  LDL.LU R32, [R1+0x140] ;  /* 0x0001400001207983 */ /* 0x000f280000300800 */
[----:B------:R-:W5:Y:S04]  /*4a80*/  LDL.LU R36, [R1+0xfc] ;  /* 0x0000fc0001247983 */ /* 0x000f680000300800 */
[----:B0-----:R-:W5:Y:S04]  /*4a90*/  LDL.LU R51, [R1+0xec] ;  /* 0x0000ec0001337983 */ /* 0x001f680000300800 */
[----:B------:R-:W4:Y:S04]  /*4aa0*/  LDL.LU R33, [R1+0x13c] ;  /* 0x00013c0001217983 */ /* 0x000f280000300800 */
[----:B------:R0:W-:Y:S04]  /*4ab0*/  STG.E.U16 desc[UR8][R34.64+0x2], R5 ;  /* 0x0000020522007986 */ /* 0x0001e8000c101508 */
[----:B------:R-:W-:Y:S01]  /*4ac0*/  STG.E.U16 desc[UR8][R34.64+0x6], R12 ;  /* 0x0000060c22007986 */ /* 0x000fe2000c101508 */
[----:B0-----:R-:W-:-:S03]  /*4ad0*/  PRMT R5, R6, 0x7632, R5 ;  /* 0x0000763206057816 */ /* 0x001fc60000000005 */
[----:B----4-:R2:W-:Y:S02]  /*4ae0*/  STG.E.U16 desc[UR8][R32.64], R6 ;  /* 0x0000000620007986 */ /* 0x0105e4000c101508 */
[----:B--2---:R-:W-:Y:S02]  /*4af0*/  F2FP.BF16.F32.PACK_AB R6, R31, R37 ;  /* 0x000000251f06723e */ /* 0x004fe400000010ff */
[----:B------:R-:W3:Y:S01]  /*4b00*/  LDL.LU R31, [R1+0x138] ;  /* 0x00013800011f7983 */ /* 0x000ee20000300800 */
[----:B------:R-:W-:-:S03]  /*4b10*/  PRMT R12, R50, 0x7632, R12 ;  /* 0x00007632320c7816 */ /* 0x000fc6000000000c */
[----:B------:R0:W-:Y:S04]  /*4b20*/  STG.E.U16 desc[UR8][R32.64+0x2], R5 ;  /* 0x0000020520007986 */ /* 0x0001e8000c101508 */
[----:B------:R-:W-:Y:S04]  /*4b30*/  STG.E.U16 desc[UR8][R32.64+0x4], R50 ;  /* 0x0000043220007986 */ /* 0x000fe8000c101508 */
[----:B------:R-:W-:Y:S04]  /*4b40*/  STG.E.U16 desc[UR8][R32.64+0x6], R12 ;  /* 0x0000060c20007986 */ /* 0x000fe8000c101508 */
[----:B------:R-:W2:Y:S01]  /*4b50*/  LDL.LU R34, [R1+0x70] ;  /* 0x0000700001227983 */ /* 0x000ea20000300800 */
[----:B0-----:R-:W-:-:S03]  /*4b60*/  PRMT R5, R6, 0x7632, R5 ;  /* 0x0000763206057816 */ /* 0x001fc60000000005 */
[----:B------:R-:W2:Y:S04]  /*4b70*/  LDL.LU R37, [R1+0x104] ;  /* 0x0001040001257983 */ /* 0x000ea80000300800 */
[----:B---3--:R5:W-:Y:S02]  /*4b80*/  STG.E.U16 desc[UR8][R30.64], R6 ;  /* 0x000000061e007986 */ /* 0x008be4000c101508 */
[----:B-----5:R-:W-:Y:S02]  /*4b90*/  F2FP.BF16.F32.PACK_AB R6, R27, R51 ;  /* 0x000000331b06723e */ /* 0x020fe400000010ff */
[----:B------:R-:W3:Y:S01]  /*4ba0*/  LDL.LU R27, [R1+0x134] ;  /* 0x00013400011b7983 */ /* 0x000ee20000300800 */
[----:B------:R-:W-:Y:S02]  /*4bb0*/  F2FP.BF16.F32.PACK_AB R13, R13, R49 ;  /* 0x000000310d0d723e */ /* 0x000fe400000010ff */
[----:B------:R-:W-:Y:S01]  /*4bc0*/  F2FP.BF16.F32.PACK_AB R48, R52, R48 ;  /* 0x000000303430723e */ /* 0x000fe200000010ff */
[----:B------:R0:W-:Y:S01]  /*4bd0*/  STG.E.U16 desc[UR8][R30.64+0x2], R5 ;  /* 0x000002051e007986 */ /* 0x0001e2000c101508 */
[----:B------:R-:W-:-:S03]  /*4be0*/  PRMT R12, R13, 0x7632, R12 ;  /* 0x000076320d0c7816 */ /* 0x000fc6000000000c */
[----:B------:R-:W-:Y:S04]  /*4bf0*/  STG.E.U16 desc[UR8][R30.64+0x4], R13 ;  /* 0x0000040d1e007986 */ /* 0x000fe8000c101508 */
[----:B------:R1:W-:Y:S04]  /*4c00*/  STG.E.U16 desc[UR8][R30.64+0x6], R12 ;  /* 0x0000060c1e007986 */ /* 0x0003e8000c101508 */
[----:B------:R-:W4:Y:S01]  /*4c10*/  LDL.LU R35, [R1+0x68] ;  /* 0x0000680001237983 */ /* 0x000f220000300800 */
[----:B0-----:R-:W-:-:S03]  /*4c20*/  PRMT R5, R6, 0x7632, R5 ;  /* 0x0000763206057816 */ /* 0x001fc60000000005 */
[----:B------:R-:W4:Y:S01]  /*4c30*/  LDL.LU R51, [R1+0x100] ;  /* 0x0001000001337983 */ /* 0x000f220000300800 */
[----:B-1----:R-:W-:-:S03]  /*4c40*/  PRMT R12, R48, 0x7632, R12 ;  /* 0x00007632300c7816 */ /* 0x002fc6000000000c */
[----:B---3--:R0:W-:Y:S04]  /*4c50*/  STG.E.U16 desc[UR8][R26.64], R6 ;  /* 0x000000061a007986 */ /* 0x0081e8000c101508 */
[----:B------:R1:W-:Y:S04]  /*4c60*/  STG.E.U16 desc[UR8][R26.64+0x2], R5 ;  /* 0x000002051a007986 */ /* 0x0003e8000c101508 */
[----:B------:R-:W-:Y:S01]  /*4c70*/  STG.E.U16 desc[UR8][R26.64+0x4], R48 ;  /* 0x000004301a007986 */ /* 0x000fe2000c101508 */
[----:B0-----:R-:W-:-:S03]  /*4c80*/  F2FP.BF16.F32.PACK_AB R6, R41, R36 ;  /* 0x000000242906723e */ /* 0x001fc600000010ff */
[----:B------:R-:W3:Y:S04]  /*4c90*/  LDL.LU R41, [R1+0x130] ;  /* 0x0001300001297983 */ /* 0x000ee80000300800 */
[----:B------:R-:W5:Y:S01]  /*4ca0*/  LDL.LU R36, [R1+0xf8] ;  /* 0x0000f80001247983 */ /* 0x000f620000300800 */
[----:B-1----:R-:W-:-:S03]  /*4cb0*/  PRMT R5, R6, 0x7632, R5 ;  /* 0x0000763206057816 */ /* 0x002fc60000000005 */
[----:B------:R-:W-:Y:S04]  /*4cc0*/  STG.E.U16 desc[UR8][R26.64+0x6], R12 ;  /* 0x0000060c1a007986 */ /* 0x000fe8000c101508 */
[----:B------:R2:W-:Y:S02]  /*4cd0*/  STG.E.U16 desc[UR8][R42.64], R6 ;  /* 0x000000062a007986 */ /* 0x0005e4000c101508 */
[----:B--2---:R-:W-:Y:S02]  /*4ce0*/  F2FP.BF16.F32.PACK_AB R6, R34, R37 ;  /* 0x000000252206723e */ /* 0x004fe400000010ff */
[----:B------:R-:W2:Y:S01]  /*4cf0*/  LDL.LU R37, [R1+0xf4] ;  /* 0x0000f40001257983 */ /* 0x000ea20000300800 */
[----:B------:R-:W-:Y:S02]  /*4d00*/  F2FP.BF16.F32.PACK_AB R19, R53, R19 ;  /* 0x000000133513723e */ /* 0x000fe400000010ff */
[----:B------:R-:W-:Y:S01]  /*4d10*/  F2FP.BF16.F32.PACK_AB R18, R54, R18 ;  /* 0x000000123612723e */ /* 0x000fe200000010ff */
[----:B------:R-:W2:Y:S01]  /*4d20*/  LDL.LU R34, [R1+0xf0] ;  /* 0x0000f00001227983 */ /* 0x000ea20000300800 */
[----:B------:R-:W-:-:S03]  /*4d30*/  PRMT R12, R19, 0x7632, R12 ;  /* 0x00007632130c7816 */ /* 0x000fc6000000000c */
[----:B------:R5:W-:Y:S01]  /*4d40*/  STG.E.U16 desc[UR8][R42.64+0x2], R5 ;  /* 0x000002052a007986 */ /* 0x000be2000c101508 */
[C---:B------:R-:W-:Y:S02]  /*4d50*/  PRMT R13, R6.reuse, 0x7610, R13 ;  /* 0x00007610060d7816 */ /* 0x040fe4000000000d */
[----:B------:R-:W-:Y:S01]  /*4d60*/  PRMT R26, R6, 0x7632, R26 ;  /* 0x00007632061a7816 */ /* 0x000fe2000000001a */
[----:B------:R0:W-:Y:S01]  /*4d70*/  STG.E.U16 desc[UR8][R42.64+0x4], R19 ;  /* 0x000004132a007986 */ /* 0x0001e2000c101508 */
[----:B----4-:R-:W-:Y:S02]  /*4d80*/  F2FP.BF16.F32.PACK_AB R6, R35, R51 ;  /* 0x000000332306723e */ /* 0x010fe400000010ff */
[----:B------:R-:W-:Y:S01]  /*4d90*/  PRMT R27, R18, 0x7632, R27 ;  /* 0x00007632121b7816 */ /* 0x000fe2000000001b */
[----:B------:R-:W-:Y:S04]  /*4da0*/  STG.E.U16 desc[UR8][R42.64+0x6], R12 ;  /* 0x0000060c2a007986 */ /* 0x000fe8000c101508 */
[----:B---3--:R1:W-:Y:S01]  /*4db0*/  STG.E.U16 desc[UR8][R40.64+0x4], R18 ;  /* 0x0000041228007986 */ /* 0x0083e2000c101508 */
[----:B-----5:R-:W-:-:S03]  /*4dc0*/  F2FP.BF16.F32.PACK_AB R5, R38, R36 ;  /* 0x000000242605723e */ /* 0x020fc600000010ff */
[----:B------:R-:W3:Y:S01]  /*4dd0*/  LDL.LU R38, [R1+0x12c] ;  /* 0x00012c0001267983 */ /* 0x000ee20000300800 */
[----:B0-----:R-:W-:-:S03]  /*4de0*/  PRMT R19, R5, 0x7632, R19 ;  /* 0x0000763205137816 */ /* 0x001fc60000000013 */
[----:B------:R-:W4:Y:S01]  /*4df0*/  LDL.LU R35, [R1+0xe8] ;  /* 0x0000e80001237983 */ /* 0x000f220000300800 */
[----:B-1----:R-:W-:Y:S02]  /*4e00*/  PRMT R18, R5, 0x7610, R18 ;  /* 0x0000761005127816 */ /* 0x002fe40000000012 */
[----:B--2---:R-:W-:Y:S02]  /*4e10*/  F2FP.BF16.F32.PACK_AB R5, R8, R37 ;  /* 0x000000250805723e */ /* 0x004fe400000010ff */
[----:B------:R-:W2:Y:S04]  /*4e20*/  LDL.LU R8, [R1+0x128] ;  /* 0x0001280001087983 */ /* 0x000ea80000300800 */
[----:B------:R-:W5:Y:S04]  /*4e30*/  LDL.LU R51, [R1+0x54] ;  /* 0x0000540001337983 */ /* 0x000f680000300800 */
[----:B------:R-:W5:Y:S04]  /*4e40*/  LDL.LU R36, [R1+0xe4] ;  /* 0x0000e40001247983 */ /* 0x000f680000300800 */
[----:B------:R-:W3:Y:S01]  /*4e50*/  LDL.LU R37, [R1+0xdc] ;  /* 0x0000dc0001257983 */ /* 0x000ee20000300800 */
[----:B------:R-:W-:-:S02]  /*4e60*/  F2FP.BF16.F32.PACK_AB R17, R55, R17 ;  /* 0x000000113711723e */ /* 0x000fc400000010ff */
[----:B------:R-:W-:Y:S01]  /*4e70*/  PRMT R12, R6, 0x7632, R12 ;  /* 0x00007632060c7816 */ /* 0x000fe2000000000c */
[----:B------:R0:W-:Y:S01]  /*4e80*/  STG.E.U16 desc[UR8][R40.64], R13 ;  /* 0x0000000d28007986 */ /* 0x0001e2000c101508 */
[----:B------:R-:W-:-:S03]  /*4e90*/  F2FP.BF16.F32.PACK_AB R16, R56, R16 ;  /* 0x000000103810723e */ /* 0x000fc600000010ff */
        /* <DEDUP_REMOVED lines=8> */
[C---:B-1----:R-:W-:Y:S02]  /*4f20*/  PRMT R12, R5.reuse, 0x7610, R12 ;  /* 0x00007610050c7816 */ /* 0x042fe4000000000c */
[----:B------:R-:W-:Y:S02]  /*4f30*/  PRMT R13, R5, 0x7632, R13 ;  /* 0x00007632050d7816 */ /* 0x000fe4000000000d */
[----:B------:R-:W-:Y:S01]  /*4f40*/  F2FP.BF16.F32.PACK_AB R5, R9, R34 ;  /* 0x000000220905723e */ /* 0x000fe200000010ff */
[----:B------:R1:W-:Y:S01]  /*4f50*/  STG.E.U16 desc[UR8][R20.64+0x6], R6 ;  /* 0x0000060614007986 */ /* 0x0003e2000c101508 */
[----:B------:R-:W-:Y:S02]  /*4f60*/  F2FP.BF16.F32.PACK_AB R15, R57, R15 ;  /* 0x0000000f390f723e */ /* 0x000fe400000010ff */
[----:B0-----:R-:W-:Y:S01]  /*4f70*/  PRMT R23, R5, 0x7610, R23 ;  /* 0x0000761005177816 */ /* 0x001fe20000000017 */
[----:B------:R-:W-:Y:S01]  /*4f80*/  STG.E.U16 desc[UR8][R20.64], R18 ;  /* 0x0000001214007986 */ /* 0x000fe2000c101508 */
[----:B------:R-:W-:-:S03]  /*4f90*/  PRMT R17, R15, 0x7632, R17 ;  /* 0x000076320f117816 */ /* 0x000fc60000000011 */
[----:B------:R-:W-:Y:S01]  /*4fa0*/  STG.E.U16 desc[UR8][R20.64+0x2], R19 ;  /* 0x0000021314007986 */ /* 0x000fe2000c101508 */
[----:B-1----:R-:W-:-:S03]  /*4fb0*/  PRMT R6, R5, 0x7632, R6 ;  /* 0x0000763205067816 */ /* 0x002fc60000000006 */
[----:B------:R-:W-:Y:S04]  /*4fc0*/  STG.E.U16 desc[UR8][R20.64+0x4], R16 ;  /* 0x0000041014007986 */ /* 0x000fe8000c101508 */
[----:B------:R0:W-:Y:S04]  /*4fd0*/  STG.E.U16 desc[UR8][R28.64+0x2], R13 ;  /* 0x0000020d1c007986 */ /* 0x0001e8000c101508 */
[----:B------:R1:W-:Y:S04]  /*4fe0*/  STG.E.U16 desc[UR8][R28.64+0x4], R15 ;  /* 0x0000040f1c007986 */ /* 0x0003e8000c101508 */
[----:B------:R-:W-:Y:S04]  /*4ff0*/  STG.E.U16 desc[UR8][R28.64], R12 ;  /* 0x0000000c1c007986 */ /* 0x000fe8000c101508 */
[----:B------:R-:W-:Y:S04]  /*5000*/  STG.E.U16 desc[UR8][R28.64+0x6], R17 ;  /* 0x000006111c007986 */ /* 0x000fe8000c101508 */
[----:B------:R5:W-:Y:S04]  /*5010*/  STG.E.U16 desc[UR8][R46.64+0x2], R6 ;  /* 0x000002062e007986 */ /* 0x000be8000c101508 */
[----:B------:R-:W2:Y:S01]  /*5020*/  LDL.LU R9, [R1+0x124] ;  /* 0x0001240001097983 */ /* 0x000ea20000300800 */
[----:B----4-:R-:W-:-:S03]  /*5030*/  F2FP.BF16.F32.PACK_AB R5, R39, R35 ;  /* 0x000000232705723e */ /* 0x010fc600000010ff */
[----:B------:R-:W4:Y:S01]  /*5040*/  LDL.LU R39, [R1+0x120] ;  /* 0x0001200001277983 */ /* 0x000f220000300800 */
[C---:B0-----:R-:W-:Y:S02]  /*5050*/  PRMT R13, R5.reuse, 0x7610, R13 ;  /* 0x00007610050d7816 */ /* 0x041fe4000000000d */
[----:B-1----:R-:W-:Y:S02]  /*5060*/  PRMT R15, R5, 0x7632, R15 ;  /* 0x00007632050f7816 */ /* 0x002fe4000000000f */
[----:B-----5:R-:W-:-:S04]  /*5070*/  F2FP.BF16.F32.PACK_AB R5, R51, R36 ;  /* 0x000000243305723e */ /* 0x020fc800000010ff */
[C---:B------:R-:W-:Y:S02]  /*5080*/  PRMT R19, R5.reuse, 0x7610, R19 ;  /* 0x0000761005137816 */ /* 0x040fe40000000013 */
[----:B------:R-:W-:Y:S02]  /*5090*/  PRMT R6, R5, 0x7632, R6 ;  /* 0x0000763205067816 */ /* 0x000fe40000000006 */
[----:B---3--:R-:W-:Y:S02]  /*50a0*/  F2FP.BF16.F32.PACK_AB R5, R3, R37 ;  /* 0x000000250305723e */ /* 0x008fe400000010ff */
[----:B------:R-:W3:Y:S01]  /*50b0*/  LDL.LU R3, [R1+0x11c] ;  /* 0x00011c0001037983 */ /* 0x000ee20000300800 */
[----:B------:R-:W-:Y:S02]  /*50c0*/  F2FP.BF16.F32.PACK_AB R14, R58, R14 ;  /* 0x0000000e3a0e723e */ /* 0x000fe400000010ff */
[----:B------:R-:W-:Y:S02]  /*50d0*/  F2FP.BF16.F32.PACK_AB R7, R59, R7 ;  /* 0x000000073b07723e */ /* 0x000fe400000010ff */
[----:B------:R-:W-:-:S02]  /*50e0*/  PRMT R12, R14, 0x7632, R12 ;  /* 0x000076320e0c7816 */ /* 0x000fc4000000000c */
[----:B------:R-:W-:Y:S02]  /*50f0*/  PRMT R16, R7, 0x7632, R16 ;  /* 0x0000763207107816 */ /* 0x000fe40000000010 */
[----:B------:R-:W-:Y:S01]  /*5100*/  F2FP.BF16.F32.PACK_AB R0, R61, R0 ;  /* 0x000000003d00723e */ /* 0x000fe200000010ff */
[----:B------:R-:W-:Y:S04]  /*5110*/  STG.E.U16 desc[UR8][R46.64], R23 ;  /* 0x000000172e007986 */ /* 0x000fe8000c101508 */
[----:B------:R-:W-:Y:S04]  /*5120*/  STG.E.U16 desc[UR8][R46.64+0x4], R14 ;  /* 0x0000040e2e007986 */ /* 0x000fe8000c101508 */
[----:B------:R-:W-:Y:S04]  /*5130*/  STG.E.U16 desc[UR8][R46.64+0x6], R12 ;  /* 0x0000060c2e007986 */ /* 0x000fe8000c101508 */
[----:B--2---:R-:W-:Y:S04]  /*5140*/  STG.E.U16 desc[UR8][R8.64], R13 ;  /* 0x0000000d08007986 */ /* 0x004fe8000c101508 */
[----:B------:R-:W-:Y:S04]  /*5150*/  STG.E.U16 desc[UR8][R8.64+0x2], R15 ;  /* 0x0000020f08007986 */ /* 0x000fe8000c101508 */
[----:B------:R0:W-:Y:S04]  /*5160*/  STG.E.U16 desc[UR8][R8.64+0x4], R7 ;  /* 0x0000040708007986 */ /* 0x0001e8000c101508 */
[----:B------:R1:W-:Y:S01]  /*5170*/  STG.E.U16 desc[UR8][R8.64+0x6], R16 ;  /* 0x0000061008007986 */ /* 0x0003e2000c101508 */
[----:B0-----:R-:W-:-:S02]  /*5180*/  PRMT R7, R0, 0x7610, R7 ;  /* 0x0000761000077816 */ /* 0x001fc40000000007 */
[----:B-1----:R-:W-:Y:S02]  /*5190*/  PRMT R8, R0, 0x7632, R8 ;  /* 0x0000763200087816 */ /* 0x002fe40000000008 */
[----:B---3--:R-:W-:Y:S02]  /*51a0*/  F2FP.BF16.F32.PACK_AB R0, R2, R3 ;  /* 0x000000030200723e */ /* 0x008fe400000010ff */
[----:B------:R-:W2:Y:S04]  /*51b0*/  LDL.LU R2, [R1+0x118] ;  /* 0x0001180001027983 */ /* 0x000ea80000300800 */
[----:B------:R-:W3:Y:S01]  /*51c0*/  LDL.LU R3, [R1+0x114] ;  /* 0x0001140001037983 */ /* 0x000ee20000300800 */
[----:B------:R-:W-:Y:S02]  /*51d0*/  F2FP.BF16.F32.PACK_AB R4, R60, R4 ;  /* 0x000000043c04723e */ /* 0x000fe400000010ff */
[----:B------:R-:W-:-:S02]  /*51e0*/  F2FP.BF16.F32.PACK_AB R10, R10, R11 ;  /* 0x0000000b0a0a723e */ /* 0x000fc400000010ff */
[----:B------:R-:W-:Y:S01]  /*51f0*/  PRMT R9, R4, 0x7632, R9 ;  /* 0x0000763204097816 */ /* 0x000fe20000000009 */
[----:B----4-:R0:W-:Y:S01]  /*5200*/  STG.E.U16 desc[UR8][R38.64+0x4], R4 ;  /* 0x0000040426007986 */ /* 0x0101e2000c101508 */
[----:B------:R-:W-:Y:S02]  /*5210*/  PRMT R12, R5, 0x7632, R12 ;  /* 0x00007632050c7816 */ /* 0x000fe4000000000c */
[----:B------:R-:W-:Y:S01]  /*5220*/  PRMT R22, R0, 0x7632, R22 ;  /* 0x0000763200167816 */ /* 0x000fe20000000016 */
[----:B------:R1:W-:Y:S04]  /*5230*/  STG.E.U16 desc[UR8][R38.64], R19 ;  /* 0x0000001326007986 */ /* 0x0003e8000c101508 */
[----:B------:R1:W-:Y:S01]  /*5240*/  STG.E.U16 desc[UR8][R38.64+0x2], R6 ;  /* 0x0000020626007986 */ /* 0x0003e2000c101508 */
[----:B0-----:R-:W-:-:S03]  /*5250*/  PRMT R4, R10, 0x7632, R4 ;  /* 0x000076320a047816 */ /* 0x001fc60000000004 */
        /* <DEDUP_REMOVED lines=10> */
[----:B--2---:R-:W-:-:S04]  /*5300*/  IADD3 R2, P0, R2, 0x1d, RZ ;  /* 0x0000001d02027810 */ /* 0x004fc80007f1e0ff */
[----:B---3--:R-:W-:Y:S02]  /*5310*/  IADD3.X R3, RZ, R3, RZ, P0, !PT ;  /* 0x00000003ff037210 */ /* 0x008fe400007fe4ff */
[----:B------:R-:W-:-:S04]  /*5320*/  ISETP.GE.U32.AND P0, PT, R2, UR10, PT ;  /* 0x0000000a02007c0c */ /* 0x000fc8000bf06070 */
[----:B------:R-:W-:-:S13]  /*5330*/  ISETP.GE.AND.EX P0, PT, R3, UR5, PT, P0 ;  /* 0x0000000503007c0c */ /* 0x000fda000bf06300 */
[----:B-1----:R-:W-:Y:S05]  /*5340*/  @!P0 BRA `(.L_x_1840) ;  /* 0xffffffac008c8947 */ /* 0x002fea000383ffff */
[----:B------:R-:W-:Y:S05]  /*5350*/  EXIT ;  /* 0x000000000000794d */ /* 0x000fea0003800000 */
.L_x_1841:
        /* <DEDUP_REMOVED lines=10> */
.L_x_3930:


//--------------------- .text._ZN13group_norm_v214gn_cuda_kernelI13__nv_bfloat16Li480ELi1ELi32ELi60ELi256ELb0ELi64ELi960ELi960ELi4ELb1ELi37ELb0ELb0ENS_16CompileConditionILi900EEEEEvPT_PKS4_S7_S7_flPfS8_Pj --------------------------
	.section	.text._ZN13group_norm_v214gn_cuda_kernelI13__nv_bfloat16Li480ELi1ELi32ELi60ELi256ELb0ELi64ELi960ELi960ELi4ELb1ELi37ELb0ELb0ENS_16CompileConditionILi900EEEEEvPT_PKS4_S7_S7_flPfS8_Pj,"ax",@progbits
	.align	128
        .global         _ZN13group_norm_v214gn_cuda_kernelI13__nv_bfloat16Li480ELi1ELi32ELi60ELi256ELb0ELi64ELi960ELi960ELi4ELb1ELi37ELb0ELb0ENS_16CompileConditionILi900EEEEEvPT_PKS4_S7_S7_flPfS8_Pj
        .type           _ZN13group_norm_v214gn_cuda_kernelI13__nv_bfloat16Li480ELi1ELi32ELi60ELi256ELb0ELi64ELi960ELi960ELi4ELb1ELi37ELb0ELb0ENS_16CompileConditionILi900EEEEEvPT_PKS4_S7_S7_flPfS8_Pj,@function
        .size           _ZN13group_norm_v214gn_cuda_kernelI13__nv_bfloat16Li480ELi1ELi32ELi60ELi256ELb0ELi64ELi960ELi960ELi4ELb1ELi37ELb0ELb0ENS_16CompileConditionILi900EEEEEvPT_PKS4_S7_S7_flPfS8_Pj,(.L_x_3931 - _ZN13group_norm_v214gn_cuda_kernelI13__nv_bfloat16Li480ELi1ELi32ELi60ELi256ELb0ELi64ELi960ELi960ELi4ELb1ELi37ELb0ELb0ENS_16CompileConditionILi900EEEEEvPT_PKS4_S7_S7_flPfS8_Pj)
        .other          _ZN13group_norm_v214gn_cuda_kernelI13__nv_bfloat16Li480ELi1ELi32ELi60ELi256ELb0ELi64ELi960ELi960ELi4ELb1ELi37ELb0ELb0ENS_16CompileConditionILi900EEEEEvPT_PKS4_S7_S7_flPfS8_Pj,@"STO_CUDA_ENTRY STV_DEFAULT"
_ZN13group_norm_v214gn_cuda_kernelI13__nv_bfloat16Li480ELi1ELi32ELi60ELi256ELb0ELi64ELi960ELi960ELi4ELb1ELi37ELb0ELb0ENS_16CompileConditionILi900EEEEEvPT_PKS4_S7_S7_flPfS8_Pj:
.text._ZN13group_norm_v214gn_cuda_kernelI13__nv_bfloat16Li480ELi1ELi32ELi60ELi256ELb0ELi64ELi960ELi960ELi4ELb1ELi37ELb0ELb0ENS_16CompileConditionILi900EEEEEvPT_PKS4_S7_S7_flPfS8_Pj:
[----:B------:R-:W0:Y:S08]  /*0000*/  LDC R1, c[0x0][0x28] ;  /* 0x00000a00ff017b82 */ /* 0x000e300000000800 */
[----:B------:R-:W1:Y:S01]  /*0010*/  S2UR UR4, SR_CTAID.Y ;  /* 0x00000000000479c3 */ /* 0x000e620000002600 */
[----:B------:R-:W-:Y:S01]  /*0020*/  ULDC.64 UR10, c[0x0][0x238] ;  /* 0x00008e00000a7ab9 */ /* 0x000fe20000000a00 */
[----:B0-----:R-:W-:Y:S01]  /*0030*/  IADD3 R1, R1, -0x218, RZ ;  /* 0xfffffde801017810 */ /* 0x001fe20007ffe0ff */
[----:B------:R-:W-:-:S02]  /*0040*/  USHF.L.U32 UR20, UR10, 0x1, URZ ;  /* 0x000000010a147899 */ /* 0x000fc4000800063f */
[----:B------:R-:W-:Y:S02]  /*0050*/  USHF.L.U64.HI UR11, UR10, 0x1, UR11 ;  /* 0x000000010a0b7899 */ /* 0x000fe4000801020b */
[----:B-1----:R-:W-:-:S04]  /*0060*/  UISETP.GT.U32.AND UP0, UPT, UR20, UR4, UPT ;  /* 0x000000041400728c */ /* 0x002fc8000bf04070 */
[----:B------:R-:W-:-:S06]  /*0070*/  UISETP.GT.AND.EX UP0, UPT, UR11, URZ, UPT, UP0 ;  /* 0x0000003f0b00728c */ /* 0x000fcc000bf04300 */
[----:B------:R-:W-:-:S13]  /*0080*/  PLOP3.LUT P0, PT, PT, PT, UP0, 0x80, 0x0 ;  /* 0x000000000000781c */ /* 0x000fda0003f0f008 */
[----:B------:R-:W-:Y:S05]  /*0090*/  @!P0 EXIT ;  /* 0x000000000000894d */ /* 0x000fea0003800000 */
[----:B------:R-:W0:Y:S01]  /*00a0*/  S2R R6, SR_TID.X ;  /* 0x0000000000067919 */ /* 0x000e220000002100 */
[----:B------:R-:W-:Y:S01]  /*00b0*/  MOV R0, 0x400 ;  /* 0x0000040000007802 */ /* 0x000fe20000000f00 */
[----:B------:R-:W-:Y:S01]  /*00c0*/  ULDC.64 UR8, c[0x0][0x240] ;  /* 0x0000900000087ab9 */ /* 0x000fe20000000a00 */
[----:B------:R-:W-:Y:S01]  /*00d0*/  LOP3.LUT R99, R99, 0xfffffeff, RZ, 0xc0, !PT ;  /* 0xfffffeff63637812 */ /* 0x000fe200078ec0ff */
[----:B------:R-:W1:Y:S01]  /*00e0*/  S2R R5, SR_CgaCtaId ;  /* 0x0000000000057919 */ /* 0x000e620000008800 */
[----:B------:R-:W-:Y:S01]  /*00f0*/  ISETP.EQ.U32.AND P1, PT, RZ, UR8, PT ;  /* 0x00000008ff007c0c */ /* 0x000fe2000bf22070 */
[----:B------:R-:W-:Y:S01]  /*0100*/  UMOV UR10, UR4 ;  /* 0x00000004000a7c82 */ /* 0x000fe20008000000 */
[----:B------:R-:W-:Y:S01]  /*0110*/  ULDC.64 UR6, c[0x0][0x250] ;  /* 0x0000940000067ab9 */ /* 0x000fe20000000a00 */
[----:B------:R-:W2:Y:S01]  /*0120*/  S2R R4, SR_CTAID.X ;  /* 0x0000000000047919 */ /* 0x000ea20000002500 */
[----:B------:R-:W-:Y:S01]  /*0130*/  ULEA UR6, UP0, UR10, UR6, 0x2 ;  /* 0x000000060a067291 */ /* 0x000fe2000f80103f */
[----:B------:R-:W-:Y:S01]  /*0140*/  UMOV UR5, URZ ;  /* 0x0000003f00057c82 */ /* 0x000fe20008000000 */
[----:B------:R-:W-:-:S02]  /*0150*/  UMOV UR4, URZ ;  /* 0x0000003f00047c82 */ /* 0x000fc40008000000 */
[----:B------:R-:W-:Y:S01]  /*0160*/  ULEA.HI.X UR7, UR10, UR7, UR5, 0x2, UP0 ;  /* 0x000000070a077291 */ /* 0x000fe200080f1405 */
[----:B------:R-:W-:Y:S01]  /*0170*/  ULDC.64 UR16, c[0x0][0x208] ;  /* 0x0000820000107ab9 */ /* 0x000fe20000000a00 */
[----:B0-----:R-:W-:Y:S01]  /*0180*/  IMAD.WIDE.U32 R2, R6, -0x77777777, RZ ;  /* 0x8888888906027825 */ /* 0x001fe200078e00ff */
[----:B-1----:R-:W-:-:S04]  /*0190*/  LEA R5, R5, R0, 0x18 ;  /* 0x0000000005057211 */ /* 0x002fc800078ec0ff */
[----:B------:R-:W-:Y:S02]  /*01a0*/  SHF.R.U32.HI R7, RZ, 0x7, R3 ;  /* 0x00000007ff077819 */ /* 0x000fe40000011603 */
[--C-:B------:R-:W-:Y:S02]  /*01b0*/  SHF.R.U32.HI R3, RZ, 0x1, R6.reuse ;  /* 0x00000001ff037819 */ /* 0x100fe40000011606 */
[----:B--2---:R-:W-:Y:S01]  /*01c0*/  LOP3.LUT P0, R0, R4, 0x3, RZ, 0xc0, !PT ;  /* 0x0000000304007812 */ /* 0x004fe2000780c0ff */
[----:B------:R-:W-:Y:S02]  /*01d0*/  IMAD R2, R7, -0xf0, R6 ;  /* 0xffffff1007027824 */ /* 0x000fe400078e0206 */
[----:B------:R-:W-:Y:S01]  /*01e0*/  IMAD.SHL.U32 R3, R3, 0x4, RZ ;  /* 0x0000000403037824 */ /* 0x000fe200078e00ff */
[----:B------:R-:W-:Y:S01]  /*01f0*/  ISETP.GT.U32.OR P0, PT, R6, 0xf, P0 ;  /* 0x0000000f0600780c */ /* 0x000fe20000704470 */
[----:B------:R-:W-:-:S03]  /*0200*/  IMAD R2, R2, 0x18, R5 ;  /* 0x0000001802027824 */ /* 0x000fc600078e0205 */
[----:B------:R-:W-:Y:S02]  /*0210*/  LOP3.LUT R0, R3, 0xfffffffc, R0, 0xe2, !PT ;  /* 0xfffffffc03007812 */ /* 0x000fe400078ee200 */
[----:B------:R-:W-:-:S03]  /*0220*/  ISETP.EQ.OR.EX P0, PT, RZ, UR9, P0, P1 ;  /* 0x00000009ff007c0c */ /* 0x000fc60008702710 */
[----:B------:R0:W-:Y:S02]  /*0230*/  STL [R1+0x1b4], R0 ;  /* 0x0001b40001007387 */ /* 0x0001e40000100800 */
[----:B0-----:R-:W-:-:S08]  /*0240*/  LEA R0, R7, R2, 0x3 ;  /* 0x0000000207007211 */ /* 0x001fd000078e18ff */
[----:B------:R-:W-:Y:S01]  /*0250*/  @P0 LOP3.LUT R99, R99, 0x100, RZ, 0xfc, !PT ;  /* 0x0000010063630812 */ /* 0x000fe200078efcff */
[----:B------:R0:W-:Y:S06]  /*0260*/  STL [R1+0x1b8], R0 ;  /* 0x0001b80001007387 */ /* 0x0001ec0000100800 */
.L_x_1848:
[----:B------:R-:W1:Y:S01]  /*0270*/  S2R R123, SR_TID.X ;  /* 0x00000000007b7919 */ /* 0x000e620000002100 */
[----:B------:R-:W2:Y:S01]  /*0280*/  S2UR UR22, SR_CTAID.X ;  /* 0x00000000001679c3 */ /* 0x000ea20000002500 */
[----:B------:R-:W-:Y:S02]  /*0290*/  ULOP3.LUT UR9, UR10, 0x1, URZ, 0xc0, !UPT ;  /* 0x000000010a097892 */ /* 0x000fe4000f8ec03f */
[----:B------:R-:W-:Y:S01]  /*02a0*/  USHF.R.U64 UR19, UR10, 0x1, UR5 ;  /* 0x000000010a137899 */ /* 0x000fe20008001205 */
[----:B------:R-:W-:Y:S01]  /*02b0*/  STL [R1+0x1bc], R99 ;  /* 0x0001bc6301007387 */ /* 0x000fe20000100800 */
[----:B------:R-:W-:Y:S02]  /*02c0*/  UIMAD UR12, UR9, 0x3c0, URZ ;  /* 0x000003c0090c78a4 */ /* 0x000fe4000f8e023f */
[----:B------:R-:W-:Y:S01]  /*02d0*/  USHF.R.U32.HI UR9, URZ, 0x1, UR5 ;  /* 0x000000013f097899 */ /* 0x000fe20008011605 */
[----:B------:R-:W3:Y:S01]  /*02e0*/  LDC.64 R124, c[0x0][0x228] ;  /* 0x00008a00ff7c7b82 */ /* 0x000ee20000000a00 */
[----:B----4-:R-:W-:Y:S01]  /*02f0*/  IMAD.U32 R5, RZ, RZ, UR19 ;  /* 0x00000013ff057e24 */ /* 0x010fe2000f8e00ff */
[----:B------:R-:W-:Y:S01]  /*0300*/  ULDC.64 UR14, c[0x0][0x218] ;  /* 0x00008600000e7ab9 */ /* 0x000fe20000000a00 */
[----:B------:R-:W-:-:S02]  /*0310*/  UIMAD UR9, UR9, 0x78000, URZ ;  /* 0x00078000090978a4 */ /* 0x000fc4000f8e023f */
[----:B--2---:R-:W-:-:S04]  /*0320*/  USHF.L.U32 UR8, UR22, 0x6, URZ ;  /* 0x0000000616087899 */ /* 0x004fc8000800063f */
[----:B------:R-:W-:Y:S01]  /*0330*/  ULOP3.LUT UR8, UR8, 0xc0, URZ, 0xc0, !UPT ;  /* 0x000000c008087892 */ /* 0x000fe2000f8ec03f */
[----:B-1----:R-:W-:-:S05]  /*0340*/  IMAD.WIDE.U32 R2, R123, -0x77777777, RZ ;  /* 0x888888897b027825 */ /* 0x002fca00078e00ff */
[----:B------:R-:W-:-:S05]  /*0350*/  SHF.R.U32.HI R2, RZ, 0x7, R3 ;  /* 0x00000007ff027819 */ /* 0x000fca0000011603 */
[C---:B0-----:R-:W-:Y:S01]  /*0360*/  IMAD R0, R2.reuse, -0xf0, R123 ;  /* 0xffffff1002007824 */ /* 0x041fe200078e027b */
[----:B------:R-:W-:-:S04]  /*0370*/  IADD3 R2, R2, UR8, RZ ;  /* 0x0000000802027c10 */ /* 0x000fc8000fffe0ff */
[----:B------:R-:W-:Y:S01]  /*0380*/  LEA R92, R0, UR12, 0x2 ;  /* 0x0000000c005c7c11 */ /* 0x000fe2000f8e10ff */
[----:B------:R-:W-:Y:S01]  /*0390*/  IMAD R2, R2, 0x780, RZ ;  /* 0x0000078002027824 */ /* 0x000fe200078e02ff */
[----:B------:R0:W-:Y:S02]  /*03a0*/  STL [R1+0x14], R0 ;  /* 0x0000140001007387 */ /* 0x0001e40000100800 */
[----:B------:R-:W-:-:S03]  /*03b0*/  SHF.R.S32.HI R93, RZ, 0x1f, R92 ;  /* 0x0000001fff5d7819 */ /* 0x000fc6000001145c */
[----:B------:R-:W-:-:S04]  /*03c0*/  IMAD.WIDE.U32 R4, R5, 0x78000, R92 ;  /* 0x0007800005047825 */ /* 0x000fc800078e005c */
[----:B------:R-:W-:Y:S01]  /*03d0*/  VIADD R3, R5, UR9 ;  /* 0x0000000905037c36 */ /* 0x000fe20008000000 */
[----:B0-----:R-:W-:-:S04]  /*03e0*/  IADD3 R0, P0, R2, R4, RZ ;  /* 0x0000000402007210 */ /* 0x001fc80007f1e0ff */
[----:B------:R-:W-:Y:S02]  /*03f0*/  IADD3.X R5, RZ, R3, RZ, P0, !PT ;  /* 0x00000003ff057210 */ /* 0x000fe400007fe4ff */
[----:B------:R-:W-:-:S04]  /*0400*/  LEA R90, P0, R0, UR14, 0x1 ;  /* 0x0000000e005a7c11 */ /* 0x000fc8000f8008ff */
[----:B------:R-:W-:Y:S02]  /*0410*/  LEA.HI.X R91, R0, UR15, R5, 0x1, P0 ;  /* 0x0000000f005b7c11 */ /* 0x000fe400080f0c05 */
[----:B------:R-:W-:-:S04]  /*0420*/  IADD3 R6, R2, 0xf00, RZ ;  /* 0x00000f0002067810 */ /* 0x000fc80007ffe0ff */
[----:B------:R-:W2:Y:S01]  /*0430*/  LDG.E.64.CONSTANT R90, desc[UR16][R90.64] ;  /* 0x000000105a5a7981 */ /* 0x000ea2000c1e9b00 */
[----:B------:R-:W-:-:S03]  /*0440*/  IADD3 R0, P0, R6, R4, RZ ;  /* 0x0000000406007210 */ /* 0x000fc60007f1e0ff */
[----:B------:R0:W-:Y:S02]  /*0450*/  STL [R1+0x13c], R6 ;  /* 0x00013c0601007387 */ /* 0x0001e40000100800 */
[----:B------:R-:W-:Y:S01]  /*0460*/  IMAD.X R5, RZ, RZ, R3, P0 ;  /* 0x000000ffff057224 */ /* 0x000fe200000e0603 */
[----:B------:R-:W-:-:S04]  /*0470*/  LEA R28, P0, R0, UR14, 0x1 ;  /* 0x0000000e001c7c11 */ /* 0x000fc8000f8008ff */
[----:B------:R-:W-:Y:S02]  /*0480*/  LEA.HI.X R29, R0, UR15, R5, 0x1, P0 ;  /* 0x0000000f001d7c11 */ /* 0x000fe400080f0c05 */
[----:B0-----:R-:W-:-:S04]  /*0490*/  IADD3 R6, R2, 0x1e00, RZ ;  /* 0x00001e0002067810 */ /* 0x001fc80007ffe0ff */
[----:B------:R-:W4:Y:S01]  /*04a0*/  LDG.E.64.CONSTANT R28, desc[UR16][R28.64] ;  /* 0x000000101c1c7981 */ /* 0x000f22000c1e9b00 */
[----:B------:R-:W-:-:S03]  /*04b0*/  IADD3 R0, P0, R6, R4, RZ ;  /* 0x0000000406007210 */ /* 0x000fc60007f1e0ff */
[----:B------:R0:W-:Y:S01]  /*04c0*/  STL [R1+0x138], R6 ;  /* 0x0001380601007387 */ /* 0x0001e20000100800 */
[----:B------:R-:W-:Y:S02]  /*04d0*/  IADD3.X R5, RZ, R3, RZ, P0, !PT ;  /* 0x00000003ff057210 */ /* 0x000fe400007fe4ff */
[----:B------:R-:W-:-:S04]  /*04e0*/  LEA R30, P0, R0, UR14, 0x1 ;  /* 0x0000000e001e7c11 */ /* 0x000fc8000f8008ff */
[----:B------:R-:W-:Y:S01]  /*04f0*/  LEA.HI.X R31, R0, UR15, R5, 0x1, P0 ;  /* 0x0000000f001f7c11 */ /* 0x000fe200080f0c05 */
[----:B0-----:R-:W-:-:S05]  /*0500*/  VIADD R6, R2, 0x2d00 ;  /* 0x00002d0002067836 */ /* 0x001fca0000000000 */
[----:B------:R-:W3:Y:S01]  /*0510*/  LDG.E.64.CONSTANT R30, desc[UR16][R30.64] ;  /* 0x000000101e1e7981 */ /* 0x000ee2000c1e9b00 */
[----:B------:R-:W-:-:S03]  /*0520*/  IADD3 R0, P0, R6, R4, RZ ;  /* 0x0000000406007210 */ /* 0x000fc60007f1e0ff */
[----:B------:R0:W-:Y:S01]  /*0530*/  STL [R1+0x134], R6 ;  /* 0x0001340601007387 */ /* 0x0001e20000100800 */
[----:B------:R-:W-:Y:S02]  /*0540*/  IADD3.X R5, RZ, R3, RZ, P0, !PT ;  /* 0x00000003ff057210 */ /* 0x000fe400007fe4ff */
[----:B------:R-:W-:-:S04]  /*0550*/  LEA R32, P0, R0, UR14, 0x1 ;  /* 0x0000000e00207c11 */ /* 0x000fc8000f8008ff */
[----:B------:R-:W-:Y:S02]  /*0560*/  LEA.HI.X R33, R0, UR15, R5, 0x1, P0 ;  /* 0x0000000f00217c11 */ /* 0x000fe400080f0c05 */
[----:B0-----:R-:W-:-:S04]  /*0570*/  IADD3 R6, R2, 0x3c00, RZ ;  /* 0x00003c0002067810 */ /* 0x001fc80007ffe0ff */
[----:B------:R-:W3:Y:S01]  /*0580*/  LDG.E.64.CONSTANT R32, desc[UR16][R32.64] ;  /* 0x0000001020207981 */ /* 0x000ee2000c1e9b00 */
[----:B------:R-:W-:-:S03]  /*0590*/  IADD3 R0, P0, R6, R4, RZ ;  /* 0x0000000406007210 */ /* 0x000fc60007f1e0ff */
[----:B------:R0:W-:Y:S02]  /*05a0*/  STL [R1+0x130], R6 ;  /* 0x0001300601007387 */ /* 0x0001e40000100800 */
[----:B------:R-:W-:Y:S01]  /*05b0*/  IMAD.X R5, RZ, RZ, R3, P0 ;  /* 0x000000ffff057224 */ /* 0x000fe200000e0603 */
[----:B------:R-:W-:-:S04]  /*05c0*/  LEA R34, P0, R0, UR14, 0x1 ;  /* 0x0000000e00227c11 */ /* 0x000fc8000f8008ff */
[----:B------:R-:W-:-:S06]  /*05d0*/  LEA.HI.X R35, R0, UR15, R5, 0x1, P0 ;  /* 0x0000000f00237c11 */ /* 0x000fcc00080f0c05 */
[----:B------:R-:W3:Y:S01]  /*05e0*/  LDG.E.64.CONSTANT R34, desc[UR16][R34.64] ;  /* 0x0000001022227981 */ /* 0x000ee2000c1e9b00 */
[----:B0-----:R-:W-:-:S04]  /*05f0*/  IADD3 R6, R2, 0x4b00, RZ ;  /* 0x00004b0002067810 */ /* 0x001fc80007ffe0ff */
[----:B------:R-:W-:Y:S01]  /*0600*/  IADD3 R0, P0, R6, R4, RZ ;  /* 0x0000000406007210 */ /* 0x000fe20007f1e0ff */
[----:B------:R0:W-:Y:S03]  /*0610*/  STL [R1+0x12c], R6 ;  /* 0x00012c0601007387 */ /* 0x0001e60000100800 */
        /* <DEDUP_REMOVED lines=16> */
[----:B------:R-:W-:Y:S02]  /*0720*/  LEA.HI.X R41, R0, UR15, R5, 0x1, P0 ;  /* 0x0000000f00297c11 */ /* 0x000fe400080f0c05 */
[----:B0-----:R-:W-:-:S04]  /*0730*/  IADD3 R6, R2, 0x7800, RZ ;  /* 0x0000780002067810 */ /* 0x001fc80007ffe0ff */
[----:B------:R-:W3:Y:S01]  /*0740*/  LDG.E.64.CONSTANT R40, desc[UR16][R40.64] ;  /* 0x0000001028287981 */ /* 0x000ee2000c1e9b00 */
        /* <DEDUP_REMOVED lines=35> */
[-C--:B------:R-:W-:Y:S02]  /*0980*/  IADD3 R0, P0, R6, R4.reuse, RZ ;  /* 0x0000000406007210 */ /* 0x080fe40007f1e0ff */
[----:B------:R-:W-:Y:S01]  /*0990*/  IADD3 R7, R2, 0xe100, RZ ;  /* 0x0000e10002077810 */ /* 0x000fe20007ffe0ff */
[----:B------:R0:W-:Y:S01]  /*09a0*/  STL [R1+0x100], R6 ;  /* 0x0001000601007387 */ /* 0x0001e20000100800 */
[----:B------:R-:W-:Y:S02]  /*09b0*/  IADD3.X R5, RZ, R3, RZ, P0, !PT ;  /* 0x00000003ff057210 */ /* 0x000fe400007fe4ff */
[C---:B------:R-:W-:Y:S02]  /*09c0*/  LEA R52, P0, R0.reuse, UR14, 0x1 ;  /* 0x0000000e00347c11 */ /* 0x040fe4000f8008ff */
[----:B------:R-:W-:Y:S02]  /*09d0*/  IADD3 R8, P2, R7, R4, RZ ;  /* 0x0000000407087210 */ /* 0x000fe40007f5e0ff */
[----:B------:R-:W-:Y:S01]  /*09e0*/  LEA.HI.X R53, R0, UR15, R5, 0x1, P0 ;  /* 0x0000000f00357c11 */ /* 0x000fe200080f0c05 */
[----:B0-----:R-:W-:-:S05]  /*09f0*/  VIADD R6, R2, 0xd200 ;  /* 0x0000d20002067836 */ /* 0x001fca0000000000 */
[----:B------:R-:W3:Y:S04]  /*0a00*/  LDG.E.64.CONSTANT R52, desc[UR16][R52.64] ;  /* 0x0000001034347981 */ /* 0x000ee8000c1e9b00 */
[----:B------:R0:W-:Y:S04]  /*0a10*/  STL [R1+0xfc], R6 ;  /* 0x0000fc0601007387 */ /* 0x0001e80000100800 */
[----:B------:R1:W-:Y:S01]  /*0a20*/  STL [R1+0xf8], R7 ;  /* 0x0000f80701007387 */ /* 0x0003e20000100800 */
[----:B0-----:R-:W-:-:S04]  /*0a30*/  IADD3 R6, P1, R6, R4, RZ ;  /* 0x0000000406067210 */ /* 0x001fc80007f3e0ff */
[----:B------:R-:W-:Y:S01]  /*0a40*/  LEA R54, P0, R6, UR14, 0x1 ;  /* 0x0000000e06367c11 */ /* 0x000fe2000f8008ff */
[----:B-1----:R-:W-:-:S05]  /*0a50*/  IMAD.X R7, RZ, RZ, R3, P1 ;  /* 0x000000ffff077224 */ /* 0x002fca00008e0603 */
[----:B------:R-:W-:-:S06]  /*0a60*/  LEA.HI.X R55, R6, UR15, R7, 0x1, P0 ;  /* 0x0000000f06377c11 */ /* 0x000fcc00080f0c07 */
[----:B------:R-:W3:Y:S01]  /*0a70*/  LDG.E.64.CONSTANT R54, desc[UR16][R54.64] ;  /* 0x0000001036367981 */ /* 0x000ee2000c1e9b00 */
[----:B------:R-:W-:Y:S02]  /*0a80*/  IADD3.X R9, RZ, R3, RZ, P2, !PT ;  /* 0x00000003ff097210 */ /* 0x000fe400017fe4ff */
[----:B------:R-:W-:Y:S02]  /*0a90*/  LEA R56, P0, R8, UR14, 0x1 ;  /* 0x0000000e08387c11 */ /* 0x000fe4000f8008ff */
[----:B------:R-:W-:Y:S02]  /*0aa0*/  IADD3 R10, R2, 0xf000, RZ ;  /* 0x0000f000020a7810 */ /* 0x000fe40007ffe0ff */
[----:B------:R-:W-:Y:S02]  /*0ab0*/  LEA.HI.X R57, R8, UR15, R9, 0x1, P0 ;  /* 0x0000000f08397c11 */ /* 0x000fe400080f0c09 */
[----:B------:R-:W-:-:S04]  /*0ac0*/  IADD3 R8, P0, R10, R4, RZ ;  /* 0x000000040a087210 */ /* 0x000fc80007f1e0ff */
[----:B------:R-:W3:Y:S01]  /*0ad0*/  LDG.E.64.CONSTANT R56, desc[UR16][R56.64] ;  /* 0x0000001038387981 */ /* 0x000ee2000c1e9b00 */
[----:B------:R-:W-:Y:S02]  /*0ae0*/  IADD3.X R11, RZ, R3, RZ, P0, !PT ;  /* 0x00000003ff0b7210 */ /* 0x000fe400007fe4ff */
[----:B------:R-:W-:-:S04]  /*0af0*/  LEA R58, P0, R8, UR14, 0x1 ;  /* 0x0000000e083a7c11 */ /* 0x000fc8000f8008ff */
[----:B------:R-:W-:-:S06]  /*0b00*/  LEA.HI.X R59, R8, UR15, R11, 0x1, P0 ;  /* 0x0000000f083b7c11 */ /* 0x000fcc00080f0c0b */
[----:B------:R-:W3:Y:S04]  /*0b10*/  LDG.E.64.CONSTANT R58, desc[UR16][R58.64] ;  /* 0x000000103a3a7981 */ /* 0x000ee8000c1e9b00 */
[----:B------:R0:W-:Y:S01]  /*0b20*/  STL [R1+0xf4], R10 ;  /* 0x0000f40a01007387 */ /* 0x0001e20000100800 */
[C---:B--2---:R-:W-:Y:S02]  /*0b30*/  PRMT R5, R90.reuse, 0x7632, R5 ;  /* 0x000076325a057816 */ /* 0x044fe40000000005 */
[----:B------:R-:W-:-:S03]  /*0b40*/  SHF.L.U32 R0, R90, 0x10, RZ ;  /* 0x000000105a007819 */ /* 0x000fc600000006ff */
[----:B------:R-:W-:Y:S02]  /*0b50*/  IMAD.U32 R7, R5, 0x10000, RZ ;  /* 0x0001000005077824 */ /* 0x000fe400078e00ff */
[----:B------:R-:W-:Y:S01]  /*0b60*/  FADD.FTZ R5, RZ, R0 ;  /* 0x00000000ff057221 */ /* 0x000fe20000010000 */
[----:B------:R-:W-:Y:S01]  /*0b70*/  FFMA.FTZ R6, R0, R0, RZ ;  /* 0x0000000000067223 */ /* 0x000fe200000100ff */
[----:B0-----:R-:W-:Y:S01]  /*0b80*/  VIADD R10, R2, 0xff00 ;  /* 0x0000ff00020a7836 */ /* 0x001fe20000000000 */
[----:B------:R-:W-:Y:S01]  /*0b90*/  SHF.L.U32 R122, R91, 0x10, RZ ;  /* 0x000000105b7a7819 */ /* 0x000fe200000006ff */
[----:B------:R-:W-:Y:S01]  /*0ba0*/  FADD.FTZ R9, R5, R7 ;  /* 0x0000000705097221 */ /* 0x000fe20000010000 */
[----:B------:R-:W-:Y:S01]  /*0bb0*/  PRMT R5, R91, 0x7632, R5 ;  /* 0x000076325b057816 */ /* 0x000fe20000000005 */
[----:B------:R-:W-:Y:S01]  /*0bc0*/  FFMA.FTZ R7, R7, R7, R6 ;  /* 0x0000000707077223 */ /* 0x000fe20000010006 */
[----:B------:R-:W-:Y:S01]  /*0bd0*/  IADD3 R11, P0, R10, R4, RZ ;  /* 0x000000040a0b7210 */ /* 0x000fe20007f1e0ff */
[----:B------:R-:W-:Y:S01]  /*0be0*/  FADD.FTZ R9, R9, R122 ;  /* 0x0000007a09097221 */ /* 0x000fe20000010000 */
[----:B------:R-:W-:Y:S01]  /*0bf0*/  SHF.L.U32 R6, R5, 0x10, RZ ;  /* 0x0000001005067819 */ /* 0x000fe200000006ff */
[----:B------:R-:W-:Y:S01]  /*0c00*/  FFMA.FTZ R7, R122, R122, R7 ;  /* 0x0000007a7a077223 */ /* 0x000fe20000010007 */
[----:B------:R-:W-:-:S02]  /*0c10*/  IADD3.X R12, RZ, R3, RZ, P0, !PT ;  /* 0x00000003ff0c7210 */ /* 0x000fc400007fe4ff */
[C---:B----4-:R-:W-:Y:S01]  /*0c20*/  SHF.L.U32 R121, R28.reuse, 0x10, RZ ;  /* 0x000000101c797819 */ /* 0x050fe200000006ff */
[----:B------:R-:W-:Y:S01]  /*0c30*/  FADD.FTZ R8, R9, R6 ;  /* 0x0000000609087221 */ /* 0x000fe20000010000 */
[----:B------:R-:W-:Y:S01]  /*0c40*/  PRMT R5, R28, 0x7632, R5 ;  /* 0x000076321c057816 */ /* 0x000fe20000000005 */
[----:B------:R-:W-:Y:S01]  /*0c50*/  FFMA.FTZ R6, R6, R6, R7 ;  /* 0x0000000606067223 */ /* 0x000fe20000010007 */
[----:B------:R-:W-:Y:S01]  /*0c60*/  LEA R60, P0, R11, UR14, 0x1 ;  /* 0x0000000e0b3c7c11 */ /* 0x000fe2000f8008ff */
[----:B------:R0:W-:Y:S01]  /*0c70*/  STL [R1+0xf0], R10 ;  /* 0x0000f00a01007387 */ /* 0x0001e20000100800 */
[----:B------:R-:W-:Y:S01]  /*0c80*/  FADD.FTZ R8, R8, R121 ;  /* 0x0000007908087221 */ /* 0x000fe20000010000 */
[----:B------:R-:W-:Y:S01]  /*0c90*/  IMAD.U32 R5, R5, 0x10000, RZ ;  /* 0x0001000005057824 */ /* 0x000fe200078e00ff */
[----:B------:R-:W-:Y:S01]  /*0ca0*/  LEA.HI.X R61, R11, UR15, R12, 0x1, P0 ;  /* 0x0000000f0b3d7c11 */ /* 0x000fe200080f0c0c */
[----:B------:R-:W-:Y:S01]  /*0cb0*/  FFMA.FTZ R6, R121, R121, R6 ;  /* 0x0000007979067223 */ /* 0x000fe20000010006 */
[----:B------:R-:W-:Y:S01]  /*0cc0*/  SHF.L.U32 R120, R29, 0x10, RZ ;  /* 0x000000101d787819 */ /* 0x000fe200000006ff */
[----:B------:R-:W-:Y:S01]  /*0cd0*/  FADD.FTZ R7, R8, R5 ;  /* 0x0000000508077221 */ /* 0x000fe20000010000 */
[----:B0-----:R-:W-:-:S02]  /*0ce0*/  VIADD R10, R2, 0x10e00 ;  /* 0x00010e00020a7836 */ /* 0x001fc40000000000 */
[----:B------:R-:W-:Y:S01]  /*0cf0*/  FFMA.FTZ R9, R5, R5, R6 ;  /* 0x0000000505097223 */ /* 0x000fe20000010006 */
[----:B------:R-:W-:Y:S01]  /*0d00*/  PRMT R5, R29, 0x7632, R5 ;  /* 0x000076321d057816 */ /* 0x000fe20000000005 */
[----:B------:R-:W2:Y:S04]  /*0d10*/  LDG.E.64.CONSTANT R60, desc[UR16][R60.64] ;  /* 0x000000103c3c7981 */ /* 0x000ea8000c1e9b00 */
[----:B------:R0:W-:Y:S01]  /*0d20*/  STL [R1+0xec], R10 ;  /* 0x0000ec0a01007387 */ /* 0x0001e20000100800 */
[----:B------:R-:W-:Y:S02]  /*0d30*/  IMAD.U32 R6, R5, 0x10000, RZ ;  /* 0x0001000005067824 */ /* 0x000fe400078e00ff */
[----:B------:R-:W-:Y:S01]  /*0d40*/  FADD.FTZ R7, R7, R120 ;  /* 0x0000007807077221 */ /* 0x000fe20000010000 */
[----:B------:R-:W-:Y:S01]  /*0d50*/  FFMA.FTZ R9, R120, R120, R9 ;  /* 0x0000007878097223 */ /* 0x000fe20000010009 */
[----:B0-----:R-:W-:-:S02]  /*0d60*/  IADD3 R10, P1, R10, R4, RZ ;  /* 0x000000040a0a7210 */ /* 0x001fc40007f3e0ff */
[----:B------:R-:W-:Y:S02]  /*0d70*/  FADD.FTZ R8, R7, R6 ;  /* 0x0000000607087221 */ /* 0x000fe40000010000 */
[----:B------:R-:W-:Y:S02]  /*0d80*/  IADD3.X R11, RZ, R3, RZ, P1, !PT ;  /* 0x00000003ff0b7210 */ /* 0x000fe40000ffe4ff */
[----:B------:R-:W-:Y:S01]  /*0d90*/  LEA R62, P0, R10, UR14, 0x1 ;  /* 0x0000000e0a3e7c11 */ /* 0x000fe2000f8008ff */
[----:B------:R-:W-:Y:S01]  /*0da0*/  FFMA.FTZ R6, R6, R6, R9 ;  /* 0x0000000606067223 */ /* 0x000fe20000010009 */
[C---:B---3--:R-:W-:Y:S02]  /*0db0*/  SHF.L.U32 R119, R30.reuse, 0x10, RZ ;  /* 0x000000101e777819 */ /* 0x048fe400000006ff */
[----:B------:R-:W-:Y:S02]  /*0dc0*/  PRMT R5, R30, 0x7632, R5 ;  /* 0x000076321e057816 */ /* 0x000fe40000000005 */
[----:B------:R-:W-:Y:S01]  /*0dd0*/  LEA.HI.X R63, R10, UR15, R11, 0x1, P0 ;  /* 0x0000000f0a3f7c11 */ /* 0x000fe200080f0c0b */
[----:B------:R-:W-:Y:S01]  /*0de0*/  FADD.FTZ R8, R8, R119 ;  /* 0x0000007708087221 */ /* 0x000fe20000010000 */
[----:B------:R-:W-:Y:S01]  /*0df0*/  IADD3 R26, R2, 0x11d00, RZ ;  /* 0x00011d00021a7810 */ /* 0x000fe20007ffe0ff */
[----:B------:R-:W-:-:S02]  /*0e00*/  IMAD.U32 R7, R5, 0x10000, RZ ;  /* 0x0001000005077824 */ /* 0x000fc400078e00ff */
[----:B------:R-:W-:Y:S01]  /*0e10*/  FFMA.FTZ R6, R119, R119, R6 ;  /* 0x0000007777067223 */ /* 0x000fe20000010006 */
[C---:B------:R-:W-:Y:S01]  /*0e20*/  SHF.L.U32 R11, R31.reuse, 0x10, RZ ;  /* 0x000000101f0b7819 */ /* 0x040fe200000006ff */
[----:B------:R-:W3:Y:S01]  /*0e30*/  LDG.E.64.CONSTANT R62, desc[UR16][R62.64] ;  /* 0x000000103e3e7981 */ /* 0x000ee2000c1e9b00 */
[----:B------:R-:W-:Y:S01]  /*0e40*/  IADD3 R9, P0, R26, R4, RZ ;  /* 0x000000041a097210 */ /* 0x000fe20007f1e0ff */
[----:B------:R-:W-:Y:S01]  /*0e50*/  FADD.FTZ R8, R8, R7 ;  /* 0x0000000708087221 */ /* 0x000fe20000010000 */
[----:B------:R-:W-:Y:S01]  /*0e60*/  PRMT R5, R31, 0x7632, R5 ;  /* 0x000076321f057816 */ /* 0x000fe20000000005 */
[----:B------:R-:W-:Y:S01]  /*0e70*/  FFMA.FTZ R6, R7, R7, R6 ;  /* 0x0000000707067223 */ /* 0x000fe20000010006 */
[----:B------:R-:W-:Y:S01]  /*0e80*/  STL [R1+0xe8], R26 ;  /* 0x0000e81a01007387 */ /* 0x000fe20000100800 */
[----:B------:R-:W-:Y:S01]  /*0e90*/  IADD3.X R10, RZ, R3, RZ, P0, !PT ;  /* 0x00000003ff0a7210 */ /* 0x000fe200007fe4ff */
[----:B------:R-:W-:Y:S01]  /*0ea0*/  FADD.FTZ R8, R8, R11 ;  /* 0x0000000b08087221 */ /* 0x000fe20000010000 */
[----:B------:R-:W-:Y:S01]  /*0eb0*/  LEA R64, P0, R9, UR14, 0x1 ;  /* 0x0000000e09407c11 */ /* 0x000fe2000f8008ff */
[----:B------:R0:W-:Y:S01]  /*0ec0*/  STL [R1+0x10], R11 ;  /* 0x0000100b01007387 */ /* 0x0001e20000100800 */
[----:B------:R-:W-:-:S02]  /*0ed0*/  IMAD.U32 R5, R5, 0x10000, RZ ;  /* 0x0001000005057824 */ /* 0x000fc400078e00ff */
[----:B------:R-:W-:Y:S01]  /*0ee0*/  FFMA.FTZ R6, R11, R11, R6 ;  /* 0x0000000b0b067223 */ /* 0x000fe20000010006 */
[----:B------:R-:W-:Y:S01]  /*0ef0*/  LEA.HI.X R65, R9, UR15, R10, 0x1, P0 ;  /* 0x0000000f09417c11 */ /* 0x000fe200080f0c0a */
[--C-:B------:R-:W-:Y:S02]  /*0f00*/  FADD.FTZ R7, R8, R5.reuse ;  /* 0x0000000508077221 */ /* 0x100fe40000010000 */
[----:B------:R-:W-:Y:S01]  /*0f10*/  FFMA.FTZ R9, R5, R5, R6 ;  /* 0x0000000505097223 */ /* 0x000fe20000010006 */
[----:B0-----:R-:W-:Y:S01]  /*0f20*/  IADD3 R11, R2, 0x12c00, RZ ;  /* 0x00012c00020b7810 */ /* 0x001fe20007ffe0ff */
[C---:B------:R-:W-:Y:S01]  /*0f30*/  IMAD.U32 R118, R32.reuse, 0x10000, RZ ;  /* 0x0001000020767824 */ /* 0x040fe200078e00ff */
[----:B------:R-:W-:Y:S01]  /*0f40*/  PRMT R5, R32, 0x7632, R5 ;  /* 0x0000763220057816 */ /* 0x000fe20000000005 */
[----:B------:R-:W4:Y:S01]  /*0f50*/  LDG.E.64.CONSTANT R64, desc[UR16][R64.64] ;  /* 0x0000001040407981 */ /* 0x000f22000c1e9b00 */
[----:B------:R-:W-:Y:S02]  /*0f60*/  IADD3 R8, P0, R11, R4, RZ ;  /* 0x000000040b087210 */ /* 0x000fe40007f1e0ff */
[----:B------:R-:W-:Y:S01]  /*0f70*/  IADD3 R12, R2, 0x13b00, RZ ;  /* 0x00013b00020c7810 */ /* 0x000fe20007ffe0ff */
[----:B------:R0:W-:Y:S01]  /*0f80*/  STL [R1+0xe4], R11 ;  /* 0x0000e40b01007387 */ /* 0x0001e20000100800 */
[----:B------:R-:W-:Y:S01]  /*0f90*/  SHF.L.U32 R6, R5, 0x10, RZ ;  /* 0x0000001005067819 */ /* 0x000fe200000006ff */
[----:B------:R-:W-:Y:S01]  /*0fa0*/  FADD.FTZ R7, R7, R118 ;  /* 0x0000007607077221 */ /* 0x000fe20000010000 */
[----:B------:R-:W-:Y:S01]  /*0fb0*/  FFMA.FTZ R9, R118, R118, R9 ;  /* 0x0000007676097223 */ /* 0x000fe20000010009 */
[----:B------:R-:W-:-:S02]  /*0fc0*/  IADD3 R10, P1, R12, R4, RZ ;  /* 0x000000040c0a7210 */ /* 0x000fc40007f3e0ff */
[----:B0-----:R-:W-:Y:S02]  /*0fd0*/  IADD3.X R11, RZ, R3, RZ, P0, !PT ;  /* 0x00000003ff0b7210 */ /* 0x001fe400007fe4ff */
[C---:B------:R-:W-:Y:S02]  /*0fe0*/  LEA R66, P0, R8.reuse, UR14, 0x1 ;  /* 0x0000000e08427c11 */ /* 0x040fe4000f8008ff */
[----:B------:R-:W-:Y:S02]  /*0ff0*/  SHF.L.U32 R117, R33, 0x10, RZ ;  /* 0x0000001021757819 */ /* 0x000fe400000006ff */
[----:B------:R-:W-:Y:S01]  /*1000*/  LEA.HI.X R67, R8, UR15, R11, 0x1, P0 ;  /* 0x0000000f08437c11 */ /* 0x000fe200080f0c0b */
[----:B------:R-:W-:Y:S01]  /*1010*/  FADD.FTZ R8, R7, R6 ;  /* 0x0000000607087221 */ /* 0x000fe20000010000 */
[----:B------:R-:W-:Y:S01]  /*1020*/  PRMT R5, R33, 0x7632, R5 ;  /* 0x0000763221057816 */ /* 0x000fe20000000005 */
[----:B------:R-:W-:Y:S01]  /*1030*/  FFMA.FTZ R6, R6, R6, R9 ;  /* 0x0000000606067223 */ /* 0x000fe20000010009 */
[----:B------:R-:W-:Y:S01]  /*1040*/  IMAD.X R7, RZ, RZ, R3, P1 ;  /* 0x000000ffff077224 */ /* 0x000fe200008e0603 */
[----:B------:R-:W-:Y:S01]  /*1050*/  LEA R68, P0, R10, UR14, 0x1 ;  /* 0x0000000e0a447c11 */ /* 0x000fe2000f8008ff */
[----:B------:R-:W-:Y:S01]  /*1060*/  FADD.FTZ R8, R8, R117 ;  /* 0x0000007508087221 */ /* 0x000fe20000010000 */
[----:B------:R-:W-:Y:S01]  /*1070*/  SHF.L.U32 R5, R5, 0x10, RZ ;  /* 0x0000001005057819 */ /* 0x000fe200000006ff */
[----:B------:R-:W-:Y:S01]  /*1080*/  FFMA.FTZ R6, R117, R117, R6 ;  /* 0x0000007575067223 */ /* 0x000fe20000010006 */
[----:B------:R-:W-:Y:S01]  /*1090*/  LEA.HI.X R69, R10, UR15, R7, 0x1, P0 ;  /* 0x0000000f0a457c11 */ /* 0x000fe200080f0c07 */
[----:B------:R-:W4:Y:S01]  /*10a0*/  LDG.E.64.CONSTANT R66, desc[UR16][R66.64] ;  /* 0x0000001042427981 */ /* 0x000f22000c1e9b00 */
[----:B------:R-:W-:Y:S01]  /*10b0*/  SHF.L.U32 R116, R34, 0x10, RZ ;  /* 0x0000001022747819 */ /* 0x000fe200000006ff */
[--C-:B------:R-:W-:Y:S01]  /*10c0*/  FADD.FTZ R7, R8, R5.reuse ;  /* 0x0000000508077221 */ /* 0x100fe20000010000 */
[----:B------:R-:W-:Y:S01]  /*10d0*/  FFMA.FTZ R9, R5, R5, R6 ;  /* 0x0000000505097223 */ /* 0x000fe20000010006 */
[----:B------:R-:W-:Y:S01]  /*10e0*/  PRMT R5, R34, 0x7632, R5 ;  /* 0x0000763222057816 */ /* 0x000fe20000000005 */
[----:B------:R0:W-:Y:S01]  /*10f0*/  STL [R1+0xe0], R12 ;  /* 0x0000e00c01007387 */ /* 0x0001e20000100800 */
[----:B------:R-:W-:Y:S01]  /*1100*/  FADD.FTZ R7, R7, R116 ;  /* 0x0000007407077221 */ /* 0x000fe20000010000 */
[----:B------:R-:W-:Y:S01]  /*1110*/  FFMA.FTZ R9, R116, R116, R9 ;  /* 0x0000007474097223 */ /* 0x000fe20000010009 */
[----:B------:R-:W-:Y:S01]  /*1120*/  SHF.L.U32 R6, R5, 0x10, RZ ;  /* 0x0000001005067819 */ /* 0x000fe200000006ff */
[C---:B------:R-:W-:Y:S01]  /*1130*/  IMAD.U32 R10, R35.reuse, 0x10000, RZ ;  /* 0x00010000230a7824 */ /* 0x040fe200078e00ff */
[----:B------:R-:W4:Y:S01]  /*1140*/  LDG.E.64.CONSTANT R68, desc[UR16][R68.64] ;  /* 0x0000001044447981 */ /* 0x000f22000c1e9b00 */
[----:B0-----:R-:W-:Y:S01]  /*1150*/  VIADD R12, R2, 0x14a00 ;  /* 0x00014a00020c7836 */ /* 0x001fe20000000000 */
[----:B------:R-:W-:Y:S01]  /*1160*/  PRMT R5, R35, 0x7632, R5 ;  /* 0x0000763223057816 */ /* 0x000fe20000000005 */
[----:B------:R-:W-:Y:S01]  /*1170*/  FADD.FTZ R7, R7, R6 ;  /* 0x0000000607077221 */ /* 0x000fe20000010000 */
[----:B------:R-:W-:-:S02]  /*1180*/  FFMA.FTZ R9, R6, R6, R9 ;  /* 0x0000000606097223 */ /* 0x000fc40000010009 */
[----:B------:R-:W-:Y:S01]  /*1190*/  IADD3 R8, P0, R12, R4, RZ ;  /* 0x000000040c087210 */ /* 0x000fe20007f1e0ff */
[----:B------:R-:W-:Y:S01]  /*11a0*/  STL [R1+0xdc], R12 ;  /* 0x0000dc0c01007387 */ /* 0x000fe20000100800 */
[----:B------:R-:W-:Y:S01]  /*11b0*/  SHF.L.U32 R6, R5, 0x10, RZ ;  /* 0x0000001005067819 */ /* 0x000fe200000006ff */
[----:B------:R-:W-:Y:S01]  /*11c0*/  FADD.FTZ R7, R7, R10 ;  /* 0x0000000a07077221 */ /* 0x000fe20000010000 */
[----:B------:R-:W-:Y:S01]  /*11d0*/  IADD3.X R11, RZ, R3, RZ, P0, !PT ;  /* 0x00000003ff0b7210 */ /* 0x000fe200007fe4ff */
[----:B------:R0:W-:Y:S01]  /*11e0*/  STL [R1+0x54], R10 ;  /* 0x0000540a01007387 */ /* 0x0001e20000100800 */
[----:B------:R-:W-:Y:S01]  /*11f0*/  LEA R70, P0, R8, UR14, 0x1 ;  /* 0x0000000e08467c11 */ /* 0x000fe2000f8008ff */
[----:B------:R-:W-:-:S03]  /*1200*/  FFMA.FTZ R9, R10, R10, R9 ;  /* 0x0000000a0a097223 */ /* 0x000fc60000010009 */
[----:B------:R-:W-:Y:S01]  /*1210*/  LEA.HI.X R71, R8, UR15, R11, 0x1, P0 ;  /* 0x0000000f08477c11 */ /* 0x000fe200080f0c0b */
[----:B------:R-:W-:Y:S01]  /*1220*/  FADD.FTZ R8, R7, R6 ;  /* 0x0000000607087221 */ /* 0x000fe20000010000 */
[----:B0-----:R-:W-:Y:S01]  /*1230*/  VIADD R10, R2, 0x15900 ;  /* 0x00015900020a7836 */ /* 0x001fe20000000000 */
[----:B------:R-:W-:-:S03]  /*1240*/  SHF.L.U32 R115, R36, 0x10, RZ ;  /* 0x0000001024737819 */ /* 0x000fc600000006ff */
[----:B------:R-:W4:Y:S01]  /*1250*/  LDG.E.64.CONSTANT R70, desc[UR16][R70.64] ;  /* 0x0000001046467981 */ /* 0x000f22000c1e9b00 */
[----:B------:R-:W-:-:S03]  /*1260*/  IADD3 R7, P0, R10, R4, RZ ;  /* 0x000000040a077210 */ /* 0x000fc60007f1e0ff */
[----:B------:R0:W-:Y:S01]  /*1270*/  STL [R1+0xd8], R10 ;  /* 0x0000d80a01007387 */ /* 0x0001e20000100800 */
[----:B------:R-:W-:Y:S01]  /*1280*/  PRMT R5, R36, 0x7632, R5 ;  /* 0x0000763224057816 */ /* 0x000fe20000000005 */
[----:B------:R-:W-:Y:S01]  /*1290*/  FFMA.FTZ R6, R6, R6, R9 ;  /* 0x0000000606067223 */ /* 0x000fe20000010009 */
[----:B------:R-:W-:Y:S01]  /*12a0*/  IADD3 R9, R2, 0x16800, RZ ;  /* 0x0001680002097810 */ /* 0x000fe20007ffe0ff */
[----:B------:R-:W-:Y:S01]  /*12b0*/  FADD.FTZ R8, R8, R115 ;  /* 0x0000007308087221 */ /* 0x000fe20000010000 */
[----:B------:R-:W-:Y:S01]  /*12c0*/  SHF.L.U32 R5, R5, 0x10, RZ ;  /* 0x0000001005057819 */ /* 0x000fe200000006ff */
[----:B------:R-:W-:Y:S01]  /*12d0*/  FFMA.FTZ R6, R115, R115, R6 ;  /* 0x0000007373067223 */ /* 0x000fe20000010006 */
[----:B0-----:R-:W-:Y:S01]  /*12e0*/  IMAD.X R10, RZ, RZ, R3, P0 ;  /* 0x000000ffff0a7224 */ /* 0x001fe200000e0603 */
[----:B------:R-:W-:Y:S02]  /*12f0*/  LEA R72, P0, R7, UR14, 0x1 ;  /* 0x0000000e07487c11 */ /* 0x000fe4000f8008ff */
[----:B------:R-:W-:-:S02]  /*1300*/  FADD.FTZ R8, R8, R5 ;  /* 0x0000000508087221 */ /* 0x000fc40000010000 */
[----:B------:R-:W-:Y:S02]  /*1310*/  LEA.HI.X R73, R7, UR15, R10, 0x1, P0 ;  /* 0x0000000f07497c11 */ /* 0x000fe400080f0c0a */
[----:B------:R-:W-:Y:S01]  /*1320*/  IADD3 R7, P0, R9, R4, RZ ;  /* 0x0000000409077210 */ /* 0x000fe20007f1e0ff */
[----:B------:R-:W-:Y:S01]  /*1330*/  FFMA.FTZ R6, R5, R5, R6 ;  /* 0x0000000505067223 */ /* 0x000fe20000010006 */
[----:B------:R0:W-:Y:S01]  /*1340*/  STL [R1+0x94], R9 ;  /* 0x0000940901007387 */ /* 0x0001e20000100800 */
[C---:B------:R-:W-:Y:S02]  /*1350*/  SHF.L.U32 R11, R37.reuse, 0x10, RZ ;  /* 0x00000010250b7819 */ /* 0x040fe400000006ff */
[----:B------:R-:W-:Y:S01]  /*1360*/  PRMT R5, R37, 0x7632, R5 ;  /* 0x0000763225057816 */ /* 0x000fe20000000005 */
[----:B------:R-:W-:Y:S01]  /*1370*/  IMAD.X R10, RZ, RZ, R3, P0 ;  /* 0x000000ffff0a7224 */ /* 0x000fe200000e0603 */
[----:B------:R-:W-:Y:S01]  /*1380*/  LEA R74, P0, R7, UR14, 0x1 ;  /* 0x0000000e074a7c11 */ /* 0x000fe2000f8008ff */
[----:B------:R-:W-:Y:S01]  /*1390*/  FADD.FTZ R8, R8, R11 ;  /* 0x0000000b08087221 */ /* 0x000fe20000010000 */
[----:B------:R-:W-:Y:S01]  /*13a0*/  SHF.L.U32 R5, R5, 0x10, RZ ;  /* 0x0000001005057819 */ /* 0x000fe200000006ff */
[----:B------:R-:W4:Y:S01]  /*13b0*/  LDG.E.64.CONSTANT R72, desc[UR16][R72.64] ;  /* 0x0000001048487981 */ /* 0x000f22000c1e9b00 */
[----:B0-----:R-:W-:Y:S01]  /*13c0*/  IADD3 R9, R2, 0x17700, RZ ;  /* 0x0001770002097810 */ /* 0x001fe20007ffe0ff */
[----:B------:R-:W-:Y:S01]  /*13d0*/  FFMA.FTZ R6, R11, R11, R6 ;  /* 0x0000000b0b067223 */ /* 0x000fe20000010006 */
[----:B------:R-:W-:-:S03]  /*13e0*/  LEA.HI.X R75, R7, UR15, R10, 0x1, P0 ;  /* 0x0000000f074b7c11 */ /* 0x000fc600080f0c0a */
[----:B------:R-:W-:Y:S01]  /*13f0*/  STL [R1+0x8c], R9 ;  /* 0x00008c0901007387 */ /* 0x000fe20000100800 */
[----:B------:R-:W-:-:S03]  /*1400*/  FADD.FTZ R7, R8, R5 ;  /* 0x0000000508077221 */ /* 0x000fc60000010000 */
[----:B------:R0:W-:Y:S01]  /*1410*/  STL [R1+0x50], R11 ;  /* 0x0000500b01007387 */ /* 0x0001e20000100800 */
[----:B------:R-:W-:Y:S02]  /*1420*/  SHF.L.U32 R114, R38, 0x10, RZ ;  /* 0x0000001026727819 */ /* 0x000fe400000006ff */
[----:B------:R-:W-:Y:S02]  /*1430*/  SHF.L.U32 R12, R39, 0x10, RZ ;  /* 0x00000010270c7819 */ /* 0x000fe400000006ff */
[----:B------:R-:W-:Y:S01]  /*1440*/  SHF.L.U32 R113, R40, 0x10, RZ ;  /* 0x0000001028717819 */ /* 0x000fe200000006ff */
[----:B------:R-:W-:Y:S01]  /*1450*/  VIADD R10, R2, 0x18600 ;  /* 0x00018600020a7836 */ /* 0x000fe20000000000 */
[----:B------:R-:W4:Y:S01]  /*1460*/  LDG.E.64.CONSTANT R74, desc[UR16][R74.64] ;  /* 0x000000104a4a7981 */ /* 0x000f22000c1e9b00 */
[----:B0-----:R-:W-:Y:S01]  /*1470*/  IADD3 R11, P0, R9, R4, RZ ;  /* 0x00000004090b7210 */ /* 0x001fe20007f1e0ff */
[----:B------:R-:W-:Y:S01]  /*1480*/  FFMA.FTZ R9, R5, R5, R6 ;  /* 0x0000000505097223 */ /* 0x000fe20000010006 */
[----:B------:R-:W-:Y:S01]  /*1490*/  PRMT R5, R38, 0x7632, R5 ;  /* 0x0000763226057816 */ /* 0x000fe20000000005 */
[----:B------:R-:W-:-:S02]  /*14a0*/  FADD.FTZ R7, R7, R114 ;  /* 0x0000007207077221 */ /* 0x000fc40000010000 */
[----:B------:R-:W-:Y:S02]  /*14b0*/  FFMA.FTZ R9, R114, R114, R9 ;  /* 0x0000007272097223 */ /* 0x000fe40000010009 */
[----:B------:R-:W-:Y:S01]  /*14c0*/  IMAD.U32 R6, R5, 0x10000, RZ ;  /* 0x0001000005067824 */ /* 0x000fe200078e00ff */
[----:B------:R-:W-:-:S03]  /*14d0*/  PRMT R5, R39, 0x7632, R5 ;  /* 0x0000763227057816 */ /* 0x000fc60000000005 */
[----:B------:R-:W-:Y:S01]  /*14e0*/  FADD.FTZ R7, R7, R6 ;  /* 0x0000000607077221 */ /* 0x000fe20000010000 */
[----:B------:R-:W-:Y:S01]  /*14f0*/  FFMA.FTZ R9, R6, R6, R9 ;  /* 0x0000000606097223 */ /* 0x000fe20000010009 */
[----:B------:R-:W-:Y:S01]  /*1500*/  IADD3.X R8, RZ, R3, RZ, P0, !PT ;  /* 0x00000003ff087210 */ /* 0x000fe200007fe4ff */
[----:B------:R-:W-:Y:S01]  /*1510*/  IMAD.U32 R6, R5, 0x10000, RZ ;  /* 0x0001000005067824 */ /* 0x000fe200078e00ff */
[----:B------:R-:W-:Y:S01]  /*1520*/  LEA R76, P0, R11, UR14, 0x1 ;  /* 0x0000000e0b4c7c11 */ /* 0x000fe2000f8008ff */
[----:B------:R-:W-:Y:S01]  /*1530*/  FADD.FTZ R7, R7, R12 ;  /* 0x0000000c07077221 */ /* 0x000fe20000010000 */
[----:B------:R-:W-:Y:S01]  /*1540*/  FFMA.FTZ R9, R12, R12, R9 ;  /* 0x0000000c0c097223 */ /* 0x000fe20000010009 */
[----:B------:R-:W-:Y:S02]  /*1550*/  PRMT R5, R40, 0x7632, R5 ;  /* 0x0000763228057816 */ /* 0x000fe40000000005 */
[----:B------:R-:W-:Y:S01]  /*1560*/  LEA.HI.X R77, R11, UR15, R8, 0x1, P0 ;  /* 0x0000000f0b4d7c11 */ /* 0x000fe200080f0c08 */
[----:B------:R-:W-:Y:S01]  /*1570*/  FADD.FTZ R8, R7, R6 ;  /* 0x0000000607087221 */ /* 0x000fe20000010000 */
[----:B------:R-:W-:Y:S01]  /*1580*/  FFMA.FTZ R6, R6, R6, R9 ;  /* 0x0000000606067223 */ /* 0x000fe20000010009 */
[----:B------:R-:W-:-:S02]  /*1590*/  SHF.L.U32 R7, R5, 0x10, RZ ;  /* 0x0000001005077819 */ /* 0x000fc400000006ff */
[----:B------:R-:W-:Y:S01]  /*15a0*/  FADD.FTZ R8, R8, R113 ;  /* 0x0000007108087221 */ /* 0x000fe20000010000 */
[----:B------:R-:W-:Y:S01]  /*15b0*/  FFMA.FTZ R6, R113, R113, R6 ;  /* 0x0000007171067223 */ /* 0x000fe20000010006 */
[----:B------:R0:W-:Y:S01]  /*15c0*/  STL [R1+0x110], R10 ;  /* 0x0001100a01007387 */ /* 0x0001e20000100800 */
[----:B------:R-:W-:Y:S01]  /*15d0*/  PRMT R5, R41, 0x7632, R5 ;  /* 0x0000763229057816 */ /* 0x000fe20000000005 */
[----:B------:R-:W-:Y:S02]  /*15e0*/  FADD.FTZ R8, R8, R7 ;  /* 0x0000000708087221 */ /* 0x000fe40000010000 */
[----:B------:R1:W-:Y:S01]  /*15f0*/  STL [R1+0x48], R12 ;  /* 0x0000480c01007387 */ /* 0x0003e20000100800 */
[----:B------:R-:W-:Y:S01]  /*1600*/  FFMA.FTZ R6, R7, R7, R6 ;  /* 0x0000000707067223 */ /* 0x000fe20000010006 */
[----:B------:R-:W-:Y:S01]  /*1610*/  SHF.L.U32 R7, R5, 0x10, RZ ;  /* 0x0000001005077819 */ /* 0x000fe200000006ff */
[----:B------:R-:W-:Y:S01]  /*1620*/  VIADD R26, R2, 0x19500 ;  /* 0x00019500021a7836 */ /* 0x000fe20000000000 */
[----:B------:R-:W-:Y:S01]  /*1630*/  SHF.L.U32 R112, R42, 0x10, RZ ;  /* 0x000000102a707819 */ /* 0x000fe200000006ff */
[----:B------:R-:W4:Y:S01]  /*1640*/  LDG.E.64.CONSTANT R76, desc[UR16][R76.64] ;  /* 0x000000104c4c7981 */ /* 0x000f22000c1e9b00 */
[----:B0-----:R-:W-:Y:S01]  /*1650*/  IADD3 R10, P1, R10, R4, RZ ;  /* 0x000000040a0a7210 */ /* 0x001fe20007f3e0ff */
[----:B-1----:R-:W-:Y:S01]  /*1660*/  IMAD.U32 R12, R41, 0x10000, RZ ;  /* 0x00010000290c7824 */ /* 0x002fe200078e00ff */
[----:B------:R-:W-:-:S03]  /*1670*/  PRMT R5, R42, 0x7632, R5 ;  /* 0x000076322a057816 */ /* 0x000fc60000000005 */
[----:B------:R-:W-:Y:S01]  /*1680*/  FADD.FTZ R8, R8, R12 ;  /* 0x0000000c08087221 */ /* 0x000fe20000010000 */
[----:B------:R-:W-:Y:S01]  /*1690*/  FFMA.FTZ R6, R12, R12, R6 ;  /* 0x0000000c0c067223 */ /* 0x000fe20000010006 */
[----:B------:R-:W-:Y:S02]  /*16a0*/  IADD3.X R11, RZ, R3, RZ, P1, !PT ;  /* 0x00000003ff0b7210 */ /* 0x000fe40000ffe4ff */
[----:B------:R-:W-:Y:S01]  /*16b0*/  LEA R78, P0, R10, UR14, 0x1 ;  /* 0x0000000e0a4e7c11 */ /* 0x000fe2000f8008ff */
[----:B------:R-:W-:Y:S01]  /*16c0*/  FADD.FTZ R9, R8, R7 ;  /* 0x0000000708097221 */ /* 0x000fe20000010000 */
[----:B------:R-:W-:Y:S01]  /*16d0*/  FFMA.FTZ R7, R7, R7, R6 ;  /* 0x0000000707077223 */ /* 0x000fe20000010006 */
[----:B------:R-:W-:Y:S01]  /*16e0*/  SHF.L.U32 R6, R5, 0x10, RZ ;  /* 0x0000001005067819 */ /* 0x000fe200000006ff */
[----:B------:R0:W-:Y:S01]  /*16f0*/  STL [R1+0x44], R12 ;  /* 0x0000440c01007387 */ /* 0x0001e20000100800 */
[----:B------:R-:W-:Y:S01]  /*1700*/  LEA.HI.X R79, R10, UR15, R11, 0x1, P0 ;  /* 0x0000000f0a4f7c11 */ /* 0x000fe200080f0c0b */
[----:B------:R-:W-:Y:S01]  /*1710*/  FADD.FTZ R8, R9, R112 ;  /* 0x0000007009087221 */ /* 0x000fe20000010000 */
[----:B------:R-:W-:Y:S01]  /*1720*/  FFMA.FTZ R7, R112, R112, R7 ;  /* 0x0000007070077223 */ /* 0x000fe20000010007 */
[----:B------:R-:W-:Y:S01]  /*1730*/  IADD3 R5, P0, R26, R4, RZ ;  /* 0x000000041a057210 */ /* 0x000fe20007f1e0ff */
[----:B------:R1:W-:Y:S01]  /*1740*/  STL [R1+0x88], R26 ;  /* 0x0000881a01007387 */ /* 0x0003e20000100800 */
[C---:B------:R-:W-:Y:S01]  /*1750*/  PRMT R10, R43.reuse, 0x7632, R10 ;  /* 0x000076322b0a7816 */ /* 0x040fe2000000000a */
[----:B------:R-:W-:Y:S01]  /*1760*/  FADD.FTZ R8, R8, R6 ;  /* 0x0000000608087221 */ /* 0x000fe20000010000 */
[----:B------:R-:W-:Y:S01]  /*1770*/  FFMA.FTZ R9, R6, R6, R7 ;  /* 0x0000000606097223 */ /* 0x000fe20000010007 */
[----:B0-----:R-:W-:Y:S01]  /*1780*/  IADD3 R12, R2, 0x1a400, RZ ;  /* 0x0001a400020c7810 */ /* 0x001fe20007ffe0ff */
[----:B------:R-:W-:Y:S01]  /*1790*/  IMAD.X R6, RZ, RZ, R3, P0 ;  /* 0x000000ffff067224 */ /* 0x000fe200000e0603 */
[----:B------:R-:W-:Y:S01]  /*17a0*/  SHF.L.U32 R111, R44, 0x10, RZ ;  /* 0x000000102c6f7819 */ /* 0x000fe200000006ff */
[----:B------:R-:W4:Y:S01]  /*17b0*/  LDG.E.64.CONSTANT R78, desc[UR16][R78.64] ;  /* 0x000000104e4e7981 */ /* 0x000f22000c1e9b00 */
[----:B-1----:R-:W-:Y:S01]  /*17c0*/  SHF.L.U32 R26, R43, 0x10, RZ ;  /* 0x000000102b1a7819 */ /* 0x002fe200000006ff */
[----:B------:R-:W-:Y:S01]  /*17d0*/  IMAD.U32 R10, R10, 0x10000, RZ ;  /* 0x000100000a0a7824 */ /* 0x000fe200078e00ff */
[----:B------:R-:W-:-:S02]  /*17e0*/  IADD3 R7, P1, R12, R4, RZ ;  /* 0x000000040c077210 */ /* 0x000fc40007f3e0ff */
[C---:B------:R-:W-:Y:S01]  /*17f0*/  LEA R80, P0, R5.reuse, UR14, 0x1 ;  /* 0x0000000e05507c11 */ /* 0x040fe2000f8008ff */
[----:B------:R-:W-:Y:S01]  /*1800*/  FADD.FTZ R8, R8, R26 ;  /* 0x0000001a08087221 */ /* 0x000fe20000010000 */
[----:B------:R-:W-:Y:S01]  /*1810*/  FFMA.FTZ R9, R26, R26, R9 ;  /* 0x0000001a1a097223 */ /* 0x000fe20000010009 */
[----:B------:R0:W-:Y:S01]  /*1820*/  STL [R1+0x108], R12 ;  /* 0x0001080c01007387 */ /* 0x0001e20000100800 */
[----:B------:R-:W-:Y:S01]  /*1830*/  LEA.HI.X R81, R5, UR15, R6, 0x1, P0 ;  /* 0x0000000f05517c11 */ /* 0x000fe200080f0c06 */
[----:B------:R-:W-:Y:S01]  /*1840*/  FADD.FTZ R8, R8, R10 ;  /* 0x0000000a08087221 */ /* 0x000fe20000010000 */
[----:B------:R-:W-:Y:S01]  /*1850*/  PRMT R5, R44, 0x7632, R5 ;  /* 0x000076322c057816 */ /* 0x000fe20000000005 */
[----:B------:R1:W-:Y:S01]  /*1860*/  STL [R1+0x40], R26 ;  /* 0x0000401a01007387 */ /* 0x0003e20000100800 */
[----:B------:R-:W-:Y:S01]  /*1870*/  FFMA.FTZ R10, R10, R10, R9 ;  /* 0x0000000a0a0a7223 */ /* 0x000fe20000010009 */
[----:B0-----:R-:W-:Y:S02]  /*1880*/  IADD3.X R12, RZ, R3, RZ, P1, !PT ;  /* 0x00000003ff0c7210 */ /* 0x001fe40000ffe4ff */
[----:B------:R-:W4:Y:S01]  /*1890*/  LDG.E.64.CONSTANT R80, desc[UR16][R80.64] ;  /* 0x0000001050507981 */ /* 0x000f22000c1e9b00 */
[----:B------:R-:W-:-:S02]  /*18a0*/  LEA R82, P1, R7, UR14, 0x1 ;  /* 0x0000000e07527c11 */ /* 0x000fc4000f8208ff */
[----:B-1----:R-:W-:Y:S01]  /*18b0*/  IADD3 R26, R2, 0x1b300, RZ ;  /* 0x0001b300021a7810 */ /* 0x002fe20007ffe0ff */
[----:B------:R-:W-:Y:S01]  /*18c0*/  IMAD.U32 R6, R5, 0x10000, RZ ;  /* 0x0001000005067824 */ /* 0x000fe200078e00ff */
[----:B------:R-:W-:Y:S01]  /*18d0*/  LEA.HI.X R83, R7, UR15, R12, 0x1, P1 ;  /* 0x0000000f07537c11 */ /* 0x000fe200088f0c0c */
[----:B------:R-:W-:Y:S01]  /*18e0*/  FADD.FTZ R8, R8, R111 ;  /* 0x0000006f08087221 */ /* 0x000fe20000010000 */
[----:B------:R-:W-:Y:S01]  /*18f0*/  FFMA.FTZ R9, R111, R111, R10 ;  /* 0x0000006f6f097223 */ /* 0x000fe2000001000a */
[----:B------:R-:W-:Y:S02]  /*1900*/  IADD3 R84, R2, 0x1c200, RZ ;  /* 0x0001c20002547810 */ /* 0x000fe40007ffe0ff */
[----:B------:R-:W-:Y:S01]  /*1910*/  IADD3 R7, P0, R26, R4, RZ ;  /* 0x000000041a077210 */ /* 0x000fe20007f1e0ff */
[----:B------:R-:W-:Y:S01]  /*1920*/  STL [R1+0x118], R26 ;  /* 0x0001181a01007387 */ /* 0x000fe20000100800 */
[C---:B------:R-:W-:Y:S01]  /*1930*/  SHF.L.U32 R86, R45.reuse, 0x10, RZ ;  /* 0x000000102d567819 */ /* 0x040fe200000006ff */
[----:B------:R-:W-:Y:S01]  /*1940*/  FADD.FTZ R8, R8, R6 ;  /* 0x0000000608087221 */ /* 0x000fe20000010000 */
[----:B------:R-:W-:Y:S01]  /*1950*/  PRMT R10, R45, 0x7632, R10 ;  /* 0x000076322d0a7816 */ /* 0x000fe2000000000a */
[----:B------:R-:W-:Y:S01]  /*1960*/  FFMA.FTZ R9, R6, R6, R9 ;  /* 0x0000000606097223 */ /* 0x000fe20000010009 */
[----:B------:R0:W-:Y:S01]  /*1970*/  STL [R1+0x84], R84 ;  /* 0x0000845401007387 */ /* 0x0001e20000100800 */
[----:B------:R-:W-:Y:S01]  /*1980*/  IADD3 R5, P1, R84, R4, RZ ;  /* 0x0000000454057210 */ /* 0x000fe20007f3e0ff */
[----:B------:R-:W-:Y:S01]  /*1990*/  IMAD.X R6, RZ, RZ, R3, P0 ;  /* 0x000000ffff067224 */ /* 0x000fe200000e0603 */
[----:B------:R-:W-:Y:S01]  /*19a0*/  SHF.L.U32 R10, R10, 0x10, RZ ;  /* 0x000000100a0a7819 */ /* 0x000fe200000006ff */
[----:B------:R-:W-:Y:S01]  /*19b0*/  FADD.FTZ R8, R8, R86 ;  /* 0x0000005608087221 */ /* 0x000fe20000010000 */
[----:B------:R-:W-:Y:S01]  /*19c0*/  FFMA.FTZ R9, R86, R86, R9 ;  /* 0x0000005656097223 */ /* 0x000fe20000010009 */
[----:B------:R-:W-:Y:S01]  /*19d0*/  SHF.L.U32 R110, R46, 0x10, RZ ;  /* 0x000000102e6e7819 */ /* 0x000fe200000006ff */
[----:B------:R-:W4:Y:S01]  /*19e0*/  LDG.E.64.CONSTANT R82, desc[UR16][R82.64] ;  /* 0x0000001052527981 */ /* 0x000f22000c1e9b00 */
[----:B0-----:R-:W-:Y:S01]  /*19f0*/  LEA R84, P0, R7, UR14, 0x1 ;  /* 0x0000000e07547c11 */ /* 0x001fe2000f8008ff */
[----:B------:R-:W-:Y:S01]  /*1a00*/  FADD.FTZ R8, R8, R10 ;  /* 0x0000000a08087221 */ /* 0x000fe20000010000 */
[----:B------:R-:W-:-:S02]  /*1a10*/  IADD3 R26, R2, 0x1d100, RZ ;  /* 0x0001d100021a7810 */ /* 0x000fc40007ffe0ff */
[----:B------:R-:W-:Y:S02]  /*1a20*/  LEA.HI.X R85, R7, UR15, R6, 0x1, P0 ;  /* 0x0000000f07557c11 */ /* 0x000fe400080f0c06 */
[----:B------:R-:W-:Y:S01]  /*1a30*/  PRMT R7, R46, 0x7632, R7 ;  /* 0x000076322e077816 */ /* 0x000fe20000000007 */
[----:B------:R-:W-:Y:S01]  /*1a40*/  FFMA.FTZ R10, R10, R10, R9 ;  /* 0x0000000a0a0a7223 */ /* 0x000fe20000010009 */
[----:B------:R-:W-:Y:S02]  /*1a50*/  FADD.FTZ R8, R8, R110 ;  /* 0x0000006e08087221 */ /* 0x000fe40000010000 */
[----:B------:R-:W-:Y:S01]  /*1a60*/  SHF.L.U32 R7, R7, 0x10, RZ ;  /* 0x0000001007077819 */ /* 0x000fe200000006ff */
[----:B------:R0:W-:Y:S01]  /*1a70*/  STL [R1+0x4c], R26 ;  /* 0x00004c1a01007387 */ /* 0x0001e20000100800 */
[----:B------:R-:W-:Y:S01]  /*1a80*/  FFMA.FTZ R10, R110, R110, R10 ;  /* 0x0000006e6e0a7223 */ /* 0x000fe2000001000a */
[----:B------:R-:W-:Y:S01]  /*1a90*/  IMAD.X R6, RZ, RZ, R3, P1 ;  /* 0x000000ffff067224 */ /* 0x000fe200008e0603 */
[----:B------:R-:W-:Y:S01]  /*1aa0*/  IADD3 R4, P2, R26, R4, RZ ;  /* 0x000000041a047210 */ /* 0x000fe20007f5e0ff */
[----:B------:R1:W-:Y:S01]  /*1ab0*/  STL [R1+0x3c], R86 ;  /* 0x00003c5601007387 */ /* 0x0003e20000100800 */
[----:B------:R-:W-:Y:S01]  /*1ac0*/  PRMT R9, R47, 0x7632, R9 ;  /* 0x000076322f097816 */ /* 0x000fe20000000009 */
[----:B------:R-:W-:Y:S01]  /*1ad0*/  FADD.FTZ R8, R8, R7 ;  /* 0x0000000708087221 */ /* 0x000fe20000010000 */
[----:B------:R-:W-:Y:S01]  /*1ae0*/  FFMA.FTZ R10, R7, R7, R10 ;  /* 0x00000007070a7223 */ /* 0x000fe2000001000a */
[----:B------:R-:W-:Y:S01]  /*1af0*/  SHF.L.U32 R109, R48, 0x10, RZ ;  /* 0x00000010306d7819 */ /* 0x000fe200000006ff */
[----:B------:R-:W4:Y:S01]  /*1b00*/  LDG.E.64.CONSTANT R84, desc[UR16][R84.64] ;  /* 0x0000001054547981 */ /* 0x000f22000c1e9b00 */
[----:B0-----:R-:W-:Y:S01]  /*1b10*/  IMAD.U32 R26, R47, 0x10000, RZ ;  /* 0x000100002f1a7824 */ /* 0x001fe200078e00ff */
[----:B-1----:R-:W-:-:S02]  /*1b20*/  LEA R86, P0, R5, UR14, 0x1 ;  /* 0x0000000e05567c11 */ /* 0x002fc4000f8008ff */
[----:B------:R-:W-:Y:S02]  /*1b30*/  SHF.L.U32 R9, R9, 0x10, RZ ;  /* 0x0000001009097819 */ /* 0x000fe400000006ff */
[----:B------:R-:W-:Y:S01]  /*1b40*/  LEA.HI.X R87, R5, UR15, R6, 0x1, P0 ;  /* 0x0000000f05577c11 */ /* 0x000fe200080f0c06 */
[----:B------:R-:W-:Y:S01]  /*1b50*/  FADD.FTZ R5, R8, R26 ;  /* 0x0000001a08057221 */ /* 0x000fe20000010000 */
[----:B------:R-:W-:Y:S01]  /*1b60*/  FFMA.FTZ R6, R26, R26, R10 ;  /* 0x0000001a1a067223 */ /* 0x000fe2000001000a */
[----:B------:R-:W-:Y:S02]  /*1b70*/  PRMT R8, R48, 0x7632, R8 ;  /* 0x0000763230087816 */ /* 0x000fe40000000008 */
[----:B------:R-:W-:Y:S01]  /*1b80*/  FADD.FTZ R5, R5, R9 ;  /* 0x0000000905057221 */ /* 0x000fe20000010000 */
[----:B------:R-:W-:Y:S01]  /*1b90*/  FFMA.FTZ R6, R9, R9, R6 ;  /* 0x0000000909067223 */ /* 0x000fe20000010006 */
[----:B------:R0:W-:Y:S01]  /*1ba0*/  STL [R1+0x38], R26 ;  /* 0x0000381a01007387 */ /* 0x0001e20000100800 */
[----:B------:R-:W-:-:S02]  /*1bb0*/  IMAD.U32 R8, R8, 0x10000, RZ ;  /* 0x0001000008087824 */ /* 0x000fc400078e00ff */
[----:B------:R-:W-:Y:S01]  /*1bc0*/  FADD.FTZ R5, R5, R109 ;  /* 0x0000006d05057221 */ /* 0x000fe20000010000 */
[----:B------:R-:W-:Y:S01]  /*1bd0*/  FFMA.FTZ R6, R109, R109, R6 ;  /* 0x0000006d6d067223 */ /* 0x000fe20000010006 */
[----:B------:R-:W-:Y:S01]  /*1be0*/  PRMT R7, R49, 0x7632, R7 ;  /* 0x0000763231077816 */ /* 0x000fe20000000007 */
[----:B------:R-:W-:Y:S02]  /*1bf0*/  IMAD.U32 R96, R51, 0x10000, RZ ;  /* 0x0001000033607824 */ /* 0x000fe400078e00ff */
[----:B------:R-:W-:Y:S01]  /*1c00*/  FADD.FTZ R5, R5, R8 ;  /* 0x0000000805057221 */ /* 0x000fe20000010000 */
[----:B------:R-:W-:Y:S01]  /*1c10*/  FFMA.FTZ R8, R8, R8, R6 ;  /* 0x0000000808087223 */ /* 0x000fe20000010006 */
[----:B------:R-:W-:Y:S01]  /*1c20*/  LEA R88, P0, R4, UR14, 0x1 ;  /* 0x0000000e04587c11 */ /* 0x000fe2000f8008ff */
[----:B------:R-:W4:Y:S01]  /*1c30*/  LDG.E.64.CONSTANT R86, desc[UR16][R86.64] ;  /* 0x0000001056567981 */ /* 0x000f22000c1e9b00 */
[----:B0-----:R-:W-:Y:S01]  /*1c40*/  SHF.L.U32 R26, R49, 0x10, RZ ;  /* 0x00000010311a7819 */ /* 0x001fe200000006ff */
[----:B------:R-:W-:Y:S01]  /*1c50*/  IMAD.U32 R7, R7, 0x10000, RZ ;  /* 0x0001000007077824 */ /* 0x000fe200078e00ff */
[----:B------:R-:W-:-:S03]  /*1c60*/  IADD3.X R6, RZ, R3, RZ, P2, !PT ;  /* 0x00000003ff067210 */ /* 0x000fc600017fe4ff */
[----:B------:R-:W-:Y:S01]  /*1c70*/  FADD.FTZ R3, R5, R26 ;  /* 0x0000001a05037221 */ /* 0x000fe20000010000 */
[----:B------:R-:W-:Y:S01]  /*1c80*/  FFMA.FTZ R8, R26, R26, R8 ;  /* 0x0000001a1a087223 */ /* 0x000fe20000010008 */
[C---:B------:R-:W-:Y:S02]  /*1c90*/  SHF.L.U32 R108, R50.reuse, 0x10, RZ ;  /* 0x00000010326c7819 */ /* 0x040fe400000006ff */
[----:B------:R-:W-:Y:S01]  /*1ca0*/  PRMT R5, R50, 0x7632, R5 ;  /* 0x0000763232057816 */ /* 0x000fe20000000005 */
[----:B------:R-:W-:Y:S01]  /*1cb0*/  FADD.FTZ R3, R3, R7 ;  /* 0x0000000703037221 */ /* 0x000fe20000010000 */
[----:B------:R-:W-:Y:S01]  /*1cc0*/  FFMA.FTZ R8, R7, R7, R8 ;  /* 0x0000000707087223 */ /* 0x000fe20000010008 */
[----:B------:R-:W-:Y:S02]  /*1cd0*/  LEA.HI.X R89, R4, UR15, R6, 0x1, P0 ;  /* 0x0000000f04597c11 */ /* 0x000fe400080f0c06 */
[----:B------:R-:W-:Y:S01]  /*1ce0*/  SHF.L.U32 R4, R5, 0x10, RZ ;  /* 0x0000001005047819 */ /* 0x000fe200000006ff */
[----:B------:R-:W-:Y:S01]  /*1cf0*/  FADD.FTZ R3, R3, R108 ;  /* 0x0000006c03037221 */ /* 0x000fe20000010000 */
[----:B------:R-:W-:Y:S01]  /*1d00*/  FFMA.FTZ R8, R108, R108, R8 ;  /* 0x0000006c6c087223 */ /* 0x000fe20000010008 */
[----:B------:R0:W-:Y:S01]  /*1d10*/  STL [R1+0x34], R26 ;  /* 0x0000341a01007387 */ /* 0x0001e20000100800 */
[----:B------:R-:W-:-:S02]  /*1d20*/  PRMT R5, R51, 0x7632, R5 ;  /* 0x0000763233057816 */ /* 0x000fc40000000005 */
[----:B------:R-:W-:Y:S01]  /*1d30*/  SHF.L.U32 R107, R52, 0x10, RZ ;  /* 0x00000010346b7819 */ /* 0x000fe200000006ff */
[----:B------:R-:W-:Y:S01]  /*1d40*/  IMAD.U32 R106, R54, 0x10000, RZ ;  /* 0x00010000366a7824 */ /* 0x000fe200078e00ff */
[----:B------:R-:W-:Y:S01]  /*1d50*/  SHF.L.U32 R5, R5, 0x10, RZ ;  /* 0x0000001005057819 */ /* 0x000fe200000006ff */
[----:B------:R-:W4:Y:S01]  /*1d60*/  LDG.E.64.CONSTANT R88, desc[UR16][R88.64] ;  /* 0x0000001058587981 */ /* 0x000f22000c1e9b00 */
[----:B0-----:R-:W-:Y:S01]  /*1d70*/  FADD.FTZ R26, R3, R4 ;  /* 0x00000004031a7221 */ /* 0x001fe20000010000 */
[----:B------:R-:W-:-:S03]  /*1d80*/  FFMA.FTZ R4, R4, R4, R8 ;  /* 0x0000000404047223 */ /* 0x000fc60000010008 */
[----:B------:R-:W-:Y:S01]  /*1d90*/  FADD.FTZ R26, R26, R96 ;  /* 0x000000601a1a7221 */ /* 0x000fe20000010000 */
[----:B------:R-:W-:Y:S01]  /*1da0*/  FFMA.FTZ R4, R96, R96, R4 ;  /* 0x0000006060047223 */ /* 0x000fe20000010004 */
[----:B------:R-:W-:Y:S02]  /*1db0*/  PRMT R3, R52, 0x7632, R3 ;  /* 0x0000763234037816 */ /* 0x000fe40000000003 */
[----:B------:R-:W-:Y:S01]  /*1dc0*/  FADD.FTZ R26, R26, R5 ;  /* 0x000000051a1a7221 */ /* 0x000fe20000010000 */
[--C-:B------:R-:W-:Y:S02]  /*1dd0*/  FFMA.FTZ R5, R5, R5, R4.reuse ;  /* 0x0000000505057223 */ /* 0x100fe40000010004 */
        /* <DEDUP_REMOVED lines=8> */
[----:B0-----:R-:W-:Y:S02]  /*1e60*/  SHF.L.U32 R96, R53, 0x10, RZ ;  /* 0x0000001035607819 */ /* 0x001fe400000006ff */
[----:B------:R-:W-:-:S03]  /*1e70*/  PRMT R5, R54, 0x7632, R5 ;  /* 0x0000763236057816 */ /* 0x000fc60000000005 */
[----:B------:R-:W-:Y:S01]  /*1e80*/  FADD.FTZ R26, R26, R96 ;  /* 0x000000601a1a7221 */ /* 0x000fe20000010000 */
[----:B------:R-:W-:-:S03]  /*1e90*/  FFMA.FTZ R3, R96, R96, R3 ;  /* 0x0000006060037223 */ /* 0x000fc60000010003 */
        /* <DEDUP_REMOVED lines=11> */
[----:B------:R-:W-:Y:S02]  /*1f50*/  SHF.L.U32 R105, R56, 0x10, RZ ;  /* 0x0000001038697819 */ /* 0x000fe400000006ff */
        /* <DEDUP_REMOVED lines=14> */
[----:B------:R-:W-:Y:S01]  /*2040*/  FFMA.FTZ R4, R96, R96, R4 ;  /* 0x0000006060047223 */ /* 0x000fe20000010004 */
[----:B0-----:R-:W-:-:S05]  /*2050*/  SHF.L.U32 R96, R59, 0x10, RZ ;  /* 0x000000103b607819 */ /* 0x001fca00000006ff */
[----:B------:R0:W-:Y:S04]  /*2060*/  STL [R1+0x20], R96 ;  /* 0x0000206001007387 */ /* 0x0001e80000100800 */
[----:B------:R-:W4:Y:S01]  /*2070*/  LDL R99, [R1+0x1b8] ;  /* 0x0001b80001637983 */ /* 0x000f220000100800 */
[----:B------:R-:W-:-:S04]  /*2080*/  PRMT R5, R57, 0x7632, R5 ;  /* 0x0000763239057816 */ /* 0x000fc80000000005 */
[----:B------:R-:W-:Y:S02]  /*2090*/  SHF.L.U32 R5, R5, 0x10, RZ ;  /* 0x0000001005057819 */ /* 0x000fe400000006ff */
[C---:B------:R-:W-:Y:S02]  /*20a0*/  SHF.L.U32 R104, R58.reuse, 0x10, RZ ;  /* 0x000000103a687819 */ /* 0x040fe400000006ff */
[----:B------:R-:W-:Y:S01]  /*20b0*/  PRMT R3, R58, 0x7632, R3 ;  /* 0x000076323a037816 */ /* 0x000fe20000000003 */
[----:B------:R-:W-:Y:S01]  /*20c0*/  FADD.FTZ R26, R26, R5 ;  /* 0x000000051a1a7221 */ /* 0x000fe20000010000 */
[----:B------:R-:W-:-:S03]  /*20d0*/  FFMA.FTZ R5, R5, R5, R4 ;  /* 0x0000000505057223 */ /* 0x000fc60000010004 */
[----:B------:R-:W-:Y:S02]  /*20e0*/  IMAD.U32 R3, R3, 0x10000, RZ ;  /* 0x0001000003037824 */ /* 0x000fe400078e00ff */
        /* <DEDUP_REMOVED lines=8> */
[C---:B--2---:R-:W-:Y:S01]  /*2170*/  PRMT R5, R60.reuse, 0x7632, R5 ;  /* 0x000076323c057816 */ /* 0x044fe20000000005 */
[----:B------:R-:W-:-:S02]  /*2180*/  IMAD.U32 R103, R60, 0x10000, RZ ;  /* 0x000100003c677824 */ /* 0x000fc400078e00ff */
[----:B------:R-:W-:Y:S01]  /*2190*/  FADD.FTZ R26, R26, R4 ;  /* 0x000000041a1a7221 */ /* 0x000fe20000010000 */
[----:B------:R-:W-:Y:S01]  /*21a0*/  FFMA.FTZ R4, R4, R4, R3 ;  /* 0x0000000404047223 */ /* 0x000fe20000010003 */
[----:B------:R-:W-:Y:S02]  /*21b0*/  SHF.L.U32 R5, R5, 0x10, RZ ;  /* 0x0000001005057819 */ /* 0x000fe400000006ff */
[----:B------:R-:W-:Y:S01]  /*21c0*/  SHF.L.U32 R102, R61, 0x10, RZ ;  /* 0x000000103d667819 */ /* 0x000fe200000006ff */
[----:B------:R-:W-:Y:S01]  /*21d0*/  FADD.FTZ R26, R26, R103 ;  /* 0x000000671a1a7221 */ /* 0x000fe20000010000 */
[----:B------:R-:W-:Y:S01]  /*21e0*/  FFMA.FTZ R4, R103, R103, R4 ;  /* 0x0000006767047223 */ /* 0x000fe20000010004 */
[----:B------:R-:W-:Y:S01]  /*21f0*/  PRMT R3, R61, 0x7632, R3 ;  /* 0x000076323d037816 */ /* 0x000fe20000000003 */
[----:B---3--:R-:W-:Y:S02]  /*2200*/  IMAD.U32 R100, R63, 0x10000, RZ ;  /* 0x000100003f647824 */ /* 0x008fe400078e00ff */
[----:B------:R-:W-:Y:S01]  /*2210*/  FADD.FTZ R26, R26, R5 ;  /* 0x000000051a1a7221 */ /* 0x000fe20000010000 */
[----:B------:R-:W-:Y:S01]  /*2220*/  FFMA.FTZ R5, R5, R5, R4 ;  /* 0x0000000505057223 */ /* 0x000fe20000010004 */
[----:B------:R-:W-:Y:S01]  /*2230*/  SHF.L.U32 R101, R62, 0x10, RZ ;  /* 0x000000103e657819 */ /* 0x000fe200000006ff */
[----:B------:R-:W-:-:S02]  /*2240*/  IMAD.U32 R3, R3, 0x10000, RZ ;  /* 0x0001000003037824 */ /* 0x000fc400078e00ff */
[----:B------:R-:W-:Y:S01]  /*2250*/  FADD.FTZ R26, R26, R102 ;  /* 0x000000661a1a7221 */ /* 0x000fe20000010000 */
[----:B------:R-:W-:Y:S01]  /*2260*/  FFMA.FTZ R5, R102, R102, R5 ;  /* 0x0000006666057223 */ /* 0x000fe20000010005 */
[----:B------:R-:W-:Y:S01]  /*2270*/  PRMT R4, R62, 0x7632, R4 ;  /* 0x000076323e047816 */ /* 0x000fe20000000004 */
[----:B0-----:R-:W0:Y:S01]  /*2280*/  LDC.64 R96, c[0x0][0x220] ;  /* 0x00008800ff607b82 */ /* 0x001e220000000a00 */
[----:B------:R-:W-:Y:S01]  /*2290*/  FADD.FTZ R26, R26, R3 ;  /* 0x000000031a1a7221 */ /* 0x000fe20000010000 */
[----:B------:R-:W-:Y:S01]  /*22a0*/  FFMA.FTZ R3, R3, R3, R5 ;  /* 0x0000000303037223 */ /* 0x000fe20000010005 */
        /* <DEDUP_REMOVED lines=9> */
[C---:B----4-:R-:W-:Y:S02]  /*2340*/  SHF.L.U32 R3, R64.reuse, 0x10, RZ ;  /* 0x0000001040037819 */ /* 0x050fe400000006ff */
[----:B------:R-:W-:Y:S01]  /*2350*/  PRMT R6, R64, 0x7632, R6 ;  /* 0x0000763240067816 */ /* 0x000fe20000000006 */
[----:B------:R-:W-:Y:S01]  /*2360*/  FADD.FTZ R26, R26, R5 ;  /* 0x000000051a1a7221 */ /* 0x000fe20000010000 */
[----:B------:R-:W-:-:S03]  /*2370*/  FFMA.FTZ R5, R5, R5, R4 ;  /* 0x0000000505057223 */ /* 0x000fc60000010004 */
[----:B------:R-:W-:Y:S02]  /*2380*/  IMAD.U32 R6, R6, 0x10000, RZ ;  /* 0x0001000006067824 */ /* 0x000fe400078e00ff */
[----:B------:R-:W-:Y:S01]  /*2390*/  FADD.FTZ R26, R26, R3 ;  /* 0x000000031a1a7221 */ /* 0x000fe20000010000 */
[----:B------:R-:W-:Y:S01]  /*23a0*/  FFMA.FTZ R5, R3, R3, R5 ;  /* 0x0000000303057223 */ /* 0x000fe20000010005 */
[C---:B------:R-:W-:Y:S02]  /*23b0*/  SHF.L.U32 R4, R65.reuse, 0x10, RZ ;  /* 0x0000001041047819 */ /* 0x040fe400000006ff */
[----:B------:R-:W-:Y:S01]  /*23c0*/  PRMT R7, R65, 0x7632, R7 ;  /* 0x0000763241077816 */ /* 0x000fe20000000007 */
[----:B------:R-:W-:Y:S01]  /*23d0*/  FADD.FTZ R26, R26, R6 ;  /* 0x000000061a1a7221 */ /* 0x000fe20000010000 */
[----:B------:R-:W-:Y:S02]  /*23e0*/  FFMA.FTZ R6, R6, R6, R5 ;  /* 0x0000000606067223 */ /* 0x000fe40000010005 */
[----:B------:R-:W-:Y:S01]  /*23f0*/  SHF.L.U32 R7, R7, 0x10, RZ ;  /* 0x0000001007077819 */ /* 0x000fe200000006ff */
[----:B------:R-:W-:Y:S01]  /*2400*/  FADD.FTZ R26, R26, R4 ;  /* 0x000000041a1a7221 */ /* 0x000fe20000010000 */
[----:B------:R-:W-:Y:S01]  /*2410*/  FFMA.FTZ R6, R4, R4, R6 ;  /* 0x0000000404067223 */ /* 0x000fe20000010006 */
[C---:B------:R-:W-:Y:S01]  /*2420*/  PRMT R8, R66.reuse, 0x7632, R8 ;  /* 0x0000763242087816 */ /* 0x040fe20000000008 */
[----:B------:R-:W-:-:S02]  /*2430*/  IMAD.U32 R5, R66, 0x10000, RZ ;  /* 0x0001000042057824 */ /* 0x000fc400078e00ff */
        /* <DEDUP_REMOVED lines=144> */
[----:B------:R-:W-:-:S03]  /*2d40*/  FFMA.FTZ R94, R25, R25, R94 ;  /* 0x00000019195e7223 */ /* 0x000fc6000001005e */
[----:B------:R-:W-:Y:S01]  /*2d50*/  FADD.FTZ R93, R26, R27 ;  /* 0x0000001b1a5d7221 */ /* 0x000fe20000010000 */
[--C-:B------:R-:W-:Y:S01]  /*2d60*/  FFMA.FTZ R27, R27, R27, R94.reuse ;  /* 0x0000001b1b1b7223 */ /* 0x100fe2000001005e */
[C---:B------:R-:W-:Y:S01]  /*2d70*/  PRMT R94, R87.reuse, 0x7632, R94 ;  /* 0x00007632575e7816 */ /* 0x040fe2000000005e */
[----:B------:R-:W-:-:S03]  /*2d80*/  IMAD.U32 R26, R87, 0x10000, RZ ;  /* 0x00010000571a7824 */ /* 0x000fc600078e00ff */
[----:B------:R-:W-:Y:S01]  /*2d90*/  SHF.L.U32 R94, R94, 0x10, RZ ;  /* 0x000000105e5e7819 */ /* 0x000fe200000006ff */
[----:B------:R-:W-:Y:S01]  /*2da0*/  FADD.FTZ R93, R93, R26 ;  /* 0x0000001a5d5d7221 */ /* 0x000fe20000010000 */
[----:B------:R-:W-:Y:S01]  /*2db0*/  FFMA.FTZ R27, R26, R26, R27 ;  /* 0x0000001a1a1b7223 */ /* 0x000fe2000001001b */
[----:B------:R-:W-:Y:S02]  /*2dc0*/  PRMT R95, R88, 0x7632, R95 ;  /* 0x00007632585f7816 */ /* 0x000fe4000000005f */
[----:B------:R-:W-:Y:S01]  /*2dd0*/  FADD.FTZ R93, R93, R94 ;  /* 0x0000005e5d5d7221 */ /* 0x000fe20000010000 */
[----:B------:R-:W-:Y:S01]  /*2de0*/  FFMA.FTZ R94, R94, R94, R27 ;  /* 0x0000005e5e5e7223 */ /* 0x000fe2000001001b */
[----:B------:R-:W-:Y:S01]  /*2df0*/  SHF.L.U32 R27, R88, 0x10, RZ ;  /* 0x00000010581b7819 */ /* 0x000fe200000006ff */
[----:B------:R-:W-:-:S04]  /*2e00*/  IMAD.U32 R95, R95, 0x10000, RZ ;  /* 0x000100005f5f7824 */ /* 0x000fc800078e00ff */
[----:B------:R-:W-:Y:S01]  /*2e10*/  FADD.FTZ R93, R93, R27 ;  /* 0x0000001b5d5d7221 */ /* 0x000fe20000010000 */
[----:B------:R-:W-:Y:S01]  /*2e20*/  FFMA.FTZ R94, R27, R27, R94 ;  /* 0x0000001b1b5e7223 */ /* 0x000fe2000001005e */
[----:B------:R-:W-:Y:S02]  /*2e30*/  SHF.L.U32 R98, R89, 0x10, RZ ;  /* 0x0000001059627819 */ /* 0x000fe400000006ff */
[----:B------:R-:W-:Y:S01]  /*2e40*/  FADD.FTZ R93, R93, R95 ;  /* 0x0000005f5d5d7221 */ /* 0x000fe20000010000 */
[--C-:B------:R-:W-:Y:S01]  /*2e50*/  FFMA.FTZ R95, R95, R95, R94.reuse ;  /* 0x0000005f5f5f7223 */ /* 0x100fe2000001005e */
[----:B------:R-:W-:Y:S02]  /*2e60*/  PRMT R94, R89, 0x7632, R94 ;  /* 0x00007632595e7816 */ /* 0x000fe4000000005e */
[----:B------:R-:W-:Y:S01]  /*2e70*/  FADD.FTZ R93, R93, R98 ;  /* 0x000000625d5d7221 */ /* 0x000fe20000010000 */
[----:B------:R-:W-:Y:S01]  /*2e80*/  FFMA.FTZ R95, R98, R98, R95 ;  /* 0x00000062625f7223 */ /* 0x000fe2000001005f */
[----:B------:R-:W-:-:S05]  /*2e90*/  SHF.L.U32 R94, R94, 0x10, RZ ;  /* 0x000000105e5e7819 */ /* 0x000fca00000006ff */
[----:B------:R-:W-:Y:S01]  /*2ea0*/  FFMA.FTZ R95, R94, R94, R95 ;  /* 0x0000005e5e5f7223 */ /* 0x000fe2000001005f */
[----:B------:R-:W-:-:S05]  /*2eb0*/  FADD.FTZ R94, R93, R94 ;  /* 0x0000005e5d5e7221 */ /* 0x000fca0000010000 */
[----:B------:R0:W-:Y:S01]  /*2ec0*/  STS.64 [R99], R94 ;  /* 0x0000005e63007388 */ /* 0x0001e20000000a00 */
[----:B------:R-:W-:Y:S01]  /*2ed0*/  BAR.SYNC.DEFER_BLOCKING 0x0 ;  /* 0x0000000000007b1d */ /* 0x000fe20000010000 */
[----:B0-----:R-:W-:-:S05]  /*2ee0*/  IMAD.WIDE R94, R92, 0x2, R96 ;  /* 0x000000025c5e7825 */ /* 0x001fca00078e0260 */
[----:B------:R0:W5:Y:S04]  /*2ef0*/  LDL.LU R99, [R1+0x1bc] ;  /* 0x0001bc0001637983 */ /* 0x0001680000300800 */
[----:B------:R0:W-:Y:S01]  /*2f00*/  STL.64 [R1+0x18], R94 ;  /* 0x0000185e01007387 */ /* 0x0001e20000100a00 */
[C---:B------:R-:W-:Y:S01]  /*2f10*/  ISETP.GT.U32.AND P1, PT, R123.reuse, 0x1f, PT ;  /* 0x0000001f7b00780c */ /* 0x040fe20003f24070 */
[----:B------:R-:W-:Y:S01]  /*2f20*/  USHF.L.U32 UR15, UR10, 0x4, URZ ;  /* 0x000000040a0f7899 */ /* 0x000fe2000800063f */
[----:B------:R-:W-:Y:S01]  /*2f30*/  BSSY B0, `(.L_x_1842) ;  /* 0x000009a000007945 */ /* 0x000fe20003800000 */
[----:B------:R-:W-:Y:S02]  /*2f40*/  IMAD.WIDE R124, R92, 0x2, R124 ;  /* 0x000000025c7c7825 */ /* 0x000fe400078e027c */
[----:B------:R-:W-:Y:S01]  /*2f50*/  ULOP3.LUT UR21, UR15, 0x10, URZ, 0xc0, !UPT ;  /* 0x000000100f157892 */ /* 0x000fe2000f8ec03f */
[----:B------:R-:W-:-:S02]  /*2f60*/  LOP3.LUT P0, RZ, R123, 0xffffffe1, RZ, 0xc0, !PT ;  /* 0xffffffe17bff7812 */ /* 0x000fc4000780c0ff */
[----:B------:R-:W-:-:S05]  /*2f70*/  CS2R R92, SRZ ;  /* 0x00000000005c7805 */ /* 0x000fca000001ff00 */
[----:B0-----:R-:W-:Y:S06]  /*2f80*/  @P1 BRA `(.L_x_1843) ;  /* 0x0000000800501947 */ /* 0x001fec0003800000 */
[----:B------:R-:W0:Y:S01]  /*2f90*/  S2R R94, SR_CgaCtaId ;  /* 0x00000000005e7919 */ /* 0x000e220000008800 */
[----:B------:R-:W-:Y:S01]  /*2fa0*/  LEA.HI R96, R123, UR21, RZ, 0x1f ;  /* 0x000000157b607c11 */ /* 0x000fe2000f8ff8ff */
[----:B------:R-:W-:Y:S01]  /*2fb0*/  IMAD.MOV.U32 R92, RZ, RZ, 0x3c ;  /* 0x0000003cff5c7424 */ /* 0x000fe200078e00ff */
[----:B------:R-:W-:Y:S01]  /*2fc0*/  MOV R97, 0x400 ;  /* 0x0000040000617802 */ /* 0x000fe20000000f00 */
[----:B------:R-:W-:Y:S02]  /*2fd0*/  STL [R1+0x1c4], R3 ;  /* 0x0001c40301007387 */ /* 0x000fe40000100800 */
[----:B------:R-:W-:Y:S02]  /*2fe0*/  IMAD R96, R96, R92, -UR12 ;  /* 0x8000000c60607e24 */ /* 0x000fe4000f8e025c */
[----:B------:R-:W-:Y:S03]  /*2ff0*/  STL [R1+0x1c0], R2 ;  /* 0x0001c00201007387 */ /* 0x000fe60000100800 */
[----:B------:R-:W-:Y:S01]  /*3000*/  IADD3 R92, R96, 0x4, RZ ;  /* 0x00000004605c7810 */ /* 0x000fe20007ffe0ff */
[----:B------:R1:W-:Y:S01]  /*3010*/  STL [R1+0x1bc], R0 ;  /* 0x0001bc0001007387 */ /* 0x0003e20000100800 */
[----:B------:R-:W-:-:S04]  /*3020*/  SHF.R.S32.HI R93, RZ, 0x1f, R96 ;  /* 0x0000001fff5d7819 */ /* 0x000fc80000011460 */
[----:B------:R-:W-:-:S04]  /*3030*/  LEA.HI R93, R93, R96, RZ, 0x2 ;  /* 0x000000605d5d7211 */ /* 0x000fc800078f10ff */
[----:B------:R-:W-:Y:S02]  /*3040*/  SHF.R.S32.HI R93, RZ, 0x2, R93 ;  /* 0x00000002ff5d7819 */ /* 0x000fe4000001145d */
[----:B0-----:R-:W-:Y:S02]  /*3050*/  LEA R97, R94, R97, 0x18 ;  /* 0x000000615e617211 */ /* 0x001fe400078ec0ff */
[----:B------:R-:W-:-:S03]  /*3060*/  SHF.R.S32.HI R94, RZ, 0x1f, R92 ;  /* 0x0000001fff5e7819 */ /* 0x000fc6000001145c */
[----:B------:R-:W-:Y:S01]  /*3070*/  IMAD R93, R93, 0x18, R97 ;  /* 0x000000185d5d7824 */ /* 0x000fe200078e0261 */
[----:B------:R-:W-:Y:S02]  /*3080*/  LEA.HI R94, R94, R92, RZ, 0x2 ;  /* 0x0000005c5e5e7211 */ /* 0x000fe400078f10ff */
[----:B------:R-:W-:Y:S01]  /*3090*/  SHF.L.U32 R92, R123, 0x3, RZ ;  /* 0x000000037b5c7819 */ /* 0x000fe200000006ff */
[----:B------:R-:W-:Y:S01]  /*30a0*/  VIADD R123, R96, 0x34 ;  /* 0x00000034607b7836 */ /* 0x000fe20000000000 */
[----:B------:R-:W-:Y:S02]  /*30b0*/  SHF.R.S32.HI R94, RZ, 0x2, R94 ;  /* 0x00000002ff5e7819 */ /* 0x000fe4000001145e */
[----:B-1----:R-:W-:-:S03]  /*30c0*/  LOP3.LUT R0, R92, 0x8, RZ, 0xc0, !PT ;  /* 0x000000085c007812 */ /* 0x002fc600078ec0ff */
[----:B------:R-:W-:Y:S02]  /*30d0*/  IMAD R94, R94, 0x18, R97 ;  /* 0x000000185e5e7824 */ /* 0x000fe400078e0261 */
[----:B------:R-:W-:-:S03]  /*30e0*/  IMAD.IADD R93, R93, 0x1, R0 ;  /* 0x000000015d5d7824 */ /* 0x000fc600078e0200 */
[----:B------:R-:W-:-:S03]  /*30f0*/  IADD3 R94, R0, R94, RZ ;  /* 0x0000005e005e7210 */ /* 0x000fc60007ffe0ff */
        /* <DEDUP_REMOVED lines=82> */
[----:B------:R-:W-:Y:S02]  /*3620*/  SHF.R.S32.HI R93, RZ, 0x1f, R94 ;  /* 0x0000001fff5d7819 */ /* 0x000fe4000001145e */
[----:B------:R-:W-:Y:S02]  /*3630*/  SHF.R.S32.HI R92, RZ, 0x2, R92 ;  /* 0x00000002ff5c7819 */ /* 0x000fe4000001145c */
[----:B------:R-:W-:Y:S02]  /*3640*/  LEA.HI R94, R93, R94, RZ, 0x2 ;  /* 0x0000005e5d5e7211 */ /* 0x000fe400078f10ff */
[----:B------:R-:W-:Y:S01]  /*3650*/  IADD3 R93, R96, 0x30, RZ ;  /* 0x00000030605d7810 */ /* 0x000fe20007ffe0ff */
[----:B------:R-:W-:Y:S01]  /*3660*/  IMAD R92, R92, 0x18, R97 ;  /* 0x000000185c5c7824 */ /* 0x000fe200078e0261 */
[----:B------:R-:W-:-:S02]  /*3670*/  SHF.R.S32.HI R94, RZ, 0x2, R94 ;  /* 0x00000002ff5e7819 */ /* 0x000fc4000001145e */
[----:B------:R-:W-:Y:S02]  /*3680*/  SHF.R.S32.HI R95, RZ, 0x1f, R93 ;  /* 0x0000001fff5f7819 */ /* 0x000fe4000001145d */
[----:B------:R-:W-:Y:S01]  /*3690*/  IADD3 R92, R0, R92, RZ ;  /* 0x0000005c005c7210 */ /* 0x000fe20007ffe0ff */
[----:B------:R-:W-:Y:S01]  /*36a0*/  IMAD R94, R94, 0x18, R97 ;  /* 0x000000185e5e7824 */ /* 0x000fe200078e0261 */
[----:B------:R-:W-:Y:S02]  /*36b0*/  LEA.HI R93, R95, R93, RZ, 0x2 ;  /* 0x0000005d5f5d7211 */ /* 0x000fe400078f10ff */
[----:B------:R-:W-:Y:S01]  /*36c0*/  IADD3 R95, R96, 0x38, RZ ;  /* 0x00000038605f7810 */ /* 0x000fe20007ffe0ff */
[----:B------:R-:W-:Y:S01]  /*36d0*/  IMAD.IADD R94, R0, 0x1, R94 ;  /* 0x00000001005e7824 */ /* 0x000fe200078e025e */
[----:B------:R-:W-:-:S04]  /*36e0*/  SHF.R.S32.HI R96, RZ, 0x1f, R123 ;  /* 0x0000001fff607819 */ /* 0x000fc8000001147b */
        /* <DEDUP_REMOVED lines=9> */
[----:B------:R-:W-:-:S02]  /*3780*/  IADD3 R96, R0, R96, RZ ;  /* 0x0000006000607210 */ /* 0x000fc40007ffe0ff */
[C---:B------:R-:W-:Y:S01]  /*3790*/  IADD3 R97, R0.reuse, R93, RZ ;  /* 0x0000005d00617210 */ /* 0x040fe20007ffe0ff */
[----:B------:R-:W-:Y:S01]  /*37a0*/  IMAD.IADD R0, R0, 0x1, R95 ;  /* 0x0000000100007824 */ /* 0x000fe200078e025f */
[----:B------:R-:W0:Y:S04]  /*37b0*/  LDS.64 R92, [R92] ;  /* 0x000000005c5c7984 */ /* 0x000e280000000a00 */
        /* <DEDUP_REMOVED lines=17> */
.L_x_1843:
[----:B------:R-:W-:Y:S05]  /*38d0*/  BSYNC B0 ;  /* 0x0000000000007941 */ /* 0x000fea0003800000 */
.L_x_1842:
[----:B-----5:R0:W-:Y:S04]  /*38e0*/  STL [R1+0x1c8], R0 ;  /* 0x0001c80001007387 */ /* 0x0201e80000100800 */
[----:B------:R-:W2:Y:S01]  /*38f0*/  LDL R95, [R1+0x1b4] ;  /* 0x0001b400015f7983 */ /* 0x000ea20000100800 */
[----:B------:R-:W1:Y:S03]  /*3900*/  @!P0 LDC R94, c[0x0][0x10] ;  /* 0x00000400ff5e8b82 */ /* 0x000e660000000800 */
[----:B------:R3:W-:Y:S01]  /*3910*/  STL.64 [R1+0x1c0], R2 ;  /* 0x0001c00201007387 */ /* 0x0007e20000100a00 */
[----:B0-----:R-:W1:Y:S01]  /*3920*/  S2R R0, SR_CTAID.Y ;  /* 0x0000000000007919 */ /* 0x001e620000002600 */
[----:B------:R-:W0:Y:S03]  /*3930*/  S2R R96, SR_TID.X ;  /* 0x0000000000607919 */ /* 0x000e260000002100 */
[----:B---3--:R-:W3:Y:S01]  /*3940*/  @!P0 LDC.64 R2, c[0x0][0x248] ;  /* 0x00009200ff028b82 */ /* 0x008ee20000000a00 */
[----:B------:R-:W4:Y:S04]  /*3950*/  SHFL.BFLY PT, R97, R93, 0x1, 0x1f ;  /* 0x0c201f005d617f89 */ /* 0x000f2800000e0000 */
[----:B------:R-:W4:Y:S01]  /*3960*/  SHFL.BFLY PT, R123, R92, 0x1, 0x1f ;  /* 0x0c201f005c7b7f89 */ /* 0x000f2200000e0000 */
[----:B-1----:R-:W-:-:S03]  /*3970*/  @!P0 IMAD R94, R94, UR4, R0 ;  /* 0x000000045e5e8c24 */ /* 0x002fc6000f8e0200 */
[----:B------:R1:W5:Y:S01]  /*3980*/  LDL.LU R0, [R1+0x1c8] ;  /* 0x0001c80001007983 */ /* 0x0003620000300800 */
[----:B0-----:R-:W-:Y:S01]  /*3990*/  ISETP.GT.U32.AND P1, PT, R96, 0x3f, PT ;  /* 0x0000003f6000780c */ /* 0x001fe20003f24070 */
[----:B----4-:R-:W-:Y:S02]  /*39a0*/  FADD.FTZ R93, R97, R93 ;  /* 0x0000005d615d7221 */ /* 0x010fe40000010000 */
[----:B------:R-:W0:Y:S01]  /*39b0*/  S2R R97, SR_CTAID.Y ;  /* 0x0000000000617919 */ /* 0x000e220000002600 */
[----:B------:R-:W-:Y:S01]  /*39c0*/  FADD.FTZ R92, R123, R92 ;  /* 0x0000005c7b5c7221 */ /* 0x000fe20000010000 */
[----:B--2---:R-:W-:-:S08]  /*39d0*/  @!P0 LEA R94, R94, R95, 0x6 ;  /* 0x0000005f5e5e8211 */ /* 0x004fd000078e30ff */
[----:B------:R-:W0:Y:S01]  /*39e0*/  @!P1 LDC R96, c[0x0][0x10] ;  /* 0x00000400ff609b82 */ /* 0x000e220000000800 */
[----:B------:R-:W-:-:S05]  /*39f0*/  @!P0 SHF.L.U32 R94, R94, 0x1, RZ ;  /* 0x000000015e5e8819 */ /* 0x000fca00000006ff */
[----:B---3--:R-:W-:Y:S02]  /*3a00*/  @!P0 IMAD.WIDE.U32 R94, R94, 0x4, R2 ;  /* 0x000000045e5e8825 */ /* 0x008fe400078e0002 */
[----:B------:R1:W5:Y:S01]  /*3a10*/  LDL.LU.64 R2, [R1+0x1c0] ;  /* 0x0001c00001027983 */ /* 0x0003620000300a00 */
[----:B------:R-:W2:Y:S03]  /*3a20*/  S2R R123, SR_TID.X ;  /* 0x00000000007b7919 */ /* 0x000ea60000002100 */
[----:B------:R0:W-:Y:S02]  /*3a30*/  @!P0 STG.E.64 desc[UR16][R94.64], R92 ;  /* 0x0000005c5e008986 */ /* 0x0001e4000c101b10 */
[----:B0-----:R-:W-:Y:S02]  /*3a40*/  @!P1 IMAD R92, R96, UR4, R97 ;  /* 0x00000004605c9c24 */ /* 0x001fe4000f8e0261 */
[----:B------:R-:W0:Y:S01]  /*3a50*/  @!P1 LDC.64 R96, c[0x0][0x248] ;  /* 0x00009200ff609b82 */ /* 0x000e220000000a00 */
[----:B--2---:R-:W-:-:S07]  /*3a60*/  @!P1 LOP3.LUT R93, R123, 0x7ffffffc, RZ, 0xc0, !PT ;  /* 0x7ffffffc7b5d9812 */ /* 0x004fce00078ec0ff */
[----:B------:R-:W-:Y:S01]  /*3a70*/  BAR.SYNC.DEFER_BLOCKING 0x0 ;  /* 0x0000000000007b1d */ /* 0x000fe20000010000 */
[C---:B------:R-:W-:Y:S01]  /*3a80*/  ISETP.NE.AND P0, PT, R123.reuse, RZ, PT ;  /* 0x000000ff7b00720c */ /* 0x040fe20003f05270 */
[----:B------:R-:W-:Y:S01]  /*3a90*/  @!P1 IMAD R92, R92, 0x40, R93 ;  /* 0x000000405c5c9824 */ /* 0x000fe200078e025d */
[----:B------:R-:W-:-:S04]  /*3aa0*/  @!P1 LOP3.LUT R93, R123, 0x3, RZ, 0xc0, !PT ;  /* 0x000000037b5d9812 */ /* 0x000fc800078ec0ff */
[----:B------:R-:W-:-:S04]  /*3ab0*/  @!P1 IADD3 R92, R92, R93, RZ ;  /* 0x0000005d5c5c9210 */ /* 0x000fc80007ffe0ff */
[----:B------:R-:W-:-:S05]  /*3ac0*/  @!P1 SHF.L.U32 R92, R92, 0x1, RZ ;  /* 0x000000015c5c9819 */ /* 0x000fca00000006ff */
[----:B0-----:R-:W-:Y:S01]  /*3ad0*/  @!P1 IMAD.WIDE.U32 R96, R92, 0x4, R96 ;  /* 0x000000045c609825 */ /* 0x001fe200078e0060 */
[----:B-1----:R-:W-:Y:S06]  /*3ae0*/  @P0 BRA `(.L_x_1844) ;  /* 0x0000000000440947 */ /* 0x002fec0003800000 */
        /* <DEDUP_REMOVED lines=9> */
.L_x_1845:
        /* <DEDUP_REMOVED lines=8> */
.L_x_1844:
[----:B------:R-:W2:Y:S01]  /*3c00*/  LDL.LU.64 R92, [R1+0x18] ;  /* 0x00001800015c7983 */ /* 0x000ea20000300a00 */
[----:B------:R-:W-:Y:S05]  /*3c10*/  WARPSYNC.ALL ;  /* 0x0000000000007948 */ /* 0x000fea0003800000 */
[----:B------:R-:W-:Y:S01]  /*3c20*/  BAR.SYNC.DEFER_BLOCKING 0x0 ;  /* 0x0000000000007b1d */ /* 0x000fe20000010000 */
[----:B------:R-:W-:-:S05]  /*3c30*/  LOP3.LUT P2, RZ, R99, 0x100, RZ, 0xc0, !PT ;  /* 0x0000010063ff7812 */ /* 0x000fca000784c0ff */
[----:B------:R0:W3:Y:S01]  /*3c40*/  LDG.E.64.CONSTANT R94, desc[UR16][R124.64] ;  /* 0x000000107c5e7981 */ /* 0x0000e2000c1e9b00 */
[----:B------:R-:W-:-:S03]  /*3c50*/  HFMA2.MMA R123, -RZ, RZ, 0, 0 ;  /* 0x00000000ff7b7435 */ /* 0x000fc600000001ff */
[----:B------:R1:W-:Y:S04]  /*3c60*/  STL [R1+0x1f0], R14 ;  /* 0x0001f00e01007387 */ /* 0x0003e80000100800 */
[----:B------:R4:W-:Y:S04]  /*3c70*/  STL [R1+0x1ec], R13 ;  /* 0x0001ec0d01007387 */ /* 0x0009e80000100800 */
[----:B------:R0:W-:Y:S04]  /*3c80*/  STL [R1+0x1e8], R12 ;  /* 0x0001e80c01007387 */ /* 0x0001e80000100800 */
[----:B------:R-:W3:Y:S01]  /*3c90*/  @!P1 LDG.E.64 R96, desc[UR16][R96.64] ;  /* 0x0000001060609981 */ /* 0x000ee2000c1e1b00 */
[----:B-1----:R-:W1:Y:S03]  /*3ca0*/  S2R R14, SR_TID.X ;  /* 0x00000000000e7919 */ /* 0x002e660000002100 */
[----:B------:R3:W-:Y:S04]  /*3cb0*/  STL [R1+0x1e4], R11 ;  /* 0x0001e40b01007387 */ /* 0x0007e80000100800 */
[----:B------:R3:W-:Y:S04]  /*3cc0*/  STL [R1+0x1e0], R10 ;  /* 0x0001e00a01007387 */ /* 0x0007e80000100800 */
[----:B------:R-:W-:Y:S04]  /*3cd0*/  STL [R1+0x1dc], R9 ;  /* 0x0001dc0901007387 */ /* 0x000fe80000100800 */
[----:B------:R-:W-:Y:S01]  /*3ce0*/  STL [R1+0x1d8], R8 ;  /* 0x0001d80801007387 */ /* 0x000fe20000100800 */
[----:B----4-:R-:W-:-:S03]  /*3cf0*/  PRMT R13, R91, 0x7632, R13 ;  /* 0x000076325b0d7816 */ /* 0x010fc6000000000d */
[----:B------:R-:W-:Y:S04]  /*3d00*/  STL [R1+0x1d4], R7 ;  /* 0x0001d40701007387 */ /* 0x000fe80000100800 */
[----:B------:R-:W-:Y:S01]  /*3d10*/  STL [R1+0x1d0], R6 ;  /* 0x0001d00601007387 */ /* 0x000fe20000100800 */
[----:B0-----:R-:W-:-:S03]  /*3d20*/  PRMT R12, R28, 0x7632, R12 ;  /* 0x000076321c0c7816 */ /* 0x001fc6000000000c */
[----:B------:R-:W-:Y:S01]  /*3d30*/  STL [R1+0x1cc], R5 ;  /* 0x0001cc0501007387 */ /* 0x000fe20000100800 */
[----:B-1----:R-:W-:-:S03]  /*3d40*/  LOP3.LUT P0, RZ, R14, 0xffffffc3, RZ, 0xc0, !PT ;  /* 0xffffffc30eff7812 */ /* 0x002fc6000780c0ff */
[----:B------:R-:W-:Y:S04]  /*3d50*/  STL [R1+0x1c8], R4 ;  /* 0x0001c80401007387 */ /* 0x000fe80000100800 */
[----:B--2---:R-:W2:Y:S01]  /*3d60*/  LDG.E.64.CONSTANT R92, desc[UR16][R92.64] ;  /* 0x000000105c5c7981 */ /* 0x004ea2000c1e9b00 */
[----:B---3--:R-:W-:Y:S01]  /*3d70*/  @!P1 FADD.FTZ R123, RZ, R96 ;  /* 0x00000060ff7b9221 */ /* 0x008fe20000010000 */
[----:B------:R-:W-:Y:S02]  /*3d80*/  IMAD.MOV.U32 R96, RZ, RZ, RZ ;  /* 0x000000ffff607224 */ /* 0x000fe400078e00ff */
[----:B------:R-:W-:Y:S02]  /*3d90*/  @!P1 FADD.FTZ R96, RZ, R97 ;  /* 0x00000061ff609221 */ /* 0x000fe40000010000 */
[----:B------:R-:W0:Y:S01]  /*3da0*/  @!P0 S2R R14, SR_CgaCtaId ;  /* 0x00000000000e8919 */ /* 0x000e220000008800 */
[----:B------:R-:W1:Y:S04]  /*3db0*/  SHFL.BFLY PT, R124, R123, 0x2, 0x1f ;  /* 0x0c401f007b7c7f89 */ /* 0x000e6800000e0000 */
[----:B------:R-:W3:Y:S01]  /*3dc0*/  SHFL.BFLY PT, R97, R96, 0x2, 0x1f ;  /* 0x0c401f0060617f89 */ /* 0x000ee200000e0000 */
[----:B------:R-:W-:-:S03]  /*3dd0*/  PRMT R11, R29, 0x7632, R11 ;  /* 0x000076321d0b7816 */ /* 0x000fc6000000000b */
[----:B-----5:R-:W-:Y:S01]  /*3de0*/  STL [R1+0x1c4], R3 ;  /* 0x0001c40301007387 */ /* 0x020fe20000100800 */
[----:B------:R-:W-:-:S03]  /*3df0*/  PRMT R35, R33, 0x7632, R35 ;  /* 0x0000763221237816 */ /* 0x000fc60000000023 */
[----:B------:R-:W-:Y:S01]  /*3e00*/  STL [R1+0x1c0], R2 ;  /* 0x0001c00201007387 */ /* 0x000fe20000100800 */
[----:B------:R-:W-:-:S03]  /*3e10*/  PRMT R10, R30, 0x7632, R10 ;  /* 0x000076321e0a7816 */ /* 0x000fc6000000000a */
[----:B------:R-:W-:Y:S01]  /*3e20*/  STL [R1+0x1bc], R0 ;  /* 0x0001bc0001007387 */ /* 0x000fe20000100800 */
[----:B-1----:R-:W-:-:S05]  /*3e30*/  FADD.FTZ R124, R124, R123 ;  /* 0x0000007b7c7c7221 */ /* 0x002fca0000010000 */
[----:B------:R-:W1:Y:S01]  /*3e40*/  SHFL.BFLY PT, R123, R124, 0x1, 0x1f ;  /* 0x0c201f007c7b7f89 */ /* 0x000e6200000e0000 */
[----:B---3--:R-:W-:-:S05]  /*3e50*/  FADD.FTZ R97, R97, R96 ;  /* 0x0000006061617221 */ /* 0x008fca0000010000 */
[----:B------:R-:W3:Y:S01]  /*3e60*/  SHFL.BFLY PT, R125, R97, 0x1, 0x1f ;  /* 0x0c201f00617d7f89 */ /* 0x000ee200000e0000 */
[----:B-1----:R-:W-:-:S04]  /*3e70*/  FADD.FTZ R96, R124, R123 ;  /* 0x0000007b7c607221 */ /* 0x002fc80000010000 */
[----:B------:R-:W-:Y:S01]  /*3e80*/  @!P0 FMUL.FTZ R96, R96, 6.5104170062113553286e-05 ;  /* 0x3888888960608820 */ /* 0x000fe20000410000 */
[----:B---3--:R-:W-:-:S03]  /*3e90*/  FADD.FTZ R125, R97, R125 ;  /* 0x0000007d617d7221 */ /* 0x008fc60000010000 */
[----:B------:R-:W-:-:S04]  /*3ea0*/  @!P0 FMUL.FTZ R97, R96, R96 ;  /* 0x0000006060618220 */ /* 0x000fc80000410000 */
[----:B------:R-:W-:Y:S02]  /*3eb0*/  @!P0 FFMA.FTZ R97, R125, 6.5104170062113553286e-05, -R97 ;  /* 0x388888897d618823 */ /* 0x000fe40000010861 */
[----:B------:R-:W1:Y:S01]  /*3ec0*/  S2R R125, SR_TID.X ;  /* 0x00000000007d7919 */ /* 0x000e620000002100 */
[----:B------:R-:W-:Y:S02]  /*3ed0*/  @!P0 MOV R123, 0x400 ;  /* 0x00000400007b8802 */ /* 0x000fe40000000f00 */
[----:B0-----:R-:W-:Y:S02]  /*3ee0*/  MOV R124, R14 ;  /* 0x0000000e007c7202 */ /* 0x001fe40000000f00 */
[----:B------:R0:W5:Y:S01]  /*3ef0*/  LDL.LU R14, [R1+0x1f0] ;  /* 0x0001f000010e7983 */ /* 0x0001620000300800 */
[----:B------:R-:W-:Y:S02]  /*3f00*/  @!P0 IADD3 R123, R123, 0x1680, RZ ;  /* 0x000016807b7b8810 */ /* 0x000fe40007ffe0ff */
[----:B------:R-:W-:Y:S01]  /*3f10*/  PRMT R37, R31, 0x7632, R37 ;  /* 0x000076321f257816 */ /* 0x000fe20000000025 */
[----:B------:R3:W-:Y:S01]  /*3f20*/  STL.S16 [R1], R13 ;  /* 0x0000000d01007387 */ /* 0x0007e20000100600 */
[----:B------:R-:W-:-:S02]  /*3f30*/  PRMT R39, R32, 0x7632, R39 ;  /* 0x0000763220277816 */ /* 0x000fc40000000027 */
[----:B------:R-:W-:Y:S02]  /*3f40*/  PRMT R9, R35, 0x7632, R9 ;  /* 0x0000763223097816 */ /* 0x000fe40000000009 */
[----:B------:R-:W-:Y:S01]  /*3f50*/  @!P0 LEA R123, R124, R123, 0x18 ;  /* 0x0000007b7c7b8211 */ /* 0x000fe200078ec0ff */
[----:B---3--:R0:W5:Y:S01]  /*3f60*/  LDL.LU R13, [R1+0x1ec] ;  /* 0x0001ec00010d7983 */ /* 0x0081620000300800 */
[----:B------:R-:W-:-:S03]  /*3f70*/  PRMT R8, R37, 0x7632, R8 ;  /* 0x0000763225087816 */ /* 0x000fc60000000008 */
[----:B------:R3:W-:Y:S01]  /*3f80*/  STL.S16 [R1+0x4], R12 ;  /* 0x0000040c01007387 */ /* 0x0007e20000100600 */
[----:B------:R-:W-:Y:S02]  /*3f90*/  PRMT R7, R39, 0x7632, R7 ;  /* 0x0000763227077816 */ /* 0x000fe40000000007 */
[----:B------:R-:W-:Y:S01]  /*3fa0*/  PRMT R6, R41, 0x7632, R6 ;  /* 0x0000763229067816 */ /* 0x000fe20000000006 */
[----:B---3--:R0:W5:Y:S01]  /*3fb0*/  LDL.LU R12, [R1+0x1e8] ;  /* 0x0001e800010c7983 */ /* 0x0081620000300800 */
[----:B-1----:R-:W-:-:S03]  /*3fc0*/  @!P0 IMAD.SHL.U32 R124, R125, 0x2, RZ ;  /* 0x000000027d7c8824 */ /* 0x002fc600078e00ff */
[----:B------:R1:W-:Y:S01]  /*3fd0*/  STL.S16 [R1+0x8], R11 ;  /* 0x0000080b01007387 */ /* 0x0003e20000100600 */
[----:B------:R-:W-:Y:S02]  /*3fe0*/  PRMT R5, R43, 0x7632, R5 ;  /* 0x000076322b057816 */ /* 0x000fe40000000005 */
[----:B------:R-:W-:Y:S01]  /*3ff0*/  @!P0 LOP3.LUT R124, R124, 0xfffffff8, RZ, 0xc0, !PT ;  /* 0xfffffff87c7c8812 */ /* 0x000fe200078ec0ff */
[----:B-1----:R0:W5:Y:S04]  /*4000*/  LDL.LU R11, [R1+0x1e4] ;  /* 0x0001e400010b7983 */ /* 0x0021680000300800 */
[----:B------:R1:W-:Y:S01]  /*4010*/  STL.S16 [R1+0xc], R10 ;  /* 0x00000c0a01007387 */ /* 0x0003e20000100600 */
[----:B------:R-:W-:-:S03]  /*4020*/  PRMT R4, R45, 0x7632, R4 ;  /* 0x000076322d047816 */ /* 0x000fc60000000004 */
[----:B-1----:R0:W5:Y:S04]  /*4030*/  LDL.LU R10, [R1+0x1e0] ;  /* 0x0001e000010a7983 */ /* 0x0021680000300800 */
[----:B------:R1:W-:Y:S01]  /*4040*/  STL.S16 [R1+0xb0], R9 ;  /* 0x0000b00901007387 */ /* 0x0003e20000100600 */
[----:B------:R-:W-:Y:S02]  /*4050*/  @!P0 IADD3 R123, R124, R123, RZ ;  /* 0x0000007b7c7b8210 */ /* 0x000fe40007ffe0ff */
[----:B------:R-:W-:Y:S01]  /*4060*/  @!P0 FMNMX.FTZ R97, RZ, R97, !PT ;  /* 0x00000061ff618209 */ /* 0x000fe20007810000 */
[----:B-1----:R0:W5:Y:S04]  /*4070*/  LDL.LU R9, [R1+0x1dc] ;  /* 0x0001dc0001097983 */ /* 0x0021680000300800 */
[----:B------:R1:W-:Y:S01]  /*4080*/  STL.S16 [R1+0xac], R8 ;  /* 0x0000ac0801007387 */ /* 0x0003e20000100600 */
[----:B------:R-:W-:-:S02]  /*4090*/  PRMT R3, R47, 0x7632, R3 ;  /* 0x000076322f037816 */ /* 0x000fc40000000003 */
[----:B------:R-:W-:Y:S01]  /*40a0*/  PRMT R2, R49, 0x7632, R2 ;  /* 0x0000763231027816 */ /* 0x000fe20000000002 */
[----:B-1----:R0:W5:Y:S04]  /*40b0*/  LDL.LU R8, [R1+0x1d8] ;  /* 0x0001d80001087983 */ /* 0x0021680000300800 */
[----:B------:R1:W-:Y:S01]  /*40c0*/  STL.S16 [R1+0xa8], R7 ;  /* 0x0000a80701007387 */ /* 0x0003e20000100600 */
[----:B------:R-:W-:-:S03]  /*40d0*/  PRMT R0, R51, 0x7632, R0 ;  /* 0x0000763233007816 */ /* 0x000fc60000000000 */
[----:B-1----:R0:W5:Y:S04]  /*40e0*/  LDL.LU R7, [R1+0x1d4] ;  /* 0x0001d40001077983 */ /* 0x0021680000300800 */
[----:B------:R1:W-:Y:S04]  /*40f0*/  STL.S16 [R1+0xa4], R6 ;  /* 0x0000a40601007387 */ /* 0x0003e80000100600 */
[----:B------:R3:W-:Y:S04]  /*4100*/  @!P0 STS.64 [R123], R96 ;  /* 0x000000607b008388 */ /* 0x0007e80000000a00 */
[----:B-1----:R0:W5:Y:S04]  /*4110*/  LDL.LU R6, [R1+0x1d0] ;  /* 0x0001d00001067983 */ /* 0x0021680000300800 */
[----:B------:R1:W-:Y:S01]  /*4120*/  STL.S16 [R1+0xa0], R5 ;  /* 0x0000a00501007387 */ /* 0x0003e20000100600 */
[----:B---3--:R-:W-:-:S02]  /*4130*/  PRMT R123, R53, 0x7632, R123 ;  /* 0x00007632357b7816 */ /* 0x008fc4000000007b */
[----:B------:R-:W-:Y:S01]  /*4140*/  PRMT R97, R55, 0x7632, R97 ;  /* 0x0000763237617816 */ /* 0x000fe20000000061 */
[----:B-1----:R0:W5:Y:S04]  /*4150*/  LDL.LU R5, [R1+0x1cc] ;  /* 0x0001cc0001057983 */ /* 0x0021680000300800 */
[----:B------:R1:W-:Y:S01]  /*4160*/  STL.S16 [R1+0x9c], R4 ;  /* 0x00009c0401007387 */ /* 0x0003e20000100600 */
[----:B------:R-:W-:Y:S02]  /*4170*/  PRMT R96, R57, 0x7632, R96 ;  /* 0x0000763239607816 */ /* 0x000fe40000000060 */
[----:B------:R-:W-:Y:S02]  /*4180*/  PRMT R124, R90, 0x7632, R124 ;  /* 0x000076325a7c7816 */ /* 0x000fe4000000007c */
[----:B------:R-:W-:Y:S01]  /*4190*/  PRMT R91, R59, 0x7632, R91 ;  /* 0x000076323b5b7816 */ /* 0x000fe2000000005b */
[----:B-1----:R0:W5:Y:S04]  /*41a0*/  LDL.LU R4, [R1+0x1c8] ;  /* 0x0001c80001047983 */ /* 0x0021680000300800 */
[----:B------:R1:W-:Y:S01]  /*41b0*/  STL.S16 [R1+0x98], R3 ;  /* 0x0000980301007387 */ /* 0x0003e20000100600 */
[----:B------:R-:W-:-:S02]  /*41c0*/  PRMT R90, R61, 0x7632, R90 ;  /* 0x000076323d5a7816 */ /* 0x000fc4000000005a */
[----:B------:R-:W-:Y:S01]  /*41d0*/  PRMT R63, R63, 0x7632, R63 ;  /* 0x000076323f3f7816 */ /* 0x000fe2000000003f */
[----:B-1----:R0:W5:Y:S04]  /*41e0*/  LDL.LU R3, [R1+0x1c4] ;  /* 0x0001c40001037983 */ /* 0x0021680000300800 */
[----:B------:R1:W-:Y:S01]  /*41f0*/  STL.S16 [R1+0x90], R2 ;  /* 0x0000900201007387 */ /* 0x0003e20000100600 */
[----:B------:R-:W-:Y:S02]  /*4200*/  PRMT R61, R65, 0x7632, R61 ;  /* 0x00007632413d7816 */ /* 0x000fe4000000003d */
[----:B------:R-:W-:Y:S01]  /*4210*/  PRMT R59, R67, 0x7632, R59 ;  /* 0x00007632433b7816 */ /* 0x000fe2000000003b */
[----:B-1----:R0:W5:Y:S04]  /*4220*/  LDL.LU R2, [R1+0x1c0] ;  /* 0x0001c00001027983 */ /* 0x0021680000300800 */
[----:B------:R1:W-:Y:S01]  /*4230*/  STL.S16 [R1+0x80], R0 ;  /* 0x0000800001007387 */ /* 0x0003e20000100600 */
[----:B------:R-:W-:-:S02]  /*4240*/  PRMT R57, R69, 0x7632, R57 ;  /* 0x0000763245397816 */ /* 0x000fc40000000039 */
[----:B------:R-:W-:Y:S01]  /*4250*/  PRMT R55, R71, 0x7632, R55 ;  /* 0x0000763247377816 */ /* 0x000fe20000000037 */
[----:B-1----:R0:W5:Y:S04]  /*4260*/  LDL.LU R0, [R1+0x1bc] ;  /* 0x0001bc0001007983 */ /* 0x0021680000300800 */
[----:B------:R0:W-:Y:S04]  /*4270*/  STL.S16 [R1+0x7c], R123 ;  /* 0x00007c7b01007387 */ /* 0x0001e80000100600 */
[----:B------:R0:W-:Y:S01]  /*4280*/  STL.S16 [R1+0x78], R97 ;  /* 0x0000786101007387 */ /* 0x0001e20000100600 */
[----:B------:R-:W-:-:S03]  /*4290*/  PRMT R53, R73, 0x7632, R53 ;  /* 0x0000763249357816 */ /* 0x000fc60000000035 */
        /* <DEDUP_REMOVED lines=16> */
[----:B------:R0:W-:Y:S04]  /*43a0*/  STL.S16 [R1+0xb4], R53 ;  /* 0x0000b43501007387 */ /* 0x0001e80000100600 */
[----:B------:R0:W-:Y:S04]  /*43b0*/  STL.S16 [R1+0xb8], R51 ;  /* 0x0000b83301007387 */ /* 0x0001e80000100600 */
[----:B------:R0:W-:Y:S04]  /*43c0*/  STL.S16 [R1+0xbc], R49 ;  /* 0x0000bc3101007387 */ /* 0x0001e80000100600 */
[----:B------:R0:W-:Y:S04]  /*43d0*/  STL.S16 [R1+0xc0], R47 ;  /* 0x0000c02f01007387 */ /* 0x0001e80000100600 */
[----:B------:R0:W-:Y:S04]  /*43e0*/  STL.S16 [R1+0xc4], R45 ;  /* 0x0000c42d01007387 */ /* 0x0001e80000100600 */
[----:B------:R0:W-:Y:S04]  /*43f0*/  STL.S16 [R1+0xc8], R31 ;  /* 0x0000c81f01007387 */ /* 0x0001e80000100600 */
[----:B------:R0:W-:Y:S04]  /*4400*/  STL.S16 [R1+0xcc], R30 ;  /* 0x0000cc1e01007387 */ /* 0x0001e80000100600 */
[----:B------:R0:W-:Y:S04]  /*4410*/  STL.S16 [R1+0xd0], R29 ;  /* 0x0000d01d01007387 */ /* 0x0001e80000100600 */
[----:B------:R0:W-:Y:S01]  /*4420*/  STL.S16 [R1+0xd4], R28 ;  /* 0x0000d41c01007387 */ /* 0x0001e20000100600 */
[----:B------:R-:W-:Y:S01]  /*4430*/  BSSY B0, `(.L_x_1846) ;  /* 0x0000033000007945 */ /* 0x000fe20003800000 */
        /* <DEDUP_REMOVED lines=30> */
[----:B------:R-:W-:-:S02]  /*4620*/  PRMT R32, R94, 0x7632, R32 ;  /* 0x000076325e207816 */ /* 0x000fc40000000020 */
[----:B------:R-:W-:Y:S01]  /*4630*/  PRMT R41, R95, 0x7632, R41 ;  /* 0x000076325f297816 */ /* 0x000fe20000000029 */
[----:B------:R-:W-:Y:S06]  /*4640*/  BAR.SYNC.DEFER_BLOCKING 0x0 ;  /* 0x0000000000007b1d */ /* 0x000fec0000010000 */
[----:B0-----:R-:W-:Y:S05]  /*4650*/  @P2 BRA `(.L_x_1847) ;  /* 0x0000000000402947 */ /* 0x001fea0003800000 */
[----:B------:R-:W0:Y:S01]  /*4660*/  S2UR UR14, SR_CgaCtaId ;  /* 0x00000000000e79c3 */ /* 0x000e220000008800 */
[----:B------:R-:W-:Y:S01]  /*4670*/  USHF.L.U64.HI UR8, UR10, 0x4, UR5 ;  /* 0x000000040a087899 */ /* 0x000fe20008010205 */
[----:B------:R-:W-:Y:S01]  /*4680*/  IADD3 R30, R125, UR21, RZ ;  /* 0x000000157d1e7c10 */ /* 0x000fe2000fffe0ff */
[----:B------:R-:W-:Y:S01]  /*4690*/  ULOP3.LUT UR18, UR15, 0xffffffe0, URZ, 0xc0, !UPT ;  /* 0xffffffe00f127892 */ /* 0x000fe2000f8ec03f */
[----:B------:R-:W-:Y:S01]  /*46a0*/  UMOV UR13, 0x400 ;  /* 0x00000400000d7882 */ /* 0x000fe20000000000 */
[----:B------:R-:W-:Y:S02]  /*46b0*/  ULOP3.LUT UR8, UR8, 0x1fffffff, URZ, 0xc0, !UPT ;  /* 0x1fffffff08087892 */ /* 0x000fe4000f8ec03f */
[----:B------:R-:W-:Y:S02]  /*46c0*/  UIADD3 UR13, UR13, 0x1680, URZ ;  /* 0x000016800d0d7890 */ /* 0x000fe4000fffe03f */
[----:B------:R-:W-:Y:S01]  /*46d0*/  IADD3 R29, P0, R30, UR18, RZ ;  /* 0x000000121e1d7c10 */ /* 0x000fe2000ff1e0ff */
[----:B------:R-:W-:-:S03]  /*46e0*/  ULDC.64 UR24, c[0x0][0x240] ;  /* 0x0000900000187ab9 */ /* 0x000fc60000000a00 */
[----:B------:R-:W-:Y:S02]  /*46f0*/  LEA.HI.X.SX32 R30, R30, UR8, 0x1, P0 ;  /* 0x000000081e1e7c11 */ /* 0x000fe400080f0eff */
[----:B------:R-:W-:-:S04]  /*4700*/  LEA R28, P0, R29, UR24, 0x3 ;  /* 0x000000181d1c7c11 */ /* 0x000fc8000f8018ff */
[----:B------:R-:W-:Y:S01]  /*4710*/  LEA.HI.X R29, R29, UR25, R30, 0x3, P0 ;  /* 0x000000191d1d7c11 */ /* 0x000fe200080f1c1e */
[----:B0-----:R-:W-:-:S06]  /*4720*/  ULEA UR13, UR14, UR13, 0x18 ;  /* 0x0000000d0e0d7291 */ /* 0x001fcc000f8ec03f */
[----:B------:R-:W-:-:S06]  /*4730*/  LEA R30, R125, UR13, 0x3 ;  /* 0x0000000d7d1e7c11 */ /* 0x000fcc000f8e18ff */
[----:B------:R-:W0:Y:S04]  /*4740*/  LDS.64 R30, [R30] ;  /* 0x000000001e1e7984 */ /* 0x000e280000000a00 */
[----:B0-----:R0:W-:Y:S02]  /*4750*/  STG.E.64 desc[UR16][R28.64], R30 ;  /* 0x0000001e1c007986 */ /* 0x0011e4000c101b10 */
.L_x_1847:
[----:B------:R-:W-:Y:S05]  /*4760*/  BSYNC B0 ;  /* 0x0000000000007941 */ /* 0x000fea0003800000 */
.L_x_1846:
[----:B0-----:R-:W2:Y:S04]  /*4770*/  LDL.LU R28, [R1+0x14] ;  /* 0x00001400011c7983 */ /* 0x001ea80000300800 */
[----:B------:R-:W3:Y:S04]  /*4780*/  LDL.LU R55, [R1+0x4c] ;  /* 0x00004c0001377983 */ /* 0x000ee80000300800 */
[----:B------:R-:W4:Y:S04]  /*4790*/  LDL.LU R61, [R1+0x88] ;  /* 0x00008800013d7983 */ /* 0x000f280000300800 */
[----:B------:R-:W4:Y:S04]  /*47a0*/  LDL.LU R59, [R1+0x84] ;  /* 0x00008400013b7983 */ /* 0x000f280000300800 */
[----:B------:R-:W4:Y:S01]  /*47b0*/  LDL.LU R63, [R1+0x8c] ;  /* 0x00008c00013f7983 */ /* 0x000f220000300800 */
[----:B------:R-:W-:-:S03]  /*47c0*/  IMAD.U32 R30, RZ, RZ, UR19 ;  /* 0x00000013ff1e7e24 */ /* 0x000fc6000f8e00ff */
[----:B------:R-:W4:Y:S01]  /*47d0*/  LDL.LU R49, [R1+0x94] ;  /* 0x0000940001317983 */ /* 0x000f220000300800 */
[----:B------:R-:W-:-:S03]  /*47e0*/  IADD3 R47, RZ, -UR21, RZ ;  /* 0x80000015ff2f7c10 */ /* 0x000fc6000fffe0ff */
[----:B------:R-:W4:Y:S04]  /*47f0*/  LDL.LU R51, [R1+0xd8] ;  /* 0x0000d80001337983 */ /* 0x000f280000300800 */
[----:B------:R-:W4:Y:S01]  /*4800*/  LDL.LU R53, [R1+0xdc] ;  /* 0x0000dc0001357983 */ /* 0x000f220000300800 */
[----:B------:R-:W-:Y:S02]  /*4810*/  LOP3.LUT R99, R99, 0xffffff7f, RZ, 0xc0, !PT ;  /* 0xffffff7f63637812 */ /* 0x000fe400078ec0ff */
[----:B--2---:R-:W-:Y:S01]  /*4820*/  LEA R28, R28, UR12, 0x2 ;  /* 0x0000000c1c1c7c11 */ /* 0x004fe2000f8e10ff */
[----:B------:R-:W-:-:S03]  /*4830*/  ULDC.64 UR12, c[0x0][0x210] ;  /* 0x00008400000c7ab9 */ /* 0x000fc60000000a00 */
[----:B------:R-:W-:-:S03]  /*4840*/  SHF.R.S32.HI R29, RZ, 0x1f, R28 ;  /* 0x0000001fff1d7819 */ /* 0x000fc6000001141c */
[----:B------:R-:W-:-:S03]  /*4850*/  IMAD.WIDE.U32 R30, R30, 0x78000, R28 ;  /* 0x000780001e1e7825 */ /* 0x000fc600078e001c */
[----:B-----5:R-:W-:Y:S01]  /*4860*/  IADD3 R45, P0, R2, R30, RZ ;  /* 0x0000001e022d7210 */ /* 0x020fe20007f1e0ff */
[----:B------:R-:W-:Y:S01]  /*4870*/  IMAD.WIDE.U32 R28, R28, -0x77777777, RZ ;  /* 0x888888891c1c7825 */ /* 0x000fe200078e00ff */
[----:B------:R-:W-:-:S03]  /*4880*/  IADD3 R2, R31, UR9, RZ ;  /* 0x000000091f027c10 */ /* 0x000fc6000fffe0ff */
[----:B------:R-:W-:-:S05]  /*4890*/  IMAD.MOV.U32 R31, RZ, RZ, R47 ;  /* 0x000000ffff1f7224 */ /* 0x000fca00078e002f */
[----:B------:R-:W-:Y:S02]  /*48a0*/  LEA.HI R31, R29, R31, RZ, 0x1b ;  /* 0x0000001f1d1f7211 */ /* 0x000fe400078fd8ff */
[----:B---3--:R-:W-:Y:S02]  /*48b0*/  IADD3 R29, P2, R55, R30, RZ ;  /* 0x0000001e371d7210 */ /* 0x008fe40007f5e0ff */
[----:B------:R-:W2:Y:S04]  /*48c0*/  LDL.LU R55, [R1+0xe0] ;  /* 0x0000e00001377983 */ /* 0x000ea80000300800 */
[----:B------:R-:W3:Y:S01]  /*48d0*/  LDL.LU R57, [R1+0xe4] ;  /* 0x0000e40001397983 */ /* 0x000ee20000300800 */
[----:B------:R-:W-:Y:S02]  /*48e0*/  IADD3.X R47, RZ, R2, RZ, P0, !PT ;  /* 0x00000002ff2f7210 */ /* 0x000fe400007fe4ff */
[C---:B------:R-:W-:Y:S01]  /*48f0*/  LEA R28, P0, R45.reuse, UR12, 0x1 ;  /* 0x0000000c2d1c7c11 */ /* 0x040fe2000f8008ff */
[----:B------:R0:W-:Y:S03]  /*4900*/  STL [R1+0x14], R29 ;  /* 0x0000141d01007387 */ /* 0x0001e60000100800 */
[----:B0-----:R-:W-:-:S02]  /*4910*/  LEA.HI.X R29, R45, UR13, R47, 0x1, P0 ;  /* 0x0000000d2d1d7c11 */ /* 0x001fc400080f0c2f */
[----:B----4-:R-:W-:-:S05]  /*4920*/  IADD3 R45, P1, R61, R30, RZ ;  /* 0x0000001e3d2d7210 */ /* 0x010fca0007f3e0ff */
[----:B------:R0:W-:Y:S01]  /*4930*/  STL [R1+0x1c8], R45 ;  /* 0x0001c82d01007387 */ /* 0x0001e20000100800 */
[----:B------:R-:W-:Y:S02]  /*4940*/  @P2 LOP3.LUT R99, R99, 0x80, RZ, 0xfc, !PT ;  /* 0x0000008063632812 */ /* 0x000fe400078efcff */
[-C--:B0-----:R-:W-:Y:S02]  /*4950*/  IADD3 R45, P3, R59, R30.reuse, RZ ;  /* 0x0000001e3b2d7210 */ /* 0x081fe40007f7e0ff */
[----:B------:R-:W4:Y:S01]  /*4960*/  LDL.LU R59, [R1+0xe8] ;  /* 0x0000e800013b7983 */ /* 0x000f220000300800 */
[----:B------:R-:W-:-:S03]  /*4970*/  IADD3 R47, P2, R63, R30, RZ ;  /* 0x0000001e3f2f7210 */ /* 0x000fc60007f5e0ff */
[----:B------:R-:W4:Y:S04]  /*4980*/  LDL.LU R61, [R1+0xec] ;  /* 0x0000ec00013d7983 */ /* 0x000f280000300800 */
[----:B------:R-:W-:Y:S04]  /*4990*/  STL [R1+0x18], R45 ;  /* 0x0000182d01007387 */ /* 0x000fe80000100800 */
[----:B------:R0:W-:Y:S04]  /*49a0*/  STL [R1+0x1cc], R47 ;  /* 0x0001cc2f01007387 */ /* 0x0001e80000100800 */
[----:B0-----:R-:W4:Y:S01]  /*49b0*/  LDL.LU R47, [R1+0xf0] ;  /* 0x0000f000012f7983 */ /* 0x001f220000300800 */
[----:B------:R-:W-:-:S02]  /*49c0*/  IADD3 R49, P0, R49, R30, RZ ;  /* 0x0000001e31317210 */ /* 0x000fc40007f1e0ff */
[----:B------:R-:W-:Y:S02]  /*49d0*/  LOP3.LUT R99, R99, 0xffffffbf, RZ, 0xc0, !PT ;  /* 0xffffffbf63637812 */ /* 0x000fe400078ec0ff */
[----:B------:R-:W-:Y:S01]  /*49e0*/  IADD3.X R45, RZ, R2, RZ, P1, !PT ;  /* 0x00000002ff2d7210 */ /* 0x000fe20000ffe4ff */
[----:B------:R0:W-:Y:S01]  /*49f0*/  STL [R1+0x1d0], R49 ;  /* 0x0001d03101007387 */ /* 0x0001e20000100800 */
[----:B------:R-:W-:Y:S02]  /*4a00*/  @P3 LOP3.LUT R99, R99, 0x40, RZ, 0xfc, !PT ;  /* 0x0000004063633812 */ /* 0x000fe400078efcff */
[-C--:B------:R-:W-:Y:S01]  /*4a10*/  IADD3 R51, P3, R51, R30.reuse, RZ ;  /* 0x0000001e33337210 */ /* 0x080fe20007f7e0ff */
[----:B0-----:R-:W4:Y:S04]  /*4a20*/  LDL.LU R49, [R1+0xf4] ;  /* 0x0000f40001317983 */ /* 0x001f280000300800 */
[----:B------:R0:W-:Y:S01]  /*4a30*/  STL [R1+0x1b0], R45 ;  /* 0x0001b02d01007387 */ /* 0x0001e20000100800 */
[----:B------:R-:W-:-:S03]  /*4a40*/  IADD3 R53, P1, R53, R30, RZ ;  /* 0x0000001e35357210 */ /* 0x000fc60007f3e0ff */
[----:B------:R1:W-:Y:S01]  /*4a50*/  STL [R1+0x1d4], R51 ;  /* 0x0001d43301007387 */ /* 0x0003e20000100800 */
[----:B0-----:R-:W-:-:S03]  /*4a60*/  IMAD.X R45, RZ, RZ, R2, P2 ;  /* 0x000000ffff2d7224 */ /* 0x001fc600010e0602 */
[----:B-1----:R-:W4:Y:S04]  /*4a70*/  LDL.LU R51, [R1+0xf8] ;  /* 0x0000f80001337983 */ /* 0x002f280000300800 */
[----:B------:R0:W-:Y:S04]  /*4a80*/  STL [R1+0x1ac], R45 ;  /* 0x0001ac2d01007387 */ /* 0x0001e80000100800 */
[----:B------:R1:W-:Y:S01]  /*4a90*/  STL [R1+0x1d8], R53 ;  /* 0x0001d83501007387 */ /* 0x0003e20000100800 */
[----:B0-----:R-:W-:-:S03]  /*4aa0*/  IADD3.X R45, RZ, R2, RZ, P0, !PT ;  /* 0x00000002ff2d7210 */ /* 0x001fc600007fe4ff */
[----:B-1----:R-:W4:Y:S04]  /*4ab0*/  LDL.LU R53, [R1+0xfc] ;  /* 0x0000fc0001357983 */ /* 0x002f280000300800 */
[----:B------:R0:W-:Y:S02]  /*4ac0*/  STL [R1+0x1a8], R45 ;  /* 0x0001a82d01007387 */ /* 0x0001e40000100800 */
[----:B0-----:R-:W-:Y:S02]  /*4ad0*/  IADD3.X R45, RZ, R2, RZ, P3, !PT ;  /* 0x00000002ff2d7210 */ /* 0x001fe40001ffe4ff */
[-C--:B--2---:R-:W-:Y:S02]  /*4ae0*/  IADD3 R55, P2, R55, R30.reuse, RZ ;  /* 0x0000001e37377210 */ /* 0x084fe40007f5e0ff */
[----:B---3--:R-:W-:-:S03]  /*4af0*/  IADD3 R57, P0, R57, R30, RZ ;  /* 0x0000001e39397210 */ /* 0x008fc60007f1e0ff */
[----:B------:R0:W-:Y:S04]  /*4b00*/  STL [R1+0x1dc], R55 ;  /* 0x0001dc3701007387 */ /* 0x0001e80000100800 */
[----:B------:R1:W-:Y:S04]  /*4b10*/  STL [R1+0x1e0], R45 ;  /* 0x0001e02d01007387 */ /* 0x0003e80000100800 */
[----:B------:R-:W-:Y:S04]  /*4b20*/  STL [R1+0x1e4], R57 ;  /* 0x0001e43901007387 */ /* 0x000fe80000100800 */
[----:B0-----:R-:W2:Y:S01]  /*4b30*/  LDL.LU R55, [R1+0x100] ;  /* 0x0001000001377983 */ /* 0x001ea20000300800 */
[----:B-1----:R-:W-:-:S05]  /*4b40*/  IMAD.X R45, RZ, RZ, R2, P1 ;  /* 0x000000ffff2d7224 */ /* 0x002fca00008e0602 */
[----:B------:R0:W-:Y:S04]  /*4b50*/  STL [R1+0x1a4], R45 ;  /* 0x0001a42d01007387 */ /* 0x0001e80000100800 */
[----:B0-----:R-:W3:Y:S01]  /*4b60*/  LDL.LU R45, [R1+0x104] ;  /* 0x00010400012d7983 */ /* 0x001ee20000300800 */
[----:B----4-:R-:W-:-:S05]  /*4b70*/  IADD3 R59, P3, R59, R30, RZ ;  /* 0x0000001e3b3b7210 */ /* 0x010fca0007f7e0ff */
[----:B------:R0:W-:Y:S01]  /*4b80*/  STL [R1+0x1e8], R59 ;  /* 0x0001e83b01007387 */ /* 0x0001e20000100800 */
[----:B------:R-:W-:-:S03]  /*4b90*/  IADD3 R61, P1, R61, R30, RZ ;  /* 0x0000001e3d3d7210 */ /* 0x000fc60007f3e0ff */
[----:B------:R-:W4:Y:S01]  /*4ba0*/  LDL.LU R57, [R1+0x10c] ;  /* 0x00010c0001397983 */ /* 0x000f220000300800 */
[----:B0-----:R-:W-:-:S05]  /*4bb0*/  IADD3.X R59, RZ, R2, RZ, P2, !PT ;  /* 0x00000002ff3b7210 */ /* 0x001fca00017fe4ff */
[----:B------:R0:W-:Y:S01]  /*4bc0*/  STL [R1+0x1a0], R59 ;  /* 0x0001a03b01007387 */ /* 0x0001e20000100800 */
[----:B------:R-:W-:Y:S01]  /*4bd0*/  IADD3 R63, P2, R47, R30, RZ ;  /* 0x0000001e2f3f7210 */ /* 0x000fe20007f5e0ff */
[----:B------:R-:W-:Y:S02]  /*4be0*/  IMAD.X R47, RZ, RZ, R2, P3 ;  /* 0x000000ffff2f7224 */ /* 0x000fe400018e0602 */
[----:B0-----:R-:W4:Y:S04]  /*4bf0*/  LDL.LU R59, [R1+0x108] ;  /* 0x00010800013b7983 */ /* 0x001f280000300800 */
[----:B------:R-:W4:Y:S04]  /*4c00*/  LDL.LU R79, [R1+0x110] ;  /* 0x00011000014f7983 */ /* 0x000f280000300800 */
[----:B------:R0:W-:Y:S04]  /*4c10*/  STL [R1+0x1ec], R61 ;  /* 0x0001ec3d01007387 */ /* 0x0001e80000100800 */
[----:B------:R-:W-:Y:S01]  /*4c20*/  STL [R1+0x1f0], R63 ;  /* 0x0001f03f01007387 */ /* 0x000fe20000100800 */
[----:B0-----:R-:W-:-:S05]  /*4c30*/  IADD3.X R61, RZ, R2, RZ, P0, !PT ;  /* 0x00000002ff3d7210 */ /* 0x001fca00007fe4ff */
[----:B------:R-:W-:Y:S04]  /*4c40*/  STL [R1+0x19c], R61 ;  /* 0x00019c3d01007387 */ /* 0x000fe80000100800 */
[----:B------:R0:W-:Y:S04]  /*4c50*/  STL [R1+0x1f4], R47 ;  /* 0x0001f42f01007387 */ /* 0x0001e80000100800 */
[----:B0-----:R-:W4:Y:S01]  /*4c60*/  LDL.LU R47, [R1+0x114] ;  /* 0x00011400012f7983 */ /* 0x001f220000300800 */
[----:B------:R-:W-:Y:S02]  /*4c70*/  IADD3 R65, P0, R49, R30, RZ ;  /* 0x0000001e31417210 */ /* 0x000fe40007f1e0ff */
[----:B------:R-:W-:-:S02]  /*4c80*/  IADD3.X R49, RZ, R2, RZ, P1, !PT ;  /* 0x00000002ff317210 */ /* 0x000fc40000ffe4ff */
[----:B------:R-:W-:Y:S01]  /*4c90*/  IADD3 R67, P3, R51, R30, RZ ;  /* 0x0000001e33437210 */ /* 0x000fe20007f7e0ff */
[----:B------:R-:W-:Y:S01]  /*4ca0*/  STL [R1+0x1f8], R65 ;  /* 0x0001f84101007387 */ /* 0x000fe20000100800 */
[----:B------:R-:W-:Y:S02]  /*4cb0*/  IADD3.X R51, RZ, R2, RZ, P2, !PT ;  /* 0x00000002ff337210 */ /* 0x000fe400017fe4ff */
[----:B------:R-:W-:Y:S01]  /*4cc0*/  IADD3 R69, P1, R53, R30, RZ ;  /* 0x0000001e35457210 */ /* 0x000fe20007f3e0ff */
[----:B------:R-:W-:Y:S01]  /*4cd0*/  STL [R1+0x1fc], R49 ;  /* 0x0001fc3101007387 */ /* 0x000fe20000100800 */
[----:B------:R-:W-:-:S03]  /*4ce0*/  IMAD.X R53, RZ, RZ, R2, P0 ;  /* 0x000000ffff357224 */ /* 0x000fc600000e0602 */
[----:B------:R-:W4:Y:S04]  /*4cf0*/  LDL.LU R83, [R1+0x11c] ;  /* 0x00011c0001537983 */ /* 0x000f280000300800 */
[----:B------:R0:W-:Y:S04]  /*4d00*/  STL [R1+0x200], R67 ;  /* 0x0002004301007387 */ /* 0x0001e80000100800 */
[----:B------:R-:W-:Y:S04]  /*4d10*/  STL [R1+0x204], R51 ;  /* 0x0002043301007387 */ /* 0x000fe80000100800 */
[----:B------:R-:W4:Y:S04]  /*4d20*/  LDL.LU R85, [R1+0x120] ;  /* 0x0001200001557983 */ /* 0x000f280000300800 */
[----:B------:R-:W4:Y:S04]  /*4d30*/  LDL.LU R87, [R1+0x124] ;  /* 0x0001240001577983 */ /* 0x000f280000300800 */
[----:B------:R-:W-:Y:S04]  /*4d40*/  STL [R1+0x208], R69 ;  /* 0x0002084501007387 */ /* 0x000fe80000100800 */
[----:B------:R1:W-:Y:S01]  /*4d50*/  STL [R1+0x20c], R53 ;  /* 0x00020c3501007387 */ /* 0x0003e20000100800 */
[----:B--2---:R-:W-:-:S05]  /*4d60*/  IADD3 R71, P2, R55, R30, RZ ;  /* 0x0000001e37477210 */ /* 0x004fca0007f5e0ff */
[----:B------:R2:W-:Y:S04]  /*4d70*/  STL [R1+0x210], R71 ;  /* 0x0002104701007387 */ /* 0x0005e80000100800 */
[----:B0-----:R-:W2:Y:S04]  /*4d80*/  LDL.LU R67, [R1+0x128] ;  /* 0x0001280001437983 */ /* 0x001ea80000300800 */
[----:B------:R-:W2:Y:S04]  /*4d90*/  LDL.LU R65, [R1+0x12c] ;  /* 0x00012c0001417983 */ /* 0x000ea80000300800 */
[----:B------:R-:W2:Y:S04]  /*4da0*/  LDL.LU R63, [R1+0x130] ;  /* 0x00013000013f7983 */ /* 0x000ea80000300800 */
[----:B-1----:R-:W2:Y:S04]  /*4db0*/  LDL.LU R53, [R1+0x134] ;  /* 0x0001340001357983 */ /* 0x002ea80000300800 */
[----:B------:R-:W2:Y:S04]  /*4dc0*/  LDL.LU R51, [R1+0x138] ;  /* 0x0001380001337983 */ /* 0x000ea80000300800 */
[----:B------:R-:W2:Y:S01]  /*4dd0*/  LDL.LU R49, [R1+0x118] ;  /* 0x0001180001317983 */ /* 0x000ea20000300800 */
[----:B---3--:R-:W-:-:S02]  /*4de0*/  IADD3 R73, P0, R45, R30, RZ ;  /* 0x0000001e2d497210 */ /* 0x008fc40007f1e0ff */
[----:B------:R-:W-:Y:S02]  /*4df0*/  IADD3.X R55, RZ, R2, RZ, P3, !PT ;  /* 0x00000002ff377210 */ /* 0x000fe40001ffe4ff */
[----:B----4-:R-:W-:Y:S02]  /*4e00*/  IADD3 R77, P3, R59, R30, RZ ;  /* 0x0000001e3b4d7210 */ /* 0x010fe40007f7e0ff */
[----:B------:R-:W-:Y:S02]  /*4e10*/  IADD3.X R59, RZ, R2, RZ, P0, !PT ;  /* 0x00000002ff3b7210 */ /* 0x000fe400007fe4ff */
[----:B------:R-:W-:Y:S02]  /*4e20*/  IADD3 R81, P0, R47, R30, RZ ;  /* 0x0000001e2f517210 */ /* 0x000fe40007f1e0ff */
[----:B------:R-:W3:Y:S01]  /*4e30*/  LDL.LU R47, [R1+0x13c] ;  /* 0x00013c00012f7983 */ /* 0x000ee20000300800 */
[----:B------:R-:W-:Y:S02]  /*4e40*/  IADD3.X R45, RZ, R2, RZ, P1, !PT ;  /* 0x00000002ff2d7210 */ /* 0x000fe40000ffe4ff */
[-C--:B------:R-:W-:Y:S01]  /*4e50*/  IADD3 R75, P1, R57, R30.reuse, RZ ;  /* 0x0000001e394b7210 */ /* 0x080fe20007f3e0ff */
[----:B------:R-:W-:Y:S01]  /*4e60*/  IMAD.X R57, RZ, RZ, R2, P2 ;  /* 0x000000ffff397224 */ /* 0x000fe200010e0602 */
[----:B------:R-:W-:-:S02]  /*4e70*/  IADD3 R79, P2, R79, R30, RZ ;  /* 0x0000001e4f4f7210 */ /* 0x000fc40007f5e0ff */
[----:B------:R-:W-:-:S04]  /*4e80*/  LOP3.LUT R99, R99, 0xffffffef, RZ, 0xc0, !PT ;  /* 0xffffffef63637812 */ /* 0x000fc800078ec0ff */
[----:B------:R-:W-:-:S04]  /*4e90*/  @P3 LOP3.LUT R99, R99, 0x10, RZ, 0xfc, !PT ;  /* 0x0000001063633812 */ /* 0x000fc800078efcff */
[----:B------:R-:W-:-:S04]  /*4ea0*/  LOP3.LUT R99, R99, 0xfffffff7, RZ, 0xc0, !PT ;  /* 0xfffffff763637812 */ /* 0x000fc800078ec0ff */
[----:B------:R-:W-:Y:S02]  /*4eb0*/  @P2 LOP3.LUT R99, R99, 0x8, RZ, 0xfc, !PT ;  /* 0x0000000863632812 */ /* 0x000fe400078efcff */
[----:B------:R-:W-:Y:S02]  /*4ec0*/  IADD3 R83, P2, R83, R30, RZ ;  /* 0x0000001e53537210 */ /* 0x000fe40007f5e0ff */
[----:B------:R-:W-:-:S04]  /*4ed0*/  LOP3.LUT R99, R99, 0xfffffffb, RZ, 0xc0, !PT ;  /* 0xfffffffb63637812 */ /* 0x000fc800078ec0ff */
[----:B------:R-:W-:Y:S02]  /*4ee0*/  @P0 LOP3.LUT R99, R99, 0x4, RZ, 0xfc, !PT ;  /* 0x0000000463630812 */ /* 0x000fe400078efcff */
[----:B------:R-:W-:Y:S02]  /*4ef0*/  IADD3.X R61, RZ, R2, RZ, P1, !PT ;  /* 0x00000002ff3d7210 */ /* 0x000fe40000ffe4ff */
[----:B------:R-:W-:Y:S02]  /*4f00*/  LOP3.LUT R99, R99, 0xfffffffd, RZ, 0xc0, !PT ;  /* 0xfffffffd63637812 */ /* 0x000fe400078ec0ff */
[-C--:B------:R-:W-:Y:S02]  /*4f10*/  IADD3 R85, P1, R85, R30.reuse, RZ ;  /* 0x0000001e55557210 */ /* 0x080fe40007f3e0ff */
[----:B------:R-:W-:Y:S02]  /*4f20*/  @P2 LOP3.LUT R99, R99, 0x2, RZ, 0xfc, !PT ;  /* 0x0000000263632812 */ /* 0x000fe400078efcff */
[----:B------:R-:W-:-:S02]  /*4f30*/  IADD3 R87, P0, R87, R30, RZ ;  /* 0x0000001e57577210 */ /* 0x000fc40007f1e0ff */
[----:B------:R-:W-:-:S04]  /*4f40*/  LOP3.LUT R99, R99, 0xfffffdff, RZ, 0xc0, !PT ;  /* 0xfffffdff63637812 */ /* 0x000fc800078ec0ff */
[----:B------:R-:W-:-:S04]  /*4f50*/  LOP3.LUT R99, R99, 0xfffffffe, RZ, 0xc0, !PT ;  /* 0xfffffffe63637812 */ /* 0x000fc800078ec0ff */
[----:B------:R-:W-:-:S04]  /*4f60*/  @P1 LOP3.LUT R99, R99, 0x1, RZ, 0xfc, !PT ;  /* 0x0000000163631812 */ /* 0x000fc800078efcff */
[----:B------:R-:W-:-:S04]  /*4f70*/  @P0 LOP3.LUT R99, R99, 0x200, RZ, 0xfc, !PT ;  /* 0x0000020063630812 */ /* 0x000fc800078efcff */
[----:B------:R-:W-:Y:S02]  /*4f80*/  LOP3.LUT P0, RZ, R99, 0x1, RZ, 0xc0, !PT ;  /* 0x0000000163ff7812 */ /* 0x000fe4000780c0ff */
[-C--:B--2---:R-:W-:Y:S02]  /*4f90*/  IADD3 R97, P5, R51, R30.reuse, RZ ;  /* 0x0000001e33617210 */ /* 0x084fe40007fbe0ff */
[----:B------:R-:W2:Y:S04]  /*4fa0*/  LDL.LU R51, [R1] ;  /* 0x0000000001337983 */ /* 0x000ea80000300800 */
[----:B------:R-:W4:Y:S01]  /*4fb0*/  LDL.LU R69, [R1+0x4] ;  /* 0x0000040001457983 */ /* 0x000f220000300800 */
[----:B------:R-:W-:-:S03]  /*4fc0*/  IADD3 R96, P4, R53, R30, RZ ;  /* 0x0000001e35607210 */ /* 0x000fc60007f9e0ff */
[----:B------:R-:W4:Y:S01]  /*4fd0*/  LDL.LU R53, [R1+0x8] ;  /* 0x0000080001357983 */ /* 0x000f220000300800 */
[----:B------:R-:W-:Y:S01]  /*4fe0*/  LOP3.LUT R99, R99, 0xfffffbff, RZ, 0xc0, !PT ;  /* 0xfffffbff63637812 */ /* 0x000fe200078ec0ff */
[----:B------:R-:W0:Y:S01]  /*4ff0*/  S2UR UR9, SR_CgaCtaId ;  /* 0x00000000000979c3 */ /* 0x000e220000008800 */
[----:B------:R-:W-:Y:S01]  /*5000*/  IADD3 R123, P6, R49, R30, RZ ;  /* 0x0000001e317b7210 */ /* 0x000fe20007fde0ff */
[----:B------:R-:W-:Y:S01]  /*5010*/  UMOV UR8, 0x400 ;  /* 0x0000040000087882 */ /* 0x000fe20000000000 */
[----:B------:R-:W-:Y:S02]  /*5020*/  @P0 LOP3.LUT R99, R99, 0x400, RZ, 0xfc, !PT ;  /* 0x0000040063630812 */ /* 0x000fe400078efcff */
[----:B------:R-:W-:Y:S01]  /*5030*/  SHF.L.U32 R124, R124, 0x10, RZ ;  /* 0x000000107c7c7819 */ /* 0x000fe200000006ff */
[----:B------:R-:W-:Y:S01]  /*5040*/  IMAD.U32 R94, R94, 0x10000, RZ ;  /* 0x000100005e5e7824 */ /* 0x000fe200078e00ff */
[----:B------:R-:W-:Y:S02]  /*5050*/  LOP3.LUT P0, RZ, R99, 0x2, RZ, 0xc0, !PT ;  /* 0x0000000263ff7812 */ /* 0x000fe4000780c0ff */
[----:B------:R-:W-:-:S02]  /*5060*/  SHF.L.U32 R92, R92, 0x10, RZ ;  /* 0x000000105c5c7819 */ /* 0x000fc400000006ff */
[----:B------:R-:W-:Y:S02]  /*5070*/  SHF.L.U32 R43, R43, 0x10, RZ ;  /* 0x000000102b2b7819 */ /* 0x000fe400000006ff */
[----:B------:R-:W-:Y:S01]  /*5080*/  SHF.L.U32 R32, R32, 0x10, RZ ;  /* 0x0000001020207819 */ /* 0x000fe200000006ff */
[----:B------:R-:W-:Y:S01]  /*5090*/  IMAD.U32 R95, R95, 0x10000, RZ ;  /* 0x000100005f5f7824 */ /* 0x000fe200078e00ff */
[----:B------:R-:W-:Y:S01]  /*50a0*/  LOP3.LUT R99, R99, 0xfffff7ff, RZ, 0xc0, !PT ;  /* 0xfffff7ff63637812 */ /* 0x000fe200078ec0ff */
[----:B------:R-:W-:Y:S01]  /*50b0*/  UIADD3 UR8, UR8, 0x1680, URZ ;  /* 0x0000168008087890 */ /* 0x000fe2000fffe03f */
[----:B------:R-:W-:Y:S02]  /*50c0*/  IADD3 R89, P1, R67, R30, RZ ;  /* 0x0000001e43597210 */ /* 0x000fe40007f3e0ff */
[----:B------:R-:W-:Y:S02]  /*50d0*/  SHF.L.U32 R93, R93, 0x10, RZ ;  /* 0x000000105d5d7819 */ /* 0x000fe400000006ff */
[----:B------:R-:W-:-:S02]  /*50e0*/  SHF.L.U32 R33, R33, 0x10, RZ ;  /* 0x0000001021217819 */ /* 0x000fc400000006ff */
[----:B------:R-:W-:Y:S01]  /*50f0*/  SHF.L.U32 R41, R41, 0x10, RZ ;  /* 0x0000001029297819 */ /* 0x000fe200000006ff */
[----:B------:R-:W-:Y:S01]  /*5100*/  IMAD.U32 R35, R35, 0x10000, RZ ;  /* 0x0001000023237824 */ /* 0x000fe200078e00ff */
[----:B------:R-:W-:Y:S01]  /*5110*/  @P0 LOP3.LUT R99, R99, 0x800, RZ, 0xfc, !PT ;  /* 0x0000080063630812 */ /* 0x000fe200078efcff */
[----:B0-----:R-:W-:Y:S01]  /*5120*/  ULEA UR8, UR9, UR8, 0x18 ;  /* 0x0000000809087291 */ /* 0x001fe2000f8ec03f */
[-C--:B------:R-:W-:Y:S01]  /*5130*/  IADD3 R90, P2, R65, R30.reuse, RZ ;  /* 0x0000001e415a7210 */ /* 0x080fe20007f5e0ff */
[----:B------:R-:W4:Y:S01]  /*5140*/  LDL.LU R71, [R1+0xc] ;  /* 0x00000c0001477983 */ /* 0x000f220000300800 */
[C---:B------:R-:W-:Y:S02]  /*5150*/  LOP3.LUT P0, RZ, R99.reuse, 0x4, RZ, 0xc0, !PT ;  /* 0x0000000463ff7812 */ /* 0x040fe4000780c0ff */
[----:B------:R-:W-:Y:S02]  /*5160*/  LOP3.LUT R99, R99, 0xffffffdf, RZ, 0xc0, !PT ;  /* 0xffffffdf63637812 */ /* 0x000fe400078ec0ff */
[----:B------:R-:W-:-:S02]  /*5170*/  IADD3 R91, P3, R63, R30, RZ ;  /* 0x0000001e3f5b7210 */ /* 0x000fc40007f7e0ff */
[----:B------:R-:W-:Y:S02]  /*5180*/  @P6 LOP3.LUT R99, R99, 0x20, RZ, 0xfc, !PT ;  /* 0x0000002063636812 */ /* 0x000fe400078efcff */
[----:B---3--:R-:W-:Y:S02]  /*5190*/  IADD3 R125, P6, R47, R30, RZ ;  /* 0x0000001e2f7d7210 */ /* 0x008fe40007fde0ff */
[----:B------:R-:W-:Y:S01]  /*51a0*/  LEA R30, R31, UR8, 0x3 ;  /* 0x000000081f1e7c11 */ /* 0x000fe2000f8e18ff */
[----:B------:R-:W-:-:S05]  /*51b0*/  ULDC UR8, c[0x0][0x230] ;  /* 0x00008c0000087ab9 */ /* 0x000fca0000000800 */
[----:B------:R-:W0:Y:S02]  /*51c0*/  LDS.64 R30, [R30] ;  /* 0x000000001e1e7984 */ /* 0x000e240000000a00 */
[----:B0-----:R-:W-:-:S06]  /*51d0*/  FADD.FTZ R31, R31, UR8 ;  /* 0x000000081f1f7e21 */ /* 0x001fcc0008010000 */
[----:B------:R-:W0:Y:S01]  /*51e0*/  MUFU.RSQ R31, R31 ;  /* 0x0000001f001f7308 */ /* 0x000e220000001400 */
[----:B------:R-:W-:Y:S01]  /*51f0*/  FADD.FTZ R0, R0, -R30 ;  /* 0x8000001e00007221 */ /* 0x000fe20000010000 */
[----:B------:R-:W-:-:S03]  /*5200*/  FADD.FTZ R124, -R30, R124 ;  /* 0x0000007c1e7c7221 */ /* 0x000fc60000010100 */
[----:B0-----:R-:W-:Y:S01]  /*5210*/  FMUL.FTZ R0, R0, R31 ;  /* 0x0000001f00007220 */ /* 0x001fe20000410000 */
[----:B------:R-:W-:-:S03]  /*5220*/  FMUL.FTZ R124, R31, R124 ;  /* 0x0000007c1f7c7220 */ /* 0x000fc60000410000 */
[----:B------:R-:W-:Y:S01]  /*5230*/  FFMA.FTZ R0, R0, R92, R94 ;  /* 0x0000005c00007223 */ /* 0x000fe2000001005e */
[----:B------:R-:W-:-:S05]  /*5240*/  FFMA.FTZ R124, R124, R43, R32 ;  /* 0x0000002b7c7c7223 */ /* 0x000fca0000010020 */
[----:B------:R-:W-:Y:S01]  /*5250*/  F2FP.BF16.F32.PACK_AB R0, R124, R0 ;  /* 0x000000007c00723e */ /* 0x000fe200000010ff */
[----:B------:R-:W-:-:S04]  /*5260*/  FADD.FTZ R122, R122, -R30 ;  /* 0x8000001e7a7a7221 */ /* 0x000fc80000010000 */
[----:B------:R-:W-:-:S04]  /*5270*/  FMUL.FTZ R122, R31, R122 ;  /* 0x0000007a1f7a7220 */ /* 0x000fc80000410000 */
[----:B------:R-:W-:Y:S01]  /*5280*/  FFMA.FTZ R122, R122, R93, R95 ;  /* 0x0000005d7a7a7223 */ /* 0x000fe2000001005f */
[----:B------:R-:W-:Y:S01]  /*5290*/  FADD.FTZ R121, R121, -R30 ;  /* 0x8000001e79797221 */ /* 0x000fe20000010000 */
[----:B------:R-:W-:-:S03]  /*52a0*/  SHF.L.U32 R34, R34, 0x10, RZ ;  /* 0x0000001022227819 */ /* 0x000fc600000006ff */
[----:B------:R-:W-:Y:S01]  /*52b0*/  FMUL.FTZ R121, R31, R121 ;  /* 0x000000791f797220 */ /* 0x000fe20000410000 */
[----:B------:R-:W-:-:S03]  /*52c0*/  FADD.FTZ R117, R117, -R30 ;  /* 0x8000001e75757221 */ /* 0x000fc60000010000 */
[----:B------:R-:W-:Y:S01]  /*52d0*/  FFMA.FTZ R121, R92, R121, R94 ;  /* 0x000000795c797223 */ /* 0x000fe2000001005e */
[----:B------:R-:W-:Y:S01]  /*52e0*/  FADD.FTZ R35, -R30, R35 ;  /* 0x000000231e237221 */ /* 0x000fe20000010100 */
[----:B------:R-:W-:Y:S01]  /*52f0*/  FADD.FTZ R116, R116, -R30 ;  /* 0x8000001e74747221 */ /* 0x000fe20000010000 */
[----:B------:R-:W-:Y:S01]  /*5300*/  FADD.FTZ R34, -R30, R34 ;  /* 0x000000221e227221 */ /* 0x000fe20000010100 */
[C---:B------:R-:W-:Y:S01]  /*5310*/  FMUL.FTZ R117, R31.reuse, R117 ;  /* 0x000000751f757220 */ /* 0x040fe20000410000 */
[C---:B------:R-:W-:Y:S01]  /*5320*/  FMUL.FTZ R35, R31.reuse, R35 ;  /* 0x000000231f237220 */ /* 0x040fe20000410000 */
[C---:B------:R-:W-:Y:S01]  /*5330*/  FMUL.FTZ R116, R31.reuse, R116 ;  /* 0x000000741f747220 */ /* 0x040fe20000410000 */
[----:B------:R-:W-:Y:S01]  /*5340*/  FMUL.FTZ R34, R31, R34 ;  /* 0x000000221f227220 */ /* 0x000fe20000410000 */
[----:B------:R-:W-:Y:S01]  /*5350*/  FADD.FTZ R120, R120, -R30 ;  /* 0x8000001e78787221 */ /* 0x000fe20000010000 */
[----:B------:R-:W-:Y:S01]  /*5360*/  FFMA.FTZ R117, R93, R117, R95 ;  /* 0x000000755d757223 */ /* 0x000fe2000001005f */
[----:B------:R-:W-:Y:S01]  /*5370*/  FFMA.FTZ R35, R33, R35, R41 ;  /* 0x0000002321237223 */ /* 0x000fe20000010029 */
[----:B------:R-:W-:Y:S01]  /*5380*/  FFMA.FTZ R116, R92, R116, R94 ;  /* 0x000000745c747223 */ /* 0x000fe2000001005e */
[----:B------:R-:W-:Y:S01]  /*5390*/  FFMA.FTZ R34, R43, R34, R32 ;  /* 0x000000222b227223 */ /* 0x000fe20000010020 */
[----:B------:R-:W-:Y:S01]  /*53a0*/  FMUL.FTZ R120, R31, R120 ;  /* 0x000000781f787220 */ /* 0x000fe20000410000 */
[--C-:B------:R-:W-:Y:S01]  /*53b0*/  FADD.FTZ R114, R114, -R30.reuse ;  /* 0x8000001e72727221 */ /* 0x100fe20000010000 */
[----:B------:R-:W-:Y:S01]  /*53c0*/  F2FP.BF16.F32.PACK_AB R35, R35, R117 ;  /* 0x000000752323723e */ /* 0x000fe200000010ff */
[----:B------:R-:W-:Y:S01]  /*53d0*/  FADD.FTZ R113, R113, -R30 ;  /* 0x8000001e71717221 */ /* 0x000fe20000010000 */
[----:B------:R-:W-:Y:S01]  /*53e0*/  F2FP.BF16.F32.PACK_AB R34, R34, R116 ;  /* 0x000000742222723e */ /* 0x000fe200000010ff */
[----:B------:R-:W-:Y:S01]  /*53f0*/  FFMA.FTZ R120, R93, R120, R95 ;  /* 0x000000785d787223 */ /* 0x000fe2000001005f */
[----:B------:R-:W-:-:S02]  /*5400*/  PRMT R117, R0, 0x7610, R117 ;  /* 0x0000761000757816 */ /* 0x000fc40000000075 */
[----:B------:R-:W-:Y:S01]  /*5410*/  PRMT R116, R0, 0x7632, R116 ;  /* 0x0000763200747816 */ /* 0x000fe20000000074 */
[C---:B------:R-:W-:Y:S01]  /*5420*/  FMUL.FTZ R114, R31.reuse, R114 ;  /* 0x000000721f727220 */ /* 0x040fe20000410000 */
[--C-:B------:R-:W-:Y:S01]  /*5430*/  FADD.FTZ R112, R112, -R30.reuse ;  /* 0x8000001e70707221 */ /* 0x100fe20000010000 */
[----:B------:R-:W-:Y:S01]  /*5440*/  FMUL.FTZ R113, R31, R113 ;  /* 0x000000711f717220 */ /* 0x000fe20000410000 */
[--C-:B------:R-:W-:Y:S01]  /*5450*/  FADD.FTZ R111, R111, -R30.reuse ;  /* 0x8000001e6f6f7221 */ /* 0x100fe20000010000 */
[----:B------:R-:W-:Y:S01]  /*5460*/  STG.E.U16 desc[UR16][R28.64], R117 ;  /* 0x000000751c007986 */ /* 0x000fe2000c101510 */
[--C-:B------:R-:W-:Y:S01]  /*5470*/  FADD.FTZ R110, R110, -R30.reuse ;  /* 0x8000001e6e6e7221 */ /* 0x100fe20000010000 */
[C---:B------:R-:W-:Y:S02]  /*5480*/  FMUL.FTZ R112, R31.reuse, R112 ;  /* 0x000000701f707220 */ /* 0x040fe40000410000 */
[----:B------:R-:W-:Y:S01]  /*5490*/  STG.E.U16 desc[UR16][R28.64+0x2], R116 ;  /* 0x000002741c007986 */ /* 0x000fe2000c101510 */
[----:B------:R-:W-:Y:S01]  /*54a0*/  FMUL.FTZ R111, R31, R111 ;  /* 0x0000006f1f6f7220 */ /* 0x000fe20000410000 */
[--C-:B------:R-:W-:Y:S01]  /*54b0*/  FADD.FTZ R109, R109, -R30.reuse ;  /* 0x8000001e6d6d7221 */ /* 0x100fe20000010000 */
[----:B------:R-:W-:Y:S01]  /*54c0*/  FMUL.FTZ R110, R31, R110 ;  /* 0x0000006e1f6e7220 */ /* 0x000fe20000410000 */
[--C-:B------:R-:W-:Y:S01]  /*54d0*/  FADD.FTZ R108, R108, -R30.reuse ;  /* 0x8000001e6c6c7221 */ /* 0x100fe20000010000 */
[--C-:B------:R-:W-:Y:S01]  /*54e0*/  FADD.FTZ R107, R107, -R30.reuse ;  /* 0x8000001e6b6b7221 */ /* 0x100fe20000010000 */
[C---:B------:R-:W-:Y:S01]  /*54f0*/  FMUL.FTZ R109, R31.reuse, R109 ;  /* 0x0000006d1f6d7220 */ /* 0x040fe20000410000 */
[--C-:B------:R-:W-:Y:S01]  /*5500*/  FADD.FTZ R106, R106, -R30.reuse ;  /* 0x8000001e6a6a7221 */ /* 0x100fe20000010000 */
[C---:B------:R-:W-:Y:S01]  /*5510*/  FMUL.FTZ R108, R31.reuse, R108 ;  /* 0x0000006c1f6c7220 */ /* 0x040fe20000410000 */
[----:B------:R-:W-:Y:S01]  /*5520*/  FMUL.FTZ R107, R31, R107 ;  /* 0x0000006b1f6b7220 */ /* 0x000fe20000410000 */
[--C-:B------:R-:W-:Y:S01]  /*5530*/  FADD.FTZ R105, R105, -R30.reuse ;  /* 0x8000001e69697221 */ /* 0x100fe20000010000 */
[--C-:B------:R-:W-:Y:S01]  /*5540*/  FADD.FTZ R104, R104, -R30.reuse ;  /* 0x8000001e68687221 */ /* 0x100fe20000010000 */
[----:B------:R-:W-:Y:S01]  /*5550*/  FMUL.FTZ R106, R31, R106 ;  /* 0x0000006a1f6a7220 */ /* 0x000fe20000410000 */
[--C-:B------:R-:W-:Y:S01]  /*5560*/  FADD.FTZ R103, R103, -R30.reuse ;  /* 0x8000001e67677221 */ /* 0x100fe20000010000 */
[C---:B------:R-:W-:Y:S01]  /*5570*/  FMUL.FTZ R105, R31.reuse, R105 ;  /* 0x000000691f697220 */ /* 0x040fe20000410000 */
[----:B------:R-:W-:Y:S01]  /*5580*/  FMUL.FTZ R104, R31, R104 ;  /* 0x000000681f687220 */ /* 0x000fe20000410000 */
[--C-:B------:R-:W-:Y:S01]  /*5590*/  FADD.FTZ R101, R101, -R30.reuse ;  /* 0x8000001e65657221 */ /* 0x100fe20000010000 */
[--C-:B------:R-:W-:Y:S01]  /*55a0*/  FADD.FTZ R3, R3, -R30.reuse ;  /* 0x8000001e03037221 */ /* 0x100fe20000010000 */
[--C-:B------:R-:W-:Y:S01]  /*55b0*/  FADD.FTZ R5, R5, -R30.reuse ;  /* 0x8000001e05057221 */ /* 0x100fe20000010000 */
[C---:B------:R-:W-:Y:S01]  /*55c0*/  FMUL.FTZ R103, R31.reuse, R103 ;  /* 0x000000671f677220 */ /* 0x040fe20000410000 */
[C---:B------:R-:W-:Y:S01]  /*55d0*/  FMUL.FTZ R101, R31.reuse, R101 ;  /* 0x000000651f657220 */ /* 0x040fe20000410000 */
[----:B------:R-:W-:Y:S01]  /*55e0*/  FMUL.FTZ R3, R31, R3 ;  /* 0x000000031f037220 */ /* 0x000fe20000410000 */
[--C-:B------:R-:W-:Y:S01]  /*55f0*/  FADD.FTZ R7, R7, -R30.reuse ;  /* 0x8000001e07077221 */ /* 0x100fe20000010000 */
[----:B------:R-:W-:Y:S01]  /*5600*/  FMUL.FTZ R5, R31, R5 ;  /* 0x000000051f057220 */ /* 0x000fe20000410000 */
[--C-:B------:R-:W-:Y:S01]  /*5610*/  FADD.FTZ R9, R9, -R30.reuse ;  /* 0x8000001e09097221 */ /* 0x100fe20000010000 */
[----:B------:R-:W-:Y:S01]  /*5620*/  FADD.FTZ R11, R11, -R30 ;  /* 0x8000001e0b0b7221 */ /* 0x000fe20000010000 */
[----:B------:R-:W-:Y:S01]  /*5630*/  FMUL.FTZ R7, R31, R7 ;  /* 0x000000071f077220 */ /* 0x000fe20000410000 */
[----:B------:R-:W-:Y:S01]  /*5640*/  FFMA.FTZ R5, R92, R5, R94 ;  /* 0x000000055c057223 */ /* 0x000fe2000001005e */
[----:B--2---:R-:W-:-:S05]  /*5650*/  SHF.L.U32 R124, R51, 0x10, RZ ;  /* 0x00000010337c7819 */ /* 0x004fca00000006ff */
[----:B------:R-:W-:-:S04]  /*5660*/  FADD.FTZ R124, -R30, R124 ;  /* 0x0000007c1e7c7221 */ /* 0x000fc80000010100 */
[----:B------:R-:W-:-:S04]  /*5670*/  FMUL.FTZ R124, R31, R124 ;  /* 0x0000007c1f7c7220 */ /* 0x000fc80000410000 */
[----:B------:R-:W-:-:S05]  /*5680*/  FFMA.FTZ R124, R124, R33, R41 ;  /* 0x000000217c7c7223 */ /* 0x000fca0000010029 */
[----:B------:R-:W-:Y:S02]  /*5690*/  F2FP.BF16.F32.PACK_AB R122, R124, R122 ;  /* 0x0000007a7c7a723e */ /* 0x000fe400000010ff */
[----:B----4-:R-:W-:-:S05]  /*56a0*/  SHF.L.U32 R124, R69, 0x10, RZ ;  /* 0x00000010457c7819 */ /* 0x010fca00000006ff */
[----:B------:R-:W-:-:S04]  /*56b0*/  FADD.FTZ R124, -R30, R124 ;  /* 0x0000007c1e7c7221 */ /* 0x000fc80000010100 */
[----:B------:R-:W-:-:S04]  /*56c0*/  FMUL.FTZ R124, R31, R124 ;  /* 0x0000007c1f7c7220 */ /* 0x000fc80000410000 */
[----:B------:R-:W-:-:S05]  /*56d0*/  FFMA.FTZ R124, R43, R124, R32 ;  /* 0x0000007c2b7c7223 */ /* 0x000fca0000010020 */
[----:B------:R-:W-:Y:S01]  /*56e0*/  F2FP.BF16.F32.PACK_AB R121, R124, R121 ;  /* 0x000000797c79723e */ /* 0x000fe200000010ff */
[----:B------:R-:W-:-:S04]  /*56f0*/  IMAD.U32 R124, R53, 0x10000, RZ ;  /* 0x00010000357c7824 */ /* 0x000fc800078e00ff */
[----:B------:R-:W-:-:S04]  /*5700*/  FADD.FTZ R124, -R30, R124 ;  /* 0x0000007c1e7c7221 */ /* 0x000fc80000010100 */
[----:B------:R-:W-:Y:S01]  /*5710*/  FMUL.FTZ R124, R31, R124 ;  /* 0x0000007c1f7c7220 */ /* 0x000fe20000410000 */
[----:B------:R-:W-:-:S03]  /*5720*/  PRMT R0, R122, 0x7632, R0 ;  /* 0x000076327a007816 */ /* 0x000fc60000000000 */
[----:B------:R-:W-:Y:S01]  /*5730*/  FFMA.FTZ R124, R33, R124, R41 ;  /* 0x0000007c217c7223 */ /* 0x000fe20000010029 */
[----:B------:R-:W-:Y:S04]  /*5740*/  STG.E.U16 desc[UR16][R28.64+0x4], R122 ;  /* 0x0000047a1c007986 */ /* 0x000fe8000c101510 */
[----:B------:R-:W-:Y:S01]  /*5750*/  F2FP.BF16.F32.PACK_AB R120, R124, R120 ;  /* 0x000000787c78723e */ /* 0x000fe200000010ff */
[----:B------:R0:W-:Y:S04]  /*5760*/  STG.E.U16 desc[UR16][R28.64+0x6], R0 ;  /* 0x000006001c007986 */ /* 0x0001e8000c101510 */
[----:B------:R1:W-:Y:S01]  /*5770*/  STL [R1+0x1c0], R121 ;  /* 0x0001c07901007387 */ /* 0x0003e20000100800 */
[C-C-:B0-----:R-:W-:Y:S01]  /*5780*/  FFMA.FTZ R28, R92.reuse, R114, R94.reuse ;  /* 0x000000725c1c7223 */ /* 0x141fe2000001005e */
[----:B------:R-:W-:-:S02]  /*5790*/  FFMA.FTZ R0, R92, R113, R94 ;  /* 0x000000715c007223 */ /* 0x000fc4000001005e */
[----:B-1----:R-:W2:Y:S01]  /*57a0*/  LDL.LU R121, [R1+0x10] ;  /* 0x0000100001797983 */ /* 0x002ea20000300800 */
[----:B------:R-:W-:-:S03]  /*57b0*/  FFMA.FTZ R29, R92, R112, R94 ;  /* 0x000000705c1d7223 */ /* 0x000fc6000001005e */
[----:B------:R-:W-:Y:S04]  /*57c0*/  STL [R1+0x1c4], R120 ;  /* 0x0001c47801007387 */ /* 0x000fe80000100800 */
[----:B------:R0:W-:Y:S04]  /*57d0*/  STL [R1+0x14c], R28 ;  /* 0x00014c1c01007387 */ /* 0x0001e80000100800 */
[----:B------:R1:W-:Y:S01]  /*57e0*/  STL [R1+0x15c], R0 ;  /* 0x00015c0001007387 */ /* 0x0003e20000100800 */
[----:B0-----:R-:W-:-:S03]  /*57f0*/  FFMA.FTZ R28, R92, R111, R94 ;  /* 0x0000006f5c1c7223 */ /* 0x001fc6000001005e */
[----:B------:R0:W-:Y:S01]  /*5800*/  STL [R1+0x164], R29 ;  /* 0x0001641d01007387 */ /* 0x0001e20000100800 */
[----:B-1----:R-:W-:-:S03]  /*5810*/  FFMA.FTZ R0, R92, R110, R94 ;  /* 0x0000006e5c007223 */ /* 0x002fc6000001005e */
[----:B------:R1:W-:Y:S04]  /*5820*/  STL [R1+0x174], R28 ;  /* 0x0001741c01007387 */ /* 0x0003e80000100800 */
[----:B------:R3:W-:Y:S01]  /*5830*/  STL [R1+0x17c], R0 ;  /* 0x00017c0001007387 */ /* 0x0007e20000100800 */
[C-C-:B0-----:R-:W-:Y:S01]  /*5840*/  FFMA.FTZ R29, R92.reuse, R109, R94.reuse ;  /* 0x0000006d5c1d7223 */ /* 0x141fe2000001005e */
[----:B-1----:R-:W-:-:S04]  /*5850*/  FFMA.FTZ R28, R92, R108, R94 ;  /* 0x0000006c5c1c7223 */ /* 0x002fc8000001005e */
[----:B------:R0:W-:Y:S01]  /*5860*/  STL [R1+0x18c], R29 ;  /* 0x00018c1d01007387 */ /* 0x0001e20000100800 */
[----:B---3--:R-:W-:-:S03]  /*5870*/  FFMA.FTZ R0, R92, R107, R94 ;  /* 0x0000006b5c007223 */ /* 0x008fc6000001005e */
[----:B------:R1:W-:Y:S04]  /*5880*/  STL [R1+0x198], R28 ;  /* 0x0001981c01007387 */ /* 0x0003e80000100800 */
[----:B------:R3:W-:Y:S01]  /*5890*/  STL [R1+0x194], R0 ;  /* 0x0001940001007387 */ /* 0x0007e20000100800 */
[C-C-:B0-----:R-:W-:Y:S01]  /*58a0*/  FFMA.FTZ R29, R92.reuse, R106, R94.reuse ;  /* 0x0000006a5c1d7223 */ /* 0x141fe2000001005e */
[----:B-1----:R-:W-:-:S04]  /*58b0*/  FFMA.FTZ R28, R92, R105, R94 ;  /* 0x000000695c1c7223 */ /* 0x002fc8000001005e */
[----:B------:R0:W-:Y:S01]  /*58c0*/  STL [R1+0x190], R29 ;  /* 0x0001901d01007387 */ /* 0x0001e20000100800 */
[----:B---3--:R-:W-:-:S03]  /*58d0*/  FFMA.FTZ R0, R92, R104, R94 ;  /* 0x000000685c007223 */ /* 0x008fc6000001005e */
[----:B------:R1:W-:Y:S01]  /*58e0*/  STL [R1+0x188], R28 ;  /* 0x0001881c01007387 */ /* 0x0003e20000100800 */
[----:B------:R-:W-:-:S03]  /*58f0*/  FMUL.FTZ R9, R31, R9 ;  /* 0x000000091f097220 */ /* 0x000fc60000410000 */
[----:B------:R3:W-:Y:S01]  /*5900*/  STL [R1+0x184], R0 ;  /* 0x0001840001007387 */ /* 0x0007e20000100800 */
[C-C-:B0-----:R-:W-:Y:S01]  /*5910*/  FFMA.FTZ R29, R92.reuse, R103, R94.reuse ;  /* 0x000000675c1d7223 */ /* 0x141fe2000001005e */
[C---:B-1----:R-:W-:Y:S01]  /*5920*/  FFMA.FTZ R28, R92.reuse, R101, R94 ;  /* 0x000000655c1c7223 */ /* 0x042fe2000001005e */
[----:B------:R-:W-:Y:S01]  /*5930*/  FADD.FTZ R13, R13, -R30 ;  /* 0x8000001e0d0d7221 */ /* 0x000fe20000010000 */
[C---:B---3--:R-:W-:Y:S01]  /*5940*/  FFMA.FTZ R0, R92.reuse, R3, R94 ;  /* 0x000000035c007223 */ /* 0x048fe2000001005e */
[----:B------:R-:W-:Y:S01]  /*5950*/  FMUL.FTZ R11, R31, R11 ;  /* 0x0000000b1f0b7220 */ /* 0x000fe20000410000 */
[----:B------:R-:W-:Y:S01]  /*5960*/  STL [R1+0x180], R29 ;  /* 0x0001801d01007387 */ /* 0x000fe20000100800 */
[--C-:B------:R-:W-:Y:S01]  /*5970*/  FADD.FTZ R15, R15, -R30.reuse ;  /* 0x8000001e0f0f7221 */ /* 0x100fe20000010000 */
[----:B------:R-:W-:Y:S01]  /*5980*/  FADD.FTZ R17, R17, -R30 ;  /* 0x8000001e11117221 */ /* 0x000fe20000010000 */
[----:B------:R-:W-:Y:S01]  /*5990*/  FFMA.FTZ R3, R92, R7, R94 ;  /* 0x000000075c037223 */ /* 0x000fe2000001005e */
[----:B------:R-:W-:Y:S01]  /*59a0*/  STL [R1+0x178], R28 ;  /* 0x0001781c01007387 */ /* 0x000fe20000100800 */
[----:B------:R-:W-:-:S03]  /*59b0*/  FMUL.FTZ R13, R31, R13 ;  /* 0x0000000d1f0d7220 */ /* 0x000fc60000410000 */
[----:B------:R0:W-:Y:S01]  /*59c0*/  STL [R1+0x170], R0 ;  /* 0x0001700001007387 */ /* 0x0001e20000100800 */
[----:B------:R-:W-:-:S03]  /*59d0*/  FMUL.FTZ R15, R31, R15 ;  /* 0x0000000f1f0f7220 */ /* 0x000fc60000410000 */
[----:B------:R1:W-:Y:S01]  /*59e0*/  STL [R1+0x16c], R5 ;  /* 0x00016c0501007387 */ /* 0x0003e20000100800 */
[----:B------:R-:W-:Y:S01]  /*59f0*/  FADD.FTZ R19, R19, -R30 ;  /* 0x8000001e13137221 */ /* 0x000fe20000010000 */
[----:B------:R-:W-:Y:S01]  /*5a00*/  FMUL.FTZ R17, R31, R17 ;  /* 0x000000111f117220 */ /* 0x000fe20000410000 */
[C---:B0-----:R-:W-:Y:S01]  /*5a10*/  FFMA.FTZ R0, R92.reuse, R9, R94 ;  /* 0x000000095c007223 */ /* 0x041fe2000001005e */
[----:B------:R-:W-:Y:S01]  /*5a20*/  FADD.FTZ R21, R21, -R30 ;  /* 0x8000001e15157221 */ /* 0x000fe20000010000 */
[----:B-1----:R-:W-:Y:S01]  /*5a30*/  FFMA.FTZ R5, R92, R11, R94 ;  /* 0x0000000b5c057223 */ /* 0x002fe2000001005e */
[----:B------:R0:W-:Y:S01]  /*5a40*/  STL [R1+0x168], R3 ;  /* 0x0001680301007387 */ /* 0x0001e20000100800 */
[----:B------:R-:W-:Y:S01]  /*5a50*/  FADD.FTZ R23, R23, -R30 ;  /* 0x8000001e17177221 */ /* 0x000fe20000010000 */
[----:B------:R-:W-:Y:S02]  /*5a60*/  FMUL.FTZ R19, R31, R19 ;  /* 0x000000131f137220 */ /* 0x000fe40000410000 */
[----:B------:R1:W-:Y:S01]  /*5a70*/  STL [R1+0x160], R0 ;  /* 0x0001600001007387 */ /* 0x0003e20000100800 */
[----:B------:R-:W-:-:S02]  /*5a80*/  IMAD.U32 R38, R38, 0x10000, RZ ;  /* 0x0001000026267824 */ /* 0x000fc400078e00ff */
[----:B------:R-:W-:Y:S01]  /*5a90*/  FMUL.FTZ R21, R31, R21 ;  /* 0x000000151f157220 */ /* 0x000fe20000410000 */
[----:B------:R3:W-:Y:S01]  /*5aa0*/  STL [R1+0x158], R5 ;  /* 0x0001580501007387 */ /* 0x0007e20000100800 */
[--C-:B0-----:R-:W-:Y:S01]  /*5ab0*/  FFMA.FTZ R3, R92, R13, R94.reuse ;  /* 0x0000000d5c037223 */ /* 0x101fe2000001005e */
[----:B------:R-:W-:Y:S01]  /*5ac0*/  SHF.L.U32 R40, R40, 0x10, RZ ;  /* 0x0000001028287819 */ /* 0x000fe200000006ff */
[C---:B-1----:R-:W-:Y:S01]  /*5ad0*/  FFMA.FTZ R0, R92.reuse, R15, R94 ;  /* 0x0000000f5c007223 */ /* 0x042fe2000001005e */
[----:B------:R-:W-:Y:S01]  /*5ae0*/  FADD.FTZ R25, R25, -R30 ;  /* 0x8000001e19197221 */ /* 0x000fe20000010000 */
[----:B------:R-:W-:Y:S01]  /*5af0*/  FMUL.FTZ R23, R31, R23 ;  /* 0x000000171f177220 */ /* 0x000fe20000410000 */
[----:B---3--:R-:W-:Y:S01]  /*5b00*/  FFMA.FTZ R5, R92, R17, R94 ;  /* 0x000000115c057223 */ /* 0x008fe2000001005e */
[----:B------:R-:W-:Y:S01]  /*5b10*/  FADD.FTZ R27, R27, -R30 ;  /* 0x8000001e1b1b7221 */ /* 0x000fe20000010000 */
[----:B------:R0:W-:Y:S01]  /*5b20*/  STL [R1+0x154], R3 ;  /* 0x0001540301007387 */ /* 0x0001e20000100800 */
[----:B------:R-:W-:Y:S01]  /*5b30*/  SHF.L.U32 R42, R42, 0x10, RZ ;  /* 0x000000102a2a7819 */ /* 0x000fe200000006ff */
[----:B------:R-:W-:-:S02]  /*5b40*/  FADD.FTZ R38, -R30, R38 ;  /* 0x000000261e267221 */ /* 0x000fc40000010100 */
[----:B------:R1:W-:Y:S01]  /*5b50*/  STL [R1+0x150], R0 ;  /* 0x0001500001007387 */ /* 0x0003e20000100800 */
[C---:B------:R-:W-:Y:S01]  /*5b60*/  FMUL.FTZ R25, R31.reuse, R25 ;  /* 0x000000191f197220 */ /* 0x040fe20000410000 */
[----:B------:R-:W-:Y:S02]  /*5b70*/  IMAD.U32 R44, R44, 0x10000, RZ ;  /* 0x000100002c2c7824 */ /* 0x000fe400078e00ff */
[----:B------:R-:W-:Y:S01]  /*5b80*/  FADD.FTZ R40, -R30, R40 ;  /* 0x000000281e287221 */ /* 0x000fe20000010100 */
[----:B------:R3:W-:Y:S01]  /*5b90*/  STL [R1+0x148], R5 ;  /* 0x0001480501007387 */ /* 0x0007e20000100800 */
[--C-:B0-----:R-:W-:Y:S01]  /*5ba0*/  FFMA.FTZ R3, R92, R19, R94.reuse ;  /* 0x000000135c037223 */ /* 0x101fe2000001005e */
[C---:B------:R-:W-:Y:S01]  /*5bb0*/  FMUL.FTZ R27, R31.reuse, R27 ;  /* 0x0000001b1f1b7220 */ /* 0x040fe20000410000 */
[----:B------:R-:W-:Y:S01]  /*5bc0*/  SHF.L.U32 R46, R46, 0x10, RZ ;  /* 0x000000102e2e7819 */ /* 0x000fe200000006ff */
[----:B-1----:R-:W-:Y:S01]  /*5bd0*/  FFMA.FTZ R0, R92, R21, R94 ;  /* 0x000000155c007223 */ /* 0x002fe2000001005e */
[----:B------:R-:W-:Y:S01]  /*5be0*/  FADD.FTZ R42, -R30, R42 ;  /* 0x0000002a1e2a7221 */ /* 0x000fe20000010100 */
[C---:B------:R-:W-:Y:S01]  /*5bf0*/  FMUL.FTZ R38, R31.reuse, R38 ;  /* 0x000000261f267220 */ /* 0x040fe20000410000 */
[----:B---3--:R-:W-:Y:S01]  /*5c00*/  FFMA.FTZ R5, R92, R23, R94 ;  /* 0x000000175c057223 */ /* 0x008fe2000001005e */
[----:B------:R0:W-:Y:S01]  /*5c10*/  STL [R1+0x144], R3 ;  /* 0x0001440301007387 */ /* 0x0001e20000100800 */
[----:B------:R-:W-:Y:S01]  /*5c20*/  SHF.L.U32 R48, R48, 0x10, RZ ;  /* 0x0000001030307819 */ /* 0x000fe200000006ff */
[----:B------:R-:W-:Y:S01]  /*5c30*/  FADD.FTZ R44, -R30, R44 ;  /* 0x0000002c1e2c7221 */ /* 0x000fe20000010100 */
[----:B------:R-:W-:Y:S01]  /*5c40*/  FMUL.FTZ R40, R31, R40 ;  /* 0x000000281f287220 */ /* 0x000fe20000410000 */
[----:B------:R1:W-:Y:S01]  /*5c50*/  STL [R1+0x140], R0 ;  /* 0x0001400001007387 */ /* 0x0003e20000100800 */
[----:B------:R-:W-:-:S02]  /*5c60*/  IMAD.U32 R50, R50, 0x10000, RZ ;  /* 0x0001000032327824 */ /* 0x000fc400078e00ff */
[----:B------:R-:W-:Y:S01]  /*5c70*/  FADD.FTZ R46, -R30, R46 ;  /* 0x0000002e1e2e7221 */ /* 0x000fe20000010100 */
[C---:B------:R-:W-:Y:S01]  /*5c80*/  FMUL.FTZ R42, R31.reuse, R42 ;  /* 0x0000002a1f2a7220 */ /* 0x040fe20000410000 */
[----:B------:R3:W-:Y:S01]  /*5c90*/  STL [R1+0x13c], R5 ;  /* 0x00013c0501007387 */ /* 0x0007e20000100800 */
[--C-:B0-----:R-:W-:Y:S01]  /*5ca0*/  FFMA.FTZ R3, R92, R25, R94.reuse ;  /* 0x000000195c037223 */ /* 0x101fe2000001005e */
[----:B------:R-:W-:Y:S01]  /*5cb0*/  SHF.L.U32 R52, R52, 0x10, RZ ;  /* 0x0000001034347819 */ /* 0x000fe200000006ff */
[----:B-1----:R-:W-:Y:S01]  /*5cc0*/  FFMA.FTZ R0, R92, R27, R94 ;  /* 0x0000001b5c007223 */ /* 0x002fe2000001005e */
[C---:B------:R-:W-:Y:S01]  /*5cd0*/  FADD.FTZ R48, -R30.reuse, R48 ;  /* 0x000000301e307221 */ /* 0x040fe20000010100 */
[----:B------:R-:W-:Y:S01]  /*5ce0*/  FMUL.FTZ R44, R31, R44 ;  /* 0x0000002c1f2c7220 */ /* 0x000fe20000410000 */
[C-C-:B---3--:R-:W-:Y:S01]  /*5cf0*/  FFMA.FTZ R5, R43.reuse, R38, R32.reuse ;  /* 0x000000262b057223 */ /* 0x148fe20000010020 */
[----:B------:R-:W-:Y:S01]  /*5d00*/  FFMA.FTZ R7, R43, R40, R32 ;  /* 0x000000282b077223 */ /* 0x000fe20000010020 */
[----:B------:R0:W-:Y:S01]  /*5d10*/  STL [R1+0x138], R3 ;  /* 0x0001380301007387 */ /* 0x0001e20000100800 */
[----:B------:R-:W-:Y:S01]  /*5d20*/  FADD.FTZ R50, -R30, R50 ;  /* 0x000000321e327221 */ /* 0x000fe20000010100 */
[----:B------:R-:W-:-:S02]  /*5d30*/  FMUL.FTZ R46, R31, R46 ;  /* 0x0000002e1f2e7220 */ /* 0x000fc40000410000 */
[----:B------:R-:W-:Y:S01]  /*5d40*/  STL [R1+0x134], R0 ;  /* 0x0001340001007387 */ /* 0x000fe20000100800 */
[----:B------:R-:W-:Y:S01]  /*5d50*/  FADD.FTZ R52, -R30, R52 ;  /* 0x000000341e347221 */ /* 0x000fe20000010100 */
[----:B------:R-:W-:Y:S02]  /*5d60*/  FMUL.FTZ R48, R31, R48 ;  /* 0x000000301f307220 */ /* 0x000fe40000410000 */
[----:B------:R1:W-:Y:S01]  /*5d70*/  STL [R1+0x108], R5 ;  /* 0x0001080501007387 */ /* 0x0003e20000100800 */
[--C-:B0-----:R-:W-:Y:S01]  /*5d80*/  FFMA.FTZ R3, R43, R42, R32.reuse ;  /* 0x0000002a2b037223 */ /* 0x101fe20000010020 */
[C---:B------:R-:W-:Y:S02]  /*5d90*/  FMUL.FTZ R50, R31.reuse, R50 ;  /* 0x000000321f327220 */ /* 0x040fe40000410000 */
[----:B------:R0:W-:Y:S01]  /*5da0*/  STL [R1+0x118], R7 ;  /* 0x0001180701007387 */ /* 0x0001e20000100800 */
[----:B------:R-:W-:Y:S01]  /*5db0*/  FMUL.FTZ R52, R31, R52 ;  /* 0x000000341f347220 */ /* 0x000fe20000410000 */
[----:B-1----:R-:W-:-:S02]  /*5dc0*/  FFMA.FTZ R5, R43, R44, R32 ;  /* 0x0000002c2b057223 */ /* 0x002fc40000010020 */
[----:B------:R1:W-:Y:S01]  /*5dd0*/  STL [R1+0x12c], R3 ;  /* 0x00012c0301007387 */ /* 0x0003e20000100800 */
[----:B0-----:R-:W-:-:S03]  /*5de0*/  FFMA.FTZ R7, R43, R46, R32 ;  /* 0x0000002e2b077223 */ /* 0x001fc60000010020 */
[----:B------:R0:W-:Y:S01]  /*5df0*/  STL [R1+0x130], R5 ;  /* 0x0001300501007387 */ /* 0x0001e20000100800 */
[----:B-1----:R-:W-:-:S03]  /*5e00*/  FFMA.FTZ R3, R43, R48, R32 ;  /* 0x000000302b037223 */ /* 0x002fc60000010020 */
[----:B------:R1:W-:Y:S01]  /*5e10*/  STL [R1+0x120], R7 ;  /* 0x0001200701007387 */ /* 0x0003e20000100800 */
[----:B0-----:R-:W-:-:S03]  /*5e20*/  FFMA.FTZ R5, R43, R50, R32 ;  /* 0x000000322b057223 */ /* 0x001fc60000010020 */
[----:B------:R0:W-:Y:S01]  /*5e30*/  STL [R1+0x114], R3 ;  /* 0x0001140301007387 */ /* 0x0001e20000100800 */
[----:B-1----:R-:W-:-:S03]  /*5e40*/  FFMA.FTZ R7, R43, R52, R32 ;  /* 0x000000342b077223 */ /* 0x002fc60000010020 */
[----:B0-----:R-:W3:Y:S04]  /*5e50*/  LDL.LU R3, [R1+0x54] ;  /* 0x0000540001037983 */ /* 0x001ee80000300800 */
[----:B------:R0:W-:Y:S04]  /*5e60*/  STL [R1+0x110], R5 ;  /* 0x0001100501007387 */ /* 0x0001e80000100800 */
[----:B0-----:R-:W4:Y:S04]  /*5e70*/  LDL.LU R5, [R1+0x50] ;  /* 0x0000500001057983 */ /* 0x001f280000300800 */
[----:B------:R0:W-:Y:S04]  /*5e80*/  STL [R1+0x10c], R7 ;  /* 0x00010c0701007387 */ /* 0x0001e80000100800 */
[----:B0-----:R-:W4:Y:S04]  /*5e90*/  LDL.LU R7, [R1+0x48] ;  /* 0x0000480001077983 */ /* 0x001f280000300800 */
[----:B------:R-:W4:Y:S04]  /*5ea0*/  LDL.LU R9, [R1+0x44] ;  /* 0x0000440001097983 */ /* 0x000f280000300800 */
[----:B------:R-:W4:Y:S01]  /*5eb0*/  LDL.LU R11, [R1+0x40] ;  /* 0x00004000010b7983 */ /* 0x000f220000300800 */
[----:B------:R-:W-:Y:S01]  /*5ec0*/  SHF.L.U32 R54, R54, 0x10, RZ ;  /* 0x0000001036367819 */ /* 0x000fe200000006ff */
[----:B------:R-:W-:Y:S01]  /*5ed0*/  IMAD.U32 R56, R56, 0x10000, RZ ;  /* 0x0001000038387824 */ /* 0x000fe200078e00ff */
[----:B------:R-:W-:-:S02]  /*5ee0*/  SHF.L.U32 R58, R58, 0x10, RZ ;  /* 0x000000103a3a7819 */ /* 0x000fc400000006ff */
[----:B------:R-:W-:Y:S01]  /*5ef0*/  SHF.L.U32 R36, R36, 0x10, RZ ;  /* 0x0000001024247819 */ /* 0x000fe200000006ff */
[----:B------:R-:W-:Y:S01]  /*5f00*/  FADD.FTZ R54, -R30, R54 ;  /* 0x000000361e367221 */ /* 0x000fe20000010100 */
[----:B------:R-:W-:Y:S01]  /*5f10*/  SHF.L.U32 R60, R60, 0x10, RZ ;  /* 0x000000103c3c7819 */ /* 0x000fe200000006ff */
[C---:B------:R-:W-:Y:S01]  /*5f20*/  FADD.FTZ R56, -R30.reuse, R56 ;  /* 0x000000381e387221 */ /* 0x040fe20000010100 */
[----:B------:R-:W-:Y:S01]  /*5f30*/  FADD.FTZ R58, -R30, R58 ;  /* 0x0000003a1e3a7221 */ /* 0x000fe20000010100 */
[----:B------:R-:W-:Y:S01]  /*5f40*/  IMAD.U32 R62, R62, 0x10000, RZ ;  /* 0x000100003e3e7824 */ /* 0x000fe200078e00ff */
[----:B------:R-:W-:Y:S01]  /*5f50*/  SHF.L.U32 R64, R64, 0x10, RZ ;  /* 0x0000001040407819 */ /* 0x000fe200000006ff */
[C---:B------:R-:W-:Y:S01]  /*5f60*/  FADD.FTZ R36, -R30.reuse, R36 ;  /* 0x000000241e247221 */ /* 0x040fe20000010100 */
[C---:B------:R-:W-:Y:S01]  /*5f70*/  FMUL.FTZ R54, R31.reuse, R54 ;  /* 0x000000361f367220 */ /* 0x040fe20000410000 */
[C---:B------:R-:W-:Y:S01]  /*5f80*/  FMUL.FTZ R56, R31.reuse, R56 ;  /* 0x000000381f387220 */ /* 0x040fe20000410000 */
[----:B------:R-:W4:Y:S01]  /*5f90*/  LDL.LU R13, [R1+0x3c] ;  /* 0x00003c00010d7983 */ /* 0x000f220000300800 */
[----:B------:R-:W-:Y:S01]  /*5fa0*/  FADD.FTZ R60, -R30, R60 ;  /* 0x0000003c1e3c7221 */ /* 0x000fe20000010100 */
[C---:B------:R-:W-:Y:S01]  /*5fb0*/  FMUL.FTZ R58, R31.reuse, R58 ;  /* 0x0000003a1f3a7220 */ /* 0x040fe20000410000 */
[----:B------:R-:W-:Y:S01]  /*5fc0*/  SHF.L.U32 R66, R66, 0x10, RZ ;  /* 0x0000001042427819 */ /* 0x000fe200000006ff */
[----:B------:R-:W4:Y:S01]  /*5fd0*/  LDL.LU R15, [R1+0x38] ;  /* 0x00003800010f7983 */ /* 0x000f220000300800 */
[C---:B------:R-:W-:Y:S01]  /*5fe0*/  FADD.FTZ R62, -R30.reuse, R62 ;  /* 0x0000003e1e3e7221 */ /* 0x040fe20000010100 */
[----:B------:R-:W-:Y:S01]  /*5ff0*/  FMUL.FTZ R0, R31, R36 ;  /* 0x000000241f007220 */ /* 0x000fe20000410000 */
[----:B------:R-:W-:Y:S01]  /*6000*/  FADD.FTZ R64, -R30, R64 ;  /* 0x000000401e407221 */ /* 0x000fe20000010100 */
[----:B------:R-:W4:Y:S01]  /*6010*/  LDL.LU R17, [R1+0x34] ;  /* 0x0000340001117983 */ /* 0x000f220000300800 */
[C-C-:B------:R-:W-:Y:S01]  /*6020*/  FFMA.FTZ R36, R43.reuse, R54, R32.reuse ;  /* 0x000000362b247223 */ /* 0x140fe20000010020 */
[----:B------:R-:W-:Y:S01]  /*6030*/  IMAD.U32 R68, R68, 0x10000, RZ ;  /* 0x0001000044447824 */ /* 0x000fe200078e00ff */
[----:B------:R-:W-:Y:S01]  /*6040*/  SHF.L.U32 R70, R70, 0x10, RZ ;  /* 0x0000001046467819 */ /* 0x000fe200000006ff */
[----:B------:R-:W4:Y:S01]  /*6050*/  LDL.LU R19, [R1+0x30] ;  /* 0x0000300001137983 */ /* 0x000f220000300800 */
[--C-:B------:R-:W-:Y:S01]  /*6060*/  FFMA.FTZ R29, R43, R56, R32.reuse ;  /* 0x000000382b1d7223 */ /* 0x100fe20000010020 */
[----:B------:R-:W-:Y:S01]  /*6070*/  FMUL.FTZ R60, R31, R60 ;  /* 0x0000003c1f3c7220 */ /* 0x000fe20000410000 */
[----:B------:R-:W-:Y:S01]  /*6080*/  FFMA.FTZ R28, R43, R58, R32 ;  /* 0x0000003a2b1c7223 */ /* 0x000fe20000010020 */
[----:B------:R-:W4:Y:S01]  /*6090*/  LDL.LU R21, [R1+0x2c] ;  /* 0x00002c0001157983 */ /* 0x000f220000300800 */
[----:B------:R-:W-:Y:S01]  /*60a0*/  FMUL.FTZ R62, R31, R62 ;  /* 0x0000003e1f3e7220 */ /* 0x000fe20000410000 */
[----:B------:R-:W-:-:S02]  /*60b0*/  FADD.FTZ R66, -R30, R66 ;  /* 0x000000421e427221 */ /* 0x000fc40000010100 */
[----:B------:R-:W4:Y:S01]  /*60c0*/  LDL.LU R23, [R1+0x28] ;  /* 0x0000280001177983 */ /* 0x000f220000300800 */
[----:B------:R-:W-:Y:S01]  /*60d0*/  FMUL.FTZ R64, R31, R64 ;  /* 0x000000401f407220 */ /* 0x000fe20000410000 */
[----:B------:R-:W-:Y:S02]  /*60e0*/  SHF.L.U32 R72, R72, 0x10, RZ ;  /* 0x0000001048487819 */ /* 0x000fe400000006ff */
[----:B------:R-:W4:Y:S01]  /*60f0*/  LDL.LU R25, [R1+0x24] ;  /* 0x0000240001197983 */ /* 0x000f220000300800 */
[C---:B------:R-:W-:Y:S01]  /*6100*/  FADD.FTZ R68, -R30.reuse, R68 ;  /* 0x000000441e447221 */ /* 0x040fe20000010100 */
[----:B------:R-:W-:Y:S02]  /*6110*/  FADD.FTZ R70, -R30, R70 ;  /* 0x000000461e467221 */ /* 0x000fe40000010100 */
[----:B------:R-:W4:Y:S01]  /*6120*/  LDL.LU R27, [R1+0x20] ;  /* 0x00002000011b7983 */ /* 0x000f220000300800 */
[----:B------:R-:W-:Y:S01]  /*6130*/  IMAD.U32 R74, R74, 0x10000, RZ ;  /* 0x000100004a4a7824 */ /* 0x000fe200078e00ff */
[----:B------:R-:W-:-:S02]  /*6140*/  SHF.L.U32 R76, R76, 0x10, RZ ;  /* 0x000000104c4c7819 */ /* 0x000fc400000006ff */
[----:B------:R0:W-:Y:S01]  /*6150*/  STL [R1+0x104], R36 ;  /* 0x0001042401007387 */ /* 0x0001e20000100800 */
[----:B------:R-:W-:-:S03]  /*6160*/  FMUL.FTZ R66, R31, R66 ;  /* 0x000000421f427220 */ /* 0x000fc60000410000 */
[----:B------:R1:W-:Y:S01]  /*6170*/  STL [R1+0x100], R29 ;  /* 0x0001001d01007387 */ /* 0x0003e20000100800 */
[----:B------:R-:W-:Y:S01]  /*6180*/  SHF.L.U32 R124, R71, 0x10, RZ ;  /* 0x00000010477c7819 */ /* 0x000fe200000006ff */
[----:B------:R-:W-:Y:S02]  /*6190*/  FMUL.FTZ R68, R31, R68 ;  /* 0x000000441f447220 */ /* 0x000fe40000410000 */
[----:B------:R2:W-:Y:S01]  /*61a0*/  STL [R1+0xfc], R28 ;  /* 0x0000fc1c01007387 */ /* 0x0005e20000100800 */
[C---:B0-----:R-:W-:Y:S01]  /*61b0*/  FFMA.FTZ R36, R43.reuse, R60, R32 ;  /* 0x0000003c2b247223 */ /* 0x041fe20000010020 */
[----:B------:R-:W-:Y:S01]  /*61c0*/  FADD.FTZ R72, -R30, R72 ;  /* 0x000000481e487221 */ /* 0x000fe20000010100 */
[--C-:B-1----:R-:W-:Y:S01]  /*61d0*/  FFMA.FTZ R29, R43, R62, R32.reuse ;  /* 0x0000003e2b1d7223 */ /* 0x102fe20000010020 */
[----:B------:R-:W-:Y:S01]  /*61e0*/  FMUL.FTZ R70, R31, R70 ;  /* 0x000000461f467220 */ /* 0x000fe20000410000 */
[----:B--2---:R-:W-:Y:S01]  /*61f0*/  FFMA.FTZ R28, R43, R64, R32 ;  /* 0x000000402b1c7223 */ /* 0x004fe20000010020 */
[----:B------:R-:W-:Y:S01]  /*6200*/  SHF.L.U32 R78, R78, 0x10, RZ ;  /* 0x000000104e4e7819 */ /* 0x000fe200000006ff */
[C---:B------:R-:W-:Y:S01]  /*6210*/  FADD.FTZ R74, -R30.reuse, R74 ;  /* 0x0000004a1e4a7221 */ /* 0x040fe20000010100 */
[----:B------:R0:W-:Y:S01]  /*6220*/  STL [R1+0xf8], R36 ;  /* 0x0000f82401007387 */ /* 0x0001e20000100800 */
[----:B------:R-:W-:Y:S01]  /*6230*/  FADD.FTZ R76, -R30, R76 ;  /* 0x0000004c1e4c7221 */ /* 0x000fe20000010100 */
[----:B------:R-:W-:Y:S01]  /*6240*/  IMAD.U32 R80, R80, 0x10000, RZ ;  /* 0x0001000050507824 */ /* 0x000fe200078e00ff */
[----:B------:R-:W-:Y:S01]  /*6250*/  SHF.L.U32 R82, R82, 0x10, RZ ;  /* 0x0000001052527819 */ /* 0x000fe200000006ff */
[----:B------:R1:W-:Y:S01]  /*6260*/  STL [R1+0xf4], R29 ;  /* 0x0000f41d01007387 */ /* 0x0003e20000100800 */
[----:B------:R-:W-:Y:S01]  /*6270*/  FADD.FTZ R119, R119, -R30 ;  /* 0x8000001e77777221 */ /* 0x000fe20000010000 */
[C---:B------:R-:W-:Y:S01]  /*6280*/  FADD.FTZ R124, -R30.reuse, R124 ;  /* 0x0000007c1e7c7221 */ /* 0x040fe20000010100 */
[----:B------:R-:W-:Y:S01]  /*6290*/  FMUL.FTZ R72, R31, R72 ;  /* 0x000000481f487220 */ /* 0x000fe20000410000 */
[----:B------:R2:W-:Y:S01]  /*62a0*/  STL [R1+0xf0], R28 ;  /* 0x0000f01c01007387 */ /* 0x0005e20000100800 */
[--C-:B0-----:R-:W-:Y:S01]  /*62b0*/  FFMA.FTZ R36, R43, R66, R32.reuse ;  /* 0x000000422b247223 */ /* 0x101fe20000010020 */
[----:B------:R-:W-:Y:S01]  /*62c0*/  FMUL.FTZ R74, R31, R74 ;  /* 0x0000004a1f4a7220 */ /* 0x000fe20000410000 */
[----:B-1----:R-:W-:Y:S01]  /*62d0*/  FFMA.FTZ R29, R43, R68, R32 ;  /* 0x000000442b1d7223 */ /* 0x002fe20000010020 */
[----:B------:R-:W-:Y:S01]  /*62e0*/  FADD.FTZ R78, -R30, R78 ;  /* 0x0000004e1e4e7221 */ /* 0x000fe20000010100 */
[----:B------:R-:W-:Y:S01]  /*62f0*/  FMUL.FTZ R76, R31, R76 ;  /* 0x0000004c1f4c7220 */ /* 0x000fe20000410000 */
[----:B--2---:R-:W-:Y:S01]  /*6300*/  FFMA.FTZ R28, R43, R70, R32 ;  /* 0x000000462b1c7223 */ /* 0x004fe20000010020 */
[----:B------:R-:W-:Y:S01]  /*6310*/  SHF.L.U32 R84, R84, 0x10, RZ ;  /* 0x0000001054547819 */ /* 0x000fe200000006ff */
[C---:B------:R-:W-:Y:S01]  /*6320*/  FADD.FTZ R80, -R30.reuse, R80 ;  /* 0x000000501e507221 */ /* 0x040fe20000010100 */
[----:B------:R0:W-:Y:S01]  /*6330*/  STL [R1+0xec], R36 ;  /* 0x0000ec2401007387 */ /* 0x0001e20000100800 */
[C---:B------:R-:W-:Y:S01]  /*6340*/  FMUL.FTZ R119, R31.reuse, R119 ;  /* 0x000000771f777220 */ /* 0x040fe20000410000 */
[C---:B------:R-:W-:Y:S01]  /*6350*/  FMUL.FTZ R124, R31.reuse, R124 ;  /* 0x0000007c1f7c7220 */ /* 0x040fe20000410000 */
[----:B------:R-:W-:Y:S01]  /*6360*/  FADD.FTZ R82, -R30, R82 ;  /* 0x000000521e527221 */ /* 0x000fe20000010100 */
[----:B------:R1:W-:Y:S01]  /*6370*/  STL [R1+0xe8], R29 ;  /* 0x0000e81d01007387 */ /* 0x0003e20000100800 */
[----:B------:R-:W-:Y:S01]  /*6380*/  IMAD.U32 R86, R86, 0x10000, RZ ;  /* 0x0001000056567824 */ /* 0x000fe200078e00ff */
[----:B------:R-:W-:Y:S01]  /*6390*/  SHF.L.U32 R88, R88, 0x10, RZ ;  /* 0x0000001058587819 */ /* 0x000fe200000006ff */
[----:B------:R-:W-:Y:S01]  /*63a0*/  FMUL.FTZ R78, R31, R78 ;  /* 0x0000004e1f4e7220 */ /* 0x000fe20000410000 */
[----:B------:R2:W-:Y:S01]  /*63b0*/  STL [R1+0xe4], R28 ;  /* 0x0000e41c01007387 */ /* 0x0005e20000100800 */
[--C-:B0-----:R-:W-:Y:S01]  /*63c0*/  FFMA.FTZ R36, R43, R72, R32.reuse ;  /* 0x000000482b247223 */ /* 0x101fe20000010020 */
[----:B------:R-:W-:Y:S01]  /*63d0*/  SHF.L.U32 R39, R39, 0x10, RZ ;  /* 0x0000001027277819 */ /* 0x000fe200000006ff */
[----:B------:R-:W-:Y:S01]  /*63e0*/  FMUL.FTZ R80, R31, R80 ;  /* 0x000000501f507220 */ /* 0x000fe20000410000 */
[C---:B-1----:R-:W-:Y:S01]  /*63f0*/  FFMA.FTZ R29, R43.reuse, R74, R32 ;  /* 0x0000004a2b1d7223 */ /* 0x042fe20000010020 */
[----:B------:R-:W-:Y:S01]  /*6400*/  FFMA.FTZ R119, R92, R119, R94 ;  /* 0x000000775c777223 */ /* 0x000fe2000001005e */
[C-C-:B------:R-:W-:Y:S01]  /*6410*/  FFMA.FTZ R124, R43.reuse, R124, R32.reuse ;  /* 0x0000007c2b7c7223 */ /* 0x140fe20000010020 */
[----:B--2---:R-:W-:Y:S01]  /*6420*/  FFMA.FTZ R28, R43, R76, R32 ;  /* 0x0000004c2b1c7223 */ /* 0x004fe20000010020 */
[C---:B------:R-:W-:Y:S01]  /*6430*/  FADD.FTZ R84, -R30.reuse, R84 ;  /* 0x000000541e547221 */ /* 0x040fe20000010100 */
[----:B------:R-:W-:Y:S01]  /*6440*/  FMUL.FTZ R82, R31, R82 ;  /* 0x000000521f527220 */ /* 0x000fe20000410000 */
[----:B------:R-:W-:Y:S01]  /*6450*/  SHF.L.U32 R37, R37, 0x10, RZ ;  /* 0x0000001025257819 */ /* 0x000fe200000006ff */
[C---:B------:R-:W-:Y:S01]  /*6460*/  FADD.FTZ R86, -R30.reuse, R86 ;  /* 0x000000561e567221 */ /* 0x040fe20000010100 */
[----:B------:R0:W-:Y:S01]  /*6470*/  STL [R1+0xe0], R36 ;  /* 0x0000e02401007387 */ /* 0x0001e20000100800 */
[C---:B------:R-:W-:Y:S01]  /*6480*/  FADD.FTZ R88, -R30.reuse, R88 ;  /* 0x000000581e587221 */ /* 0x040fe20000010100 */
[----:B------:R-:W-:-:S02]  /*6490*/  FADD.FTZ R39, -R30, R39 ;  /* 0x000000271e277221 */ /* 0x000fc40000010100 */
[----:B------:R1:W-:Y:S01]  /*64a0*/  STL [R1+0xdc], R29 ;  /* 0x0000dc1d01007387 */ /* 0x0003e20000100800 */
[----:B------:R-:W-:Y:S01]  /*64b0*/  FMUL.FTZ R84, R31, R84 ;  /* 0x000000541f547220 */ /* 0x000fe20000410000 */
[----:B------:R-:W-:Y:S02]  /*64c0*/  F2FP.BF16.F32.PACK_AB R119, R124, R119 ;  /* 0x000000777c77723e */ /* 0x000fe400000010ff */
[----:B------:R2:W-:Y:S01]  /*64d0*/  STL [R1+0xd8], R28 ;  /* 0x0000d81c01007387 */ /* 0x0005e20000100800 */
[--C-:B0-----:R-:W-:Y:S01]  /*64e0*/  FFMA.FTZ R36, R43, R78, R32.reuse ;  /* 0x0000004e2b247223 */ /* 0x101fe20000010020 */
[----:B------:R-:W-:Y:S01]  /*64f0*/  FMUL.FTZ R86, R31, R86 ;  /* 0x000000561f567220 */ /* 0x000fe20000410000 */
[----:B-1----:R-:W-:Y:S01]  /*6500*/  FFMA.FTZ R29, R43, R80, R32 ;  /* 0x000000502b1d7223 */ /* 0x002fe20000010020 */
[----:B------:R-:W-:Y:S01]  /*6510*/  FADD.FTZ R124, R121, -R30 ;  /* 0x8000001e797c7221 */ /* 0x000fe20000010000 */
[----:B------:R-:W-:Y:S01]  /*6520*/  FADD.FTZ R37, -R30, R37 ;  /* 0x000000251e257221 */ /* 0x000fe20000010100 */
[----:B--2---:R-:W-:Y:S01]  /*6530*/  FFMA.FTZ R28, R43, R82, R32 ;  /* 0x000000522b1c7223 */ /* 0x004fe20000010020 */
[C---:B------:R-:W-:Y:S01]  /*6540*/  FMUL.FTZ R88, R31.reuse, R88 ;  /* 0x000000581f587220 */ /* 0x040fe20000410000 */
[C---:B------:R-:W-:Y:S01]  /*6550*/  FMUL.FTZ R39, R31.reuse, R39 ;  /* 0x000000271f277220 */ /* 0x040fe20000410000 */
[----:B------:R0:W-:Y:S01]  /*6560*/  STL [R1+0x94], R36 ;  /* 0x0000942401007387 */ /* 0x0001e20000100800 */
[C---:B------:R-:W-:Y:S01]  /*6570*/  FMUL.FTZ R124, R31.reuse, R124 ;  /* 0x0000007c1f7c7220 */ /* 0x040fe20000410000 */
[----:B------:R-:W-:-:S02]  /*6580*/  FMUL.FTZ R37, R31, R37 ;  /* 0x000000251f257220 */ /* 0x000fc40000410000 */
[----:B------:R1:W-:Y:S01]  /*6590*/  STL [R1+0x8c], R29 ;  /* 0x00008c1d01007387 */ /* 0x0003e20000100800 */
[C-C-:B------:R-:W-:Y:S01]  /*65a0*/  FFMA.FTZ R39, R43.reuse, R39, R32.reuse ;  /* 0x000000272b277223 */ /* 0x140fe20000010020 */
[C-C-:B------:R-:W-:Y:S02]  /*65b0*/  FFMA.FTZ R0, R43.reuse, R0, R32.reuse ;  /* 0x000000002b007223 */ /* 0x140fe40000010020 */
[----:B------:R2:W-:Y:S01]  /*65c0*/  STL [R1+0x88], R28 ;  /* 0x0000881c01007387 */ /* 0x0005e20000100800 */
[C---:B0-----:R-:W-:Y:S01]  /*65d0*/  FFMA.FTZ R36, R43.reuse, R84, R32 ;  /* 0x000000542b247223 */ /* 0x041fe20000010020 */
[----:B------:R-:W-:Y:S01]  /*65e0*/  FADD.FTZ R118, R118, -R30 ;  /* 0x8000001e76767221 */ /* 0x000fe20000010000 */
[----:B-1----:R-:W-:Y:S01]  /*65f0*/  FFMA.FTZ R29, R43, R86, R32 ;  /* 0x000000562b1d7223 */ /* 0x002fe20000010020 */
[----:B------:R-:W-:Y:S01]  /*6600*/  FADD.FTZ R115, R115, -R30 ;  /* 0x8000001e73737221 */ /* 0x000fe20000010000 */
[----:B--2---:R-:W-:Y:S01]  /*6610*/  FFMA.FTZ R28, R43, R88, R32 ;  /* 0x000000582b1c7223 */ /* 0x004fe20000010020 */
[----:B------:R0:W-:Y:S01]  /*6620*/  STL [R1+0x84], R36 ;  /* 0x0000842401007387 */ /* 0x0001e20000100800 */
[----:B------:R-:W-:Y:S01]  /*6630*/  FFMA.FTZ R124, R93, R124, R95 ;  /* 0x0000007c5d7c7223 */ /* 0x000fe2000001005f */
[----:B------:R-:W-:-:S02]  /*6640*/  FFMA.FTZ R37, R33, R37, R41 ;  /* 0x0000002521257223 */ /* 0x000fc40000010029 */
[----:B------:R-:W-:Y:S01]  /*6650*/  STL [R1+0x4c], R29 ;  /* 0x00004c1d01007387 */ /* 0x000fe20000100800 */
[C---:B------:R-:W-:Y:S01]  /*6660*/  FMUL.FTZ R118, R31.reuse, R118 ;  /* 0x000000761f767220 */ /* 0x040fe20000410000 */
[----:B------:R-:W-:Y:S02]  /*6670*/  FMUL.FTZ R115, R31, R115 ;  /* 0x000000731f737220 */ /* 0x000fe40000410000 */
[----:B------:R1:W-:Y:S01]  /*6680*/  STL [R1+0x1c], R28 ;  /* 0x00001c1c01007387 */ /* 0x0003e20000100800 */
[----:B------:R-:W-:Y:S01]  /*6690*/  F2FP.BF16.F32.PACK_AB R37, R37, R124 ;  /* 0x0000007c2525723e */ /* 0x000fe200000010ff */
[C-C-:B------:R-:W-:Y:S01]  /*66a0*/  FFMA.FTZ R118, R92.reuse, R118, R94.reuse ;  /* 0x000000765c767223 */ /* 0x140fe2000001005e */
[----:B------:R-:W-:Y:S01]  /*66b0*/  FFMA.FTZ R124, R92, R115, R94 ;  /* 0x000000735c7c7223 */ /* 0x000fe2000001005e */
[----:B---3--:R-:W-:-:S04]  /*66c0*/  FADD.FTZ R3, R3, -R30 ;  /* 0x8000001e03037221 */ /* 0x008fc80000010000 */
[----:B------:R-:W-:Y:S01]  /*66d0*/  FMUL.FTZ R3, R31, R3 ;  /* 0x000000031f037220 */ /* 0x000fe20000410000 */
[----:B----4-:R-:W-:-:S04]  /*66e0*/  FADD.FTZ R5, R5, -R30 ;  /* 0x8000001e05057221 */ /* 0x010fc80000010000 */
[----:B------:R-:W-:Y:S01]  /*66f0*/  FMUL.FTZ R5, R31, R5 ;  /* 0x000000051f057220 */ /* 0x000fe20000410000 */
[--C-:B------:R-:W-:Y:S01]  /*6700*/  FADD.FTZ R7, R7, -R30.reuse ;  /* 0x8000001e07077221 */ /* 0x100fe20000010000 */
[----:B------:R-:W-:-:S03]  /*6710*/  FADD.FTZ R9, R9, -R30 ;  /* 0x8000001e09097221 */ /* 0x000fc60000010000 */
[----:B------:R-:W-:Y:S01]  /*6720*/  FMUL.FTZ R7, R31, R7 ;  /* 0x000000071f077220 */ /* 0x000fe20000410000 */
[----:B------:R-:W-:Y:S01]  /*6730*/  FADD.FTZ R11, R11, -R30 ;  /* 0x8000001e0b0b7221 */ /* 0x000fe20000010000 */
[----:B------:R-:W-:Y:S02]  /*6740*/  FMUL.FTZ R9, R31, R9 ;  /* 0x000000091f097220 */ /* 0x000fe40000410000 */
[C-C-:B------:R-:W-:Y:S01]  /*6750*/  FFMA.FTZ R7, R93.reuse, R7, R95.reuse ;  /* 0x000000075d077223 */ /* 0x140fe2000001005f */
[--C-:B------:R-:W-:Y:S01]  /*6760*/  FFMA.FTZ R32, R93, R5, R95.reuse ;  /* 0x000000055d207223 */ /* 0x100fe2000001005f */
[----:B------:R-:W-:Y:S01]  /*6770*/  FMUL.FTZ R11, R31, R11 ;  /* 0x0000000b1f0b7220 */ /* 0x000fe20000410000 */
[C-C-:B------:R-:W-:Y:S01]  /*6780*/  FFMA.FTZ R5, R93.reuse, R9, R95.reuse ;  /* 0x000000095d057223 */ /* 0x140fe2000001005f */
[C-C-:B0-----:R-:W-:Y:S01]  /*6790*/  FFMA.FTZ R36, R93.reuse, R3, R95.reuse ;  /* 0x000000035d247223 */ /* 0x141fe2000001005f */
[----:B------:R0:W-:Y:S01]  /*67a0*/  STL [R1+0x8], R7 ;  /* 0x0000080701007387 */ /* 0x0001e20000100800 */
[----:B------:R-:W-:-:S03]  /*67b0*/  FFMA.FTZ R3, R93, R11, R95 ;  /* 0x0000000b5d037223 */ /* 0x000fc6000001005f */
[----:B------:R-:W2:Y:S04]  /*67c0*/  LDL.LU R60, [R1+0xb0] ;  /* 0x0000b000013c7983 */ /* 0x000ea80000300800 */
[----:B------:R3:W-:Y:S04]  /*67d0*/  STL [R1+0x4], R5 ;  /* 0x0000040501007387 */ /* 0x0007e80000100800 */
[----:B------:R-:W4:Y:S04]  /*67e0*/  LDL.LU R58, [R1+0xac] ;  /* 0x0000ac00013a7983 */ /* 0x000f280000300800 */
[----:B------:R3:W-:Y:S04]  /*67f0*/  STL [R1], R3 ;  /* 0x0000000301007387 */ /* 0x0007e80000100800 */
[----:B------:R-:W4:Y:S04]  /*6800*/  LDL.LU R92, [R1+0xa8] ;  /* 0x0000a800015c7983 */ /* 0x000f280000300800 */
        /* <DEDUP_REMOVED lines=24> */
[----:B------:R-:W4:Y:S01]  /*6990*/  LDL.LU R121, [R1+0xd4] ;  /* 0x0000d40001797983 */ /* 0x000f220000300800 */
[--C-:B------:R-:W-:Y:S01]  /*69a0*/  FADD.FTZ R25, R25, -R30.reuse ;  /* 0x8000001e19197221 */ /* 0x100fe20000010000 */
[----:B------:R-:W-:-:S03]  /*69b0*/  FADD.FTZ R18, R18, -R30 ;  /* 0x8000001e12127221 */ /* 0x000fc60000010000 */
[C---:B------:R-:W-:Y:S01]  /*69c0*/  FMUL.FTZ R25, R31.reuse, R25 ;  /* 0x000000191f197220 */ /* 0x040fe20000410000 */
[----:B------:R-:W-:Y:S01]  /*69d0*/  FMUL.FTZ R43, R31, R18 ;  /* 0x000000121f2b7220 */ /* 0x000fe20000410000 */
[--C-:B------:R-:W-:Y:S02]  /*69e0*/  FADD.FTZ R4, R4, -R30.reuse ;  /* 0x8000001e04047221 */ /* 0x100fe40000010000 */
[--C-:B------:R-:W-:Y:S01]  /*69f0*/  FFMA.FTZ R18, R93, R25, R95.reuse ;  /* 0x000000195d127223 */ /* 0x100fe2000001005f */
[----:B------:R-:W-:Y:S01]  /*6a00*/  FADD.FTZ R24, R24, -R30 ;  /* 0x8000001e18187221 */ /* 0x000fe20000010000 */
[----:B------:R-:W-:Y:S02]  /*6a10*/  IMAD.X R63, RZ, RZ, R2, P0 ;  /* 0x000000ffff3f7224 */ /* 0x000fe400000e0602 */
[--C-:B------:R-:W-:Y:S01]  /*6a20*/  FADD.FTZ R14, R14, -R30.reuse ;  /* 0x8000001e0e0e7221 */ /* 0x100fe20000010000 */
[----:B------:R-:W-:Y:S01]  /*6a30*/  LOP3.LUT P0, RZ, R99, 0x800, RZ, 0xc0, !PT ;  /* 0x0000080063ff7812 */ /* 0x000fe2000780c0ff */
[C---:B------:R-:W-:Y:S01]  /*6a40*/  FMUL.FTZ R4, R31.reuse, R4 ;  /* 0x000000041f047220 */ /* 0x040fe20000410000 */
[----:B------:R-:W-:Y:S01]  /*6a50*/  FMUL.FTZ R24, R31, R24 ;  /* 0x000000181f187220 */ /* 0x000fe20000410000 */
[--C-:B------:R-:W-:Y:S01]  /*6a60*/  FADD.FTZ R13, R13, -R30.reuse ;  /* 0x8000001e0d0d7221 */ /* 0x100fe20000010000 */
[--C-:B------:R-:W-:Y:S01]  /*6a70*/  FADD.FTZ R15, R15, -R30.reuse ;  /* 0x8000001e0f0f7221 */ /* 0x100fe20000010000 */
[--C-:B------:R-:W-:Y:S01]  /*6a80*/  FADD.FTZ R17, R17, -R30.reuse ;  /* 0x8000001e11117221 */ /* 0x100fe20000010000 */
[--C-:B------:R-:W-:Y:S01]  /*6a90*/  FADD.FTZ R19, R19, -R30.reuse ;  /* 0x8000001e13137221 */ /* 0x100fe20000010000 */
[--C-:B------:R-:W-:Y:S01]  /*6aa0*/  FADD.FTZ R6, R6, -R30.reuse ;  /* 0x8000001e06067221 */ /* 0x100fe20000010000 */
[--C-:B------:R-:W-:Y:S01]  /*6ab0*/  FADD.FTZ R8, R8, -R30.reuse ;  /* 0x8000001e08087221 */ /* 0x100fe20000010000 */
[--C-:B------:R-:W-:Y:S01]  /*6ac0*/  FADD.FTZ R10, R10, -R30.reuse ;  /* 0x8000001e0a0a7221 */ /* 0x100fe20000010000 */
[----:B------:R-:W-:Y:S01]  /*6ad0*/  FMUL.FTZ R40, R31, R14 ;  /* 0x0000000e1f287220 */ /* 0x000fe20000410000 */
[----:B------:R-:W-:Y:S01]  /*6ae0*/  IADD3.X R47, RZ, R2, RZ, P0, !PT ;  /* 0x00000002ff2f7210 */ /* 0x000fe200007fe4ff */
        /* <DEDUP_REMOVED lines=10> */
[--C-:B------:R-:W-:Y:S01]  /*6b90*/  FFMA.FTZ R14, R93, R4, R95.reuse ;  /* 0x000000045d0e7223 */ /* 0x100fe2000001005f */
[----:B------:R-:W-:Y:S01]  /*6ba0*/  LOP3.LUT P0, RZ, R99, 0x400, RZ, 0xc0, !PT ;  /* 0x0000040063ff7812 */ /* 0x000fe2000780c0ff */
[----:B------:R-:W-:Y:S01]  /*6bb0*/  FADD.FTZ R98, R98, -R30 ;  /* 0x8000001e62627221 */ /* 0x000fe20000010000 */
[--C-:B------:R-:W-:Y:S01]  /*6bc0*/  FFMA.FTZ R4, R93, R24, R95.reuse ;  /* 0x000000185d047223 */ /* 0x100fe2000001005f */
[C---:B------:R-:W-:Y:S01]  /*6bd0*/  FMUL.FTZ R13, R31.reuse, R13 ;  /* 0x0000000d1f0d7220 */ /* 0x040fe20000410000 */
[C---:B------:R-:W-:Y:S01]  /*6be0*/  FMUL.FTZ R15, R31.reuse, R15 ;  /* 0x0000000f1f0f7220 */ /* 0x040fe20000410000 */
[C---:B------:R-:W-:Y:S01]  /*6bf0*/  FMUL.FTZ R17, R31.reuse, R17 ;  /* 0x000000111f117220 */ /* 0x040fe20000410000 */
[C---:B------:R-:W-:Y:S01]  /*6c00*/  FMUL.FTZ R19, R31.reuse, R19 ;  /* 0x000000131f137220 */ /* 0x040fe20000410000 */
[C---:B------:R-:W-:Y:S01]  /*6c10*/  FMUL.FTZ R6, R31.reuse, R6 ;  /* 0x000000061f067220 */ /* 0x040fe20000410000 */
[C---:B------:R-:W-:Y:S01]  /*6c20*/  FMUL.FTZ R8, R31.reuse, R8 ;  /* 0x000000081f087220 */ /* 0x040fe20000410000 */
[C---:B------:R-:W-:Y:S01]  /*6c30*/  FMUL.FTZ R10, R31.reuse, R10 ;  /* 0x0000000a1f0a7220 */ /* 0x040fe20000410000 */
[C---:B-1----:R-:W-:Y:S01]  /*6c40*/  FMUL.FTZ R28, R31.reuse, R21 ;  /* 0x000000151f1c7220 */ /* 0x042fe20000410000 */
        /* <DEDUP_REMOVED lines=9> */
[----:B------:R-:W-:Y:S01]  /*6ce0*/  IADD3.X R65, RZ, R2, RZ, P0, !PT ;  /* 0x00000002ff417210 */ /* 0x000fe200007fe4ff */
[----:B------:R-:W-:Y:S01]  /*6cf0*/  FMUL.FTZ R98, R31, R98 ;  /* 0x000000621f627220 */ /* 0x000fe20000410000 */
[----:B------:R-:W-:Y:S01]  /*6d00*/  F2FP.BF16.F32.PACK_AB R39, R39, R118 ;  /* 0x000000762727723e */ /* 0x000fe200000010ff */
[--C-:B------:R-:W-:Y:S01]  /*6d10*/  FFMA.FTZ R118, R93, R13, R95.reuse ;  /* 0x0000000d5d767223 */ /* 0x100fe2000001005f */
[----:B------:R-:W-:Y:S01]  /*6d20*/  LOP3.LUT P0, RZ, R99, 0x200, RZ, 0xc0, !PT ;  /* 0x0000020063ff7812 */ /* 0x000fe2000780c0ff */
        /* <DEDUP_REMOVED lines=14> */
[C-C-:B0-----:R-:W-:Y:S01]  /*6e10*/  FFMA.FTZ R7, R93.reuse, R43, R95.reuse ;  /* 0x0000002b5d077223 */ /* 0x141fe2000001005f */
[C-C-:B------:R-:W-:Y:S01]  /*6e20*/  FFMA.FTZ R6, R93.reuse, R44, R95.reuse ;  /* 0x0000002c5d067223 */ /* 0x140fe2000001005f */
[C-C-:B---3--:R-:W-:Y:S01]  /*6e30*/  FFMA.FTZ R5, R93.reuse, R46, R95.reuse ;  /* 0x0000002e5d057223 */ /* 0x148fe2000001005f */
[C-C-:B------:R-:W-:Y:S01]  /*6e40*/  FFMA.FTZ R3, R93.reuse, R26, R95.reuse ;  /* 0x0000001a5d037223 */ /* 0x140fe2000001005f */
[----:B------:R-:W-:Y:S01]  /*6e50*/  FFMA.FTZ R93, R93, R98, R95 ;  /* 0x000000625d5d7223 */ /* 0x000fe2000001005f */
[----:B------:R-:W-:-:S02]  /*6e60*/  IMAD.X R49, RZ, RZ, R2, P0 ;  /* 0x000000ffff317224 */ /* 0x000fc400000e0602 */
[--C-:B------:R-:W-:Y:S01]  /*6e70*/  IMAD.X R71, RZ, RZ, R2.reuse, P5 ;  /* 0x000000ffff477224 */ /* 0x100fe200028e0602 */
[-C--:B------:R-:W-:Y:S02]  /*6e80*/  IADD3.X R53, RZ, R2.reuse, RZ, P4, !PT ;  /* 0x00000002ff357210 */ /* 0x080fe400027fe4ff */
[----:B------:R-:W-:Y:S01]  /*6e90*/  IADD3.X R69, RZ, R2, RZ, P3, !PT ;  /* 0x00000002ff457210 */ /* 0x000fe20001ffe4ff */
[--C-:B------:R-:W-:Y:S02]  /*6ea0*/  IMAD.X R51, RZ, RZ, R2.reuse, P2 ;  /* 0x000000ffff337224 */ /* 0x100fe400010e0602 */
[----:B------:R-:W-:Y:S01]  /*6eb0*/  IMAD.X R67, RZ, RZ, R2, P1 ;  /* 0x000000ffff437224 */ /* 0x000fe200008e0602 */
[----:B------:R0:W-:Y:S01]  /*6ec0*/  STL [R1+0x1bc], R118 ;  /* 0x0001bc7601007387 */ /* 0x0001e20000100800 */
[----:B--2---:R-:W-:-:S05]  /*6ed0*/  SHF.L.U32 R25, R60, 0x10, RZ ;  /* 0x000000103c197819 */ /* 0x004fca00000006ff */
[----:B------:R-:W-:-:S04]  /*6ee0*/  FADD.FTZ R25, -R30, R25 ;  /* 0x000000191e197221 */ /* 0x000fc80000010100 */
[----:B------:R-:W-:-:S04]  /*6ef0*/  FMUL.FTZ R25, R31, R25 ;  /* 0x000000191f197220 */ /* 0x000fc80000410000 */
[----:B------:R-:W-:Y:S01]  /*6f00*/  FFMA.FTZ R25, R33, R25, R41 ;  /* 0x0000001921197223 */ /* 0x000fe20000010029 */
[----:B----4-:R-:W-:Y:S01]  /*6f10*/  IMAD.U32 R76, R58, 0x10000, RZ ;  /* 0x000100003a4c7824 */ /* 0x010fe200078e00ff */
[----:B------:R-:W-:-:S03]  /*6f20*/  SHF.L.U32 R92, R92, 0x10, RZ ;  /* 0x000000105c5c7819 */ /* 0x000fc600000006ff */
[----:B------:R-:W-:Y:S01]  /*6f30*/  F2FP.BF16.F32.PACK_AB R36, R25, R36 ;  /* 0x000000241924723e */ /* 0x000fe200000010ff */
[----:B------:R-:W-:Y:S01]  /*6f40*/  IMAD.X R25, RZ, RZ, R2, P6 ;  /* 0x000000ffff197224 */ /* 0x000fe200030e0602 */
[----:B------:R-:W-:Y:S01]  /*6f50*/  SHF.L.U32 R40, R56, 0x10, RZ ;  /* 0x0000001038287819 */ /* 0x000fe200000006ff */
[----:B------:R-:W-:Y:S01]  /*6f60*/  IMAD.U32 R38, R54, 0x10000, RZ ;  /* 0x0001000036267824 */ /* 0x000fe200078e00ff */
[----:B------:R-:W-:Y:S02]  /*6f70*/  SHF.L.U32 R95, R52, 0x10, RZ ;  /* 0x00000010345f7819 */ /* 0x000fe400000006ff */
[----:B------:R-:W-:Y:S01]  /*6f80*/  SHF.L.U32 R98, R50, 0x10, RZ ;  /* 0x0000001032627819 */ /* 0x000fe200000006ff */
[----:B------:R-:W-:Y:S01]  /*6f90*/  IMAD.U32 R100, R48, 0x10000, RZ ;  /* 0x0001000030647824 */ /* 0x000fe200078e00ff */
[----:B------:R-:W-:Y:S02]  /*6fa0*/  SHF.L.U32 R101, R101, 0x10, RZ ;  /* 0x0000001065657819 */ /* 0x000fe400000006ff */
[----:B------:R-:W-:Y:S01]  /*6fb0*/  SHF.L.U32 R102, R94, 0x10, RZ ;  /* 0x000000105e667819 */ /* 0x000fe200000006ff */
[----:B------:R-:W-:Y:S01]  /*6fc0*/  IMAD.U32 R103, R103, 0x10000, RZ ;  /* 0x0001000067677824 */ /* 0x000fe200078e00ff */
[----:B------:R-:W-:-:S02]  /*6fd0*/  SHF.L.U32 R104, R104, 0x10, RZ ;  /* 0x0000001068687819 */ /* 0x000fc400000006ff */
        /* <DEDUP_REMOVED lines=12> */
[----:B------:R-:W-:Y:S02]  /*70a0*/  SHF.L.U32 R117, R117, 0x10, RZ ;  /* 0x0000001075757819 */ /* 0x000fe400000006ff */
[----:B------:R-:W-:Y:S01]  /*70b0*/  SHF.L.U32 R24, R120, 0x10, RZ ;  /* 0x0000001078187819 */ /* 0x000fe200000006ff */
[----:B------:R-:W-:-:S04]  /*70c0*/  IMAD.U32 R122, R122, 0x10000, RZ ;  /* 0x000100007a7a7824 */ /* 0x000fc800078e00ff */
[----:B------:R-:W-:Y:S01]  /*70d0*/  FADD.FTZ R24, -R30, R24 ;  /* 0x000000181e187221 */ /* 0x000fe20000010100 */
[----:B------:R-:W-:-:S03]  /*70e0*/  SHF.L.U32 R26, R121, 0x10, RZ ;  /* 0x00000010791a7819 */ /* 0x000fc600000006ff */
[----:B------:R-:W-:Y:S01]  /*70f0*/  FMUL.FTZ R120, R31, R24 ;  /* 0x000000181f787220 */ /* 0x000fe20000410000 */
[C---:B------:R-:W-:Y:S01]  /*7100*/  LEA R24, P0, R125.reuse, UR12, 0x1 ;  /* 0x0000000c7d187c11 */ /* 0x040fe2000f8008ff */
        /* <DEDUP_REMOVED lines=26> */
[----:B------:R-:W-:-:S02]  /*72b0*/  LEA.HI.X R25, R125, UR13, R25, 0x1, P0 ;  /* 0x0000000d7d197c11 */ /* 0x000fc400080f0c19 */
[----:B------:R-:W-:-:S04]  /*72c0*/  LEA R26, P0, R97, UR12, 0x1 ;  /* 0x0000000c611a7c11 */ /* 0x000fc8000f8008ff */
[----:B------:R-:W-:Y:S02]  /*72d0*/  LEA.HI.X R27, R97, UR13, R71, 0x1, P0 ;  /* 0x0000000d611b7c11 */ /* 0x000fe400080f0c47 */
[C---:B------:R-:W-:Y:S01]  /*72e0*/  LEA R28, P0, R96.reuse, UR12, 0x1 ;  /* 0x0000000c601c7c11 */ /* 0x040fe2000f8008ff */
[C---:B------:R-:W-:Y:S01]  /*72f0*/  FMUL.FTZ R121, R31.reuse, R30 ;  /* 0x0000001e1f797220 */ /* 0x040fe20000410000 */
[C---:B------:R-:W-:Y:S01]  /*7300*/  FMUL.FTZ R76, R31.reuse, R76 ;  /* 0x0000004c1f4c7220 */ /* 0x040fe20000410000 */
[C---:B------:R-:W-:Y:S01]  /*7310*/  FMUL.FTZ R92, R31.reuse, R92 ;  /* 0x0000005c1f5c7220 */ /* 0x040fe20000410000 */
[----:B------:R-:W-:Y:S01]  /*7320*/  LEA.HI.X R29, R96, UR13, R53, 0x1, P0 ;  /* 0x0000000d601d7c11 */ /* 0x000fe200080f0c35 */
[----:B------:R-:W-:Y:S01]  /*7330*/  FMUL.FTZ R40, R31, R40 ;  /* 0x000000281f287220 */ /* 0x000fe20000410000 */
[----:B------:R-:W-:Y:S01]  /*7340*/  LEA R30, P0, R91, UR12, 0x1 ;  /* 0x0000000c5b1e7c11 */ /* 0x000fe2000f8008ff */
        /* <DEDUP_REMOVED lines=22> */
[----:B------:R-:W-:Y:S01]  /*74b0*/  LEA.HI.X R31, R91, UR13, R69, 0x1, P0 ;  /* 0x0000000d5b1f7c11 */ /* 0x000fe200080f0c45 */
[----:B------:R-:W2:Y:S01]  /*74c0*/  LDL.LU R71, [R1+0x210] ;  /* 0x0002100001477983 */ /* 0x000ea20000300800 */
[----:B------:R-:W-:-:S03]  /*74d0*/  LEA R42, P0, R90, UR12, 0x1 ;  /* 0x0000000c5a2a7c11 */ /* 0x000fc6000f8008ff */
[----:B------:R-:W3:Y:S01]  /*74e0*/  LDL.LU R53, [R1+0x20c] ;  /* 0x00020c0001357983 */ /* 0x000ee20000300800 */
[----:B------:R-:W-:Y:S02]  /*74f0*/  LEA.HI.X R43, R90, UR13, R51, 0x1, P0 ;  /* 0x0000000d5a2b7c11 */ /* 0x000fe400080f0c33 */
[C---:B------:R-:W-:Y:S01]  /*7500*/  LEA R88, P0, R89.reuse, UR12, 0x1 ;  /* 0x0000000c59587c11 */ /* 0x040fe2000f8008ff */
[----:B------:R-:W4:Y:S03]  /*7510*/  LDL.LU R69, [R1+0x208] ;  /* 0x0002080001457983 */ /* 0x000f260000300800 */
[----:B------:R-:W-:Y:S01]  /*7520*/  LEA.HI.X R89, R89, UR13, R67, 0x1, P0 ;  /* 0x0000000d59597c11 */ /* 0x000fe200080f0c43 */
[----:B------:R-:W3:Y:S01]  /*7530*/  LDL.LU R51, [R1+0x204] ;  /* 0x0002040001337983 */ /* 0x000ee20000300800 */
[----:B------:R-:W-:-:S03]  /*7540*/  LEA R86, P0, R87, UR12, 0x1 ;  /* 0x0000000c57567c11 */ /* 0x000fc6000f8008ff */
[----:B------:R-:W3:Y:S01]  /*7550*/  LDL.LU R67, [R1+0x200] ;  /* 0x0002000001437983 */ /* 0x000ee20000300800 */
[----:B------:R-:W-:Y:S02]  /*7560*/  LEA.HI.X R87, R87, UR13, R49, 0x1, P0 ;  /* 0x0000000d57577c11 */ /* 0x000fe400080f0c31 */
[C---:B------:R-:W-:Y:S01]  /*7570*/  LEA R84, P0, R85.reuse, UR12, 0x1 ;  /* 0x0000000c55547c11 */ /* 0x040fe2000f8008ff */
[----:B------:R-:W3:Y:S03]  /*7580*/  LDL.LU R49, [R1+0x1fc] ;  /* 0x0001fc0001317983 */ /* 0x000ee60000300800 */
[----:B------:R-:W-:Y:S01]  /*7590*/  LEA.HI.X R85, R85, UR13, R65, 0x1, P0 ;  /* 0x0000000d55557c11 */ /* 0x000fe200080f0c41 */
[----:B------:R-:W3:Y:S01]  /*75a0*/  LDL.LU R52, [R1+0x19c] ;  /* 0x00019c0001347983 */ /* 0x000ee20000300800 */
[----:B------:R-:W-:-:S03]  /*75b0*/  LEA R82, P0, R83, UR12, 0x1 ;  /* 0x0000000c53527c11 */ /* 0x000fc6000f8008ff */
[----:B------:R-:W3:Y:S01]  /*75c0*/  LDL.LU R50, [R1+0x1a0] ;  /* 0x0001a00001327983 */ /* 0x000ee20000300800 */
[----:B------:R-:W-:Y:S02]  /*75d0*/  LEA.HI.X R83, R83, UR13, R47, 0x1, P0 ;  /* 0x0000000d53537c11 */ /* 0x000fe400080f0c2f */
[C---:B------:R-:W-:Y:S01]  /*75e0*/  LEA R80, P0, R81.reuse, UR12, 0x1 ;  /* 0x0000000c51507c11 */ /* 0x040fe2000f8008ff */
[----:B------:R-:W3:Y:S04]  /*75f0*/  LDL.LU R65, [R1+0x1f8] ;  /* 0x0001f80001417983 */ /* 0x000ee80000300800 */
[----:B------:R-:W3:Y:S01]  /*7600*/  LDL.LU R48, [R1+0x1a4] ;  /* 0x0001a40001307983 */ /* 0x000ee20000300800 */
[----:B------:R-:W-:-:S03]  /*7610*/  LEA.HI.X R81, R81, UR13, R63, 0x1, P0 ;  /* 0x0000000d51517c11 */ /* 0x000fc600080f0c3f */
[----:B------:R-:W3:Y:S04]  /*7620*/  LDL.LU R47, [R1+0x1f4] ;  /* 0x0001f400012f7983 */ /* 0x000ee80000300800 */
[----:B0-----:R-:W3:Y:S04]  /*7630*/  LDL.LU R118, [R1+0x1a8] ;  /* 0x0001a80001767983 */ /* 0x001ee80000300800 */
[----:B------:R-:W3:Y:S01]  /*7640*/  LDL.LU R63, [R1+0x1f0] ;  /* 0x0001f000013f7983 */ /* 0x000ee20000300800 */
[----:B------:R-:W-:-:S03]  /*7650*/  LEA R74, P0, R75, UR12, 0x1 ;  /* 0x0000000c4b4a7c11 */ /* 0x000fc6000f8008ff */
[----:B------:R-:W3:Y:S01]  /*7660*/  LDL.LU R78, [R1+0x1ac] ;  /* 0x0001ac00014e7983 */ /* 0x000ee20000300800 */
[----:B------:R-:W-:-:S03]  /*7670*/  LEA.HI.X R75, R75, UR13, R61, 0x1, P0 ;  /* 0x0000000d4b4b7c11 */ /* 0x000fc600080f0c3d */
[----:B------:R-:W3:Y:S01]  /*7680*/  LDL.LU R61, [R1+0x1ec] ;  /* 0x0001ec00013d7983 */ /* 0x000ee20000300800 */
[----:B------:R-:W-:-:S04]  /*7690*/  LEA R72, P0, R73, UR12, 0x1 ;  /* 0x0000000c49487c11 */ /* 0x000fc8000f8008ff */
[----:B------:R-:W-:Y:S02]  /*76a0*/  LEA.HI.X R73, R73, UR13, R59, 0x1, P0 ;  /* 0x0000000d49497c11 */ /* 0x000fe400080f0c3b */
[----:B------:R-:W3:Y:S01]  /*76b0*/  LDL.LU R59, [R1+0x1e8] ;  /* 0x0001e800013b7983 */ /* 0x000ee20000300800 */
[----:B--2---:R-:W-:-:S04]  /*76c0*/  LEA R70, P0, R71, UR12, 0x1 ;  /* 0x0000000c47467c11 */ /* 0x004fc8000f8008ff */
[----:B------:R-:W-:Y:S02]  /*76d0*/  LEA.HI.X R71, R71, UR13, R57, 0x1, P0 ;  /* 0x0000000d47477c11 */ /* 0x000fe400080f0c39 */
[----:B------:R-:W2:Y:S01]  /*76e0*/  LDL.LU R57, [R1+0x1e4] ;  /* 0x0001e40001397983 */ /* 0x000ea20000300800 */
[----:B----4-:R-:W-:-:S04]  /*76f0*/  LEA R68, P0, R69, UR12, 0x1 ;  /* 0x0000000c45447c11 */ /* 0x010fc8000f8008ff */
[----:B------:R-:W-:Y:S02]  /*7700*/  LEA.HI.X R69, R69, UR13, R45, 0x1, P0 ;  /* 0x0000000d45457c11 */ /* 0x000fe400080f0c2d */
[----:B------:R-:W4:Y:S01]  /*7710*/  LDL.LU R45, [R1+0x1e0] ;  /* 0x0001e000012d7983 */ /* 0x000f220000300800 */
[----:B---3--:R-:W-:-:S03]  /*7720*/  LEA R66, P0, R67, UR12, 0x1 ;  /* 0x0000000c43427c11 */ /* 0x008fc6000f8008ff */
[----:B------:R-:W3:Y:S01]  /*7730*/  LDL.LU R94, [R1+0x1b0] ;  /* 0x0001b000015e7983 */ /* 0x000ee20000300800 */
[----:B------:R-:W-:-:S03]  /*7740*/  LEA.HI.X R67, R67, UR13, R55, 0x1, P0 ;  /* 0x0000000d43437c11 */ /* 0x000fc600080f0c37 */
[----:B------:R-:W4:Y:S01]  /*7750*/  LDL.LU R55, [R1+0x1dc] ;  /* 0x0001dc0001377983 */ /* 0x000f220000300800 */
[----:B------:R-:W-:-:S04]  /*7760*/  LEA R64, P0, R65, UR12, 0x1 ;  /* 0x0000000c41407c11 */ /* 0x000fc8000f8008ff */
[----:B------:R-:W-:Y:S02]  /*7770*/  LEA.HI.X R65, R65, UR13, R53, 0x1, P0 ;  /* 0x0000000d41417c11 */ /* 0x000fe400080f0c35 */
[----:B------:R-:W3:Y:S01]  /*7780*/  LDL.LU R53, [R1+0x1d8] ;  /* 0x0001d80001357983 */ /* 0x000ee20000300800 */
        /* <DEDUP_REMOVED lines=31> */
[----:B--2---:R-:W-:-:S04]  /*7980*/  LEA R56, P0, R57, UR12, 0x1 ;  /* 0x0000000c39387c11 */ /* 0x004fc8000f8008ff */
[----:B------:R-:W-:Y:S02]  /*7990*/  LEA.HI.X R57, R57, UR13, R52, 0x1, P0 ;  /* 0x0000000d39397c11 */ /* 0x000fe400080f0c34 */
[----:B----4-:R-:W-:-:S04]  /*79a0*/  LEA R54, P0, R55, UR12, 0x1 ;  /* 0x0000000c37367c11 */ /* 0x010fc8000f8008ff */
[----:B------:R-:W-:Y:S02]  /*79b0*/  LEA.HI.X R55, R55, UR13, R50, 0x1, P0 ;  /* 0x0000000d37377c11 */ /* 0x000fe400080f0c32 */
[----:B---3--:R-:W-:-:S04]  /*79c0*/  LEA R52, P0, R53, UR12, 0x1 ;  /* 0x0000000c35347c11 */ /* 0x008fc8000f8008ff */
[----:B------:R-:W-:Y:S02]  /*79d0*/  LEA.HI.X R53, R53, UR13, R48, 0x1, P0 ;  /* 0x0000000d35357c11 */ /* 0x000fe400080f0c30 */
[----:B------:R-:W-:-:S04]  /*79e0*/  LEA R50, P0, R51, UR12, 0x1 ;  /* 0x0000000c33327c11 */ /* 0x000fc8000f8008ff */
[----:B------:R-:W-:Y:S02]  /*79f0*/  LEA.HI.X R51, R51, UR13, R45, 0x1, P0 ;  /* 0x0000000d33337c11 */ /* 0x000fe400080f0c2d */
[----:B------:R-:W2:Y:S01]  /*7a00*/  LDL.LU R45, [R1+0x1c8] ;  /* 0x0001c800012d7983 */ /* 0x000ea20000300800 */
[----:B------:R-:W-:-:S03]  /*7a10*/  LEA R48, P0, R49, UR12, 0x1 ;  /* 0x0000000c31307c11 */ /* 0x000fc6000f8008ff */
[----:B------:R-:W3:Y:S01]  /*7a20*/  LDL.LU R125, [R1+0x18] ;  /* 0x00001800017d7983 */ /* 0x000ee20000300800 */
[----:B------:R-:W-:-:S03]  /*7a30*/  LEA.HI.X R49, R49, UR13, R118, 0x1, P0 ;  /* 0x0000000d31317c11 */ /* 0x000fc600080f0c76 */
[----:B------:R-:W4:Y:S04]  /*7a40*/  LDL.LU R118, [R1+0x14] ;  /* 0x0000140001767983 */ /* 0x000f280000300800 */
[----:B------:R-:W3:Y:S04]  /*7a50*/  LDL.LU R120, [R1+0x1c4] ;  /* 0x0001c40001787983 */ /* 0x000ee80000300800 */
[----:B------:R-:W3:Y:S01]  /*7a60*/  LDL.LU R121, [R1+0x1c0] ;  /* 0x0001c00001797983 */ /* 0x000ee20000300800 */
[----:B------:R-:W-:Y:S02]  /*7a70*/  LOP3.LUT P1, RZ, R99, 0x8, RZ, 0xc0, !PT ;  /* 0x0000000863ff7812 */ /* 0x000fe4000782c0ff */
[----:B------:R-:W-:-:S02]  /*7a80*/  LEA R46, P0, R47, UR12, 0x1 ;  /* 0x0000000c2f2e7c11 */ /* 0x000fc4000f8008ff */
[----:B------:R-:W-:Y:S02]  /*7a90*/  IADD3.X R90, RZ, R2, RZ, P1, !PT ;  /* 0x00000002ff5a7210 */ /* 0x000fe40000ffe4ff */
[----:B------:R-:W-:Y:S01]  /*7aa0*/  F2FP.BF16.F32.PACK_AB R0, R0, R124 ;  /* 0x0000007c0000723e */ /* 0x000fe200000010ff */
[--C-:B------:R-:W-:Y:S01]  /*7ab0*/  FFMA.FTZ R124, R33, R76, R41.reuse ;  /* 0x0000004c217c7223 */ /* 0x100fe20000010029 */
[----:B------:R-:W-:Y:S02]  /*7ac0*/  LOP3.LUT P4, RZ, R99, 0x20, RZ, 0xc0, !PT ;  /* 0x0000002063ff7812 */ /* 0x000fe4000788c0ff */
[----:B------:R-:W-:Y:S02]  /*7ad0*/  LEA.HI.X R47, R47, UR13, R78, 0x1, P0 ;  /* 0x0000000d2f2f7c11 */ /* 0x000fe400080f0c4e */
[----:B------:R-:W-:Y:S01]  /*7ae0*/  LEA R78, P0, R79, UR12, 0x1 ;  /* 0x0000000c4f4e7c11 */ /* 0x000fe2000f8008ff */
[--C-:B------:R-:W-:Y:S01]  /*7af0*/  FFMA.FTZ R92, R33, R92, R41.reuse ;  /* 0x0000005c215c7223 */ /* 0x100fe20000010029 */
[----:B------:R-:W-:Y:S01]  /*7b00*/  LOP3.LUT P5, RZ, R99, 0x10, RZ, 0xc0, !PT ;  /* 0x0000001063ff7812 */ /* 0x000fe200078ac0ff */
[C-C-:B------:R-:W-:Y:S01]  /*7b10*/  FFMA.FTZ R38, R33.reuse, R38, R41.reuse ;  /* 0x0000002621267223 */ /* 0x140fe20000010029 */
[----:B------:R-:W-:Y:S01]  /*7b20*/  FFMA.FTZ R95, R33, R95, R41 ;  /* 0x0000005f215f7223 */ /* 0x000fe20000010029 */
[----:B------:R-:W-:-:S02]  /*7b30*/  LEA.HI.X R79, R79, UR13, R90, 0x1, P0 ;  /* 0x0000000d4f4f7c11 */ /* 0x000fc400080f0c5a */
[----:B------:R-:W-:Y:S02]  /*7b40*/  F2FP.BF16.F32.PACK_AB R124, R124, R32 ;  /* 0x000000207c7c723e */ /* 0x000fe400000010ff */
[----:B------:R-:W-:Y:S02]  /*7b50*/  LOP3.LUT P3, RZ, R99, 0x80, RZ, 0xc0, !PT ;  /* 0x0000008063ff7812 */ /* 0x000fe4000786c0ff */
[----:B------:R-:W-:Y:S02]  /*7b60*/  LEA R32, P0, R77, UR12, 0x1 ;  /* 0x0000000c4d207c11 */ /* 0x000fe4000f8008ff */
[----:B------:R-:W-:Y:S02]  /*7b70*/  LOP3.LUT P2, RZ, R99, 0x40, RZ, 0xc0, !PT ;  /* 0x0000004063ff7812 */ /* 0x000fe4000784c0ff */
[----:B------:R-:W-:Y:S02]  /*7b80*/  IADD3.X R91, RZ, R2, RZ, P3, !PT ;  /* 0x00000002ff5b7210 */ /* 0x000fe40001ffe4ff */
[----:B--2---:R-:W-:-:S04]  /*7b90*/  LEA R44, P1, R45, UR12, 0x1 ;  /* 0x0000000c2d2c7c11 */ /* 0x004fc8000f8208ff */
[----:B------:R-:W-:Y:S01]  /*7ba0*/  LEA.HI.X R45, R45, UR13, R94, 0x1, P1 ;  /* 0x0000000d2d2d7c11 */ /* 0x000fe200088f0c5e */
[----:B------:R-:W-:Y:S01]  /*7bb0*/  FFMA.FTZ R94, R33, R40, R41 ;  /* 0x00000028215e7223 */ /* 0x000fe20000010029 */
[----:B------:R-:W-:Y:S01]  /*7bc0*/  IMAD.X R41, RZ, RZ, R2, P4 ;  /* 0x000000ffff297224 */ /* 0x000fe200020e0602 */
[C---:B------:R-:W-:Y:S02]  /*7bd0*/  LEA R40, P1, R123.reuse, UR12, 0x1 ;  /* 0x0000000c7b287c11 */ /* 0x040fe4000f8208ff */
[----:B------:R-:W-:Y:S02]  /*7be0*/  IADD3.X R33, RZ, R2, RZ, P5, !PT ;  /* 0x00000002ff217210 */ /* 0x000fe40002ffe4ff */
[----:B------:R-:W-:Y:S02]  /*7bf0*/  LEA.HI.X R41, R123, UR13, R41, 0x1, P1 ;  /* 0x0000000d7b297c11 */ /* 0x000fe400088f0c29 */
[----:B------:R-:W-:Y:S02]  /*7c00*/  LEA.HI.X R33, R77, UR13, R33, 0x1, P0 ;  /* 0x0000000d4d217c11 */ /* 0x000fe400080f0c21 */
[----:B----4-:R-:W-:-:S02]  /*7c10*/  LEA R90, P1, R118, UR12, 0x1 ;  /* 0x0000000c765a7c11 */ /* 0x010fc4000f8208ff */
[----:B------:R-:W-:Y:S02]  /*7c20*/  IADD3.X R2, RZ, R2, RZ, P2, !PT ;  /* 0x00000002ff027210 */ /* 0x000fe400017fe4ff */
[----:B---3--:R-:W-:Y:S02]  /*7c30*/  LEA R76, P0, R125, UR12, 0x1 ;  /* 0x0000000c7d4c7c11 */ /* 0x008fe4000f8008ff */
[C---:B------:R-:W-:Y:S02]  /*7c40*/  PRMT R123, R121.reuse, 0x7610, R123 ;  /* 0x00007610797b7816 */ /* 0x040fe4000000007b */
[----:B------:R-:W-:Y:S02]  /*7c50*/  PRMT R121, R121, 0x7632, R121 ;  /* 0x0000763279797816 */ /* 0x000fe40000000079 */
[----:B------:R-:W-:Y:S01]  /*7c60*/  LEA.HI.X R91, R118, UR13, R91, 0x1, P1 ;  /* 0x0000000d765b7c11 */ /* 0x000fe200088f0c5b */
[----:B------:R0:W-:Y:S01]  /*7c70*/  STG.E.U16 desc[UR16][R24.64], R123 ;  /* 0x0000007b18007986 */ /* 0x0001e2000c101510 */
[----:B------:R-:W-:-:S03]  /*7c80*/  LEA.HI.X R77, R125, UR13, R2, 0x1, P0 ;  /* 0x0000000d7d4d7c11 */ /* 0x000fc600080f0c02 */
[----:B------:R-:W2:Y:S01]  /*7c90*/  LDL.LU R118, [R1+0x8] ;  /* 0x0000080001767983 */ /* 0x000ea20000300800 */
[----:B------:R-:W-:-:S03]  /*7ca0*/  PRMT R2, R120, 0x7632, R2 ;  /* 0x0000763278027816 */ /* 0x000fc60000000002 */
[----:B------:R-:W3:Y:S04]  /*7cb0*/  LDL.LU R125, [R1+0x15c] ;  /* 0x00015c00017d7983 */ /* 0x000ee80000300800 */
[----:B0-----:R-:W3:Y:S04]  /*7cc0*/  LDL.LU R123, [R1+0x118] ;  /* 0x00011800017b7983 */ /* 0x001ee80000300800 */
[----:B------:R0:W-:Y:S04]  /*7cd0*/  STG.E.U16 desc[UR16][R24.64+0x2], R121 ;  /* 0x0000027918007986 */ /* 0x0001e8000c101510 */
[----:B------:R1:W-:Y:S04]  /*7ce0*/  STG.E.U16 desc[UR16][R24.64+0x4], R120 ;  /* 0x0000047818007986 */ /* 0x0003e8000c101510 */
[----:B0-----:R-:W4:Y:S04]  /*7cf0*/  LDL.LU R121, [R1+0x14c] ;  /* 0x00014c0001797983 */ /* 0x001f280000300800 */
[----:B-1----:R-:W4:Y:S04]  /*7d00*/  LDL.LU R120, [R1+0x108] ;  /* 0x0001080001787983 */ /* 0x002f280000300800 */
[----:B------:R0:W-:Y:S02]  /*7d10*/  STG.E.U16 desc[UR16][R24.64+0x6], R2 ;  /* 0x0000060218007986 */ /* 0x0001e4000c101510 */
[----:B0-----:R-:W-:-:S02]  /*7d20*/  PRMT R2, R119, 0x7632, R2 ;  /* 0x0000763277027816 */ /* 0x001fc40000000002 */
[----:B------:R-:W-:-:S03]  /*7d30*/  PRMT R24, R37, 0x7632, R24 ;  /* 0x0000763225187816 */ /* 0x000fc60000000018 */
[----:B------:R0:W-:Y:S04]  /*7d40*/  STG.E.U16 desc[UR16][R26.64+0x2], R2 ;  /* 0x000002021a007986 */ /* 0x0001e8000c101510 */
[----:B------:R1:W-:Y:S04]  /*7d50*/  STG.E.U16 desc[UR16][R26.64+0x6], R24 ;  /* 0x000006181a007986 */ /* 0x0003e8000c101510 */
[----:B------:R-:W-:Y:S01]  /*7d60*/  STG.E.U16 desc[UR16][R26.64], R119 ;  /* 0x000000771a007986 */ /* 0x000fe2000c101510 */
[----:B0-----:R-:W-:Y:S02]  /*7d70*/  PRMT R2, R39, 0x7632, R2 ;  /* 0x0000763227027816 */ /* 0x001fe40000000002 */
[----:B-1----:R-:W-:Y:S01]  /*7d80*/  PRMT R24, R35, 0x7632, R24 ;  /* 0x0000763223187816 */ /* 0x002fe20000000018 */
[----:B------:R-:W-:Y:S04]  /*7d90*/  STG.E.U16 desc[UR16][R26.64+0x4], R37 ;  /* 0x000004251a007986 */ /* 0x000fe8000c101510 */
[----:B------:R0:W-:Y:S04]  /*7da0*/  STG.E.U16 desc[UR16][R28.64+0x2], R2 ;  /* 0x000002021c007986 */ /* 0x0001e8000c101510 */
[----:B------:R1:W-:Y:S04]  /*7db0*/  STG.E.U16 desc[UR16][R28.64+0x6], R24 ;  /* 0x000006181c007986 */ /* 0x0003e8000c101510 */
[----:B------:R-:W-:Y:S01]  /*7dc0*/  STG.E.U16 desc[UR16][R28.64], R39 ;  /* 0x000000271c007986 */ /* 0x000fe2000c101510 */
[----:B0-----:R-:W-:-:S03]  /*7dd0*/  PRMT R2, R34, 0x7632, R2 ;  /* 0x0000763222027816 */ /* 0x001fc60000000002 */
[----:B------:R-:W3:Y:S01]  /*7de0*/  LDL.LU R119, [R1+0x164] ;  /* 0x0001640001777983 */ /* 0x000ee20000300800 */
[----:B-1----:R-:W-:-:S03]  /*7df0*/  PRMT R24, R36, 0x7632, R24 ;  /* 0x0000763224187816 */ /* 0x002fc60000000018 */
[----:B------:R-:W-:Y:S04]  /*7e00*/  STG.E.U16 desc[UR16][R28.64+0x4], R35 ;  /* 0x000004231c007986 */ /* 0x000fe8000c101510 */
[----:B------:R-:W-:Y:S04]  /*7e10*/  STG.E.U16 desc[UR16][R30.64], R34 ;  /* 0x000000221e007986 */ /* 0x000fe8000c101510 */
[----:B------:R0:W-:Y:S04]  /*7e20*/  STG.E.U16 desc[UR16][R30.64+0x2], R2 ;  /* 0x000002021e007986 */ /* 0x0001e8000c101510 */
[----:B------:R-:W-:Y:S04]  /*7e30*/  STG.E.U16 desc[UR16][R30.64+0x4], R36 ;  /* 0x000004241e007986 */ /* 0x000fe8000c101510 */
[----:B------:R1:W-:Y:S01]  /*7e40*/  STG.E.U16 desc[UR16][R30.64+0x6], R24 ;  /* 0x000006181e007986 */ /* 0x0003e2000c101510 */
[----:B0-----:R-:W-:-:S03]  /*7e50*/  PRMT R2, R0, 0x7632, R2 ;  /* 0x0000763200027816 */ /* 0x001fc60000000002 */
[----:B------:R4:W-:Y:S04]  /*7e60*/  STG.E.U16 desc[UR16][R42.64], R0 ;  /* 0x000000002a007986 */ /* 0x0009e8000c101510 */
[----:B------:R-:W3:Y:S01]  /*7e70*/  LDL.LU R37, [R1+0x12c] ;  /* 0x00012c0001257983 */ /* 0x000ee20000300800 */
[----:B-1----:R-:W-:-:S03]  /*7e80*/  PRMT R24, R124, 0x7632, R24 ;  /* 0x000076327c187816 */ /* 0x002fc60000000018 */
[----:B------:R0:W-:Y:S04]  /*7e90*/  STG.E.U16 desc[UR16][R42.64+0x4], R124 ;  /* 0x0000047c2a007986 */ /* 0x0001e8000c101510 */
[----:B------:R-:W-:Y:S04]  /*7ea0*/  STG.E.U16 desc[UR16][R42.64+0x2], R2 ;  /* 0x000002022a007986 */ /* 0x000fe8000c101510 */
[----:B------:R1:W-:Y:S01]  /*7eb0*/  STG.E.U16 desc[UR16][R42.64+0x6], R24 ;  /* 0x000006182a007986 */ /* 0x0003e2000c101510 */
[----:B--2---:R-:W-:Y:S02]  /*7ec0*/  F2FP.BF16.F32.PACK_AB R92, R92, R118 ;  /* 0x000000765c5c723e */ /* 0x004fe400000010ff */
[----:B----4-:R-:W-:-:S02]  /*7ed0*/  F2FP.BF16.F32.PACK_AB R0, R120, R121 ;  /* 0x000000797800723e */ /* 0x010fc400000010ff */
[----:B------:R-:W2:Y:S04]  /*7ee0*/  LDL.LU R120, [R1+0x130] ;  /* 0x0001300001787983 */ /* 0x000ea80000300800 */
[----:B------:R-:W2:Y:S04]  /*7ef0*/  LDL.LU R121, [R1+0x174] ;  /* 0x0001740001797983 */ /* 0x000ea80000300800 */
[----:B0-----:R-:W4:Y:S04]  /*7f00*/  LDL.LU R124, [R1] ;  /* 0x00000000017c7983 */ /* 0x001f280000300800 */
[----:B------:R-:W2:Y:S04]  /*7f10*/  LDL.LU R118, [R1+0x1bc] ;  /* 0x0001bc0001767983 */ /* 0x000ea80000300800 */
[----:B-1----:R-:W2:Y:S01]  /*7f20*/  LDL.LU R43, [R1+0x4] ;  /* 0x00000400012b7983 */ /* 0x002ea20000300800 */
[----:B------:R-:W-:-:S03]  /*7f30*/  PRMT R2, R0, 0x7632, R2 ;  /* 0x0000763200027816 */ /* 0x000fc60000000002 */
[----:B------:R3:W-:Y:S02]  /*7f40*/  STG.E.U16 desc[UR16][R88.64], R0 ;  /* 0x0000000058007986 */ /* 0x0007e4000c101510 */
[----:B---3--:R-:W-:Y:S02]  /*7f50*/  F2FP.BF16.F32.PACK_AB R0, R123, R125 ;  /* 0x0000007d7b00723e */ /* 0x008fe400000010ff */
[----:B------:R-:W3:Y:S04]  /*7f60*/  LDL.LU R123, [R1+0x120] ;  /* 0x00012000017b7983 */ /* 0x000ee80000300800 */
[----:B------:R-:W3:Y:S01]  /*7f70*/  LDL.LU R125, [R1+0x17c] ;  /* 0x00017c00017d7983 */ /* 0x000ee20000300800 */
[----:B------:R-:W-:-:S03]  /*7f80*/  PRMT R24, R92, 0x7632, R24 ;  /* 0x000076325c187816 */ /* 0x000fc60000000018 */
[----:B------:R0:W-:Y:S04]  /*7f90*/  STG.E.U16 desc[UR16][R88.64+0x2], R2 ;  /* 0x0000020258007986 */ /* 0x0001e8000c101510 */
[----:B------:R-:W-:Y:S04]  /*7fa0*/  STG.E.U16 desc[UR16][R88.64+0x4], R92 ;  /* 0x0000045c58007986 */ /* 0x000fe8000c101510 */
[----:B------:R-:W-:Y:S01]  /*7fb0*/  STG.E.U16 desc[UR16][R88.64+0x6], R24 ;  /* 0x0000061858007986 */ /* 0x000fe2000c101510 */
[----:B0-----:R-:W-:-:S03]  /*7fc0*/  PRMT R2, R0, 0x7632, R2 ;  /* 0x0000763200027816 */ /* 0x001fc60000000002 */
[----:B------:R0:W-:Y:S04]  /*7fd0*/  STG.E.U16 desc[UR16][R86.64], R0 ;  /* 0x0000000056007986 */ /* 0x0001e8000c101510 */
[----:B------:R1:W-:Y:S01]  /*7fe0*/  STG.E.U16 desc[UR16][R86.64+0x2], R2 ;  /* 0x0000020256007986 */ /* 0x0003e2000c101510 */
[----:B0-----:R-:W-:-:S03]  /*7ff0*/  F2FP.BF16.F32.PACK_AB R0, R37, R119 ;  /* 0x000000772500723e */ /* 0x001fc600000010ff */
[----:B------:R-:W3:Y:S01]  /*8000*/  LDL.LU R37, [R1+0x114] ;  /* 0x0001140001257983 */ /* 0x000ee20000300800 */
[----:B-1----:R-:W-:-:S03]  /*8010*/  PRMT R2, R0, 0x7632, R2 ;  /* 0x0000763200027816 */ /* 0x002fc60000000002 */
[----:B------:R-:W3:Y:S01]  /*8020*/  LDL.LU R119, [R1+0x18c] ;  /* 0x00018c0001777983 */ /* 0x000ee20000300800 */
[----:B----4-:R-:W-:Y:S02]  /*8030*/  F2FP.BF16.F32.PACK_AB R38, R38, R124 ;  /* 0x0000007c2626723e */ /* 0x010fe400000010ff */
[----:B--2---:R-:W-:-:S04]  /*8040*/  F2FP.BF16.F32.PACK_AB R94, R94, R43 ;  /* 0x0000002b5e5e723e */ /* 0x004fc800000010ff */
[----:B------:R-:W-:Y:S01]  /*8050*/  PRMT R24, R94, 0x7632, R24 ;  /* 0x000076325e187816 */ /* 0x000fe20000000018 */
[----:B------:R-:W-:Y:S04]  /*8060*/  STG.E.U16 desc[UR16][R86.64+0x4], R94 ;  /* 0x0000045e56007986 */ /* 0x000fe8000c101510 */
[----:B------:R0:W-:Y:S04]  /*8070*/  STG.E.U16 desc[UR16][R86.64+0x6], R24 ;  /* 0x0000061856007986 */ /* 0x0001e8000c101510 */
[----:B------:R1:W-:Y:S01]  /*8080*/  STG.E.U16 desc[UR16][R84.64], R0 ;  /* 0x0000000054007986 */ /* 0x0003e2000c101510 */
[----:B0-----:R-:W-:-:S02]  /*8090*/  PRMT R24, R38, 0x7632, R24 ;  /* 0x0000763226187816 */ /* 0x001fc40000000018 */
[----:B-1----:R-:W-:Y:S02]  /*80a0*/  F2FP.BF16.F32.PACK_AB R0, R120, R121 ;  /* 0x000000797800723e */ /* 0x002fe400000010ff */
[----:B------:R-:W2:Y:S04]  /*80b0*/  LDL.LU R120, [R1+0x110] ;  /* 0x0001100001787983 */ /* 0x000ea80000300800 */
[----:B------:R-:W2:Y:S04]  /*80c0*/  LDL.LU R121, [R1+0x198] ;  /* 0x0001980001797983 */ /* 0x000ea80000300800 */
[----:B------:R0:W-:Y:S04]  /*80d0*/  STG.E.U16 desc[UR16][R84.64+0x2], R2 ;  /* 0x0000020254007986 */ /* 0x0001e8000c101510 */
[----:B------:R-:W-:Y:S04]  /*80e0*/  STG.E.U16 desc[UR16][R84.64+0x4], R38 ;  /* 0x0000042654007986 */ /* 0x000fe8000c101510 */
[----:B------:R-:W-:Y:S01]  /*80f0*/  STG.E.U16 desc[UR16][R84.64+0x6], R24 ;  /* 0x0000061854007986 */ /* 0x000fe2000c101510 */
[----:B0-----:R-:W-:-:S03]  /*8100*/  PRMT R2, R0, 0x7632, R2 ;  /* 0x0000763200027816 */ /* 0x001fc60000000002 */
[----:B------:R3:W-:Y:S02]  /*8110*/  STG.E.U16 desc[UR16][R82.64], R0 ;  /* 0x0000000052007986 */ /* 0x0007e4000c101510 */
[----:B---3--:R-:W-:Y:S02]  /*8120*/  F2FP.BF16.F32.PACK_AB R0, R123, R125 ;  /* 0x0000007d7b00723e */ /* 0x008fe400000010ff */
[----:B------:R-:W3:Y:S04]  /*8130*/  LDL.LU R123, [R1+0x10c] ;  /* 0x00010c00017b7983 */ /* 0x000ee80000300800 */
[----:B------:R-:W3:Y:S01]  /*8140*/  LDL.LU R125, [R1+0x194] ;  /* 0x00019400017d7983 */ /* 0x000ee20000300800 */
[----:B------:R-:W-:Y:S02]  /*8150*/  F2FP.BF16.F32.PACK_AB R95, R95, R118 ;  /* 0x000000765f5f723e */ /* 0x000fe400000010ff */
[----:B------:R-:W-:-:S02]  /*8160*/  F2FP.BF16.F32.PACK_AB R23, R96, R23 ;  /* 0x000000176017723e */ /* 0x000fc400000010ff */
[----:B------:R-:W-:Y:S01]  /*8170*/  PRMT R24, R95, 0x7632, R24 ;  /* 0x000076325f187816 */ /* 0x000fe20000000018 */
[----:B------:R0:W-:Y:S04]  /*8180*/  STG.E.U16 desc[UR16][R82.64+0x2], R2 ;  /* 0x0000020252007986 */ /* 0x0001e8000c101510 */
[----:B------:R-:W-:Y:S04]  /*8190*/  STG.E.U16 desc[UR16][R82.64+0x4], R95 ;  /* 0x0000045f52007986 */ /* 0x000fe8000c101510 */
[----:B------:R1:W-:Y:S01]  /*81a0*/  STG.E.U16 desc[UR16][R82.64+0x6], R24 ;  /* 0x0000061852007986 */ /* 0x0003e2000c101510 */
[----:B0-----:R-:W-:-:S03]  /*81b0*/  PRMT R2, R0, 0x7632, R2 ;  /* 0x0000763200027816 */ /* 0x001fc60000000002 */
[----:B------:R0:W-:Y:S01]  /*81c0*/  STG.E.U16 desc[UR16][R80.64], R0 ;  /* 0x0000000050007986 */ /* 0x0001e2000c101510 */
[----:B-1----:R-:W-:-:S03]  /*81d0*/  PRMT R24, R23, 0x7632, R24 ;  /* 0x0000763217187816 */ /* 0x002fc60000000018 */
[----:B------:R1:W-:Y:S01]  /*81e0*/  STG.E.U16 desc[UR16][R80.64+0x2], R2 ;  /* 0x0000020250007986 */ /* 0x0003e2000c101510 */
[----:B0-----:R-:W-:-:S03]  /*81f0*/  F2FP.BF16.F32.PACK_AB R0, R37, R119 ;  /* 0x000000772500723e */ /* 0x001fc600000010ff */
[----:B------:R-:W4:Y:S04]  /*8200*/  LDL.LU R37, [R1+0x104] ;  /* 0x0001040001257983 */ /* 0x000f280000300800 */
[----:B------:R-:W4:Y:S01]  /*8210*/  LDL.LU R119, [R1+0x190] ;  /* 0x0001900001777983 */ /* 0x000f220000300800 */
[----:B-1----:R-:W-:-:S03]  /*8220*/  PRMT R2, R0, 0x7632, R2 ;  /* 0x0000763200027816 */ /* 0x002fc60000000002 */
[----:B------:R-:W-:Y:S04]  /*8230*/  STG.E.U16 desc[UR16][R80.64+0x4], R23 ;  /* 0x0000041750007986 */ /* 0x000fe8000c101510 */
[----:B------:R-:W-:Y:S04]  /*8240*/  STG.E.U16 desc[UR16][R80.64+0x6], R24 ;  /* 0x0000061850007986 */ /* 0x000fe8000c101510 */
[----:B------:R2:W-:Y:S02]  /*8250*/  STG.E.U16 desc[UR16][R74.64], R0 ;  /* 0x000000004a007986 */ /* 0x0005e4000c101510 */
[----:B--2---:R-:W-:-:S02]  /*8260*/  F2FP.BF16.F32.PACK_AB R0, R120, R121 ;  /* 0x000000797800723e */ /* 0x004fc400000010ff */
[----:B------:R-:W2:Y:S02]  /*8270*/  LDL.LU R120, [R1+0x100] ;  /* 0x0001000001787983 */ /* 0x000ea40000300800 */
[C---:B------:R-:W-:Y:S02]  /*8280*/  PRMT R36, R0.reuse, 0x7610, R36 ;  /* 0x0000761000247816 */ /* 0x040fe40000000024 */
[----:B------:R-:W2:Y:S01]  /*8290*/  LDL.LU R121, [R1+0x188] ;  /* 0x0001880001797983 */ /* 0x000ea20000300800 */
[----:B------:R-:W-:Y:S02]  /*82a0*/  PRMT R24, R0, 0x7632, R24 ;  /* 0x0000763200187816 */ /* 0x000fe40000000018 */
[----:B---3--:R-:W-:Y:S02]  /*82b0*/  F2FP.BF16.F32.PACK_AB R0, R123, R125 ;  /* 0x0000007d7b00723e */ /* 0x008fe400000010ff */
[----:B------:R-:W3:Y:S04]  /*82c0*/  LDL.LU R123, [R1+0xfc] ;  /* 0x0000fc00017b7983 */ /* 0x000ee80000300800 */
[----:B------:R-:W3:Y:S01]  /*82d0*/  LDL.LU R125, [R1+0x184] ;  /* 0x00018400017d7983 */ /* 0x000ee20000300800 */
[----:B------:R-:W-:-:S02]  /*82e0*/  F2FP.BF16.F32.PACK_AB R22, R97, R22 ;  /* 0x000000166116723e */ /* 0x000fc400000010ff */
[----:B------:R-:W-:Y:S01]  /*82f0*/  F2FP.BF16.F32.PACK_AB R21, R98, R21 ;  /* 0x000000156215723e */ /* 0x000fe200000010ff */
[----:B------:R0:W-:Y:S01]  /*8300*/  STG.E.U16 desc[UR16][R74.64+0x2], R2 ;  /* 0x000002024a007986 */ /* 0x0001e2000c101510 */
[----:B------:R-:W-:Y:S02]  /*8310*/  PRMT R23, R22, 0x7632, R23 ;  /* 0x0000763216177816 */ /* 0x000fe40000000017 */
[----:B------:R-:W-:Y:S01]  /*8320*/  PRMT R35, R0, 0x7610, R35 ;  /* 0x0000761000237816 */ /* 0x000fe20000000023 */
[----:B------:R1:W-:Y:S01]  /*8330*/  STG.E.U16 desc[UR16][R74.64+0x4], R22 ;  /* 0x000004164a007986 */ /* 0x0003e2000c101510 */
[----:B------:R-:W-:Y:S02]  /*8340*/  PRMT R25, R21, 0x7632, R25 ;  /* 0x0000763215197816 */ /* 0x000fe40000000019 */
[----:B------:R-:W-:Y:S01]  /*8350*/  F2FP.BF16.F32.PACK_AB R20, R100, R20 ;  /* 0x000000146414723e */ /* 0x000fe200000010ff */
[----:B------:R-:W-:Y:S01]  /*8360*/  STG.E.U16 desc[UR16][R74.64+0x6], R23 ;  /* 0x000006174a007986 */ /* 0x000fe2000c101510 */
[----:B0-----:R-:W-:-:S03]  /*8370*/  PRMT R2, R0, 0x7632, R2 ;  /* 0x0000763200027816 */ /* 0x001fc60000000002 */
[----:B------:R0:W-:Y:S01]  /*8380*/  STG.E.U16 desc[UR16][R72.64+0x4], R21 ;  /* 0x0000041548007986 */ /* 0x0001e2000c101510 */
[----:B-1----:R-:W-:-:S03]  /*8390*/  PRMT R22, R20, 0x7632, R22 ;  /* 0x0000763214167816 */ /* 0x002fc60000000016 */
[----:B------:R-:W-:Y:S01]  /*83a0*/  STG.E.U16 desc[UR16][R72.64], R36 ;  /* 0x0000002448007986 */ /* 0x000fe2000c101510 */
[----:B----4-:R-:W-:-:S03]  /*83b0*/  F2FP.BF16.F32.PACK_AB R0, R37, R119 ;  /* 0x000000772500723e */ /* 0x010fc600000010ff */
[----:B------:R-:W4:Y:S01]  /*83c0*/  LDL.LU R37, [R1+0xf8] ;  /* 0x0000f80001257983 */ /* 0x000f220000300800 */
[----:B------:R-:W-:-:S03]  /*83d0*/  PRMT R34, R0, 0x7610, R34 ;  /* 0x0000761000227816 */ /* 0x000fc60000000022 */
[----:B------:R-:W4:Y:S01]  /*83e0*/  LDL.LU R119, [R1+0x180] ;  /* 0x0001800001777983 */ /* 0x000f220000300800 */
[----:B0-----:R-:W-:-:S03]  /*83f0*/  PRMT R21, R0, 0x7632, R21 ;  /* 0x0000763200157816 */ /* 0x001fc60000000015 */
[----:B------:R-:W-:Y:S04]  /*8400*/  STG.E.U16 desc[UR16][R72.64+0x2], R24 ;  /* 0x0000021848007986 */ /* 0x000fe8000c101510 */
[----:B------:R-:W-:Y:S04]  /*8410*/  STG.E.U16 desc[UR16][R72.64+0x6], R25 ;  /* 0x0000061948007986 */ /* 0x000fe8000c101510 */
[----:B------:R0:W-:Y:S04]  /*8420*/  STG.E.U16 desc[UR16][R70.64+0x2], R2 ;  /* 0x0000020246007986 */ /* 0x0001e8000c101510 */
[----:B------:R1:W-:Y:S01]  /*8430*/  STG.E.U16 desc[UR16][R70.64+0x4], R20 ;  /* 0x0000041446007986 */ /* 0x0003e2000c101510 */
[----:B--2---:R-:W-:-:S03]  /*8440*/  F2FP.BF16.F32.PACK_AB R0, R120, R121 ;  /* 0x000000797800723e */ /* 0x004fc600000010ff */
[----:B------:R-:W2:Y:S01]  /*8450*/  LDL.LU R120, [R1+0xf4] ;  /* 0x0000f40001787983 */ /* 0x000ea20000300800 */
[----:B0-----:R-:W-:-:S03]  /*8460*/  PRMT R2, R0, 0x7610, R2 ;  /* 0x0000761000027816 */ /* 0x001fc60000000002 */
[----:B------:R-:W2:Y:S01]  /*8470*/  LDL.LU R121, [R1+0x178] ;  /* 0x0001780001797983 */ /* 0x000ea20000300800 */
[----:B-1----:R-:W-:Y:S02]  /*8480*/  PRMT R20, R0, 0x7632, R20 ;  /* 0x0000763200147816 */ /* 0x002fe40000000014 */
[----:B---3--:R-:W-:Y:S02]  /*8490*/  F2FP.BF16.F32.PACK_AB R0, R123, R125 ;  /* 0x0000007d7b00723e */ /* 0x008fe400000010ff */
[----:B------:R-:W3:Y:S04]  /*84a0*/  LDL.LU R123, [R1+0xf0] ;  /* 0x0000f000017b7983 */ /* 0x000ee80000300800 */
[----:B------:R-:W3:Y:S01]  /*84b0*/  LDL.LU R125, [R1+0x170] ;  /* 0x00017000017d7983 */ /* 0x000ee20000300800 */
[----:B------:R-:W-:-:S02]  /*84c0*/  F2FP.BF16.F32.PACK_AB R19, R101, R19 ;  /* 0x000000136513723e */ /* 0x000fc400000010ff */
[----:B------:R-:W-:Y:S01]  /*84d0*/  F2FP.BF16.F32.PACK_AB R18, R102, R18 ;  /* 0x000000126612723e */ /* 0x000fe200000010ff */
[----:B------:R-:W-:Y:S01]  /*84e0*/  STG.E.U16 desc[UR16][R70.64], R35 ;  /* 0x0000002346007986 */ /* 0x000fe2000c101510 */
[----:B------:R-:W-:-:S03]  /*84f0*/  PRMT R23, R19, 0x7632, R23 ;  /* 0x0000763213177816 */ /* 0x000fc60000000017 */
[----:B------:R0:W-:Y:S01]  /*8500*/  STG.E.U16 desc[UR16][R70.64+0x6], R22 ;  /* 0x0000061646007986 */ /* 0x0001e2000c101510 */
[----:B------:R-:W-:-:S03]  /*8510*/  F2FP.BF16.F32.PACK_AB R17, R103, R17 ;  /* 0x000000116711723e */ /* 0x000fc600000010ff */
[----:B------:R1:W-:Y:S04]  /*8520*/  STG.E.U16 desc[UR16][R68.64+0x2], R21 ;  /* 0x0000021544007986 */ /* 0x0003e8000c101510 */
[----:B------:R1:W-:Y:S04]  /*8530*/  STG.E.U16 desc[UR16][R68.64+0x4], R19 ;  /* 0x0000041344007986 */ /* 0x0003e8000c101510 */
[----:B------:R-:W-:Y:S01]  /*8540*/  STG.E.U16 desc[UR16][R68.64], R34 ;  /* 0x0000002244007986 */ /* 0x000fe2000c101510 */
[----:B0-----:R-:W-:Y:S02]  /*8550*/  PRMT R22, R18, 0x7632, R22 ;  /* 0x0000763212167816 */ /* 0x001fe40000000016 */
[C---:B-1----:R-:W-:Y:S01]  /*8560*/  PRMT R21, R0.reuse, 0x7632, R21 ;  /* 0x0000763200157816 */ /* 0x042fe20000000015 */
[----:B------:R-:W-:Y:S01]  /*8570*/  STG.E.U16 desc[UR16][R68.64+0x6], R23 ;  /* 0x0000061744007986 */ /* 0x000fe2000c101510 */
[----:B------:R-:W-:-:S03]  /*8580*/  PRMT R19, R0, 0x7610, R19 ;  /* 0x0000761000137816 */ /* 0x000fc60000000013 */
[----:B------:R0:W-:Y:S01]  /*8590*/  STG.E.U16 desc[UR16][R66.64], R2 ;  /* 0x0000000242007986 */ /* 0x0001e2000c101510 */
[----:B----4-:R-:W-:-:S03]  /*85a0*/  F2FP.BF16.F32.PACK_AB R0, R37, R119 ;  /* 0x000000772500723e */ /* 0x010fc600000010ff */
[----:B------:R-:W4:Y:S01]  /*85b0*/  LDL.LU R37, [R1+0xec] ;  /* 0x0000ec0001257983 */ /* 0x000f220000300800 */
[----:B------:R-:W-:-:S03]  /*85c0*/  PRMT R31, R0, 0x7610, R31 ;  /* 0x00007610001f7816 */ /* 0x000fc6000000001f */
[----:B------:R-:W4:Y:S04]  /*85d0*/  LDL.LU R119, [R1+0x16c] ;  /* 0x00016c0001777983 */ /* 0x000f280000300800 */
[----:B------:R1:W-:Y:S01]  /*85e0*/  STG.E.U16 desc[UR16][R66.64+0x4], R18 ;  /* 0x0000041242007986 */ /* 0x0003e2000c101510 */
[----:B0-----:R-:W-:-:S03]  /*85f0*/  PRMT R2, R17, 0x7632, R2 ;  /* 0x0000763211027816 */ /* 0x001fc60000000002 */
[----:B------:R-:W-:Y:S04]  /*8600*/  STG.E.U16 desc[UR16][R66.64+0x2], R20 ;  /* 0x0000021442007986 */ /* 0x000fe8000c101510 */
[----:B------:R-:W-:Y:S01]  /*8610*/  STG.E.U16 desc[UR16][R66.64+0x6], R22 ;  /* 0x0000061642007986 */ /* 0x000fe2000c101510 */
[----:B-1----:R-:W-:-:S03]  /*8620*/  PRMT R18, R0, 0x7632, R18 ;  /* 0x0000763200127816 */ /* 0x002fc60000000012 */
[----:B------:R0:W-:Y:S01]  /*8630*/  STG.E.U16 desc[UR16][R64.64+0x6], R2 ;  /* 0x0000060240007986 */ /* 0x0001e2000c101510 */
[----:B--2---:R-:W-:-:S03]  /*8640*/  F2FP.BF16.F32.PACK_AB R0, R120, R121 ;  /* 0x000000797800723e */ /* 0x004fc600000010ff */
[----:B------:R-:W2:Y:S01]  /*8650*/  LDL.LU R120, [R1+0xe8] ;  /* 0x0000e80001787983 */ /* 0x000ea20000300800 */
[----:B------:R-:W-:-:S03]  /*8660*/  PRMT R30, R0, 0x7610, R30 ;  /* 0x00007610001e7816 */ /* 0x000fc6000000001e */
[----:B------:R-:W2:Y:S01]  /*8670*/  LDL.LU R121, [R1+0x168] ;  /* 0x0001680001797983 */ /* 0x000ea20000300800 */
[----:B0-----:R-:W-:Y:S02]  /*8680*/  PRMT R2, R0, 0x7632, R2 ;  /* 0x0000763200027816 */ /* 0x001fe40000000002 */
[----:B---3--:R-:W-:Y:S02]  /*8690*/  F2FP.BF16.F32.PACK_AB R0, R123, R125 ;  /* 0x0000007d7b00723e */ /* 0x008fe400000010ff */
[----:B------:R-:W3:Y:S04]  /*86a0*/  LDL.LU R123, [R1+0xe4] ;  /* 0x0000e400017b7983 */ /* 0x000ee80000300800 */
[----:B------:R-:W3:Y:S01]  /*86b0*/  LDL.LU R125, [R1+0x160] ;  /* 0x00016000017d7983 */ /* 0x000ee20000300800 */
[----:B------:R-:W-:-:S03]  /*86c0*/  F2FP.BF16.F32.PACK_AB R16, R104, R16 ;  /* 0x000000106810723e */ /* 0x000fc600000010ff */
[----:B------:R0:W-:Y:S01]  /*86d0*/  STG.E.U16 desc[UR16][R64.64], R19 ;  /* 0x0000001340007986 */ /* 0x0001e2000c101510 */
[----:B------:R-:W-:-:S03]  /*86e0*/  F2FP.BF16.F32.PACK_AB R15, R105, R15 ;  /* 0x0000000f690f723e */ /* 0x000fc600000010ff */
[----:B------:R-:W-:Y:S01]  /*86f0*/  STG.E.U16 desc[UR16][R64.64+0x2], R21 ;  /* 0x0000021540007986 */ /* 0x000fe2000c101510 */
[----:B------:R-:W-:-:S03]  /*8700*/  PRMT R29, R0, 0x7610, R29 ;  /* 0x00007610001d7816 */ /* 0x000fc6000000001d */
[----:B------:R1:W-:Y:S01]  /*8710*/  STG.E.U16 desc[UR16][R64.64+0x4], R17 ;  /* 0x0000041140007986 */ /* 0x0003e2000c101510 */
[----:B0-----:R-:W-:-:S03]  /*8720*/  PRMT R19, R16, 0x7632, R19 ;  /* 0x0000763210137816 */ /* 0x001fc60000000013 */
[----:B------:R0:W-:Y:S01]  /*8730*/  STG.E.U16 desc[UR16][R62.64+0x4], R16 ;  /* 0x000004103e007986 */ /* 0x0001e2000c101510 */
[----:B------:R-:W-:-:S03]  /*8740*/  F2FP.BF16.F32.PACK_AB R14, R106, R14 ;  /* 0x0000000e6a0e723e */ /* 0x000fc600000010ff */
[----:B------:R-:W-:Y:S01]  /*8750*/  STG.E.U16 desc[UR16][R62.64], R31 ;  /* 0x0000001f3e007986 */ /* 0x000fe2000c101510 */
[----:B-1----:R-:W-:-:S03]  /*8760*/  PRMT R17, R15, 0x7632, R17 ;  /* 0x000076320f117816 */ /* 0x002fc60000000011 */
[----:B------:R1:W-:Y:S01]  /*8770*/  STG.E.U16 desc[UR16][R62.64+0x2], R18 ;  /* 0x000002123e007986 */ /* 0x0003e2000c101510 */
[----:B0-----:R-:W-:Y:S02]  /*8780*/  PRMT R16, R0, 0x7632, R16 ;  /* 0x0000763200107816 */ /* 0x001fe40000000010 */
[----:B----4-:R-:W-:Y:S01]  /*8790*/  F2FP.BF16.F32.PACK_AB R0, R37, R119 ;  /* 0x000000772500723e */ /* 0x010fe200000010ff */
[----:B------:R-:W-:Y:S04]  /*87a0*/  STG.E.U16 desc[UR16][R62.64+0x6], R19 ;  /* 0x000006133e007986 */ /* 0x000fe8000c101510 */
[----:B------:R-:W4:Y:S01]  /*87b0*/  LDL.LU R37, [R1+0xe0] ;  /* 0x0000e00001257983 */ /* 0x000f220000300800 */
[----:B------:R-:W-:-:S03]  /*87c0*/  PRMT R28, R0, 0x7610, R28 ;  /* 0x00007610001c7816 */ /* 0x000fc6000000001c */
[----:B------:R-:W4:Y:S04]  /*87d0*/  LDL.LU R119, [R1+0x158] ;  /* 0x0001580001777983 */ /* 0x000f280000300800 */
[----:B------:R0:W-:Y:S01]  /*87e0*/  STG.E.U16 desc[UR16][R60.64+0x2], R2 ;  /* 0x000002023c007986 */ /* 0x0001e2000c101510 */
[----:B-1----:R-:W-:-:S03]  /*87f0*/  PRMT R18, R14, 0x7632, R18 ;  /* 0x000076320e127816 */ /* 0x002fc60000000012 */
[----:B------:R-:W-:Y:S04]  /*8800*/  STG.E.U16 desc[UR16][R60.64], R30 ;  /* 0x0000001e3c007986 */ /* 0x000fe8000c101510 */
[----:B------:R-:W-:Y:S01]  /*8810*/  STG.E.U16 desc[UR16][R60.64+0x4], R15 ;  /* 0x0000040f3c007986 */ /* 0x000fe2000c101510 */
[----:B0-----:R-:W-:-:S03]  /*8820*/  PRMT R2, R0, 0x7632, R2 ;  /* 0x0000763200027816 */ /* 0x001fc60000000002 */
[----:B------:R-:W-:Y:S04]  /*8830*/  STG.E.U16 desc[UR16][R60.64+0x6], R17 ;  /* 0x000006113c007986 */ /* 0x000fe8000c101510 */
        /* <DEDUP_REMOVED lines=14> */
[----:B------:R-:W-:-:S03]  /*8920*/  PRMT R26, R0, 0x7610, R26 ;  /* 0x00007610001a7816 */ /* 0x000fc6000000001a */
[----:B------:R-:W-:Y:S04]  /*8930*/  STG.E.U16 desc[UR16][R58.64+0x6], R18 ;  /* 0x000006123a007986 */ /* 0x000fe8000c101510 */
[----:B------:R1:W-:Y:S04]  /*8940*/  STG.E.U16 desc[UR16][R56.64+0x2], R2 ;  /* 0x0000020238007986 */ /* 0x0003e8000c101510 */
[----:B------:R-:W-:Y:S01]  /*8950*/  STG.E.U16 desc[UR16][R56.64], R28 ;  /* 0x0000001c38007986 */ /* 0x000fe2000c101510 */
[----:B0-----:R-:W-:-:S03]  /*8960*/  PRMT R16, R12, 0x7632, R16 ;  /* 0x000076320c107816 */ /* 0x001fc60000000010 */
[----:B------:R-:W-:Y:S01]  /*8970*/  STG.E.U16 desc[UR16][R56.64+0x4], R13 ;  /* 0x0000040d38007986 */ /* 0x000fe2000c101510 */
[----:B-1----:R-:W-:-:S03]  /*8980*/  PRMT R2, R0, 0x7632, R2 ;  /* 0x0000763200027816 */ /* 0x002fc60000000002 */
[----:B------:R-:W-:Y:S01]  /*8990*/  STG.E.U16 desc[UR16][R56.64+0x6], R15 ;  /* 0x0000060f38007986 */ /* 0x000fe2000c101510 */
[----:B----4-:R-:W-:-:S03]  /*89a0*/  F2FP.BF16.F32.PACK_AB R0, R37, R119 ;  /* 0x000000772500723e */ /* 0x010fc600000010ff */
[----:B------:R-:W4:Y:S01]  /*89b0*/  LDL.LU R37, [R1+0x94] ;  /* 0x0000940001257983 */ /* 0x000f220000300800 */
[----:B------:R-:W-:-:S03]  /*89c0*/  PRMT R25, R0, 0x7610, R25 ;  /* 0x0000761000197816 */ /* 0x000fc60000000019 */
[----:B------:R-:W4:Y:S04]  /*89d0*/  LDL.LU R119, [R1+0x148] ;  /* 0x0001480001777983 */ /* 0x000f280000300800 */
[----:B------:R0:W-:Y:S04]  /*89e0*/  STG.E.U16 desc[UR16][R54.64+0x4], R12 ;  /* 0x0000040c36007986 */ /* 0x0001e8000c101510 */
        /* <DEDUP_REMOVED lines=14> */
[----:B------:R-:W-:Y:S02]  /*8ad0*/  F2FP.BF16.F32.PACK_AB R10, R110, R10 ;  /* 0x0000000a6e0a723e */ /* 0x000fe400000010ff */
[----:B------:R-:W-:Y:S01]  /*8ae0*/  PRMT R13, R11, 0x7632, R13 ;  /* 0x000076320b0d7816 */ /* 0x000fe2000000000d */
[----:B------:R-:W-:Y:S01]  /*8af0*/  STG.E.U16 desc[UR16][R52.64], R26 ;  /* 0x0000001a34007986 */ /* 0x000fe2000c101510 */
[----:B------:R-:W-:Y:S02]  /*8b00*/  PRMT R14, R10, 0x7632, R14 ;  /* 0x000076320a0e7816 */ /* 0x000fe4000000000e */
[----:B------:R-:W-:Y:S01]  /*8b10*/  F2FP.BF16.F32.PACK_AB R9, R111, R9 ;  /* 0x000000096f09723e */ /* 0x000fe200000010ff */
[----:B------:R0:W-:Y:S01]  /*8b20*/  STG.E.U16 desc[UR16][R52.64+0x4], R11 ;  /* 0x0000040b34007986 */ /* 0x0001e2000c101510 */
[----:B------:R-:W-:-:S03]  /*8b30*/  PRMT R23, R0, 0x7610, R23 ;  /* 0x0000761000177816 */ /* 0x000fc60000000017 */
[----:B------:R-:W-:Y:S04]  /*8b40*/  STG.E.U16 desc[UR16][R52.64+0x6], R13 ;  /* 0x0000060d34007986 */ /* 0x000fe8000c101510 */
[----:B------:R1:W-:Y:S01]  /*8b50*/  STG.E.U16 desc[UR16][R50.64+0x4], R10 ;  /* 0x0000040a32007986 */ /* 0x0003e2000c101510 */
[----:B------:R-:W-:-:S03]  /*8b60*/  F2FP.BF16.F32.PACK_AB R8, R112, R8 ;  /* 0x000000087008723e */ /* 0x000fc600000010ff */
        /* <DEDUP_REMOVED lines=39> */
[----:B------:R1:W-:Y:S01]  /*8de0*/  STG.E.U16 desc[UR16][R44.64+0x4], R6 ;  /* 0x000004062c007986 */ /* 0x0003e2000c101510 */
[----:B------:R-:W-:-:S03]  /*8df0*/  PRMT R20, R0, 0x7610, R20 ;  /* 0x0000761000147816 */ /* 0x000fc60000000014 */
[----:B------:R-:W-:Y:S01]  /*8e00*/  STG.E.U16 desc[UR16][R44.64], R22 ;  /* 0x000000162c007986 */ /* 0x000fe2000c101510 */
[----:B0-----:R-:W-:Y:S01]  /*8e10*/  PRMT R7, R5, 0x7632, R7 ;  /* 0x0000763205077816 */ /* 0x001fe20000000007 */
[----:B------:R-:W-:Y:S01]  /*8e20*/  UIADD3 UR10, UP0, UR10, 0x25, URZ ;  /* 0x000000250a0a7890 */ /* 0x000fe2000ff1e03f */
[----:B------:R-:W-:Y:S01]  /*8e30*/  F2FP.BF16.F32.PACK_AB R4, R116, R4 ;  /* 0x000000047404723e */ /* 0x000fe200000010ff */
[----:B------:R0:W-:Y:S01]  /*8e40*/  STG.E.U16 desc[UR16][R44.64+0x2], R8 ;  /* 0x000002082c007986 */ /* 0x0001e2000c101510 */
[----:B-1----:R-:W-:-:S03]  /*8e50*/  PRMT R6, R0, 0x7632, R6 ;  /* 0x0000763200067816 */ /* 0x002fc60000000006 */
[----:B------:R-:W-:Y:S01]  /*8e60*/  STG.E.U16 desc[UR16][R44.64+0x6], R10 ;  /* 0x0000060a2c007986 */ /* 0x000fe2000c101510 */
[----:B------:R-:W-:-:S03]  /*8e70*/  F2FP.BF16.F32.PACK_AB R3, R117, R3 ;  /* 0x000000037503723e */ /* 0x000fc600000010ff */
[----:B------:R-:W-:Y:S01]  /*8e80*/  STG.E.U16 desc[UR16][R32.64+0x2], R2 ;  /* 0x0000020220007986 */ /* 0x000fe2000c101510 */
[----:B------:R-:W-:Y:S01]  /*8e90*/  F2FP.BF16.F32.PACK_AB R93, R122, R93 ;  /* 0x0000005d7a5d723e */ /* 0x000fe200000010ff */
[----:B------:R-:W-:Y:S01]  /*8ea0*/  UIADD3.X UR5, URZ, UR5, URZ, UP0, !UPT ;  /* 0x000000053f057290 */ /* 0x000fe200087fe43f */
[----:B0-----:R-:W-:Y:S01]  /*8eb0*/  PRMT R8, R4, 0x7632, R8 ;  /* 0x0000763204087816 */ /* 0x001fe20000000008 */
[----:B------:R-:W-:Y:S01]  /*8ec0*/  STG.E.U16 desc[UR16][R32.64], R16 ;  /* 0x0000001020007986 */ /* 0x000fe2000c101510 */
[----:B------:R-:W-:-:S03]  /*8ed0*/  UISETP.GE.U32.AND UP0, UPT, UR10, UR20, UPT ;  /* 0x000000140a00728c */ /* 0x000fc6000bf06070 */
[----:B------:R0:W-:Y:S04]  /*8ee0*/  STG.E.U16 desc[UR16][R32.64+0x4], R5 ;  /* 0x0000040520007986 */ /* 0x0001e8000c101510 */
[----:B------:R-:W-:Y:S04]  /*8ef0*/  STG.E.U16 desc[UR16][R32.64+0x6], R7 ;  /* 0x0000060720007986 */ /* 0x000fe8000c101510 */
[----:B------:R1:W-:Y:S01]  /*8f00*/  STG.E.U16 desc[UR16][R40.64+0x4], R4 ;  /* 0x0000040428007986 */ /* 0x0003e2000c101510 */
[----:B0-----:R-:W-:-:S03]  /*8f10*/  PRMT R5, R3, 0x7632, R5 ;  /* 0x0000763203057816 */ /* 0x001fc60000000005 */
[----:B------:R4:W-:Y:S01]  /*8f20*/  STG.E.U16 desc[UR16][R40.64], R20 ;  /* 0x0000001428007986 */ /* 0x0009e2000c101510 */
[----:B------:R-:W-:-:S03]  /*8f30*/  UISETP.GE.AND.EX UP0, UPT, UR5, UR11, UPT, UP0 ;  /* 0x0000000b0500728c */ /* 0x000fc6000bf06300 */
[----:B------:R4:W-:Y:S01]  /*8f40*/  STG.E.U16 desc[UR16][R40.64+0x2], R6 ;  /* 0x0000020628007986 */ /* 0x0009e2000c101510 */
[----:B-1----:R-:W-:-:S03]  /*8f50*/  PRMT R4, R93, 0x7632, R4 ;  /* 0x000076325d047816 */ /* 0x002fc60000000004 */
[----:B------:R4:W-:Y:S04]  /*8f60*/  STG.E.U16 desc[UR16][R40.64+0x6], R8 ;  /* 0x0000060828007986 */ /* 0x0009e8000c101510 */
[----:B------:R4:W-:Y:S04]  /*8f70*/  STG.E.U16 desc[UR16][R76.64+0x4], R3 ;  /* 0x000004034c007986 */ /* 0x0009e8000c101510 */
[----:B------:R4:W-:Y:S01]  /*8f80*/  STG.E.U16 desc[UR16][R76.64+0x6], R5 ;  /* 0x000006054c007986 */ /* 0x0009e2000c101510 */
[----:B------:R-:W-:Y:S01]  /*8f90*/  PLOP3.LUT P0, PT, PT, PT, UP0, 0x80, 0x0 ;  /* 0x000000000000781c */ /* 0x000fe20003f0f008 */
[----:B------:R-:W-:Y:S01]  /*8fa0*/  ULOP3.LUT UR4, UR4, 0x1, URZ, 0x3c, !UPT ;  /* 0x0000000104047892 */ /* 0x000fe2000f8e3c3f */
[----:B--2---:R-:W-:-:S04]  /*8fb0*/  F2FP.BF16.F32.PACK_AB R0, R120, R121 ;  /* 0x000000797800723e */ /* 0x004fc800000010ff */
[C---:B------:R-:W-:Y:S02]  /*8fc0*/  PRMT R38, R0.reuse, 0x7610, R38 ;  /* 0x0000761000267816 */ /* 0x040fe40000000026 */
[----:B------:R-:W-:-:S03]  /*8fd0*/  PRMT R2, R0, 0x7632, R2 ;  /* 0x0000763200027816 */ /* 0x000fc60000000002 */
[----:B------:R4:W-:Y:S04]  /*8fe0*/  STG.E.U16 desc[UR16][R76.64], R38 ;  /* 0x000000264c007986 */ /* 0x0009e8000c101510 */
[----:B------:R4:W-:Y:S04]  /*8ff0*/  STG.E.U16 desc[UR16][R76.64+0x2], R2 ;  /* 0x000002024c007986 */ /* 0x0009e8000c101510 */
[----:B------:R4:W-:Y:S04]  /*9000*/  STG.E.U16 desc[UR16][R90.64+0x4], R93 ;  /* 0x0000045d5a007986 */ /* 0x0009e8000c101510 */
[----:B------:R4:W-:Y:S01]  /*9010*/  STG.E.U16 desc[UR16][R90.64+0x6], R4 ;  /* 0x000006045a007986 */ /* 0x0009e2000c101510 */
[----:B---3--:R-:W-:-:S04]  /*9020*/  F2FP.BF16.F32.PACK_AB R0, R123, R125 ;  /* 0x0000007d7b00723e */ /* 0x008fc800000010ff */
[----:B------:R-:W-:Y:S01]  /*9030*/  PRMT R45, R0, 0x7632, R45 ;  /* 0x00007632002d7816 */ /* 0x000fe2000000002d */
[----:B------:R4:W-:Y:S04]  /*9040*/  STG.E.U16 desc[UR16][R90.64], R0 ;  /* 0x000000005a007986 */ /* 0x0009e8000c101510 */
[----:B------:R4:W-:Y:S01]  /*9050*/  STG.E.U16 desc[UR16][R90.64+0x2], R45 ;  /* 0x0000022d5a007986 */ /* 0x0009e2000c101510 */
[----:B------:R-:W-:Y:S05]  /*9060*/  @!P0 BRA `(.L_x_1848) ;  /* 0xffffff7000808947 */ /* 0x000fea000383ffff */
[----:B------:R-:W-:Y:S05]  /*9070*/  EXIT ;  /* 0x000000000000794d */ /* 0x000fea0003800000 */
.L_x_1849:
        /* <DEDUP_REMOVED lines=16> */
.L_x_3931:


//--------------------- .text._ZN13group_norm_v214gn_cuda_kernelI13__nv_bfloat16Li480ELi3ELi16ELi120ELi256ELb1ELi2ELi960ELi960ELi4ELb1ELi2ELb0ELb0ENS_16CompileConditionILi900EEEEEvPT_PKS4_S7_S7_flPfS8_Pj --------------------------
	.section	.text._ZN13group_norm_v214gn_cuda_kernelI13__nv_bfloat16Li480ELi3ELi16ELi120ELi256ELb1ELi2ELi960ELi960ELi4ELb1ELi2ELb0ELb0ENS_16CompileConditionILi900EEEEEvPT_PKS4_S7_S7_flPfS8_Pj,"ax",@progbits
	.align	128
        .global         _ZN13group_norm_v214gn_cuda_kernelI13__nv_bfloat16Li480ELi3ELi16ELi120ELi256ELb1ELi2ELi960ELi960ELi4ELb1ELi2ELb0ELb0ENS_16CompileConditionILi900EEEEEvPT_PKS4_S7_S7_flPfS8_Pj
        .type           _ZN13group_norm_v214gn_cuda_kernelI13__nv_bfloat16Li480ELi3ELi16ELi120ELi256ELb1ELi2ELi960ELi960ELi4ELb1ELi2ELb0ELb0ENS_16CompileConditionILi900EEEEEvPT_PKS4_S7_S7_flPfS8_Pj,@function
        .size           _ZN13group_norm_v214gn_cuda_kernelI13__nv_bfloat16Li480ELi3ELi16ELi120ELi256ELb1ELi2ELi960ELi960ELi4ELb1ELi2ELb0ELb0ENS_16CompileConditionILi900EEEEEvPT_PKS4_S7_S7_flPfS8_Pj,(.L_x_3932 - _ZN13group_norm_v214gn_cuda_kernelI13__nv_bfloat16Li480ELi3ELi16ELi120ELi256ELb1ELi2ELi960ELi960ELi4ELb1ELi2ELb0ELb0ENS_16CompileConditionILi900EEEEEvPT_PKS4_S7_S7_flPfS8_Pj)
        .other          _ZN13group_norm_v214gn_cuda_kernelI13__nv_bfloat16Li480ELi3ELi16ELi120ELi256ELb1ELi2ELi960ELi960ELi4ELb1ELi2ELb0ELb0ENS_16CompileConditionILi900EEEEEvPT_PKS4_S7_S7_flPfS8_Pj,@"STO_CUDA_ENTRY STV_DEFAULT"
_ZN13group_norm_v214gn_cuda_kernelI13__nv_bfloat16Li480ELi3ELi16ELi120ELi256ELb1ELi2ELi960ELi960ELi4ELb1ELi2ELb0ELb0ENS_16CompileConditionILi900EEEEEvPT_PKS4_S7_S7_flPfS8_Pj:
.text._ZN13group_norm_v214gn_cuda_kernelI13__nv_bfloat16Li480ELi3ELi16ELi120ELi256ELb1ELi2ELi960ELi960ELi4ELb1ELi2ELb0ELb0ENS_16CompileConditionILi900EEEEEvPT_PKS4_S7_S7_flPfS8_Pj:
        /* <DEDUP_REMOVED lines=10> */
[----:B------:R-:W-:Y:S01]  /*00a0*/  LOP3.LUT R0, R28, 0x1, RZ, 0xc0, !PT ;  /* 0x000000011c007812 */ /* 0x000fe200078ec0ff */
[----:B------:R-:W-:-:S04]  /*00b0*/  UMOV UR4, 0x400 ;  /* 0x0000040000047882 */ /* 0x000fc80000000000 */
[----:B------:R-:W-:Y:S01]  /*00c0*/  IMAD R0, R0, 0x3c0, RZ ;  /* 0x000003c000007824 */ /* 0x000fe200078e02ff */
[----:B-1----:R-:W-:Y:S02]  /*00d0*/  ULEA UR6, UR5, UR4, 0x18 ;  /* 0x0000000405067291 */ /* 0x002fe4000f8ec03f */
[----:B------:R-:W-:-:S04]  /*00e0*/  UIADD3 UR4, UR4, 0x1680, URZ ;  /* 0x0000168004047890 */ /* 0x000fc8000fffe03f */
[----:B------:R-:W-:Y:S01]  /*00f0*/  MOV R6, UR6 ;  /* 0x0000000600067c02 */ /* 0x000fe20008000f00 */
[----:B0-----:R-:W-:Y:S01]  /*0100*/  IMAD.WIDE.U32 R2, R11, -0x77777777, RZ ;  /* 0x888888890b027825 */ /* 0x001fe200078e00ff */
[----:B------:R-:W-:Y:S01]  /*0110*/  SHF.L.U32 R2, R28, 0x3, RZ ;  /* 0x000000031c027819 */ /* 0x000fe200000006ff */
[----:B------:R-:W-:Y:S01]  /*0120*/  ULEA UR5, UR5, UR4, 0x18 ;  /* 0x0000000405057291 */ /* 0x000fe2000f8ec03f */
[----:B------:R-:W-:Y:S02]  /*0130*/  ULDC.64 UR6, c[0x0][0x208] ;  /* 0x0000820000067ab9 */ /* 0x000fe40000000a00 */
[----:B------:R-:W-:Y:S01]  /*0140*/  SHF.R.U32.HI R4, RZ, 0x7, R3 ;  /* 0x00000007ff047819 */ /* 0x000fe20000011603 */
[----:B------:R-:W-:Y:S01]  /*0150*/  UMOV UR4, URZ ;  /* 0x0000003f00047c82 */ /* 0x000fe20008000000 */
[----:B------:R-:W-:-:S03]  /*0160*/  LOP3.LUT R9, R2, 0x8, RZ, 0xc0, !PT ;  /* 0x0000000802097812 */ /* 0x000fc600078ec0ff */
[C---:B------:R-:W-:Y:S01]  /*0170*/  IMAD R3, R4.reuse, -0xf0, R11 ;  /* 0xffffff1004037824 */ /* 0x040fe200078e020b */
[----:B------:R-:W-:Y:S01]  /*0180*/  LEA.HI R7, R11, R9, RZ, 0x1f ;  /* 0x000000090b077211 */ /* 0x000fe200078ff8ff */
[----:B------:R-:W-:Y:S02]  /*0190*/  IMAD.MOV R10, RZ, RZ, -R9 ;  /* 0x000000ffff0a7224 */ /* 0x000fe400078e0a09 */
[C---:B------:R-:W-:Y:S01]  /*01a0*/  IMAD R2, R3.reuse, 0x18, R6 ;  /* 0x0000001803027824 */ /* 0x040fe200078e0206 */
[----:B------:R-:W-:Y:S01]  /*01b0*/  LEA R8, R3, R0, 0x2 ;  /* 0x0000000003087211 */ /* 0x000fe200078e10ff */
[----:B------:R-:W-:Y:S01]  /*01c0*/  IMAD R3, R7, 0x78, -R0 ;  /* 0x0000007807037824 */ /* 0x000fe200078e0a00 */
[----:B------:R-:W-:Y:S02]  /*01d0*/  MOV R7, R10 ;  /* 0x0000000a00077202 */ /* 0x000fe40000000f00 */
[----:B------:R-:W-:Y:S01]  /*01e0*/  LEA R2, R4, R2, 0x3 ;  /* 0x0000000204027211 */ /* 0x000fe200078e18ff */
[----:B------:R-:W-:Y:S01]  /*01f0*/  IMAD.WIDE.U32 R8, R8, -0x77777777, RZ ;  /* 0x8888888908087825 */ /* 0x000fe200078e00ff */
[----:B------:R-:W-:-:S02]  /*0200*/  LOP3.LUT R31, R3, 0x4, RZ, 0xfc, !PT ;  /* 0x00000004031f7812 */ /* 0x000fc400078efcff */
[C---:B------:R-:W-:Y:S01]  /*0210*/  IADD3 R29, R3.reuse, 0x8, RZ ;  /* 0x00000008031d7810 */ /* 0x040fe20007ffe0ff */
[----:B------:R-:W-:Y:S01]  /*0220*/  VIADD R25, R3, 0x10 ;  /* 0x0000001003197836 */ /* 0x000fe20000000000 */
        /* <DEDUP_REMOVED lines=8> */
[C---:B------:R-:W-:Y:S01]  /*02b0*/  IADD3 R19, R3.reuse, 0x1c, RZ ;  /* 0x0000001c03137810 */ /* 0x040fe20007ffe0ff */
[----:B------:R0:W-:Y:S01]  /*02c0*/  STL [R1+0x44], R2 ;  /* 0x0000440201007387 */ /* 0x0001e20000100800 */
[----:B------:R-:W-:-:S02]  /*02d0*/  IADD3 R17, R3, 0x20, RZ ;  /* 0x0000002003117810 */ /* 0x000fc40007ffe0ff */
[C---:B------:R-:W-:Y:S02]  /*02e0*/  IADD3 R13, R3.reuse, 0x28, RZ ;  /* 0x00000028030d7810 */ /* 0x040fe40007ffe0ff */
[C---:B------:R-:W-:Y:S02]  /*02f0*/  IADD3 R9, R3.reuse, 0x2c, RZ ;  /* 0x0000002c03097810 */ /* 0x040fe40007ffe0ff */
[C---:B------:R-:W-:Y:S02]  /*0300*/  IADD3 R7, R3.reuse, 0x30, RZ ;  /* 0x0000003003077810 */ /* 0x040fe40007ffe0ff */
[C---:B------:R-:W-:Y:S02]  /*0310*/  IADD3 R26, R3.reuse, 0x34, RZ ;  /* 0x00000034031a7810 */ /* 0x040fe40007ffe0ff */
[C---:B------:R-:W-:Y:S02]  /*0320*/  IADD3 R22, R3.reuse, 0x3c, RZ ;  /* 0x0000003c03167810 */ /* 0x040fe40007ffe0ff */
        /* <DEDUP_REMOVED lines=14> */
[--C-:B------:R-:W-:Y:S01]  /*0410*/  IMAD R33, R33, 0x18, R6.reuse ;  /* 0x0000001821217824 */ /* 0x100fe200078e0206 */
[----:B------:R-:W-:Y:S02]  /*0420*/  SHF.R.S32.HI R29, RZ, 0x2, R29 ;  /* 0x00000002ff1d7819 */ /* 0x000fe4000001141d */
        /* <DEDUP_REMOVED lines=54> */
[----:B------:R-:W-:Y:S01]  /*0790*/  LEA R0, R0, UR5, 0x3 ;  /* 0x0000000500007c11 */ /* 0x000fe2000f8e18ff */
[----:B0-----:R-:W-:-:S02]  /*07a0*/  IMAD R2, R35, 0x18, R6 ;  /* 0x0000001823027824 */ /* 0x001fc400078e0206 */
[----:B------:R-:W-:Y:S02]  /*07b0*/  IMAD R6, R3, 0x18, R6 ;  /* 0x0000001803067824 */ /* 0x000fe400078e0206 */
[----:B------:R-:W-:-:S05]  /*07c0*/  IMAD.SHL.U32 R3, R11, 0x8, RZ ;  /* 0x000000080b037824 */ /* 0x000fca00078e00ff */
[----:B------:R-:W-:-:S04]  /*07d0*/  LOP3.LUT R3, R3, 0x8, RZ, 0xc0, !PT ;  /* 0x0000000803037812 */ /* 0x000fc800078ec0ff */
[----:B------:R-:W-:Y:S01]  /*07e0*/  IADD3 R33, R33, R3, RZ ;  /* 0x0000000321217210 */ /* 0x000fe20007ffe0ff */
[C---:B------:R-:W-:Y:S01]  /*07f0*/  IMAD.IADD R23, R3.reuse, 0x1, R23 ;  /* 0x0000000103177824 */ /* 0x040fe200078e0217 */
[C---:B------:R-:W-:Y:S01]  /*0800*/  IADD3 R31, R3.reuse, R31, RZ ;  /* 0x0000001f031f7210 */ /* 0x040fe20007ffe0ff */
[C---:B------:R-:W-:Y:S01]  /*0810*/  IMAD.IADD R9, R3.reuse, 0x1, R9 ;  /* 0x0000000103097824 */ /* 0x040fe200078e0209 */
[C---:B------:R-:W-:Y:S01]  /*0820*/  IADD3 R29, R3.reuse, R29, RZ ;  /* 0x0000001d031d7210 */ /* 0x040fe20007ffe0ff */
[----:B------:R0:W-:Y:S01]  /*0830*/  STL [R1+0x3c], R33 ;  /* 0x00003c2101007387 */ /* 0x0001e20000100800 */
        /* <DEDUP_REMOVED lines=11> */
[----:B------:R-:W-:Y:S01]  /*08f0*/  STL [R1+0x30], R27 ;  /* 0x0000301b01007387 */ /* 0x000fe20000100800 */
[----:B------:R-:W-:-:S02]  /*0900*/  IADD3 R13, R3, R13, RZ ;  /* 0x0000000d030d7210 */ /* 0x000fc40007ffe0ff */
[C---:B------:R-:W-:Y:S01]  /*0910*/  IADD3 R7, R3.reuse, R7, RZ ;  /* 0x0000000703077210 */ /* 0x040fe20007ffe0ff */
[----:B------:R-:W-:Y:S01]  /*0920*/  STL [R1+0x2c], R25 ;  /* 0x00002c1901007387 */ /* 0x000fe20000100800 */
[C---:B------:R-:W-:Y:S02]  /*0930*/  IADD3 R37, R3.reuse, R20, RZ ;  /* 0x0000001403257210 */ /* 0x040fe40007ffe0ff */
[C---:B------:R-:W-:Y:S01]  /*0940*/  IADD3 R35, R3.reuse, R18, RZ ;  /* 0x0000001203237210 */ /* 0x040fe20007ffe0ff */
[----:B------:R-:W-:Y:S01]  /*0950*/  STL [R1+0x28], R23 ;  /* 0x0000281701007387 */ /* 0x000fe20000100800 */
[C---:B------:R-:W-:Y:S02]  /*0960*/  IADD3 R34, R3.reuse, R34, RZ ;  /* 0x0000002203227210 */ /* 0x040fe40007ffe0ff */
[C---:B0-----:R-:W-:Y:S01]  /*0970*/  IADD3 R33, R3.reuse, R16, RZ ;  /* 0x0000001003217210 */ /* 0x041fe20007ffe0ff */
[----:B------:R-:W-:Y:S01]  /*0980*/  STL [R1+0x24], R21 ;  /* 0x0000241501007387 */ /* 0x000fe20000100800 */
[----:B------:R-:W-:-:S02]  /*0990*/  IADD3 R32, R3, R32, RZ ;  /* 0x0000002003207210 */ /* 0x000fc40007ffe0ff */
[C---:B-1----:R-:W-:Y:S01]  /*09a0*/  IADD3 R31, R3.reuse, R14, RZ ;  /* 0x0000000e031f7210 */ /* 0x042fe20007ffe0ff */
[----:B------:R-:W-:Y:S01]  /*09b0*/  STL [R1+0x20], R19 ;  /* 0x0000201301007387 */ /* 0x000fe20000100800 */
[C---:B--2---:R-:W-:Y:S02]  /*09c0*/  IADD3 R29, R3.reuse, R12, RZ ;  /* 0x0000000c031d7210 */ /* 0x044fe40007ffe0ff */
[C---:B------:R-:W-:Y:S01]  /*09d0*/  IADD3 R10, R3.reuse, R10, RZ ;  /* 0x0000000a030a7210 */ /* 0x040fe20007ffe0ff */
[----:B------:R-:W-:Y:S01]  /*09e0*/  STL [R1+0x1c], R17 ;  /* 0x00001c1101007387 */ /* 0x000fe20000100800 */
[----:B------:R-:W-:-:S03]  /*09f0*/  IADD3 R8, R3, R8, RZ ;  /* 0x0000000803087210 */ /* 0x000fc60007ffe0ff */
[----:B------:R-:W-:Y:S04]  /*0a00*/  STL [R1+0x18], R15 ;  /* 0x0000180f01007387 */ /* 0x000fe80000100800 */
[----:B------:R0:W-:Y:S04]  /*0a10*/  STL [R1+0x14], R13 ;  /* 0x0000140d01007387 */ /* 0x0001e80000100800 */
[----:B------:R1:W-:Y:S04]  /*0a20*/  STL [R1+0x10], R9 ;  /* 0x0000100901007387 */ /* 0x0003e80000100800 */
[----:B------:R2:W-:Y:S01]  /*0a30*/  STL [R1+0xc], R7 ;  /* 0x00000c0701007387 */ /* 0x0005e20000100800 */
[----:B0-----:R-:W-:-:S02]  /*0a40*/  IADD3 R13, R3, R26, RZ ;  /* 0x0000001a030d7210 */ /* 0x001fc40007ffe0ff */
[----:B-1----:R-:W-:-:S03]  /*0a50*/  IADD3 R9, R3, R24, RZ ;  /* 0x0000001803097210 */ /* 0x002fc60007ffe0ff */
[----:B------:R-:W-:Y:S01]  /*0a60*/  STL [R1+0x8], R13 ;  /* 0x0000080d01007387 */ /* 0x000fe20000100800 */
[----:B--2---:R-:W-:-:S03]  /*0a70*/  IADD3 R7, R3, R22, RZ ;  /* 0x0000001603077210 */ /* 0x004fc60007ffe0ff */
[----:B------:R0:W-:Y:S04]  /*0a80*/  STL [R1+0x4], R9 ;  /* 0x0000040901007387 */ /* 0x0001e80000100800 */
[----:B------:R1:W-:Y:S04]  /*0a90*/  STL [R1], R7 ;  /* 0x0000000701007387 */ /* 0x0003e80000100800 */
[----:B------:R2:W-:Y:S01]  /*0aa0*/  STL [R1+0x40], R0 ;  /* 0x0000400001007387 */ /* 0x0005e20000100800 */
[C---:B0-----:R-:W-:Y:S01]  /*0ab0*/  IADD3 R9, R3.reuse, R4, RZ ;  /* 0x0000000403097210 */ /* 0x041fe20007ffe0ff */
[----:B------:R-:W-:Y:S01]  /*0ac0*/  HFMA2.MMA R4, -RZ, RZ, 0, 0 ;  /* 0x00000000ff047435 */ /* 0x000fe200000001ff */
[----:B-1----:R-:W-:-:S10]  /*0ad0*/  IADD3 R7, R3, R2, RZ ;  /* 0x0000000203077210 */ /* 0x002fd40007ffe0ff */
.L_x_1860:
[----:B0-----:R-:W0:Y:S01]  /*0ae0*/  S2R R26, SR_CTAID.X ;  /* 0x00000000001a7919 */ /* 0x001e220000002500 */
[----:B------:R-:W-:Y:S01]  /*0af0*/  IMAD.WIDE.U32 R12, R11, -0x77777777, RZ ;  /* 0x888888890b0c7825 */ /* 0x000fe200078e00ff */
[----:B------:R-:W-:Y:S01]  /*0b00*/  LOP3.LUT R3, R28, 0x1, RZ, 0xc0, !PT ;  /* 0x000000011c037812 */ /* 0x000fe200078ec0ff */
[----:B------:R-:W-:Y:S01]  /*0b10*/  ULDC.64 UR8, c[0x0][0x218] ;  /* 0x0000860000087ab9 */ /* 0x000fe20000000a00 */
[----:B------:R-:W-:Y:S01]  /*0b20*/  ULDC.64 UR10, c[0x0][0x228] ;  /* 0x00008a00000a7ab9 */ /* 0x000fe20000000a00 */
[----:B------:R-:W3:Y:S01]  /*0b30*/  LDL R23, [R1+0x44] ;  /* 0x0000440001177983 */ /* 0x000ee20000100800 */
[----:B------:R-:W-:-:S05]  /*0b40*/  SHF.R.U32.HI R12, RZ, 0x7, R13 ;  /* 0x00000007ff0c7819 */ /* 0x000fca000001160d */
[----:B--2---:R-:W-:-:S04]  /*0b50*/  IMAD R0, R12, -0xf0, R11 ;  /* 0xffffff100c007824 */ /* 0x004fc800078e020b */
[----:B------:R-:W-:Y:S02]  /*0b60*/  IMAD R0, R3, 0xf0, R0 ;  /* 0x000000f003007824 */ /* 0x000fe400078e0200 */
[----:B------:R-:W-:-:S03]  /*0b70*/  IMAD R3, R4, 0x78000, RZ ;  /* 0x0007800004037824 */ /* 0x000fc600078e02ff */
[----:B------:R-:W-:Y:S02]  /*0b80*/  SHF.L.U32 R0, R0, 0x2, RZ ;  /* 0x0000000200007819 */ /* 0x000fe400000006ff */
[----:B0-----:R-:W-:-:S04]  /*0b90*/  SHF.L.U32 R2, R26, 0x1, RZ ;  /* 0x000000011a027819 */ /* 0x001fc800000006ff */
[----:B------:R-:W-:-:S04]  /*0ba0*/  LOP3.LUT R2, R2, 0xfe, RZ, 0xc0, !PT ;  /* 0x000000fe02027812 */ /* 0x000fc800078ec0ff */
[----:B------:R-:W-:-:S05]  /*0bb0*/  IADD3 R12, R2, R12, RZ ;  /* 0x0000000c020c7210 */ /* 0x000fca0007ffe0ff */
[----:B------:R-:W-:-:S05]  /*0bc0*/  IMAD R12, R12, 0x780, RZ ;  /* 0x000007800c0c7824 */ /* 0x000fca00078e02ff */
[----:B------:R-:W-:-:S04]  /*0bd0*/  IADD3 R12, P0, R12, R0, RZ ;  /* 0x000000000c0c7210 */ /* 0x000fc80007f1e0ff */
[----:B------:R-:W-:-:S03]  /*0be0*/  IADD3.X R13, RZ, RZ, RZ, P0, !PT ;  /* 0x000000ffff0d7210 */ /* 0x000fc600007fe4ff */
[----:B------:R-:W-:-:S04]  /*0bf0*/  IMAD.WIDE.U32 R12, R5, 0x78000, R12 ;  /* 0x00078000050c7825 */ /* 0x000fc800078e000c */
[----:B------:R-:W-:Y:S01]  /*0c00*/  IMAD.IADD R3, R13, 0x1, R3 ;  /* 0x000000010d037824 */ /* 0x000fe200078e0203 */
[----:B------:R-:W-:-:S04]  /*0c10*/  LEA R14, P0, R12, UR8, 0x1 ;  /* 0x000000080c0e7c11 */ /* 0x000fc8000f8008ff */
[----:B------:R-:W-:Y:S01]  /*0c20*/  LEA.HI.X R15, R12, UR9, R3, 0x1, P0 ;  /* 0x000000090c0f7c11 */ /* 0x000fe200080f0c03 */
[----:B------:R-:W-:-:S05]  /*0c30*/  ULDC.64 UR8, c[0x0][0x220] ;  /* 0x0000880000087ab9 */ /* 0x000fca0000000a00 */
[----:B------:R-:W2:Y:S01]  /*0c40*/  LDG.E.64.CONSTANT R14, desc[UR6][R14.64] ;  /* 0x000000060e0e7981 */ /* 0x000ea2000c1e9b00 */
        /* <DEDUP_REMOVED lines=8> */
[----:B------:R-:W-:Y:S01]  /*0cd0*/  ISETP.GT.U32.AND P0, PT, R11, 0xf, PT ;  /* 0x0000000f0b00780c */ /* 0x000fe20003f04070 */
[----:B------:R-:W-:Y:S01]  /*0ce0*/  BSSY B0, `(.L_x_1850) ;  /* 0x000007d000007945 */ /* 0x000fe20003800000 */
[C---:B--2---:R-:W-:Y:S02]  /*0cf0*/  PRMT R21, R14.reuse, 0x7632, R21 ;  /* 0x000076320e157816 */ /* 0x044fe40000000015 */
[----:B------:R-:W-:Y:S02]  /*0d00*/  SHF.L.U32 R0, R14, 0x10, RZ ;  /* 0x000000100e007819 */ /* 0x000fe400000006ff */
[----:B------:R-:W-:-:S02]  /*0d10*/  SHF.L.U32 R21, R21, 0x10, RZ ;  /* 0x0000001015157819 */ /* 0x000fc400000006ff */
[----:B------:R-:W-:Y:S01]  /*0d20*/  PRMT R20, R15, 0x7632, R20 ;  /* 0x000076320f147816 */ /* 0x000fe20000000014 */
[----:B------:R-:W-:Y:S01]  /*0d30*/  FADD.FTZ R22, RZ, R0 ;  /* 0x00000000ff167221 */ /* 0x000fe20000010000 */
[----:B------:R-:W-:Y:S02]  /*0d40*/  FFMA.FTZ R2, R0, R0, RZ ;  /* 0x0000000000027223 */ /* 0x000fe400000100ff */
[----:B------:R-:W-:Y:S01]  /*0d50*/  SHF.L.U32 R20, R20, 0x10, RZ ;  /* 0x0000001014147819 */ /* 0x000fe200000006ff */
[----:B------:R-:W-:Y:S01]  /*0d60*/  FADD.FTZ R22, R22, R21 ;  /* 0x0000001516167221 */ /* 0x000fe20000010000 */
[----:B------:R-:W-:Y:S01]  /*0d70*/  FFMA.FTZ R21, R21, R21, R2 ;  /* 0x0000001515157223 */ /* 0x000fe20000010002 */
[----:B------:R-:W-:-:S05]  /*0d80*/  SHF.L.U32 R2, R15, 0x10, RZ ;  /* 0x000000100f027819 */ /* 0x000fca00000006ff */
[----:B------:R-:W-:Y:S01]  /*0d90*/  FFMA.FTZ R21, R2, R2, R21 ;  /* 0x0000000202157223 */ /* 0x000fe20000010015 */
[----:B------:R-:W-:-:S03]  /*0da0*/  FADD.FTZ R22, R22, R2 ;  /* 0x0000000216167221 */ /* 0x000fc60000010000 */
[----:B------:R-:W-:Y:S01]  /*0db0*/  FFMA.FTZ R21, R20, R20, R21 ;  /* 0x0000001414157223 */ /* 0x000fe20000010015 */
[----:B------:R-:W-:-:S05]  /*0dc0*/  FADD.FTZ R20, R22, R20 ;  /* 0x0000001416147221 */ /* 0x000fca0000010000 */
[----:B---3--:R0:W-:Y:S02]  /*0dd0*/  STS.64 [R23], R20 ;  /* 0x0000001417007388 */ /* 0x0081e40000000a00 */
[----:B0-----:R-:W-:Y:S01]  /*0de0*/  CS2R R20, SRZ ;  /* 0x0000000000147805 */ /* 0x001fe2000001ff00 */
[----:B------:R-:W-:Y:S06]  /*0df0*/  BAR.SYNC.DEFER_BLOCKING 0x0 ;  /* 0x0000000000007b1d */ /* 0x000fec0000010000 */
[----:B------:R-:W-:Y:S05]  /*0e00*/  @P0 BRA `(.L_x_1851) ;  /* 0x0000000400a80947 */ /* 0x000fea0003800000 */
[----:B------:R-:W2:Y:S04]  /*0e10*/  LDL R27, [R1+0x3c] ;  /* 0x00003c00011b7983 */ /* 0x000ea80000100800 */
[----:B------:R-:W3:Y:S04]  /*0e20*/  LDL R23, [R1+0x38] ;  /* 0x0000380001177983 */ /* 0x000ee80000100800 */
[----:B------:R-:W4:Y:S04]  /*0e30*/  LDL R25, [R1+0x34] ;  /* 0x0000340001197983 */ /* 0x000f280000100800 */
[----:B------:R-:W4:Y:S04]  /*0e40*/  LDL R24, [R1+0x2c] ;  /* 0x00002c0001187983 */ /* 0x000f280000100800 */
[----:B--2---:R0:W1:Y:S04]  /*0e50*/  LDS.64 R20, [R27] ;  /* 0x000000001b147984 */ /* 0x0040680000000a00 */
[----:B---3--:R-:W2:Y:S04]  /*0e60*/  LDS.64 R22, [R23] ;  /* 0x0000000017167984 */ /* 0x008ea80000000a00 */
[----:B0-----:R-:W3:Y:S01]  /*0e70*/  LDL R27, [R1+0x20] ;  /* 0x00002000011b7983 */ /* 0x001ee20000100800 */
[----:B-1----:R-:W-:Y:S01]  /*0e80*/  FADD.FTZ R20, RZ, R20 ;  /* 0x00000014ff147221 */ /* 0x002fe20000010000 */
[----:B------:R-:W-:-:S03]  /*0e90*/  FADD.FTZ R21, RZ, R21 ;  /* 0x00000015ff157221 */ /* 0x000fc60000010000 */
[----:B--2---:R-:W-:Y:S01]  /*0ea0*/  FADD.FTZ R22, R20, R22 ;  /* 0x0000001614167221 */ /* 0x004fe20000010000 */
[----:B------:R-:W-:Y:S02]  /*0eb0*/  FADD.FTZ R23, R21, R23 ;  /* 0x0000001715177221 */ /* 0x000fe40000010000 */
[----:B----4-:R0:W1:Y:S04]  /*0ec0*/  LDS.64 R20, [R25] ;  /* 0x0000000019147984 */ /* 0x0100680000000a00 */
[----:B0-----:R-:W2:Y:S01]  /*0ed0*/  LDL R25, [R1+0x1c] ;  /* 0x00001c0001197983 */ /* 0x001ea20000100800 */
[----:B-1----:R-:W-:-:S03]  /*0ee0*/  FADD.FTZ R22, R22, R20 ;  /* 0x0000001416167221 */ /* 0x002fc60000010000 */
[----:B------:R-:W4:Y:S01]  /*0ef0*/  LDL R20, [R1+0x30] ;  /* 0x0000300001147983 */ /* 0x000f220000100800 */
[----:B------:R-:W-:-:S03]  /*0f00*/  FADD.FTZ R23, R23, R21 ;  /* 0x0000001517177221 */ /* 0x000fc60000010000 */
[----:B----4-:R-:W0:Y:S02]  /*0f10*/  LDS.64 R20, [R20] ;  /* 0x0000000014147984 */ /* 0x010e240000000a00 */
[----:B0-----:R-:W-:Y:S01]  /*0f20*/  FADD.FTZ R22, R22, R20 ;  /* 0x0000001416167221 */ /* 0x001fe20000010000 */
[----:B------:R-:W-:Y:S02]  /*0f30*/  FADD.FTZ R23, R23, R21 ;  /* 0x0000001517177221 */ /* 0x000fe40000010000 */
[----:B------:R0:W1:Y:S04]  /*0f40*/  LDS.64 R20, [R24] ;  /* 0x0000000018147984 */ /* 0x0000680000000a00 */
[----:B0-----:R-:W4:Y:S01]  /*0f50*/  LDL R24, [R1+0x18] ;  /* 0x0000180001187983 */ /* 0x001f220000100800 */
[----:B-1----:R-:W-:-:S03]  /*0f60*/  FADD.FTZ R22, R22, R20 ;  /* 0x0000001416167221 */ /* 0x002fc60000010000 */
[----:B------:R-:W3:Y:S01]  /*0f70*/  LDL R20, [R1+0x28] ;  /* 0x0000280001147983 */ /* 0x000ee20000100800 */
[----:B------:R-:W-:-:S03]  /*0f80*/  FADD.FTZ R23, R23, R21 ;  /* 0x0000001517177221 */ /* 0x000fc60000010000 */
[----:B---3--:R-:W0:Y:S02]  /*0f90*/  LDS.64 R20, [R20] ;  /* 0x0000000014147984 */ /* 0x008e240000000a00 */
[----:B0-----:R-:W-:Y:S02]  /*0fa0*/  FADD.FTZ R22, R22, R20 ;  /* 0x0000001416167221 */ /* 0x001fe40000010000 */
[----:B------:R-:W3:Y:S01]  /*0fb0*/  LDL R20, [R1+0x24] ;  /* 0x0000240001147983 */ /* 0x000ee20000100800 */
[----:B------:R-:W-:-:S03]  /*0fc0*/  FADD.FTZ R23, R23, R21 ;  /* 0x0000001517177221 */ /* 0x000fc60000010000 */
[----:B---3--:R-:W0:Y:S02]  /*0fd0*/  LDS.64 R20, [R20] ;  /* 0x0000000014147984 */ /* 0x008e240000000a00 */
[----:B0-----:R-:W-:Y:S01]  /*0fe0*/  FADD.FTZ R22, R22, R20 ;  /* 0x0000001416167221 */ /* 0x001fe20000010000 */
[----:B------:R-:W-:Y:S02]  /*0ff0*/  FADD.FTZ R23, R23, R21 ;  /* 0x0000001517177221 */ /* 0x000fe40000010000 */
[----:B------:R0:W1:Y:S04]  /*1000*/  LDS.64 R20, [R27] ;  /* 0x000000001b147984 */ /* 0x0000680000000a00 */
[----:B0-----:R-:W3:Y:S01]  /*1010*/  LDL R27, [R1+0x8] ;  /* 0x00000800011b7983 */ /* 0x001ee20000100800 */
[----:B-1----:R-:W-:Y:S01]  /*1020*/  FADD.FTZ R22, R22, R20 ;  /* 0x0000001416167221 */ /* 0x002fe20000010000 */
[----:B------:R-:W-:-:S02]  /*1030*/  FADD.FTZ R23, R23, R21 ;  /* 0x0000001517177221 */ /* 0x000fc40000010000 */
[----:B--2---:R0:W1:Y:S04]  /*1040*/  LDS.64 R20, [R25] ;  /* 0x0000000019147984 */ /* 0x0040680000000a00 */
[----:B0-----:R-:W2:Y:S01]  /*1050*/  LDL R25, [R1+0x4] ;  /* 0x0000040001197983 */ /* 0x001ea20000100800 */
[----:B-1----:R-:W-:Y:S01]  /*1060*/  FADD.FTZ R22, R22, R20 ;  /* 0x0000001416167221 */ /* 0x002fe20000010000 */
[----:B------:R-:W-:Y:S02]  /*1070*/  FADD.FTZ R23, R23, R21 ;  /* 0x0000001517177221 */ /* 0x000fe40000010000 */
[----:B----4-:R0:W1:Y:S04]  /*1080*/  LDS.64 R20, [R24] ;  /* 0x0000000018147984 */ /* 0x0100680000000a00 */
[----:B0-----:R-:W4:Y:S01]  /*1090*/  LDL R24, [R1] ;  /* 0x0000000001187983 */ /* 0x001f220000100800 */
        /* <DEDUP_REMOVED lines=20> */
[----:B----4-:R-:W0:Y:S02]  /*11e0*/  LDS.64 R20, [R24] ;  /* 0x0000000018147984 */ /* 0x010e240000000a00 */
        /* <DEDUP_REMOVED lines=43> */
[----:B------:R-:W-:-:S07]  /*14a0*/  FADD.FTZ R21, R23, R21 ;  /* 0x0000001517157221 */ /* 0x000fce0000010000 */
.L_x_1851:
[----:B------:R-:W-:Y:S05]  /*14b0*/  BSYNC B0 ;  /* 0x0000000000007941 */ /* 0x000fea0003800000 */
.L_x_1850:
[----:B------:R-:W0:Y:S01]  /*14c0*/  SHFL.BFLY PT, R23, R20, 0x1, 0x1f ;  /* 0x0c201f0014177f89 */ /* 0x000e2200000e0000 */
        /* <DEDUP_REMOVED lines=8> */
[----:B------:R-:W0:Y:S01]  /*1550*/  LDC R22, c[0x0][0x10] ;  /* 0x00000400ff167b82 */ /* 0x000e220000000800 */
[----:B------:R-:W-:-:S05]  /*1560*/  SHF.R.U32.HI R23, RZ, 0x1, R11 ;  /* 0x00000001ff177819 */ /* 0x000fca000001160b */
[----:B------:R-:W-:Y:S02]  /*1570*/  IMAD.SHL.U32 R23, R23, 0x80, RZ ;  /* 0x0000008017177824 */ /* 0x000fe400078e00ff */
[----:B------:R-:W1:Y:S03]  /*1580*/  LDC.64 R24, c[0x0][0x248] ;  /* 0x00009200ff187b82 */ /* 0x000e660000000a00 */
[----:B------:R-:W-:Y:S01]  /*1590*/  LOP3.LUT R23, R23, 0xffffff80, R26, 0xe2, !PT ;  /* 0xffffff8017177812 */ /* 0x000fe200078ee21a */
[----:B0-----:R-:W-:-:S05]  /*15a0*/  IMAD R22, R22, UR4, R28 ;  /* 0x0000000416167c24 */ /* 0x001fca000f8e021c */
[----:B------:R-:W-:-:S04]  /*15b0*/  LEA R22, R22, R23, 0xa ;  /* 0x0000001716167211 */ /* 0x000fc800078e50ff */
[----:B------:R-:W-:-:S05]  /*15c0*/  SHF.L.U32 R22, R22, 0x1, RZ ;  /* 0x0000000116167819 */ /* 0x000fca00000006ff */
[----:B-1----:R-:W-:-:S05]  /*15d0*/  IMAD.WIDE.U32 R22, R22, 0x4, R24 ;  /* 0x0000000416167825 */ /* 0x002fca00078e0018 */
[----:B------:R0:W-:Y:S02]  /*15e0*/  STG.E.64 desc[UR6][R22.64], R20 ;  /* 0x0000001416007986 */ /* 0x0001e4000c101b06 */
.L_x_1853:
[----:B------:R-:W-:Y:S05]  /*15f0*/  BSYNC B0 ;  /* 0x0000000000007941 */ /* 0x000fea0003800000 */
.L_x_1852:
[----:B------:R-:W-:Y:S06]  /*1600*/  BAR.SYNC.DEFER_BLOCKING 0x0 ;  /* 0x0000000000007b1d */ /* 0x000fec0000010000 */
        /* <DEDUP_REMOVED lines=10> */
.L_x_1855:
[----:B------:R-:W2:Y:S04]  /*16b0*/  LD.E.STRONG.GPU R23, desc[UR6][R20.64] ;  /* 0x0000000614177980 */ /* 0x000ea8000c10f900 */
[----:B--2---:R-:W-:Y:S01]  /*16c0*/  CCTL.IVALL ;  /* 0x00000000ff00798f */ /* 0x004fe20002000000 */
[----:B------:R-:W-:Y:S05]  /*16d0*/  YIELD ;  /* 0x0000000000007946 */ /* 0x000fea0003800000 */
[----:B-----5:R-:W-:-:S04]  /*16e0*/  LOP3.LUT R23, R23, R22, RZ, 0x3c, !PT ;  /* 0x0000001617177212 */ /* 0x020fc800078e3cff */
[----:B------:R-:W-:-:S13]  /*16f0*/  ISETP.GT.AND P1, PT, R23, -0x1, PT ;  /* 0xffffffff1700780c */ /* 0x000fda0003f24270 */
[----:B------:R-:W-:Y:S05]  /*1700*/  @P1 BRA `(.L_x_1855) ;  /* 0xfffffffc00e81947 */ /* 0x000fea000383ffff */
.L_x_1854:
[----:B------:R-:W-:Y:S05]  /*1710*/  WARPSYNC.ALL ;  /* 0x0000000000007948 */ /* 0x000fea0003800000 */
[----:B------:R-:W-:Y:S01]  /*1720*/  BAR.SYNC.DEFER_BLOCKING 0x0 ;  /* 0x0000000000007b1d */ /* 0x000fe20000010000 */
[----:B0-----:R-:W-:-:S05]  /*1730*/  CS2R R20, SRZ ;  /* 0x0000000000147805 */ /* 0x001fca000001ff00 */
[----:B------:R-:W-:Y:S04]  /*1740*/  BSSY B0, `(.L_x_1856) ;  /* 0x0000020000007945 */ /* 0x000fe80003800000 */
[----:B------:R-:W-:Y:S05]  /*1750*/  @P0 BRA `(.L_x_1857) ;  /* 0x0000000000780947 */ /* 0x000fea0003800000 */
[----:B------:R-:W0:Y:S01]  /*1760*/  LDC R20, c[0x0][0x10] ;  /* 0x00000400ff147b82 */ /* 0x000e220000000800 */
[----:B------:R1:W-:Y:S01]  /*1770*/  STL.64 [R1+0x48], R2 ;  /* 0x0000480201007387 */ /* 0x0003e20000100a00 */
[----:B------:R-:W-:-:S04]  /*1780*/  SHF.L.U32 R21, R11, 0x2, RZ ;  /* 0x000000020b157819 */ /* 0x000fc800000006ff */
[----:B------:R-:W-:Y:S02]  /*1790*/  LOP3.LUT R21, R21, 0x7fffff80, RZ, 0xc0, !PT ;  /* 0x7fffff8015157812 */ /* 0x000fe400078ec0ff */
[----:B-1----:R-:W1:Y:S01]  /*17a0*/  LDC.64 R2, c[0x0][0x248] ;  /* 0x00009200ff027b82 */ /* 0x002e620000000a00 */
[----:B0-----:R-:W-:-:S05]  /*17b0*/  IMAD R20, R20, UR4, R28 ;  /* 0x0000000414147c24 */ /* 0x001fca000f8e021c */
[----:B------:R-:W-:Y:S02]  /*17c0*/  LEA R20, R20, R21, 0xa ;  /* 0x0000001514147211 */ /* 0x000fe400078e50ff */
[----:B------:R-:W-:-:S05]  /*17d0*/  LOP3.LUT R21, R11, 0x1f, RZ, 0xc0, !PT ;  /* 0x0000001f0b157812 */ /* 0x000fca00078ec0ff */
[----:B------:R-:W-:-:S05]  /*17e0*/  IMAD.IADD R20, R20, 0x1, R21 ;  /* 0x0000000114147824 */ /* 0x000fca00078e0215 */
[----:B------:R-:W-:-:S04]  /*17f0*/  SHF.L.U32 R24, R20, 0x1, RZ ;  /* 0x0000000114187819 */ /* 0x000fc800000006ff */
[C---:B------:R-:W-:Y:S01]  /*1800*/  IADD3 R20, R24.reuse, 0x40, RZ ;  /* 0x0000004018147810 */ /* 0x040fe20007ffe0ff */
[C---:B-1----:R-:W-:Y:S01]  /*1810*/  IMAD.WIDE.U32 R22, R24.reuse, 0x4, R2 ;  /* 0x0000000418167825 */ /* 0x042fe200078e0002 */
[----:B------:R-:W-:-:S03]  /*1820*/  IADD3 R26, R24, 0x80, RZ ;  /* 0x00000080181a7810 */ /* 0x000fc60007ffe0ff */
[--C-:B------:R-:W-:Y:S01]  /*1830*/  IMAD.WIDE.U32 R20, R20, 0x4, R2.reuse ;  /* 0x0000000414147825 */ /* 0x100fe200078e0002 */
[----:B------:R-:W-:Y:S01]  /*1840*/  IADD3 R24, R24, 0xc0, RZ ;  /* 0x000000c018187810 */ /* 0x000fe20007ffe0ff */
        /* <DEDUP_REMOVED lines=15> */
.L_x_1857:
[----:B------:R-:W-:Y:S05]  /*1940*/  BSYNC B0 ;  /* 0x0000000000007941 */ /* 0x000fea0003800000 */
.L_x_1856:
[----:B------:R-:W0:Y:S01]  /*1950*/  SHFL.BFLY PT, R23, R20, 0x10, 0x1f ;  /* 0x0e001f0014177f89 */ /* 0x000e2200000e0000 */
[----:B------:R-:W-:Y:S01]  /*1960*/  LOP3.LUT P0, RZ, R11, 0xffffff1f, RZ, 0xc0, !PT ;  /* 0xffffff1f0bff7812 */ /* 0x000fe2000780c0ff */
[----:B------:R-:W-:Y:S01]  /*1970*/  ULDC.64 UR8, c[0x0][0x240] ;  /* 0x0000900000087ab9 */ /* 0x000fe20000000a00 */
[----:B------:R-:W-:Y:S01]  /*1980*/  BSSY B0, `(.L_x_1858) ;  /* 0x0000033000007945 */ /* 0x000fe20003800000 */
[----:B------:R-:W1:Y:S01]  /*1990*/  SHFL.BFLY PT, R22, R21, 0x10, 0x1f ;  /* 0x0e001f0015167f89 */ /* 0x000e6200000e0000 */
[----:B------:R-:W-:Y:S02]  /*19a0*/  ISETP.EQ.U32.AND P1, PT, RZ, UR8, PT ;  /* 0x00000008ff007c0c */ /* 0x000fe4000bf22070 */
[----:B-----5:R-:W-:Y:S02]  /*19b0*/  PRMT R24, R16, 0x7632, R24 ;  /* 0x0000763210187816 */ /* 0x020fe40000000018 */
[----:B------:R-:W-:Y:S02]  /*19c0*/  PRMT R25, R17, 0x7632, R25 ;  /* 0x0000763211197816 */ /* 0x000fe40000000019 */
[----:B------:R-:W-:-:S02]  /*19d0*/  PRMT R26, R18, 0x7632, R26 ;  /* 0x00007632121a7816 */ /* 0x000fc4000000001a */
[----:B------:R-:W-:Y:S01]  /*19e0*/  PRMT R27, R19, 0x7632, R27 ;  /* 0x00007632131b7816 */ /* 0x000fe2000000001b */
        /* <DEDUP_REMOVED lines=16> */
[--C-:B0-----:R-:W-:Y:S01]  /*1af0*/  FADD.FTZ R20, R20, R23.reuse ;  /* 0x0000001714147221 */ /* 0x101fe20000010000 */
[----:B------:R-:W-:-:S03]  /*1b00*/  PRMT R23, R15, 0x7632, R23 ;  /* 0x000076320f177816 */ /* 0x000fc60000000017 */
[----:B------:R-:W-:Y:S01]  /*1b10*/  @!P0 FMUL.FTZ R20, R20, 3.2552085031056776643e-05 ;  /* 0x3808888914148820 */ /* 0x000fe20000410000 */
[----:B-1----:R-:W-:-:S03]  /*1b20*/  FADD.FTZ R21, R21, R22 ;  /* 0x0000001615157221 */ /* 0x002fc60000010000 */
[----:B------:R-:W-:-:S04]  /*1b30*/  @!P0 FMUL.FTZ R22, R20, R20 ;  /* 0x0000001414168220 */ /* 0x000fc80000410000 */
[----:B------:R-:W-:Y:S01]  /*1b40*/  @!P0 FFMA.FTZ R21, R21, 3.2552085031056776643e-05, -R22 ;  /* 0x3808888915158823 */ /* 0x000fe20000010816 */
[----:B------:R-:W-:-:S04]  /*1b50*/  @!P0 SHF.R.U32.HI R22, RZ, 0x2, R11 ;  /* 0x00000002ff168819 */ /* 0x000fc8000001160b */
[----:B------:R-:W-:Y:S02]  /*1b60*/  @!P0 LOP3.LUT R22, R22, 0x3ffffff8, RZ, 0xc0, !PT ;  /* 0x3ffffff816168812 */ /* 0x000fe400078ec0ff */
[----:B------:R-:W-:-:S05]  /*1b70*/  @!P0 FMNMX.FTZ R21, RZ, R21, !PT ;  /* 0x00000015ff158209 */ /* 0x000fca0007810000 */
[----:B------:R0:W-:Y:S02]  /*1b80*/  @!P0 STS.64 [R22+UR5], R20 ;  /* 0x0000001416008988 */ /* 0x0001e40008000a05 */
[----:B0-----:R-:W0:Y:S01]  /*1b90*/  S2R R21, SR_CTAID.X ;  /* 0x0000000000157919 */ /* 0x001e220000002500 */
[----:B------:R-:W-:Y:S01]  /*1ba0*/  PRMT R22, R14, 0x7632, R22 ;  /* 0x000076320e167816 */ /* 0x000fe20000000016 */
[----:B------:R-:W-:Y:S01]  /*1bb0*/  BAR.SYNC.DEFER_BLOCKING 0x0 ;  /* 0x0000000000007b1d */ /* 0x000fe20000010000 */
[----:B0-----:R-:W-:-:S04]  /*1bc0*/  LOP3.LUT P0, RZ, R21, 0x7f, RZ, 0xc0, !PT ;  /* 0x0000007f15ff7812 */ /* 0x001fc8000780c0ff */
[----:B------:R-:W-:-:S04]  /*1bd0*/  ISETP.GT.U32.OR P0, PT, R11, 0x7, P0 ;  /* 0x000000070b00780c */ /* 0x000fc80000704470 */
[----:B------:R-:W-:-:S13]  /*1be0*/  ISETP.EQ.OR.EX P0, PT, RZ, UR9, P0, P1 ;  /* 0x00000009ff007c0c */ /* 0x000fda0008702710 */
[----:B------:R-:W-:Y:S05]  /*1bf0*/  @P0 BRA `(.L_x_1859) ;  /* 0x00000000002c0947 */ /* 0x000fea0003800000 */
[----:B------:R-:W-:-:S04]  /*1c00*/  SHF.L.U32 R21, R28, 0x3, RZ ;  /* 0x000000031c157819 */ /* 0x000fc800000006ff */
[----:B------:R-:W-:-:S05]  /*1c10*/  LOP3.LUT R21, R21, 0x8, RZ, 0xc0, !PT ;  /* 0x0000000815157812 */ /* 0x000fca00078ec0ff */
[----:B------:R-:W-:-:S05]  /*1c20*/  IMAD.IADD R15, R21, 0x1, R11 ;  /* 0x00000001150f7824 */ /* 0x000fca00078e020b */
[----:B------:R-:W-:Y:S02]  /*1c30*/  SHF.R.S32.HI R20, RZ, 0x1f, R15 ;  /* 0x0000001fff147819 */ /* 0x000fe4000001140f */
[----:B------:R-:W-:-:S04]  /*1c40*/  LEA R15, P0, R5, R15, 0x4 ;  /* 0x0000000f050f7211 */ /* 0x000fc800078020ff */
[----:B------:R-:W-:Y:S02]  /*1c50*/  LEA.HI.X R20, R5, R20, R4, 0x4, P0 ;  /* 0x0000001405147211 */ /* 0x000fe400000f2404 */
[----:B------:R-:W-:-:S04]  /*1c60*/  LEA R14, P0, R15, UR8, 0x3 ;  /* 0x000000080f0e7c11 */ /* 0x000fc8000f8018ff */
[----:B------:R-:W-:Y:S02]  /*1c70*/  LEA.HI.X R15, R15, UR9, R20, 0x3, P0 ;  /* 0x000000090f0f7c11 */ /* 0x000fe400080f1c14 */
[----:B------:R-:W-:-:S06]  /*1c80*/  LEA R20, R11, UR5, 0x3 ;  /* 0x000000050b147c11 */ /* 0x000fcc000f8e18ff */
[----:B------:R-:W0:Y:S04]  /*1c90*/  LDS.64 R20, [R20] ;  /* 0x0000000014147984 */ /* 0x000e280000000a00 */
[----:B0-----:R0:W-:Y:S02]  /*1ca0*/  STG.E.64 desc[UR6][R14.64], R20 ;  /* 0x000000140e007986 */ /* 0x0011e4000c101b06 */
.L_x_1859:
[----:B------:R-:W-:Y:S05]  /*1cb0*/  BSYNC B0 ;  /* 0x0000000000007941 */ /* 0x000fea0003800000 */
.L_x_1858:
[----:B0-----:R-:W2:Y:S01]  /*1cc0*/  LDL R14, [R1+0x40] ;  /* 0x00004000010e7983 */ /* 0x001ea20000100800 */
[----:B------:R-:W-:Y:S01]  /*1cd0*/  ULDC UR8, c[0x0][0x230] ;  /* 0x00008c0000087ab9 */ /* 0x000fe20000000800 */
[----:B------:R-:W-:Y:S01]  /*1ce0*/  SHF.L.U32 R16, R16, 0x10, RZ ;  /* 0x0000001010107819 */ /* 0x000fe200000006ff */
[----:B------:R-:W-:Y:S01]  /*1cf0*/  IMAD.U32 R23, R23, 0x10000, RZ ;  /* 0x0001000017177824 */ /* 0x000fe200078e00ff */
[----:B------:R-:W-:Y:S01]  /*1d00*/  SHF.L.U32 R18, R18, 0x10, RZ ;  /* 0x0000001012127819 */ /* 0x000fe200000006ff */
[----:B------:R-:W-:Y:S01]  /*1d10*/  ULOP3.LUT UR4, UR4, 0x1, URZ, 0x3c, !UPT ;  /* 0x0000000104047892 */ /* 0x000fe2000f8e3c3f */
[----:B------:R-:W-:Y:S02]  /*1d20*/  SHF.L.U32 R24, R24, 0x10, RZ ;  /* 0x0000001018187819 */ /* 0x000fe400000006ff */
[----:B------:R-:W-:Y:S02]  /*1d30*/  SHF.L.U32 R26, R26, 0x10, RZ ;  /* 0x000000101a1a7819 */ /* 0x000fe400000006ff */
[----:B------:R-:W-:-:S02]  /*1d40*/  SHF.L.U32 R17, R17, 0x10, RZ ;  /* 0x0000001011117819 */ /* 0x000fc400000006ff */
[----:B------:R-:W-:Y:S02]  /*1d50*/  SHF.L.U32 R19, R19, 0x10, RZ ;  /* 0x0000001013137819 */ /* 0x000fe400000006ff */
[----:B------:R-:W-:Y:S02]  /*1d60*/  SHF.L.U32 R25, R25, 0x10, RZ ;  /* 0x0000001019197819 */ /* 0x000fe400000006ff */
[----:B------:R-:W-:Y:S01]  /*1d70*/  SHF.L.U32 R27, R27, 0x10, RZ ;  /* 0x000000101b1b7819 */ /* 0x000fe200000006ff */
[----:B--2---:R-:W0:Y:S02]  /*1d80*/  LDS.64 R14, [R14] ;  /* 0x000000000e0e7984 */ /* 0x004e240000000a00 */
[----:B0-----:R-:W-:Y:S01]  /*1d90*/  FADD.FTZ R13, R15, UR8 ;  /* 0x000000080f0d7e21 */ /* 0x001fe20008010000 */
[--C-:B------:R-:W-:Y:S01]  /*1da0*/  FADD.FTZ R0, R0, -R14.reuse ;  /* 0x8000000e00007221 */ /* 0x100fe20000010000 */
[----:B------:R-:W-:Y:S01]  /*1db0*/  SHF.L.U32 R15, R22, 0x10, RZ ;  /* 0x00000010160f7819 */ /* 0x000fe200000006ff */
[----:B------:R-:W-:Y:S01]  /*1dc0*/  FADD.FTZ R2, R2, -R14 ;  /* 0x8000000e02027221 */ /* 0x000fe20000010000 */
[C---:B------:R-:W-:Y:S01]  /*1dd0*/  FADD.FTZ R23, -R14.reuse, R23 ;  /* 0x000000170e177221 */ /* 0x040fe20000010100 */
[----:B------:R-:W-:Y:S01]  /*1de0*/  ULDC.64 UR8, c[0x0][0x210] ;  /* 0x0000840000087ab9 */ /* 0x000fe20000000a00 */
[----:B------:R-:W0:Y:S01]  /*1df0*/  MUFU.RSQ R13, R13 ;  /* 0x0000000d000d7308 */ /* 0x000e220000001400 */
[----:B------:R-:W-:Y:S01]  /*1e00*/  FADD.FTZ R15, -R14, R15 ;  /* 0x0000000f0e0f7221 */ /* 0x000fe20000010100 */
[----:B0-----:R-:W-:-:S03]  /*1e10*/  FMUL.FTZ R0, R0, R13 ;  /* 0x0000000d00007220 */ /* 0x001fc60000410000 */
[C---:B------:R-:W-:Y:S01]  /*1e20*/  FMUL.FTZ R15, R13.reuse, R15 ;  /* 0x0000000f0d0f7220 */ /* 0x040fe20000410000 */
[C---:B------:R-:W-:Y:S01]  /*1e30*/  FMUL.FTZ R2, R13.reuse, R2 ;  /* 0x000000020d027220 */ /* 0x040fe20000410000 */
[----:B------:R-:W-:Y:S01]  /*1e40*/  FMUL.FTZ R23, R13, R23 ;  /* 0x000000170d177220 */ /* 0x000fe20000410000 */
[----:B------:R-:W-:Y:S01]  /*1e50*/  FFMA.FTZ R0, R0, R16, R18 ;  /* 0x0000001000007223 */ /* 0x000fe20000010012 */
[----:B------:R-:W-:Y:S01]  /*1e60*/  FFMA.FTZ R15, R15, R24, R26 ;  /* 0x000000180f0f7223 */ /* 0x000fe2000001001a */
[----:B------:R-:W-:Y:S01]  /*1e70*/  FFMA.FTZ R2, R2, R17, R19 ;  /* 0x0000001102027223 */ /* 0x000fe20000010013 */
[----:B------:R-:W-:Y:S01]  /*1e80*/  FFMA.FTZ R23, R23, R25, R27 ;  /* 0x0000001917177223 */ /* 0x000fe2000001001b */
[----:B------:R-:W-:Y:S02]  /*1e90*/  FMUL.FTZ R16, R0, -1.4426950216293334961 ;  /* 0xbfb8aa3b00107820 */ /* 0x000fe40000410000 */
[----:B------:R-:W-:Y:S01]  /*1ea0*/  FMUL.FTZ R14, R2, -1.4426950216293334961 ;  /* 0xbfb8aa3b020e7820 */ /* 0x000fe20000410000 */
[----:B------:R-:W-:-:S03]  /*1eb0*/  FMUL.FTZ R13, R23, -1.4426950216293334961 ;  /* 0xbfb8aa3b170d7820 */ /* 0x000fc60000410000 */
[----:B------:R-:W0:Y:S08]  /*1ec0*/  MUFU.EX2 R16, R16 ;  /* 0x0000001000107308 */ /* 0x000e300000000800 */
[----:B------:R-:W1:Y:S08]  /*1ed0*/  MUFU.EX2 R14, R14 ;  /* 0x0000000e000e7308 */ /* 0x000e700000000800 */
[----:B------:R-:W2:Y:S01]  /*1ee0*/  MUFU.EX2 R13, R13 ;  /* 0x0000000d000d7308 */ /* 0x000ea20000000800 */
[----:B0-----:R-:W-:-:S07]  /*1ef0*/  FADD.FTZ R16, R16, 1 ;  /* 0x3f80000010107421 */ /* 0x001fce0000010000 */
[----:B------:R-:W0:Y:S01]  /*1f00*/  MUFU.RCP R16, R16 ;  /* 0x0000001000107308 */ /* 0x000e220000001000 */
[----:B-1----:R-:W-:-:S07]  /*1f10*/  FADD.FTZ R14, R14, 1 ;  /* 0x3f8000000e0e7421 */ /* 0x002fce0000010000 */
[----:B------:R-:W1:Y:S01]  /*1f20*/  MUFU.RCP R14, R14 ;  /* 0x0000000e000e7308 */ /* 0x000e620000001000 */
[----:B--2---:R-:W-:-:S07]  /*1f30*/  FADD.FTZ R13, R13, 1 ;  /* 0x3f8000000d0d7421 */ /* 0x004fce0000010000 */
[----:B------:R-:W2:Y:S01]  /*1f40*/  MUFU.RCP R13, R13 ;  /* 0x0000000d000d7308 */ /* 0x000ea20000001000 */
[----:B0-----:R-:W-:Y:S01]  /*1f50*/  FMUL.FTZ R16, R0, R16 ;  /* 0x0000001000107220 */ /* 0x001fe20000410000 */
[----:B------:R-:W-:-:S06]  /*1f60*/  FMUL.FTZ R0, R15, -1.4426950216293334961 ;  /* 0xbfb8aa3b0f007820 */ /* 0x000fcc0000410000 */
[----:B------:R-:W0:Y:S01]  /*1f70*/  MUFU.EX2 R0, R0 ;  /* 0x0000000000007308 */ /* 0x000e220000000800 */
[----:B-1----:R-:W-:Y:S01]  /*1f80*/  FMUL.FTZ R14, R2, R14 ;  /* 0x0000000e020e7220 */ /* 0x002fe20000410000 */
[----:B------:R-:W-:-:S04]  /*1f90*/  LEA R2, P0, R12, UR8, 0x1 ;  /* 0x000000080c027c11 */ /* 0x000fc8000f8008ff */
[----:B------:R-:W-:Y:S01]  /*1fa0*/  LEA.HI.X R3, R12, UR9, R3, 0x1, P0 ;  /* 0x000000090c037c11 */ /* 0x000fe200080f0c03 */
[----:B------:R-:W-:Y:S01]  /*1fb0*/  ULDC.64 UR8, c[0x0][0x238] ;  /* 0x00008e0000087ab9 */ /* 0x000fe20000000a00 */
[----:B------:R-:W-:Y:S01]  /*1fc0*/  IADD3 R5, P0, R5, 0x1, RZ ;  /* 0x0000000105057810 */ /* 0x000fe20007f1e0ff */
[----:B--2---:R-:W-:-:S03]  /*1fd0*/  FMUL.FTZ R13, R23, R13 ;  /* 0x0000000d170d7220 */ /* 0x004fc60000410000 */
[----:B------:R-:W-:Y:S02]  /*1fe0*/  IADD3.X R4, RZ, R4, RZ, P0, !PT ;  /* 0x00000004ff047210 */ /* 0x000fe400007fe4ff */
[----:B------:R-:W-:Y:S02]  /*1ff0*/  F2FP.BF16.F32.PACK_AB R13, R13, R14 ;  /* 0x0000000e0d0d723e */ /* 0x000fe400000010ff */
[----:B------:R-:W-:Y:S01]  /*2000*/  ISETP.GE.U32.AND P0, PT, R5, UR8, PT ;  /* 0x0000000805007c0c */ /* 0x000fe2000bf06070 */
[----:B0-----:R-:W-:Y:S01]  /*2010*/  FADD.FTZ R0, R0, 1 ;  /* 0x3f80000000007421 */ /* 0x001fe20000010000 */
[----:B------:R-:W-:Y:S01]  /*2020*/  PRMT R14, R13, 0x7632, R14 ;  /* 0x000076320d0e7816 */ /* 0x000fe2000000000e */
[----:B------:R0:W-:Y:S01]  /*2030*/  STG.E.U16 desc[UR6][R2.64+0x4], R13 ;  /* 0x0000040d02007986 */ /* 0x0001e2000c101506 */
[----:B------:R-:W-:-:S03]  /*2040*/  ISETP.GE.AND.EX P0, PT, R4, UR9, PT, P0 ;  /* 0x0000000904007c0c */ /* 0x000fc6000bf06300 */
[----:B------:R-:W1:Y:S01]  /*2050*/  MUFU.RCP R0, R0 ;  /* 0x0000000000007308 */ /* 0x000e620000001000 */
[----:B------:R0:W-:Y:S01]  /*2060*/  STG.E.U16 desc[UR6][R2.64+0x6], R14 ;  /* 0x0000060e02007986 */ /* 0x0001e2000c101506 */
[----:B-1----:R-:W-:-:S05]  /*2070*/  FMUL.FTZ R0, R15, R0 ;  /* 0x000000000f007220 */ /* 0x002fca0000410000 */
[----:B------:R-:W-:-:S04]  /*2080*/  F2FP.BF16.F32.PACK_AB R0, R0, R16 ;  /* 0x000000100000723e */ /* 0x000fc800000010ff */
[C---:B------:R-:W-:Y:S02]  /*2090*/  PRMT R12, R0.reuse, 0x7610, R12 ;  /* 0x00007610000c7816 */ /* 0x040fe4000000000c */
[----:B------:R-:W-:-:S03]  /*20a0*/  PRMT R0, R0, 0x7632, R0 ;  /* 0x0000763200007816 */ /* 0x000fc60000000000 */
[----:B------:R0:W-:Y:S04]  /*20b0*/  STG.E.U16 desc[UR6][R2.64], R12 ;  /* 0x0000000c02007986 */ /* 0x0001e8000c101506 */
[----:B------:R0:W-:Y:S01]  /*20c0*/  STG.E.U16 desc[UR6][R2.64+0x2], R0 ;  /* 0x0000020002007986 */ /* 0x0001e2000c101506 */
[----:B------:R-:W-:Y:S05]  /*20d0*/  @!P0 BRA `(.L_x_1860) ;  /* 0xffffffe800808947 */ /* 0x000fea000383ffff */
[----:B------:R-:W-:Y:S05]  /*20e0*/  EXIT ;  /* 0x000000000000794d */ /* 0x000fea0003800000 */
.L_x_1861:
        /* <DEDUP_REMOVED lines=9> */
.L_x_3932:


//--------------------- .text._ZN13group_norm_v214gn_cuda_kernelI13__nv_bfloat16Li480ELi1ELi16ELi120ELi256ELb1ELi4ELi960ELi960ELi4ELb1ELi2ELb0ELb0ENS_16CompileConditionILi900EEEEEvPT_PKS4_S7_S7_flPfS8_Pj --------------------------
	.section	.text._ZN13group_norm_v214gn_cuda_kernelI13__nv_bfloat16Li480ELi1ELi16ELi120ELi256ELb1ELi4ELi960ELi960ELi4ELb1ELi2ELb0ELb0ENS_16CompileConditionILi900EEEEEvPT_PKS4_S7_S7_flPfS8_Pj,"ax",@progbits
	.align	128
        .global         _ZN13group_norm_v214gn_cuda_kernelI13__nv_bfloat16Li480ELi1ELi16ELi120ELi256ELb1ELi4ELi960ELi960ELi4ELb1ELi2ELb0ELb0ENS_16CompileConditionILi900EEEEEvPT_PKS4_S7_S7_flPfS8_Pj
        .type           _ZN13group_norm_v214gn_cuda_kernelI13__nv_bfloat16Li480ELi1ELi16ELi120ELi256ELb1ELi4ELi960ELi960ELi4ELb1ELi2ELb0ELb0ENS_16CompileConditionILi900EEEEEvPT_PKS4_S7_S7_flPfS8_Pj,@function
        .size           _ZN13group_norm_v214gn_cuda_kernelI13__nv_bfloat16Li480ELi1ELi16ELi120ELi256ELb1ELi4ELi960ELi960ELi4ELb1ELi2ELb0ELb0ENS_16CompileConditionILi900EEEEEvPT_PKS4_S7_S7_flPfS8_Pj,(.L_x_3933 - _ZN13group_norm_v214gn_cuda_kernelI13__nv_bfloat16Li480ELi1ELi16ELi120ELi256ELb1ELi4ELi960ELi960ELi4ELb1ELi2ELb0ELb0ENS_16CompileConditionILi900EEEEEvPT_PKS4_S7_S7_flPfS8_Pj)
        .other          _ZN13group_norm_v214gn_cuda_kernelI13__nv_bfloat16Li480ELi1ELi16ELi120ELi256ELb1ELi4ELi960ELi960ELi4ELb1ELi2ELb0ELb0ENS_16CompileConditionILi900EEEEEvPT_PKS4_S7_S7_flPfS8_Pj,@"STO_CUDA_ENTRY STV_DEFAULT"
_ZN13group_norm_v214gn_cuda_kernelI13__nv_bfloat16Li480ELi1ELi16ELi120ELi256ELb1ELi4ELi960ELi960ELi4ELb1ELi2ELb0ELb0ENS_16CompileConditionILi900EEEEEvPT_PKS4_S7_S7_flPfS8_Pj:
.text._ZN13group_norm_v214gn_cuda_kernelI13__nv_bfloat16Li480ELi1ELi16ELi120ELi256ELb1ELi4ELi960ELi960ELi4ELb1ELi2ELb0ELb0ENS_16CompileConditionILi900EEEEEvPT_PKS4_S7_S7_flPfS8_Pj:
        /* <DEDUP_REMOVED lines=9> */
[C---:B------:R-:W-:Y:S01]  /*0090*/  LOP3.LUT R3, R0.reuse, 0x1, RZ, 0xc0, !PT ;  /* 0x0000000100037812 */ /* 0x040fe200078ec0ff */
[----:B------:R-:W-:Y:S01]  /*00a0*/  UMOV UR4, 0x400 ;  /* 0x0000040000047882 */ /* 0x000fe20000000000 */
[----:B------:R-:W-:-:S03]  /*00b0*/  SHF.L.U32 R75, R0, 0x3, RZ ;  /* 0x00000003004b7819 */ /* 0x000fc600000006ff */
[----:B------:R-:W-:Y:S01]  /*00c0*/  IMAD R6, R3, 0x3c0, RZ ;  /* 0x000003c003067824 */ /* 0x000fe200078e02ff */
[----:B------:R-:W-:-:S04]  /*00d0*/  LOP3.LUT R75, R75, 0x8, RZ, 0xc0, !PT ;  /* 0x000000084b4b7812 */ /* 0x000fc800078ec0ff */
[----:B------:R-:W-:Y:S01]  /*00e0*/  IADD3 R8, RZ, -R75, RZ ;  /* 0x8000004bff087210 */ /* 0x000fe20007ffe0ff */
[----:B-1----:R-:W-:Y:S02]  /*00f0*/  ULEA UR6, UR5, UR4, 0x18 ;  /* 0x0000000405067291 */ /* 0x002fe4000f8ec03f */
[----:B------:R-:W-:-:S04]  /*0100*/  UIADD3 UR4, UR4, 0x1680, URZ ;  /* 0x0000168004047890 */ /* 0x000fc8000fffe03f */
[----:B------:R-:W-:Y:S01]  /*0110*/  MOV R3, UR6 ;  /* 0x0000000600037c02 */ /* 0x000fe20008000f00 */
[C---:B0-----:R-:W-:Y:S01]  /*0120*/  IMAD.WIDE.U32 R4, R2.reuse, -0x77777777, RZ ;  /* 0x8888888902047825 */ /* 0x041fe200078e00ff */
[C---:B------:R-:W-:Y:S01]  /*0130*/  LEA.HI R7, R2.reuse, R75, RZ, 0x1f ;  /* 0x0000004b02077211 */ /* 0x040fe200078ff8ff */
[----:B------:R-:W-:Y:S01]  /*0140*/  ULEA UR5, UR5, UR4, 0x18 ;  /* 0x0000000405057291 */ /* 0x000fe2000f8ec03f */
[----:B------:R-:W-:Y:S01]  /*0150*/  SHF.L.U32 R14, R2, 0x3, RZ ;  /* 0x00000003020e7819 */ /* 0x000fe200000006ff */
[----:B------:R-:W-:Y:S01]  /*0160*/  ULDC.64 UR6, c[0x0][0x208] ;  /* 0x0000820000067ab9 */ /* 0x000fe20000000a00 */
[----:B------:R-:W-:Y:S01]  /*0170*/  SHF.R.U32.HI R9, RZ, 0x7, R5 ;  /* 0x00000007ff097819 */ /* 0x000fe20000011605 */
[----:B------:R-:W-:Y:S01]  /*0180*/  IMAD R7, R7, 0x78, -R6 ;  /* 0x0000007807077824 */ /* 0x000fe200078e0a06 */
[----:B------:R-:W-:Y:S01]  /*0190*/  LOP3.LUT R14, R14, 0x8, RZ, 0xc0, !PT ;  /* 0x000000080e0e7812 */ /* 0x000fe200078ec0ff */
[----:B------:R-:W-:Y:S02]  /*01a0*/  UMOV UR4, URZ ;  /* 0x0000003f00047c82 */ /* 0x000fe40008000000 */
[----:B------:R-:W-:Y:S01]  /*01b0*/  IMAD R4, R9, -0xf0, R2 ;  /* 0xffffff1009047824 */ /* 0x000fe200078e0202 */
[C---:B------:R-:W-:Y:S01]  /*01c0*/  IADD3 R11, R7.reuse, 0x10, RZ ;  /* 0x00000010070b7810 */ /* 0x040fe20007ffe0ff */
[C---:B------:R-:W-:Y:S01]  /*01d0*/  VIADD R25, R7.reuse, 0x28 ;  /* 0x0000002807197836 */ /* 0x040fe20000000000 */
[C---:B------:R-:W-:Y:S01]  /*01e0*/  IADD3 R13, R7.reuse, 0x14, RZ ;  /* 0x00000014070d7810 */ /* 0x040fe20007ffe0ff */
[C---:B------:R-:W-:Y:S01]  /*01f0*/  IMAD R76, R4.reuse, 0x18, R3 ;  /* 0x00000018044c7824 */ /* 0x040fe200078e0203 */
[----:B------:R-:W-:Y:S01]  /*0200*/  LEA R5, R4, R6, 0x2 ;  /* 0x0000000604057211 */ /* 0x000fe200078e10ff */
[C---:B------:R-:W-:Y:S01]  /*0210*/  VIADD R41, R7.reuse, 0x48 ;  /* 0x0000004807297836 */ /* 0x040fe20000000000 */
[C---:B------:R-:W-:Y:S01]  /*0220*/  IADD3 R17, R7.reuse, 0x18, RZ ;  /* 0x0000001807117810 */ /* 0x040fe20007ffe0ff */
[----:B------:R-:W-:Y:S01]  /*0230*/  VIADD R57, R7, 0x68 ;  /* 0x0000006807397836 */ /* 0x000fe20000000000 */
[----:B------:R-:W-:Y:S01]  /*0240*/  LEA R76, R9, R76, 0x3 ;  /* 0x0000004c094c7211 */ /* 0x000fe200078e18ff */
[----:B------:R-:W-:Y:S01]  /*0250*/  IMAD.WIDE.U32 R4, R5, -0x77777777, RZ ;  /* 0x8888888905047825 */ /* 0x000fe200078e00ff */
[----:B------:R-:W-:-:S02]  /*0260*/  MOV R4, R8 ;  /* 0x0000000800047202 */ /* 0x000fc40000000f00 */
[C---:B------:R-:W-:Y:S01]  /*0270*/  IADD3 R9, R7.reuse, 0xc, RZ ;  /* 0x0000000c07097810 */ /* 0x040fe20007ffe0ff */
[----:B------:R-:W-:Y:S01]  /*0280*/  VIADD R8, R7, 0x8 ;  /* 0x0000000807087836 */ /* 0x000fe20000000000 */
[----:B------:R-:W-:Y:S02]  /*0290*/  LEA.HI R74, R5, R4, RZ, 0x1a ;  /* 0x00000004054a7211 */ /* 0x000fe400078fd0ff */
[----:B------:R-:W-:Y:S02]  /*02a0*/  SHF.R.S32.HI R4, RZ, 0x2, R7 ;  /* 0x00000002ff047819 */ /* 0x000fe40000011407 */
[C---:B------:R-:W-:Y:S02]  /*02b0*/  LOP3.LUT R5, R7.reuse, 0x4, RZ, 0xfc, !PT ;  /* 0x0000000407057812 */ /* 0x040fe400078efcff */
        /* <DEDUP_REMOVED lines=22> */
[----:B------:R-:W-:Y:S02]  /*0420*/  SHF.R.S32.HI R8, RZ, 0x2, R8 ;  /* 0x00000002ff087819 */ /* 0x000fe40000011408 */
[----:B------:R-:W-:Y:S01]  /*0430*/  SHF.R.S32.HI R10, RZ, 0x2, R9 ;  /* 0x00000002ff0a7819 */ /* 0x000fe20000011409 */
[----:B------:R-:W-:Y:S01]  /*0440*/  IMAD R5, R6, 0x18, R3 ;  /* 0x0000001806057824 */ /* 0x000fe200078e0203 */
        /* <DEDUP_REMOVED lines=20> */
[----:B------:R-:W-:Y:S01]  /*0590*/  HFMA2.MMA R16, -RZ, RZ, 0, 0 ;  /* 0x00000000ff107435 */ /* 0x000fe200000001ff */
[----:B------:R-:W-:Y:S01]  /*05a0*/  SHF.R.S32.HI R36, RZ, 0x2, R35 ;  /* 0x00000002ff247819 */ /* 0x000fe20000011423 */
[----:B------:R-:W-:Y:S01]  /*05b0*/  IMAD R19, R32, 0x18, R3 ;  /* 0x0000001820137824 */ /* 0x000fe200078e0203 */
[----:B------:R-:W-:Y:S01]  /*05c0*/  SHF.R.S32.HI R38, RZ, 0x2, R37 ;  /* 0x00000002ff267819 */ /* 0x000fe20000011425 */
[----:B------:R-:W-:Y:S01]  /*05d0*/  IMAD.IADD R69, R14, 0x1, R69 ;  /* 0x000000010e457824 */ /* 0x000fe200078e0245 */
        /* <DEDUP_REMOVED lines=37> */
[C---:B------:R-:W-:Y:S01]  /*0830*/  IADD3 R71, R14.reuse, R71, RZ ;  /* 0x000000470e477210 */ /* 0x040fe20007ffe0ff */
[----:B------:R-:W0:Y:S01]  /*0840*/  S2R R4, SR_CTAID.X ;  /* 0x0000000000047919 */ /* 0x000e220000002500 */
[C---:B------:R-:W-:Y:S01]  /*0850*/  IADD3 R67, R14.reuse, R67, RZ ;  /* 0x000000430e437210 */ /* 0x040fe20007ffe0ff */
        /* <DEDUP_REMOVED lines=10> */
[C---:B------:R-:W-:Y:S02]  /*0900*/  IADD3 R56, R14.reuse, R23, RZ ;  /* 0x000000170e387210 */ /* 0x040fe40007ffe0ff */
        /* <DEDUP_REMOVED lines=9> */
[----:B------:R-:W-:Y:S02]  /*09a0*/  IADD3 R14, R14, R3, RZ ;  /* 0x000000030e0e7210 */ /* 0x000fe40007ffe0ff */
[----:B0-----:R-:W-:-:S07]  /*09b0*/  LEA R74, R74, UR5, 0x3 ;  /* 0x000000054a4a7c11 */ /* 0x001fce000f8e18ff */
.L_x_1870:
[----:B-1----:R-:W-:Y:S01]  /*09c0*/  IMAD.WIDE.U32 R18, R2, -0x77777777, RZ ;  /* 0x8888888902127825 */ /* 0x002fe200078e00ff */
[----:B------:R-:W-:Y:S01]  /*09d0*/  LOP3.LUT R26, R0, 0x1, RZ, 0xc0, !PT ;  /* 0x00000001001a7812 */ /* 0x000fe200078ec0ff */
[----:B------:R-:W-:Y:S01]  /*09e0*/  ULDC.64 UR8, c[0x0][0x218] ;  /* 0x0000860000087ab9 */ /* 0x000fe20000000a00 */
[----:B------:R-:W-:Y:S01]  /*09f0*/  SHF.L.U32 R3, R4, 0x2, RZ ;  /* 0x0000000204037819 */ /* 0x000fe200000006ff */
[----:B------:R-:W-:Y:S01]  /*0a00*/  ULDC.64 UR10, c[0x0][0x228] ;  /* 0x00008a00000a7ab9 */ /* 0x000fe20000000a00 */
[----:B------:R-:W-:Y:S02]  /*0a10*/  SHF.R.U32.HI R18, RZ, 0x7, R19 ;  /* 0x00000007ff127819 */ /* 0x000fe40000011613 */
[----:B------:R-:W-:Y:S02]  /*0a20*/  LOP3.LUT R3, R3, 0xfc, RZ, 0xc0, !PT ;  /* 0x000000fc03037812 */ /* 0x000fe400078ec0ff */
[----:B------:R-:W-:Y:S01]  /*0a30*/  MOV R27, RZ ;  /* 0x000000ff001b7202 */ /* 0x000fe20000000f00 */
[----:B------:R-:W-:Y:S01]  /*0a40*/  IMAD R17, R18, -0xf0, R2 ;  /* 0xffffff1012117824 */ /* 0x000fe200078e0202 */
[----:B------:R-:W-:-:S03]  /*0a50*/  IADD3 R3, R3, R18, RZ ;  /* 0x0000001203037210 */ /* 0x000fc60007ffe0ff */
[----:B------:R-:W-:Y:S02]  /*0a60*/  IMAD R26, R26, 0xf0, R17 ;  /* 0x000000f01a1a7824 */ /* 0x000fe400078e0211 */
[----:B------:R-:W-:Y:S02]  /*0a70*/  IMAD R17, R16, 0x78000, RZ ;  /* 0x0007800010117824 */ /* 0x000fe400078e02ff */
[----:B------:R-:W-:Y:S01]  /*0a80*/  IMAD R3, R3, 0x780, RZ ;  /* 0x0000078003037824 */ /* 0x000fe200078e02ff */
[----:B------:R-:W-:-:S04]  /*0a90*/  SHF.L.U32 R26, R26, 0x2, RZ ;  /* 0x000000021a1a7819 */ /* 0x000fc800000006ff */
[----:B------:R-:W-:Y:S01]  /*0aa0*/  IADD3 R19, R3, 0xf00, RZ ;  /* 0x00000f0003137810 */ /* 0x000fe20007ffe0ff */
[----:B------:R-:W-:-:S05]  /*0ab0*/  IMAD.WIDE.U32 R20, R15, 0x78000, R26 ;  /* 0x000780000f147825 */ /* 0x000fca00078e001a */
[----:B------:R-:W-:Y:S02]  /*0ac0*/  IADD3 R21, R21, R17, RZ ;  /* 0x0000001115157210 */ /* 0x000fe40007ffe0ff */
[----:B------:R-:W-:-:S05]  /*0ad0*/  IADD3 R17, P0, R3, R20, RZ ;  /* 0x0000001403117210 */ /* 0x000fca0007f1e0ff */
[----:B------:R-:W-:Y:S01]  /*0ae0*/  IMAD.X R18, RZ, RZ, R21, P0 ;  /* 0x000000ffff127224 */ /* 0x000fe200000e0615 */
        /* <DEDUP_REMOVED lines=22> */
[----:B------:R-:W-:Y:S01]  /*0c50*/  SHF.L.U32 R21, R29, 0x10, RZ ;  /* 0x000000101d157819 */ /* 0x000fe200000006ff */
[----:B------:R-:W-:Y:S01]  /*0c60*/  FFMA.FTZ R26, R3, R3, RZ ;  /* 0x00000003031a7223 */ /* 0x000fe200000100ff */
[----:B------:R-:W-:Y:S01]  /*0c70*/  FADD.FTZ R25, RZ, R3 ;  /* 0x00000003ff197221 */ /* 0x000fe20000010000 */
[----:B------:R-:W-:Y:S02]  /*0c80*/  PRMT R23, R29, 0x7632, R23 ;  /* 0x000076321d177816 */ /* 0x000fe40000000017 */
[----:B------:R-:W-:Y:S01]  /*0c90*/  FFMA.FTZ R36, R27, R27, R26 ;  /* 0x0000001b1b247223 */ /* 0x000fe2000001001a */
[----:B------:R-:W-:Y:S01]  /*0ca0*/  FADD.FTZ R26, R25, R27 ;  /* 0x0000001b191a7221 */ /* 0x000fe20000010000 */
[----:B------:R-:W-:Y:S01]  /*0cb0*/  SHF.L.U32 R27, R23, 0x10, RZ ;  /* 0x00000010171b7819 */ /* 0x000fe200000006ff */
[----:B---3--:R-:W-:Y:S02]  /*0cc0*/  IMAD.U32 R23, R30, 0x10000, RZ ;  /* 0x000100001e177824 */ /* 0x008fe400078e00ff */
[----:B------:R-:W-:Y:S01]  /*0cd0*/  FFMA.FTZ R36, R21, R21, R36 ;  /* 0x0000001515247223 */ /* 0x000fe20000010024 */
[----:B------:R-:W-:Y:S01]  /*0ce0*/  FADD.FTZ R26, R26, R21 ;  /* 0x000000151a1a7221 */ /* 0x000fe20000010000 */
[----:B------:R-:W-:-:S02]  /*0cf0*/  PRMT R25, R30, 0x7632, R25 ;  /* 0x000076321e197816 */ /* 0x000fc40000000019 */
        /* <DEDUP_REMOVED lines=12> */
[----:B------:R-:W-:Y:S02]  /*0dc0*/  CS2R R38, SRZ ;  /* 0x0000000000267805 */ /* 0x000fe4000001ff00 */
[----:B------:R-:W-:Y:S01]  /*0dd0*/  FFMA.FTZ R27, R40, R40, R27 ;  /* 0x00000028281b7223 */ /* 0x000fe2000001001b */
[----:B------:R-:W-:-:S05]  /*0de0*/  FADD.FTZ R26, R26, R40 ;  /* 0x000000281a1a7221 */ /* 0x000fca0000010000 */
[----:B------:R0:W-:Y:S01]  /*0df0*/  STS.64 [R76], R26 ;  /* 0x0000001a4c007388 */ /* 0x0001e20000000a00 */
[----:B------:R-:W-:Y:S06]  /*0e00*/  BAR.SYNC.DEFER_BLOCKING 0x0 ;  /* 0x0000000000007b1d */ /* 0x000fec0000010000 */
[----:B------:R-:W-:Y:S05]  /*0e10*/  @P0 BRA `(.L_x_1863) ;  /* 0x0000000400680947 */ /* 0x000fea0003800000 */
        /* <DEDUP_REMOVED lines=8> */
[----:B------:R-:W4:Y:S04]  /*0ea0*/  LDS.64 R36, [R65] ;  /* 0x0000000041247984 */ /* 0x000f280000000a00 */
[----:B------:R-:W4:Y:S01]  /*0eb0*/  LDS.64 R54, [R64] ;  /* 0x0000000040367984 */ /* 0x000f220000000a00 */
[----:B-1----:R-:W-:-:S03]  /*0ec0*/  FADD.FTZ R52, RZ, R52 ;  /* 0x00000034ff347221 */ /* 0x002fc60000010000 */
[----:B0-----:R-:W0:Y:S01]  /*0ed0*/  LDS.64 R26, [R63] ;  /* 0x000000003f1a7984 */ /* 0x001e220000000a00 */
[----:B------:R-:W-:Y:S01]  /*0ee0*/  FADD.FTZ R77, RZ, R53 ;  /* 0x00000035ff4d7221 */ /* 0x000fe20000010000 */
[----:B--2---:R-:W-:Y:S02]  /*0ef0*/  FADD.FTZ R50, R52, R50 ;  /* 0x0000003234327221 */ /* 0x004fe40000010000 */
[----:B------:R-:W1:Y:S01]  /*0f00*/  LDS.64 R52, [R62] ;  /* 0x000000003e347984 */ /* 0x000e620000000a00 */
[----:B------:R-:W-:Y:S01]  /*0f10*/  FADD.FTZ R77, R77, R51 ;  /* 0x000000334d4d7221 */ /* 0x000fe20000010000 */
[----:B---3--:R-:W-:Y:S02]  /*0f20*/  FADD.FTZ R48, R50, R48 ;  /* 0x0000003032307221 */ /* 0x008fe40000010000 */
[----:B------:R-:W2:Y:S01]  /*0f30*/  LDS.64 R50, [R61] ;  /* 0x000000003d327984 */ /* 0x000ea20000000a00 */
[----:B------:R-:W-:Y:S01]  /*0f40*/  FADD.FTZ R77, R77, R49 ;  /* 0x000000314d4d7221 */ /* 0x000fe20000010000 */
[----:B----4-:R-:W-:-:S02]  /*0f50*/  FADD.FTZ R46, R48, R46 ;  /* 0x0000002e302e7221 */ /* 0x010fc40000010000 */
[----:B------:R-:W3:Y:S01]  /*0f60*/  LDS.64 R48, [R60] ;  /* 0x000000003c307984 */ /* 0x000ee20000000a00 */
[----:B------:R-:W-:Y:S01]  /*0f70*/  FADD.FTZ R77, R77, R47 ;  /* 0x0000002f4d4d7221 */ /* 0x000fe20000010000 */
[----:B------:R-:W-:Y:S02]  /*0f80*/  FADD.FTZ R44, R46, R44 ;  /* 0x0000002c2e2c7221 */ /* 0x000fe40000010000 */
[----:B------:R-:W4:Y:S01]  /*0f90*/  LDS.64 R46, [R59] ;  /* 0x000000003b2e7984 */ /* 0x000f220000000a00 */
[----:B------:R-:W-:Y:S01]  /*0fa0*/  FADD.FTZ R77, R77, R45 ;  /* 0x0000002d4d4d7221 */ /* 0x000fe20000010000 */
[----:B------:R-:W-:Y:S02]  /*0fb0*/  FADD.FTZ R42, R44, R42 ;  /* 0x0000002a2c2a7221 */ /* 0x000fe40000010000 */
[----:B------:R-:W4:Y:S01]  /*0fc0*/  LDS.64 R44, [R58] ;  /* 0x000000003a2c7984 */ /* 0x000f220000000a00 */
[----:B------:R-:W-:Y:S01]  /*0fd0*/  FADD.FTZ R77, R77, R43 ;  /* 0x0000002b4d4d7221 */ /* 0x000fe20000010000 */
[----:B------:R-:W-:-:S02]  /*0fe0*/  FADD.FTZ R40, R42, R40 ;  /* 0x000000282a287221 */ /* 0x000fc40000010000 */
[----:B------:R-:W4:Y:S01]  /*0ff0*/  LDS.64 R42, [R57] ;  /* 0x00000000392a7984 */ /* 0x000f220000000a00 */
        /* <DEDUP_REMOVED lines=10> */
[----:B0-----:R-:W-:Y:S02]  /*10a0*/  FADD.FTZ R26, R54, R26 ;  /* 0x0000001a361a7221 */ /* 0x001fe40000010000 */
[----:B------:R-:W0:Y:S01]  /*10b0*/  LDS.64 R54, [R5] ;  /* 0x0000000005367984 */ /* 0x000e220000000a00 */
[----:B------:R-:W-:Y:S01]  /*10c0*/  FADD.FTZ R77, R77, R27 ;  /* 0x0000001b4d4d7221 */ /* 0x000fe20000010000 */
[----:B-1----:R-:W-:Y:S02]  /*10d0*/  FADD.FTZ R52, R26, R52 ;  /* 0x000000341a347221 */ /* 0x002fe40000010000 */
[----:B------:R-:W1:Y:S01]  /*10e0*/  LDS.64 R26, [R6] ;  /* 0x00000000061a7984 */ /* 0x000e620000000a00 */
[----:B------:R-:W-:Y:S01]  /*10f0*/  FADD.FTZ R77, R77, R53 ;  /* 0x000000354d4d7221 */ /* 0x000fe20000010000 */
[----:B--2---:R-:W-:-:S02]  /*1100*/  FADD.FTZ R50, R52, R50 ;  /* 0x0000003234327221 */ /* 0x004fc40000010000 */
[----:B------:R-:W2:Y:S01]  /*1110*/  LDS.64 R52, [R7] ;  /* 0x0000000007347984 */ /* 0x000ea20000000a00 */
[----:B------:R-:W-:Y:S01]  /*1120*/  FADD.FTZ R77, R77, R51 ;  /* 0x000000334d4d7221 */ /* 0x000fe20000010000 */
[----:B---3--:R-:W-:Y:S02]  /*1130*/  FADD.FTZ R48, R50, R48 ;  /* 0x0000003032307221 */ /* 0x008fe40000010000 */
[----:B------:R-:W3:Y:S01]  /*1140*/  LDS.64 R50, [R8] ;  /* 0x0000000008327984 */ /* 0x000ee20000000a00 */
[----:B------:R-:W-:Y:S01]  /*1150*/  FADD.FTZ R77, R77, R49 ;  /* 0x000000314d4d7221 */ /* 0x000fe20000010000 */
[----:B----4-:R-:W-:Y:S02]  /*1160*/  FADD.FTZ R46, R48, R46 ;  /* 0x0000002e302e7221 */ /* 0x010fe40000010000 */
        /* <DEDUP_REMOVED lines=36> */
[----:B------:R-:W-:-:S07]  /*13b0*/  FADD.FTZ R39, R36, R39 ;  /* 0x0000002724277221 */ /* 0x000fce0000010000 */
.L_x_1863:
[----:B------:R-:W-:Y:S05]  /*13c0*/  BSYNC B0 ;  /* 0x0000000000007941 */ /* 0x000fea0003800000 */
.L_x_1862:
[----:B0-----:R-:W0:Y:S01]  /*13d0*/  SHFL.BFLY PT, R27, R38, 0x1, 0x1f ;  /* 0x0c201f00261b7f89 */ /* 0x001e2200000e0000 */
[----:B------:R-:W-:Y:S01]  /*13e0*/  LOP3.LUT P0, RZ, R2, 0xfffffff1, RZ, 0xc0, !PT ;  /* 0xfffffff102ff7812 */ /* 0x000fe2000780c0ff */
[----:B------:R-:W-:Y:S02]  /*13f0*/  BSSY B0, `(.L_x_1864) ;  /* 0x000000f000007945 */ /* 0x000fe40003800000 */
[----:B------:R-:W1:Y:S01]  /*1400*/  SHFL.BFLY PT, R36, R39, 0x1, 0x1f ;  /* 0x0c201f0027247f89 */ /* 0x000e6200000e0000 */
[----:B0-----:R-:W-:Y:S01]  /*1410*/  FADD.FTZ R26, R27, R38 ;  /* 0x000000261b1a7221 */ /* 0x001fe20000010000 */
[----:B-1----:R-:W-:-:S08]  /*1420*/  FADD.FTZ R27, R36, R39 ;  /* 0x00000027241b7221 */ /* 0x002fd00000010000 */
[----:B------:R-:W-:Y:S05]  /*1430*/  @P0 BRA `(.L_x_1865) ;  /* 0x0000000000280947 */ /* 0x000fea0003800000 */
[----:B------:R-:W0:Y:S01]  /*1440*/  LDC R39, c[0x0][0x10] ;  /* 0x00000400ff277b82 */ /* 0x000e220000000800 */
[----:B------:R-:W-:-:S04]  /*1450*/  SHF.R.U32.HI R38, RZ, 0x1, R2 ;  /* 0x00000001ff267819 */ /* 0x000fc80000011602 */
[----:B------:R-:W-:-:S03]  /*1460*/  SHF.L.U32 R41, R38, 0x6, RZ ;  /* 0x0000000626297819 */ /* 0x000fc600000006ff */
[----:B------:R-:W1:Y:S01]  /*1470*/  LDC.64 R36, c[0x0][0x248] ;  /* 0x00009200ff247b82 */ /* 0x000e620000000a00 */
[----:B0-----:R-:W-:Y:S01]  /*1480*/  IMAD R38, R39, UR4, R0 ;  /* 0x0000000427267c24 */ /* 0x001fe2000f8e0200 */
[----:B------:R-:W-:-:S04]  /*1490*/  LOP3.LUT R39, R41, 0xffffffc0, R4, 0xe2, !PT ;  /* 0xffffffc029277812 */ /* 0x000fc800078ee204 */
[----:B------:R-:W-:-:S04]  /*14a0*/  LEA R38, R38, R39, 0x9 ;  /* 0x0000002726267211 */ /* 0x000fc800078e48ff */
[----:B------:R-:W-:-:S05]  /*14b0*/  SHF.L.U32 R39, R38, 0x1, RZ ;  /* 0x0000000126277819 */ /* 0x000fca00000006ff */
[----:B-1----:R-:W-:-:S05]  /*14c0*/  IMAD.WIDE.U32 R36, R39, 0x4, R36 ;  /* 0x0000000427247825 */ /* 0x002fca00078e0024 */
[----:B------:R0:W-:Y:S02]  /*14d0*/  STG.E.64 desc[UR6][R36.64], R26 ;  /* 0x0000001a24007986 */ /* 0x0001e4000c101b06 */
.L_x_1865:
[----:B------:R-:W-:Y:S05]  /*14e0*/  BSYNC B0 ;  /* 0x0000000000007941 */ /* 0x000fea0003800000 */
.L_x_1864:
[----:B------:R-:W-:Y:S01]  /*14f0*/  ISETP.NE.AND P1, PT, R2, RZ, PT ;  /* 0x000000ff0200720c */ /* 0x000fe20003f25270 */
[----:B------:R-:W-:Y:S01]  /*1500*/  BAR.SYNC.DEFER_BLOCKING 0x0 ;  /* 0x0000000000007b1d */ /* 0x000fe20000010000 */
[----:B------:R-:W-:Y:S02]  /*1510*/  PRMT R30, R28, 0x7632, R30 ;  /* 0x000076321c1e7816 */ /* 0x000fe4000000001e */
[----:B------:R-:W-:Y:S02]  /*1520*/  PRMT R31, R29, 0x7632, R31 ;  /* 0x000076321d1f7816 */ /* 0x000fe4000000001f */
[----:B------:R-:W-:Y:S02]  /*1530*/  ISETP.GT.U32.AND P0, PT, R2, 0xff, PT ;  /* 0x000000ff0200780c */ /* 0x000fe40003f04070 */
[----:B0-----:R-:W-:Y:S02]  /*1540*/  PRMT R36, R30, 0x7632, R36 ;  /* 0x000076321e247816 */ /* 0x001fe40000000024 */
[----:B------:R-:W-:-:S02]  /*1550*/  PRMT R37, R31, 0x7632, R37 ;  /* 0x000076321f257816 */ /* 0x000fc40000000025 */
[----:B-----5:R-:W-:Y:S02]  /*1560*/  PRMT R38, R32, 0x7632, R38 ;  /* 0x0000763220267816 */ /* 0x020fe40000000026 */
[----:B------:R-:W-:Y:S02]  /*1570*/  PRMT R39, R33, 0x7632, R39 ;  /* 0x0000763221277816 */ /* 0x000fe40000000027 */
[----:B------:R-:W-:Y:S02]  /*1580*/  PRMT R40, R34, 0x7632, R40 ;  /* 0x0000763222287816 */ /* 0x000fe40000000028 */
[----:B------:R-:W-:Y:S01]  /*1590*/  PRMT R41, R35, 0x7632, R41 ;  /* 0x0000763223297816 */ /* 0x000fe20000000029 */
[----:B------:R-:W-:Y:S06]  /*15a0*/  @P1 BRA `(.L_x_1866) ;  /* 0x00000000003c1947 */ /* 0x000fec0003800000 */
[----:B------:R-:W0:Y:S01]  /*15b0*/  LDC.64 R26, c[0x0][0x250] ;  /* 0x00009400ff1a7b82 */ /* 0x000e220000000a00 */
        /* <DEDUP_REMOVED lines=8> */
.L_x_1867:
[----:B------:R-:W2:Y:S04]  /*1640*/  LD.E.STRONG.GPU R28, desc[UR6][R26.64] ;  /* 0x000000061a1c7980 */ /* 0x000ea8000c10f900 */
[----:B--2---:R-:W-:Y:S01]  /*1650*/  CCTL.IVALL ;  /* 0x00000000ff00798f */ /* 0x004fe20002000000 */
[----:B------:R-:W-:Y:S05]  /*1660*/  YIELD ;  /* 0x0000000000007946 */ /* 0x000fea0003800000 */
[----:B-----5:R-:W-:-:S04]  /*1670*/  LOP3.LUT R28, R28, R29, RZ, 0x3c, !PT ;  /* 0x0000001d1c1c7212 */ /* 0x020fc800078e3cff */
[----:B------:R-:W-:-:S13]  /*1680*/  ISETP.GT.AND P1, PT, R28, -0x1, PT ;  /* 0xffffffff1c00780c */ /* 0x000fda0003f24270 */
[----:B------:R-:W-:Y:S05]  /*1690*/  @P1 BRA `(.L_x_1867) ;  /* 0xfffffffc00e81947 */ /* 0x000fea000383ffff */
.L_x_1866:
[----:B------:R-:W-:Y:S05]  /*16a0*/  WARPSYNC.ALL ;  /* 0x0000000000007948 */ /* 0x000fea0003800000 */
[----:B------:R-:W1:Y:S01]  /*16b0*/  @!P0 LDC R43, c[0x0][0x10] ;  /* 0x00000400ff2b8b82 */ /* 0x000e620000000800 */
[----:B0-----:R-:W-:-:S07]  /*16c0*/  @!P0 SHF.L.U32 R27, R2, 0x1, RZ ;  /* 0x00000001021b8819 */ /* 0x001fce00000006ff */
[----:B------:R-:W-:Y:S01]  /*16d0*/  BAR.SYNC.DEFER_BLOCKING 0x0 ;  /* 0x0000000000007b1d */ /* 0x000fe20000010000 */
[----:B------:R-:W-:-:S07]  /*16e0*/  @!P0 LOP3.LUT R27, R27, 0x7fffffc0, RZ, 0xc0, !PT ;  /* 0x7fffffc01b1b8812 */ /* 0x000fce00078ec0ff */
[----:B------:R-:W0:Y:S01]  /*16f0*/  @!P0 LDC.64 R28, c[0x0][0x248] ;  /* 0x00009200ff1c8b82 */ /* 0x000e220000000a00 */
[----:B------:R-:W-:Y:S01]  /*1700*/  ULDC.64 UR8, c[0x0][0x240] ;  /* 0x0000900000087ab9 */ /* 0x000fe20000000a00 */
[----:B-1----:R-:W-:Y:S01]  /*1710*/  @!P0 IMAD R26, R43, UR4, R0 ;  /* 0x000000042b1a8c24 */ /* 0x002fe2000f8e0200 */
[----:B------:R-:W-:-:S03]  /*1720*/  @!P0 LOP3.LUT R43, R2, 0x1f, RZ, 0xc0, !PT ;  /* 0x0000001f022b8812 */ /* 0x000fc600078ec0ff */
[----:B------:R-:W-:-:S05]  /*1730*/  @!P0 IMAD R26, R26, 0x200, R27 ;  /* 0x000002001a1a8824 */ /* 0x000fca00078e021b */
[----:B------:R-:W-:-:S04]  /*1740*/  @!P0 IADD3 R26, R26, R43, RZ ;  /* 0x0000002b1a1a8210 */ /* 0x000fc80007ffe0ff */
[----:B------:R-:W-:-:S04]  /*1750*/  @!P0 SHF.L.U32 R27, R26, 0x1, RZ ;  /* 0x000000011a1b8819 */ /* 0x000fc800000006ff */
[C---:B------:R-:W-:Y:S01]  /*1760*/  @!P0 IADD3 R43, R27.reuse, 0x40, RZ ;  /* 0x000000401b2b8810 */ /* 0x040fe20007ffe0ff */
[----:B0-----:R-:W-:-:S04]  /*1770*/  @!P0 IMAD.WIDE.U32 R26, R27, 0x4, R28 ;  /* 0x000000041b1a8825 */ /* 0x001fc800078e001c */
[----:B------:R-:W-:Y:S02]  /*1780*/  @!P0 IMAD.WIDE.U32 R28, R43, 0x4, R28 ;  /* 0x000000042b1c8825 */ /* 0x000fe400078e001c */
[----:B------:R-:W2:Y:S04]  /*1790*/  @!P0 LDG.E.64 R26, desc[UR6][R26.64] ;  /* 0x000000061a1a8981 */ /* 0x000ea8000c1e1b00 */
[----:B------:R-:W3:Y:S01]  /*17a0*/  @!P0 LDG.E.64 R28, desc[UR6][R28.64] ;  /* 0x000000061c1c8981 */ /* 0x000ee2000c1e1b00 */
[----:B------:R-:W-:Y:S02]  /*17b0*/  CS2R R42, SRZ ;  /* 0x00000000002a7805 */ /* 0x000fe4000001ff00 */
[----:B------:R-:W-:Y:S01]  /*17c0*/  ISETP.EQ.U32.AND P1, PT, RZ, UR8, PT ;  /* 0x00000008ff007c0c */ /* 0x000fe2000bf22070 */
[----:B------:R-:W-:Y:S01]  /*17d0*/  BSSY B0, `(.L_x_1868) ;  /* 0x000002f000007945 */ /* 0x000fe20003800000 */
        /* <DEDUP_REMOVED lines=20> */
[----:B------:R-:W-:Y:S01]  /*1920*/  @!P0 SHF.R.U32.HI R28, RZ, 0x2, R2 ;  /* 0x00000002ff1c8819 */ /* 0x000fe20000011602 */
[----:B-1----:R-:W-:-:S03]  /*1930*/  FADD.FTZ R42, R29, R42 ;  /* 0x0000002a1d2a7221 */ /* 0x002fc60000010000 */
[----:B------:R-:W0:Y:S01]  /*1940*/  SHFL.BFLY PT, R44, R43, 0x1, 0x1f ;  /* 0x0c201f002b2c7f89 */ /* 0x000e2200000e0000 */
[----:B------:R-:W-:-:S03]  /*1950*/  @!P0 LOP3.LUT R28, R28, 0x3ffffff8, RZ, 0xc0, !PT ;  /* 0x3ffffff81c1c8812 */ /* 0x000fc600078ec0ff */
[----:B------:R-:W1:Y:S01]  /*1960*/  SHFL.BFLY PT, R45, R42, 0x1, 0x1f ;  /* 0x0c201f002a2d7f89 */ /* 0x000e6200000e0000 */
[----:B0-----:R-:W-:-:S04]  /*1970*/  FADD.FTZ R44, R43, R44 ;  /* 0x0000002c2b2c7221 */ /* 0x001fc80000010000 */
[----:B------:R-:W-:Y:S01]  /*1980*/  @!P0 FMUL.FTZ R26, R44, 3.2552085031056776643e-05 ;  /* 0x380888892c1a8820 */ /* 0x000fe20000410000 */
[----:B-1----:R-:W-:-:S03]  /*1990*/  FADD.FTZ R44, R42, R45 ;  /* 0x0000002d2a2c7221 */ /* 0x002fc60000010000 */
[----:B------:R-:W-:-:S04]  /*19a0*/  @!P0 FMUL.FTZ R27, R26, R26 ;  /* 0x0000001a1a1b8220 */ /* 0x000fc80000410000 */
[----:B------:R-:W-:-:S05]  /*19b0*/  @!P0 FFMA.FTZ R27, R44, 3.2552085031056776643e-05, -R27 ;  /* 0x380888892c1b8823 */ /* 0x000fca000001081b */
[----:B------:R-:W-:-:S05]  /*19c0*/  @!P0 FMNMX.FTZ R27, RZ, R27, !PT ;  /* 0x0000001bff1b8209 */ /* 0x000fca0007810000 */
[----:B------:R0:W-:Y:S01]  /*19d0*/  @!P0 STS.64 [R28+UR5], R26 ;  /* 0x0000001a1c008988 */ /* 0x0001e20008000a05 */
[----:B------:R-:W-:Y:S01]  /*19e0*/  BAR.SYNC.DEFER_BLOCKING 0x0 ;  /* 0x0000000000007b1d */ /* 0x000fe20000010000 */
[----:B------:R-:W-:-:S04]  /*19f0*/  LOP3.LUT P0, RZ, R4, 0x3f, RZ, 0xc0, !PT ;  /* 0x0000003f04ff7812 */ /* 0x000fc8000780c0ff */
[----:B------:R-:W-:-:S04]  /*1a00*/  ISETP.GT.U32.OR P0, PT, R2, 0x7, P0 ;  /* 0x000000070200780c */ /* 0x000fc80000704470 */
[----:B------:R-:W-:-:S13]  /*1a10*/  ISETP.EQ.OR.EX P0, PT, RZ, UR9, P0, P1 ;  /* 0x00000009ff007c0c */ /* 0x000fda0008702710 */
[----:B0-----:R-:W-:Y:S05]  /*1a20*/  @P0 BRA `(.L_x_1869) ;  /* 0x0000000000240947 */ /* 0x001fea0003800000 */
[----:B------:R-:W-:Y:S02]  /*1a30*/  LEA R26, R2, UR5, 0x3 ;  /* 0x00000005021a7c11 */ /* 0x000fe4000f8e18ff */
        /* <DEDUP_REMOVED lines=8> */
.L_x_1869:
[----:B------:R-:W-:Y:S05]  /*1ac0*/  BSYNC B0 ;  /* 0x0000000000007941 */ /* 0x000fea0003800000 */
.L_x_1868:
[----:B0-----:R-:W0:Y:S01]  /*1ad0*/  LDS.64 R26, [R74] ;  /* 0x000000004a1a7984 */ /* 0x001e220000000a00 */
        /* <DEDUP_REMOVED lines=9> */
[----:B------:R-:W-:Y:S01]  /*1b70*/  SHF.L.U32 R33, R33, 0x10, RZ ;  /* 0x0000001021217819 */ /* 0x000fe200000006ff */
[----:B0-----:R-:W-:Y:S01]  /*1b80*/  FADD.FTZ R27, R27, UR8 ;  /* 0x000000081b1b7e21 */ /* 0x001fe20008010000 */
[--C-:B------:R-:W-:Y:S01]  /*1b90*/  FADD.FTZ R28, R3, -R26.reuse ;  /* 0x8000001a031c7221 */ /* 0x100fe20000010000 */
[--C-:B------:R-:W-:Y:S01]  /*1ba0*/  FADD.FTZ R40, R21, -R26.reuse ;  /* 0x8000001a15287221 */ /* 0x100fe20000010000 */
[----:B------:R-:W-:Y:S01]  /*1bb0*/  SHF.L.U32 R3, R30, 0x10, RZ ;  /* 0x000000101e037819 */ /* 0x000fe200000006ff */
[----:B------:R-:W-:Y:S01]  /*1bc0*/  FADD.FTZ R42, -R26, R45 ;  /* 0x0000002d1a2a7221 */ /* 0x000fe20000010100 */
[----:B------:R-:W-:Y:S01]  /*1bd0*/  SHF.L.U32 R45, R36, 0x10, RZ ;  /* 0x00000010242d7819 */ /* 0x000fe200000006ff */
[----:B------:R-:W0:Y:S01]  /*1be0*/  MUFU.RSQ R27, R27 ;  /* 0x0000001b001b7308 */ /* 0x000e220000001400 */
[----:B------:R-:W-:Y:S01]  /*1bf0*/  FADD.FTZ R36, R23, -R26 ;  /* 0x8000001a17247221 */ /* 0x000fe20000010000 */
[C---:B------:R-:W-:Y:S01]  /*1c00*/  FADD.FTZ R30, -R26.reuse, R3 ;  /* 0x000000031a1e7221 */ /* 0x040fe20000010100 */
[----:B------:R-:W-:Y:S01]  /*1c10*/  ULDC.64 UR8, c[0x0][0x210] ;  /* 0x0000840000087ab9 */ /* 0x000fe20000000a00 */
[----:B0-----:R-:W-:Y:S01]  /*1c20*/  FMUL.FTZ R35, R27, R40 ;  /* 0x000000281b237220 */ /* 0x001fe20000410000 */
[----:B------:R-:W-:Y:S01]  /*1c30*/  SHF.L.U32 R40, R41, 0x10, RZ ;  /* 0x0000001029287819 */ /* 0x000fe200000006ff */
[C---:B------:R-:W-:Y:S01]  /*1c40*/  FMUL.FTZ R41, R27.reuse, R42 ;  /* 0x0000002a1b297220 */ /* 0x040fe20000410000 */
[----:B------:R-:W-:Y:S01]  /*1c50*/  FADD.FTZ R42, -R26, R45 ;  /* 0x0000002d1a2a7221 */ /* 0x000fe20000010100 */
[----:B------:R-:W-:Y:S01]  /*1c60*/  FMUL.FTZ R30, R27, R30 ;  /* 0x0000001e1b1e7220 */ /* 0x000fe20000410000 */
[----:B------:R-:W-:Y:S01]  /*1c70*/  FMUL.FTZ R28, R28, R27 ;  /* 0x0000001b1c1c7220 */ /* 0x000fe20000410000 */
[----:B------:R-:W-:Y:S01]  /*1c80*/  FFMA.FTZ R23, R41, R39, R40 ;  /* 0x0000002729177223 */ /* 0x000fe20000010028 */
[C---:B------:R-:W-:Y:S01]  /*1c90*/  FMUL.FTZ R42, R27.reuse, R42 ;  /* 0x0000002a1b2a7220 */ /* 0x040fe20000410000 */
[----:B------:R-:W-:Y:S01]  /*1ca0*/  FFMA.FTZ R21, R30, R38, R43 ;  /* 0x000000261e157223 */ /* 0x000fe2000001002b */
[----:B------:R-:W-:Y:S01]  /*1cb0*/  FFMA.FTZ R3, R28, R32, R29 ;  /* 0x000000201c037223 */ /* 0x000fe2000001001d */
[----:B------:R-:W-:Y:S01]  /*1cc0*/  FMUL.FTZ R41, R27, R36 ;  /* 0x000000241b297220 */ /* 0x000fe20000410000 */
[----:B------:R-:W-:Y:S01]  /*1cd0*/  FFMA.FTZ R38, R38, R42, R43 ;  /* 0x0000002a26267223 */ /* 0x000fe2000001002b */
[----:B------:R-:W-:Y:S01]  /*1ce0*/  SHF.L.U32 R43, R37, 0x10, RZ ;  /* 0x00000010252b7819 */ /* 0x000fe200000006ff */
[----:B------:R-:W-:Y:S01]  /*1cf0*/  FADD.FTZ R42, R25, -R26 ;  /* 0x8000001a192a7221 */ /* 0x000fe20000010000 */
[--C-:B------:R-:W-:Y:S01]  /*1d00*/  FFMA.FTZ R30, R35, R33, R34.reuse ;  /* 0x00000021231e7223 */ /* 0x100fe20000010022 */
[----:B------:R-:W-:Y:S01]  /*1d10*/  FMUL.FTZ R28, R3, -1.4426950216293334961 ;  /* 0xbfb8aa3b031c7820 */ /* 0x000fe20000410000 */
[----:B------:R-:W-:Y:S01]  /*1d20*/  FMUL.FTZ R31, R21, -1.4426950216293334961 ;  /* 0xbfb8aa3b151f7820 */ /* 0x000fe20000410000 */
[----:B------:R-:W-:Y:S01]  /*1d30*/  FADD.FTZ R26, -R26, R43 ;  /* 0x0000002b1a1a7221 */ /* 0x000fe20000010100 */
[C---:B------:R-:W-:Y:S01]  /*1d40*/  FMUL.FTZ R42, R27.reuse, R42 ;  /* 0x0000002a1b2a7220 */ /* 0x040fe20000410000 */
[----:B------:R-:W-:Y:S01]  /*1d50*/  FFMA.FTZ R32, R32, R41, R29 ;  /* 0x0000002920207223 */ /* 0x000fe2000001001d */
[----:B------:R-:W-:Y:S01]  /*1d60*/  FMUL.FTZ R35, R30, -1.4426950216293334961 ;  /* 0xbfb8aa3b1e237820 */ /* 0x000fe20000410000 */
[----:B------:R-:W-:Y:S01]  /*1d70*/  FMUL.FTZ R26, R27, R26 ;  /* 0x0000001a1b1a7220 */ /* 0x000fe20000410000 */
[----:B------:R-:W-:Y:S01]  /*1d80*/  FFMA.FTZ R33, R33, R42, R34 ;  /* 0x0000002a21217223 */ /* 0x000fe20000010022 */
[----:B------:R-:W-:Y:S01]  /*1d90*/  FMUL.FTZ R36, R23, -1.4426950216293334961 ;  /* 0xbfb8aa3b17247820 */ /* 0x000fe20000410000 */
[----:B------:R-:W-:Y:S01]  /*1da0*/  FMUL.FTZ R37, R38, -1.4426950216293334961 ;  /* 0xbfb8aa3b26257820 */ /* 0x000fe20000410000 */
[----:B------:R-:W-:Y:S01]  /*1db0*/  FFMA.FTZ R39, R39, R26, R40 ;  /* 0x0000001a27277223 */ /* 0x000fe20000010028 */
[----:B------:R-:W-:Y:S01]  /*1dc0*/  FMUL.FTZ R27, R33, -1.4426950216293334961 ;  /* 0xbfb8aa3b211b7820 */ /* 0x000fe20000410000 */
[----:B------:R-:W0:Y:S01]  /*1dd0*/  MUFU.EX2 R28, R28 ;  /* 0x0000001c001c7308 */ /* 0x000e220000000800 */
[----:B------:R-:W-:Y:S01]  /*1de0*/  FMUL.FTZ R41, R32, -1.4426950216293334961 ;  /* 0xbfb8aa3b20297820 */ /* 0x000fe20000410000 */
[----:B------:R-:W-:-:S06]  /*1df0*/  FMUL.FTZ R34, R39, -1.4426950216293334961 ;  /* 0xbfb8aa3b27227820 */ /* 0x000fcc0000410000 */
[----:B------:R-:W1:Y:S08]  /*1e00*/  MUFU.EX2 R31, R31 ;  /* 0x0000001f001f7308 */ /* 0x000e700000000800 */
[----:B------:R-:W2:Y:S01]  /*1e10*/  MUFU.EX2 R35, R35 ;  /* 0x0000002300237308 */ /* 0x000ea20000000800 */
[----:B0-----:R-:W-:-:S07]  /*1e20*/  FADD.FTZ R28, R28, 1 ;  /* 0x3f8000001c1c7421 */ /* 0x001fce0000010000 */
[----:B------:R-:W0:Y:S01]  /*1e30*/  MUFU.EX2 R29, R36 ;  /* 0x00000024001d7308 */ /* 0x000e220000000800 */
[----:B-1----:R-:W-:-:S07]  /*1e40*/  FADD.FTZ R31, R31, 1 ;  /* 0x3f8000001f1f7421 */ /* 0x002fce0000010000 */
[----:B------:R-:W1:Y:S01]  /*1e50*/  MUFU.EX2 R25, R41 ;  /* 0x0000002900197308 */ /* 0x000e620000000800 */
[----:B--2---:R-:W-:-:S07]  /*1e60*/  FADD.FTZ R35, R35, 1 ;  /* 0x3f80000023237421 */ /* 0x004fce0000010000 */
[----:B------:R-:W2:Y:S01]  /*1e70*/  MUFU.EX2 R37, R37 ;  /* 0x0000002500257308 */ /* 0x000ea20000000800 */
[----:B0-----:R-:W-:-:S07]  /*1e80*/  FADD.FTZ R26, R29, 1 ;  /* 0x3f8000001d1a7421 */ /* 0x001fce0000010000 */
[----:B------:R-:W0:Y:S01]  /*1e90*/  MUFU.EX2 R27, R27 ;  /* 0x0000001b001b7308 */ /* 0x000e220000000800 */
[----:B-1----:R-:W-:-:S07]  /*1ea0*/  FADD.FTZ R25, R25, 1 ;  /* 0x3f80000019197421 */ /* 0x002fce0000010000 */
[----:B------:R0:W1:Y:S01]  /*1eb0*/  MUFU.EX2 R36, R34 ;  /* 0x0000002200247308 */ /* 0x0000620000000800 */
[----:B--2---:R-:W-:-:S07]  /*1ec0*/  FADD.FTZ R37, R37, 1 ;  /* 0x3f80000025257421 */ /* 0x004fce0000010000 */
[----:B------:R2:W3:Y:S01]  /*1ed0*/  MUFU.RCP R40, R28 ;  /* 0x0000001c00287308 */ /* 0x0004e20000001000 */
[----:B0-----:R-:W-:-:S07]  /*1ee0*/  FADD.FTZ R34, R27, 1 ;  /* 0x3f8000001b227421 */ /* 0x001fce0000010000 */
[----:B------:R-:W0:Y:S01]  /*1ef0*/  MUFU.RCP R42, R31 ;  /* 0x0000001f002a7308 */ /* 0x000e220000001000 */
[----:B-1----:R-:W-:Y:S01]  /*1f00*/  FADD.FTZ R36, R36, 1 ;  /* 0x3f80000024247421 */ /* 0x002fe20000010000 */
[----:B--2---:R-:W-:-:S04]  /*1f10*/  LEA R28, P0, R17, UR8, 0x1 ;  /* 0x00000008111c7c11 */ /* 0x004fc8000f8008ff */
[----:B------:R-:W-:Y:S02]  /*1f20*/  LEA.HI.X R29, R17, UR9, R18, 0x1, P0 ;  /* 0x00000009111d7c11 */ /* 0x000fe400080f0c12 */
[----:B------:R-:W1:Y:S01]  /*1f30*/  MUFU.RCP R35, R35 ;  /* 0x0000002300237308 */ /* 0x000e620000001000 */
[----:B---3--:R-:W-:Y:S01]  /*1f40*/  FMUL.FTZ R3, R3, R40 ;  /* 0x0000002803037220 */ /* 0x008fe20000410000 */
[----:B------:R-:W-:-:S04]  /*1f50*/  IADD3 R15, P0, R15, 0x1, RZ ;  /* 0x000000010f0f7810 */ /* 0x000fc80007f1e0ff */
[----:B------:R-:W-:Y:S02]  /*1f60*/  IADD3.X R16, RZ, R16, RZ, P0, !PT ;  /* 0x00000010ff107210 */ /* 0x000fe400007fe4ff */
[----:B------:R2:W3:Y:S01]  /*1f70*/  MUFU.RCP R44, R26 ;  /* 0x0000001a002c7308 */ /* 0x0004e20000001000 */
[----:B0-----:R-:W-:-:S05]  /*1f80*/  FMUL.FTZ R18, R21, R42 ;  /* 0x0000002a15127220 */ /* 0x001fca0000410000 */
[----:B------:R-:W-:Y:S02]  /*1f90*/  F2FP.BF16.F32.PACK_AB R3, R18, R3 ;  /* 0x000000031203723e */ /* 0x000fe400000010ff */
[----:B------:R-:W0:Y:S01]  /*1fa0*/  MUFU.RCP R25, R25 ;  /* 0x0000001900197308 */ /* 0x000e220000001000 */
[----:B-1----:R-:W-:Y:S01]  /*1fb0*/  FMUL.FTZ R30, R30, R35 ;  /* 0x000000231e1e7220 */ /* 0x002fe20000410000 */
[C---:B--2---:R-:W-:Y:S01]  /*1fc0*/  LEA R26, P1, R19.reuse, UR8, 0x1 ;  /* 0x00000008131a7c11 */ /* 0x044fe2000f8208ff */
[----:B------:R1:W-:Y:S03]  /*1fd0*/  STG.E.U16 desc[UR6][R28.64], R3 ;  /* 0x000000031c007986 */ /* 0x0003e6000c101506 */
[----:B------:R-:W-:Y:S01]  /*1fe0*/  LEA.HI.X R27, R19, UR9, R20, 0x1, P1 ;  /* 0x00000009131b7c11 */ /* 0x000fe200088f0c14 */
[----:B------:R-:W-:Y:S01]  /*1ff0*/  ULDC.64 UR8, c[0x0][0x238] ;  /* 0x00008e0000087ab9 */ /* 0x000fe20000000a00 */
[----:B------:R-:W2:Y:S01]  /*2000*/  MUFU.RCP R37, R37 ;  /* 0x0000002500257308 */ /* 0x000ea20000001000 */
[----:B---3--:R-:W-:Y:S01]  /*2010*/  FMUL.FTZ R23, R23, R44 ;  /* 0x0000002c17177220 */ /* 0x008fe20000410000 */
[----:B------:R-:W-:-:S02]  /*2020*/  PRMT R19, R3, 0x7632, R19 ;  /* 0x0000763203137816 */ /* 0x000fc40000000013 */
[----:B------:R-:W-:Y:S02]  /*2030*/  ISETP.GE.U32.AND P0, PT, R15, UR8, PT ;  /* 0x000000080f007c0c */ /* 0x000fe4000bf06070 */
[----:B------:R-:W-:Y:S01]  /*2040*/  F2FP.BF16.F32.PACK_AB R30, R23, R30 ;  /* 0x0000001e171e723e */ /* 0x000fe200000010ff */
[----:B------:R1:W-:Y:S01]  /*2050*/  STG.E.U16 desc[UR6][R28.64+0x2], R19 ;  /* 0x000002131c007986 */ /* 0x0003e2000c101506 */
[----:B------:R-:W3:Y:S01]  /*2060*/  MUFU.RCP R34, R34 ;  /* 0x0000002200227308 */ /* 0x000ee20000001000 */
[----:B0-----:R-:W-:Y:S01]  /*2070*/  FMUL.FTZ R32, R32, R25 ;  /* 0x0000001920207220 */ /* 0x001fe20000410000 */
[----:B------:R-:W-:Y:S01]  /*2080*/  PRMT R20, R30, 0x7632, R20 ;  /* 0x000076321e147816 */ /* 0x000fe20000000014 */
[----:B------:R1:W-:Y:S01]  /*2090*/  STG.E.U16 desc[UR6][R28.64+0x4], R30 ;  /* 0x0000041e1c007986 */ /* 0x0003e2000c101506 */
[----:B------:R-:W-:-:S03]  /*20a0*/  ISETP.GE.AND.EX P0, PT, R16, UR9, PT, P0 ;  /* 0x0000000910007c0c */ /* 0x000fc6000bf06300 */
[----:B------:R1:W-:Y:S01]  /*20b0*/  STG.E.U16 desc[UR6][R28.64+0x6], R20 ;  /* 0x000006141c007986 */ /* 0x0003e2000c101506 */
[----:B------:R-:W0:Y:S01]  /*20c0*/  MUFU.RCP R36, R36 ;  /* 0x0000002400247308 */ /* 0x000e220000001000 */
[----:B--2---:R-:W-:-:S05]  /*20d0*/  FMUL.FTZ R17, R38, R37 ;  /* 0x0000002526117220 */ /* 0x004fca0000410000 */
[----:B------:R-:W-:Y:S01]  /*20e0*/  F2FP.BF16.F32.PACK_AB R32, R17, R32 ;  /* 0x000000201120723e */ /* 0x000fe200000010ff */
[----:B---3--:R-:W-:-:S03]  /*20f0*/  FMUL.FTZ R33, R33, R34 ;  /* 0x0000002221217220 */ /* 0x008fc60000410000 */
[----:B------:R-:W-:Y:S01]  /*2100*/  PRMT R17, R32, 0x7632, R17 ;  /* 0x0000763220117816 */ /* 0x000fe20000000011 */
[----:B------:R1:W-:Y:S04]  /*2110*/  STG.E.U16 desc[UR6][R26.64], R32 ;  /* 0x000000201a007986 */ /* 0x0003e8000c101506 */
[----:B------:R1:W-:Y:S01]  /*2120*/  STG.E.U16 desc[UR6][R26.64+0x2], R17 ;  /* 0x000002111a007986 */ /* 0x0003e2000c101506 */
[----:B0-----:R-:W-:-:S05]  /*2130*/  FMUL.FTZ R18, R39, R36 ;  /* 0x0000002427127220 */ /* 0x001fca0000410000 */
[----:B------:R-:W-:-:S04]  /*2140*/  F2FP.BF16.F32.PACK_AB R33, R18, R33 ;  /* 0x000000211221723e */ /* 0x000fc800000010ff */
[----:B------:R-:W-:Y:S01]  /*2150*/  PRMT R18, R33, 0x7632, R18 ;  /* 0x0000763221127816 */ /* 0x000fe20000000012 */
[----:B------:R1:W-:Y:S04]  /*2160*/  STG.E.U16 desc[UR6][R26.64+0x4], R33 ;  /* 0x000004211a007986 */ /* 0x0003e8000c101506 */
[----:B------:R1:W-:Y:S01]  /*2170*/  STG.E.U16 desc[UR6][R26.64+0x6], R18 ;  /* 0x000006121a007986 */ /* 0x0003e2000c101506 */
[----:B------:R-:W-:Y:S05]  /*2180*/  @!P0 BRA `(.L_x_1870) ;  /* 0xffffffe8000c8947 */ /* 0x000fea000383ffff */
[----:B------:R-:W-:Y:S05]  /*2190*/  EXIT ;  /* 0x000000000000794d */ /* 0x000fea0003800000 */
.L_x_1871:
        /* <DEDUP_REMOVED lines=14> */
.L_x_3933:


//--------------------- .text._ZN13group_norm_v214gn_cuda_kernelI13__nv_bfloat16Li480ELi3ELi16ELi120ELi256ELb1ELi4ELi960ELi960ELi4ELb1ELi5ELb0ELb0ENS_16CompileConditionILi900EEEEEvPT_PKS4_S7_S7_flPfS8_Pj --------------------------
	.section	.text._ZN13group_norm_v214gn_cuda_kernelI13__nv_bfloat16Li480ELi3ELi16ELi120ELi256ELb1ELi4ELi960ELi960ELi4ELb1ELi5ELb0ELb0ENS_16CompileConditionILi900EEEEEvPT_PKS4_S7_S7_flPfS8_Pj,"ax",@progbits
	.align	128
        .global         _ZN13group_norm_v214gn_cuda_kernelI13__nv_bfloat16Li480ELi3ELi16ELi120ELi256ELb1ELi4ELi960ELi960ELi4ELb1ELi5ELb0ELb0ENS_16CompileConditionILi900EEEEEvPT_PKS4_S7_S7_flPfS8_Pj
        .type           _ZN13group_norm_v214gn_cuda_kernelI13__nv_bfloat16Li480ELi3ELi16ELi120ELi256ELb1ELi4ELi960ELi960ELi4ELb1ELi5ELb0ELb0ENS_16CompileConditionILi900EEEEEvPT_PKS4_S7_S7_flPfS8_Pj,@function
        .size           _ZN13group_norm_v214gn_cuda_kernelI13__nv_bfloat16Li480ELi3ELi16ELi120ELi256ELb1ELi4ELi960ELi960ELi4ELb1ELi5ELb0ELb0ENS_16CompileConditionILi900EEEEEvPT_PKS4_S7_S7_flPfS8_Pj,(.L_x_3934 - _ZN13group_norm_v214gn_cuda_kernelI13__nv_bfloat16Li480ELi3ELi16ELi120ELi256ELb1ELi4ELi960ELi960ELi4ELb1ELi5ELb0ELb0ENS_16CompileConditionILi900EEEEEvPT_PKS4_S7_S7_flPfS8_Pj)
        .other          _ZN13group_norm_v214gn_cuda_kernelI13__nv_bfloat16Li480ELi3ELi16ELi120ELi256ELb1ELi4ELi960ELi960ELi4ELb1ELi5ELb0ELb0ENS_16CompileConditionILi900EEEEEvPT_PKS4_S7_S7_flPfS8_Pj,@"STO_CUDA_ENTRY STV_DEFAULT"
_ZN13group_norm_v214gn_cuda_kernelI13__nv_bfloat16Li480ELi3ELi16ELi120ELi256ELb1ELi4ELi960ELi960ELi4ELb1ELi5ELb0ELb0ENS_16CompileConditionILi900EEEEEvPT_PKS4_S7_S7_flPfS8_Pj:
.text._ZN13group_norm_v214gn_cuda_kernelI13__nv_bfloat16Li480ELi3ELi16ELi120ELi256ELb1ELi4ELi960ELi960ELi4ELb1ELi5ELb0ELb0ENS_16CompileConditionILi900EEEEEvPT_PKS4_S7_S7_flPfS8_Pj:
        /* <DEDUP_REMOVED lines=10> */
[----:B------:R-:W-:Y:S01]  /*00a0*/  MOV R3, 0x400 ;  /* 0x0000040000037802 */ /* 0x000fe20000000f00 */
[----:B------:R-:W-:Y:S01]  /*00b0*/  UMOV UR9, UR7 ;  /* 0x0000000700097c82 */ /* 0x000fe20008000000 */
[----:B------:R-:W-:Y:S01]  /*00c0*/  UMOV UR5, URZ ;  /* 0x0000003f00057c82 */ /* 0x000fe20008000000 */
[----:B------:R-:W1:Y:S01]  /*00d0*/  S2R R6, SR_CgaCtaId ;  /* 0x0000000000067919 */ /* 0x000e620000008800 */
[----:B------:R-:W-:Y:S01]  /*00e0*/  UMOV UR4, URZ ;  /* 0x0000003f00047c82 */ /* 0x000fe20008000000 */
[----:B------:R-:W-:Y:S01]  /*00f0*/  ULDC.64 UR14, c[0x0][0x208] ;  /* 0x00008200000e7ab9 */ /* 0x000fe20000000a00 */
[----:B------:R-:W2:Y:S01]  /*0100*/  S2R R2, SR_CTAID.X ;  /* 0x0000000000027919 */ /* 0x000ea20000002500 */
[----:B0-----:R-:W-:Y:S01]  /*0110*/  IMAD.WIDE.U32 R4, R0, -0x77777777, RZ ;  /* 0x8888888900047825 */ /* 0x001fe200078e00ff */
[----:B-1----:R-:W-:-:S04]  /*0120*/  LEA R4, R6, R3, 0x18 ;  /* 0x0000000306047211 */ /* 0x002fc800078ec0ff */
[----:B------:R-:W-:-:S05]  /*0130*/  SHF.R.U32.HI R5, RZ, 0x7, R5 ;  /* 0x00000007ff057819 */ /* 0x000fca0000011605 */
[----:B------:R-:W-:-:S04]  /*0140*/  IMAD R3, R5, -0xf0, R0 ;  /* 0xffffff1005037824 */ /* 0x000fc800078e0200 */
[----:B------:R-:W-:-:S05]  /*0150*/  IMAD R3, R3, 0x18, R4 ;  /* 0x0000001803037824 */ /* 0x000fca00078e0204 */
[----:B--2---:R-:W-:-:S07]  /*0160*/  LEA R30, R5, R3, 0x3 ;  /* 0x00000003051e7211 */ /* 0x004fce00078e18ff */
.L_x_1880:
[----:B-1----:R-:W-:Y:S01]  /*0170*/  IMAD.WIDE.U32 R4, R0, -0x77777777, RZ ;  /* 0x8888888900047825 */ /* 0x002fe200078e00ff */
[----:B------:R-:W-:Y:S01]  /*0180*/  ULOP3.LUT UR13, UR9, 0x1, URZ, 0xc0, !UPT ;  /* 0x00000001090d7892 */ /* 0x000fe2000f8ec03f */
[----:B------:R-:W0:Y:S01]  /*0190*/  LDC.64 R16, c[0x0][0x228] ;  /* 0x00008a00ff107b82 */ /* 0x000e220000000a00 */
[----:B------:R-:W-:Y:S01]  /*01a0*/  USHF.R.U64 UR16, UR9, 0x1, UR5 ;  /* 0x0000000109107899 */ /* 0x000fe20008001205 */
[----:B------:R-:W-:Y:S01]  /*01b0*/  IMAD.SHL.U32 R3, R2, 0x4, RZ ;  /* 0x0000000402037824 */ /* 0x000fe200078e00ff */
[----:B------:R-:W-:Y:S01]  /*01c0*/  SHF.R.U32.HI R5, RZ, 0x7, R5 ;  /* 0x00000007ff057819 */ /* 0x000fe20000011605 */
[----:B------:R-:W-:Y:S02]  /*01d0*/  UIMAD UR8, UR13, 0x3c0, URZ ;  /* 0x000003c00d0878a4 */ /* 0x000fe4000f8e023f */
[----:B------:R-:W-:Y:S01]  /*01e0*/  USHF.R.U32.HI UR6, URZ, 0x1, UR5 ;  /* 0x000000013f067899 */ /* 0x000fe20008011605 */
[----:B------:R-:W-:Y:S01]  /*01f0*/  LOP3.LUT R3, R3, 0xfc, RZ, 0xc0, !PT ;  /* 0x000000fc03037812 */ /* 0x000fe200078ec0ff */
[----:B------:R-:W-:Y:S01]  /*0200*/  IMAD R4, R5, -0xf0, R0 ;  /* 0xffffff1005047824 */ /* 0x000fe200078e0200 */
[----:B------:R-:W-:Y:S01]  /*0210*/  MOV R11, UR16 ;  /* 0x00000010000b7c02 */ /* 0x000fe20008000f00 */
[----:B------:R-:W-:-:S02]  /*0220*/  UIMAD UR11, UR6, 0x78000, URZ ;  /* 0x00078000060b78a4 */ /* 0x000fc4000f8e023f */
[----:B------:R-:W-:Y:S01]  /*0230*/  IMAD.IADD R3, R3, 0x1, R5 ;  /* 0x0000000103037824 */ /* 0x000fe200078e0205 */
[----:B------:R-:W-:Y:S01]  /*0240*/  LEA R8, R4, UR8, 0x2 ;  /* 0x0000000804087c11 */ /* 0x000fe2000f8e10ff */
[----:B------:R-:W-:Y:S02]  /*0250*/  ULDC.64 UR18, c[0x0][0x218] ;  /* 0x0000860000127ab9 */ /* 0x000fe40000000a00 */
[----:B------:R-:W-:Y:S01]  /*0260*/  IMAD R5, R3, 0x780, RZ ;  /* 0x0000078003057824 */ /* 0x000fe200078e02ff */
[----:B------:R-:W-:-:S03]  /*0270*/  SHF.R.S32.HI R9, RZ, 0x1f, R8 ;  /* 0x0000001fff097819 */ /* 0x000fc60000011408 */
[----:B------:R-:W-:-:S05]  /*0280*/  IMAD.WIDE.U32 R10, R11, 0x78000, R8 ;  /* 0x000780000b0a7825 */ /* 0x000fca00078e0008 */
[----:B------:R-:W-:Y:S02]  /*0290*/  IADD3 R7, R11, UR11, RZ ;  /* 0x0000000b0b077c10 */ /* 0x000fe4000fffe0ff */
[----:B------:R-:W-:-:S05]  /*02a0*/  IADD3 R3, P0, R5, R10, RZ ;  /* 0x0000000a05037210 */ /* 0x000fca0007f1e0ff */
[----:B------:R-:W-:Y:S01]  /*02b0*/  IMAD.X R6, RZ, RZ, R7, P0 ;  /* 0x000000ffff067224 */ /* 0x000fe200000e0607 */
[----:B------:R-:W-:-:S04]  /*02c0*/  LEA R14, P0, R3, UR18, 0x1 ;  /* 0x00000012030e7c11 */ /* 0x000fc8000f8008ff */
[----:B------:R-:W-:Y:S02]  /*02d0*/  LEA.HI.X R15, R3, UR19, R6, 0x1, P0 ;  /* 0x00000013030f7c11 */ /* 0x000fe400080f0c06 */
[----:B------:R-:W-:-:S04]  /*02e0*/  IADD3 R6, R5, 0xf00, RZ ;  /* 0x00000f0005067810 */ /* 0x000fc80007ffe0ff */
[----:B------:R-:W2:Y:S01]  /*02f0*/  LDG.E.64.CONSTANT R14, desc[UR14][R14.64] ;  /* 0x0000000e0e0e7981 */ /* 0x000ea2000c1e9b00 */
[----:B------:R-:W-:-:S05]  /*0300*/  IADD3 R10, P0, R6, R10, RZ ;  /* 0x0000000a060a7210 */ /* 0x000fca0007f1e0ff */
[----:B------:R-:W-:Y:S01]  /*0310*/  IMAD.X R3, RZ, RZ, R7, P0 ;  /* 0x000000ffff037224 */ /* 0x000fe200000e0607 */
[----:B------:R-:W-:-:S04]  /*0320*/  LEA R12, P0, R10, UR18, 0x1 ;  /* 0x000000120a0c7c11 */ /* 0x000fc8000f8008ff */
[----:B------:R-:W-:Y:S02]  /*0330*/  LEA.HI.X R13, R10, UR19, R3, 0x1, P0 ;  /* 0x000000130a0d7c11 */ /* 0x000fe400080f0c03 */
[----:B------:R-:W1:Y:S04]  /*0340*/  LDC.64 R10, c[0x0][0x220] ;  /* 0x00008800ff0a7b82 */ /* 0x000e680000000a00 */
[----:B------:R-:W3:Y:S01]  /*0350*/  LDG.E.64.CONSTANT R12, desc[UR14][R12.64] ;  /* 0x0000000e0c0c7981 */ /* 0x000ee2000c1e9b00 */
[----:B-1----:R-:W-:-:S04]  /*0360*/  IMAD.WIDE R10, R8, 0x2, R10 ;  /* 0x00000002080a7825 */ /* 0x002fc800078e020a */
[----:B0-----:R-:W-:Y:S02]  /*0370*/  IMAD.WIDE R8, R8, 0x2, R16 ;  /* 0x0000000208087825 */ /* 0x001fe400078e0210 */
[----:B------:R-:W5:Y:S04]  /*0380*/  LDG.E.64.CONSTANT R10, desc[UR14][R10.64] ;  /* 0x0000000e0a0a7981 */ /* 0x000f68000c1e9b00 */
[----:B------:R-:W5:Y:S01]  /*0390*/  LDG.E.64.CONSTANT R8, desc[UR14][R8.64] ;  /* 0x0000000e08087981 */ /* 0x000f62000c1e9b00 */
[----:B------:R-:W-:Y:S01]  /*03a0*/  ISETP.GT.U32.AND P0, PT, R0, 0xf, PT ;  /* 0x0000000f0000780c */ /* 0x000fe20003f04070 */
[----:B------:R-:W-:Y:S01]  /*03b0*/  BSSY B0, `(.L_x_1872) ;  /* 0x0000138000007945 */ /* 0x000fe20003800000 */
[----:B------:R-:W-:Y:S02]  /*03c0*/  CS2R R28, SRZ ;  /* 0x00000000001c7805 */ /* 0x000fe4000001ff00 */
[----:B--2---:R-:W-:-:S02]  /*03d0*/  PRMT R7, R14, 0x7632, R7 ;  /* 0x000076320e077816 */ /* 0x004fc40000000007 */
[----:B------:R-:W-:Y:S02]  /*03e0*/  SHF.L.U32 R3, R14, 0x10, RZ ;  /* 0x000000100e037819 */ /* 0x000fe400000006ff */
[----:B------:R-:W-:Y:S01]  /*03f0*/  PRMT R16, R15, 0x7632, R16 ;  /* 0x000076320f107816 */ /* 0x000fe20000000010 */
[----:B------:R-:W-:Y:S01]  /*0400*/  IMAD.U32 R19, R7, 0x10000, RZ ;  /* 0x0001000007137824 */ /* 0x000fe200078e00ff */
[----:B------:R-:W-:Y:S01]  /*0410*/  SHF.L.U32 R7, R15, 0x10, RZ ;  /* 0x000000100f077819 */ /* 0x000fe200000006ff */
[----:B------:R-:W-:Y:S01]  /*0420*/  FFMA.FTZ R18, R3, R3, RZ ;  /* 0x0000000303127223 */ /* 0x000fe200000100ff */
[----:B------:R-:W-:-:S03]  /*0430*/  FADD.FTZ R17, RZ, R3 ;  /* 0x00000003ff117221 */ /* 0x000fc60000010000 */
[----:B------:R-:W-:Y:S01]  /*0440*/  FFMA.FTZ R20, R19, R19, R18 ;  /* 0x0000001313147223 */ /* 0x000fe20000010012 */
[----:B------:R-:W-:Y:S01]  /*0450*/  FADD.FTZ R18, R17, R19 ;  /* 0x0000001311127221 */ /* 0x000fe20000010000 */
[----:B------:R-:W-:Y:S02]  /*0460*/  IMAD.U32 R17, R16, 0x10000, RZ ;  /* 0x0001000010117824 */ /* 0x000fe400078e00ff */
[----:B------:R-:W-:Y:S01]  /*0470*/  FFMA.FTZ R20, R7, R7, R20 ;  /* 0x0000000707147223 */ /* 0x000fe20000010014 */
[----:B------:R-:W-:Y:S01]  /*0480*/  FADD.FTZ R18, R18, R7 ;  /* 0x0000000712127221 */ /* 0x000fe20000010000 */
[C---:B---3--:R-:W-:Y:S02]  /*0490*/  SHF.L.U32 R31, R12.reuse, 0x10, RZ ;  /* 0x000000100c1f7819 */ /* 0x048fe400000006ff */
[----:B------:R-:W-:Y:S01]  /*04a0*/  PRMT R16, R12, 0x7632, R16 ;  /* 0x000076320c107816 */ /* 0x000fe20000000010 */
[----:B------:R-:W-:Y:S01]  /*04b0*/  FFMA.FTZ R20, R17, R17, R20 ;  /* 0x0000001111147223 */ /* 0x000fe20000010014 */
[----:B------:R-:W-:Y:S01]  /*04c0*/  FADD.FTZ R18, R18, R17 ;  /* 0x0000001112127221 */ /* 0x000fe20000010000 */
[----:B------:R-:W-:-:S02]  /*04d0*/  SHF.L.U32 R33, R13, 0x10, RZ ;  /* 0x000000100d217819 */ /* 0x000fc400000006ff */
[----:B------:R-:W-:Y:S02]  /*04e0*/  IMAD.U32 R17, R16, 0x10000, RZ ;  /* 0x0001000010117824 */ /* 0x000fe400078e00ff */
[----:B------:R-:W-:Y:S01]  /*04f0*/  FFMA.FTZ R20, R31, R31, R20 ;  /* 0x0000001f1f147223 */ /* 0x000fe20000010014 */
[----:B------:R-:W-:Y:S01]  /*0500*/  FADD.FTZ R18, R18, R31 ;  /* 0x0000001f12127221 */ /* 0x000fe20000010000 */
[----:B------:R-:W-:Y:S02]  /*0510*/  PRMT R16, R13, 0x7632, R16 ;  /* 0x000076320d107816 */ /* 0x000fe40000000010 */
[----:B------:R-:W-:Y:S01]  /*0520*/  FFMA.FTZ R20, R17, R17, R20 ;  /* 0x0000001111147223 */ /* 0x000fe20000010014 */
[----:B------:R-:W-:Y:S02]  /*0530*/  FADD.FTZ R18, R18, R17 ;  /* 0x0000001112127221 */ /* 0x000fe40000010000 */
[----:B------:R-:W-:Y:S02]  /*0540*/  IMAD.U32 R17, R16, 0x10000, RZ ;  /* 0x0001000010117824 */ /* 0x000fe400078e00ff */
        /* <DEDUP_REMOVED lines=8> */
[----:B------:R-:W-:Y:S01]  /*05d0*/  USHF.L.U32 UR6, UR9, 0x3, URZ ;  /* 0x0000000309067899 */ /* 0x000fe2000800063f */
[----:B------:R-:W-:Y:S01]  /*05e0*/  HFMA2.MMA R17, -RZ, RZ, 0, 7.152557373046875e-06 ;  /* 0x00000078ff117435 */ /* 0x000fe200000001ff */
[----:B------:R-:W-:Y:S02]  /*05f0*/  MOV R27, 0x400 ;  /* 0x00000400001b7802 */ /* 0x000fe40000000f00 */
[----:B------:R-:W-:Y:S01]  /*0600*/  ULOP3.LUT UR6, UR6, 0x8, URZ, 0xc0, !UPT ;  /* 0x0000000806067892 */ /* 0x000fe2000f8ec03f */
[----:B------:R-:W-:-:S04]  /*0610*/  SHF.L.U32 R26, R0, 0x3, RZ ;  /* 0x00000003001a7819 */ /* 0x000fc800000006ff */
[----:B------:R-:W-:Y:S02]  /*0620*/  LOP3.LUT R26, R26, 0x8, RZ, 0xc0, !PT ;  /* 0x000000081a1a7812 */ /* 0x000fe400078ec0ff */
[----:B------:R-:W-:-:S05]  /*0630*/  LEA.HI R28, R0, UR6, RZ, 0x1f ;  /* 0x00000006001c7c11 */ /* 0x000fca000f8ff8ff */
[----:B------:R-:W-:-:S04]  /*0640*/  IMAD R28, R28, R17, -UR8 ;  /* 0x800000081c1c7e24 */ /* 0x000fc8000f8e0211 */
[C---:B0-----:R-:W-:Y:S01]  /*0650*/  VIADD R18, R28.reuse, 0x4 ;  /* 0x000000041c127836 */ /* 0x041fe20000000000 */
[----:B------:R-:W-:Y:S01]  /*0660*/  SHF.R.S32.HI R17, RZ, 0x1f, R28 ;  /* 0x0000001fff117819 */ /* 0x000fe2000001141c */
[C---:B------:R-:W-:Y:S01]  /*0670*/  VIADD R24, R28.reuse, 0x10 ;  /* 0x000000101c187836 */ /* 0x040fe20000000000 */
[C---:B------:R-:W-:Y:S01]  /*0680*/  IADD3 R22, R28.reuse, 0xc, RZ ;  /* 0x0000000c1c167810 */ /* 0x040fe20007ffe0ff */
[----:B------:R-:W-:Y:S01]  /*0690*/  VIADD R29, R28, 0x14 ;  /* 0x000000141c1d7836 */ /* 0x000fe20000000000 */
[----:B------:R-:W-:Y:S02]  /*06a0*/  LEA.HI R17, R17, R28, RZ, 0x2 ;  /* 0x0000001c11117211 */ /* 0x000fe400078f10ff */
[----:B------:R-:W-:Y:S02]  /*06b0*/  SHF.R.S32.HI R19, RZ, 0x1f, R18 ;  /* 0x0000001fff137819 */ /* 0x000fe40000011412 */
[----:B------:R-:W-:Y:S02]  /*06c0*/  SHF.R.S32.HI R23, RZ, 0x1f, R22 ;  /* 0x0000001fff177819 */ /* 0x000fe40000011416 */
[----:B-1----:R-:W-:-:S02]  /*06d0*/  LEA R27, R16, R27, 0x18 ;  /* 0x0000001b101b7211 */ /* 0x002fc400078ec0ff */
[----:B------:R-:W-:Y:S02]  /*06e0*/  SHF.R.S32.HI R16, RZ, 0x2, R17 ;  /* 0x00000002ff107819 */ /* 0x000fe40000011411 */
[----:B------:R-:W-:Y:S02]  /*06f0*/  LEA.HI R19, R19, R18, RZ, 0x2 ;  /* 0x0000001213137211 */ /* 0x000fe400078f10ff */
[----:B------:R-:W-:Y:S01]  /*0700*/  IADD3 R18, R28, 0x8, RZ ;  /* 0x000000081c127810 */ /* 0x000fe20007ffe0ff */
[----:B------:R-:W-:Y:S01]  /*0710*/  IMAD R17, R16, 0x18, R27 ;  /* 0x0000001810117824 */ /* 0x000fe200078e021b */
[----:B------:R-:W-:Y:S02]  /*0720*/  SHF.R.S32.HI R16, RZ, 0x2, R19 ;  /* 0x00000002ff107819 */ /* 0x000fe40000011413 */
[----:B------:R-:W-:Y:S01]  /*0730*/  SHF.R.S32.HI R19, RZ, 0x1f, R18 ;  /* 0x0000001fff137819 */ /* 0x000fe20000011412 */
[----:B------:R-:W-:Y:S01]  /*0740*/  IMAD.IADD R20, R17, 0x1, R26 ;  /* 0x0000000111147824 */ /* 0x000fe200078e021a */
[----:B------:R-:W-:Y:S01]  /*0750*/  LEA.HI R23, R23, R22, RZ, 0x2 ;  /* 0x0000001617177211 */ /* 0x000fe200078f10ff */
[----:B------:R-:W-:Y:S01]  /*0760*/  IMAD R17, R16, 0x18, R27 ;  /* 0x0000001810117824 */ /* 0x000fe200078e021b */
[----:B------:R-:W-:-:S02]  /*0770*/  LEA.HI R19, R19, R18, RZ, 0x2 ;  /* 0x0000001213137211 */ /* 0x000fc400078f10ff */
[----:B------:R-:W-:Y:S01]  /*0780*/  SHF.R.S32.HI R25, RZ, 0x1f, R24 ;  /* 0x0000001fff197819 */ /* 0x000fe20000011418 */
[----:B------:R-:W-:Y:S01]  /*0790*/  IMAD.IADD R17, R26, 0x1, R17 ;  /* 0x000000011a117824 */ /* 0x000fe200078e0211 */
[----:B------:R-:W0:Y:S01]  /*07a0*/  LDS.64 R20, [R20] ;  /* 0x0000000014147984 */ /* 0x000e220000000a00 */
[----:B------:R-:W-:Y:S02]  /*07b0*/  SHF.R.S32.HI R18, RZ, 0x2, R19 ;  /* 0x00000002ff127819 */ /* 0x000fe40000011413 */
[----:B------:R-:W-:Y:S02]  /*07c0*/  SHF.R.S32.HI R22, RZ, 0x2, R23 ;  /* 0x00000002ff167819 */ /* 0x000fe40000011417 */
[----:B------:R-:W1:Y:S01]  /*07d0*/  LDS.64 R16, [R17] ;  /* 0x0000000011107984 */ /* 0x000e620000000a00 */
[--C-:B------:R-:W-:Y:S01]  /*07e0*/  IMAD R19, R18, 0x18, R27.reuse ;  /* 0x0000001812137824 */ /* 0x100fe200078e021b */
[----:B------:R-:W-:Y:S01]  /*07f0*/  LEA.HI R25, R25, R24, RZ, 0x2 ;  /* 0x0000001819197211 */ /* 0x000fe200078f10ff */
[----:B------:R-:W-:Y:S01]  /*0800*/  IMAD R23, R22, 0x18, R27 ;  /* 0x0000001816177824 */ /* 0x000fe200078e021b */
[----:B------:R-:W-:-:S02]  /*0810*/  SHF.R.S32.HI R22, RZ, 0x1f, R29 ;  /* 0x0000001fff167819 */ /* 0x000fc4000001141d */
[C---:B------:R-:W-:Y:S02]  /*0820*/  IADD3 R19, R26.reuse, R19, RZ ;  /* 0x000000131a137210 */ /* 0x040fe40007ffe0ff */
[----:B------:R-:W-:Y:S02]  /*0830*/  SHF.R.S32.HI R24, RZ, 0x2, R25 ;  /* 0x00000002ff187819 */ /* 0x000fe40000011419 */
[----:B------:R-:W-:Y:S02]  /*0840*/  IADD3 R23, R26, R23, RZ ;  /* 0x000000171a177210 */ /* 0x000fe40007ffe0ff */
[----:B------:R-:W2:Y:S01]  /*0850*/  LDS.64 R18, [R19] ;  /* 0x0000000013127984 */ /* 0x000ea20000000a00 */
[----:B------:R-:W-:Y:S01]  /*0860*/  IMAD R25, R24, 0x18, R27 ;  /* 0x0000001818197824 */ /* 0x000fe200078e021b */
[----:B------:R-:W-:Y:S02]  /*0870*/  LEA.HI R29, R22, R29, RZ, 0x2 ;  /* 0x0000001d161d7211 */ /* 0x000fe400078f10ff */
[----:B------:R-:W3:Y:S01]  /*0880*/  LDS.64 R22, [R23] ;  /* 0x0000000017167984 */ /* 0x000ee20000000a00 */
[----:B------:R-:W-:-:S06]  /*0890*/  IMAD.IADD R25, R26, 0x1, R25 ;  /* 0x000000011a197824 */ /* 0x000fcc00078e0219 */
[----:B------:R-:W4:Y:S01]  /*08a0*/  LDS.64 R24, [R25] ;  /* 0x0000000019187984 */ /* 0x000f220000000a00 */
[----:B0-----:R-:W-:Y:S01]  /*08b0*/  FADD.FTZ R32, RZ, R21 ;  /* 0x00000015ff207221 */ /* 0x001fe20000010000 */
[----:B------:R-:W-:Y:S01]  /*08c0*/  FADD.FTZ R21, RZ, R20 ;  /* 0x00000014ff157221 */ /* 0x000fe20000010000 */
[----:B------:R-:W-:Y:S02]  /*08d0*/  IADD3 R20, R28, 0x18, RZ ;  /* 0x000000181c147810 */ /* 0x000fe40007ffe0ff */
[----:B-1----:R-:W-:Y:S02]  /*08e0*/  FADD.FTZ R32, R32, R17 ;  /* 0x0000001120207221 */ /* 0x002fe40000010000 */
[----:B------:R-:W-:Y:S01]  /*08f0*/  SHF.R.S32.HI R17, RZ, 0x1f, R20 ;  /* 0x0000001fff117819 */ /* 0x000fe20000011414 */
[----:B------:R-:W-:Y:S01]  /*0900*/  FADD.FTZ R21, R21, R16 ;  /* 0x0000001015157221 */ /* 0x000fe20000010000 */
[----:B------:R-:W-:Y:S01]  /*0910*/  SHF.R.S32.HI R16, RZ, 0x2, R29 ;  /* 0x00000002ff107819 */ /* 0x000fe2000001141d */
[----:B------:R-:W-:Y:S01]  /*0920*/  VIADD R29, R28, 0x1c ;  /* 0x0000001c1c1d7836 */ /* 0x000fe20000000000 */
[----:B------:R-:W-:-:S04]  /*0930*/  LEA.HI R17, R17, R20, RZ, 0x2 ;  /* 0x0000001411117211 */ /* 0x000fc800078f10ff */
[----:B------:R-:W-:Y:S01]  /*0940*/  SHF.R.S32.HI R20, RZ, 0x2, R17 ;  /* 0x00000002ff147819 */ /* 0x000fe20000011411 */
[----:B------:R-:W-:Y:S01]  /*0950*/  IMAD R17, R16, 0x18, R27 ;  /* 0x0000001810117824 */ /* 0x000fe200078e021b */
[----:B------:R-:W-:Y:S01]  /*0960*/  SHF.R.S32.HI R16, RZ, 0x1f, R29 ;  /* 0x0000001fff107819 */ /* 0x000fe2000001141d */
[----:B--2---:R-:W-:Y:S02]  /*0970*/  FADD.FTZ R32, R32, R19 ;  /* 0x0000001320207221 */ /* 0x004fe40000010000 */
[----:B------:R-:W-:Y:S01]  /*0980*/  IMAD R35, R20, 0x18, R27 ;  /* 0x0000001814237824 */ /* 0x000fe200078e021b */
[----:B------:R-:W-:Y:S01]  /*0990*/  IADD3 R20, R26, R17, RZ ;  /* 0x000000111a147210 */ /* 0x000fe20007ffe0ff */
[----:B---3--:R-:W-:Y:S01]  /*09a0*/  FADD.FTZ R32, R32, R23 ;  /* 0x0000001720207221 */ /* 0x008fe20000010000 */
[----:B------:R-:W-:Y:S01]  /*09b0*/  LEA.HI R16, R16, R29, RZ, 0x2 ;  /* 0x0000001d10107211 */ /* 0x000fe200078f10ff */
[----:B------:R-:W-:-:S03]  /*09c0*/  FADD.FTZ R29, R21, R18 ;  /* 0x00000012151d7221 */ /* 0x000fc60000010000 */
[----:B------:R-:W-:Y:S01]  /*09d0*/  SHF.R.S32.HI R18, RZ, 0x2, R16 ;  /* 0x00000002ff127819 */ /* 0x000fe20000011410 */
[----:B------:R-:W-:Y:S01]  /*09e0*/  IMAD.IADD R16, R26, 0x1, R35 ;  /* 0x000000011a107824 */ /* 0x000fe200078e0223 */
[----:B------:R-:W0:Y:S01]  /*09f0*/  LDS.64 R20, [R20] ;  /* 0x0000000014147984 */ /* 0x000e220000000a00 */
[----:B------:R-:W-:Y:S01]  /*0a00*/  FADD.FTZ R29, R29, R22 ;  /* 0x000000161d1d7221 */ /* 0x000fe20000010000 */
[----:B------:R-:W-:Y:S02]  /*0a10*/  VIADD R22, R28, 0x20 ;  /* 0x000000201c167836 */ /* 0x000fe40000000000 */
[----:B------:R-:W-:Y:S01]  /*0a20*/  IMAD R35, R18, 0x18, R27 ;  /* 0x0000001812237824 */ /* 0x000fe200078e021b */
[----:B------:R-:W1:Y:S01]  /*0a30*/  LDS.64 R16, [R16] ;  /* 0x0000000010107984 */ /* 0x000e620000000a00 */
[----:B----4-:R-:W-:Y:S01]  /*0a40*/  FADD.FTZ R23, R29, R24 ;  /* 0x000000181d177221 */ /* 0x010fe20000010000 */
[----:B------:R-:W-:Y:S01]  /*0a50*/  FADD.FTZ R24, R32, R25 ;  /* 0x0000001920187221 */ /* 0x000fe20000010000 */
[----:B------:R-:W-:-:S02]  /*0a60*/  SHF.R.S32.HI R25, RZ, 0x1f, R22 ;  /* 0x0000001fff197819 */ /* 0x000fc40000011416 */
[----:B------:R-:W-:Y:S02]  /*0a70*/  IADD3 R18, R26, R35, RZ ;  /* 0x000000231a127210 */ /* 0x000fe40007ffe0ff */
[----:B------:R-:W-:Y:S02]  /*0a80*/  IADD3 R29, R28, 0x24, RZ ;  /* 0x000000241c1d7810 */ /* 0x000fe40007ffe0ff */
[----:B------:R-:W-:Y:S02]  /*0a90*/  LEA.HI R25, R25, R22, RZ, 0x2 ;  /* 0x0000001619197211 */ /* 0x000fe400078f10ff */
[----:B------:R-:W2:Y:S01]  /*0aa0*/  LDS.64 R18, [R18] ;  /* 0x0000000012127984 */ /* 0x000ea20000000a00 */
[----:B------:R-:W-:Y:S02]  /*0ab0*/  SHF.R.S32.HI R32, RZ, 0x1f, R29 ;  /* 0x0000001fff207819 */ /* 0x000fe4000001141d */
[----:B------:R-:W-:Y:S02]  /*0ac0*/  SHF.R.S32.HI R22, RZ, 0x2, R25 ;  /* 0x00000002ff167819 */ /* 0x000fe40000011419 */
[----:B------:R-:W-:Y:S01]  /*0ad0*/  LEA.HI R25, R32, R29, RZ, 0x2 ;  /* 0x0000001d20197211 */ /* 0x000fe200078f10ff */
[----:B------:R-:W-:-:S02]  /*0ae0*/  VIADD R32, R28, 0x28 ;  /* 0x000000281c207836 */ /* 0x000fc40000000000 */
[----:B------:R-:W-:-:S03]  /*0af0*/  IMAD R29, R22, 0x18, R27 ;  /* 0x00000018161d7824 */ /* 0x000fc600078e021b */
[----:B------:R-:W-:-:S04]  /*0b00*/  SHF.R.S32.HI R35, RZ, 0x1f, R32 ;  /* 0x0000001fff237819 */ /* 0x000fc80000011420 */
[----:B------:R-:W-:Y:S01]  /*0b10*/  LEA.HI R22, R35, R32, RZ, 0x2 ;  /* 0x0000002023167211 */ /* 0x000fe200078f10ff */
[----:B------:R-:W-:-:S03]  /*0b20*/  VIADD R32, R28, 0x2c ;  /* 0x0000002c1c207836 */ /* 0x000fc60000000000 */
[----:B------:R-:W-:Y:S01]  /*0b30*/  SHF.R.S32.HI R22, RZ, 0x2, R22 ;  /* 0x00000002ff167819 */ /* 0x000fe20000011416 */
[----:B0-----:R-:W-:Y:S01]  /*0b40*/  FADD.FTZ R23, R23, R20 ;  /* 0x0000001417177221 */ /* 0x001fe20000010000 */
[----:B------:R-:W-:Y:S01]  /*0b50*/  IADD3 R20, R26, R29, RZ ;  /* 0x0000001d1a147210 */ /* 0x000fe20007ffe0ff */
[----:B------:R-:W-:Y:S02]  /*0b60*/  FADD.FTZ R24, R24, R21 ;  /* 0x0000001518187221 */ /* 0x000fe40000010000 */
[----:B-1----:R-:W-:Y:S01]  /*0b70*/  FADD.FTZ R23, R23, R16 ;  /* 0x0000001017177221 */ /* 0x002fe20000010000 */
[----:B------:R-:W-:Y:S02]  /*0b80*/  SHF.R.S32.HI R16, RZ, 0x2, R25 ;  /* 0x00000002ff107819 */ /* 0x000fe40000011419 */
[----:B------:R-:W0:Y:S01]  /*0b90*/  LDS.64 R20, [R20] ;  /* 0x0000000014147984 */ /* 0x000e220000000a00 */
[----:B------:R-:W-:Y:S01]  /*0ba0*/  SHF.R.S32.HI R25, RZ, 0x1f, R32 ;  /* 0x0000001fff197819 */ /* 0x000fe20000011420 */
[----:B------:R-:W-:Y:S01]  /*0bb0*/  FADD.FTZ R24, R24, R17 ;  /* 0x0000001118187221 */ /* 0x000fe20000010000 */
[----:B------:R-:W-:-:S02]  /*0bc0*/  IMAD R17, R22, 0x18, R27 ;  /* 0x0000001816117824 */ /* 0x000fc400078e021b */
[----:B------:R-:W-:Y:S01]  /*0bd0*/  IMAD R29, R16, 0x18, R27 ;  /* 0x00000018101d7824 */ /* 0x000fe200078e021b */
[----:B------:R-:W-:Y:S02]  /*0be0*/  LEA.HI R32, R25, R32, RZ, 0x2 ;  /* 0x0000002019207211 */ /* 0x000fe400078f10ff */
[----:B------:R-:W-:Y:S01]  /*0bf0*/  IADD3 R16, R28, 0x30, RZ ;  /* 0x000000301c107810 */ /* 0x000fe20007ffe0ff */
[----:B--2---:R-:W-:Y:S01]  /*0c00*/  FADD.FTZ R25, R23, R18 ;  /* 0x0000001217197221 */ /* 0x004fe20000010000 */
[----:B------:R-:W-:Y:S01]  /*0c10*/  IADD3 R18, R26, R29, RZ ;  /* 0x0000001d1a127210 */ /* 0x000fe20007ffe0ff */
[----:B------:R-:W-:Y:S01]  /*0c20*/  FADD.FTZ R24, R24, R19 ;  /* 0x0000001318187221 */ /* 0x000fe20000010000 */
[----:B------:R-:W-:Y:S01]  /*0c30*/  SHF.R.S32.HI R32, RZ, 0x2, R32 ;  /* 0x00000002ff207819 */ /* 0x000fe20000011420 */
[----:B------:R-:W-:Y:S01]  /*0c40*/  VIADD R29, R28, 0x34 ;  /* 0x000000341c1d7836 */ /* 0x000fe20000000000 */
[----:B------:R-:W-:Y:S02]  /*0c50*/  IADD3 R22, R26, R17, RZ ;  /* 0x000000111a167210 */ /* 0x000fe40007ffe0ff */
[----:B------:R-:W1:Y:S01]  /*0c60*/  LDS.64 R18, [R18] ;  /* 0x0000000012127984 */ /* 0x000e620000000a00 */
[----:B------:R-:W-:Y:S01]  /*0c70*/  IMAD R23, R32, 0x18, R27 ;  /* 0x0000001820177824 */ /* 0x000fe200078e021b */
[----:B------:R-:W-:-:S02]  /*0c80*/  SHF.R.S32.HI R17, RZ, 0x1f, R16 ;  /* 0x0000001fff117819 */ /* 0x000fc40000011410 */
[----:B------:R-:W-:Y:S02]  /*0c90*/  SHF.R.S32.HI R32, RZ, 0x1f, R29 ;  /* 0x0000001fff207819 */ /* 0x000fe4000001141d */
[----:B------:R-:W-:Y:S02]  /*0ca0*/  LEA.HI R17, R17, R16, RZ, 0x2 ;  /* 0x0000001011117211 */ /* 0x000fe400078f10ff */
[----:B------:R-:W-:Y:S02]  /*0cb0*/  IADD3 R16, R26, R23, RZ ;  /* 0x000000171a107210 */ /* 0x000fe40007ffe0ff */
[----:B------:R-:W2:Y:S01]  /*0cc0*/  LDS.64 R22, [R22] ;  /* 0x0000000016167984 */ /* 0x000ea20000000a00 */
[----:B------:R-:W-:Y:S02]  /*0cd0*/  LEA.HI R29, R32, R29, RZ, 0x2 ;  /* 0x0000001d201d7211 */ /* 0x000fe400078f10ff */
[----:B------:R-:W-:Y:S02]  /*0ce0*/  SHF.R.S32.HI R32, RZ, 0x2, R17 ;  /* 0x00000002ff207819 */ /* 0x000fe40000011411 */
[----:B------:R-:W3:Y:S01]  /*0cf0*/  LDS.64 R16, [R16] ;  /* 0x0000000010107984 */ /* 0x000ee20000000a00 */
[----:B------:R-:W-:-:S02]  /*0d00*/  SHF.R.S32.HI R34, RZ, 0x2, R29 ;  /* 0x00000002ff227819 */ /* 0x000fc4000001141d */
[----:B------:R-:W-:-:S04]  /*0d10*/  IMAD R35, R32, 0x18, R27 ;  /* 0x0000001820237824 */ /* 0x000fc800078e021b */
[----:B------:R-:W-:Y:S02]  /*0d20*/  IMAD.IADD R35, R26, 0x1, R35 ;  /* 0x000000011a237824 */ /* 0x000fe400078e0223 */
[----:B0-----:R-:W-:Y:S01]  /*0d30*/  FADD.FTZ R32, R24, R21 ;  /* 0x0000001518207221 */ /* 0x001fe20000010000 */
[----:B------:R-:W-:Y:S01]  /*0d40*/  FADD.FTZ R29, R25, R20 ;  /* 0x00000014191d7221 */ /* 0x000fe20000010000 */
[----:B------:R-:W-:Y:S01]  /*0d50*/  IMAD R21, R34, 0x18, R27 ;  /* 0x0000001822157824 */ /* 0x000fe200078e021b */
[----:B------:R-:W0:Y:S01]  /*0d60*/  LDS.64 R24, [R35] ;  /* 0x0000000023187984 */ /* 0x000e220000000a00 */
[----:B------:R-:W-:-:S03]  /*0d70*/  IADD3 R20, R28, 0x38, RZ ;  /* 0x000000381c147810 */ /* 0x000fc60007ffe0ff */
[----:B------:R-:W-:Y:S02]  /*0d80*/  IADD3 R21, R26, R21, RZ ;  /* 0x000000151a157210 */ /* 0x000fe40007ffe0ff */
[----:B------:R-:W-:-:S04]  /*0d90*/  SHF.R.S32.HI R37, RZ, 0x1f, R20 ;  /* 0x0000001fff257819 */ /* 0x000fc80000011414 */
[----:B------:R-:W-:Y:S02]  /*0da0*/  LEA.HI R37, R37, R20, RZ, 0x2 ;  /* 0x0000001425257211 */ /* 0x000fe400078f10ff */
[----:B------:R-:W4:Y:S01]  /*0db0*/  LDS.64 R20, [R21] ;  /* 0x0000000015147984 */ /* 0x000f220000000a00 */
[----:B-1----:R-:W-:Y:S01]  /*0dc0*/  FADD.FTZ R29, R29, R18 ;  /* 0x000000121d1d7221 */ /* 0x002fe20000010000 */
[----:B------:R-:W-:Y:S01]  /*0dd0*/  SHF.R.S32.HI R18, RZ, 0x2, R37 ;  /* 0x00000002ff127819 */ /* 0x000fe20000011425 */
[----:B------:R-:W-:-:S04]  /*0de0*/  FADD.FTZ R32, R32, R19 ;  /* 0x0000001320207221 */ /* 0x000fc80000010000 */
[----:B------:R-:W-:Y:S02]  /*0df0*/  IMAD R37, R18, 0x18, R27 ;  /* 0x0000001812257824 */ /* 0x000fe400078e021b */
[----:B------:R-:W-:Y:S02]  /*0e00*/  VIADD R18, R28, 0x3c ;  /* 0x0000003c1c127836 */ /* 0x000fe40000000000 */
[----:B--2---:R-:W-:Y:S01]  /*0e10*/  FADD.FTZ R32, R32, R23 ;  /* 0x0000001720207221 */ /* 0x004fe20000010000 */
[----:B------:R-:W-:Y:S01]  /*0e20*/  FADD.FTZ R19, R29, R22 ;  /* 0x000000161d137221 */ /* 0x000fe20000010000 */
[----:B------:R-:W-:Y:S02]  /*0e30*/  IADD3 R22, R26, R37, RZ ;  /* 0x000000251a167210 */ /* 0x000fe40007ffe0ff */
[----:B------:R-:W-:Y:S01]  /*0e40*/  IADD3 R29, R28, 0x48, RZ ;  /* 0x000000481c1d7810 */ /* 0x000fe20007ffe0ff */
[----:B---3--:R-:W-:Y:S01]  /*0e50*/  FADD.FTZ R32, R32, R17 ;  /* 0x0000001120207221 */ /* 0x008fe20000010000 */
[----:B------:R-:W-:Y:S01]  /*0e60*/  FADD.FTZ R19, R19, R16 ;  /* 0x0000001013137221 */ /* 0x000fe20000010000 */
[----:B------:R-:W-:Y:S01]  /*0e70*/  SHF.R.S32.HI R17, RZ, 0x1f, R18 ;  /* 0x0000001fff117819 */ /* 0x000fe20000011412 */
[----:B------:R-:W1:Y:S01]  /*0e80*/  LDS.64 R22, [R22] ;  /* 0x0000000016167984 */ /* 0x000e620000000a00 */
[----:B------:R-:W-:-:S02]  /*0e90*/  IADD3 R16, R28, 0x40, RZ ;  /* 0x000000401c107810 */ /* 0x000fc40007ffe0ff */
[----:B------:R-:W-:Y:S02]  /*0ea0*/  LEA.HI R18, R17, R18, RZ, 0x2 ;  /* 0x0000001211127211 */ /* 0x000fe400078f10ff */
[----:B------:R-:W-:Y:S02]  /*0eb0*/  SHF.R.S32.HI R17, RZ, 0x1f, R16 ;  /* 0x0000001fff117819 */ /* 0x000fe40000011410 */
[----:B------:R-:W-:Y:S02]  /*0ec0*/  SHF.R.S32.HI R18, RZ, 0x2, R18 ;  /* 0x00000002ff127819 */ /* 0x000fe40000011412 */
[----:B------:R-:W-:Y:S01]  /*0ed0*/  LEA.HI R16, R17, R16, RZ, 0x2 ;  /* 0x0000001011107211 */ /* 0x000fe200078f10ff */
[----:B------:R-:W-:Y:S02]  /*0ee0*/  VIADD R17, R28, 0x44 ;  /* 0x000000441c117836 */ /* 0x000fe40000000000 */
[----:B0-----:R-:W-:Y:S01]  /*0ef0*/  FADD.FTZ R19, R19, R24 ;  /* 0x0000001813137221 */ /* 0x001fe20000010000 */
[----:B------:R-:W-:Y:S01]  /*0f00*/  FADD.FTZ R32, R32, R25 ;  /* 0x0000001920207221 */ /* 0x000fe20000010000 */
[----:B------:R-:W-:Y:S01]  /*0f10*/  IMAD R25, R18, 0x18, R27 ;  /* 0x0000001812197824 */ /* 0x000fe200078e021b */
[----:B------:R-:W-:-:S02]  /*0f20*/  SHF.R.S32.HI R18, RZ, 0x1f, R29 ;  /* 0x0000001fff127819 */ /* 0x000fc4000001141d */
[----:B------:R-:W-:Y:S02]  /*0f30*/  SHF.R.S32.HI R24, RZ, 0x1f, R17 ;  /* 0x0000001fff187819 */ /* 0x000fe40000011411 */
[----:B------:R-:W-:Y:S01]  /*0f40*/  LEA.HI R18, R18, R29, RZ, 0x2 ;  /* 0x0000001d12127211 */ /* 0x000fe200078f10ff */
[----:B------:R-:W-:Y:S01]  /*0f50*/  VIADD R29, R28, 0x4c ;  /* 0x0000004c1c1d7836 */ /* 0x000fe20000000000 */
[----:B------:R-:W-:Y:S01]  /*0f60*/  LEA.HI R24, R24, R17, RZ, 0x2 ;  /* 0x0000001118187211 */ /* 0x000fe200078f10ff */
[----:B----4-:R-:W-:Y:S01]  /*0f70*/  FADD.FTZ R32, R32, R21 ;  /* 0x0000001520207221 */ /* 0x010fe20000010000 */
[----:B------:R-:W-:Y:S01]  /*0f80*/  IADD3 R17, R26, R25, RZ ;  /* 0x000000191a117210 */ /* 0x000fe20007ffe0ff */
[----:B------:R-:W-:Y:S01]  /*0f90*/  FADD.FTZ R25, R19, R20 ;  /* 0x0000001413197221 */ /* 0x000fe20000010000 */
[----:B------:R-:W-:Y:S02]  /*0fa0*/  SHF.R.S32.HI R20, RZ, 0x2, R16 ;  /* 0x00000002ff147819 */ /* 0x000fe40000011410 */
[----:B------:R-:W-:-:S02]  /*0fb0*/  SHF.R.S32.HI R24, RZ, 0x2, R24 ;  /* 0x00000002ff187819 */ /* 0x000fc40000011418 */
[----:B------:R-:W0:Y:S01]  /*0fc0*/  LDS.64 R16, [R17] ;  /* 0x0000000011107984 */ /* 0x000e220000000a00 */
[--C-:B------:R-:W-:Y:S01]  /*0fd0*/  IMAD R19, R20, 0x18, R27.reuse ;  /* 0x0000001814137824 */ /* 0x100fe200078e021b */
[----:B------:R-:W-:Y:S01]  /*0fe0*/  SHF.R.S32.HI R18, RZ, 0x2, R18 ;  /* 0x00000002ff127819 */ /* 0x000fe20000011412 */
[----:B------:R-:W-:Y:S01]  /*0ff0*/  IMAD R21, R24, 0x18, R27 ;  /* 0x0000001818157824 */ /* 0x000fe200078e021b */
[----:B------:R-:W-:Y:S02]  /*1000*/  SHF.R.S32.HI R20, RZ, 0x1f, R29 ;  /* 0x0000001fff147819 */ /* 0x000fe4000001141d */
[----:B------:R-:W-:Y:S01]  /*1010*/  IADD3 R19, R26, R19, RZ ;  /* 0x000000131a137210 */ /* 0x000fe20007ffe0ff */
[----:B------:R-:W-:Y:S01]  /*1020*/  IMAD R35, R18, 0x18, R27 ;  /* 0x0000001812237824 */ /* 0x000fe200078e021b */
[----:B------:R-:W-:Y:S02]  /*1030*/  IADD3 R21, R26, R21, RZ ;  /* 0x000000151a157210 */ /* 0x000fe40007ffe0ff */
[----:B------:R-:W-:Y:S01]  /*1040*/  LEA.HI R24, R20, R29, RZ, 0x2 ;  /* 0x0000001d14187211 */ /* 0x000fe200078f10ff */
[----:B-1----:R-:W-:Y:S01]  /*1050*/  FADD.FTZ R32, R32, R23 ;  /* 0x0000001720207221 */ /* 0x002fe20000010000 */
[----:B------:R-:W1:Y:S01]  /*1060*/  LDS.64 R18, [R19] ;  /* 0x0000000013127984 */ /* 0x000e620000000a00 */
[----:B------:R-:W-:Y:S01]  /*1070*/  IADD3 R23, R28, 0x50, RZ ;  /* 0x000000501c177810 */ /* 0x000fe20007ffe0ff */
[----:B------:R-:W-:Y:S01]  /*1080*/  FADD.FTZ R29, R25, R22 ;  /* 0x00000016191d7221 */ /* 0x000fe20000010000 */
[----:B------:R-:W-:Y:S01]  /*1090*/  IMAD.IADD R25, R26, 0x1, R35 ;  /* 0x000000011a197824 */ /* 0x000fe200078e0223 */
[----:B------:R-:W2:Y:S01]  /*10a0*/  LDS.64 R20, [R21] ;  /* 0x0000000015147984 */ /* 0x000ea20000000a00 */
[----:B------:R-:W-:-:S02]  /*10b0*/  SHF.R.S32.HI R34, RZ, 0x1f, R23 ;  /* 0x0000001fff227819 */ /* 0x000fc40000011417 */
[----:B------:R-:W-:Y:S02]  /*10c0*/  SHF.R.S32.HI R22, RZ, 0x2, R24 ;  /* 0x00000002ff167819 */ /* 0x000fe40000011418 */
[----:B------:R-:W3:Y:S01]  /*10d0*/  LDS.64 R24, [R25] ;  /* 0x0000000019187984 */ /* 0x000ee20000000a00 */
[----:B------:R-:W-:Y:S02]  /*10e0*/  LEA.HI R34, R34, R23, RZ, 0x2 ;  /* 0x0000001722227211 */ /* 0x000fe400078f10ff */
[----:B------:R-:W-:Y:S02]  /*10f0*/  IMAD R23, R22, 0x18, R27 ;  /* 0x0000001816177824 */ /* 0x000fe400078e021b */
[----:B------:R-:W-:-:S03]  /*1100*/  SHF.R.S32.HI R34, RZ, 0x2, R34 ;  /* 0x00000002ff227819 */ /* 0x000fc60000011422 */
[----:B------:R-:W-:Y:S02]  /*1110*/  IADD3 R23, R26, R23, RZ ;  /* 0x000000171a177210 */ /* 0x000fe40007ffe0ff */
[----:B------:R-:W-:Y:S01]  /*1120*/  IMAD R35, R34, 0x18, R27 ;  /* 0x0000001822237824 */ /* 0x000fe200078e021b */
[----:B------:R-:W-:-:S03]  /*1130*/  IADD3 R34, R28, 0x68, RZ ;  /* 0x000000681c227810 */ /* 0x000fc60007ffe0ff */
[----:B------:R-:W4:Y:S01]  /*1140*/  LDS.64 R22, [R23] ;  /* 0x0000000017167984 */ /* 0x000f220000000a00 */
[----:B0-----:R-:W-:Y:S01]  /*1150*/  FADD.FTZ R29, R29, R16 ;  /* 0x000000101d1d7221 */ /* 0x001fe20000010000 */
[----:B------:R-:W-:Y:S02]  /*1160*/  IMAD.IADD R16, R26, 0x1, R35 ;  /* 0x000000011a107824 */ /* 0x000fe400078e0223 */
[----:B------:R-:W-:-:S04]  /*1170*/  FADD.FTZ R32, R32, R17 ;  /* 0x0000001120207221 */ /* 0x000fc80000010000 */
[----:B------:R-:W0:Y:S01]  /*1180*/  LDS.64 R16, [R16] ;  /* 0x0000000010107984 */ /* 0x000e220000000a00 */
[----:B-1----:R-:W-:Y:S01]  /*1190*/  FADD.FTZ R29, R29, R18 ;  /* 0x000000121d1d7221 */ /* 0x002fe20000010000 */
[----:B------:R-:W-:Y:S01]  /*11a0*/  FADD.FTZ R32, R32, R19 ;  /* 0x0000001320207221 */ /* 0x000fe20000010000 */
[----:B------:R-:W-:Y:S02]  /*11b0*/  IADD3 R19, R28, 0x54, RZ ;  /* 0x000000541c137810 */ /* 0x000fe40007ffe0ff */
[----:B--2---:R-:W-:Y:S01]  /*11c0*/  FADD.FTZ R29, R29, R20 ;  /* 0x000000141d1d7221 */ /* 0x004fe20000010000 */
[----:B------:R-:W-:Y:S01]  /*11d0*/  FADD.FTZ R32, R32, R21 ;  /* 0x0000001520207221 */ /* 0x000fe20000010000 */
[----:B------:R-:W-:Y:S02]  /*11e0*/  SHF.R.S32.HI R20, RZ, 0x1f, R19 ;  /* 0x0000001fff147819 */ /* 0x000fe40000011413 */
[C---:B------:R-:W-:Y:S01]  /*11f0*/  IADD3 R18, R28.reuse, 0x58, RZ ;  /* 0x000000581c127810 */ /* 0x040fe20007ffe0ff */
[----:B---3--:R-:W-:Y:S01]  /*1200*/  FADD.FTZ R35, R29, R24 ;  /* 0x000000181d237221 */ /* 0x008fe20000010000 */
[----:B------:R-:W-:Y:S01]  /*1210*/  VIADD R29, R28, 0x5c ;  /* 0x0000005c1c1d7836 */ /* 0x000fe20000000000 */
[----:B------:R-:W-:Y:S01]  /*1220*/  LEA.HI R19, R20, R19, RZ, 0x2 ;  /* 0x0000001314137211 */ /* 0x000fe200078f10ff */
[----:B------:R-:W-:Y:S01]  /*1230*/  FADD.FTZ R24, R32, R25 ;  /* 0x0000001920187221 */ /* 0x000fe20000010000 */
[----:B------:R-:W-:-:S02]  /*1240*/  IADD3 R25, R28, 0x60, RZ ;  /* 0x000000601c197810 */ /* 0x000fc40007ffe0ff */
[----:B------:R-:W-:Y:S02]  /*1250*/  SHF.R.S32.HI R20, RZ, 0x1f, R29 ;  /* 0x0000001fff147819 */ /* 0x000fe4000001141d */
[----:B------:R-:W-:Y:S02]  /*1260*/  SHF.R.S32.HI R21, RZ, 0x1f, R18 ;  /* 0x0000001fff157819 */ /* 0x000fe40000011412 */
[----:B------:R-:W-:Y:S02]  /*1270*/  LEA.HI R29, R20, R29, RZ, 0x2 ;  /* 0x0000001d141d7211 */ /* 0x000fe400078f10ff */
[----:B------:R-:W-:Y:S02]  /*1280*/  SHF.R.S32.HI R32, RZ, 0x1f, R25 ;  /* 0x0000001fff207819 */ /* 0x000fe40000011419 */
[----:B------:R-:W-:Y:S01]  /*1290*/  SHF.R.S32.HI R20, RZ, 0x2, R19 ;  /* 0x00000002ff147819 */ /* 0x000fe20000011413 */
[----:B----4-:R-:W-:Y:S01]  /*12a0*/  FADD.FTZ R19, R35, R22 ;  /* 0x0000001623137221 */ /* 0x010fe20000010000 */
[----:B------:R-:W-:Y:S01]  /*12b0*/  LEA.HI R18, R21, R18, RZ, 0x2 ;  /* 0x0000001215127211 */ /* 0x000fe200078f10ff */
[----:B------:R-:W-:Y:S01]  /*12c0*/  FADD.FTZ R24, R24, R23 ;  /* 0x0000001718187221 */ /* 0x000fe20000010000 */
[----:B------:R-:W-:Y:S01]  /*12d0*/  LEA.HI R21, R32, R25, RZ, 0x2 ;  /* 0x0000001920157211 */ /* 0x000fe200078f10ff */
[----:B------:R-:W-:Y:S01]  /*12e0*/  IMAD R25, R20, 0x18, R27 ;  /* 0x0000001814197824 */ /* 0x000fe200078e021b */
[----:B------:R-:W-:-:S02]  /*12f0*/  SHF.R.S32.HI R22, RZ, 0x2, R18 ;  /* 0x00000002ff167819 */ /* 0x000fc40000011412 */
[----:B------:R-:W-:Y:S02]  /*1300*/  IADD3 R32, R28, 0x64, RZ ;  /* 0x000000641c207810 */ /* 0x000fe40007ffe0ff */
[----:B------:R-:W-:Y:S01]  /*1310*/  SHF.R.S32.HI R36, RZ, 0x2, R21 ;  /* 0x00000002ff247819 */ /* 0x000fe20000011415 */
[----:B0-----:R-:W-:Y:S01]  /*1320*/  FADD.FTZ R19, R19, R16 ;  /* 0x0000001013137221 */ /* 0x001fe20000010000 */
[----:B------:R-:W-:Y:S02]  /*1330*/  IMAD.IADD R16, R26, 0x1, R25 ;  /* 0x000000011a107824 */ /* 0x000fe400078e0219 */
[----:B------:R-:W-:Y:S01]  /*1340*/  FADD.FTZ R18, R24, R17 ;  /* 0x0000001118127221 */ /* 0x000fe20000010000 */
[--C-:B------:R-:W-:Y:S01]  /*1350*/  IMAD R23, R22, 0x18, R27.reuse ;  /* 0x0000001816177824 */ /* 0x100fe200078e021b */
[----:B------:R-:W-:Y:S01]  /*1360*/  SHF.R.S32.HI R25, RZ, 0x1f, R34 ;  /* 0x0000001fff197819 */ /* 0x000fe20000011422 */
[----:B------:R-:W-:Y:S01]  /*1370*/  IMAD R37, R36, 0x18, R27 ;  /* 0x0000001824257824 */ /* 0x000fe200078e021b */
[----:B------:R-:W-:Y:S01]  /*1380*/  SHF.R.S32.HI R35, RZ, 0x1f, R32 ;  /* 0x0000001fff237819 */ /* 0x000fe20000011420 */
[----:B------:R-:W0:Y:S01]  /*1390*/  LDS.64 R16, [R16] ;  /* 0x0000000010107984 */ /* 0x000e220000000a00 */
[----:B------:R-:W-:Y:S01]  /*13a0*/  IMAD.IADD R24, R26, 0x1, R23 ;  /* 0x000000011a187824 */ /* 0x000fe200078e0217 */
[----:B------:R-:W-:-:S02]  /*13b0*/  LEA.HI R34, R25, R34, RZ, 0x2 ;  /* 0x0000002219227211 */ /* 0x000fc400078f10ff */
[----:B------:R-:W-:Y:S02]  /*13c0*/  LEA.HI R20, R35, R32, RZ, 0x2 ;  /* 0x0000002023147211 */ /* 0x000fe400078f10ff */
[C---:B------:R-:W-:Y:S01]  /*13d0*/  IADD3 R32, R28.reuse, 0x6c, RZ ;  /* 0x0000006c1c207810 */ /* 0x040fe20007ffe0ff */
[----:B------:R-:W1:Y:S01]  /*13e0*/  LDS.64 R24, [R24] ;  /* 0x0000000018187984 */ /* 0x000e620000000a00 */
[C---:B------:R-:W-:Y:S02]  /*13f0*/  IADD3 R23, R28.reuse, 0x70, RZ ;  /* 0x000000701c177810 */ /* 0x040fe40007ffe0ff */
[----:B------:R-:W-:Y:S02]  /*1400*/  SHF.R.S32.HI R35, RZ, 0x1f, R32 ;  /* 0x0000001fff237819 */ /* 0x000fe40000011420 */
[----:B------:R-:W-:Y:S02]  /*1410*/  IADD3 R28, R28, 0x74, RZ ;  /* 0x000000741c1c7810 */ /* 0x000fe40007ffe0ff */
[----:B------:R-:W-:-:S02]  /*1420*/  LEA.HI R32, R35, R32, RZ, 0x2 ;  /* 0x0000002023207211 */ /* 0x000fc400078f10ff */
[----:B------:R-:W-:Y:S02]  /*1430*/  SHF.R.S32.HI R22, RZ, 0x1f, R23 ;  /* 0x0000001fff167819 */ /* 0x000fe40000011417 */
[----:B------:R-:W-:Y:S02]  /*1440*/  SHF.R.S32.HI R35, RZ, 0x1f, R28 ;  /* 0x0000001fff237819 */ /* 0x000fe4000001141c */
[----:B------:R-:W-:Y:S02]  /*1450*/  LEA.HI R23, R22, R23, RZ, 0x2 ;  /* 0x0000001716177211 */ /* 0x000fe400078f10ff */
[----:B------:R-:W-:Y:S02]  /*1460*/  LEA.HI R22, R35, R28, RZ, 0x2 ;  /* 0x0000001c23167211 */ /* 0x000fe400078f10ff */
        /* <DEDUP_REMOVED lines=9> */
[----:B------:R-:W-:Y:S02]  /*1500*/  IMAD.IADD R20, R26, 0x1, R28 ;  /* 0x000000011a147824 */ /* 0x000fe400078e021c */
[--C-:B------:R-:W-:Y:S02]  /*1510*/  IMAD R35, R34, 0x18, R27.reuse ;  /* 0x0000001822237824 */ /* 0x100fe400078e021b */
[----:B------:R-:W-:-:S02]  /*1520*/  IMAD R21, R32, 0x18, R27 ;  /* 0x0000001820157824 */ /* 0x000fc400078e021b */
[----:B0-----:R-:W-:Y:S01]  /*1530*/  FADD.FTZ R28, R18, R17 ;  /* 0x00000011121c7221 */ /* 0x001fe20000010000 */
[----:B------:R-:W-:Y:S01]  /*1540*/  IMAD R27, R22, 0x18, R27 ;  /* 0x00000018161b7824 */ /* 0x000fe200078e021b */
[C---:B------:R-:W-:Y:S01]  /*1550*/  IADD3 R18, R26.reuse, R37, RZ ;  /* 0x000000251a127210 */ /* 0x040fe20007ffe0ff */
[----:B------:R-:W-:Y:S01]  /*1560*/  FADD.FTZ R22, R19, R16 ;  /* 0x0000001013167221 */ /* 0x000fe20000010000 */
[C---:B------:R-:W-:Y:S01]  /*1570*/  IMAD.IADD R37, R26.reuse, 0x1, R35 ;  /* 0x000000011a257824 */ /* 0x040fe200078e0223 */
[----:B------:R0:W2:Y:S01]  /*1580*/  LDS.64 R16, [R20] ;  /* 0x0000000014107984 */ /* 0x0000a20000000a00 */
[----:B------:R-:W-:Y:S01]  /*1590*/  IADD3 R34, R26, R21, RZ ;  /* 0x000000151a227210 */ /* 0x000fe20007ffe0ff */
[----:B-1----:R-:W-:Y:S01]  /*15a0*/  FADD.FTZ R35, R22, R24 ;  /* 0x0000001816237221 */ /* 0x002fe20000010000 */
[----:B------:R-:W-:Y:S01]  /*15b0*/  IADD3 R32, R26, R23, RZ ;  /* 0x000000171a207210 */ /* 0x000fe20007ffe0ff */
[----:B------:R-:W1:Y:S01]  /*15c0*/  LDS.64 R18, [R18] ;  /* 0x0000000012127984 */ /* 0x000e620000000a00 */
[----:B------:R-:W-:Y:S01]  /*15d0*/  FADD.FTZ R36, R28, R25 ;  /* 0x000000191c247221 */ /* 0x000fe20000010000 */
[----:B0-----:R-:W-:-:S02]  /*15e0*/  IADD3 R20, R26, R29, RZ ;  /* 0x0000001d1a147210 */ /* 0x001fc40007ffe0ff */
[----:B------:R-:W-:Y:S01]  /*15f0*/  LDS.64 R22, [R37] ;  /* 0x0000000025167984 */ /* 0x000fe20000000a00 */
[----:B------:R-:W-:-:S03]  /*1600*/  IMAD.IADD R29, R26, 0x1, R27 ;  /* 0x000000011a1d7824 */ /* 0x000fc600078e021b */
[----:B------:R-:W-:Y:S04]  /*1610*/  LDS.64 R24, [R34] ;  /* 0x0000000022187984 */ /* 0x000fe80000000a00 */
[----:B------:R-:W0:Y:S04]  /*1620*/  LDS.64 R20, [R20] ;  /* 0x0000000014147984 */ /* 0x000e280000000a00 */
[----:B------:R-:W3:Y:S04]  /*1630*/  LDS.64 R26, [R32] ;  /* 0x00000000201a7984 */ /* 0x000ee80000000a00 */
[----:B------:R-:W4:Y:S01]  /*1640*/  LDS.64 R28, [R29] ;  /* 0x000000001d1c7984 */ /* 0x000f220000000a00 */
[----:B--2---:R-:W-:Y:S01]  /*1650*/  FADD.FTZ R35, R35, R16 ;  /* 0x0000001023237221 */ /* 0x004fe20000010000 */
[----:B------:R-:W-:-:S03]  /*1660*/  FADD.FTZ R36, R36, R17 ;  /* 0x0000001124247221 */ /* 0x000fc60000010000 */
[----:B-1----:R-:W-:Y:S01]  /*1670*/  FADD.FTZ R35, R35, R18 ;  /* 0x0000001223237221 */ /* 0x002fe20000010000 */
[----:B------:R-:W-:-:S03]  /*1680*/  FADD.FTZ R36, R36, R19 ;  /* 0x0000001324247221 */ /* 0x000fc60000010000 */
[----:B0-----:R-:W-:Y:S01]  /*1690*/  FADD.FTZ R35, R35, R20 ;  /* 0x0000001423237221 */ /* 0x001fe20000010000 */
[----:B------:R-:W-:-:S03]  /*16a0*/  FADD.FTZ R36, R36, R21 ;  /* 0x0000001524247221 */ /* 0x000fc60000010000 */
[----:B------:R-:W-:Y:S01]  /*16b0*/  FADD.FTZ R35, R35, R22 ;  /* 0x0000001623237221 */ /* 0x000fe20000010000 */
[----:B------:R-:W-:-:S03]  /*16c0*/  FADD.FTZ R36, R36, R23 ;  /* 0x0000001724247221 */ /* 0x000fc60000010000 */
[----:B------:R-:W-:Y:S01]  /*16d0*/  FADD.FTZ R35, R35, R24 ;  /* 0x0000001823237221 */ /* 0x000fe20000010000 */
[----:B------:R-:W-:-:S03]  /*16e0*/  FADD.FTZ R36, R36, R25 ;  /* 0x0000001924247221 */ /* 0x000fc60000010000 */
[----:B---3--:R-:W-:Y:S01]  /*16f0*/  FADD.FTZ R35, R35, R26 ;  /* 0x0000001a23237221 */ /* 0x008fe20000010000 */
[----:B------:R-:W-:-:S03]  /*1700*/  FADD.FTZ R36, R36, R27 ;  /* 0x0000001b24247221 */ /* 0x000fc60000010000 */
[----:B----4-:R-:W-:Y:S01]  /*1710*/  FADD.FTZ R28, R35, R28 ;  /* 0x0000001c231c7221 */ /* 0x010fe20000010000 */
[----:B------:R-:W-:-:S07]  /*1720*/  FADD.FTZ R29, R36, R29 ;  /* 0x0000001d241d7221 */ /* 0x000fce0000010000 */
.L_x_1873:
[----:B------:R-:W-:Y:S05]  /*1730*/  BSYNC B0 ;  /* 0x0000000000007941 */ /* 0x000fea0003800000 */
.L_x_1872:
[----:B------:R-:W1:Y:S01]  /*1740*/  SHFL.BFLY PT, R17, R28, 0x1, 0x1f ;  /* 0x0c201f001c117f89 */ /* 0x000e6200000e0000 */
[----:B------:R-:W-:Y:S01]  /*1750*/  LOP3.LUT P0, RZ, R0, 0xfffffff1, RZ, 0xc0, !PT ;  /* 0xfffffff100ff7812 */ /* 0x000fe2000780c0ff */
[----:B------:R-:W-:Y:S02]  /*1760*/  BSSY B0, `(.L_x_1874) ;  /* 0x0000010000007945 */ /* 0x000fe40003800000 */
[----:B0-----:R-:W0:Y:S01]  /*1770*/  SHFL.BFLY PT, R18, R29, 0x1, 0x1f ;  /* 0x0c201f001d127f89 */ /* 0x001e2200000e0000 */
[----:B-1----:R-:W-:Y:S01]  /*1780*/  FADD.FTZ R16, R17, R28 ;  /* 0x0000001c11107221 */ /* 0x002fe20000010000 */
[----:B0-----:R-:W-:-:S08]  /*1790*/  FADD.FTZ R17, R18, R29 ;  /* 0x0000001d12117221 */ /* 0x001fd00000010000 */
[----:B------:R-:W-:Y:S05]  /*17a0*/  @P0 BRA `(.L_x_1875) ;  /* 0x00000000002c0947 */ /* 0x000fea0003800000 */
[----:B------:R-:W0:Y:S01]  /*17b0*/  LDC.64 R18, c[0x0][0x248] ;  /* 0x00009200ff127b82 */ /* 0x000e220000000a00 */
[----:B------:R-:W-:Y:S01]  /*17c0*/  SHF.R.U32.HI R20, RZ, 0x1, R0 ;  /* 0x00000001ff147819 */ /* 0x000fe20000011600 */
[----:B------:R-:W-:Y:S02]  /*17d0*/  ULDC UR6, c[0x0][0x10] ;  /* 0x0000040000067ab9 */ /* 0x000fe40000000800 */
[----:B------:R-:W-:Y:S01]  /*17e0*/  UIMAD UR6, UR6, UR4, UR7 ;  /* 0x00000004060672a4 */ /* 0x000fe2000f8e0207 */
[----:B------:R-:W-:-:S04]  /*17f0*/  SHF.L.U32 R21, R20, 0x6, RZ ;  /* 0x0000000614157819 */ /* 0x000fc800000006ff */
[----:B------:R-:W-:Y:S02]  /*1800*/  LOP3.LUT R20, R21, 0xffffffc0, R2, 0xe2, !PT ;  /* 0xffffffc015147812 */ /* 0x000fe400078ee202 */
[----:B------:R-:W-:-:S05]  /*1810*/  MOV R21, UR6 ;  /* 0x0000000600157c02 */ /* 0x000fca0008000f00 */
[----:B------:R-:W-:-:S05]  /*1820*/  IMAD R20, R21, 0x200, R20 ;  /* 0x0000020015147824 */ /* 0x000fca00078e0214 */
[----:B------:R-:W-:-:S05]  /*1830*/  SHF.L.U32 R21, R20, 0x1, RZ ;  /* 0x0000000114157819 */ /* 0x000fca00000006ff */
[----:B0-----:R-:W-:-:S05]  /*1840*/  IMAD.WIDE.U32 R18, R21, 0x4, R18 ;  /* 0x0000000415127825 */ /* 0x001fca00078e0012 */
[----:B------:R0:W-:Y:S02]  /*1850*/  STG.E.64 desc[UR14][R18.64], R16 ;  /* 0x0000001012007986 */ /* 0x0001e4000c101b0e */
.L_x_1875:
[----:B------:R-:W-:Y:S05]  /*1860*/  BSYNC B0 ;  /* 0x0000000000007941 */ /* 0x000fea0003800000 */
.L_x_1874:
[----:B------:R-:W-:Y:S01]  /*1870*/  ISETP.NE.AND P1, PT, R0, RZ, PT ;  /* 0x000000ff0000720c */ /* 0x000fe20003f25270 */
[----:B------:R-:W-:Y:S01]  /*1880*/  BAR.SYNC.DEFER_BLOCKING 0x0 ;  /* 0x0000000000007b1d */ /* 0x000fe20000010000 */
[----:B------:R-:W-:Y:S02]  /*1890*/  PRMT R14, R14, 0x7632, R14 ;  /* 0x000076320e0e7816 */ /* 0x000fe4000000000e */
[----:B------:R-:W-:Y:S02]  /*18a0*/  PRMT R15, R15, 0x7632, R15 ;  /* 0x000076320f0f7816 */ /* 0x000fe4000000000f */
[----:B------:R-:W-:Y:S02]  /*18b0*/  ISETP.GT.U32.AND P0, PT, R0, 0xff, PT ;  /* 0x000000ff0000780c */ /* 0x000fe40003f04070 */
[----:B------:R-:W-:Y:S02]  /*18c0*/  PRMT R12, R12, 0x7632, R12 ;  /* 0x000076320c0c7816 */ /* 0x000fe4000000000c */
[----:B------:R-:W-:-:S02]  /*18d0*/  PRMT R13, R13, 0x7632, R13 ;  /* 0x000076320d0d7816 */ /* 0x000fc4000000000d */
[----:B-----5:R-:W-:Y:S02]  /*18e0*/  PRMT R20, R10, 0x7632, R20 ;  /* 0x000076320a147816 */ /* 0x020fe40000000014 */
[----:B------:R-:W-:Y:S02]  /*18f0*/  PRMT R21, R11, 0x7632, R21 ;  /* 0x000076320b157816 */ /* 0x000fe40000000015 */
[----:B------:R-:W-:Y:S02]  /*1900*/  PRMT R22, R8, 0x7632, R22 ;  /* 0x0000763208167816 */ /* 0x000fe40000000016 */
[----:B------:R-:W-:Y:S01]  /*1910*/  PRMT R23, R9, 0x7632, R23 ;  /* 0x0000763209177816 */ /* 0x000fe20000000017 */
[----:B------:R-:W-:Y:S06]  /*1920*/  @P1 BRA `(.L_x_1876) ;  /* 0x0000000000401947 */ /* 0x000fec0003800000 */
[----:B0-----:R-:W0:Y:S01]  /*1930*/  LDC.64 R16, c[0x0][0x250] ;  /* 0x00009400ff107b82 */ /* 0x001e220000000a00 */
[----:B------:R-:W-:Y:S01]  /*1940*/  IMAD.MOV.U32 R19, RZ, RZ, 0x7fffffc1 ;  /* 0x7fffffc1ff137424 */ /* 0x000fe200078e00ff */
[----:B------:R-:W-:Y:S02]  /*1950*/  MOV R25, UR7 ;  /* 0x0000000700197c02 */ /* 0x000fe40008000f00 */
[----:B------:R-:W-:-:S04]  /*1960*/  ISETP.NE.AND P1, PT, R2, RZ, PT ;  /* 0x000000ff0200720c */ /* 0x000fc80003f25270 */
[----:B------:R-:W-:Y:S01]  /*1970*/  SEL R19, R19, 0x1, !P1 ;  /* 0x0000000113137807 */ /* 0x000fe20004800000 */
[----:B0-----:R-:W-:Y:S01]  /*1980*/  IMAD.WIDE.U32 R16, R25, 0x4, R16 ;  /* 0x0000000419107825 */ /* 0x001fe200078e0010 */
[----:B------:R-:W-:Y:S06]  /*1990*/  MEMBAR.ALL.GPU ;  /* 0x0000000000007992 */ /* 0x000fec000000a000 */
[----:B------:R-:W-:-:S00]  /*19a0*/  ERRBAR ;  /* 0x00000000000079ab */ /* 0x000fc00000000000 */
[----:B------:R-:W-:Y:S06]  /*19b0*/  CGAERRBAR ;  /* 0x00000000000075ab */ /* 0x000fec0000000000 */
[----:B------:R0:W5:Y:S02]  /*19c0*/  ATOM.E.ADD.STRONG.GPU PT, R19, desc[UR14][R16.64], R19 ;  /* 0x000000131013798a */ /* 0x00016400081ee1ce */
.L_x_1877:
[----:B------:R-:W2:Y:S04]  /*19d0*/  LD.E.STRONG.GPU R18, desc[UR14][R16.64] ;  /* 0x0000000e10127980 */ /* 0x000ea8000c10f900 */
[----:B--2---:R-:W-:Y:S01]  /*19e0*/  CCTL.IVALL ;  /* 0x00000000ff00798f */ /* 0x004fe20002000000 */
[----:B------:R-:W-:Y:S05]  /*19f0*/  YIELD ;  /* 0x0000000000007946 */ /* 0x000fea0003800000 */
[----:B-----5:R-:W-:-:S04]  /*1a00*/  LOP3.LUT R18, R18, R19, RZ, 0x3c, !PT ;  /* 0x0000001312127212 */ /* 0x020fc800078e3cff */
[----:B------:R-:W-:-:S13]  /*1a10*/  ISETP.GT.AND P1, PT, R18, -0x1, PT ;  /* 0xffffffff1200780c */ /* 0x000fda0003f24270 */
[----:B------:R-:W-:Y:S05]  /*1a20*/  @P1 BRA `(.L_x_1877) ;  /* 0xfffffffc00e81947 */ /* 0x000fea000383ffff */
.L_x_1876:
[----:B------:R-:W-:Y:S05]  /*1a30*/  WARPSYNC.ALL ;  /* 0x0000000000007948 */ /* 0x000fea0003800000 */
[----:B0-----:R-:W0:Y:S01]  /*1a40*/  @!P0 LDC R18, c[0x0][0x10] ;  /* 0x00000400ff128b82 */ /* 0x001e220000000800 */
[----:B------:R-:W-:-:S07]  /*1a50*/  MOV R25, UR4 ;  /* 0x0000000400197c02 */ /* 0x000fce0008000f00 */
[----:B------:R-:W-:Y:S01]  /*1a60*/  BAR.SYNC.DEFER_BLOCKING 0x0 ;  /* 0x0000000000007b1d */ /* 0x000fe20000010000 */
[----:B------:R-:W-:-:S04]  /*1a70*/  @!P0 SHF.L.U32 R19, R0, 0x1, RZ ;  /* 0x0000000100138819 */ /* 0x000fc800000006ff */
[----:B------:R-:W-:-:S03]  /*1a80*/  @!P0 LOP3.LUT R19, R19, 0x7fffffc0, RZ, 0xc0, !PT ;  /* 0x7fffffc013138812 */ /* 0x000fc600078ec0ff */
[----:B------:R-:W1:Y:S01]  /*1a90*/  @!P0 LDC.64 R16, c[0x0][0x248] ;  /* 0x00009200ff108b82 */ /* 0x000e620000000a00 */
[----:B------:R-:W-:Y:S01]  /*1aa0*/  ULDC.64 UR18, c[0x0][0x240] ;  /* 0x0000900000127ab9 */ /* 0x000fe20000000a00 */
[----:B0-----:R-:W-:Y:S01]  /*1ab0*/  @!P0 IMAD R18, R18, R25, UR7 ;  /* 0x0000000712128e24 */ /* 0x001fe2000f8e0219 */
[----:B------:R-:W-:-:S03]  /*1ac0*/  @!P0 LOP3.LUT R25, R0, 0x1f, RZ, 0xc0, !PT ;  /* 0x0000001f00198812 */ /* 0x000fc600078ec0ff */
[----:B------:R-:W-:-:S05]  /*1ad0*/  @!P0 IMAD R18, R18, 0x200, R19 ;  /* 0x0000020012128824 */ /* 0x000fca00078e0213 */
[----:B------:R-:W-:-:S04]  /*1ae0*/  @!P0 IADD3 R18, R18, R25, RZ ;  /* 0x0000001912128210 */ /* 0x000fc80007ffe0ff */
[----:B------:R-:W-:-:S05]  /*1af0*/  @!P0 SHF.L.U32 R19, R18, 0x1, RZ ;  /* 0x0000000112138819 */ /* 0x000fca00000006ff */
[C---:B------:R-:W-:Y:S02]  /*1b00*/  @!P0 VIADD R25, R19.reuse, 0x40 ;  /* 0x0000004013198836 */ /* 0x040fe40000000000 */
[----:B-1----:R-:W-:-:S04]  /*1b10*/  @!P0 IMAD.WIDE.U32 R18, R19, 0x4, R16 ;  /* 0x0000000413128825 */ /* 0x002fc800078e0010 */
        /* <DEDUP_REMOVED lines=12> */
[----:B------:R-:W1:Y:S06]  /*1be0*/  SHFL.BFLY PT, R27, R24, 0x10, 0x1f ;  /* 0x0e001f00181b7f89 */ /* 0x000e6c00000e0000 */
[----:B------:R-:W2:Y:S01]  /*1bf0*/  @!P0 S2R R28, SR_CgaCtaId ;  /* 0x00000000001c8919 */ /* 0x000ea20000008800 */
[----:B0-----:R-:W-:Y:S01]  /*1c00*/  FADD.FTZ R26, R26, R25 ;  /* 0x000000191a1a7221 */ /* 0x001fe20000010000 */
[----:B-1----:R-:W-:-:S04]  /*1c10*/  FADD.FTZ R27, R27, R24 ;  /* 0x000000181b1b7221 */ /* 0x002fc80000010000 */
[----:B------:R-:W0:Y:S04]  /*1c20*/  SHFL.BFLY PT, R17, R26, 0x8, 0x1f ;  /* 0x0d001f001a117f89 */ /* 0x000e2800000e0000 */
[----:B------:R-:W1:Y:S01]  /*1c30*/  SHFL.BFLY PT, R16, R27, 0x8, 0x1f ;  /* 0x0d001f001b107f89 */ /* 0x000e6200000e0000 */
[----:B0-----:R-:W-:Y:S01]  /*1c40*/  FADD.FTZ R17, R26, R17 ;  /* 0x000000111a117221 */ /* 0x001fe20000010000 */
[----:B-1----:R-:W-:-:S04]  /*1c50*/  FADD.FTZ R16, R27, R16 ;  /* 0x000000101b107221 */ /* 0x002fc80000010000 */
[----:B------:R-:W0:Y:S01]  /*1c60*/  SHFL.BFLY PT, R18, R17, 0x4, 0x1f ;  /* 0x0c801f0011127f89 */ /* 0x000e2200000e0000 */
[----:B------:R-:W-:-:S03]  /*1c70*/  @!P0 MOV R27, 0x400 ;  /* 0x00000400001b8802 */ /* 0x000fc60000000f00 */
        /* <DEDUP_REMOVED lines=9> */
[----:B------:R-:W-:Y:S02]  /*1d10*/  @!P0 IADD3 R19, R27, 0x1680, RZ ;  /* 0x000016801b138810 */ /* 0x000fe40007ffe0ff */
[----:B------:R-:W-:Y:S01]  /*1d20*/  @!P0 LOP3.LUT R18, R18, 0x3ffffff8, RZ, 0xc0, !PT ;  /* 0x3ffffff812128812 */ /* 0x000fe200078ec0ff */
[----:B------:R-:W1:Y:S01]  /*1d30*/  SHFL.BFLY PT, R17, R24, 0x1, 0x1f ;  /* 0x0c201f0018117f89 */ /* 0x000e6200000e0000 */
[----:B--2---:R-:W-:-:S04]  /*1d40*/  @!P0 LEA R19, R28, R19, 0x18 ;  /* 0x000000131c138211 */ /* 0x004fc800078ec0ff */
[----:B------:R-:W-:Y:S01]  /*1d50*/  @!P0 IADD3 R18, R18, R19, RZ ;  /* 0x0000001312128210 */ /* 0x000fe20007ffe0ff */
[----:B0-----:R-:W-:-:S04]  /*1d60*/  FADD.FTZ R16, R25, R26 ;  /* 0x0000001a19107221 */ /* 0x001fc80000010000 */
[----:B------:R-:W-:Y:S01]  /*1d70*/  @!P0 FMUL.FTZ R16, R16, 3.2552085031056776643e-05 ;  /* 0x3808888910108820 */ /* 0x000fe20000410000 */
[----:B-1----:R-:W-:-:S03]  /*1d80*/  FADD.FTZ R26, R24, R17 ;  /* 0x00000011181a7221 */ /* 0x002fc60000010000 */
[----:B------:R-:W-:-:S04]  /*1d90*/  @!P0 FMUL.FTZ R17, R16, R16 ;  /* 0x0000001010118220 */ /* 0x000fc80000410000 */
[----:B------:R-:W-:-:S05]  /*1da0*/  @!P0 FFMA.FTZ R17, R26, 3.2552085031056776643e-05, -R17 ;  /* 0x380888891a118823 */ /* 0x000fca0000010811 */
[----:B------:R-:W-:-:S05]  /*1db0*/  @!P0 FMNMX.FTZ R17, RZ, R17, !PT ;  /* 0x00000011ff118209 */ /* 0x000fca0007810000 */
[----:B------:R0:W-:Y:S01]  /*1dc0*/  @!P0 STS.64 [R18], R16 ;  /* 0x0000001012008388 */ /* 0x0001e20000000a00 */
[----:B------:R-:W-:Y:S01]  /*1dd0*/  BAR.SYNC.DEFER_BLOCKING 0x0 ;  /* 0x0000000000007b1d */ /* 0x000fe20000010000 */
[----:B------:R-:W-:-:S04]  /*1de0*/  LOP3.LUT P0, RZ, R2, 0x3f, RZ, 0xc0, !PT ;  /* 0x0000003f02ff7812 */ /* 0x000fc8000780c0ff */
[----:B------:R-:W-:-:S04]  /*1df0*/  ISETP.GT.U32.OR P0, PT, R0, 0x7, P0 ;  /* 0x000000070000780c */ /* 0x000fc80000704470 */
[----:B------:R-:W-:-:S13]  /*1e00*/  ISETP.EQ.OR.EX P0, PT, RZ, UR19, P0, P1 ;  /* 0x00000013ff007c0c */ /* 0x000fda0008702710 */
[----:B0-----:R-:W-:Y:S05]  /*1e10*/  @P0 BRA `(.L_x_1879) ;  /* 0x0000000000440947 */ /* 0x001fea0003800000 */
        /* <DEDUP_REMOVED lines=17> */
.L_x_1879:
[----:B------:R-:W-:Y:S05]  /*1f30*/  BSYNC B0 ;  /* 0x0000000000007941 */ /* 0x000fea0003800000 */
.L_x_1878:
[----:B------:R-:W1:Y:S01]  /*1f40*/  S2UR UR12, SR_CgaCtaId ;  /* 0x00000000000c79c3 */ /* 0x000e620000008800 */
[----:B0-----:R-:W-:Y:S01]  /*1f50*/  MOV R17, UR13 ;  /* 0x0000000d00117c02 */ /* 0x001fe20008000f00 */
[----:B------:R-:W-:Y:S01]  /*1f60*/  USHF.L.U32 UR6, UR9, 0x3, URZ ;  /* 0x0000000309067899 */ /* 0x000fe2000800063f */
[----:B------:R-:W-:Y:S01]  /*1f70*/  IMAD.U32 R19, R14, 0x10000, RZ ;  /* 0x000100000e137824 */ /* 0x000fe200078e00ff */
[----:B------:R-:W-:Y:S01]  /*1f80*/  UMOV UR8, 0x400 ;  /* 0x0000040000087882 */ /* 0x000fe20000000000 */
[----:B------:R-:W-:Y:S01]  /*1f90*/  SHF.L.U32 R10, R10, 0x10, RZ ;  /* 0x000000100a0a7819 */ /* 0x000fe200000006ff */
[----:B------:R-:W-:Y:S01]  /*1fa0*/  IMAD R4, R17, 0xf0, R4 ;  /* 0x000000f011047824 */ /* 0x000fe200078e0204 */
[----:B------:R-:W-:Y:S01]  /*1fb0*/  ULOP3.LUT UR6, UR6, 0x8, URZ, 0xc0, !UPT ;  /* 0x0000000806067892 */ /* 0x000fe2000f8ec03f */
[----:B------:R-:W-:Y:S01]  /*1fc0*/  SHF.L.U32 R20, R20, 0x10, RZ ;  /* 0x0000001014147819 */ /* 0x000fe200000006ff */
[----:B------:R-:W-:Y:S01]  /*1fd0*/  UIADD3 UR8, UR8, 0x1680, URZ ;  /* 0x0000168008087890 */ /* 0x000fe2000fffe03f */
[----:B------:R-:W-:Y:S01]  /*1fe0*/  IMAD.U32 R25, R22, 0x10000, RZ ;  /* 0x0001000016197824 */ /* 0x000fe200078e00ff */
[----:B------:R-:W-:Y:S01]  /*1ff0*/  SHF.L.U32 R18, R4, 0x2, RZ ;  /* 0x0000000204127819 */ /* 0x000fe200000006ff */
[----:B------:R-:W-:Y:S01]  /*2000*/  IMAD.U32 R22, R9, 0x10000, RZ ;  /* 0x0001000009167824 */ /* 0x000fe200078e00ff */
[----:B------:R-:W-:Y:S01]  /*2010*/  SHF.L.U32 R15, R15, 0x10, RZ ;  /* 0x000000100f0f7819 */ /* 0x000fe200000006ff */
[----:B------:R-:W-:Y:S01]  /*2020*/  IMAD R4, RZ, RZ, -UR6 ;  /* 0x80000006ff047e24 */ /* 0x000fe2000f8e02ff */
[----:B------:R-:W-:Y:S01]  /*2030*/  ULDC UR6, c[0x0][0x230] ;  /* 0x00008c0000067ab9 */ /* 0x000fe20000000800 */
[----:B------:R-:W-:Y:S01]  /*2040*/  IMAD.WIDE.U32 R16, R18, -0x77777777, RZ ;  /* 0x8888888912107825 */ /* 0x000fe200078e00ff */
[----:B------:R-:W-:Y:S01]  /*2050*/  SHF.L.U32 R24, R23, 0x10, RZ ;  /* 0x0000001017187819 */ /* 0x000fe200000006ff */
[----:B------:R-:W-:Y:S01]  /*2060*/  ULOP3.LUT UR4, UR4, 0x1, URZ, 0x3c, !UPT ;  /* 0x0000000104047892 */ /* 0x000fe2000f8e3c3f */
[----:B------:R-:W-:Y:S01]  /*2070*/  MOV R16, R4 ;  /* 0x0000000400107202 */ /* 0x000fe20000000f00 */
[----:B------:R-:W-:Y:S01]  /*2080*/  IMAD.U32 R23, R12, 0x10000, RZ ;  /* 0x000100000c177824 */ /* 0x000fe200078e00ff */
[----:B------:R-:W-:-:S02]  /*2090*/  SHF.L.U32 R21, R21, 0x10, RZ ;  /* 0x0000001015157819 */ /* 0x000fc400000006ff */
[----:B------:R-:W-:Y:S01]  /*20a0*/  LEA.HI R16, R17, R16, RZ, 0x1a ;  /* 0x0000001011107211 */ /* 0x000fe200078fd0ff */
[----:B-1----:R-:W-:-:S03]  /*20b0*/  ULEA UR8, UR12, UR8, 0x18 ;  /* 0x000000080c087291 */ /* 0x002fc6000f8ec03f */
[----:B------:R-:W-:-:S03]  /*20c0*/  ULDC.64 UR12, c[0x0][0x210] ;  /* 0x00008400000c7ab9 */ /* 0x000fc60000000a00 */
[----:B------:R-:W-:-:S06]  /*20d0*/  LEA R16, R16, UR8, 0x3 ;  /* 0x0000000810107c11 */ /* 0x000fcc000f8e18ff */
[----:B------:R-:W0:Y:S02]  /*20e0*/  LDS.64 R16, [R16] ;  /* 0x0000000010107984 */ /* 0x000e240000000a00 */
[----:B0-----:R-:W-:Y:S01]  /*20f0*/  FADD.FTZ R4, R17, UR6 ;  /* 0x0000000611047e21 */ /* 0x001fe20008010000 */
[--C-:B------:R-:W-:Y:S01]  /*2100*/  FADD.FTZ R3, R3, -R16.reuse ;  /* 0x8000001003037221 */ /* 0x100fe20000010000 */
[----:B------:R-:W-:Y:S01]  /*2110*/  SHF.L.U32 R17, R8, 0x10, RZ ;  /* 0x0000001008117819 */ /* 0x000fe200000006ff */
[C---:B------:R-:W-:Y:S01]  /*2120*/  FADD.FTZ R19, -R16.reuse, R19 ;  /* 0x0000001310137221 */ /* 0x040fe20000010100 */
[--C-:B------:R-:W-:Y:S01]  /*2130*/  FADD.FTZ R27, R7, -R16.reuse ;  /* 0x80000010071b7221 */ /* 0x100fe20000010000 */
[C---:B------:R-:W-:Y:S01]  /*2140*/  FADD.FTZ R15, -R16.reuse, R15 ;  /* 0x0000000f100f7221 */ /* 0x040fe20000010100 */
[----:B------:R-:W0:Y:S01]  /*2150*/  MUFU.RSQ R4, R4 ;  /* 0x0000000400047308 */ /* 0x000e220000001400 */
[--C-:B------:R-:W-:Y:S01]  /*2160*/  FADD.FTZ R31, R31, -R16.reuse ;  /* 0x800000101f1f7221 */ /* 0x100fe20000010000 */
[----:B------:R-:W-:Y:S01]  /*2170*/  FADD.FTZ R23, -R16, R23 ;  /* 0x0000001710177221 */ /* 0x000fe20000010100 */
[----:B------:R-:W-:Y:S01]  /*2180*/  FADD.FTZ R33, R33, -R16 ;  /* 0x8000001021217221 */ /* 0x000fe20000010000 */
        /* <DEDUP_REMOVED lines=8> */
[----:B------:R-:W-:Y:S01]  /*2210*/  FMUL.FTZ R31, R4, R31 ;  /* 0x0000001f041f7220 */ /* 0x000fe20000410000 */
[----:B------:R-:W-:Y:S01]  /*2220*/  FFMA.FTZ R3, R8, R10, R17 ;  /* 0x0000000a08037223 */ /* 0x000fe20000010011 */
[----:B------:R-:W-:Y:S01]  /*2230*/  FMUL.FTZ R8, R4, R19 ;  /* 0x0000001304087220 */ /* 0x000fe20000410000 */
[----:B------:R-:W-:Y:S01]  /*2240*/  SHF.L.U32 R19, R11, 0x10, RZ ;  /* 0x000000100b137819 */ /* 0x000fe200000006ff */
[----:B------:R-:W-:Y:S01]  /*2250*/  FFMA.FTZ R9, R9, R21, R24 ;  /* 0x0000001509097223 */ /* 0x000fe20000010018 */
[----:B------:R-:W-:Y:S01]  /*2260*/  FMUL.FTZ R26, R3, -1.4426950216293334961 ;  /* 0xbfb8aa3b031a7820 */ /* 0x000fe20000410000 */
[----:B------:R-:W-:Y:S01]  /*2270*/  FFMA.FTZ R7, R8, R20, R25 ;  /* 0x0000001408077223 */ /* 0x000fe20000010019 */
[----:B------:R-:W-:Y:S01]  /*2280*/  FMUL.FTZ R12, R4, R23 ;  /* 0x00000017040c7220 */ /* 0x000fe20000410000 */
[----:B------:R-:W-:Y:S01]  /*2290*/  FFMA.FTZ R8, R27, R19, R22 ;  /* 0x000000131b087223 */ /* 0x000fe20000010016 */
[----:B------:R-:W-:Y:S01]  /*22a0*/  SHF.L.U32 R27, R13, 0x10, RZ ;  /* 0x000000100d1b7819 */ /* 0x000fe200000006ff */
[----:B------:R0:W1:Y:S01]  /*22b0*/  MUFU.EX2 R11, R26 ;  /* 0x0000001a000b7308 */ /* 0x0000620000000800 */
[----:B------:R-:W-:Y:S01]  /*22c0*/  FFMA.FTZ R10, R10, R31, R17 ;  /* 0x0000001f0a0a7223 */ /* 0x000fe20000010011 */
[----:B------:R-:W-:Y:S01]  /*22d0*/  FMUL.FTZ R15, R8, -1.4426950216293334961 ;  /* 0xbfb8aa3b080f7820 */ /* 0x000fe20000410000 */
[----:B------:R-:W-:Y:S01]  /*22e0*/  FMUL.FTZ R14, R7, -1.4426950216293334961 ;  /* 0xbfb8aa3b070e7820 */ /* 0x000fe20000410000 */
[----:B------:R-:W-:Y:S01]  /*22f0*/  FADD.FTZ R27, -R16, R27 ;  /* 0x0000001b101b7221 */ /* 0x000fe20000010100 */
[----:B------:R-:W-:Y:S01]  /*2300*/  FFMA.FTZ R12, R20, R12, R25 ;  /* 0x0000000c140c7223 */ /* 0x000fe20000010019 */
[----:B------:R-:W-:Y:S01]  /*2310*/  FMUL.FTZ R13, R4, R33 ;  /* 0x00000021040d7220 */ /* 0x000fe20000410000 */
[----:B------:R-:W-:Y:S01]  /*2320*/  FMUL.FTZ R23, R10, -1.4426950216293334961 ;  /* 0xbfb8aa3b0a177820 */ /* 0x000fe20000410000 */
[----:B------:R-:W-:Y:S01]  /*2330*/  FMUL.FTZ R16, R4, R27 ;  /* 0x0000001b04107220 */ /* 0x000fe20000410000 */
[----:B------:R-:W2:Y:S01]  /*2340*/  MUFU.EX2 R15, R15 ;  /* 0x0000000f000f7308 */ /* 0x000ea20000000800 */
[----:B0-----:R-:W-:Y:S01]  /*2350*/  FMUL.FTZ R26, R9, -1.4426950216293334961 ;  /* 0xbfb8aa3b091a7820 */ /* 0x001fe20000410000 */
[----:B------:R-:W-:Y:S01]  /*2360*/  FMUL.FTZ R25, R12, -1.4426950216293334961 ;  /* 0xbfb8aa3b0c197820 */ /* 0x000fe20000410000 */
[----:B------:R-:W-:Y:S01]  /*2370*/  FFMA.FTZ R16, R21, R16, R24 ;  /* 0x0000001015107223 */ /* 0x000fe20000010018 */
[----:B------:R-:W-:-:S03]  /*2380*/  FFMA.FTZ R13, R19, R13, R22 ;  /* 0x0000000d130d7223 */ /* 0x000fc60000010016 */
[----:B------:R-:W-:Y:S01]  /*2390*/  FMUL.FTZ R4, R16, -1.4426950216293334961 ;  /* 0xbfb8aa3b10047820 */ /* 0x000fe20000410000 */
[----:B------:R-:W0:Y:S01]  /*23a0*/  MUFU.EX2 R17, R26 ;  /* 0x0000001a00117308 */ /* 0x000e220000000800 */
[----:B------:R-:W-:Y:S01]  /*23b0*/  FMUL.FTZ R19, R13, -1.4426950216293334961 ;  /* 0xbfb8aa3b0d137820 */ /* 0x000fe20000410000 */
[----:B-1----:R-:W-:-:S06]  /*23c0*/  FADD.FTZ R20, R11, 1 ;  /* 0x3f8000000b147421 */ /* 0x002fcc0000010000 */
[----:B------:R-:W1:Y:S01]  /*23d0*/  MUFU.EX2 R14, R14 ;  /* 0x0000000e000e7308 */ /* 0x000e620000000800 */
[----:B--2---:R-:W-:Y:S01]  /*23e0*/  FADD.FTZ R11, R15, 1 ;  /* 0x3f8000000f0b7421 */ /* 0x004fe20000010000 */
[----:B------:R-:W-:-:S06]  /*23f0*/  MOV R15, UR16 ;  /* 0x00000010000f7c02 */ /* 0x000fcc0008000f00 */
[----:B------:R-:W2:Y:S01]  /*2400*/  MUFU.EX2 R23, R23 ;  /* 0x0000001700177308 */ /* 0x000ea20000000800 */
[----:B0-----:R-:W-:-:S07]  /*2410*/  FADD.FTZ R24, R17, 1 ;  /* 0x3f80000011187421 */ /* 0x001fce0000010000 */
[----:B------:R-:W0:Y:S01]  /*2420*/  MUFU.EX2 R25, R25 ;  /* 0x0000001900197308 */ /* 0x000e220000000800 */
[----:B-1----:R-:W-:-:S07]  /*2430*/  FADD.FTZ R14, R14, 1 ;  /* 0x3f8000000e0e7421 */ /* 0x002fce0000010000 */
[----:B------:R1:W3:Y:S01]  /*2440*/  MUFU.EX2 R21, R19 ;  /* 0x0000001300157308 */ /* 0x0002e20000000800 */
[----:B--2---:R-:W-:-:S07]  /*2450*/  FADD.FTZ R17, R23, 1 ;  /* 0x3f80000017117421 */ /* 0x004fce0000010000 */
[----:B------:R-:W2:Y:S01]  /*2460*/  MUFU.EX2 R4, R4 ;  /* 0x0000000400047308 */ /* 0x000ea20000000800 */
[--C-:B-1----:R-:W-:Y:S01]  /*2470*/  SHF.R.S32.HI R19, RZ, 0x1f, R18.reuse ;  /* 0x0000001fff137819 */ /* 0x102fe20000011412 */
[----:B0-----:R-:W-:Y:S02]  /*2480*/  FADD.FTZ R23, R25, 1 ;  /* 0x3f80000019177421 */ /* 0x001fe40000010000 */
[----:B------:R-:W-:-:S04]  /*2490*/  IMAD.WIDE.U32 R18, R15, 0x78000, R18 ;  /* 0x000780000f127825 */ /* 0x000fc800078e0012 */
[----:B------:R-:W0:Y:S01]  /*24a0*/  MUFU.RCP R20, R20 ;  /* 0x0000001400147308 */ /* 0x000e220000001000 */
[----:B---3--:R-:W-:Y:S01]  /*24b0*/  FADD.FTZ R21, R21, 1 ;  /* 0x3f80000015157421 */ /* 0x008fe20000010000 */
[-C--:B------:R-:W-:Y:S02]  /*24c0*/  IADD3 R15, P0, R6, R18.reuse, RZ ;  /* 0x00000012060f7210 */ /* 0x080fe40007f1e0ff */
[----:B------:R-:W-:-:S04]  /*24d0*/  IADD3 R5, P1, R5, R18, RZ ;  /* 0x0000001205057210 */ /* 0x000fc80007f3e0ff */
[----:B------:R1:W3:Y:S01]  /*24e0*/  MUFU.RCP R22, R14 ;  /* 0x0000000e00167308 */ /* 0x0002e20000001000 */
[----:B--2---:R-:W-:-:S07]  /*24f0*/  FADD.FTZ R6, R4, 1 ;  /* 0x3f80000004067421 */ /* 0x004fce0000010000 */
[----:B------:R-:W2:Y:S01]  /*2500*/  MUFU.RCP R11, R11 ;  /* 0x0000000b000b7308 */ /* 0x000ea20000001000 */
[----:B-1----:R-:W-:Y:S02]  /*2510*/  VIADD R14, R19, UR11 ;  /* 0x0000000b130e7c36 */ /* 0x002fe40008000000 */
[----:B0-----:R-:W-:-:S03]  /*2520*/  FMUL.FTZ R20, R3, R20 ;  /* 0x0000001403147220 */ /* 0x001fc60000410000 */
[----:B------:R-:W-:Y:S02]  /*2530*/  IADD3.X R28, RZ, R14, RZ, P0, !PT ;  /* 0x0000000eff1c7210 */ /* 0x000fe400007fe4ff */
[----:B------:R-:W0:Y:S01]  /*2540*/  MUFU.RCP R24, R24 ;  /* 0x0000001800187308 */ /* 0x000e220000001000 */
[----:B---3--:R-:W-:Y:S01]  /*2550*/  FMUL.FTZ R7, R7, R22 ;  /* 0x0000001607077220 */ /* 0x008fe20000410000 */
[----:B------:R-:W-:Y:S02]  /*2560*/  IADD3.X R18, RZ, R14, RZ, P1, !PT ;  /* 0x0000000eff127210 */ /* 0x000fe40000ffe4ff */
[----:B------:R-:W-:Y:S02]  /*2570*/  LEA R4, P0, R5, UR12, 0x1 ;  /* 0x0000000c05047c11 */ /* 0x000fe4000f8008ff */
[----:B------:R-:W-:Y:S02]  /*2580*/  F2FP.BF16.F32.PACK_AB R20, R7, R20 ;  /* 0x000000140714723e */ /* 0x000fe400000010ff */
[----:B------:R-:W1:Y:S01]  /*2590*/  MUFU.RCP R17, R17 ;  /* 0x0000001100117308 */ /* 0x000e620000001000 */
[----:B--2---:R-:W-:Y:S01]  /*25a0*/  FMUL.FTZ R11, R8, R11 ;  /* 0x0000000b080b7220 */ /* 0x004fe20000410000 */
[----:B------:R-:W-:-:S02]  /*25b0*/  LEA.HI.X R5, R5, UR13, R18, 0x1, P0 ;  /* 0x0000000d05057c11 */ /* 0x000fc400080f0c12 */
[----:B------:R-:W-:Y:S02]  /*25c0*/  LEA R14, P1, R15, UR12, 0x1 ;  /* 0x0000000c0f0e7c11 */ /* 0x000fe4000f8208ff */
[----:B------:R-:W-:Y:S01]  /*25d0*/  PLOP3.LUT P0, PT, PT, PT, UP0, 0x80, 0x0 ;  /* 0x000000000000781c */ /* 0x000fe20003f0f008 */
[----:B------:R-:W-:Y:S01]  /*25e0*/  STG.E.U16 desc[UR14][R4.64], R20 ;  /* 0x0000001404007986 */ /* 0x000fe2000c10150e */
[----:B------:R-:W2:Y:S01]  /*25f0*/  MUFU.RCP R23, R23 ;  /* 0x0000001700177308 */ /* 0x000ea20000001000 */
[----:B0-----:R-:W-:Y:S01]  /*2600*/  FMUL.FTZ R24, R9, R24 ;  /* 0x0000001809187220 */ /* 0x001fe20000410000 */
[----:B------:R-:W-:-:S04]  /*2610*/  LEA.HI.X R15, R15, UR13, R28, 0x1, P1 ;  /* 0x0000000d0f0f7c11 */ /* 0x000fc800088f0c1c */
[----:B------:R-:W-:Y:S02]  /*2620*/  F2FP.BF16.F32.PACK_AB R11, R24, R11 ;  /* 0x0000000b180b723e */ /* 0x000fe400000010ff */
[----:B------:R-:W0:Y:S01]  /*2630*/  MUFU.RCP R26, R21 ;  /* 0x00000015001a7308 */ /* 0x000e220000001000 */
[----:B-1----:R-:W-:Y:S01]  /*2640*/  FMUL.FTZ R17, R10, R17 ;  /* 0x000000110a117220 */ /* 0x002fe20000410000 */
[----:B------:R-:W-:Y:S01]  /*2650*/  PRMT R7, R11, 0x7632, R7 ;  /* 0x000076320b077816 */ /* 0x000fe20000000007 */
[----:B------:R-:W-:Y:S04]  /*2660*/  STG.E.U16 desc[UR14][R4.64+0x4], R11 ;  /* 0x0000040b04007986 */ /* 0x000fe8000c10150e */
[----:B------:R-:W-:Y:S01]  /*2670*/  STG.E.U16 desc[UR14][R4.64+0x6], R7 ;  /* 0x0000060704007986 */ /* 0x000fe2000c10150e */
[----:B------:R1:W3:Y:S01]  /*2680*/  MUFU.RCP R19, R6 ;  /* 0x0000000600137308 */ /* 0x0002e20000001000 */
[----:B--2---:R-:W-:-:S05]  /*2690*/  FMUL.FTZ R12, R12, R23 ;  /* 0x000000170c0c7220 */ /* 0x004fca0000410000 */
[----:B------:R-:W-:Y:S01]  /*26a0*/  F2FP.BF16.F32.PACK_AB R17, R12, R17 ;  /* 0x000000110c11723e */ /* 0x000fe200000010ff */
[----:B0-----:R-:W-:Y:S01]  /*26b0*/  FMUL.FTZ R26, R13, R26 ;  /* 0x0000001a0d1a7220 */ /* 0x001fe20000410000 */
[----:B-1----:R-:W-:-:S05]  /*26c0*/  PRMT R6, R20, 0x7632, R6 ;  /* 0x0000763214067816 */ /* 0x002fca0000000006 */
[----:B------:R0:W-:Y:S01]  /*26d0*/  STG.E.U16 desc[UR14][R4.64+0x2], R6 ;  /* 0x0000020604007986 */ /* 0x0001e2000c10150e */
[----:B---3--:R-:W-:-:S03]  /*26e0*/  FMUL.FTZ R3, R16, R19 ;  /* 0x0000001310037220 */ /* 0x008fc60000410000 */
[----:B------:R1:W-:Y:S02]  /*26f0*/  STG.E.U16 desc[UR14][R14.64], R17 ;  /* 0x000000110e007986 */ /* 0x0003e4000c10150e */
[----:B------:R-:W-:Y:S02]  /*2700*/  F2FP.BF16.F32.PACK_AB R26, R3, R26 ;  /* 0x0000001a031a723e */ /* 0x000fe400000010ff */
[----:B------:R-:W-:Y:S02]  /*2710*/  PRMT R3, R17, 0x7632, R3 ;  /* 0x0000763211037816 */ /* 0x000fe40000000003 */
[----:B0-----:R-:W-:Y:S01]  /*2720*/  PRMT R5, R26, 0x7632, R5 ;  /* 0x000076321a057816 */ /* 0x001fe20000000005 */
[----:B------:R1:W-:Y:S04]  /*2730*/  STG.E.U16 desc[UR14][R14.64+0x4], R26 ;  /* 0x0000041a0e007986 */ /* 0x0003e8000c10150e */
[----:B------:R1:W-:Y:S04]  /*2740*/  STG.E.U16 desc[UR14][R14.64+0x2], R3 ;  /* 0x000002030e007986 */ /* 0x0003e8000c10150e */
[----:B------:R1:W-:Y:S01]  /*2750*/  STG.E.U16 desc[UR14][R14.64+0x6], R5 ;  /* 0x000006050e007986 */ /* 0x0003e2000c10150e */
[----:B------:R-:W-:Y:S05]  /*2760*/  @!P0 BRA `(.L_x_1880) ;  /* 0xffffffd800808947 */ /* 0x000fea000383ffff */
[----:B------:R-:W-:Y:S05]  /*2770*/  EXIT ;  /* 0x000000000000794d */ /* 0x000fea0003800000 */
.L_x_1881:
        /* <DEDUP_REMOVED lines=16> */
.L_x_3934:


//--------------------- .text._ZN13group_norm_v214gn_cuda_kernelI13__nv_bfloat16Li480ELi1ELi16ELi120ELi256ELb1ELi8ELi960ELi960ELi4ELb1ELi4ELb0ELb0ENS_16CompileConditionILi900EEEEEvPT_PKS4_S7_S7_flPfS8_Pj --------------------------
	.section	.text._ZN13group_norm_v214gn_cuda_kernelI13__nv_bfloat16Li480ELi1ELi16ELi120ELi256ELb1ELi8ELi960ELi960ELi4ELb1ELi4ELb0ELb0ENS_16CompileConditionILi900EEEEEvPT_PKS4_S7_S7_flPfS8_Pj,"ax",@progbits
	.align	128
        .global         _ZN13group_norm_v214gn_cuda_kernelI13__nv_bfloat16Li480ELi1ELi16ELi120ELi256ELb1ELi8ELi960ELi960ELi4ELb1ELi4ELb0ELb0ENS_16CompileConditionILi900EEEEEvPT_PKS4_S7_S7_flPfS8_Pj
        .type           _ZN13group_norm_v214gn_cuda_kernelI13__nv_bfloat16Li480ELi1ELi16ELi120ELi256ELb1ELi8ELi960ELi960ELi4ELb1ELi4ELb0ELb0ENS_16CompileConditionILi900EEEEEvPT_PKS4_S7_S7_flPfS8_Pj,@function
        .size           _ZN13group_norm_v214gn_cuda_kernelI13__nv_bfloat16Li480ELi1ELi16ELi120ELi256ELb1ELi8ELi960ELi960ELi4ELb1ELi4ELb0ELb0ENS_16CompileConditionILi900EEEEEvPT_PKS4_S7_S7_flPfS8_Pj,(.L_x_3935 - _ZN13group_norm_v214gn_cuda_kernelI13__nv_bfloat16Li480ELi1ELi16ELi120ELi256ELb1ELi8ELi960ELi960ELi4ELb1ELi4ELb0ELb0ENS_16CompileConditionILi900EEEEEvPT_PKS4_S7_S7_flPfS8_Pj)
        .other          _ZN13group_norm_v214gn_cuda_kernelI13__nv_bfloat16Li480ELi1ELi16ELi120ELi256ELb1ELi8ELi960ELi960ELi4ELb1ELi4ELb0ELb0ENS_16CompileConditionILi900EEEEEvPT_PKS4_S7_S7_flPfS8_Pj,@"STO_CUDA_ENTRY STV_DEFAULT"
_ZN13group_norm_v214gn_cuda_kernelI13__nv_bfloat16Li480ELi1ELi16ELi120ELi256ELb1ELi8ELi960ELi960ELi4ELb1ELi4ELb0ELb0ENS_16CompileConditionILi900EEEEEvPT_PKS4_S7_S7_flPfS8_Pj:
.text._ZN13group_norm_v214gn_cuda_kernelI13__nv_bfloat16Li480ELi1ELi16ELi120ELi256ELb1ELi8ELi960ELi960ELi4ELb1ELi4ELb0ELb0ENS_16CompileConditionILi900EEEEEvPT_PKS4_S7_S7_flPfS8_Pj:
        /* <DEDUP_REMOVED lines=11> */
[----:B------:R-:W2:Y:S01]  /*00b0*/  S2R R86, SR_CTAID.X ;  /* 0x0000000000567919 */ /* 0x000ea20000002500 */
[----:B------:R-:W-:Y:S01]  /*00c0*/  SHF.L.U32 R4, R36, 0x3, RZ ;  /* 0x0000000324047819 */ /* 0x000fe200000006ff */
[----:B------:R-:W-:Y:S01]  /*00d0*/  ULDC.64 UR8, c[0x0][0x208] ;  /* 0x0000820000087ab9 */ /* 0x000fe20000000a00 */
[----:B------:R-:W-:Y:S02]  /*00e0*/  MOV R84, 0x7fffffe1 ;  /* 0x7fffffe100547802 */ /* 0x000fe40000000f00 */
[----:B------:R-:W3:Y:S01]  /*00f0*/  LDC.64 R94, c[0x0][0x250] ;  /* 0x00009400ff5e7b82 */ /* 0x000ee20000000a00 */
[----:B-1----:R-:W-:-:S02]  /*0100*/  ULEA UR6, UR5, UR4, 0x18 ;  /* 0x0000000405067291 */ /* 0x002fc4000f8ec03f */
[----:B------:R-:W-:-:S04]  /*0110*/  UIADD3 UR4, UR4, 0x1680, URZ ;  /* 0x0000168004047890 */ /* 0x000fc8000fffe03f */
[----:B------:R-:W-:Y:S01]  /*0120*/  MOV R68, UR6 ;  /* 0x0000000600447c02 */ /* 0x000fe20008000f00 */
[----:B0-----:R-:W-:Y:S01]  /*0130*/  IMAD.WIDE.U32 R2, R35, -0x77777777, RZ ;  /* 0x8888888923027825 */ /* 0x001fe200078e00ff */
[----:B------:R-:W-:Y:S01]  /*0140*/  SHF.R.U32.HI R7, RZ, 0x1, R35 ;  /* 0x00000001ff077819 */ /* 0x000fe20000011623 */
[----:B------:R-:W-:Y:S01]  /*0150*/  ULDC.64 UR6, c[0x0][0x240] ;  /* 0x0000900000067ab9 */ /* 0x000fe20000000a00 */
[----:B------:R-:W-:Y:S01]  /*0160*/  ULEA UR5, UR5, UR4, 0x18 ;  /* 0x0000000405057291 */ /* 0x000fe2000f8ec03f */
[----:B------:R-:W-:Y:S01]  /*0170*/  IMAD R2, R0, 0x3c0, RZ ;  /* 0x000003c000027824 */ /* 0x000fe200078e02ff */
[----:B------:R-:W-:Y:S01]  /*0180*/  SHF.R.U32.HI R6, RZ, 0x7, R3 ;  /* 0x00000007ff067819 */ /* 0x000fe20000011603 */
[----:B---3--:R-:W-:Y:S01]  /*0190*/  IMAD.WIDE.U32 R94, R36, 0x4, R94 ;  /* 0x00000004245e7825 */ /* 0x008fe200078e005e */
[----:B------:R-:W-:Y:S01]  /*01a0*/  LOP3.LUT R0, R4, 0x8, RZ, 0xc0, !PT ;  /* 0x0000000804007812 */ /* 0x000fe200078ec0ff */
[----:B------:R-:W-:Y:S01]  /*01b0*/  UMOV UR4, URZ ;  /* 0x0000003f00047c82 */ /* 0x000fe20008000000 */
[----:B--2---:R-:W-:Y:S01]  /*01c0*/  ISETP.NE.AND P2, PT, R86, RZ, PT ;  /* 0x000000ff5600720c */ /* 0x004fe20003f45270 */
[----:B------:R-:W-:Y:S01]  /*01d0*/  IMAD R3, R6, -0xf0, R35 ;  /* 0xffffff1006037824 */ /* 0x000fe200078e0223 */
[----:B------:R-:W-:-:S02]  /*01e0*/  IADD3 R9, R7, R0, RZ ;  /* 0x0000000007097210 */ /* 0x000fc40007ffe0ff */
[----:B------:R-:W-:Y:S01]  /*01f0*/  IADD3 R4, RZ, -R0, RZ ;  /* 0x80000000ff047210 */ /* 0x000fe20007ffe0ff */
[C---:B------:R-:W-:Y:S01]  /*0200*/  IMAD R88, R3.reuse, 0x18, R68 ;  /* 0x0000001803587824 */ /* 0x040fe200078e0244 */
[----:B------:R-:W-:Y:S01]  /*0210*/  LEA R38, R3, R2, 0x2 ;  /* 0x0000000203267211 */ /* 0x000fe200078e10ff */
[----:B------:R-:W-:Y:S01]  /*0220*/  IMAD R9, R9, 0x78, -R2 ;  /* 0x0000007809097824 */ /* 0x000fe200078e0a02 */
[C---:B------:R-:W-:Y:S02]  /*0230*/  LOP3.LUT P0, RZ, R86.reuse, 0x1f, RZ, 0xc0, !PT ;  /* 0x0000001f56ff7812 */ /* 0x040fe4000780c0ff */
[----:B------:R-:W-:Y:S01]  /*0240*/  LOP3.LUT R86, R86, 0x1f, RZ, 0xc0, !PT ;  /* 0x0000001f56567812 */ /* 0x000fe200078ec0ff */
[----:B------:R-:W-:Y:S01]  /*0250*/  IMAD.WIDE.U32 R38, R38, -0x77777777, RZ ;  /* 0x8888888926267825 */ /* 0x000fe200078e00ff */
[----:B------:R-:W-:Y:S02]  /*0260*/  SHF.L.U32 R7, R7, 0x5, RZ ;  /* 0x0000000507077819 */ /* 0x000fe400000006ff */
[----:B------:R-:W-:-:S02]  /*0270*/  MOV R38, R4 ;  /* 0x0000000400267202 */ /* 0x000fc40000000f00 */
[----:B------:R-:W-:Y:S02]  /*0280*/  LOP3.LUT R86, R7, 0xffffffe0, R86, 0xe2, !PT ;  /* 0xffffffe007567812 */ /* 0x000fe400078ee256 */
[----:B------:R-:W-:Y:S02]  /*0290*/  LEA R88, R6, R88, 0x3 ;  /* 0x0000005806587211 */ /* 0x000fe400078e18ff */
[----:B------:R-:W-:Y:S02]  /*02a0*/  LEA.HI R38, R39, R38, RZ, 0x1a ;  /* 0x0000002627267211 */ /* 0x000fe400078fd0ff */
[C---:B------:R-:W-:Y:S02]  /*02b0*/  LOP3.LUT R4, R9.reuse, 0x4, RZ, 0xfc, !PT ;  /* 0x0000000409047812 */ /* 0x040fe400078efcff */
        /* <DEDUP_REMOVED lines=27> */
[----:B------:R-:W-:Y:S02]  /*0470*/  IADD3 R46, R9, 0x74, RZ ;  /* 0x00000074092e7810 */ /* 0x000fe40007ffe0ff */
[----:B------:R-:W-:Y:S02]  /*0480*/  SHF.R.S32.HI R2, RZ, 0x2, R9 ;  /* 0x00000002ff027819 */ /* 0x000fe40000011409 */
[----:B------:R-:W-:Y:S02]  /*0490*/  SHF.L.U32 R3, R35, 0x3, RZ ;  /* 0x0000000323037819 */ /* 0x000fe400000006ff */
        /* <DEDUP_REMOVED lines=9> */
[----:B------:R-:W-:Y:S02]  /*0530*/  SHF.R.S32.HI R11, RZ, 0x2, R11 ;  /* 0x00000002ff0b7819 */ /* 0x000fe4000001140b */
[----:B------:R-:W-:Y:S01]  /*0540*/  SHF.R.S32.HI R12, RZ, 0x2, R12 ;  /* 0x00000002ff0c7819 */ /* 0x000fe2000001140c */
[----:B------:R-:W-:Y:S01]  /*0550*/  IMAD R10, R10, 0x18, R68 ;  /* 0x000000180a0a7824 */ /* 0x000fe200078e0244 */
[----:B------:R-:W-:-:S02]  /*0560*/  SHF.R.S32.HI R13, RZ, 0x2, R13 ;  /* 0x00000002ff0d7819 */ /* 0x000fc4000001140d */
[----:B------:R-:W-:Y:S01]  /*0570*/  SHF.R.S32.HI R14, RZ, 0x2, R14 ;  /* 0x00000002ff0e7819 */ /* 0x000fe2000001140e */
[----:B------:R-:W-:Y:S01]  /*0580*/  IMAD R12, R12, 0x18, R68 ;  /* 0x000000180c0c7824 */ /* 0x000fe200078e0244 */
[----:B------:R-:W-:Y:S02]  /*0590*/  SHF.R.S32.HI R15, RZ, 0x2, R15 ;  /* 0x00000002ff0f7819 */ /* 0x000fe4000001140f */
        /* <DEDUP_REMOVED lines=38> */
[----:B------:R-:W-:Y:S01]  /*0800*/  ISETP.EQ.U32.AND P1, PT, RZ, UR6, PT ;  /* 0x00000006ff007c0c */ /* 0x000fe2000bf22070 */
[--C-:B------:R-:W-:Y:S01]  /*0810*/  IMAD R58, R37, 0x18, R68.reuse ;  /* 0x00000018253a7824 */ /* 0x100fe200078e0244 */
[----:B------:R-:W-:Y:S01]  /*0820*/  ISETP.GT.U32.OR P0, PT, R35, 0x7, P0 ;  /* 0x000000072300780c */ /* 0x000fe20000704470 */
[--C-:B------:R-:W-:Y:S01]  /*0830*/  IMAD R60, R39, 0x18, R68.reuse ;  /* 0x00000018273c7824 */ /* 0x100fe200078e0244 */
[----:B------:R-:W-:Y:S01]  /*0840*/  SHF.R.U32.HI R82, RZ, 0x2, R35 ;  /* 0x00000002ff527819 */ /* 0x000fe20000011623 */
[--C-:B------:R-:W-:Y:S01]  /*0850*/  IMAD R62, R41, 0x18, R68.reuse ;  /* 0x00000018293e7824 */ /* 0x100fe200078e0244 */
[----:B------:R-:W-:Y:S01]  /*0860*/  IADD3 R0, R0, R35, RZ ;  /* 0x0000002300007210 */ /* 0x000fe20007ffe0ff */
[--C-:B------:R-:W-:Y:S01]  /*0870*/  IMAD R64, R43, 0x18, R68.reuse ;  /* 0x000000182b407824 */ /* 0x100fe200078e0244 */
[----:B------:R-:W-:Y:S01]  /*0880*/  IADD3 R34, R2, R3, RZ ;  /* 0x0000000302227210 */ /* 0x000fe20007ffe0ff */
[--C-:B------:R-:W-:Y:S01]  /*0890*/  IMAD R66, R45, 0x18, R68.reuse ;  /* 0x000000182d427824 */ /* 0x100fe200078e0244 */
[----:B------:R-:W-:Y:S01]  /*08a0*/  HFMA2.MMA R2, -RZ, RZ, 0, 0 ;  /* 0x00000000ff027435 */ /* 0x000fe200000001ff */
[----:B------:R-:W-:Y:S01]  /*08b0*/  IMAD R68, R47, 0x18, R68 ;  /* 0x000000182f447824 */ /* 0x000fe200078e0244 */
        /* <DEDUP_REMOVED lines=28> */
[----:B------:R-:W-:Y:S02]  /*0a80*/  IADD3 R4, R3, R68, RZ ;  /* 0x0000004403047210 */ /* 0x000fe40007ffe0ff */
[----:B------:R-:W-:Y:S02]  /*0a90*/  ISETP.EQ.OR.EX P0, PT, RZ, UR7, P0, P1 ;  /* 0x00000007ff007c0c */ /* 0x000fe40008702710 */
[----:B------:R-:W-:-:S02]  /*0aa0*/  SEL R84, R84, 0x1, !P2 ;  /* 0x0000000154547807 */ /* 0x000fc40005000000 */
[----:B------:R-:W-:Y:S02]  /*0ab0*/  LOP3.LUT R82, R82, 0x3ffffff8, RZ, 0xc0, !PT ;  /* 0x3ffffff852527812 */ /* 0x000fe400078ec0ff */
[----:B------:R-:W-:Y:S02]  /*0ac0*/  SHF.R.S32.HI R37, RZ, 0x1f, R0 ;  /* 0x0000001fff257819 */ /* 0x000fe40000011400 */
[----:B------:R-:W-:-:S07]  /*0ad0*/  LEA R38, R38, UR5, 0x3 ;  /* 0x0000000526267c11 */ /* 0x000fce000f8e18ff */
.L_x_1892:
[----:B------:R-:W0:Y:S01]  /*0ae0*/  S2UR UR6, SR_CTAID.X ;  /* 0x00000000000679c3 */ /* 0x000e220000002500 */
[----:B-1----:R-:W-:Y:S01]  /*0af0*/  IMAD.WIDE.U32 R40, R35, -0x77777777, RZ ;  /* 0x8888888923287825 */ /* 0x002fe200078e00ff */
[----:B------:R-:W-:Y:S01]  /*0b00*/  LOP3.LUT R46, R36, 0x1, RZ, 0xc0, !PT ;  /* 0x00000001242e7812 */ /* 0x000fe200078ec0ff */
[----:B------:R-:W-:Y:S01]  /*0b10*/  ULDC.64 UR10, c[0x0][0x228] ;  /* 0x00008a00000a7ab9 */ /* 0x000fe20000000a00 */
[----:B------:R-:W-:Y:S01]  /*0b20*/  MOV R47, RZ ;  /* 0x000000ff002f7202 */ /* 0x000fe20000000f00 */
[----:B------:R-:W-:Y:S01]  /*0b30*/  IMAD R39, R2, 0x78000, RZ ;  /* 0x0007800002277824 */ /* 0x000fe200078e02ff */
[----:B------:R-:W-:-:S05]  /*0b40*/  SHF.R.U32.HI R40, RZ, 0x7, R41 ;  /* 0x00000007ff287819 */ /* 0x000fca0000011629 */
[----:B------:R-:W-:-:S04]  /*0b50*/  IMAD R3, R40, -0xf0, R35 ;  /* 0xffffff1028037824 */ /* 0x000fc800078e0223 */
[----:B------:R-:W-:-:S05]  /*0b60*/  IMAD R46, R46, 0xf0, R3 ;  /* 0x000000f02e2e7824 */ /* 0x000fca00078e0203 */
[----:B------:R-:W-:Y:S01]  /*0b70*/  SHF.L.U32 R46, R46, 0x2, RZ ;  /* 0x000000022e2e7819 */ /* 0x000fe200000006ff */
[----:B0-----:R-:W-:-:S04]  /*0b80*/  USHF.L.U32 UR6, UR6, 0x3, URZ ;  /* 0x0000000306067899 */ /* 0x001fc8000800063f */
[----:B------:R-:W-:Y:S01]  /*0b90*/  IMAD.WIDE.U32 R54, R5, 0x78000, R46 ;  /* 0x0007800005367825 */ /* 0x000fe200078e002e */
[----:B------:R-:W-:-:S04]  /*0ba0*/  ULOP3.LUT UR6, UR6, 0xf8, URZ, 0xc0, !UPT ;  /* 0x000000f806067892 */ /* 0x000fc8000f8ec03f */
[----:B------:R-:W-:Y:S02]  /*0bb0*/  IADD3 R80, R55, R39, RZ ;  /* 0x0000002737507210 */ /* 0x000fe40007ffe0ff */
[----:B------:R-:W-:Y:S01]  /*0bc0*/  IADD3 R3, R40, UR6, RZ ;  /* 0x0000000628037c10 */ /* 0x000fe2000fffe0ff */
[----:B------:R-:W-:-:S04]  /*0bd0*/  ULDC.64 UR6, c[0x0][0x218] ;  /* 0x0000860000067ab9 */ /* 0x000fc80000000a00 */
[----:B------:R-:W-:-:S05]  /*0be0*/  IMAD R3, R3, 0x780, RZ ;  /* 0x0000078003037824 */ /* 0x000fca00078e02ff */
[C---:B------:R-:W-:Y:S02]  /*0bf0*/  IADD3 R39, P1, R3.reuse, R54, RZ ;  /* 0x0000003603277210 */ /* 0x040fe40007f3e0ff */
[----:B------:R-:W-:Y:S02]  /*0c00*/  IADD3 R41, R3, 0xf00, RZ ;  /* 0x00000f0003297810 */ /* 0x000fe40007ffe0ff */
[----:B------:R-:W-:Y:S02]  /*0c10*/  IADD3.X R40, RZ, R80, RZ, P1, !PT ;  /* 0x00000050ff287210 */ /* 0x000fe40000ffe4ff */
        /* <DEDUP_REMOVED lines=16> */
[----:B------:R-:W-:Y:S02]  /*0d20*/  IADD3.X R80, RZ, R80, RZ, P1, !PT ;  /* 0x00000050ff507210 */ /* 0x000fe40000ffe4ff */
[----:B------:R-:W-:-:S04]  /*0d30*/  LEA R54, P1, R45, UR6, 0x1 ;  /* 0x000000062d367c11 */ /* 0x000fc8000f8208ff */
[----:B------:R-:W-:Y:S01]  /*0d40*/  LEA.HI.X R55, R45, UR7, R80, 0x1, P1 ;  /* 0x000000072d377c11 */ /* 0x000fe200088f0c50 */
[----:B------:R-:W-:-:S05]  /*0d50*/  ULDC.64 UR6, c[0x0][0x220] ;  /* 0x0000880000067ab9 */ /* 0x000fca0000000a00 */
[----:B------:R-:W4:Y:S01]  /*0d60*/  LDG.E.64.CONSTANT R54, desc[UR8][R54.64] ;  /* 0x0000000836367981 */ /* 0x000f22000c1e9b00 */
        /* <DEDUP_REMOVED lines=8> */
[C---:B------:R-:W-:Y:S01]  /*0df0*/  ISETP.GT.U32.AND P3, PT, R35.reuse, 0xf, PT ;  /* 0x0000000f2300780c */ /* 0x040fe20003f64070 */
[----:B------:R-:W-:Y:S01]  /*0e00*/  BSSY B0, `(.L_x_1882) ;  /* 0x000009a000007945 */ /* 0x000fe20003800000 */
[C---:B------:R-:W-:Y:S02]  /*0e10*/  LOP3.LUT P2, RZ, R35.reuse, 0xfffffff1, RZ, 0xc0, !PT ;  /* 0xfffffff123ff7812 */ /* 0x040fe4000784c0ff */
[C---:B------:R-:W-:Y:S02]  /*0e20*/  ISETP.NE.AND P4, PT, R35.reuse, RZ, PT ;  /* 0x000000ff2300720c */ /* 0x040fe40003f85270 */
[----:B------:R-:W-:-:S02]  /*0e30*/  ISETP.GT.U32.AND P1, PT, R35, 0xff, PT ;  /* 0x000000ff2300780c */ /* 0x000fc40003f24070 */
[C---:B--2---:R-:W-:Y:S02]  /*0e40*/  PRMT R46, R48.reuse, 0x7632, R46 ;  /* 0x00007632302e7816 */ /* 0x044fe4000000002e */
[----:B------:R-:W-:Y:S02]  /*0e50*/  SHF.L.U32 R3, R48, 0x10, RZ ;  /* 0x0000001030037819 */ /* 0x000fe400000006ff */
[----:B------:R-:W-:Y:S02]  /*0e60*/  SHF.L.U32 R61, R46, 0x10, RZ ;  /* 0x000000102e3d7819 */ /* 0x000fe400000006ff */
[----:B------:R-:W-:Y:S01]  /*0e70*/  SHF.L.U32 R81, R49, 0x10, RZ ;  /* 0x0000001031517819 */ /* 0x000fe200000006ff */
[----:B------:R-:W-:Y:S01]  /*0e80*/  FFMA.FTZ R60, R3, R3, RZ ;  /* 0x00000003033c7223 */ /* 0x000fe200000100ff */
[----:B------:R-:W-:Y:S01]  /*0e90*/  FADD.FTZ R47, RZ, R3 ;  /* 0x00000003ff2f7221 */ /* 0x000fe20000010000 */
[----:B------:R-:W-:Y:S02]  /*0ea0*/  PRMT R46, R49, 0x7632, R46 ;  /* 0x00007632312e7816 */ /* 0x000fe4000000002e */
[----:B------:R-:W-:Y:S01]  /*0eb0*/  FFMA.FTZ R62, R61, R61, R60 ;  /* 0x0000003d3d3e7223 */ /* 0x000fe2000001003c */
[----:B------:R-:W-:Y:S01]  /*0ec0*/  FADD.FTZ R60, R47, R61 ;  /* 0x0000003d2f3c7221 */ /* 0x000fe20000010000 */
[----:B------:R-:W-:-:S02]  /*0ed0*/  SHF.L.U32 R47, R46, 0x10, RZ ;  /* 0x000000102e2f7819 */ /* 0x000fc400000006ff */
[----:B------:R-:W-:Y:S01]  /*0ee0*/  FFMA.FTZ R62, R81, R81, R62 ;  /* 0x00000051513e7223 */ /* 0x000fe2000001003e */
[----:B------:R-:W-:Y:S01]  /*0ef0*/  FADD.FTZ R60, R60, R81 ;  /* 0x000000513c3c7221 */ /* 0x000fe20000010000 */
[C---:B---3--:R-:W-:Y:S02]  /*0f00*/  SHF.L.U32 R83, R50.reuse, 0x10, RZ ;  /* 0x0000001032537819 */ /* 0x048fe400000006ff */
[----:B------:R-:W-:Y:S01]  /*0f10*/  PRMT R46, R50, 0x7632, R46 ;  /* 0x00007632322e7816 */ /* 0x000fe2000000002e */
[----:B------:R-:W-:Y:S01]  /*0f20*/  FFMA.FTZ R62, R47, R47, R62 ;  /* 0x0000002f2f3e7223 */ /* 0x000fe2000001003e */
[----:B------:R-:W-:Y:S01]  /*0f30*/  FADD.FTZ R60, R60, R47 ;  /* 0x0000002f3c3c7221 */ /* 0x000fe20000010000 */
[----:B------:R-:W-:Y:S02]  /*0f40*/  SHF.L.U32 R85, R51, 0x10, RZ ;  /* 0x0000001033557819 */ /* 0x000fe400000006ff */
[----:B------:R-:W-:Y:S01]  /*0f50*/  SHF.L.U32 R47, R46, 0x10, RZ ;  /* 0x000000102e2f7819 */ /* 0x000fe200000006ff */
        /* <DEDUP_REMOVED lines=8> */
[C---:B----4-:R-:W-:Y:S02]  /*0fe0*/  SHF.L.U32 R87, R52.reuse, 0x10, RZ ;  /* 0x0000001034577819 */ /* 0x050fe400000006ff */
[----:B------:R-:W-:Y:S01]  /*0ff0*/  PRMT R46, R52, 0x7632, R46 ;  /* 0x00007632342e7816 */ /* 0x000fe2000000002e */
[----:B------:R-:W-:Y:S01]  /*1000*/  FFMA.FTZ R62, R47, R47, R62 ;  /* 0x0000002f2f3e7223 */ /* 0x000fe2000001003e */
[----:B------:R-:W-:Y:S01]  /*1010*/  FADD.FTZ R60, R60, R47 ;  /* 0x0000002f3c3c7221 */ /* 0x000fe20000010000 */
[----:B------:R-:W-:-:S02]  /*1020*/  SHF.L.U32 R89, R53, 0x10, RZ ;  /* 0x0000001035597819 */ /* 0x000fc400000006ff */
[----:B------:R-:W-:Y:S01]  /*1030*/  SHF.L.U32 R47, R46, 0x10, RZ ;  /* 0x000000102e2f7819 */ /* 0x000fe200000006ff */
        /* <DEDUP_REMOVED lines=8> */
[----:B------:R-:W-:-:S02]  /*10c0*/  SHF.L.U32 R91, R54, 0x10, RZ ;  /* 0x00000010365b7819 */ /* 0x000fc400000006ff */
[----:B------:R-:W-:Y:S01]  /*10d0*/  PRMT R46, R54, 0x7632, R46 ;  /* 0x00007632362e7816 */ /* 0x000fe2000000002e */
[----:B------:R-:W-:Y:S01]  /*10e0*/  FFMA.FTZ R62, R47, R47, R62 ;  /* 0x0000002f2f3e7223 */ /* 0x000fe2000001003e */
[----:B------:R-:W-:Y:S01]  /*10f0*/  FADD.FTZ R60, R60, R47 ;  /* 0x0000002f3c3c7221 */ /* 0x000fe20000010000 */
[----:B------:R-:W-:Y:S02]  /*1100*/  SHF.L.U32 R93, R55, 0x10, RZ ;  /* 0x00000010375d7819 */ /* 0x000fe400000006ff */
[----:B------:R-:W-:Y:S01]  /*1110*/  SHF.L.U32 R47, R46, 0x10, RZ ;  /* 0x000000102e2f7819 */ /* 0x000fe200000006ff */
[----:B------:R-:W-:Y:S01]  /*1120*/  FFMA.FTZ R62, R91, R91, R62 ;  /* 0x0000005b5b3e7223 */ /* 0x000fe2000001003e */
[----:B------:R-:W-:Y:S01]  /*1130*/  FADD.FTZ R60, R60, R91 ;  /* 0x0000005b3c3c7221 */ /* 0x000fe20000010000 */
[----:B------:R-:W-:Y:S02]  /*1140*/  PRMT R46, R55, 0x7632, R46 ;  /* 0x00007632372e7816 */ /* 0x000fe4000000002e */
[----:B------:R-:W-:Y:S01]  /*1150*/  FFMA.FTZ R62, R47, R47, R62 ;  /* 0x0000002f2f3e7223 */ /* 0x000fe2000001003e */
[----:B------:R-:W-:Y:S01]  /*1160*/  FADD.FTZ R60, R60, R47 ;  /* 0x0000002f3c3c7221 */ /* 0x000fe20000010000 */
[----:B------:R-:W-:-:S02]  /*1170*/  SHF.L.U32 R64, R46, 0x10, RZ ;  /* 0x000000102e407819 */ /* 0x000fc400000006ff */
        /* <DEDUP_REMOVED lines=98> */
.L_x_1883:
[----:B------:R-:W-:Y:S05]  /*17a0*/  BSYNC B0 ;  /* 0x0000000000007941 */ /* 0x000fea0003800000 */
.L_x_1882:
[----:B------:R1:W2:Y:S01]  /*17b0*/  SHFL.BFLY PT, R67, R62, 0x1, 0x1f ;  /* 0x0c201f003e437f89 */ /* 0x0002a200000e0000 */
[----:B------:R-:W-:Y:S03]  /*17c0*/  BSSY B0, `(.L_x_1884) ;  /* 0x000000c000007945 */ /* 0x000fe60003800000 */
[----:B0-----:R1:W0:Y:S01]  /*17d0*/  SHFL.BFLY PT, R46, R63, 0x1, 0x1f ;  /* 0x0c201f003f2e7f89 */ /* 0x00122200000e0000 */
[----:B------:R-:W-:Y:S05]  /*17e0*/  @P2 BRA `(.L_x_1885) ;  /* 0x0000000000242947 */ /* 0x000fea0003800000 */
[----:B------:R-:W3:Y:S08]  /*17f0*/  LDC R47, c[0x0][0x10] ;  /* 0x00000400ff2f7b82 */ /* 0x000ef00000000800 */
[----:B------:R-:W4:Y:S01]  /*1800*/  LDC.64 R60, c[0x0][0x248] ;  /* 0x00009200ff3c7b82 */ /* 0x000f220000000a00 */
[----:B---3--:R-:W-:-:S05]  /*1810*/  IMAD R47, R47, UR4, R36 ;  /* 0x000000042f2f7c24 */ /* 0x008fca000f8e0224 */
[----:B------:R-:W-:-:S04]  /*1820*/  LEA R47, R47, R86, 0x8 ;  /* 0x000000562f2f7211 */ /* 0x000fc800078e40ff */
[----:B------:R-:W-:Y:S01]  /*1830*/  SHF.L.U32 R65, R47, 0x1, RZ ;  /* 0x000000012f417819 */ /* 0x000fe200000006ff */
[----:B0-----:R-:W-:Y:S01]  /*1840*/  FADD.FTZ R47, R46, R63 ;  /* 0x0000003f2e2f7221 */ /* 0x001fe20000010000 */
[----:B--2---:R-:W-:-:S03]  /*1850*/  FADD.FTZ R46, R67, R62 ;  /* 0x0000003e432e7221 */ /* 0x004fc60000010000 */
[----:B----4-:R-:W-:-:S05]  /*1860*/  IMAD.WIDE.U32 R60, R65, 0x4, R60 ;  /* 0x00000004413c7825 */ /* 0x010fca00078e003c */
[----:B------:R3:W-:Y:S02]  /*1870*/  STG.E.64 desc[UR8][R60.64], R46 ;  /* 0x0000002e3c007986 */ /* 0x0007e4000c101b08 */
.L_x_1885:
[----:B------:R-:W-:Y:S05]  /*1880*/  BSYNC B0 ;  /* 0x0000000000007941 */ /* 0x000fea0003800000 */
.L_x_1884:
[----:B------:R-:W-:Y:S01]  /*1890*/  BAR.SYNC.DEFER_BLOCKING 0x0 ;  /* 0x0000000000007b1d */ /* 0x000fe20000010000 */
[----:B---3--:R-:W-:-:S05]  /*18a0*/  CS2R R60, SRZ ;  /* 0x00000000003c7805 */ /* 0x008fca000001ff00 */
[----:B------:R-:W-:Y:S05]  /*18b0*/  @P4 BRA `(.L_x_1886) ;  /* 0x0000000000284947 */ /* 0x000fea0003800000 */
[----:B------:R-:W-:Y:S06]  /*18c0*/  MEMBAR.ALL.GPU ;  /* 0x0000000000007992 */ /* 0x000fec000000a000 */
[----:B------:R-:W-:-:S00]  /*18d0*/  ERRBAR ;  /* 0x00000000000079ab */ /* 0x000fc00000000000 */
[----:B------:R-:W-:Y:S06]  /*18e0*/  CGAERRBAR ;  /* 0x00000000000075ab */ /* 0x000fec0000000000 */
[----:B0-----:R0:W5:Y:S02]  /*18f0*/  ATOM.E.ADD.STRONG.GPU PT, R46, desc[UR8][R94.64], R84 ;  /* 0x000000545e2e798a */ /* 0x00116400081ee1c8 */
.L_x_1887:
[----:B------:R-:W3:Y:S04]  /*1900*/  LD.E.STRONG.GPU R47, desc[UR8][R94.64] ;  /* 0x000000085e2f7980 */ /* 0x000ee8000c10f900 */
[----:B---3--:R-:W-:Y:S01]  /*1910*/  CCTL.IVALL ;  /* 0x00000000ff00798f */ /* 0x008fe20002000000 */
[----:B------:R-:W-:Y:S05]  /*1920*/  YIELD ;  /* 0x0000000000007946 */ /* 0x000fea0003800000 */
[----:B-----5:R-:W-:-:S04]  /*1930*/  LOP3.LUT R47, R47, R46, RZ, 0x3c, !PT ;  /* 0x0000002e2f2f7212 */ /* 0x020fc800078e3cff */
[----:B------:R-:W-:-:S13]  /*1940*/  ISETP.GT.AND P2, PT, R47, -0x1, PT ;  /* 0xffffffff2f00780c */ /* 0x000fda0003f44270 */
[----:B------:R-:W-:Y:S05]  /*1950*/  @P2 BRA `(.L_x_1887) ;  /* 0xfffffffc00e82947 */ /* 0x000fea000383ffff */
.L_x_1886:
[----:B------:R-:W-:Y:S05]  /*1960*/  WARPSYNC.ALL ;  /* 0x0000000000007948 */ /* 0x000fea0003800000 */
[----:B------:R-:W-:Y:S06]  /*1970*/  BAR.SYNC.DEFER_BLOCKING 0x0 ;  /* 0x0000000000007b1d */ /* 0x000fec0000010000 */
[----:B------:R-:W-:Y:S04]  /*1980*/  BSSY B0, `(.L_x_1888) ;  /* 0x000000e000007945 */ /* 0x000fe80003800000 */
[----:B------:R-:W-:Y:S05]  /*1990*/  @P1 BRA `(.L_x_1889) ;  /* 0x0000000000301947 */ /* 0x000fea0003800000 */
[----:B------:R-:W3:Y:S01]  /*19a0*/  LDC R61, c[0x0][0x10] ;  /* 0x00000400ff3d7b82 */ /* 0x000ee20000000800 */
[----:B-1----:R-:W-:-:S07]  /*19b0*/  LOP3.LUT R63, R35, 0x1f, RZ, 0xc0, !PT ;  /* 0x0000001f233f7812 */ /* 0x002fce00078ec0ff */
[----:B0-----:R-:W0:Y:S01]  /*19c0*/  LDC.64 R46, c[0x0][0x248] ;  /* 0x00009200ff2e7b82 */ /* 0x001e220000000a00 */
[----:B---3--:R-:W-:Y:S01]  /*19d0*/  IMAD R60, R61, UR4, R36 ;  /* 0x000000043d3c7c24 */ /* 0x008fe2000f8e0224 */
[----:B------:R-:W-:-:S04]  /*19e0*/  LOP3.LUT R61, R35, 0x7fffffe0, RZ, 0xc0, !PT ;  /* 0x7fffffe0233d7812 */ /* 0x000fc800078ec0ff */
[----:B------:R-:W-:-:S04]  /*19f0*/  LEA R60, R60, R61, 0x8 ;  /* 0x0000003d3c3c7211 */ /* 0x000fc800078e40ff */
[----:B------:R-:W-:-:S04]  /*1a00*/  IADD3 R60, R60, R63, RZ ;  /* 0x0000003f3c3c7210 */ /* 0x000fc80007ffe0ff */
[----:B------:R-:W-:-:S05]  /*1a10*/  SHF.L.U32 R61, R60, 0x1, RZ ;  /* 0x000000013c3d7819 */ /* 0x000fca00000006ff */
[----:B0-----:R-:W-:-:S06]  /*1a20*/  IMAD.WIDE.U32 R46, R61, 0x4, R46 ;  /* 0x000000043d2e7825 */ /* 0x001fcc00078e002e */
[----:B------:R-:W3:Y:S02]  /*1a30*/  LDG.E.64 R46, desc[UR8][R46.64] ;  /* 0x000000082e2e7981 */ /* 0x000ee4000c1e1b00 */
[----:B---3--:R-:W-:Y:S01]  /*1a40*/  FADD.FTZ R61, RZ, R46 ;  /* 0x0000002eff3d7221 */ /* 0x008fe20000010000 */
[----:B------:R-:W-:-:S07]  /*1a50*/  FADD.FTZ R60, RZ, R47 ;  /* 0x0000002fff3c7221 */ /* 0x000fce0000010000 */
.L_x_1889:
[----:B------:R-:W-:Y:S05]  /*1a60*/  BSYNC B0 ;  /* 0x0000000000007941 */ /* 0x000fea0003800000 */
.L_x_1888:
[----:B0-----:R-:W0:Y:S01]  /*1a70*/  SHFL.BFLY PT, R46, R61, 0x10, 0x1f ;  /* 0x0e001f003d2e7f89 */ /* 0x001e2200000e0000 */
[----:B------:R-:W-:Y:S01]  /*1a80*/  LOP3.LUT P1, RZ, R35, 0xffffff1f, RZ, 0xc0, !PT ;  /* 0xffffff1f23ff7812 */ /* 0x000fe2000782c0ff */
[----:B------:R-:W-:Y:S01]  /*1a90*/  BSSY B0, `(.L_x_1890) ;  /* 0x0000033000007945 */ /* 0x000fe20003800000 */
[----:B------:R-:W-:Y:S01]  /*1aa0*/  PRMT R51, R48, 0x7632, R51 ;  /* 0x0000763230337816 */ /* 0x000fe20000000033 */
[----:B------:R-:W3:Y:S01]  /*1ab0*/  SHFL.BFLY PT, R47, R60, 0x10, 0x1f ;  /* 0x0e001f003c2f7f89 */ /* 0x000ee200000e0000 */
[----:B------:R-:W-:Y:S02]  /*1ac0*/  PRMT R53, R53, 0x7632, R53 ;  /* 0x0000763235357816 */ /* 0x000fe40000000035 */
[----:B--2---:R-:W-:Y:S02]  /*1ad0*/  PRMT R67, R51, 0x7632, R67 ;  /* 0x0000763233437816 */ /* 0x004fe40000000043 */
[----:B------:R-:W-:Y:S02]  /*1ae0*/  PRMT R54, R54, 0x7632, R54 ;  /* 0x0000763236367816 */ /* 0x000fe40000000036 */
[----:B------:R-:W-:-:S02]  /*1af0*/  PRMT R55, R55, 0x7632, R55 ;  /* 0x0000763237377816 */ /* 0x000fc40000000037 */
[----:B-----5:R-:W-:Y:S02]  /*1b00*/  PRMT R68, R57, 0x7632, R68 ;  /* 0x0000763239447816 */ /* 0x020fe40000000044 */
[----:B------:R-:W-:Y:S01]  /*1b10*/  PRMT R69, R59, 0x7632, R69 ;  /* 0x000076323b457816 */ /* 0x000fe20000000045 */
[----:B0-----:R-:W-:Y:S01]  /*1b20*/  FADD.FTZ R46, R46, R61 ;  /* 0x0000003d2e2e7221 */ /* 0x001fe20000010000 */
[----:B---3--:R-:W-:-:S04]  /*1b30*/  FADD.FTZ R47, R47, R60 ;  /* 0x0000003c2f2f7221 */ /* 0x008fc80000010000 */
[----:B-1----:R-:W0:Y:S04]  /*1b40*/  SHFL.BFLY PT, R63, R46, 0x8, 0x1f ;  /* 0x0d001f002e3f7f89 */ /* 0x002e2800000e0000 */
[----:B------:R-:W1:Y:S01]  /*1b50*/  SHFL.BFLY PT, R62, R47, 0x8, 0x1f ;  /* 0x0d001f002f3e7f89 */ /* 0x000e6200000e0000 */
[----:B0-----:R-:W-:Y:S01]  /*1b60*/  FADD.FTZ R63, R46, R63 ;  /* 0x0000003f2e3f7221 */ /* 0x001fe20000010000 */
[----:B-1----:R-:W-:-:S04]  /*1b70*/  FADD.FTZ R62, R47, R62 ;  /* 0x0000003e2f3e7221 */ /* 0x002fc80000010000 */
[----:B------:R-:W0:Y:S04]  /*1b80*/  SHFL.BFLY PT, R64, R63, 0x4, 0x1f ;  /* 0x0c801f003f407f89 */ /* 0x000e2800000e0000 */
[----:B------:R-:W1:Y:S01]  /*1b90*/  SHFL.BFLY PT, R65, R62, 0x4, 0x1f ;  /* 0x0c801f003e417f89 */ /* 0x000e6200000e0000 */
[----:B0-----:R-:W-:Y:S01]  /*1ba0*/  FADD.FTZ R64, R63, R64 ;  /* 0x000000403f407221 */ /* 0x001fe20000010000 */
[----:B------:R-:W-:Y:S01]  /*1bb0*/  PRMT R63, R49, 0x7632, R63 ;  /* 0x00007632313f7816 */ /* 0x000fe2000000003f */
[----:B-1----:R-:W-:-:S03]  /*1bc0*/  FADD.FTZ R65, R62, R65 ;  /* 0x000000413e417221 */ /* 0x002fc60000010000 */
[----:B------:R-:W0:Y:S04]  /*1bd0*/  SHFL.BFLY PT, R61, R64, 0x2, 0x1f ;  /* 0x0c401f00403d7f89 */ /* 0x000e2800000e0000 */
[----:B------:R-:W1:Y:S01]  /*1be0*/  SHFL.BFLY PT, R60, R65, 0x2, 0x1f ;  /* 0x0c401f00413c7f89 */ /* 0x000e6200000e0000 */
[----:B0-----:R-:W-:Y:S01]  /*1bf0*/  FADD.FTZ R61, R64, R61 ;  /* 0x0000003d403d7221 */ /* 0x001fe20000010000 */
[----:B-1----:R-:W-:-:S04]  /*1c00*/  FADD.FTZ R66, R65, R60 ;  /* 0x0000003c41427221 */ /* 0x002fc80000010000 */
[----:B------:R-:W0:Y:S04]  /*1c10*/  SHFL.BFLY PT, R46, R61, 0x1, 0x1f ;  /* 0x0c201f003d2e7f89 */ /* 0x000e2800000e0000 */
[----:B------:R-:W1:Y:S01]  /*1c20*/  SHFL.BFLY PT, R47, R66, 0x1, 0x1f ;  /* 0x0c201f00422f7f89 */ /* 0x000e6200000e0000 */
[----:B0-----:R-:W-:-:S04]  /*1c30*/  @!P1 FADD.FTZ R46, R61, R46 ;  /* 0x0000002e3d2e9221 */ /* 0x001fc80000010000 */
[----:B------:R-:W-:Y:S01]  /*1c40*/  @!P1 FMUL.FTZ R46, R46, 3.2552085031056776643e-05 ;  /* 0x380888892e2e9820 */ /* 0x000fe20000410000 */
[----:B-1----:R-:W-:Y:S01]  /*1c50*/  @!P1 FADD.FTZ R60, R66, R47 ;  /* 0x0000002f423c9221 */ /* 0x002fe20000010000 */
[----:B------:R-:W-:Y:S02]  /*1c60*/  PRMT R66, R50, 0x7632, R66 ;  /* 0x0000763232427816 */ /* 0x000fe40000000042 */
[----:B------:R-:W-:Y:S01]  /*1c70*/  @!P1 FMUL.FTZ R47, R46, R46 ;  /* 0x0000002e2e2f9220 */ /* 0x000fe20000410000 */
[----:B------:R-:W-:Y:S02]  /*1c80*/  PRMT R50, R52, 0x7632, R50 ;  /* 0x0000763234327816 */ /* 0x000fe40000000032 */
[----:B------:R-:W-:Y:S01]  /*1c90*/  PRMT R52, R56, 0x7632, R52 ;  /* 0x0000763238347816 */ /* 0x000fe20000000034 */
[----:B------:R-:W-:Y:S01]  /*1ca0*/  @!P1 FFMA.FTZ R47, R60, 3.2552085031056776643e-05, -R47 ;  /* 0x380888893c2f9823 */ /* 0x000fe2000001082f */
[----:B------:R-:W-:-:S04]  /*1cb0*/  PRMT R60, R58, 0x7632, R60 ;  /* 0x000076323a3c7816 */ /* 0x000fc8000000003c */
[----:B------:R-:W-:-:S05]  /*1cc0*/  @!P1 FMNMX.FTZ R47, RZ, R47, !PT ;  /* 0x0000002fff2f9209 */ /* 0x000fca0007810000 */
[----:B------:R0:W-:Y:S01]  /*1cd0*/  @!P1 STS.64 [R82+UR5], R46 ;  /* 0x0000002e52009988 */ /* 0x0001e20008000a05 */
[----:B------:R-:W-:Y:S06]  /*1ce0*/  BAR.SYNC.DEFER_BLOCKING 0x0 ;  /* 0x0000000000007b1d */ /* 0x000fec0000010000 */
[----:B------:R-:W-:Y:S05]  /*1cf0*/  @P0 BRA `(.L_x_1891) ;  /* 0x0000000000300947 */ /* 0x000fea0003800000 */
[----:B------:R-:W1:Y:S01]  /*1d00*/  S2UR UR7, SR_CgaCtaId ;  /* 0x00000000000779c3 */ /* 0x000e620000008800 */
[----:B------:R-:W-:Y:S01]  /*1d10*/  UMOV UR6, 0x400 ;  /* 0x0000040000067882 */ /* 0x000fe20000000000 */
[----:B------:R-:W-:Y:S01]  /*1d20*/  LEA R49, P1, R5, R0, 0x4 ;  /* 0x0000000005317211 */ /* 0x000fe200078220ff */
[----:B------:R-:W-:-:S03]  /*1d30*/  UIADD3 UR6, UR6, 0x1680, URZ ;  /* 0x0000168006067890 */ /* 0x000fc6000fffe03f */
[----:B------:R-:W-:Y:S01]  /*1d40*/  LEA.HI.X R62, R5, R37, R2, 0x4, P1 ;  /* 0x00000025053e7211 */ /* 0x000fe200008f2402 */
[----:B-1----:R-:W-:-:S06]  /*1d50*/  ULEA UR6, UR7, UR6, 0x18 ;  /* 0x0000000607067291 */ /* 0x002fcc000f8ec03f */
[----:B0-----:R-:W-:Y:S01]  /*1d60*/  LEA R46, R35, UR6, 0x3 ;  /* 0x00000006232e7c11 */ /* 0x001fe2000f8e18ff */
[----:B------:R-:W-:Y:S02]  /*1d70*/  ULDC.64 UR6, c[0x0][0x240] ;  /* 0x0000900000067ab9 */ /* 0x000fe40000000a00 */
[----:B------:R-:W-:-:S03]  /*1d80*/  LEA R48, P1, R49, UR6, 0x3 ;  /* 0x0000000631307c11 */ /* 0x000fc6000f8218ff */
[----:B------:R-:W0:Y:S01]  /*1d90*/  LDS.64 R46, [R46] ;  /* 0x000000002e2e7984 */ /* 0x000e220000000a00 */
[----:B------:R-:W-:-:S05]  /*1da0*/  LEA.HI.X R49, R49, UR7, R62, 0x3, P1 ;  /* 0x0000000731317c11 */ /* 0x000fca00088f1c3e */
[----:B0-----:R1:W-:Y:S04]  /*1db0*/  STG.E.64 desc[UR8][R48.64], R46 ;  /* 0x0000002e30007986 */ /* 0x0013e8000c101b08 */
.L_x_1891:
[----:B------:R-:W-:Y:S05]  /*1dc0*/  BSYNC B0 ;  /* 0x0000000000007941 */ /* 0x000fea0003800000 */
.L_x_1890:
[----:B01----:R-:W0:Y:S01]  /*1dd0*/  LDS.64 R46, [R38] ;  /* 0x00000000262e7984 */ /* 0x003e220000000a00 */
[----:B------:R-:W-:Y:S01]  /*1de0*/  ULDC UR6, c[0x0][0x230] ;  /* 0x00008c0000067ab9 */ /* 0x000fe20000000800 */
[----:B------:R-:W-:Y:S01]  /*1df0*/  SHF.L.U32 R64, R59, 0x10, RZ ;  /* 0x000000103b407819 */ /* 0x000fe200000006ff */
[----:B------:R-:W-:Y:S01]  /*1e00*/  ULOP3.LUT UR4, UR4, 0x1, URZ, 0x3c, !UPT ;  /* 0x0000000104047892 */ /* 0x000fe2000f8e3c3f */
        /* <DEDUP_REMOVED lines=12> */
[----:B0-----:R-:W-:Y:S01]  /*1ed0*/  FADD.FTZ R47, R47, UR6 ;  /* 0x000000062f2f7e21 */ /* 0x001fe20008010000 */
[C---:B------:R-:W-:Y:S01]  /*1ee0*/  FADD.FTZ R66, -R46.reuse, R59 ;  /* 0x0000003b2e427221 */ /* 0x040fe20000010100 */
[C---:B------:R-:W-:Y:S01]  /*1ef0*/  FADD.FTZ R58, -R46.reuse, R63 ;  /* 0x0000003f2e3a7221 */ /* 0x040fe20000010100 */
[----:B------:R-:W-:Y:S01]  /*1f00*/  FADD.FTZ R56, -R46, R51 ;  /* 0x000000332e387221 */ /* 0x000fe20000010100 */
[--C-:B------:R-:W-:Y:S01]  /*1f10*/  FADD.FTZ R70, R83, -R46.reuse ;  /* 0x8000002e53467221 */ /* 0x100fe20000010000 */
[--C-:B------:R-:W-:Y:S01]  /*1f20*/  FADD.FTZ R62, R3, -R46.reuse ;  /* 0x8000002e033e7221 */ /* 0x100fe20000010000 */
[----:B------:R-:W0:Y:S01]  /*1f30*/  MUFU.RSQ R47, R47 ;  /* 0x0000002f002f7308 */ /* 0x000e220000001400 */
[----:B------:R-:W-:Y:S01]  /*1f40*/  SHF.L.U32 R51, R52, 0x10, RZ ;  /* 0x0000001034337819 */ /* 0x000fe200000006ff */
[--C-:B------:R-:W-:Y:S01]  /*1f50*/  FADD.FTZ R78, R89, -R46.reuse ;  /* 0x8000002e594e7221 */ /* 0x100fe20000010000 */
[----:B------:R-:W-:Y:S01]  /*1f60*/  ULDC.64 UR6, c[0x0][0x210] ;  /* 0x0000840000067ab9 */ /* 0x000fe20000000a00 */
[----:B0-----:R-:W-:Y:S01]  /*1f70*/  FMUL.FTZ R59, R47, R66 ;  /* 0x000000422f3b7220 */ /* 0x001fe20000410000 */
[--C-:B------:R-:W-:Y:S01]  /*1f80*/  FADD.FTZ R66, R85, -R46.reuse ;  /* 0x8000002e55427221 */ /* 0x100fe20000010000 */
[----:B------:R-:W-:Y:S01]  /*1f90*/  FMUL.FTZ R65, R47, R56 ;  /* 0x000000382f417220 */ /* 0x000fe20000410000 */
[----:B------:R-:W-:Y:S01]  /*1fa0*/  FADD.FTZ R56, R81, -R46 ;  /* 0x8000002e51387221 */ /* 0x000fe20000010000 */
[C---:B------:R-:W-:Y:S01]  /*1fb0*/  FMUL.FTZ R58, R47.reuse, R58 ;  /* 0x0000003a2f3a7220 */ /* 0x040fe20000410000 */
[C---:B------:R-:W-:Y:S01]  /*1fc0*/  FMUL.FTZ R63, R47.reuse, R66 ;  /* 0x000000422f3f7220 */ /* 0x040fe20000410000 */
[----:B------:R-:W-:Y:S01]  /*1fd0*/  FADD.FTZ R66, -R46, R67 ;  /* 0x000000432e427221 */ /* 0x000fe20000010100 */
[----:B------:R-:W-:Y:S01]  /*1fe0*/  FMUL.FTZ R57, R47, R56 ;  /* 0x000000382f397220 */ /* 0x000fe20000410000 */
[----:B------:R-:W-:Y:S01]  /*1ff0*/  FMUL.FTZ R62, R62, R47 ;  /* 0x0000002f3e3e7220 */ /* 0x000fe20000410000 */
[----:B------:R-:W-:Y:S01]  /*2000*/  FFMA.FTZ R63, R61, R63, R64 ;  /* 0x0000003f3d3f7223 */ /* 0x000fe20000010040 */
[----:B------:R-:W-:Y:S01]  /*2010*/  FFMA.FTZ R52, R65, R51, R60 ;  /* 0x0000003341347223 */ /* 0x000fe2000001003c */
[----:B------:R-:W-:Y:S01]  /*2020*/  FFMA.FTZ R56, R57, R61, R64 ;  /* 0x0000003d39387223 */ /* 0x000fe20000010040 */
[----:B------:R-:W-:Y:S01]  /*2030*/  FFMA.FTZ R57, R58, R68, R69 ;  /* 0x000000443a397223 */ /* 0x000fe20000010045 */
[----:B------:R-:W-:Y:S01]  /*2040*/  FMUL.FTZ R75, R63, -1.4426950216293334961 ;  /* 0xbfb8aa3b3f4b7820 */ /* 0x000fe20000410000 */
[----:B------:R-:W-:Y:S01]  /*2050*/  FMUL.FTZ R58, R47, R70 ;  /* 0x000000462f3a7220 */ /* 0x000fe20000410000 */
[----:B------:R-:W-:Y:S01]  /*2060*/  FADD.FTZ R70, R87, -R46 ;  /* 0x8000002e57467221 */ /* 0x000fe20000010000 */
[C---:B------:R-:W-:Y:S01]  /*2070*/  FMUL.FTZ R66, R47.reuse, R66 ;  /* 0x000000422f427220 */ /* 0x040fe20000410000 */
[----:B------:R0:W1:Y:S01]  /*2080*/  MUFU.EX2 R50, R75 ;  /* 0x0000004b00327308 */ /* 0x0000620000000800 */
[----:B------:R-:W-:Y:S01]  /*2090*/  FFMA.FTZ R3, R62, R48, R49 ;  /* 0x000000303e037223 */ /* 0x000fe20000010031 */
[----:B------:R-:W-:Y:S01]  /*20a0*/  FMUL.FTZ R67, R47, R70 ;  /* 0x000000462f437220 */ /* 0x000fe20000410000 */
[----:B------:R-:W-:Y:S01]  /*20b0*/  FADD.FTZ R70, -R46, R77 ;  /* 0x0000004d2e467221 */ /* 0x000fe20000010100 */
[----:B------:R-:W-:Y:S01]  /*20c0*/  FFMA.FTZ R58, R48, R58, R49 ;  /* 0x0000003a303a7223 */ /* 0x000fe20000010031 */
[----:B------:R-:W-:Y:S01]  /*20d0*/  FFMA.FTZ R59, R51, R59, R60 ;  /* 0x0000003b333b7223 */ /* 0x000fe2000001003c */
[----:B------:R-:W-:Y:S01]  /*20e0*/  FMUL.FTZ R65, R52, -1.4426950216293334961 ;  /* 0xbfb8aa3b34417820 */ /* 0x000fe20000410000 */
[----:B------:R-:W-:Y:S01]  /*20f0*/  FFMA.FTZ R66, R68, R66, R69 ;  /* 0x0000004244427223 */ /* 0x000fe20000010045 */
[----:B------:R-:W-:Y:S01]  /*2100*/  FMUL.FTZ R70, R47, R70 ;  /* 0x000000462f467220 */ /* 0x000fe20000410000 */
[----:B0-----:R-:W-:Y:S01]  /*2110*/  SHF.L.U32 R75, R53, 0x10, RZ ;  /* 0x00000010354b7819 */ /* 0x001fe200000006ff */
[----:B------:R-:W-:Y:S01]  /*2120*/  FMUL.FTZ R53, R47, R78 ;  /* 0x0000004e2f357220 */ /* 0x000fe20000410000 */
[----:B------:R-:W-:Y:S01]  /*2130*/  FMUL.FTZ R71, R56, -1.4426950216293334961 ;  /* 0xbfb8aa3b38477820 */ /* 0x000fe20000410000 */
[----:B------:R-:W-:Y:S01]  /*2140*/  FMUL.FTZ R72, R57, -1.4426950216293334961 ;  /* 0xbfb8aa3b39487820 */ /* 0x000fe20000410000 */
[----:B------:R-:W-:Y:S01]  /*2150*/  FMUL.FTZ R62, R3, -1.4426950216293334961 ;  /* 0xbfb8aa3b033e7820 */ /* 0x000fe20000410000 */
[----:B------:R-:W-:Y:S01]  /*2160*/  FADD.FTZ R90, -R46, R75 ;  /* 0x0000004b2e5a7221 */ /* 0x000fe20000010100 */
[----:B------:R-:W-:Y:S01]  /*2170*/  SHF.L.U32 R75, R54, 0x10, RZ ;  /* 0x00000010364b7819 */ /* 0x000fe200000006ff */
[----:B------:R-:W-:Y:S01]  /*2180*/  FMUL.FTZ R73, R58, -1.4426950216293334961 ;  /* 0xbfb8aa3b3a497820 */ /* 0x000fe20000410000 */
[----:B------:R-:W-:Y:S01]  /*2190*/  FMUL.FTZ R74, R59, -1.4426950216293334961 ;  /* 0xbfb8aa3b3b4a7820 */ /* 0x000fe20000410000 */
[----:B------:R-:W-:Y:S01]  /*21a0*/  FMUL.FTZ R54, R47, R90 ;  /* 0x0000005a2f367220 */ /* 0x000fe20000410000 */
[----:B------:R-:W-:Y:S01]  /*21b0*/  FADD.FTZ R90, R91, -R46 ;  /* 0x8000002e5b5a7221 */ /* 0x000fe20000010000 */
[----:B------:R-:W-:Y:S01]  /*21c0*/  FADD.FTZ R92, -R46, R75 ;  /* 0x0000004b2e5c7221 */ /* 0x000fe20000010100 */
[----:B------:R-:W-:Y:S01]  /*21d0*/  FMUL.FTZ R76, R66, -1.4426950216293334961 ;  /* 0xbfb8aa3b424c7820 */ /* 0x000fe20000410000 */
[----:B------:R-:W-:Y:S01]  /*21e0*/  FFMA.FTZ R53, R61, R53, R64 ;  /* 0x000000353d357223 */ /* 0x000fe20000010040 */
[----:B------:R-:W-:Y:S01]  /*21f0*/  FMUL.FTZ R75, R47, R90 ;  /* 0x0000005a2f4b7220 */ /* 0x000fe20000410000 */
[----:B------:R-:W-:Y:S01]  /*2200*/  FADD.FTZ R90, R93, -R46 ;  /* 0x8000002e5d5a7221 */ /* 0x000fe20000010000 */
[----:B------:R-:W-:Y:S01]  /*2210*/  FADD.FTZ R46, -R46, R55 ;  /* 0x000000372e2e7221 */ /* 0x000fe20000010100 */
[C---:B------:R-:W-:Y:S01]  /*2220*/  FMUL.FTZ R92, R47.reuse, R92 ;  /* 0x0000005c2f5c7220 */ /* 0x040fe20000410000 */
[----:B------:R-:W-:Y:S01]  /*2230*/  FFMA.FTZ R54, R68, R54, R69 ;  /* 0x0000003644367223 */ /* 0x000fe20000010045 */
[C---:B------:R-:W-:Y:S01]  /*2240*/  FMUL.FTZ R90, R47.reuse, R90 ;  /* 0x0000005a2f5a7220 */ /* 0x040fe20000410000 */
[----:B------:R-:W-:Y:S01]  /*2250*/  FMUL.FTZ R47, R47, R46 ;  /* 0x0000002e2f2f7220 */ /* 0x000fe20000410000 */
[----:B------:R-:W-:Y:S01]  /*2260*/  FFMA.FTZ R67, R48, R67, R49 ;  /* 0x0000004330437223 */ /* 0x000fe20000010031 */
[----:B------:R-:W0:Y:S01]  /*2270*/  MUFU.EX2 R65, R65 ;  /* 0x0000004100417308 */ /* 0x000e220000000800 */
[----:B------:R-:W-:Y:S01]  /*2280*/  FFMA.FTZ R61, R61, R90, R64 ;  /* 0x0000005a3d3d7223 */ /* 0x000fe20000010040 */
[----:B------:R-:W-:Y:S01]  /*2290*/  FFMA.FTZ R68, R68, R47, R69 ;  /* 0x0000002f44447223 */ /* 0x000fe20000010045 */
[C-C-:B------:R-:W-:Y:S01]  /*22a0*/  FFMA.FTZ R70, R51.reuse, R70, R60.reuse ;  /* 0x0000004633467223 */ /* 0x140fe2000001003c */
[----:B------:R-:W-:Y:S01]  /*22b0*/  FFMA.FTZ R75, R48, R75, R49 ;  /* 0x0000004b304b7223 */ /* 0x000fe20000010031 */
[----:B------:R-:W-:Y:S01]  /*22c0*/  FFMA.FTZ R60, R51, R92, R60 ;  /* 0x0000005c333c7223 */ /* 0x000fe2000001003c */
[----:B------:R-:W-:Y:S01]  /*22d0*/  FMUL.FTZ R81, R54, -1.4426950216293334961 ;  /* 0xbfb8aa3b36517820 */ /* 0x000fe20000410000 */
[----:B------:R-:W-:Y:S01]  /*22e0*/  FMUL.FTZ R77, R67, -1.4426950216293334961 ;  /* 0xbfb8aa3b434d7820 */ /* 0x000fe20000410000 */
[----:B------:R-:W2:Y:S01]  /*22f0*/  MUFU.EX2 R71, R71 ;  /* 0x0000004700477308 */ /* 0x000ea20000000800 */
[----:B------:R-:W-:Y:S01]  /*2300*/  FMUL.FTZ R46, R61, -1.4426950216293334961 ;  /* 0xbfb8aa3b3d2e7820 */ /* 0x000fe20000410000 */
[----:B------:R-:W-:Y:S01]  /*2310*/  FMUL.FTZ R51, R68, -1.4426950216293334961 ;  /* 0xbfb8aa3b44337820 */ /* 0x000fe20000410000 */
[----:B------:R-:W-:Y:S01]  /*2320*/  FMUL.FTZ R78, R70, -1.4426950216293334961 ;  /* 0xbfb8aa3b464e7820 */ /* 0x000fe20000410000 */
[----:B------:R-:W-:Y:S01]  /*2330*/  FMUL.FTZ R79, R53, -1.4426950216293334961 ;  /* 0xbfb8aa3b354f7820 */ /* 0x000fe20000410000 */
[----:B------:R-:W-:Y:S01]  /*2340*/  FMUL.FTZ R48, R75, -1.4426950216293334961 ;  /* 0xbfb8aa3b4b307820 */ /* 0x000fe20000410000 */
[----:B------:R-:W-:Y:S01]  /*2350*/  FMUL.FTZ R49, R60, -1.4426950216293334961 ;  /* 0xbfb8aa3b3c317820 */ /* 0x000fe20000410000 */
[----:B-1----:R-:W-:Y:S01]  /*2360*/  FADD.FTZ R50, R50, 1 ;  /* 0x3f80000032327421 */ /* 0x002fe20000010000 */
[----:B------:R-:W1:Y:S01]  /*2370*/  MUFU.EX2 R72, R72 ;  /* 0x0000004800487308 */ /* 0x000e620000000800 */
[----:B0-----:R-:W-:-:S07]  /*2380*/  FADD.FTZ R65, R65, 1 ;  /* 0x3f80000041417421 */ /* 0x001fce0000010000 */
[----:B------:R-:W0:Y:S01]  /*2390*/  MUFU.EX2 R62, R62 ;  /* 0x0000003e003e7308 */ /* 0x000e220000000800 */
[----:B--2---:R-:W-:-:S07]  /*23a0*/  FADD.FTZ R71, R71, 1 ;  /* 0x3f80000047477421 */ /* 0x004fce0000010000 */
[----:B------:R-:W2:Y:S01]  /*23b0*/  MUFU.EX2 R73, R73 ;  /* 0x0000004900497308 */ /* 0x000ea20000000800 */
[----:B-1----:R-:W-:-:S07]  /*23c0*/  FADD.FTZ R72, R72, 1 ;  /* 0x3f80000048487421 */ /* 0x002fce0000010000 */
[----:B------:R-:W1:Y:S01]  /*23d0*/  MUFU.EX2 R74, R74 ;  /* 0x0000004a004a7308 */ /* 0x000e620000000800 */
[----:B0-----:R-:W-:-:S07]  /*23e0*/  FADD.FTZ R62, R62, 1 ;  /* 0x3f8000003e3e7421 */ /* 0x001fce0000010000 */
[----:B------:R-:W0:Y:S01]  /*23f0*/  MUFU.EX2 R76, R76 ;  /* 0x0000004c004c7308 */ /* 0x000e220000000800 */
[----:B--2---:R-:W-:-:S07]  /*2400*/  FADD.FTZ R73, R73, 1 ;  /* 0x3f80000049497421 */ /* 0x004fce0000010000 */
[----:B------:R2:W3:Y:S01]  /*2410*/  MUFU.EX2 R47, R46 ;  /* 0x0000002e002f7308 */ /* 0x0004e20000000800 */
[----:B-1----:R-:W-:-:S07]  /*2420*/  FADD.FTZ R74, R74, 1 ;  /* 0x3f8000004a4a7421 */ /* 0x002fce0000010000 */
[----:B------:R-:W1:Y:S01]  /*2430*/  MUFU.EX2 R81, R81 ;  /* 0x0000005100517308 */ /* 0x000e620000000800 */
[----:B0-----:R-:W-:Y:S01]  /*2440*/  FADD.FTZ R76, R76, 1 ;  /* 0x3f8000004c4c7421 */ /* 0x001fe20000010000 */
[----:B--2---:R-:W-:-:S06]  /*2450*/  LEA R46, P1, R39, UR6, 0x1 ;  /* 0x00000006272e7c11 */ /* 0x004fcc000f8208ff */
[----:B------:R-:W0:Y:S01]  /*2460*/  MUFU.EX2 R77, R77 ;  /* 0x0000004d004d7308 */ /* 0x000e220000000800 */
[----:B---3--:R-:W-:Y:S01]  /*2470*/  FADD.FTZ R64, R47, 1 ;  /* 0x3f8000002f407421 */ /* 0x008fe20000010000 */
[----:B------:R-:W-:Y:S02]  /*2480*/  LEA.HI.X R47, R39, UR7, R40, 0x1, P1 ;  /* 0x00000007272f7c11 */ /* 0x000fe400088f0c28 */
[----:B------:R-:W-:-:S04]  /*2490*/  LEA R40, P1, R41, UR6, 0x1 ;  /* 0x0000000629287c11 */ /* 0x000fc8000f8208ff */
[----:B------:R-:W2:Y:S01]  /*24a0*/  MUFU.EX2 R51, R51 ;  /* 0x0000003300337308 */ /* 0x000ea20000000800 */
[----:B-1----:R-:W-:Y:S01]  /*24b0*/  FADD.FTZ R81, R81, 1 ;  /* 0x3f80000051517421 */ /* 0x002fe20000010000 */
[----:B------:R-:W-:Y:S02]  /*24c0*/  LEA.HI.X R41, R41, UR7, R42, 0x1, P1 ;  /* 0x0000000729297c11 */ /* 0x000fe400088f0c2a */
[----:B------:R-:W-:-:S04]  /*24d0*/  IADD3 R5, P1, R5, 0x2, RZ ;  /* 0x0000000205057810 */ /* 0x000fc80007f3e0ff */
[----:B------:R-:W1:Y:S01]  /*24e0*/  MUFU.EX2 R78, R78 ;  /* 0x0000004e004e7308 */ /* 0x000e620000000800 */
[----:B0-----:R-:W-:Y:S01]  /*24f0*/  FADD.FTZ R77, R77, 1 ;  /* 0x3f8000004d4d7421 */ /* 0x001fe20000010000 */
[----:B------:R-:W-:-:S06]  /*2500*/  IADD3.X R2, RZ, R2, RZ, P1, !PT ;  /* 0x00000002ff027210 */ /* 0x000fcc0000ffe4ff */
[----:B------:R-:W0:Y:S01]  /*2510*/  MUFU.EX2 R79, R79 ;  /* 0x0000004f004f7308 */ /* 0x000e220000000800 */
[----:B--2---:R-:W-:-:S07]  /*2520*/  FADD.FTZ R39, R51, 1 ;  /* 0x3f80000033277421 */ /* 0x004fce0000010000 */
[----:B------:R-:W2:Y:S01]  /*2530*/  MUFU.EX2 R48, R48 ;  /* 0x0000003000307308 */ /* 0x000ea20000000800 */
[----:B-1----:R-:W-:-:S07]  /*2540*/  FADD.FTZ R78, R78, 1 ;  /* 0x3f8000004e4e7421 */ /* 0x002fce0000010000 */
[----:B------:R-:W1:Y:S01]  /*2550*/  MUFU.EX2 R49, R49 ;  /* 0x0000003100317308 */ /* 0x000e620000000800 */
[----:B0-----:R-:W-:-:S07]  /*2560*/  FADD.FTZ R79, R79, 1 ;  /* 0x3f8000004f4f7421 */ /* 0x001fce0000010000 */
[----:B------:R1:W0:Y:S01]  /*2570*/  MUFU.RCP R90, R62 ;  /* 0x0000003e005a7308 */ /* 0x0002220000001000 */
[----:B--2---:R-:W-:Y:S01]  /*2580*/  FADD.FTZ R55, R48, 1 ;  /* 0x3f80000030377421 */ /* 0x004fe20000010000 */
[----:B------:R-:W-:-:S06]  /*2590*/  LEA R48, P2, R43, UR6, 0x1 ;  /* 0x000000062b307c11 */ /* 0x000fcc000f8408ff */
[----:B------:R-:W2:Y:S01]  /*25a0*/  MUFU.RCP R65, R65 ;  /* 0x0000004100417308 */ /* 0x000ea20000001000 */
[----:B-1----:R-:W-:Y:S01]  /*25b0*/  FADD.FTZ R62, R49, 1 ;  /* 0x3f800000313e7421 */ /* 0x002fe20000010000 */
[----:B------:R-:W-:-:S06]  /*25c0*/  LEA.HI.X R49, R43, UR7, R44, 0x1, P2 ;  /* 0x000000072b317c11 */ /* 0x000fcc00090f0c2c */
[----:B------:R-:W1:Y:S01]  /*25d0*/  MUFU.RCP R71, R71 ;  /* 0x0000004700477308 */ /* 0x000e620000001000 */
[----:B0-----:R-:W-:-:S07]  /*25e0*/  FMUL.FTZ R3, R3, R90 ;  /* 0x0000005a03037220 */ /* 0x001fce0000410000 */
[----:B------:R-:W0:Y:S01]  /*25f0*/  MUFU.RCP R72, R72 ;  /* 0x0000004800487308 */ /* 0x000e220000001000 */
[----:B--2---:R-:W-:-:S05]  /*2600*/  FMUL.FTZ R52, R52, R65 ;  /* 0x0000004134347220 */ /* 0x004fca0000410000 */
[----:B------:R-:W-:Y:S02]  /*2610*/  F2FP.BF16.F32.PACK_AB R3, R52, R3 ;  /* 0x000000033403723e */ /* 0x000fe400000010ff */
[----:B------:R-:W2:Y:S01]  /*2620*/  MUFU.RCP R73, R73 ;  /* 0x0000004900497308 */ /* 0x000ea20000001000 */
[----:B-1----:R-:W-:Y:S02]  /*2630*/  FMUL.FTZ R56, R56, R71 ;  /* 0x0000004738387220 */ /* 0x002fe40000410000 */
[----:B------:R1:W-:Y:S05]  /*2640*/  STG.E.U16 desc[UR8][R46.64], R3 ;  /* 0x000000032e007986 */ /* 0x0003ea000c101508 */
[----:B------:R-:W3:Y:S01]  /*2650*/  MUFU.RCP R74, R74 ;  /* 0x0000004a004a7308 */ /* 0x000ee20000001000 */
[----:B0-----:R-:W-:-:S05]  /*2660*/  FMUL.FTZ R57, R57, R72 ;  /* 0x0000004839397220 */ /* 0x001fca0000410000 */
[----:B------:R-:W-:Y:S02]  /*2670*/  F2FP.BF16.F32.PACK_AB R56, R57, R56 ;  /* 0x000000383938723e */ /* 0x000fe400000010ff */
[----:B------:R0:W4:Y:S01]  /*2680*/  MUFU.RCP R92, R50 ;  /* 0x00000032005c7308 */ /* 0x0001220000001000 */
[----:B--2---:R-:W-:Y:S01]  /*2690*/  FMUL.FTZ R58, R58, R73 ;  /* 0x000000493a3a7220 */ /* 0x004fe20000410000 */
[----:B------:R-:W-:Y:S01]  /*26a0*/  PRMT R42, R56, 0x7632, R42 ;  /* 0x00007632382a7816 */ /* 0x000fe2000000002a */
[----:B------:R-:W-:Y:S04]  /*26b0*/  STG.E.U16 desc[UR8][R46.64+0x4], R56 ;  /* 0x000004382e007986 */ /* 0x000fe8000c101508 */
[----:B------:R-:W-:Y:S01]  /*26c0*/  STG.E.U16 desc[UR8][R46.64+0x6], R42 ;  /* 0x0000062a2e007986 */ /* 0x000fe2000c101508 */
[----:B------:R-:W2:Y:S01]  /*26d0*/  MUFU.RCP R69, R76 ;  /* 0x0000004c00457308 */ /* 0x000ea20000001000 */
[----:B---3--:R-:W-:Y:S01]  /*26e0*/  FMUL.FTZ R59, R59, R74 ;  /* 0x0000004a3b3b7220 */ /* 0x008fe20000410000 */
[----:B0-----:R-:W-:-:S04]  /*26f0*/  LEA R50, P3, R45, UR6, 0x1 ;  /* 0x000000062d327c11 */ /* 0x001fc8000f8608ff */
[----:B------:R-:W-:Y:S02]  /*2700*/  F2FP.BF16.F32.PACK_AB R58, R59, R58 ;  /* 0x0000003a3b3a723e */ /* 0x000fe400000010ff */
[----:B------:R-:W0:Y:S01]  /*2710*/  MUFU.RCP R96, R77 ;  /* 0x0000004d00607308 */ /* 0x000e220000001000 */
[----:B----4-:R-:W-:Y:S01]  /*2720*/  FMUL.FTZ R63, R63, R92 ;  /* 0x0000005c3f3f7220 */ /* 0x010fe20000410000 */
[----:B------:R-:W-:Y:S02]  /*2730*/  PRMT R43, R58, 0x7632, R43 ;  /* 0x000076323a2b7816 */ /* 0x000fe4000000002b */
[----:B------:R-:W-:Y:S01]  /*2740*/  LEA.HI.X R51, R45, UR7, R80, 0x1, P3 ;  /* 0x000000072d337c11 */ /* 0x000fe200098f0c50 */
[----:B------:R-:W-:Y:S02]  /*2750*/  ULDC.64 UR6, c[0x0][0x238] ;  /* 0x00008e0000067ab9 */ /* 0x000fe40000000a00 */
[----:B------:R-:W-:Y:S01]  /*2760*/  ISETP.GE.U32.AND P1, PT, R5, UR6, PT ;  /* 0x0000000605007c0c */ /* 0x000fe2000bf26070 */
[----:B------:R-:W3:Y:S01]  /*2770*/  MUFU.RCP R83, R78 ;  /* 0x0000004e00537308 */ /* 0x000ee20000001000 */
[----:B--2---:R-:W-:-:S02]  /*2780*/  FMUL.FTZ R66, R66, R69 ;  /* 0x0000004542427220 */ /* 0x004fc40000410000 */
[----:B------:R-:W-:-:S03]  /*2790*/  ISETP.GE.AND.EX P1, PT, R2, UR7, PT, P1 ;  /* 0x0000000702007c0c */ /* 0x000fc6000bf26310 */
[----:B------:R-:W-:Y:S02]  /*27a0*/  F2FP.BF16.F32.PACK_AB R63, R66, R63 ;  /* 0x0000003f423f723e */ /* 0x000fe400000010ff */
[----:B------:R-:W2:Y:S01]  /*27b0*/  MUFU.RCP R98, R79 ;  /* 0x0000004f00627308 */ /* 0x000ea20000001000 */
[----:B0-----:R-:W-:-:S07]  /*27c0*/  FMUL.FTZ R67, R67, R96 ;  /* 0x0000006043437220 */ /* 0x001fce0000410000 */
[----:B------:R-:W0:Y:S01]  /*27d0*/  MUFU.RCP R81, R81 ;  /* 0x0000005100517308 */ /* 0x000e220000001000 */
[----:B---3--:R-:W-:-:S05]  /*27e0*/  FMUL.FTZ R70, R70, R83 ;  /* 0x0000005346467220 */ /* 0x008fca0000410000 */
[----:B------:R-:W-:Y:S02]  /*27f0*/  F2FP.BF16.F32.PACK_AB R67, R70, R67 ;  /* 0x000000434643723e */ /* 0x000fe400000010ff */
[----:B------:R-:W3:Y:S01]  /*2800*/  MUFU.RCP R100, R55 ;  /* 0x0000003700647308 */ /* 0x000ee20000001000 */
[----:B--2---:R-:W-:-:S07]  /*2810*/  FMUL.FTZ R53, R53, R98 ;  /* 0x0000006235357220 */ /* 0x004fce0000410000 */
[----:B------:R-:W2:Y:S01]  /*2820*/  MUFU.RCP R77, R62 ;  /* 0x0000003e004d7308 */ /* 0x000ea20000001000 */
[----:B0-----:R-:W-:-:S05]  /*2830*/  FMUL.FTZ R54, R54, R81 ;  /* 0x0000005136367220 */ /* 0x001fca0000410000 */
[----:B------:R-:W-:Y:S02]  /*2840*/  F2FP.BF16.F32.PACK_AB R53, R54, R53 ;  /* 0x000000353635723e */ /* 0x000fe400000010ff */
[----:B------:R-:W0:Y:S01]  /*2850*/  MUFU.RCP R64, R64 ;  /* 0x0000004000407308 */ /* 0x000e220000001000 */
[----:B---3--:R-:W-:-:S07]  /*2860*/  FMUL.FTZ R75, R75, R100 ;  /* 0x000000644b4b7220 */ /* 0x008fce0000410000 */
[----:B------:R-:W3:Y:S01]  /*2870*/  MUFU.RCP R39, R39 ;  /* 0x0000002700277308 */ /* 0x000ee20000001000 */
[----:B--2---:R-:W-:-:S05]  /*2880*/  FMUL.FTZ R60, R60, R77 ;  /* 0x0000004d3c3c7220 */ /* 0x004fca0000410000 */
[----:B------:R-:W-:Y:S01]  /*2890*/  F2FP.BF16.F32.PACK_AB R75, R60, R75 ;  /* 0x0000004b3c4b723e */ /* 0x000fe200000010ff */
[----:B0-----:R-:W-:Y:S01]  /*28a0*/  FMUL.FTZ R61, R61, R64 ;  /* 0x000000403d3d7220 */ /* 0x001fe20000410000 */
[----:B---3--:R-:W-:Y:S01]  /*28b0*/  FMUL.FTZ R68, R68, R39 ;  /* 0x0000002744447220 */ /* 0x008fe20000410000 */
[----:B------:R-:W-:Y:S02]  /*28c0*/  PRMT R39, R3, 0x7632, R39 ;  /* 0x0000763203277816 */ /* 0x000fe40000000027 */
[----:B-1----:R-:W-:Y:S02]  /*28d0*/  PRMT R3, R63, 0x7632, R3 ;  /* 0x000076323f037816 */ /* 0x002fe40000000003 */
[----:B------:R-:W-:Y:S01]  /*28e0*/  F2FP.BF16.F32.PACK_AB R61, R68, R61 ;  /* 0x0000003d443d723e */ /* 0x000fe200000010ff */
        /* <DEDUP_REMOVED lines=18> */
[----:B------:R-:W-:Y:S05]  /*2a10*/  EXIT ;  /* 0x000000000000794d */ /* 0x000fea0003800000 */
.L_x_1893:
        /* <DEDUP_REMOVED lines=14> */
.L_x_3935:


//--------------------- .text._ZN13group_norm_v214gn_cuda_kernelI13__nv_bfloat16Li480ELi3ELi16ELi120ELi256ELb1ELi8ELi960ELi960ELi4ELb1ELi10ELb0ELb0ENS_16CompileConditionILi900EEEEEvPT_PKS4_S7_S7_flPfS8_Pj --------------------------
	.section	.text._ZN13group_norm_v214gn_cuda_kernelI13__nv_bfloat16Li480ELi3ELi16ELi120ELi256ELb1ELi8ELi960ELi960ELi4ELb1ELi10ELb0ELb0ENS_16CompileConditionILi900EEEEEvPT_PKS4_S7_S7_flPfS8_Pj,"ax",@progbits
	.align	128
        .global         _ZN13group_norm_v214gn_cuda_kernelI13__nv_bfloat16Li480ELi3ELi16ELi120ELi256ELb1ELi8ELi960ELi960ELi4ELb1ELi10ELb0ELb0ENS_16CompileConditionILi900EEEEEvPT_PKS4_S7_S7_flPfS8_Pj
        .type           _ZN13group_norm_v214gn_cuda_kernelI13__nv_bfloat16Li480ELi3ELi16ELi120ELi256ELb1ELi8ELi960ELi960ELi4ELb1ELi10ELb0ELb0ENS_16CompileConditionILi900EEEEEvPT_PKS4_S7_S7_flPfS8_Pj,@function
        .size           _ZN13group_norm_v214gn_cuda_kernelI13__nv_bfloat16Li480ELi3ELi16ELi120ELi256ELb1ELi8ELi960ELi960ELi4ELb1ELi10ELb0ELb0ENS_16CompileConditionILi900EEEEEvPT_PKS4_S7_S7_flPfS8_Pj,(.L_x_3936 - _ZN13group_norm_v214gn_cuda_kernelI13__nv_bfloat16Li480ELi3ELi16ELi120ELi256ELb1ELi8ELi960ELi960ELi4ELb1ELi10ELb0ELb0ENS_16CompileConditionILi900EEEEEvPT_PKS4_S7_S7_flPfS8_Pj)
        .other          _ZN13group_norm_v214gn_cuda_kernelI13__nv_bfloat16Li480ELi3ELi16ELi120ELi256ELb1ELi8ELi960ELi960ELi4ELb1ELi10ELb0ELb0ENS_16CompileConditionILi900EEEEEvPT_PKS4_S7_S7_flPfS8_Pj,@"STO_CUDA_ENTRY STV_DEFAULT"
_ZN13group_norm_v214gn_cuda_kernelI13__nv_bfloat16Li480ELi3ELi16ELi120ELi256ELb1ELi8ELi960ELi960ELi4ELb1ELi10ELb0ELb0ENS_16CompileConditionILi900EEEEEvPT_PKS4_S7_S7_flPfS8_Pj:
.text._ZN13group_norm_v214gn_cuda_kernelI13__nv_bfloat16Li480ELi3ELi16ELi120ELi256ELb1ELi8ELi960ELi960ELi4ELb1ELi10ELb0ELb0ENS_16CompileConditionILi900EEEEEvPT_PKS4_S7_S7_flPfS8_Pj:
        /* <DEDUP_REMOVED lines=14> */
[----:B-1----:R-:W-:Y:S02]  /*00e0*/  ULEA UR6, UR5, UR4, 0x18 ;  /* 0x0000000405067291 */ /* 0x002fe4000f8ec03f */
[----:B------:R-:W-:-:S04]  /*00f0*/  UIADD3 UR4, UR4, 0x1680, URZ ;  /* 0x0000168004047890 */ /* 0x000fc8000fffe03f */
[----:B------:R-:W-:Y:S01]  /*0100*/  ULEA UR5, UR5, UR4, 0x18 ;  /* 0x0000000405057291 */ /* 0x000fe2000f8ec03f */
[----:B0-----:R-:W-:Y:S02]  /*0110*/  IMAD.WIDE.U32 R4, R6, -0x77777777, RZ ;  /* 0x8888888906047825 */ /* 0x001fe400078e00ff */
[----:B------:R-:W-:-:S03]  /*0120*/  UMOV UR4, URZ ;  /* 0x0000003f00047c82 */ /* 0x000fc60008000000 */
[----:B------:R-:W-:Y:S02]  /*0130*/  SHF.R.U32.HI R8, RZ, 0x7, R5 ;  /* 0x00000007ff087819 */ /* 0x000fe40000011605 */
[----:B------:R-:W-:Y:S02]  /*0140*/  LOP3.LUT R5, R3, 0x8, RZ, 0xc0, !PT ;  /* 0x0000000803057812 */ /* 0x000fe400078ec0ff */
[----:B------:R-:W-:Y:S01]  /*0150*/  MOV R3, UR6 ;  /* 0x0000000600037c02 */ /* 0x000fe20008000f00 */
[----:B------:R-:W-:Y:S01]  /*0160*/  IMAD R4, R8, -0xf0, R6 ;  /* 0xffffff1008047824 */ /* 0x000fe200078e0206 */
[-C--:B------:R-:W-:Y:S01]  /*0170*/  LEA.HI R7, R6, R5.reuse, RZ, 0x1f ;  /* 0x0000000506077211 */ /* 0x080fe200078ff8ff */
[----:B------:R-:W-:Y:S01]  /*0180*/  ULDC.64 UR6, c[0x0][0x208] ;  /* 0x0000820000067ab9 */ /* 0x000fe20000000a00 */
[----:B------:R-:W-:Y:S01]  /*0190*/  IADD3 R9, RZ, -R5, RZ ;  /* 0x80000005ff097210 */ /* 0x000fe20007ffe0ff */
[C---:B------:R-:W-:Y:S01]  /*01a0*/  IMAD R5, R4.reuse, 0x18, R3 ;  /* 0x0000001804057824 */ /* 0x040fe200078e0203 */
[----:B------:R-:W-:Y:S01]  /*01b0*/  LEA R6, R4, R0, 0x2 ;  /* 0x0000000004067211 */ /* 0x000fe200078e10ff */
[----:B------:R-:W-:-:S03]  /*01c0*/  IMAD R4, R7, 0x78, -R0 ;  /* 0x0000007807047824 */ /* 0x000fc600078e0a00 */
[----:B------:R-:W-:Y:S01]  /*01d0*/  LEA R5, R8, R5, 0x3 ;  /* 0x0000000508057211 */ /* 0x000fe200078e18ff */
[C---:B------:R-:W-:Y:S01]  /*01e0*/  VIADD R36, R4.reuse, 0x64 ;  /* 0x0000006404247836 */ /* 0x040fe20000000000 */
[----:B------:R-:W-:Y:S01]  /*01f0*/  LOP3.LUT R26, R4, 0x4, RZ, 0xfc, !PT ;  /* 0x00000004041a7812 */ /* 0x000fe200078efcff */
[----:B------:R-:W-:Y:S01]  /*0200*/  IMAD.WIDE.U32 R6, R6, -0x77777777, RZ ;  /* 0x8888888906067825 */ /* 0x000fe200078e00ff */
[----:B------:R-:W-:Y:S01]  /*0210*/  MOV R6, R9 ;  /* 0x0000000900067202 */ /* 0x000fe20000000f00 */
[----:B------:R0:W-:Y:S01]  /*0220*/  STL [R1+0x80], R5 ;  /* 0x0000800501007387 */ /* 0x0001e20000100800 */
[----:B------:R-:W-:Y:S02]  /*0230*/  SHF.R.S32.HI R36, RZ, 0x2, R36 ;  /* 0x00000002ff247819 */ /* 0x000fe40000011424 */
[----:B------:R-:W-:Y:S02]  /*0240*/  LEA.HI R0, R7, R6, RZ, 0x1a ;  /* 0x0000000607007211 */ /* 0x000fe400078fd0ff */
[----:B------:R-:W-:Y:S01]  /*0250*/  IADD3 R24, R4, 0x8, RZ ;  /* 0x0000000804187810 */ /* 0x000fe20007ffe0ff */
[----:B------:R-:W-:Y:S01]  /*0260*/  IMAD R11, R36, 0x18, R3 ;  /* 0x00000018240b7824 */ /* 0x000fe200078e0203 */
[C---:B------:R-:W-:Y:S01]  /*0270*/  IADD3 R22, R4.reuse, 0xc, RZ ;  /* 0x0000000c04167810 */ /* 0x040fe20007ffe0ff */
[----:B------:R-:W1:Y:S01]  /*0280*/  S2R R36, SR_TID.X ;  /* 0x0000000000247919 */ /* 0x000e620000002100 */
        /* <DEDUP_REMOVED lines=23> */
[----:B------:R-:W-:Y:S02]  /*0400*/  IADD3 R30, R4, 0x70, RZ ;  /* 0x00000070041e7810 */ /* 0x000fe40007ffe0ff */
[----:B------:R-:W-:-:S02]  /*0410*/  SHF.R.S32.HI R28, RZ, 0x2, R4 ;  /* 0x00000002ff1c7819 */ /* 0x000fc40000011404 */
[----:B------:R-:W-:Y:S02]  /*0420*/  IADD3 R4, R4, 0x74, RZ ;  /* 0x0000007404047810 */ /* 0x000fe40007ffe0ff */
        /* <DEDUP_REMOVED lines=57> */
[----:B------:R-:W-:Y:S01]  /*07c0*/  IMAD R3, R4, 0x18, R3 ;  /* 0x0000001804037824 */ /* 0x000fe200078e0203 */
[----:B-1----:R-:W-:-:S04]  /*07d0*/  SHF.L.U32 R4, R36, 0x3, RZ ;  /* 0x0000000324047819 */ /* 0x002fc800000006ff */
[----:B------:R-:W-:-:S04]  /*07e0*/  LOP3.LUT R4, R4, 0x8, RZ, 0xc0, !PT ;  /* 0x0000000804047812 */ /* 0x000fc800078ec0ff */
[----:B------:R-:W-:Y:S02]  /*07f0*/  IADD3 R30, R28, R4, RZ ;  /* 0x000000041c1e7210 */ /* 0x000fe40007ffe0ff */
[C---:B------:R-:W-:Y:S02]  /*0800*/  IADD3 R28, R4.reuse, R26, RZ ;  /* 0x0000001a041c7210 */ /* 0x040fe40007ffe0ff */
[C---:B------:R-:W-:Y:S01]  /*0810*/  IADD3 R26, R4.reuse, R24, RZ ;  /* 0x00000018041a7210 */ /* 0x040fe20007ffe0ff */
[----:B------:R-:W-:Y:S01]  /*0820*/  STL [R1+0x78], R30 ;  /* 0x0000781e01007387 */ /* 0x000fe20000100800 */
[C---:B------:R-:W-:Y:S02]  /*0830*/  IADD3 R24, R4.reuse, R22, RZ ;  /* 0x0000001604187210 */ /* 0x040fe40007ffe0ff */
        /* <DEDUP_REMOVED lines=16> */
[----:B------:R-:W-:Y:S04]  /*0940*/  STL [R1+0x60], R18 ;  /* 0x0000601201007387 */ /* 0x000fe80000100800 */
[----:B------:R-:W-:Y:S04]  /*0950*/  STL [R1+0x5c], R16 ;  /* 0x00005c1001007387 */ /* 0x000fe80000100800 */
[----:B------:R-:W-:Y:S04]  /*0960*/  STL [R1+0x58], R14 ;  /* 0x0000580e01007387 */ /* 0x000fe80000100800 */
[----:B------:R-:W-:Y:S04]  /*0970*/  STL [R1+0x54], R12 ;  /* 0x0000540c01007387 */ /* 0x000fe80000100800 */
[----:B------:R0:W-:Y:S04]  /*0980*/  STL [R1+0x50], R10 ;  /* 0x0000500a01007387 */ /* 0x0001e80000100800 */
[----:B------:R1:W-:Y:S04]  /*0990*/  STL [R1+0x4c], R8 ;  /* 0x00004c0801007387 */ /* 0x0003e80000100800 */
[----:B------:R2:W-:Y:S01]  /*09a0*/  STL [R1+0x48], R6 ;  /* 0x0000480601007387 */ /* 0x0005e20000100800 */
[----:B0-----:R-:W-:-:S02]  /*09b0*/  IADD3 R10, R4, R35, RZ ;  /* 0x00000023040a7210 */ /* 0x001fc40007ffe0ff */
[----:B-1----:R-:W-:-:S03]  /*09c0*/  IADD3 R8, R4, R33, RZ ;  /* 0x0000002104087210 */ /* 0x002fc60007ffe0ff */
[----:B------:R0:W-:Y:S01]  /*09d0*/  STL [R1+0x44], R10 ;  /* 0x0000440a01007387 */ /* 0x0001e20000100800 */
[----:B--2---:R-:W-:-:S03]  /*09e0*/  IADD3 R6, R4, R31, RZ ;  /* 0x0000001f04067210 */ /* 0x004fc60007ffe0ff */
[----:B------:R1:W-:Y:S04]  /*09f0*/  STL [R1+0x40], R8 ;  /* 0x0000400801007387 */ /* 0x0003e80000100800 */
[----:B------:R2:W-:Y:S01]  /*0a00*/  STL [R1+0x3c], R6 ;  /* 0x00003c0601007387 */ /* 0x0005e20000100800 */
[C---:B0-----:R-:W-:Y:S01]  /*0a10*/  IADD3 R10, R4.reuse, R29, RZ ;  /* 0x0000001d040a7210 */ /* 0x041fe20007ffe0ff */
[----:B-1----:R-:W-:-:S04]  /*0a20*/  IMAD.IADD R8, R4, 0x1, R27 ;  /* 0x0000000104087824 */ /* 0x002fc800078e021b */
[----:B------:R0:W-:Y:S01]  /*0a30*/  STL [R1+0x38], R10 ;  /* 0x0000380a01007387 */ /* 0x0001e20000100800 */
[----:B--2---:R-:W-:-:S03]  /*0a40*/  IADD3 R6, R4, R25, RZ ;  /* 0x0000001904067210 */ /* 0x004fc60007ffe0ff */
[----:B------:R1:W-:Y:S04]  /*0a50*/  STL [R1+0x34], R8 ;  /* 0x0000340801007387 */ /* 0x0003e80000100800 */
[----:B------:R2:W-:Y:S01]  /*0a60*/  STL [R1+0x30], R6 ;  /* 0x0000300601007387 */ /* 0x0005e20000100800 */
[C---:B0-----:R-:W-:Y:S02]  /*0a70*/  IADD3 R10, R4.reuse, R23, RZ ;  /* 0x00000017040a7210 */ /* 0x041fe40007ffe0ff */
[----:B-1----:R-:W-:-:S03]  /*0a80*/  IADD3 R8, R4, R21, RZ ;  /* 0x0000001504087210 */ /* 0x002fc60007ffe0ff */
        /* <DEDUP_REMOVED lines=12> */
[----:B------:R-:W-:Y:S01]  /*0b50*/  STL [R1+0x14], R10 ;  /* 0x0000140a01007387 */ /* 0x000fe20000100800 */
[----:B--2---:R-:W-:-:S03]  /*0b60*/  IADD3 R6, R4, R7, RZ ;  /* 0x0000000704067210 */ /* 0x004fc60007ffe0ff */
[----:B------:R-:W-:Y:S04]  /*0b70*/  STL [R1+0x10], R8 ;  /* 0x0000100801007387 */ /* 0x000fe80000100800 */
[----:B------:R-:W-:Y:S04]  /*0b80*/  STL [R1+0xc], R6 ;  /* 0x00000c0601007387 */ /* 0x000fe80000100800 */
[----:B------:R-:W-:Y:S04]  /*0b90*/  STL [R1+0x8], R5 ;  /* 0x0000080501007387 */ /* 0x000fe80000100800 */
[----:B------:R0:W-:Y:S04]  /*0ba0*/  STL [R1+0x4], R3 ;  /* 0x0000040301007387 */ /* 0x0001e80000100800 */
[----:B------:R1:W-:Y:S01]  /*0bb0*/  STL [R1+0x7c], R0 ;  /* 0x00007c0001007387 */ /* 0x0003e20000100800 */
[----:B0-----:R-:W-:-:S11]  /*0bc0*/  HFMA2.MMA R3, -RZ, RZ, 0, 0 ;  /* 0x00000000ff037435 */ /* 0x001fd600000001ff */
.L_x_1902:
[----:B------:R-:W0:Y:S01]  /*0bd0*/  S2R R30, SR_TID.X ;  /* 0x00000000001e7919 */ /* 0x000e220000002100 */
[----:B------:R-:W-:Y:S01]  /*0be0*/  MOV R9, RZ ;  /* 0x000000ff00097202 */ /* 0x000fe20000000f00 */
[----:B------:R-:W-:Y:S01]  /*0bf0*/  ULDC.64 UR8, c[0x0][0x218] ;  /* 0x0000860000087ab9 */ /* 0x000fe20000000a00 */
[----:B------:R-:W-:Y:S01]  /*0c00*/  ULDC.64 UR10, c[0x0][0x228] ;  /* 0x00008a00000a7ab9 */ /* 0x000fe20000000a00 */
[----:B------:R-:W1:Y:S01]  /*0c10*/  S2R R29, SR_CTAID.Y ;  /* 0x00000000001d7919 */ /* 0x000e620000002600 */
[----:B--2---:R-:W2:Y:S01]  /*0c20*/  S2R R28, SR_CTAID.X ;  /* 0x00000000001c7919 */ /* 0x004ea20000002500 */
[----:B0-----:R-:W-:Y:S01]  /*0c30*/  IMAD.WIDE.U32 R4, R30, -0x77777777, RZ ;  /* 0x888888891e047825 */ /* 0x001fe200078e00ff */
[----:B-1----:R-:W-:-:S04]  /*0c40*/  LOP3.LUT R0, R29, 0x1, RZ, 0xc0, !PT ;  /* 0x000000011d007812 */ /* 0x002fc800078ec0ff */
[----:B------:R-:W-:Y:S02]  /*0c50*/  SHF.R.U32.HI R7, RZ, 0x7, R5 ;  /* 0x00000007ff077819 */ /* 0x000fe40000011605 */
[----:B--2---:R-:W-:-:S03]  /*0c60*/  SHF.L.U32 R4, R28, 0x3, RZ ;  /* 0x000000031c047819 */ /* 0x004fc600000006ff */
[----:B------:R-:W-:-:S04]  /*0c70*/  IMAD R8, R7, -0xf0, R30 ;  /* 0xffffff1007087824 */ /* 0x000fc800078e021e */
[----:B------:R-:W-:Y:S01]  /*0c80*/  IMAD R8, R0, 0xf0, R8 ;  /* 0x000000f000087824 */ /* 0x000fe200078e0208 */
[----:B------:R-:W-:-:S04]  /*0c90*/  LOP3.LUT R0, R4, 0xf8, RZ, 0xc0, !PT ;  /* 0x000000f804007812 */ /* 0x000fc800078ec0ff */
[----:B------:R-:W-:Y:S02]  /*0ca0*/  SHF.L.U32 R8, R8, 0x2, RZ ;  /* 0x0000000208087819 */ /* 0x000fe400000006ff */
[----:B------:R-:W-:Y:S01]  /*0cb0*/  IADD3 R7, R0, R7, RZ ;  /* 0x0000000700077210 */ /* 0x000fe20007ffe0ff */
[----:B------:R-:W-:Y:S02]  /*0cc0*/  IMAD R0, R3, 0x78000, RZ ;  /* 0x0007800003007824 */ /* 0x000fe400078e02ff */
[----:B------:R-:W-:-:S04]  /*0cd0*/  IMAD.WIDE.U32 R10, R2, 0x78000, R8 ;  /* 0x00078000020a7825 */ /* 0x000fc800078e0008 */
        /* <DEDUP_REMOVED lines=15> */
[----:B------:R-:W-:Y:S01]  /*0dd0*/  IMAD.X R37, RZ, RZ, R0, P0 ;  /* 0x000000ffff257224 */ /* 0x000fe200000e0600 */
[----:B------:R-:W-:-:S04]  /*0de0*/  LEA R18, P0, R6, UR8, 0x1 ;  /* 0x0000000806127c11 */ /* 0x000fc8000f8008ff */
[----:B------:R-:W-:Y:S02]  /*0df0*/  LEA.HI.X R19, R6, UR9, R37, 0x1, P0 ;  /* 0x0000000906137c11 */ /* 0x000fe400080f0c25 */
[----:B------:R-:W-:-:S04]  /*0e00*/  IADD3 R7, R7, 0x2d00, RZ ;  /* 0x00002d0007077810 */ /* 0x000fc80007ffe0ff */
[----:B------:R-:W4:Y:S01]  /*0e10*/  LDG.E.64.CONSTANT R18, desc[UR6][R18.64] ;  /* 0x0000000612127981 */ /* 0x000f22000c1e9b00 */
[----:B------:R-:W-:-:S04]  /*0e20*/  IADD3 R7, P0, R7, R10, RZ ;  /* 0x0000000a07077210 */ /* 0x000fc80007f1e0ff */
[----:B------:R-:W-:Y:S02]  /*0e30*/  IADD3.X R12, RZ, R0, RZ, P0, !PT ;  /* 0x00000000ff0c7210 */ /* 0x000fe400007fe4ff */
[----:B------:R-:W-:-:S03]  /*0e40*/  LEA R16, P0, R7, UR8, 0x1 ;  /* 0x0000000807107c11 */ /* 0x000fc6000f8008ff */
[----:B------:R0:W-:Y:S01]  /*0e50*/  STL [R1], R12 ;  /* 0x0000000c01007387 */ /* 0x0001e20000100800 */
[----:B------:R-:W-:Y:S01]  /*0e60*/  LEA.HI.X R17, R7, UR9, R12, 0x1, P0 ;  /* 0x0000000907117c11 */ /* 0x000fe200080f0c0c */
[----:B------:R-:W-:Y:S02]  /*0e70*/  ULDC.64 UR8, c[0x0][0x220] ;  /* 0x0000880000087ab9 */ /* 0x000fe40000000a00 */
[----:B------:R-:W4:Y:S04]  /*0e80*/  LDL R27, [R1+0x80] ;  /* 0x00008000011b7983 */ /* 0x000f280000100800 */
[----:B------:R-:W4:Y:S01]  /*0e90*/  LDG.E.64.CONSTANT R16, desc[UR6][R16.64] ;  /* 0x0000000610107981 */ /* 0x000f22000c1e9b00 */
[----:B0-----:R-:W-:Y:S02]  /*0ea0*/  SHF.L.U32 R12, R8, 0x1, RZ ;  /* 0x00000001080c7819 */ /* 0x001fe400000006ff */
[----:B------:R-:W-:-:S02]  /*0eb0*/  SHF.R.U32.HI R8, RZ, 0x1f, R8 ;  /* 0x0000001fff087819 */ /* 0x000fc40000011608 */
        /* <DEDUP_REMOVED lines=11> */
[C---:B------:R-:W-:Y:S01]  /*0f70*/  SHF.L.U32 R32, R23.reuse, 0x10, RZ ;  /* 0x0000001017207819 */ /* 0x040fe200000006ff */
[----:B------:R-:W-:Y:S01]  /*0f80*/  FADD.FTZ R10, RZ, R0 ;  /* 0x00000000ff0a7221 */ /* 0x000fe20000010000 */
[----:B------:R-:W-:Y:S01]  /*0f90*/  FFMA.FTZ R9, R0, R0, RZ ;  /* 0x0000000000097223 */ /* 0x000fe200000100ff */
[----:B------:R-:W-:Y:S02]  /*0fa0*/  PRMT R8, R23, 0x7632, R8 ;  /* 0x0000763217087816 */ /* 0x000fe40000000008 */
[----:B------:R-:W-:Y:S01]  /*0fb0*/  FADD.FTZ R10, R10, R11 ;  /* 0x0000000b0a0a7221 */ /* 0x000fe20000010000 */
[----:B------:R-:W-:Y:S01]  /*0fc0*/  FFMA.FTZ R11, R11, R11, R9 ;  /* 0x0000000b0b0b7223 */ /* 0x000fe20000010009 */
[----:B------:R-:W-:Y:S02]  /*0fd0*/  SHF.L.U32 R8, R8, 0x10, RZ ;  /* 0x0000001008087819 */ /* 0x000fe400000006ff */
[----:B------:R-:W-:Y:S01]  /*0fe0*/  FADD.FTZ R10, R10, R32 ;  /* 0x000000200a0a7221 */ /* 0x000fe20000010000 */
[----:B------:R-:W-:Y:S01]  /*0ff0*/  FFMA.FTZ R11, R32, R32, R11 ;  /* 0x00000020200b7223 */ /* 0x000fe2000001000b */
[----:B---3--:R-:W-:-:S02]  /*1000*/  SHF.L.U32 R34, R20, 0x10, RZ ;  /* 0x0000001014227819 */ /* 0x008fc400000006ff */
[----:B------:R-:W-:Y:S01]  /*1010*/  PRMT R9, R20, 0x7632, R9 ;  /* 0x0000763214097816 */ /* 0x000fe20000000009 */
[----:B------:R-:W-:Y:S01]  /*1020*/  FADD.FTZ R10, R10, R8 ;  /* 0x000000080a0a7221 */ /* 0x000fe20000010000 */
[----:B------:R-:W-:Y:S01]  /*1030*/  FFMA.FTZ R8, R8, R8, R11 ;  /* 0x0000000808087223 */ /* 0x000fe2000001000b */
[----:B------:R-:W-:Y:S02]  /*1040*/  SHF.L.U32 R33, R21, 0x10, RZ ;  /* 0x0000001015217819 */ /* 0x000fe400000006ff */
[----:B------:R-:W-:Y:S01]  /*1050*/  SHF.L.U32 R9, R9, 0x10, RZ ;  /* 0x0000001009097819 */ /* 0x000fe200000006ff */
        /* <DEDUP_REMOVED lines=8> */
[C---:B----4-:R-:W-:Y:S02]  /*10e0*/  SHF.L.U32 R8, R18.reuse, 0x10, RZ ;  /* 0x0000001012087819 */ /* 0x050fe400000006ff */
[----:B------:R-:W-:Y:S01]  /*10f0*/  PRMT R24, R18, 0x7632, R24 ;  /* 0x0000763212187816 */ /* 0x000fe20000000018 */
[----:B------:R-:W-:Y:S01]  /*1100*/  FADD.FTZ R10, R10, R25 ;  /* 0x000000190a0a7221 */ /* 0x000fe20000010000 */
[----:B------:R-:W-:Y:S01]  /*1110*/  FFMA.FTZ R25, R25, R25, R9 ;  /* 0x0000001919197223 */ /* 0x000fe20000010009 */
[C---:B------:R-:W-:Y:S02]  /*1120*/  SHF.L.U32 R9, R19.reuse, 0x10, RZ ;  /* 0x0000001013097819 */ /* 0x040fe400000006ff */
[----:B------:R-:W-:Y:S01]  /*1130*/  SHF.L.U32 R24, R24, 0x10, RZ ;  /* 0x0000001018187819 */ /* 0x000fe200000006ff */
[----:B------:R-:W-:Y:S01]  /*1140*/  FADD.FTZ R10, R10, R8 ;  /* 0x000000080a0a7221 */ /* 0x000fe20000010000 */
[----:B------:R-:W-:Y:S01]  /*1150*/  FFMA.FTZ R25, R8, R8, R25 ;  /* 0x0000000808197223 */ /* 0x000fe20000010019 */
[----:B------:R-:W-:-:S02]  /*1160*/  PRMT R11, R19, 0x7632, R11 ;  /* 0x00007632130b7816 */ /* 0x000fc4000000000b */
[--C-:B------:R-:W-:Y:S01]  /*1170*/  FADD.FTZ R10, R10, R24.reuse ;  /* 0x000000180a0a7221 */ /* 0x100fe20000010000 */
[----:B------:R-:W-:Y:S01]  /*1180*/  FFMA.FTZ R25, R24, R24, R25 ;  /* 0x0000001818197223 */ /* 0x000fe20000010019 */
[----:B------:R-:W-:Y:S02]  /*1190*/  SHF.L.U32 R11, R11, 0x10, RZ ;  /* 0x000000100b0b7819 */ /* 0x000fe400000006ff */
[----:B------:R-:W-:Y:S01]  /*11a0*/  FADD.FTZ R10, R10, R9 ;  /* 0x000000090a0a7221 */ /* 0x000fe20000010000 */
[----:B------:R-:W-:Y:S01]  /*11b0*/  FFMA.FTZ R25, R9, R9, R25 ;  /* 0x0000000909197223 */ /* 0x000fe20000010019 */
[----:B------:R-:W-:Y:S02]  /*11c0*/  PRMT R24, R17, 0x7632, R24 ;  /* 0x0000763211187816 */ /* 0x000fe40000000018 */
[----:B------:R-:W-:Y:S01]  /*11d0*/  FADD.FTZ R26, R10, R11 ;  /* 0x0000000b0a1a7221 */ /* 0x000fe20000010000 */
[----:B------:R-:W-:Y:S01]  /*11e0*/  FFMA.FTZ R11, R11, R11, R25 ;  /* 0x0000000b0b0b7223 */ /* 0x000fe20000010019 */
[----:B------:R-:W-:-:S02]  /*11f0*/  SHF.L.U32 R10, R16, 0x10, RZ ;  /* 0x00000010100a7819 */ /* 0x000fc400000006ff */
[----:B------:R-:W-:Y:S02]  /*1200*/  PRMT R25, R16, 0x7632, R25 ;  /* 0x0000763210197816 */ /* 0x000fe40000000019 */
[----:B------:R-:W-:Y:S01]  /*1210*/  SHF.L.U32 R24, R24, 0x10, RZ ;  /* 0x0000001018187819 */ /* 0x000fe200000006ff */
[----:B------:R-:W-:Y:S01]  /*1220*/  FADD.FTZ R26, R26, R10 ;  /* 0x0000000a1a1a7221 */ /* 0x000fe20000010000 */
[----:B------:R-:W-:Y:S01]  /*1230*/  SHF.L.U32 R25, R25, 0x10, RZ ;  /* 0x0000001019197819 */ /* 0x000fe200000006ff */
[----:B------:R-:W-:-:S04]  /*1240*/  FFMA.FTZ R11, R10, R10, R11 ;  /* 0x0000000a0a0b7223 */ /* 0x000fc8000001000b */
[----:B------:R-:W-:Y:S01]  /*1250*/  FADD.FTZ R26, R26, R25 ;  /* 0x000000191a1a7221 */ /* 0x000fe20000010000 */
[----:B------:R-:W-:Y:S01]  /*1260*/  FFMA.FTZ R25, R25, R25, R11 ;  /* 0x0000001919197223 */ /* 0x000fe2000001000b */
[----:B------:R-:W-:-:S05]  /*1270*/  SHF.L.U32 R11, R17, 0x10, RZ ;  /* 0x00000010110b7819 */ /* 0x000fca00000006ff */
[----:B------:R-:W-:Y:S01]  /*1280*/  FFMA.FTZ R25, R11, R11, R25 ;  /* 0x0000000b0b197223 */ /* 0x000fe20000010019 */
[----:B------:R-:W-:-:S03]  /*1290*/  FADD.FTZ R26, R26, R11 ;  /* 0x0000000b1a1a7221 */ /* 0x000fc60000010000 */
[----:B------:R-:W-:Y:S01]  /*12a0*/  FFMA.FTZ R25, R24, R24, R25 ;  /* 0x0000001818197223 */ /* 0x000fe20000010019 */
[----:B------:R-:W-:-:S05]  /*12b0*/  FADD.FTZ R24, R26, R24 ;  /* 0x000000181a187221 */ /* 0x000fca0000010000 */
[----:B------:R0:W-:Y:S02]  /*12c0*/  STS.64 [R27], R24 ;  /* 0x000000181b007388 */ /* 0x0001e40000000a00 */
[----:B0-----:R-:W-:Y:S01]  /*12d0*/  CS2R R24, SRZ ;  /* 0x0000000000187805 */ /* 0x001fe2000001ff00 */
[----:B------:R-:W-:Y:S06]  /*12e0*/  BAR.SYNC.DEFER_BLOCKING 0x0 ;  /* 0x0000000000007b1d */ /* 0x000fec0000010000 */
[----:B------:R-:W-:Y:S05]  /*12f0*/  @P0 BRA `(.L_x_1895) ;  /* 0x0000000400e00947 */ /* 0x000fea0003800000 */
[----:B------:R-:W2:Y:S04]  /*1300*/  LDL R26, [R1+0x78] ;  /* 0x00007800011a7983 */ /* 0x000ea80000100800 */
[----:B------:R-:W3:Y:S04]  /*1310*/  LDL R27, [R1+0x74] ;  /* 0x00007400011b7983 */ /* 0x000ee80000100800 */
[----:B------:R-:W4:Y:S04]  /*1320*/  LDL R31, [R1+0x64] ;  /* 0x00006400011f7983 */ /* 0x000f280000100800 */
[----:B--2---:R-:W0:Y:S04]  /*1330*/  LDS.64 R24, [R26] ;  /* 0x000000001a187984 */ /* 0x004e280000000a00 */
[----:B---3--:R-:W1:Y:S01]  /*1340*/  LDS.64 R26, [R27] ;  /* 0x000000001b1a7984 */ /* 0x008e620000000a00 */
[----:B0-----:R-:W-:Y:S01]  /*1350*/  FADD.FTZ R24, RZ, R24 ;  /* 0x00000018ff187221 */ /* 0x001fe20000010000 */
[----:B------:R-:W-:-:S03]  /*1360*/  FADD.FTZ R25, RZ, R25 ;  /* 0x00000019ff197221 */ /* 0x000fc60000010000 */
[----:B-1----:R-:W-:Y:S02]  /*1370*/  FADD.FTZ R26, R24, R26 ;  /* 0x0000001a181a7221 */ /* 0x002fe40000010000 */
[----:B------:R-:W2:Y:S01]  /*1380*/  LDL R24, [R1+0x70] ;  /* 0x0000700001187983 */ /* 0x000ea20000100800 */
[----:B------:R-:W-:-:S03]  /*1390*/  FADD.FTZ R27, R25, R27 ;  /* 0x0000001b191b7221 */ /* 0x000fc60000010000 */
[----:B--2---:R-:W0:Y:S02]  /*13a0*/  LDS.64 R24, [R24] ;  /* 0x0000000018187984 */ /* 0x004e240000000a00 */
[----:B0-----:R-:W-:Y:S02]  /*13b0*/  FADD.FTZ R26, R26, R24 ;  /* 0x000000181a1a7221 */ /* 0x001fe40000010000 */
[----:B------:R-:W2:Y:S01]  /*13c0*/  LDL R24, [R1+0x6c] ;  /* 0x00006c0001187983 */ /* 0x000ea20000100800 */
[----:B------:R-:W-:-:S03]  /*13d0*/  FADD.FTZ R27, R27, R25 ;  /* 0x000000191b1b7221 */ /* 0x000fc60000010000 */
[----:B--2---:R-:W0:Y:S02]  /*13e0*/  LDS.64 R24, [R24] ;  /* 0x0000000018187984 */ /* 0x004e240000000a00 */
[----:B0-----:R-:W-:Y:S02]  /*13f0*/  FADD.FTZ R26, R26, R24 ;  /* 0x000000181a1a7221 */ /* 0x001fe40000010000 */
[----:B------:R-:W2:Y:S01]  /*1400*/  LDL R24, [R1+0x68] ;  /* 0x0000680001187983 */ /* 0x000ea20000100800 */
[----:B------:R-:W-:-:S03]  /*1410*/  FADD.FTZ R27, R27, R25 ;  /* 0x000000191b1b7221 */ /* 0x000fc60000010000 */
[----:B--2---:R-:W0:Y:S02]  /*1420*/  LDS.64 R24, [R24] ;  /* 0x0000000018187984 */ /* 0x004e240000000a00 */
[----:B0-----:R-:W-:Y:S01]  /*1430*/  FADD.FTZ R26, R26, R24 ;  /* 0x000000181a1a7221 */ /* 0x001fe20000010000 */
[----:B------:R-:W-:Y:S02]  /*1440*/  FADD.FTZ R27, R27, R25 ;  /* 0x000000191b1b7221 */ /* 0x000fe40000010000 */
[----:B----4-:R0:W1:Y:S04]  /*1450*/  LDS.64 R24, [R31] ;  /* 0x000000001f187984 */ /* 0x0100680000000a00 */
[----:B0-----:R-:W2:Y:S01]  /*1460*/  LDL R31, [R1+0x4c] ;  /* 0x00004c00011f7983 */ /* 0x001ea20000100800 */
        /* <DEDUP_REMOVED lines=22> */
[----:B--2---:R0:W1:Y:S04]  /*15d0*/  LDS.64 R24, [R31] ;  /* 0x000000001f187984 */ /* 0x0040680000000a00 */
        /* <DEDUP_REMOVED lines=71> */
[----:B--2---:R-:W0:Y:S02]  /*1a50*/  LDS.64 R24, [R31] ;  /* 0x000000001f187984 */ /* 0x004e240000000a00 */
[----:B0-----:R-:W-:Y:S01]  /*1a60*/  FADD.FTZ R24, R26, R24 ;  /* 0x000000181a187221 */ /* 0x001fe20000010000 */
[----:B------:R-:W-:-:S07]  /*1a70*/  FADD.FTZ R25, R27, R25 ;  /* 0x000000191b197221 */ /* 0x000fce0000010000 */
.L_x_1895:
[----:B------:R-:W-:Y:S05]  /*1a80*/  BSYNC B0 ;  /* 0x0000000000007941 */ /* 0x000fea0003800000 */
.L_x_1894:
[----:B------:R-:W0:Y:S01]  /*1a90*/  SHFL.BFLY PT, R27, R24, 0x1, 0x1f ;  /* 0x0c201f00181b7f89 */ /* 0x000e2200000e0000 */
        /* <DEDUP_REMOVED lines=8> */
[----:B------:R-:W-:-:S04]  /*1b20*/  SHF.L.U32 R27, R27, 0x5, RZ ;  /* 0x000000051b1b7819 */ /* 0x000fc800000006ff */
[----:B------:R-:W-:Y:S01]  /*1b30*/  LOP3.LUT R27, R27, 0xffffffe0, R28, 0xe2, !PT ;  /* 0xffffffe01b1b7812 */ /* 0x000fe200078ee21c */
[----:B0-----:R-:W-:Y:S02]  /*1b40*/  IMAD R26, R26, UR4, R29 ;  /* 0x000000041a1a7c24 */ /* 0x001fe4000f8e021d */
[----:B------:R-:W0:Y:S03]  /*1b50*/  LDC.64 R28, c[0x0][0x248] ;  /* 0x00009200ff1c7b82 */ /* 0x000e260000000a00 */
[----:B------:R-:W-:-:S04]  /*1b60*/  LEA R26, R26, R27, 0x8 ;  /* 0x0000001b1a1a7211 */ /* 0x000fc800078e40ff */
[----:B------:R-:W-:-:S05]  /*1b70*/  SHF.L.U32 R26, R26, 0x1, RZ ;  /* 0x000000011a1a7819 */ /* 0x000fca00000006ff */
[----:B0-----:R-:W-:-:S05]  /*1b80*/  IMAD.WIDE.U32 R26, R26, 0x4, R28 ;  /* 0x000000041a1a7825 */ /* 0x001fca00078e001c */
[----:B------:R0:W-:Y:S02]  /*1b90*/  STG.E.64 desc[UR6][R26.64], R24 ;  /* 0x000000181a007986 */ /* 0x0001e4000c101b06 */
.L_x_1897:
[----:B------:R-:W-:Y:S05]  /*1ba0*/  BSYNC B0 ;  /* 0x0000000000007941 */ /* 0x000fea0003800000 */
.L_x_1896:
[----:B0-----:R-:W0:Y:S01]  /*1bb0*/  S2R R27, SR_TID.X ;  /* 0x00000000001b7919 */ /* 0x001e220000002100 */
[----:B------:R-:W-:Y:S02]  /*1bc0*/  PRMT R31, R22, 0x7632, R31 ;  /* 0x00007632161f7816 */ /* 0x000fe4000000001f */
[----:B------:R-:W-:Y:S01]  /*1bd0*/  PRMT R30, R23, 0x7632, R30 ;  /* 0x00007632171e7816 */ /* 0x000fe2000000001e */
[----:B------:R-:W-:Y:S01]  /*1be0*/  BAR.SYNC.DEFER_BLOCKING 0x0 ;  /* 0x0000000000007b1d */ /* 0x000fe20000010000 */
[----:B------:R-:W-:Y:S02]  /*1bf0*/  PRMT R20, R20, 0x7632, R20 ;  /* 0x0000763214147816 */ /* 0x000fe40000000014 */
[----:B------:R-:W-:Y:S02]  /*1c00*/  PRMT R21, R21, 0x7632, R21 ;  /* 0x0000763215157816 */ /* 0x000fe40000000015 */
[----:B------:R-:W-:Y:S02]  /*1c10*/  PRMT R18, R18, 0x7632, R18 ;  /* 0x0000763212127816 */ /* 0x000fe40000000012 */
[----:B------:R-:W-:-:S02]  /*1c20*/  PRMT R19, R19, 0x7632, R19 ;  /* 0x0000763213137816 */ /* 0x000fc40000000013 */
[----:B------:R-:W-:Y:S02]  /*1c30*/  PRMT R24, R16, 0x7632, R24 ;  /* 0x0000763210187816 */ /* 0x000fe40000000018 */
[----:B------:R-:W-:Y:S02]  /*1c40*/  PRMT R25, R17, 0x7632, R25 ;  /* 0x0000763211197816 */ /* 0x000fe40000000019 */
[----:B-----5:R-:W-:Y:S02]  /*1c50*/  PRMT R26, R14, 0x7632, R26 ;  /* 0x000076320e1a7816 */ /* 0x020fe4000000001a */
[C---:B0-----:R-:W-:Y:S02]  /*1c60*/  ISETP.NE.AND P1, PT, R27.reuse, RZ, PT ;  /* 0x000000ff1b00720c */ /* 0x041fe40003f25270 */
[----:B------:R-:W-:-:S11]  /*1c70*/  ISETP.GT.U32.AND P0, PT, R27, 0xff, PT ;  /* 0x000000ff1b00780c */ /* 0x000fd60003f04070 */
[----:B------:R-:W-:Y:S05]  /*1c80*/  @P1 BRA `(.L_x_1898) ;  /* 0x0000000000441947 */ /* 0x000fea0003800000 */
[----:B------:R-:W0:Y:S01]  /*1c90*/  S2R R28, SR_CTAID.X ;  /* 0x00000000001c7919 */ /* 0x000e220000002500 */
[----:B------:R-:W1:Y:S01]  /*1ca0*/  LDC.64 R16, c[0x0][0x250] ;  /* 0x00009400ff107b82 */ /* 0x000e620000000a00 */
[----:B------:R-:W-:Y:S01]  /*1cb0*/  MOV R22, 0x7fffffe1 ;  /* 0x7fffffe100167802 */ /* 0x000fe20000000f00 */
[----:B------:R-:W1:Y:S01]  /*1cc0*/  S2R R27, SR_CTAID.Y ;  /* 0x00000000001b7919 */ /* 0x000e620000002600 */
[----:B0-----:R-:W-:-:S04]  /*1cd0*/  ISETP.NE.AND P1, PT, R28, RZ, PT ;  /* 0x000000ff1c00720c */ /* 0x001fc80003f25270 */
[----:B------:R-:W-:Y:S01]  /*1ce0*/  SEL R22, R22, 0x1, !P1 ;  /* 0x0000000116167807 */ /* 0x000fe20004800000 */
[----:B-1----:R-:W-:Y:S01]  /*1cf0*/  IMAD.WIDE.U32 R16, R27, 0x4, R16 ;  /* 0x000000041b107825 */ /* 0x002fe200078e0010 */
[----:B------:R-:W-:Y:S06]  /*1d00*/  MEMBAR.ALL.GPU ;  /* 0x0000000000007992 */ /* 0x000fec000000a000 */
[----:B------:R-:W-:-:S00]  /*1d10*/  ERRBAR ;  /* 0x00000000000079ab */ /* 0x000fc00000000000 */
[----:B------:R-:W-:Y:S06]  /*1d20*/  CGAERRBAR ;  /* 0x00000000000075ab */ /* 0x000fec0000000000 */
[----:B------:R0:W5:Y:S02]  /*1d30*/  ATOM.E.ADD.STRONG.GPU PT, R22, desc[UR6][R16.64], R22 ;  /* 0x000000161016798a */ /* 0x00016400081ee1c6 */
.L_x_1899:
[----:B------:R-:W2:Y:S04]  /*1d40*/  LD.E.STRONG.GPU R23, desc[UR6][R16.64] ;  /* 0x0000000610177980 */ /* 0x000ea8000c10f900 */
[----:B--2---:R-:W-:Y:S01]  /*1d50*/  CCTL.IVALL ;  /* 0x00000000ff00798f */ /* 0x004fe20002000000 */
[----:B------:R-:W-:Y:S05]  /*1d60*/  YIELD ;  /* 0x0000000000007946 */ /* 0x000fea0003800000 */
[----:B-----5:R-:W-:-:S04]  /*1d70*/  LOP3.LUT R23, R23, R22, RZ, 0x3c, !PT ;  /* 0x0000001617177212 */ /* 0x020fc800078e3cff */
[----:B------:R-:W-:-:S13]  /*1d80*/  ISETP.GT.AND P1, PT, R23, -0x1, PT ;  /* 0xffffffff1700780c */ /* 0x000fda0003f24270 */
[----:B------:R-:W-:Y:S05]  /*1d90*/  @P1 BRA `(.L_x_1899) ;  /* 0xfffffffc00e81947 */ /* 0x000fea000383ffff */
.L_x_1898:
[----:B------:R-:W-:Y:S05]  /*1da0*/  WARPSYNC.ALL ;  /* 0x0000000000007948 */ /* 0x000fea0003800000 */
[----:B------:R-:W-:Y:S02]  /*1db0*/  PRMT R27, R15, 0x7632, R27 ;  /* 0x000076320f1b7816 */ /* 0x000fe4000000001b */
[----:B------:R-:W-:Y:S02]  /*1dc0*/  PRMT R28, R12, 0x7632, R28 ;  /* 0x000076320c1c7816 */ /* 0x000fe4000000001c */
[----:B------:R-:W-:Y:S01]  /*1dd0*/  PRMT R29, R13, 0x7632, R29 ;  /* 0x000076320d1d7816 */ /* 0x000fe2000000001d */
[----:B------:R-:W1:Y:S01]  /*1de0*/  S2R R23, SR_TID.X ;  /* 0x0000000000177919 */ /* 0x000e620000002100 */
[----:B0-----:R-:W0:Y:S01]  /*1df0*/  @!P0 LDC R16, c[0x0][0x10] ;  /* 0x00000400ff108b82 */ /* 0x001e220000000800 */
[----:B------:R-:W-:Y:S01]  /*1e00*/  ULDC.64 UR8, c[0x0][0x240] ;  /* 0x0000900000087ab9 */ /* 0x000fe20000000a00 */
[----:B------:R-:W0:Y:S01]  /*1e10*/  S2R R22, SR_CTAID.Y ;  /* 0x0000000000167919 */ /* 0x000e220000002600 */
[----:B-1----:R-:W-:Y:S01]  /*1e20*/  @!P0 LOP3.LUT R17, R23, 0x7fffffe0, RZ, 0xc0, !PT ;  /* 0x7fffffe017118812 */ /* 0x002fe200078ec0ff */
[----:B0-----:R-:W-:-:S04]  /*1e30*/  @!P0 IMAD R16, R16, UR4, R22 ;  /* 0x0000000410108c24 */ /* 0x001fc8000f8e0216 */
[----:B------:R-:W-:Y:S01]  /*1e40*/  @!P0 IMAD R16, R16, 0x100, R17 ;  /* 0x0000010010108824 */ /* 0x000fe200078e0211 */
[----:B------:R-:W-:Y:S02]  /*1e50*/  @!P0 LOP3.LUT R17, R23, 0x1f, RZ, 0xc0, !PT ;  /* 0x0000001f17118812 */ /* 0x000fe400078ec0ff */
[----:B------:R-:W0:Y:S02]  /*1e60*/  @!P0 LDC.64 R22, c[0x0][0x248] ;  /* 0x00009200ff168b82 */ /* 0x000e240000000a00 */
[----:B------:R-:W-:-:S04]  /*1e70*/  @!P0 IADD3 R16, R16, R17, RZ ;  /* 0x0000001110108210 */ /* 0x000fc80007ffe0ff */
[----:B------:R-:W-:-:S05]  /*1e80*/  @!P0 SHF.L.U32 R16, R16, 0x1, RZ ;  /* 0x0000000110108819 */ /* 0x000fca00000006ff */
[----:B0-----:R-:W-:Y:S01]  /*1e90*/  @!P0 IMAD.WIDE.U32 R16, R16, 0x4, R22 ;  /* 0x0000000410108825 */ /* 0x001fe200078e0016 */
[----:B------:R-:W-:Y:S06]  /*1ea0*/  BAR.SYNC.DEFER_BLOCKING 0x0 ;  /* 0x0000000000007b1d */ /* 0x000fec0000010000 */
[----:B------:R-:W2:Y:S01]  /*1eb0*/  @!P0 LDG.E.64 R16, desc[UR6][R16.64] ;  /* 0x0000000610108981 */ /* 0x000ea2000c1e1b00 */
[----:B------:R-:W-:Y:S01]  /*1ec0*/  HFMA2.MMA R22, -RZ, RZ, 0, 0 ;  /* 0x00000000ff167435 */ /* 0x000fe200000001ff */
[----:B------:R-:W-:Y:S01]  /*1ed0*/  ISETP.EQ.U32.AND P1, PT, RZ, UR8, PT ;  /* 0x00000008ff007c0c */ /* 0x000fe2000bf22070 */
[----:B------:R-:W-:Y:S01]  /*1ee0*/  BSSY B0, `(.L_x_1900) ;  /* 0x0000033000007945 */ /* 0x000fe20003800000 */
[----:B------:R-:W0:Y:S03]  /*1ef0*/  S2R R23, SR_TID.X ;  /* 0x0000000000177919 */ /* 0x000e260000002100 */
[----:B--2---:R-:W-:Y:S01]  /*1f00*/  @!P0 FADD.FTZ R22, RZ, R16 ;  /* 0x00000010ff168221 */ /* 0x004fe20000010000 */
[----:B------:R-:W-:Y:S01]  /*1f10*/  MOV R16, RZ ;  /* 0x000000ff00107202 */ /* 0x000fe20000000f00 */
[----:B------:R-:W-:Y:S01]  /*1f20*/  @!P0 FADD.FTZ R16, RZ, R17 ;  /* 0x00000011ff108221 */ /* 0x000fe20000010000 */
[----:B0-----:R-:W-:-:S02]  /*1f30*/  LOP3.LUT P0, RZ, R23, 0xffffff1f, RZ, 0xc0, !PT ;  /* 0xffffff1f17ff7812 */ /* 0x001fc4000780c0ff */
        /* <DEDUP_REMOVED lines=20> */
[----:B0-----:R-:W-:-:S03]  /*2080*/  FADD.FTZ R17, R17, R22 ;  /* 0x0000001611117221 */ /* 0x001fc60000010000 */
[----:B------:R-:W-:-:S04]  /*2090*/  @!P0 FMUL.FTZ R22, R16, R16 ;  /* 0x0000001010168220 */ /* 0x000fc80000410000 */
[----:B------:R-:W-:Y:S01]  /*20a0*/  @!P0 FFMA.FTZ R17, R17, 3.2552085031056776643e-05, -R22 ;  /* 0x3808888911118823 */ /* 0x000fe20000010816 */
[----:B------:R-:W-:-:S04]  /*20b0*/  @!P0 SHF.R.U32.HI R22, RZ, 0x2, R23 ;  /* 0x00000002ff168819 */ /* 0x000fc80000011617 */
[----:B------:R-:W-:Y:S02]  /*20c0*/  @!P0 LOP3.LUT R22, R22, 0x3ffffff8, RZ, 0xc0, !PT ;  /* 0x3ffffff816168812 */ /* 0x000fe400078ec0ff */
[----:B------:R-:W-:-:S05]  /*20d0*/  @!P0 FMNMX.FTZ R17, RZ, R17, !PT ;  /* 0x00000011ff118209 */ /* 0x000fca0007810000 */
[----:B------:R0:W-:Y:S02]  /*20e0*/  @!P0 STS.64 [R22+UR5], R16 ;  /* 0x0000001016008988 */ /* 0x0001e40008000a05 */
[----:B0-----:R-:W0:Y:S01]  /*20f0*/  S2R R22, SR_CTAID.X ;  /* 0x0000000000167919 */ /* 0x001e220000002500 */
[----:B------:R-:W-:Y:S01]  /*2100*/  BAR.SYNC.DEFER_BLOCKING 0x0 ;  /* 0x0000000000007b1d */ /* 0x000fe20000010000 */
[----:B0-----:R-:W-:-:S04]  /*2110*/  LOP3.LUT P0, RZ, R22, 0x1f, RZ, 0xc0, !PT ;  /* 0x0000001f16ff7812 */ /* 0x001fc8000780c0ff */
[----:B------:R-:W-:-:S04]  /*2120*/  ISETP.GT.U32.OR P0, PT, R23, 0x7, P0 ;  /* 0x000000071700780c */ /* 0x000fc80000704470 */
[----:B------:R-:W-:-:S13]  /*2130*/  ISETP.EQ.OR.EX P0, PT, RZ, UR9, P0, P1 ;  /* 0x00000009ff007c0c */ /* 0x000fda0008702710 */
[----:B------:R-:W-:Y:S05]  /*2140*/  @P0 BRA `(.L_x_1901) ;  /* 0x0000000000300947 */ /* 0x000fea0003800000 */
[----:B------:R-:W0:Y:S02]  /*2150*/  S2R R22, SR_CTAID.Y ;  /* 0x0000000000167919 */ /* 0x000e240000002600 */
[----:B0-----:R-:W-:-:S04]  /*2160*/  SHF.L.U32 R22, R22, 0x3, RZ ;  /* 0x0000000316167819 */ /* 0x001fc800000006ff */
[----:B------:R-:W-:-:S04]  /*2170*/  LOP3.LUT R22, R22, 0x8, RZ, 0xc0, !PT ;  /* 0x0000000816167812 */ /* 0x000fc800078ec0ff */
[----:B------:R-:W-:-:S04]  /*2180*/  IADD3 R17, R22, R23, RZ ;  /* 0x0000001716117210 */ /* 0x000fc80007ffe0ff */
        /* <DEDUP_REMOVED lines=8> */
.L_x_1901:
[----:B------:R-:W-:Y:S05]  /*2210*/  BSYNC B0 ;  /* 0x0000000000007941 */ /* 0x000fea0003800000 */
.L_x_1900:
[----:B0-----:R-:W2:Y:S01]  /*2220*/  LDL R16, [R1+0x7c] ;  /* 0x00007c0001107983 */ /* 0x001ea20000100800 */
[----:B------:R-:W-:Y:S01]  /*2230*/  ULDC UR8, c[0x0][0x230] ;  /* 0x00008c0000087ab9 */ /* 0x000fe20000000800 */
[----:B------:R-:W-:Y:S02]  /*2240*/  SHF.L.U32 R14, R14, 0x10, RZ ;  /* 0x000000100e0e7819 */ /* 0x000fe400000006ff */
[----:B------:R-:W-:Y:S02]  /*2250*/  SHF.L.U32 R23, R31, 0x10, RZ ;  /* 0x000000101f177819 */ /* 0x000fe400000006ff */
        /* <DEDUP_REMOVED lines=10> */
[----:B------:R-:W-:Y:S01]  /*2300*/  FADD.FTZ R23, -R16, R23 ;  /* 0x0000001710177221 */ /* 0x000fe20000010100 */
[----:B------:R-:W-:Y:S01]  /*2310*/  FADD.FTZ R32, R32, -R16 ;  /* 0x8000001020207221 */ /* 0x000fe20000010000 */
[----:B------:R-:W-:Y:S01]  /*2320*/  FADD.FTZ R30, -R16, R30 ;  /* 0x0000001e101e7221 */ /* 0x000fe20000010100 */
[----:B------:R-:W0:Y:S01]  /*2330*/  MUFU.RSQ R17, R17 ;  /* 0x0000001100117308 */ /* 0x000e220000001400 */
[----:B------:R-:W-:Y:S01]  /*2340*/  ULDC.64 UR8, c[0x0][0x210] ;  /* 0x0000840000087ab9 */ /* 0x000fe20000000a00 */
[----:B0-----:R-:W-:Y:S01]  /*2350*/  FMUL.FTZ R22, R22, R17 ;  /* 0x0000001116167220 */ /* 0x001fe20000410000 */
[C---:B------:R-:W-:Y:S01]  /*2360*/  FMUL.FTZ R23, R17.reuse, R23 ;  /* 0x0000001711177220 */ /* 0x040fe20000410000 */
[----:B------:R-:W-:-:S02]  /*2370*/  FMUL.FTZ R30, R17, R30 ;  /* 0x0000001e111e7220 */ /* 0x000fc40000410000 */
[----:B------:R-:W-:Y:S01]  /*2380*/  FFMA.FTZ R22, R22, R14, R0 ;  /* 0x0000000e16167223 */ /* 0x000fe20000010000 */
[----:B------:R-:W-:Y:S01]  /*2390*/  FFMA.FTZ R23, R23, R26, R28 ;  /* 0x0000001a17177223 */ /* 0x000fe2000001001c */
[----:B------:R-:W-:Y:S02]  /*23a0*/  FFMA.FTZ R30, R30, R27, R29 ;  /* 0x0000001b1e1e7223 */ /* 0x000fe4000001001d */
[----:B------:R-:W-:-:S06]  /*23b0*/  FMUL.FTZ R12, R22, -1.4426950216293334961 ;  /* 0xbfb8aa3b160c7820 */ /* 0x000fcc0000410000 */
[----:B------:R-:W0:Y:S02]  /*23c0*/  MUFU.EX2 R12, R12 ;  /* 0x0000000c000c7308 */ /* 0x000e240000000800 */
[----:B0-----:R-:W-:-:S06]  /*23d0*/  FADD.FTZ R12, R12, 1 ;  /* 0x3f8000000c0c7421 */ /* 0x001fcc0000010000 */
[----:B------:R-:W0:Y:S02]  /*23e0*/  MUFU.RCP R12, R12 ;  /* 0x0000000c000c7308 */ /* 0x000e240000001000 */
[----:B0-----:R-:W-:Y:S01]  /*23f0*/  FMUL.FTZ R12, R22, R12 ;  /* 0x0000000c160c7220 */ /* 0x001fe20000410000 */
[----:B------:R-:W-:-:S06]  /*2400*/  FMUL.FTZ R22, R23, -1.4426950216293334961 ;  /* 0xbfb8aa3b17167820 */ /* 0x000fcc0000410000 */
[----:B------:R-:W0:Y:S02]  /*2410*/  MUFU.EX2 R22, R22 ;  /* 0x0000001600167308 */ /* 0x000e240000000800 */
[----:B0-----:R-:W-:-:S06]  /*2420*/  FADD.FTZ R22, R22, 1 ;  /* 0x3f80000016167421 */ /* 0x001fcc0000010000 */
[----:B------:R-:W0:Y:S02]  /*2430*/  MUFU.RCP R22, R22 ;  /* 0x0000001600167308 */ /* 0x000e240000001000 */
[----:B0-----:R-:W-:Y:S01]  /*2440*/  FMUL.FTZ R23, R23, R22 ;  /* 0x0000001617177220 */ /* 0x001fe20000410000 */
[----:B------:R-:W-:Y:S01]  /*2450*/  SHF.L.U32 R22, R13, 0x10, RZ ;  /* 0x000000100d167819 */ /* 0x000fe200000006ff */
[----:B------:R-:W-:-:S03]  /*2460*/  FMUL.FTZ R13, R17, R32 ;  /* 0x00000020110d7220 */ /* 0x000fc60000410000 */
[----:B------:R-:W-:Y:S01]  /*2470*/  F2FP.BF16.F32.PACK_AB R23, R23, R12 ;  /* 0x0000000c1717723e */ /* 0x000fe200000010ff */
[----:B------:R-:W-:-:S04]  /*2480*/  FFMA.FTZ R13, R13, R15, R22 ;  /* 0x0000000f0d0d7223 */ /* 0x000fc80000010016 */
        /* <DEDUP_REMOVED lines=8> */
[----:B------:R-:W0:Y:S01]  /*2510*/  MUFU.RCP R13, R13 ;  /* 0x0000000d000d7308 */ /* 0x000e220000001000 */
[----:B------:R-:W-:Y:S01]  /*2520*/  PRMT R31, R23, 0x7610, R31 ;  /* 0x00007610171f7816 */ /* 0x000fe2000000001f */
[----:B0-----:R-:W-:-:S05]  /*2530*/  FMUL.FTZ R30, R30, R13 ;  /* 0x0000000d1e1e7220 */ /* 0x001fca0000410000 */
[----:B------:R-:W-:Y:S02]  /*2540*/  F2FP.BF16.F32.PACK_AB R30, R30, R12 ;  /* 0x0000000c1e1e723e */ /* 0x000fe400000010ff */
[----:B------:R-:W-:-:S04]  /*2550*/  LEA R12, P0, R4, UR8, 0x1 ;  /* 0x00000008040c7c11 */ /* 0x000fc8000f8008ff */
[----:B------:R-:W-:Y:S01]  /*2560*/  LEA.HI.X R13, R4, UR9, R35, 0x1, P0 ;  /* 0x00000009040d7c11 */ /* 0x000fe200080f0c23 */
[--C-:B------:R-:W-:Y:S01]  /*2570*/  FADD.FTZ R4, R34, -R16.reuse ;  /* 0x8000001022047221 */ /* 0x100fe20000010000 */
[----:B------:R-:W-:Y:S01]  /*2580*/  PRMT R23, R23, 0x7632, R23 ;  /* 0x0000763217177816 */ /* 0x000fe20000000017 */
[----:B------:R-:W2:Y:S01]  /*2590*/  LDL.LU R35, [R1] ;  /* 0x0000000001237983 */ /* 0x000ea20000300800 */
[----:B------:R-:W-:Y:S01]  /*25a0*/  SHF.L.U32 R20, R20, 0x10, RZ ;  /* 0x0000001014147819 */ /* 0x000fe200000006ff */
[----:B------:R-:W-:Y:S01]  /*25b0*/  FMUL.FTZ R4, R17, R4 ;  /* 0x0000000411047220 */ /* 0x000fe20000410000 */
[----:B------:R-:W-:Y:S01]  /*25c0*/  FADD.FTZ R33, R33, -R16 ;  /* 0x8000001021217221 */ /* 0x000fe20000010000 */
[----:B------:R0:W-:Y:S01]  /*25d0*/  STG.E.U16 desc[UR6][R12.64+0x2], R23 ;  /* 0x000002170c007986 */ /* 0x0001e2000c101506 */
[----:B------:R-:W-:Y:S01]  /*25e0*/  SHF.L.U32 R21, R21, 0x10, RZ ;  /* 0x0000001015157819 */ /* 0x000fe200000006ff */
[----:B------:R-:W-:Y:S01]  /*25f0*/  FFMA.FTZ R4, R14, R4, R0 ;  /* 0x000000040e047223 */ /* 0x000fe20000010000 */
[----:B------:R-:W-:Y:S01]  /*2600*/  FADD.FTZ R20, -R16, R20 ;  /* 0x0000001410147221 */ /* 0x000fe20000010100 */
[----:B------:R1:W-:Y:S01]  /*2610*/  STG.E.U16 desc[UR6][R12.64], R31 ;  /* 0x0000001f0c007986 */ /* 0x0003e2000c101506 */
[----:B------:R-:W-:Y:S01]  /*2620*/  SHF.L.U32 R18, R18, 0x10, RZ ;  /* 0x0000001012127819 */ /* 0x000fe200000006ff */
[----:B------:R-:W-:Y:S01]  /*2630*/  FADD.FTZ R21, -R16, R21 ;  /* 0x0000001510157221 */ /* 0x000fe20000010100 */
[----:B------:R-:W-:Y:S01]  /*2640*/  FMUL.FTZ R20, R17, R20 ;  /* 0x0000001411147220 */ /* 0x000fe20000410000 */
[--C-:B------:R-:W-:Y:S01]  /*2650*/  FADD.FTZ R9, R9, -R16.reuse ;  /* 0x8000001009097221 */ /* 0x100fe20000010000 */
[----:B------:R-:W-:Y:S01]  /*2660*/  FADD.FTZ R10, R10, -R16 ;  /* 0x800000100a0a7221 */ /* 0x000fe20000010000 */
[C---:B------:R-:W-:Y:S01]  /*2670*/  FMUL.FTZ R21, R17.reuse, R21 ;  /* 0x0000001511157220 */ /* 0x040fe20000410000 */
[----:B------:R-:W-:Y:S01]  /*2680*/  FADD.FTZ R18, -R16, R18 ;  /* 0x0000001210127221 */ /* 0x000fe20000010100 */
[----:B0-----:R-:W-:Y:S01]  /*2690*/  FMUL.FTZ R23, R4, -1.4426950216293334961 ;  /* 0xbfb8aa3b04177820 */ /* 0x001fe20000410000 */
[C---:B------:R-:W-:Y:S01]  /*26a0*/  FMUL.FTZ R9, R17.reuse, R9 ;  /* 0x0000000911097220 */ /* 0x040fe20000410000 */
[C---:B------:R-:W-:Y:S01]  /*26b0*/  FMUL.FTZ R10, R17.reuse, R10 ;  /* 0x0000000a110a7220 */ /* 0x040fe20000410000 */
[----:B------:R-:W-:Y:S01]  /*26c0*/  FMUL.FTZ R18, R17, R18 ;  /* 0x0000001211127220 */ /* 0x000fe20000410000 */
[----:B------:R-:W-:Y:S01]  /*26d0*/  SHF.L.U32 R19, R19, 0x10, RZ ;  /* 0x0000001013137819 */ /* 0x000fe200000006ff */
[----:B------:R-:W-:Y:S01]  /*26e0*/  FFMA.FTZ R9, R15, R9, R22 ;  /* 0x000000090f097223 */ /* 0x000fe20000010016 */
[----:B------:R-:W0:Y:S01]  /*26f0*/  MUFU.EX2 R23, R23 ;  /* 0x0000001700177308 */ /* 0x000e220000000800 */
[----:B------:R-:W-:Y:S01]  /*2700*/  FFMA.FTZ R18, R26, R18, R28 ;  /* 0x000000121a127223 */ /* 0x000fe2000001001c */
[----:B------:R-:W-:Y:S01]  /*2710*/  FADD.FTZ R11, R11, -R16 ;  /* 0x800000100b0b7221 */ /* 0x000fe20000010000 */
[----:B------:R-:W-:Y:S01]  /*2720*/  FADD.FTZ R19, -R16, R19 ;  /* 0x0000001310137221 */ /* 0x000fe20000010100 */
[----:B------:R-:W-:Y:S01]  /*2730*/  SHF.L.U32 R25, R25, 0x10, RZ ;  /* 0x0000001019197819 */ /* 0x000fe200000006ff */
[----:B------:R-:W-:Y:S01]  /*2740*/  STG.E.U16 desc[UR6][R12.64+0x4], R30 ;  /* 0x0000041e0c007986 */ /* 0x000fe2000c101506 */
[----:B------:R-:W-:Y:S01]  /*2750*/  SHF.L.U32 R24, R24, 0x10, RZ ;  /* 0x0000001018187819 */ /* 0x000fe200000006ff */
[----:B------:R-:W-:-:S02]  /*2760*/  ULOP3.LUT UR4, UR4, 0x1, URZ, 0x3c, !UPT ;  /* 0x0000000104047892 */ /* 0x000fc4000f8e3c3f */
[C---:B------:R-:W-:Y:S02]  /*2770*/  FADD.FTZ R25, -R16.reuse, R25 ;  /* 0x0000001910197221 */ /* 0x040fe40000010100 */
[----:B------:R-:W-:Y:S02]  /*2780*/  FADD.FTZ R24, -R16, R24 ;  /* 0x0000001810187221 */ /* 0x000fe40000010100 */
[C---:B------:R-:W-:Y:S02]  /*2790*/  FMUL.FTZ R25, R17.reuse, R25 ;  /* 0x0000001911197220 */ /* 0x040fe40000410000 */
[----:B------:R-:W-:Y:S01]  /*27a0*/  FMUL.FTZ R24, R17, R24 ;  /* 0x0000001811187220 */ /* 0x000fe20000410000 */
[----:B0-----:R-:W-:-:S04]  /*27b0*/  FADD.FTZ R23, R23, 1 ;  /* 0x3f80000017177421 */ /* 0x001fc80000010000 */
[----:B-1----:R0:W1:Y:S02]  /*27c0*/  MUFU.RCP R31, R23 ;  /* 0x00000017001f7308 */ /* 0x0020640000001000 */
[C-C-:B0-----:R-:W-:Y:S01]  /*27d0*/  FFMA.FTZ R23, R26.reuse, R20, R28.reuse ;  /* 0x000000141a177223 */ /* 0x141fe2000001001c */
[----:B------:R-:W-:Y:S01]  /*27e0*/  FFMA.FTZ R26, R26, R24, R28 ;  /* 0x000000181a1a7223 */ /* 0x000fe2000001001c */
[----:B-1----:R-:W-:Y:S02]  /*27f0*/  FMUL.FTZ R20, R4, R31 ;  /* 0x0000001f04147220 */ /* 0x002fe40000410000 */
[----:B------:R-:W-:-:S06]  /*2800*/  FMUL.FTZ R4, R23, -1.4426950216293334961 ;  /* 0xbfb8aa3b17047820 */ /* 0x000fcc0000410000 */
[----:B------:R-:W0:Y:S02]  /*2810*/  MUFU.EX2 R4, R4 ;  /* 0x0000000400047308 */ /* 0x000e240000000800 */
[----:B0-----:R-:W-:-:S06]  /*2820*/  FADD.FTZ R4, R4, 1 ;  /* 0x3f80000004047421 */ /* 0x001fcc0000010000 */
[----:B------:R0:W1:Y:S02]  /*2830*/  MUFU.RCP R31, R4 ;  /* 0x00000004001f7308 */ /* 0x0000640000001000 */
[----:B0-----:R-:W-:-:S04]  /*2840*/  FMUL.FTZ R4, R17, R33 ;  /* 0x0000002111047220 */ /* 0x001fc80000410000 */
[----:B------:R-:W-:Y:S01]  /*2850*/  FFMA.FTZ R4, R15, R4, R22 ;  /* 0x000000040f047223 */ /* 0x000fe20000010016 */
[----:B-1----:R-:W-:-:S03]  /*2860*/  FMUL.FTZ R23, R23, R31 ;  /* 0x0000001f17177220 */ /* 0x002fc60000410000 */
[----:B------:R-:W-:Y:S02]  /*2870*/  FMUL.FTZ R31, R4, -1.4426950216293334961 ;  /* 0xbfb8aa3b041f7820 */ /* 0x000fe40000410000 */
[----:B------:R-:W-:-:S04]  /*2880*/  F2FP.BF16.F32.PACK_AB R20, R23, R20 ;  /* 0x000000141714723e */ /* 0x000fc800000010ff */
[----:B------:R-:W0:Y:S02]  /*2890*/  MUFU.EX2 R31, R31 ;  /* 0x0000001f001f7308 */ /* 0x000e240000000800 */
[----:B0-----:R-:W-:-:S06]  /*28a0*/  FADD.FTZ R31, R31, 1 ;  /* 0x3f8000001f1f7421 */ /* 0x001fcc0000010000 */
[----:B------:R0:W1:Y:S02]  /*28b0*/  MUFU.RCP R32, R31 ;  /* 0x0000001f00207308 */ /* 0x0000640000001000 */
[----:B0-----:R-:W-:Y:S01]  /*28c0*/  FFMA.FTZ R31, R27, R21, R29 ;  /* 0x000000151b1f7223 */ /* 0x001fe2000001001d */
[----:B-1----:R-:W-:-:S03]  /*28d0*/  FMUL.FTZ R21, R4, R32 ;  /* 0x0000002004157220 */ /* 0x002fc60000410000 */
[----:B------:R-:W-:Y:S01]  /*28e0*/  FMUL.FTZ R4, R31, -1.4426950216293334961 ;  /* 0xbfb8aa3b1f047820 */ /* 0x000fe20000410000 */
[----:B------:R-:W-:-:S04]  /*28f0*/  FADD.FTZ R32, R8, -R16 ;  /* 0x8000001008207221 */ /* 0x000fc80000010000 */
[----:B------:R-:W-:Y:S01]  /*2900*/  FMUL.FTZ R32, R17, R32 ;  /* 0x0000002011207220 */ /* 0x000fe20000410000 */
[----:B------:R-:W0:Y:S02]  /*2910*/  MUFU.EX2 R4, R4 ;  /* 0x0000000400047308 */ /* 0x000e240000000800 */
[----:B0-----:R-:W-:-:S06]  /*2920*/  FADD.FTZ R4, R4, 1 ;  /* 0x3f80000004047421 */ /* 0x001fcc0000010000 */
[----:B------:R-:W0:Y:S02]  /*2930*/  MUFU.RCP R4, R4 ;  /* 0x0000000400047308 */ /* 0x000e240000001000 */
[----:B0-----:R-:W-:Y:S01]  /*2940*/  FMUL.FTZ R8, R31, R4 ;  /* 0x000000041f087220 */ /* 0x001fe20000410000 */
[C-C-:B------:R-:W-:Y:S01]  /*2950*/  FFMA.FTZ R31, R14.reuse, R32, R0.reuse ;  /* 0x000000200e1f7223 */ /* 0x140fe20000010000 */
[----:B------:R-:W-:Y:S01]  /*2960*/  FFMA.FTZ R0, R14, R10, R0 ;  /* 0x0000000a0e007223 */ /* 0x000fe20000010000 */
[----:B------:R-:W-:Y:S01]  /*2970*/  FMUL.FTZ R10, R9, -1.4426950216293334961 ;  /* 0xbfb8aa3b090a7820 */ /* 0x000fe20000410000 */
[----:B------:R-:W-:Y:S01]  /*2980*/  LEA R4, P0, R5, UR8, 0x1 ;  /* 0x0000000805047c11 */ /* 0x000fe2000f8008ff */
[----:B------:R-:W-:Y:S01]  /*2990*/  FMUL.FTZ R32, R31, -1.4426950216293334961 ;  /* 0xbfb8aa3b1f207820 */ /* 0x000fe20000410000 */
[----:B------:R-:W-:Y:S02]  /*29a0*/  F2FP.BF16.F32.PACK_AB R8, R8, R21 ;  /* 0x000000150808723e */ /* 0x000fe400000010ff */
[----:B------:R-:W-:Y:S01]  /*29b0*/  LEA.HI.X R5, R5, UR9, R36, 0x1, P0 ;  /* 0x0000000905057c11 */ /* 0x000fe200080f0c24 */
[----:B------:R-:W0:Y:S08]  /*29c0*/  MUFU.EX2 R10, R10 ;  /* 0x0000000a000a7308 */ /* 0x000e300000000800 */
[----:B------:R-:W1:Y:S01]  /*29d0*/  MUFU.EX2 R32, R32 ;  /* 0x0000002000207308 */ /* 0x000e620000000800 */
[----:B0-----:R-:W-:-:S07]  /*29e0*/  FADD.FTZ R10, R10, 1 ;  /* 0x3f8000000a0a7421 */ /* 0x001fce0000010000 */
[----:B------:R0:W3:Y:S01]  /*29f0*/  MUFU.RCP R14, R10 ;  /* 0x0000000a000e7308 */ /* 0x0000e20000001000 */
[----:B-1----:R-:W-:Y:S01]  /*2a00*/  FADD.FTZ R32, R32, 1 ;  /* 0x3f80000020207421 */ /* 0x002fe20000010000 */
[----:B0-----:R-:W-:-:S06]  /*2a10*/  FMUL.FTZ R10, R17, R19 ;  /* 0x00000013110a7220 */ /* 0x001fcc0000410000 */
[----:B------:R-:W0:Y:S01]  /*2a20*/  MUFU.RCP R32, R32 ;  /* 0x0000002000207308 */ /* 0x000e220000001000 */
[C-C-:B------:R-:W-:Y:S01]  /*2a30*/  FFMA.FTZ R10, R27.reuse, R10, R29.reuse ;  /* 0x0000000a1b0a7223 */ /* 0x140fe2000001001d */
[----:B------:R-:W-:Y:S01]  /*2a40*/  FFMA.FTZ R27, R27, R25, R29 ;  /* 0x000000191b1b7223 */ /* 0x000fe2000001001d */
[----:B---3--:R-:W-:Y:S02]  /*2a50*/  FMUL.FTZ R9, R9, R14 ;  /* 0x0000000e09097220 */ /* 0x008fe40000410000 */
[----:B------:R-:W-:Y:S01]  /*2a60*/  FMUL.FTZ R14, R10, -1.4426950216293334961 ;  /* 0xbfb8aa3b0a0e7820 */ /* 0x000fe20000410000 */
[----:B------:R-:W-:-:S06]  /*2a70*/  FMUL.FTZ R19, R27, -1.4426950216293334961 ;  /* 0xbfb8aa3b1b137820 */ /* 0x000fcc0000410000 */
[----:B------:R-:W1:Y:S01]  /*2a80*/  MUFU.EX2 R19, R19 ;  /* 0x0000001300137308 */ /* 0x000e620000000800 */
[----:B0-----:R-:W-:Y:S01]  /*2a90*/  FMUL.FTZ R31, R31, R32 ;  /* 0x000000201f1f7220 */ /* 0x001fe20000410000 */
[----:B------:R-:W-:-:S06]  /*2aa0*/  FMUL.FTZ R32, R18, -1.4426950216293334961 ;  /* 0xbfb8aa3b12207820 */ /* 0x000fcc0000410000 */
[----:B------:R-:W0:Y:S01]  /*2ab0*/  MUFU.EX2 R32, R32 ;  /* 0x0000002000207308 */ /* 0x000e220000000800 */
[----:B-1----:R-:W-:-:S07]  /*2ac0*/  FADD.FTZ R19, R19, 1 ;  /* 0x3f80000013137421 */ /* 0x002fce0000010000 */
[----:B------:R-:W1:Y:S01]  /*2ad0*/  MUFU.RCP R19, R19 ;  /* 0x0000001300137308 */ /* 0x000e620000001000 */
[----:B0-----:R-:W-:-:S07]  /*2ae0*/  FADD.FTZ R32, R32, 1 ;  /* 0x3f80000020207421 */ /* 0x001fce0000010000 */
[----:B------:R-:W0:Y:S01]  /*2af0*/  MUFU.RCP R32, R32 ;  /* 0x0000002000207308 */ /* 0x000e220000001000 */
[----:B-1----:R-:W-:Y:S01]  /*2b00*/  FMUL.FTZ R19, R27, R19 ;  /* 0x000000131b137220 */ /* 0x002fe20000410000 */
[----:B0-----:R-:W-:Y:S01]  /*2b10*/  FMUL.FTZ R32, R18, R32 ;  /* 0x0000002012207220 */ /* 0x001fe20000410000 */
[----:B------:R-:W-:-:S05]  /*2b20*/  FMUL.FTZ R18, R17, R11 ;  /* 0x0000000b11127220 */ /* 0x000fca0000410000 */
[----:B------:R0:W1:Y:S01]  /*2b30*/  MUFU.EX2 R11, R14 ;  /* 0x0000000e000b7308 */ /* 0x0000620000000800 */
[----:B------:R-:W-:Y:S01]  /*2b40*/  FFMA.FTZ R22, R15, R18, R22 ;  /* 0x000000120f167223 */ /* 0x000fe20000010016 */
[----:B------:R-:W-:Y:S01]  /*2b50*/  FMUL.FTZ R15, R0, -1.4426950216293334961 ;  /* 0xbfb8aa3b000f7820 */ /* 0x000fe20000410000 */
[----:B------:R-:W-:Y:S02]  /*2b60*/  F2FP.BF16.F32.PACK_AB R31, R32, R31 ;  /* 0x0000001f201f723e */ /* 0x000fe400000010ff */
[----:B------:R-:W-:-:S03]  /*2b70*/  FMUL.FTZ R18, R22, -1.4426950216293334961 ;  /* 0xbfb8aa3b16127820 */ /* 0x000fc60000410000 */
[----:B------:R-:W3:Y:S01]  /*2b80*/  MUFU.EX2 R15, R15 ;  /* 0x0000000f000f7308 */ /* 0x000ee20000000800 */
[----:B0-----:R-:W-:-:S07]  /*2b90*/  FMUL.FTZ R14, R26, -1.4426950216293334961 ;  /* 0xbfb8aa3b1a0e7820 */ /* 0x001fce0000410000 */
[----:B------:R-:W0:Y:S01]  /*2ba0*/  MUFU.EX2 R18, R18 ;  /* 0x0000001200127308 */ /* 0x000e220000000800 */
[----:B-1----:R-:W-:-:S07]  /*2bb0*/  FADD.FTZ R11, R11, 1 ;  /* 0x3f8000000b0b7421 */ /* 0x002fce0000010000 */
[----:B------:R-:W1:Y:S01]  /*2bc0*/  MUFU.EX2 R14, R14 ;  /* 0x0000000e000e7308 */ /* 0x000e620000000800 */
[----:B---3--:R-:W-:-:S07]  /*2bd0*/  FADD.FTZ R15, R15, 1 ;  /* 0x3f8000000f0f7421 */ /* 0x008fce0000010000 */
[----:B------:R-:W3:Y:S01]  /*2be0*/  MUFU.RCP R16, R15 ;  /* 0x0000000f00107308 */ /* 0x000ee20000001000 */
[----:B0-----:R-:W-:-:S07]  /*2bf0*/  FADD.FTZ R18, R18, 1 ;  /* 0x3f80000012127421 */ /* 0x001fce0000010000 */
[----:B------:R-:W0:Y:S01]  /*2c00*/  MUFU.RCP R11, R11 ;  /* 0x0000000b000b7308 */ /* 0x000e220000001000 */
[----:B-1----:R-:W-:-:S07]  /*2c10*/  FADD.FTZ R14, R14, 1 ;  /* 0x3f8000000e0e7421 */ /* 0x002fce0000010000 */
[----:B------:R1:W4:Y:S01]  /*2c20*/  MUFU.RCP R17, R14 ;  /* 0x0000000e00117308 */ /* 0x0003220000001000 */
[----:B---3--:R-:W-:Y:S01]  /*2c30*/  FMUL.FTZ R16, R0, R16 ;  /* 0x0000001000107220 */ /* 0x008fe20000410000 */
[----:B------:R-:W-:-:S05]  /*2c40*/  PRMT R0, R30, 0x7632, R0 ;  /* 0x000076321e007816 */ /* 0x000fca0000000000 */
[----:B------:R3:W-:Y:S01]  /*2c50*/  STG.E.U16 desc[UR6][R12.64+0x6], R0 ;  /* 0x000006000c007986 */ /* 0x0007e2000c101506 */
[----:B------:R-:W5:Y:S01]  /*2c60*/  MUFU.RCP R18, R18 ;  /* 0x0000001200127308 */ /* 0x000f620000001000 */
[----:B0-----:R-:W-:Y:S01]  /*2c70*/  FMUL.FTZ R24, R10, R11 ;  /* 0x0000000b0a187220 */ /* 0x001fe20000410000 */
[C---:B------:R-:W-:Y:S01]  /*2c80*/  LEA R10, P0, R6.reuse, UR8, 0x1 ;  /* 0x00000008060a7c11 */ /* 0x040fe2000f8008ff */
[----:B------:R-:W-:Y:S01]  /*2c90*/  STG.E.U16 desc[UR6][R4.64], R20 ;  /* 0x0000001404007986 */ /* 0x000fe2000c101506 */
[----:B-1----:R-:W-:Y:S02]  /*2ca0*/  LEA R14, P1, R7, UR8, 0x1 ;  /* 0x00000008070e7c11 */ /* 0x002fe4000f8208ff */
[----:B------:R-:W-:Y:S01]  /*2cb0*/  LEA.HI.X R11, R6, UR9, R37, 0x1, P0 ;  /* 0x00000009060b7c11 */ /* 0x000fe200080f0c25 */
[----:B------:R-:W-:Y:S01]  /*2cc0*/  STG.E.U16 desc[UR6][R4.64+0x4], R8 ;  /* 0x0000040804007986 */ /* 0x000fe2000c101506 */
[----:B------:R-:W-:Y:S01]  /*2cd0*/  PRMT R6, R8, 0x7632, R6 ;  /* 0x0000763208067816 */ /* 0x000fe20000000006 */
[----:B----4-:R-:W-:Y:S01]  /*2ce0*/  FMUL.FTZ R17, R26, R17 ;  /* 0x000000111a117220 */ /* 0x010fe20000410000 */
[----:B------:R-:W-:-:S02]  /*2cf0*/  F2FP.BF16.F32.PACK_AB R9, R24, R9 ;  /* 0x000000091809723e */ /* 0x000fc400000010ff */
[----:B---3--:R-:W-:Y:S01]  /*2d00*/  PRMT R0, R20, 0x7632, R0 ;  /* 0x0000763214007816 */ /* 0x008fe20000000000 */
[----:B------:R-:W-:Y:S01]  /*2d10*/  STG.E.U16 desc[UR6][R4.64+0x6], R6 ;  /* 0x0000060604007986 */ /* 0x000fe2000c101506 */
[----:B------:R-:W-:Y:S02]  /*2d20*/  F2FP.BF16.F32.PACK_AB R16, R17, R16 ;  /* 0x000000101110723e */ /* 0x000fe400000010ff */
[----:B--2---:R-:W-:Y:S01]  /*2d30*/  LEA.HI.X R15, R7, UR9, R35, 0x1, P1 ;  /* 0x00000009070f7c11 */ /* 0x004fe200088f0c23 */
[----:B-----5:R-:W-:Y:S01]  /*2d40*/  FMUL.FTZ R18, R22, R18 ;  /* 0x0000001216127220 */ /* 0x020fe20000410000 */
[----:B------:R0:W-:Y:S01]  /*2d50*/  STG.E.U16 desc[UR6][R4.64+0x2], R0 ;  /* 0x0000020004007986 */ /* 0x0001e2000c101506 */
[----:B------:R-:W-:Y:S01]  /*2d60*/  IADD3 R2, P0, R2, 0x5, RZ ;  /* 0x0000000502027810 */ /* 0x000fe20007f1e0ff */
[----:B------:R-:W-:Y:S02]  /*2d70*/  ULDC.64 UR8, c[0x0][0x238] ;  /* 0x00008e0000087ab9 */ /* 0x000fe40000000a00 */
[----:B------:R-:W-:Y:S01]  /*2d80*/  F2FP.BF16.F32.PACK_AB R18, R19, R18 ;  /* 0x000000121312723e */ /* 0x000fe200000010ff */
[----:B------:R-:W-:Y:S01]  /*2d90*/  STG.E.U16 desc[UR6][R10.64], R31 ;  /* 0x0000001f0a007986 */ /* 0x000fe2000c101506 */
[----:B------:R-:W-:-:S02]  /*2da0*/  IADD3.X R3, RZ, R3, RZ, P0, !PT ;  /* 0x00000003ff037210 */ /* 0x000fc400007fe4ff */
[----:B------:R-:W-:Y:S01]  /*2db0*/  ISETP.GE.U32.AND P0, PT, R2, UR8, PT ;  /* 0x0000000802007c0c */ /* 0x000fe2000bf06070 */
[----:B------:R-:W-:Y:S01]  /*2dc0*/  STG.E.U16 desc[UR6][R10.64+0x4], R9 ;  /* 0x000004090a007986 */ /* 0x000fe2000c101506 */
[----:B0-----:R-:W-:Y:S02]  /*2dd0*/  PRMT R0, R31, 0x7632, R0 ;  /* 0x000076321f007816 */ /* 0x001fe40000000000 */
[----:B------:R-:W-:Y:S02]  /*2de0*/  PRMT R4, R9, 0x7632, R4 ;  /* 0x0000763209047816 */ /* 0x000fe40000000004 */
[----:B------:R-:W-:Y:S01]  /*2df0*/  ISETP.GE.AND.EX P0, PT, R3, UR9, PT, P0 ;  /* 0x0000000903007c0c */ /* 0x000fe2000bf06300 */
[----:B------:R0:W-:Y:S04]  /*2e00*/  STG.E.U16 desc[UR6][R10.64+0x2], R0 ;  /* 0x000002000a007986 */ /* 0x0001e8000c101506 */
[----:B------:R1:W-:Y:S04]  /*2e10*/  STG.E.U16 desc[UR6][R10.64+0x6], R4 ;  /* 0x000006040a007986 */ /* 0x0003e8000c101506 */
[----:B------:R2:W-:Y:S01]  /*2e20*/  STG.E.U16 desc[UR6][R14.64], R16 ;  /* 0x000000100e007986 */ /* 0x0005e2000c101506 */
[----:B0-----:R-:W-:-:S03]  /*2e30*/  PRMT R0, R16, 0x7632, R0 ;  /* 0x0000763210007816 */ /* 0x001fc60000000000 */
[----:B------:R2:W-:Y:S01]  /*2e40*/  STG.E.U16 desc[UR6][R14.64+0x4], R18 ;  /* 0x000004120e007986 */ /* 0x0005e2000c101506 */
[----:B-1----:R-:W-:-:S03]  /*2e50*/  PRMT R4, R18, 0x7632, R4 ;  /* 0x0000763212047816 */ /* 0x002fc60000000004 */
[----:B------:R2:W-:Y:S04]  /*2e60*/  STG.E.U16 desc[UR6][R14.64+0x2], R0 ;  /* 0x000002000e007986 */ /* 0x0005e8000c101506 */
[----:B------:R2:W-:Y:S01]  /*2e70*/  STG.E.U16 desc[UR6][R14.64+0x6], R4 ;  /* 0x000006040e007986 */ /* 0x0005e2000c101506 */
[----:B------:R-:W-:Y:S05]  /*2e80*/  @!P0 BRA `(.L_x_1902) ;  /* 0xffffffdc00508947 */ /* 0x000fea000383ffff */
[----:B------:R-:W-:Y:S05]  /*2e90*/  EXIT ;  /* 0x000000000000794d */ /* 0x000fea0003800000 */
.L_x_1903:
        /* <DEDUP_REMOVED lines=14> */
.L_x_3936:


//--------------------- .text._ZN13group_norm_v214gn_cuda_kernelI13__nv_bfloat16Li480ELi1ELi16ELi120ELi256ELb1ELi16ELi960ELi960ELi4ELb1ELi9ELb0ELb0ENS_16CompileConditionILi900EEEEEvPT_PKS4_S7_S7_flPfS8_Pj --------------------------
	.section	.text._ZN13group_norm_v214gn_cuda_kernelI13__nv_bfloat16Li480ELi1ELi16ELi120ELi256ELb1ELi16ELi960ELi960ELi4ELb1ELi9ELb0ELb0ENS_16CompileConditionILi900EEEEEvPT_PKS4_S7_S7_flPfS8_Pj,"ax",@progbits
	.align	128
        .global         _ZN13group_norm_v214gn_cuda_kernelI13__nv_bfloat16Li480ELi1ELi16ELi120ELi256ELb1ELi16ELi960ELi960ELi4ELb1ELi9ELb0ELb0ENS_16CompileConditionILi900EEEEEvPT_PKS4_S7_S7_flPfS8_Pj
        .type           _ZN13group_norm_v214gn_cuda_kernelI13__nv_bfloat16Li480ELi1ELi16ELi120ELi256ELb1ELi16ELi960ELi960ELi4ELb1ELi9ELb0ELb0ENS_16CompileConditionILi900EEEEEvPT_PKS4_S7_S7_flPfS8_Pj,@function
        .size           _ZN13group_norm_v214gn_cuda_kernelI13__nv_bfloat16Li480ELi1ELi16ELi120ELi256ELb1ELi16ELi960ELi960ELi4ELb1ELi9ELb0ELb0ENS_16CompileConditionILi900EEEEEvPT_PKS4_S7_S7_flPfS8_Pj,(.L_x_3937 - _ZN13group_norm_v214gn_cuda_kernelI13__nv_bfloat16Li480ELi1ELi16ELi120ELi256ELb1ELi16ELi960ELi960ELi4ELb1ELi9ELb0ELb0ENS_16CompileConditionILi900EEEEEvPT_PKS4_S7_S7_flPfS8_Pj)
        .other          _ZN13group_norm_v214gn_cuda_kernelI13__nv_bfloat16Li480ELi1ELi16ELi120ELi256ELb1ELi16ELi960ELi960ELi4ELb1ELi9ELb0ELb0ENS_16CompileConditionILi900EEEEEvPT_PKS4_S7_S7_flPfS8_Pj,@"STO_CUDA_ENTRY STV_DEFAULT"
_ZN13group_norm_v214gn_cuda_kernelI13__nv_bfloat16Li480ELi1ELi16ELi120ELi256ELb1ELi16ELi960ELi960ELi4ELb1ELi9ELb0ELb0ENS_16CompileConditionILi900EEEEEvPT_PKS4_S7_S7_flPfS8_Pj:
.text._ZN13group_norm_v214gn_cuda_kernelI13__nv_bfloat16Li480ELi1ELi16ELi120ELi256ELb1ELi16ELi960ELi960ELi4ELb1ELi9ELb0ELb0ENS_16CompileConditionILi900EEEEEvPT_PKS4_S7_S7_flPfS8_Pj:
        /* <DEDUP_REMOVED lines=13> */
[----:B------:R-:W-:Y:S02]  /*00d0*/  MOV R46, 0x7ffffff1 ;  /* 0x7ffffff1002e7802 */ /* 0x000fe40000000f00 */
[----:B------:R-:W-:Y:S01]  /*00e0*/  ISETP.EQ.U32.AND P1, PT, RZ, UR10, PT ;  /* 0x0000000aff007c0c */ /* 0x000fe2000bf22070 */
[----:B-1----:R-:W-:Y:S02]  /*00f0*/  ULEA UR6, UR5, UR4, 0x18 ;  /* 0x0000000405067291 */ /* 0x002fe4000f8ec03f */
[----:B------:R-:W-:-:S04]  /*0100*/  UIADD3 UR4, UR4, 0x1680, URZ ;  /* 0x0000168004047890 */ /* 0x000fc8000fffe03f */
[----:B------:R-:W-:Y:S01]  /*0110*/  MOV R9, UR6 ;  /* 0x0000000600097c02 */ /* 0x000fe20008000f00 */
[----:B0-----:R-:W-:Y:S01]  /*0120*/  IMAD.WIDE.U32 R2, R4, -0x77777777, RZ ;  /* 0x8888888904027825 */ /* 0x001fe200078e00ff */
[----:B------:R-:W-:Y:S01]  /*0130*/  ULDC.64 UR6, c[0x0][0x250] ;  /* 0x0000940000067ab9 */ /* 0x000fe20000000a00 */
[--C-:B------:R-:W-:Y:S01]  /*0140*/  SHF.R.U32.HI R44, RZ, 0x1, R4.reuse ;  /* 0x00000001ff2c7819 */ /* 0x100fe20000011604 */
[----:B------:R-:W-:Y:S01]  /*0150*/  ULEA UR6, UP0, UR8, UR6, 0x2 ;  /* 0x0000000608067291 */ /* 0x000fe2000f80103f */
[C---:B--2---:R-:W-:Y:S01]  /*0160*/  SHF.L.U32 R2, R5.reuse, 0x4, RZ ;  /* 0x0000000405027819 */ /* 0x044fe200000006ff */
[----:B------:R-:W-:Y:S01]  /*0170*/  ULEA UR4, UR5, UR4, 0x18 ;  /* 0x0000000405047291 */ /* 0x000fe2000f8ec03f */
[----:B------:R-:W-:Y:S01]  /*0180*/  SHF.R.U32.HI R3, RZ, 0x7, R3 ;  /* 0x00000007ff037819 */ /* 0x000fe20000011603 */
[----:B------:R-:W-:Y:S01]  /*0190*/  ULEA.HI.X UR7, UR8, UR7, URZ, 0x2, UP0 ;  /* 0x0000000708077291 */ /* 0x000fe200080f143f */
[----:B------:R-:W-:Y:S02]  /*01a0*/  LOP3.LUT R2, R2, 0xf0, RZ, 0xc0, !PT ;  /* 0x000000f002027812 */ /* 0x000fe400078ec0ff */
[----:B------:R-:W-:Y:S01]  /*01b0*/  LOP3.LUT P0, RZ, R5, 0xf, RZ, 0xc0, !PT ;  /* 0x0000000f05ff7812 */ /* 0x000fe2000780c0ff */
[----:B------:R-:W-:Y:S01]  /*01c0*/  IMAD R0, R3, -0xf0, R4 ;  /* 0xffffff1003007824 */ /* 0x000fe200078e0204 */
[----:B------:R-:W-:Y:S01]  /*01d0*/  IADD3 R40, R2, R3, RZ ;  /* 0x0000000302287210 */ /* 0x000fe20007ffe0ff */
[----:B------:R-:W-:Y:S01]  /*01e0*/  IMAD.MOV.U32 R2, RZ, RZ, RZ ;  /* 0x000000ffff027224 */ /* 0x000fe200078e00ff */
[C---:B------:R-:W-:Y:S01]  /*01f0*/  LOP3.LUT R48, R5.reuse, 0xf, RZ, 0xc0, !PT ;  /* 0x0000000f05307812 */ /* 0x040fe200078ec0ff */
[----:B------:R-:W-:Y:S01]  /*0200*/  IMAD R0, R0, 0x18, R9 ;  /* 0x0000001800007824 */ /* 0x000fe200078e0209 */
[----:B------:R-:W-:Y:S01]  /*0210*/  SHF.L.U32 R11, R44, 0x4, RZ ;  /* 0x000000042c0b7819 */ /* 0x000fe200000006ff */
[----:B------:R-:W-:Y:S01]  /*0220*/  IMAD R40, R40, 0x780, RZ ;  /* 0x0000078028287824 */ /* 0x000fe200078e02ff */
[----:B------:R-:W-:-:S02]  /*0230*/  ISETP.NE.AND P2, PT, R5, RZ, PT ;  /* 0x000000ff0500720c */ /* 0x000fc40003f45270 */
[----:B------:R-:W-:Y:S01]  /*0240*/  LEA R50, R3, R0, 0x3 ;  /* 0x0000000003327211 */ /* 0x000fe200078e18ff */
[----:B------:R-:W-:Y:S01]  /*0250*/  HFMA2.MMA R0, -RZ, RZ, 0, 0 ;  /* 0x00000000ff007435 */ /* 0x000fe200000001ff */
[----:B------:R-:W-:Y:S01]  /*0260*/  ISETP.GT.U32.OR P0, PT, R4, 0x7, P0 ;  /* 0x000000070400780c */ /* 0x000fe20000704470 */
[----:B------:R-:W-:Y:S01]  /*0270*/  VIADD R32, R40, 0x3c00 ;  /* 0x00003c0028207836 */ /* 0x000fe20000000000 */
[----:B------:R-:W-:Y:S02]  /*0280*/  LOP3.LUT R48, R11, 0xfffffff0, R48, 0xe2, !PT ;  /* 0xfffffff00b307812 */ /* 0x000fe400078ee230 */
[----:B------:R-:W-:Y:S02]  /*0290*/  MOV R5, UR8 ;  /* 0x0000000800057c02 */ /* 0x000fe40008000f00 */
[----:B------:R-:W-:Y:S02]  /*02a0*/  LOP3.LUT R44, R44, 0x7ffffff8, RZ, 0xc0, !PT ;  /* 0x7ffffff82c2c7812 */ /* 0x000fe400078ec0ff */
[----:B------:R-:W-:-:S02]  /*02b0*/  SEL R46, R46, 0x1, !P2 ;  /* 0x000000012e2e7807 */ /* 0x000fc40005000000 */
[----:B------:R-:W-:Y:S02]  /*02c0*/  MOV R104, UR6 ;  /* 0x0000000600687c02 */ /* 0x000fe40008000f00 */
[----:B------:R-:W-:Y:S02]  /*02d0*/  MOV R105, UR7 ;  /* 0x0000000700697c02 */ /* 0x000fe40008000f00 */
[----:B------:R-:W-:Y:S02]  /*02e0*/  LEA R42, R4, UR4, 0x3 ;  /* 0x00000004042a7c11 */ /* 0x000fe4000f8e18ff */
[C---:B------:R-:W-:Y:S02]  /*02f0*/  IADD3 R38, R40.reuse, 0xf00, RZ ;  /* 0x00000f0028267810 */ /* 0x040fe40007ffe0ff */
[C---:B------:R-:W-:Y:S02]  /*0300*/  IADD3 R36, R40.reuse, 0x1e00, RZ ;  /* 0x00001e0028247810 */ /* 0x040fe40007ffe0ff */
[----:B------:R-:W-:-:S02]  /*0310*/  IADD3 R34, R40, 0x2d00, RZ ;  /* 0x00002d0028227810 */ /* 0x000fc40007ffe0ff */
[C---:B------:R-:W-:Y:S02]  /*0320*/  IADD3 R8, R40.reuse, 0x4b00, RZ ;  /* 0x00004b0028087810 */ /* 0x040fe40007ffe0ff */
[C---:B------:R-:W-:Y:S02]  /*0330*/  IADD3 R9, R40.reuse, 0x5a00, RZ ;  /* 0x00005a0028097810 */ /* 0x040fe40007ffe0ff */
[----:B------:R-:W-:Y:S02]  /*0340*/  IADD3 R10, R40, 0x6900, RZ ;  /* 0x00006900280a7810 */ /* 0x000fe40007ffe0ff */
[----:B------:R-:W-:Y:S01]  /*0350*/  ISETP.EQ.OR.EX P0, PT, RZ, UR11, P0, P1 ;  /* 0x0000000bff007c0c */ /* 0x000fe20008702710 */
[----:B------:R-:W-:-:S12]  /*0360*/  ULDC.64 UR10, c[0x0][0x208] ;  /* 0x00008200000a7ab9 */ /* 0x000fd80000000a00 */
.L_x_1914:
[----:B-1----:R-:W-:Y:S01]  /*0370*/  IMAD.WIDE.U32 R12, R4, -0x77777777, RZ ;  /* 0x88888889040c7825 */ /* 0x002fe200078e00ff */
[C---:B------:R-:W-:Y:S01]  /*0380*/  LOP3.LUT R11, R5.reuse, 0x1, RZ, 0xc0, !PT ;  /* 0x00000001050b7812 */ /* 0x040fe200078ec0ff */
[----:B------:R-:W-:Y:S01]  /*0390*/  ULDC.64 UR6, c[0x0][0x218] ;  /* 0x0000860000067ab9 */ /* 0x000fe20000000a00 */
[----:B------:R-:W-:Y:S01]  /*03a0*/  SHF.R.U64 R14, R5, 0x1, R0 ;  /* 0x00000001050e7819 */ /* 0x000fe20000001200 */
[----:B------:R-:W0:Y:S01]  /*03b0*/  LDC.64 R70, c[0x0][0x220] ;  /* 0x00008800ff467b82 */ /* 0x000e220000000a00 */
[----:B------:R-:W-:Y:S01]  /*03c0*/  SHF.R.U32.HI R13, RZ, 0x7, R13 ;  /* 0x00000007ff0d7819 */ /* 0x000fe2000001160d */
[----:B------:R-:W-:-:S04]  /*03d0*/  IMAD R75, R11, 0x3c0, RZ ;  /* 0x000003c00b4b7824 */ /* 0x000fc800078e02ff */
[----:B------:R-:W-:Y:S01]  /*03e0*/  IMAD R12, R13, -0xf0, R4 ;  /* 0xffffff100d0c7824 */ /* 0x000fe200078e0204 */
[----:B------:R-:W-:Y:S01]  /*03f0*/  SHF.R.U32.HI R13, RZ, 0x1, R0 ;  /* 0x00000001ff0d7819 */ /* 0x000fe20000011600 */
[----:B------:R-:W1:Y:S03]  /*0400*/  LDC.64 R72, c[0x0][0x228] ;  /* 0x00008a00ff487b82 */ /* 0x000e660000000a00 */
[----:B------:R-:W-:Y:S01]  /*0410*/  LEA R52, R12, R75, 0x2 ;  /* 0x0000004b0c347211 */ /* 0x000fe200078e10ff */
[----:B------:R-:W-:-:S03]  /*0420*/  IMAD R29, R13, 0x78000, RZ ;  /* 0x000780000d1d7824 */ /* 0x000fc600078e02ff */
[----:B------:R-:W-:-:S03]  /*0430*/  SHF.R.S32.HI R53, RZ, 0x1f, R52 ;  /* 0x0000001fff357819 */ /* 0x000fc60000011434 */
[----:B------:R-:W-:-:S05]  /*0440*/  IMAD.WIDE.U32 R30, R14, 0x78000, R52 ;  /* 0x000780000e1e7825 */ /* 0x000fca00078e0034 */
[----:B------:R-:W-:Y:S02]  /*0450*/  IADD3 R29, R31, R29, RZ ;  /* 0x0000001d1f1d7210 */ /* 0x000fe40007ffe0ff */
[----:B------:R-:W-:-:S04]  /*0460*/  IADD3 R16, P1, R40, R30, RZ ;  /* 0x0000001e28107210 */ /* 0x000fc80007f3e0ff */
[----:B------:R-:W-:Y:S02]  /*0470*/  IADD3.X R3, RZ, R29, RZ, P1, !PT ;  /* 0x0000001dff037210 */ /* 0x000fe40000ffe4ff */
[C---:B------:R-:W-:Y:S02]  /*0480*/  SHF.L.U32 R15, R16.reuse, 0x1, RZ ;  /* 0x00000001100f7819 */ /* 0x040fe400000006ff */
[----:B------:R-:W-:Y:S02]  /*0490*/  SHF.L.U64.HI R16, R16, 0x1, R3 ;  /* 0x0000000110107819 */ /* 0x000fe40000010203 */
[----:B------:R-:W-:-:S04]  /*04a0*/  IADD3 R54, P1, R15, UR6, RZ ;  /* 0x000000060f367c10 */ /* 0x000fc8000ff3e0ff */
        /* <DEDUP_REMOVED lines=10> */
[----:B------:R-:W-:Y:S02]  /*0550*/  IADD3.X R3, RZ, R29, RZ, P1, !PT ;  /* 0x0000001dff037210 */ /* 0x000fe40000ffe4ff */
[C---:B------:R-:W-:Y:S02]  /*0560*/  SHF.L.U32 R19, R20.reuse, 0x1, RZ ;  /* 0x0000000114137819 */ /* 0x040fe400000006ff */
[----:B------:R-:W-:Y:S02]  /*0570*/  SHF.L.U64.HI R20, R20, 0x1, R3 ;  /* 0x0000000114147819 */ /* 0x000fe40000010203 */
[----:B------:R-:W-:-:S04]  /*0580*/  IADD3 R58, P1, R19, UR6, RZ ;  /* 0x00000006133a7c10 */ /* 0x000fc8000ff3e0ff */
[----:B------:R-:W-:Y:S02]  /*0590*/  IADD3.X R59, R20, UR7, RZ, P1, !PT ;  /* 0x00000007143b7c10 */ /* 0x000fe40008ffe4ff */
[----:B------:R-:W-:-:S04]  /*05a0*/  IADD3 R22, P1, R34, R30, RZ ;  /* 0x0000001e22167210 */ /* 0x000fc80007f3e0ff */
[----:B------:R-:W4:Y:S01]  /*05b0*/  LDG.E.64.CONSTANT R58, desc[UR10][R58.64] ;  /* 0x0000000a3a3a7981 */ /* 0x000f22000c1e9b00 */
        /* <DEDUP_REMOVED lines=32> */
[----:B------:R-:W-:-:S06]  /*07c0*/  IADD3.X R69, R30, UR7, RZ, P1, !PT ;  /* 0x000000071e457c10 */ /* 0x000fcc0008ffe4ff */
[----:B------:R-:W4:Y:S01]  /*07d0*/  LDG.E.64.CONSTANT R68, desc[UR10][R68.64] ;  /* 0x0000000a44447981 */ /* 0x000f22000c1e9b00 */
[----:B0-----:R-:W-:-:S04]  /*07e0*/  IMAD.WIDE R70, R52, 0x2, R70 ;  /* 0x0000000234467825 */ /* 0x001fc800078e0246 */
[----:B-1----:R-:W-:Y:S02]  /*07f0*/  IMAD.WIDE R72, R52, 0x2, R72 ;  /* 0x0000000234487825 */ /* 0x002fe400078e0248 */
[----:B------:R-:W5:Y:S04]  /*0800*/  LDG.E.64.CONSTANT R70, desc[UR10][R70.64] ;  /* 0x0000000a46467981 */ /* 0x000f68000c1e9b00 */
[----:B------:R-:W5:Y:S01]  /*0810*/  LDG.E.64.CONSTANT R72, desc[UR10][R72.64] ;  /* 0x0000000a48487981 */ /* 0x000f62000c1e9b00 */
        /* <DEDUP_REMOVED lines=8> */
[C---:B--2---:R-:W-:Y:S02]  /*08a0*/  PRMT R31, R54.reuse, 0x7632, R31 ;  /* 0x00007632361f7816 */ /* 0x044fe4000000001f */
[----:B------:R-:W-:-:S02]  /*08b0*/  SHF.L.U32 R3, R54, 0x10, RZ ;  /* 0x0000001036037819 */ /* 0x000fc400000006ff */
[----:B------:R-:W-:Y:S01]  /*08c0*/  SHF.L.U32 R52, R31, 0x10, RZ ;  /* 0x000000101f347819 */ /* 0x000fe200000006ff */
[C---:B------:R-:W-:Y:S01]  /*08d0*/  IMAD.U32 R31, R55.reuse, 0x10000, RZ ;  /* 0x00010000371f7824 */ /* 0x040fe200078e00ff */
[----:B------:R-:W-:Y:S01]  /*08e0*/  PRMT R33, R55, 0x7632, R33 ;  /* 0x0000763237217816 */ /* 0x000fe20000000021 */
[----:B------:R-:W-:Y:S01]  /*08f0*/  FFMA.FTZ R37, R3, R3, RZ ;  /* 0x0000000303257223 */ /* 0x000fe200000100ff */
[----:B------:R-:W-:-:S03]  /*0900*/  FADD.FTZ R35, RZ, R3 ;  /* 0x00000003ff237221 */ /* 0x000fc60000010000 */
[----:B------:R-:W-:Y:S01]  /*0910*/  FFMA.FTZ R74, R52, R52, R37 ;  /* 0x00000034344a7223 */ /* 0x000fe20000010025 */
[----:B------:R-:W-:Y:S01]  /*0920*/  FADD.FTZ R52, R35, R52 ;  /* 0x0000003423347221 */ /* 0x000fe20000010000 */
[----:B------:R-:W-:Y:S02]  /*0930*/  SHF.L.U32 R37, R33, 0x10, RZ ;  /* 0x0000001021257819 */ /* 0x000fe400000006ff */
[----:B------:R-:W-:Y:S01]  /*0940*/  FFMA.FTZ R74, R31, R31, R74 ;  /* 0x0000001f1f4a7223 */ /* 0x000fe2000001004a */
[----:B------:R-:W-:Y:S01]  /*0950*/  FADD.FTZ R52, R52, R31 ;  /* 0x0000001f34347221 */ /* 0x000fe20000010000 */
[C---:B---3--:R-:W-:Y:S02]  /*0960*/  SHF.L.U32 R33, R56.reuse, 0x10, RZ ;  /* 0x0000001038217819 */ /* 0x048fe400000006ff */
[----:B------:R-:W-:Y:S01]  /*0970*/  FFMA.FTZ R74, R37, R37, R74 ;  /* 0x00000025254a7223 */ /* 0x000fe2000001004a */
[----:B------:R-:W-:Y:S01]  /*0980*/  PRMT R35, R56, 0x7632, R35 ;  /* 0x0000763238237816 */ /* 0x000fe20000000023 */
[--C-:B------:R-:W-:Y:S01]  /*0990*/  FADD.FTZ R52, R52, R37.reuse ;  /* 0x0000002534347221 */ /* 0x100fe20000010000 */
[----:B------:R-:W-:Y:S01]  /*09a0*/  PRMT R37, R57, 0x7632, R37 ;  /* 0x0000763239257816 */ /* 0x000fe20000000025 */
[----:B------:R-:W-:Y:S01]  /*09b0*/  FFMA.FTZ R74, R33, R33, R74 ;  /* 0x00000021214a7223 */ /* 0x000fe2000001004a */
[----:B------:R-:W-:Y:S01]  /*09c0*/  SHF.L.U32 R39, R35, 0x10, RZ ;  /* 0x0000001023277819 */ /* 0x000fe200000006ff */
[----:B------:R-:W-:Y:S01]  /*09d0*/  FADD.FTZ R52, R52, R33 ;  /* 0x0000002134347221 */ /* 0x000fe20000010000 */
[----:B------:R-:W-:-:S02]  /*09e0*/  SHF.L.U32 R35, R57, 0x10, RZ ;  /* 0x0000001039237819 */ /* 0x000fc400000006ff */
[----:B------:R-:W-:Y:S01]  /*09f0*/  SHF.L.U32 R41, R37, 0x10, RZ ;  /* 0x0000001025297819 */ /* 0x000fe200000006ff */
[----:B------:R-:W-:Y:S01]  /*0a00*/  FFMA.FTZ R74, R39, R39, R74 ;  /* 0x00000027274a7223 */ /* 0x000fe2000001004a */
[----:B------:R-:W-:-:S03]  /*0a10*/  FADD.FTZ R52, R52, R39 ;  /* 0x0000002734347221 */ /* 0x000fc60000010000 */
[----:B------:R-:W-:Y:S01]  /*0a20*/  FFMA.FTZ R74, R35, R35, R74 ;  /* 0x00000023234a7223 */ /* 0x000fe2000001004a */
[----:B------:R-:W-:Y:S01]  /*0a30*/  FADD.FTZ R52, R52, R35 ;  /* 0x0000002334347221 */ /* 0x000fe20000010000 */
[C---:B----4-:R-:W-:Y:S02]  /*0a40*/  SHF.L.U32 R37, R58.reuse, 0x10, RZ ;  /* 0x000000103a257819 */ /* 0x050fe400000006ff */
[----:B------:R-:W-:Y:S01]  /*0a50*/  PRMT R39, R58, 0x7632, R39 ;  /* 0x000076323a277816 */ /* 0x000fe20000000027 */
[----:B------:R-:W-:Y:S01]  /*0a60*/  FFMA.FTZ R74, R41, R41, R74 ;  /* 0x00000029294a7223 */ /* 0x000fe2000001004a */
[--C-:B------:R-:W-:Y:S01]  /*0a70*/  FADD.FTZ R52, R52, R41.reuse ;  /* 0x0000002934347221 */ /* 0x100fe20000010000 */
[----:B------:R-:W-:Y:S02]  /*0a80*/  PRMT R41, R59, 0x7632, R41 ;  /* 0x000076323b297816 */ /* 0x000fe40000000029 */
[----:B------:R-:W-:Y:S01]  /*0a90*/  SHF.L.U32 R43, R39, 0x10, RZ ;  /* 0x00000010272b7819 */ /* 0x000fe200000006ff */
[----:B------:R-:W-:Y:S01]  /*0aa0*/  FFMA.FTZ R74, R37, R37, R74 ;  /* 0x00000025254a7223 */ /* 0x000fe2000001004a */
[----:B------:R-:W-:Y:S01]  /*0ab0*/  FADD.FTZ R52, R52, R37 ;  /* 0x0000002534347221 */ /* 0x000fe20000010000 */
[----:B------:R-:W-:Y:S01]  /*0ac0*/  IMAD.U32 R39, R59, 0x10000, RZ ;  /* 0x000100003b277824 */ /* 0x000fe200078e00ff */
[----:B------:R-:W-:Y:S01]  /*0ad0*/  SHF.L.U32 R45, R41, 0x10, RZ ;  /* 0x00000010292d7819 */ /* 0x000fe200000006ff */
[----:B------:R-:W-:Y:S01]  /*0ae0*/  FFMA.FTZ R74, R43, R43, R74 ;  /* 0x0000002b2b4a7223 */ /* 0x000fe2000001004a */
[----:B------:R-:W-:-:S03]  /*0af0*/  FADD.FTZ R52, R52, R43 ;  /* 0x0000002b34347221 */ /* 0x000fc60000010000 */
[----:B------:R-:W-:Y:S01]  /*0b00*/  FFMA.FTZ R74, R39, R39, R74 ;  /* 0x00000027274a7223 */ /* 0x000fe2000001004a */
[----:B------:R-:W-:Y:S01]  /*0b10*/  FADD.FTZ R52, R52, R39 ;  /* 0x0000002734347221 */ /* 0x000fe20000010000 */
[C---:B------:R-:W-:Y:S02]  /*0b20*/  SHF.L.U32 R41, R60.reuse, 0x10, RZ ;  /* 0x000000103c297819 */ /* 0x040fe400000006ff */
[----:B------:R-:W-:Y:S01]  /*0b30*/  PRMT R43, R60, 0x7632, R43 ;  /* 0x000076323c2b7816 */ /* 0x000fe2000000002b */
[----:B------:R-:W-:Y:S01]  /*0b40*/  FFMA.FTZ R74, R45, R45, R74 ;  /* 0x0000002d2d4a7223 */ /* 0x000fe2000001004a */
[--C-:B------:R-:W-:Y:S01]  /*0b50*/  FADD.FTZ R52, R52, R45.reuse ;  /* 0x0000002d34347221 */ /* 0x100fe20000010000 */
[----:B------:R-:W-:Y:S02]  /*0b60*/  PRMT R45, R61, 0x7632, R45 ;  /* 0x000076323d2d7816 */ /* 0x000fe4000000002d */
[----:B------:R-:W-:Y:S01]  /*0b70*/  SHF.L.U32 R47, R43, 0x10, RZ ;  /* 0x000000102b2f7819 */ /* 0x000fe200000006ff */
[----:B------:R-:W-:Y:S01]  /*0b80*/  FFMA.FTZ R74, R41, R41, R74 ;  /* 0x00000029294a7223 */ /* 0x000fe2000001004a */
[----:B------:R-:W-:Y:S01]  /*0b90*/  FADD.FTZ R52, R52, R41 ;  /* 0x0000002934347221 */ /* 0x000fe20000010000 */
[----:B------:R-:W-:-:S02]  /*0ba0*/  SHF.L.U32 R43, R61, 0x10, RZ ;  /* 0x000000103d2b7819 */ /* 0x000fc400000006ff */
        /* <DEDUP_REMOVED lines=8> */
[--C-:B------:R-:W-:Y:S01]  /*0c30*/  FADD.FTZ R52, R52, R49.reuse ;  /* 0x0000003134347221 */ /* 0x100fe20000010000 */
[----:B------:R-:W-:-:S02]  /*0c40*/  PRMT R49, R63, 0x7632, R49 ;  /* 0x000076323f317816 */ /* 0x000fc40000000031 */
        /* <DEDUP_REMOVED lines=16> */
[----:B------:R-:W-:-:S02]  /*0d50*/  SHF.L.U32 R51, R65, 0x10, RZ ;  /* 0x0000001041337819 */ /* 0x000fc400000006ff */
[----:B------:R-:W-:Y:S01]  /*0d60*/  PRMT R52, R65, 0x7632, R52 ;  /* 0x0000763241347816 */ /* 0x000fe20000000034 */
[----:B------:R-:W-:Y:S01]  /*0d70*/  FFMA.FTZ R76, R77, R77, R74 ;  /* 0x0000004d4d4c7223 */ /* 0x000fe2000001004a */
[----:B------:R-:W-:Y:S02]  /*0d80*/  FADD.FTZ R74, R53, R77 ;  /* 0x0000004d354a7221 */ /* 0x000fe40000010000 */
[----:B------:R-:W-:Y:S01]  /*0d90*/  SHF.L.U32 R53, R52, 0x10, RZ ;  /* 0x0000001034357819 */ /* 0x000fe200000006ff */
[----:B------:R-:W-:Y:S01]  /*0da0*/  FFMA.FTZ R76, R51, R51, R76 ;  /* 0x00000033334c7223 */ /* 0x000fe2000001004c */
[----:B------:R-:W-:Y:S01]  /*0db0*/  FADD.FTZ R74, R74, R51 ;  /* 0x000000334a4a7221 */ /* 0x000fe20000010000 */
[C---:B------:R-:W-:Y:S01]  /*0dc0*/  SHF.L.U32 R95, R66.reuse, 0x10, RZ ;  /* 0x00000010425f7819 */ /* 0x040fe200000006ff */
[----:B------:R-:W-:Y:S01]  /*0dd0*/  IMAD.U32 R97, R67, 0x10000, RZ ;  /* 0x0001000043617824 */ /* 0x000fe200078e00ff */
[----:B------:R-:W-:Y:S01]  /*0de0*/  PRMT R52, R66, 0x7632, R52 ;  /* 0x0000763242347816 */ /* 0x000fe20000000034 */
[----:B------:R-:W-:Y:S01]  /*0df0*/  FFMA.FTZ R76, R53, R53, R76 ;  /* 0x00000035354c7223 */ /* 0x000fe2000001004c */
[----:B------:R-:W-:-:S02]  /*0e00*/  FADD.FTZ R74, R74, R53 ;  /* 0x000000354a4a7221 */ /* 0x000fc40000010000 */
        /* <DEDUP_REMOVED lines=22> */
[----:B------:R-:W-:-:S03]  /*0f70*/  FADD.FTZ R52, R74, R101 ;  /* 0x000000654a347221 */ /* 0x000fc60000010000 */
[----:B------:R-:W-:Y:S01]  /*0f80*/  FFMA.FTZ R53, R78, R78, R53 ;  /* 0x0000004e4e357223 */ /* 0x000fe20000010035 */
[----:B------:R-:W-:-:S05]  /*0f90*/  FADD.FTZ R52, R52, R78 ;  /* 0x0000004e34347221 */ /* 0x000fca0000010000 */
[----:B------:R0:W-:Y:S01]  /*0fa0*/  STS.64 [R50], R52 ;  /* 0x0000003432007388 */ /* 0x0001e20000000a00 */
[----:B------:R-:W-:Y:S06]  /*0fb0*/  BAR.SYNC.DEFER_BLOCKING 0x0 ;  /* 0x0000000000007b1d */ /* 0x000fec0000010000 */
[----:B------:R-:W-:Y:S05]  /*0fc0*/  @P3 BRA `(.L_x_1905) ;  /* 0x0000001000503947 */ /* 0x000fea0003800000 */
[----:B0-----:R-:W0:Y:S01]  /*0fd0*/  S2R R53, SR_CgaCtaId ;  /* 0x0000000000357919 */ /* 0x001e220000008800 */
[C---:B------:R-:W-:Y:S02]  /*0fe0*/  LEA.HI R98, R4.reuse, R103, RZ, 0x1f ;  /* 0x0000006704627211 */ /* 0x040fe400078ff8ff */
        /* <DEDUP_REMOVED lines=8> */
[C---:B------:R-:W-:Y:S01]  /*1070*/  VIADD R114, R98.reuse, 0x58 ;  /* 0x0000005862727836 */ /* 0x040fe20000000000 */
[----:B------:R-:W-:Y:S02]  /*1080*/  IADD3 R78, R98, 0x10, RZ ;  /* 0x00000010624e7810 */ /* 0x000fe40007ffe0ff */
[----:B------:R-:W-:Y:S02]  /*1090*/  SHF.R.S32.HI R52, RZ, 0x1f, R75 ;  /* 0x0000001fff347819 */ /* 0x000fe4000001144b */
[----:B------:R-:W-:-:S02]  /*10a0*/  SHF.R.S32.HI R77, RZ, 0x1f, R76 ;  /* 0x0000001fff4d7819 */ /* 0x000fc4000001144c */
[----:B------:R-:W-:Y:S02]  /*10b0*/  SHF.R.S32.HI R79, RZ, 0x1f, R78 ;  /* 0x0000001fff4f7819 */ /* 0x000fe4000001144e */
[----:B------:R-:W-:Y:S02]  /*10c0*/  LEA.HI R75, R52, R75, RZ, 0x2 ;  /* 0x0000004b344b7211 */ /* 0x000fe400078f10ff */
[----:B------:R-:W-:Y:S02]  /*10d0*/  LEA.HI R52, R77, R76, RZ, 0x2 ;  /* 0x0000004c4d347211 */ /* 0x000fe400078f10ff */
[C---:B------:R-:W-:Y:S02]  /*10e0*/  IADD3 R77, R98.reuse, 0x14, RZ ;  /* 0x00000014624d7810 */ /* 0x040fe40007ffe0ff */
[----:B------:R-:W-:Y:S02]  /*10f0*/  IADD3 R80, R98, 0x1c, RZ ;  /* 0x0000001c62507810 */ /* 0x000fe40007ffe0ff */
[----:B------:R-:W-:-:S02]  /*1100*/  SHF.R.S32.HI R76, RZ, 0x1f, R77 ;  /* 0x0000001fff4c7819 */ /* 0x000fc4000001144d */
[----:B0-----:R-:W-:Y:S01]  /*1110*/  LEA R96, R53, R96, 0x18 ;  /* 0x0000006035607211 */ /* 0x001fe200078ec0ff */
[C---:B------:R-:W-:Y:S01]  /*1120*/  VIADD R53, R98.reuse, 0x8 ;  /* 0x0000000862357836 */ /* 0x040fe20000000000 */
[----:B------:R-:W-:Y:S02]  /*1130*/  IADD3 R82, R98, 0x20, RZ ;  /* 0x0000002062527810 */ /* 0x000fe40007ffe0ff */
[----:B------:R-:W-:Y:S02]  /*1140*/  SHF.R.S32.HI R81, RZ, 0x1f, R80 ;  /* 0x0000001fff517819 */ /* 0x000fe40000011450 */
[----:B------:R-:W-:Y:S02]  /*1150*/  SHF.R.S32.HI R74, RZ, 0x1f, R53 ;  /* 0x0000001fff4a7819 */ /* 0x000fe40000011435 */
[----:B------:R-:W-:Y:S02]  /*1160*/  LEA.HI R77, R76, R77, RZ, 0x2 ;  /* 0x0000004d4c4d7211 */ /* 0x000fe400078f10ff */
[----:B------:R-:W-:-:S02]  /*1170*/  LEA.HI R53, R74, R53, RZ, 0x2 ;  /* 0x000000354a357211 */ /* 0x000fc400078f10ff */
[----:B------:R-:W-:Y:S02]  /*1180*/  LEA.HI R74, R79, R78, RZ, 0x2 ;  /* 0x0000004e4f4a7211 */ /* 0x000fe400078f10ff */
[C---:B------:R-:W-:Y:S02]  /*1190*/  IADD3 R78, R98.reuse, 0x18, RZ ;  /* 0x00000018624e7810 */ /* 0x040fe40007ffe0ff */
[----:B------:R-:W-:Y:S02]  /*11a0*/  SHF.R.S32.HI R83, RZ, 0x1f, R82 ;  /* 0x0000001fff537819 */ /* 0x000fe40000011452 */
[----:B------:R-:W-:Y:S02]  /*11b0*/  SHF.R.S32.HI R79, RZ, 0x1f, R78 ;  /* 0x0000001fff4f7819 */ /* 0x000fe4000001144e */
[----:B------:R-:W-:Y:S02]  /*11c0*/  IADD3 R108, R98, 0x34, RZ ;  /* 0x00000034626c7810 */ /* 0x000fe40007ffe0ff */
[----:B------:R-:W-:-:S02]  /*11d0*/  LEA.HI R76, R79, R78, RZ, 0x2 ;  /* 0x0000004e4f4c7211 */ /* 0x000fc400078f10ff */
[C---:B------:R-:W-:Y:S02]  /*11e0*/  IADD3 R79, R98.reuse, 0x24, RZ ;  /* 0x00000024624f7810 */ /* 0x040fe40007ffe0ff */
[----:B------:R-:W-:Y:S02]  /*11f0*/  LEA.HI R78, R81, R80, RZ, 0x2 ;  /* 0x00000050514e7211 */ /* 0x000fe400078f10ff */
[----:B------:R-:W-:Y:S02]  /*1200*/  LEA.HI R80, R83, R82, RZ, 0x2 ;  /* 0x0000005253507211 */ /* 0x000fe400078f10ff */
[----:B------:R-:W-:Y:S02]  /*1210*/  SHF.R.S32.HI R82, RZ, 0x1f, R79 ;  /* 0x0000001fff527819 */ /* 0x000fe4000001144f */
[----:B------:R-:W-:Y:S02]  /*1220*/  IADD3 R90, R98, 0x40, RZ ;  /* 0x00000040625a7810 */ /* 0x000fe40007ffe0ff */
[----:B------:R-:W-:-:S02]  /*1230*/  LEA.HI R82, R82, R79, RZ, 0x2 ;  /* 0x0000004f52527211 */ /* 0x000fc400078f10ff */
[----:B------:R-:W-:Y:S02]  /*1240*/  SHF.R.S32.HI R79, RZ, 0x1f, R108 ;  /* 0x0000001fff4f7819 */ /* 0x000fe4000001146c */
[----:B------:R-:W-:Y:S02]  /*1250*/  SHF.R.S32.HI R81, RZ, 0x1f, R92 ;  /* 0x0000001fff517819 */ /* 0x000fe4000001145c */
[----:B------:R-:W-:Y:S02]  /*1260*/  LEA.HI R108, R79, R108, RZ, 0x2 ;  /* 0x0000006c4f6c7211 */ /* 0x000fe400078f10ff */
[----:B------:R-:W-:Y:S02]  /*1270*/  SHF.R.S32.HI R79, RZ, 0x1f, R90 ;  /* 0x0000001fff4f7819 */ /* 0x000fe4000001145a */
[----:B------:R-:W-:Y:S02]  /*1280*/  IADD3 R110, R98, 0x3c, RZ ;  /* 0x0000003c626e7810 */ /* 0x000fe40007ffe0ff */
        /* <DEDUP_REMOVED lines=9> */
[C---:B------:R-:W-:Y:S02]  /*1320*/  IADD3 R100, R98.reuse, 0x4c, RZ ;  /* 0x0000004c62647810 */ /* 0x040fe40007ffe0ff */
[----:B------:R-:W-:Y:S02]  /*1330*/  SHF.R.S32.HI R79, RZ, 0x2, R79 ;  /* 0x00000002ff4f7819 */ /* 0x000fe4000001144f */
[----:B------:R-:W-:Y:S02]  /*1340*/  SHF.R.S32.HI R83, RZ, 0x1f, R112 ;  /* 0x0000001fff537819 */ /* 0x000fe40000011470 */
[----:B------:R-:W-:Y:S01]  /*1350*/  IADD3 R102, R98, 0x50, RZ ;  /* 0x0000005062667810 */ /* 0x000fe20007ffe0ff */
[----:B------:R-:W-:Y:S01]  /*1360*/  IMAD R79, R79, 0x18, R96 ;  /* 0x000000184f4f7824 */ /* 0x000fe200078e0260 */
[----:B------:R-:W-:-:S02]  /*1370*/  LEA.HI R106, R81, R106, RZ, 0x2 ;  /* 0x0000006a516a7211 */ /* 0x000fc400078f10ff */
[----:B------:R-:W-:Y:S02]  /*1380*/  SHF.R.S32.HI R75, RZ, 0x2, R75 ;  /* 0x00000002ff4b7819 */ /* 0x000fe4000001144b */
[----:B------:R-:W-:Y:S02]  /*1390*/  SHF.R.S32.HI R81, RZ, 0x1f, R100 ;  /* 0x0000001fff517819 */ /* 0x000fe40000011464 */
[----:B------:R-:W-:Y:S01]  /*13a0*/  SHF.R.S32.HI R53, RZ, 0x2, R53 ;  /* 0x00000002ff357819 */ /* 0x000fe20000011435 */
[----:B------:R-:W-:Y:S01]  /*13b0*/  IMAD R75, R75, 0x18, R96 ;  /* 0x000000184b4b7824 */ /* 0x000fe200078e0260 */
[----:B------:R-:W-:Y:S02]  /*13c0*/  LEA.HI R112, R83, R112, RZ, 0x2 ;  /* 0x0000007053707211 */ /* 0x000fe400078f10ff */
[----:B------:R-:W-:Y:S02]  /*13d0*/  SHF.R.S32.HI R83, RZ, 0x1f, R102 ;  /* 0x0000001fff537819 */ /* 0x000fe40000011466 */
[----:B------:R-:W-:Y:S01]  /*13e0*/  LEA.HI R100, R81, R100, RZ, 0x2 ;  /* 0x0000006451647211 */ /* 0x000fe200078f10ff */
[----:B------:R-:W-:Y:S01]  /*13f0*/  IMAD R81, R53, 0x18, R96 ;  /* 0x0000001835517824 */ /* 0x000fe200078e0260 */
[----:B------:R-:W-:-:S02]  /*1400*/  IADD3 R79, R79, R94, RZ ;  /* 0x0000005e4f4f7210 */ /* 0x000fc40007ffe0ff */
[----:B------:R-:W-:Y:S02]  /*1410*/  LEA.HI R102, R83, R102, RZ, 0x2 ;  /* 0x0000006653667211 */ /* 0x000fe400078f10ff */
[----:B------:R-:W-:Y:S01]  /*1420*/  SHF.R.S32.HI R83, RZ, 0x2, R52 ;  /* 0x00000002ff537819 */ /* 0x000fe20000011434 */
[----:B------:R0:W1:Y:S01]  /*1430*/  LDS.64 R86, [R79] ;  /* 0x000000004f567984 */ /* 0x0000620000000a00 */
[----:B------:R-:W-:Y:S02]  /*1440*/  IADD3 R91, R98, 0x30, RZ ;  /* 0x00000030625b7810 */ /* 0x000fe40007ffe0ff */
[C---:B------:R-:W-:Y:S01]  /*1450*/  IADD3 R53, R94.reuse, R75, RZ ;  /* 0x0000004b5e357210 */ /* 0x040fe20007ffe0ff */
[----:B------:R-:W-:Y:S01]  /*1460*/  IMAD R83, R83, 0x18, R96 ;  /* 0x0000001853537824 */ /* 0x000fe200078e0260 */
[----:B------:R-:W-:Y:S02]  /*1470*/  IADD3 R75, R94, R81, RZ ;  /* 0x000000515e4b7210 */ /* 0x000fe40007ffe0ff */
[----:B------:R-:W-:-:S02]  /*1480*/  SHF.R.S32.HI R81, RZ, 0x2, R74 ;  /* 0x00000002ff517819 */ /* 0x000fc4000001144a */
[----:B------:R-:W-:Y:S01]  /*1490*/  SHF.R.S32.HI R84, RZ, 0x1f, R91 ;  /* 0x0000001fff547819 */ /* 0x000fe2000001145b */
[----:B------:R-:W2:Y:S01]  /*14a0*/  LDS.64 R52, [R53] ;  /* 0x0000000035347984 */ /* 0x000ea20000000a00 */
[----:B------:R-:W-:Y:S01]  /*14b0*/  IADD3 R111, R98, 0x38, RZ ;  /* 0x00000038626f7810 */ /* 0x000fe20007ffe0ff */
[--C-:B------:R-:W-:Y:S01]  /*14c0*/  IMAD R81, R81, 0x18, R96.reuse ;  /* 0x0000001851517824 */ /* 0x100fe200078e0260 */
[----:B0-----:R-:W-:Y:S01]  /*14d0*/  SHF.R.S32.HI R79, RZ, 0x2, R77 ;  /* 0x00000002ff4f7819 */ /* 0x001fe2000001144d */
[----:B------:R-:W0:Y:S01]  /*14e0*/  LDS.64 R74, [R75] ;  /* 0x000000004b4a7984 */ /* 0x000e220000000a00 */
[----:B------:R-:W-:Y:S02]  /*14f0*/  LEA.HI R91, R84, R91, RZ, 0x2 ;  /* 0x0000005b545b7211 */ /* 0x000fe400078f10ff */
[----:B------:R-:W-:Y:S01]  /*1500*/  IADD3 R77, R94, R83, RZ ;  /* 0x000000535e4d7210 */ /* 0x000fe20007ffe0ff */
[----:B------:R-:W-:Y:S01]  /*1510*/  IMAD R83, R79, 0x18, R96 ;  /* 0x000000184f537824 */ /* 0x000fe200078e0260 */
[----:B------:R-:W-:-:S02]  /*1520*/  SHF.R.S32.HI R84, RZ, 0x1f, R111 ;  /* 0x0000001fff547819 */ /* 0x000fc4000001146f */
[----:B------:R-:W-:Y:S02]  /*1530*/  SHF.R.S32.HI R85, RZ, 0x2, R76 ;  /* 0x00000002ff557819 */ /* 0x000fe4000001144c */
[----:B------:R-:W-:Y:S01]  /*1540*/  IADD3 R79, R94, R81, RZ ;  /* 0x000000515e4f7210 */ /* 0x000fe20007ffe0ff */
[----:B------:R-:W3:Y:S01]  /*1550*/  LDS.64 R76, [R77] ;  /* 0x000000004d4c7984 */ /* 0x000ee20000000a00 */
[----:B------:R-:W-:Y:S01]  /*1560*/  LEA.HI R111, R84, R111, RZ, 0x2 ;  /* 0x0000006f546f7211 */ /* 0x000fe200078f10ff */
[----:B------:R-:W-:Y:S01]  /*1570*/  IMAD R85, R85, 0x18, R96 ;  /* 0x0000001855557824 */ /* 0x000fe200078e0260 */
[----:B------:R-:W-:Y:S02]  /*1580*/  SHF.R.S32.HI R84, RZ, 0x1f, R109 ;  /* 0x0000001fff547819 */ /* 0x000fe4000001146d */
[----:B------:R-:W-:Y:S02]  /*1590*/  SHF.R.S32.HI R89, RZ, 0x2, R78 ;  /* 0x00000002ff597819 */ /* 0x000fe4000001144e */
[----:B------:R-:W-:Y:S01]  /*15a0*/  IADD3 R93, R98, 0x54, RZ ;  /* 0x00000054625d7810 */ /* 0x000fe20007ffe0ff */
[----:B------:R-:W4:Y:S01]  /*15b0*/  LDS.64 R78, [R79] ;  /* 0x000000004f4e7984 */ /* 0x000f220000000a00 */
[----:B------:R-:W-:Y:S01]  /*15c0*/  IADD3 R81, R94, R83, RZ ;  /* 0x000000535e517210 */ /* 0x000fe20007ffe0ff */
[----:B------:R-:W-:Y:S01]  /*15d0*/  IMAD R89, R89, 0x18, R96 ;  /* 0x0000001859597824 */ /* 0x000fe200078e0260 */
[----:B------:R-:W-:-:S02]  /*15e0*/  LEA.HI R109, R84, R109, RZ, 0x2 ;  /* 0x0000006d546d7211 */ /* 0x000fc400078f10ff */
[----:B------:R-:W-:Y:S02]  /*15f0*/  SHF.R.S32.HI R107, RZ, 0x2, R80 ;  /* 0x00000002ff6b7819 */ /* 0x000fe40000011450 */
[----:B------:R-:W-:Y:S01]  /*1600*/  SHF.R.S32.HI R84, RZ, 0x1f, R93 ;  /* 0x0000001fff547819 */ /* 0x000fe2000001145d */
[----:B------:R-:W4:Y:S01]  /*1610*/  LDS.64 R80, [R81] ;  /* 0x0000000051507984 */ /* 0x000f220000000a00 */
[----:B------:R-:W-:Y:S01]  /*1620*/  IADD3 R83, R94, R85, RZ ;  /* 0x000000555e537210 */ /* 0x000fe20007ffe0ff */
[----:B------:R-:W-:Y:S01]  /*1630*/  IMAD R107, R107, 0x18, R96 ;  /* 0x000000186b6b7824 */ /* 0x000fe200078e0260 */
[----:B------:R-:W-:Y:S02]  /*1640*/  LEA.HI R93, R84, R93, RZ, 0x2 ;  /* 0x0000005d545d7211 */ /* 0x000fe400078f10ff */
[----:B------:R-:W-:Y:S02]  /*1650*/  SHF.R.S32.HI R85, RZ, 0x2, R82 ;  /* 0x00000002ff557819 */ /* 0x000fe40000011452 */
[C---:B------:R-:W-:Y:S01]  /*1660*/  IADD3 R84, R94.reuse, R89, RZ ;  /* 0x000000595e547210 */ /* 0x040fe20007ffe0ff */
[----:B------:R-:W4:Y:S01]  /*1670*/  LDS.64 R82, [R83] ;  /* 0x0000000053527984 */ /* 0x000f220000000a00 */
[----:B------:R-:W-:Y:S01]  /*1680*/  SHF.R.S32.HI R115, RZ, 0x1f, R114 ;  /* 0x0000001fff737819 */ /* 0x000fe20000011472 */
[----:B------:R-:W-:Y:S01]  /*1690*/  IMAD R89, R85, 0x18, R96 ;  /* 0x0000001855597824 */ /* 0x000fe200078e0260 */
[C---:B------:R-:W-:Y:S01]  /*16a0*/  IADD3 R88, R94.reuse, R107, RZ ;  /* 0x0000006b5e587210 */ /* 0x040fe20007ffe0ff */
[----:B-1----:R-:W-:Y:S01]  /*16b0*/  FADD.FTZ R107, RZ, R86 ;  /* 0x00000056ff6b7221 */ /* 0x002fe20000010000 */
[----:B------:R-:W1:Y:S01]  /*16c0*/  LDS.64 R84, [R84] ;  /* 0x0000000054547984 */ /* 0x000e620000000a00 */
[----:B------:R-:W-:Y:S01]  /*16d0*/  LEA.HI R114, R115, R114, RZ, 0x2 ;  /* 0x0000007273727211 */ /* 0x000fe200078f10ff */
[----:B------:R-:W-:Y:S01]  /*16e0*/  IMAD.IADD R115, R94, 0x1, R89 ;  /* 0x000000015e737824 */ /* 0x000fe200078e0259 */
[C---:B------:R-:W-:Y:S01]  /*16f0*/  IADD3 R113, R98.reuse, 0x5c, RZ ;  /* 0x0000005c62717810 */ /* 0x040fe20007ffe0ff */
[----:B------:R-:W1:Y:S01]  /*1700*/  LDS.64 R88, [R88] ;  /* 0x0000000058587984 */ /* 0x000e620000000a00 */
[----:B--2---:R-:W-:Y:S01]  /*1710*/  FADD.FTZ R107, R107, R52 ;  /* 0x000000346b6b7221 */ /* 0x004fe20000010000 */
[----:B------:R-:W-:-:S02]  /*1720*/  IADD3 R117, R98, 0x64, RZ ;  /* 0x0000006462757810 */ /* 0x000fc40007ffe0ff */
[----:B------:R-:W-:Y:S01]  /*1730*/  SHF.R.S32.HI R116, RZ, 0x1f, R113 ;  /* 0x0000001fff747819 */ /* 0x000fe20000011471 */
[----:B0-----:R-:W-:Y:S01]  /*1740*/  FADD.FTZ R107, R107, R74 ;  /* 0x0000004a6b6b7221 */ /* 0x001fe20000010000 */
[----:B------:R-:W-:Y:S02]  /*1750*/  SHF.R.S32.HI R74, RZ, 0x1f, R117 ;  /* 0x0000001fff4a7819 */ /* 0x000fe40000011475 */
[----:B------:R-:W-:Y:S01]  /*1760*/  LEA.HI R113, R116, R113, RZ, 0x2 ;  /* 0x0000007174717211 */ /* 0x000fe200078f10ff */
[----:B------:R-:W-:Y:S01]  /*1770*/  FADD.FTZ R116, RZ, R87 ;  /* 0x00000057ff747221 */ /* 0x000fe20000010000 */
[----:B---3--:R-:W-:Y:S01]  /*1780*/  FADD.FTZ R107, R107, R76 ;  /* 0x0000004c6b6b7221 */ /* 0x008fe20000010000 */
[----:B------:R-:W-:Y:S01]  /*1790*/  IADD3 R76, R98, 0x68, RZ ;  /* 0x00000068624c7810 */ /* 0x000fe20007ffe0ff */
[----:B------:R0:W2:Y:S01]  /*17a0*/  LDS.64 R86, [R115] ;  /* 0x0000000073567984 */ /* 0x0000a20000000a00 */
[----:B------:R-:W-:Y:S01]  /*17b0*/  FADD.FTZ R116, R116, R53 ;  /* 0x0000003574747221 */ /* 0x000fe20000010000 */
[----:B------:R-:W-:Y:S01]  /*17c0*/  IADD3 R53, R98, 0x60, RZ ;  /* 0x0000006062357810 */ /* 0x000fe20007ffe0ff */
[----:B----4-:R-:W-:Y:S01]  /*17d0*/  FADD.FTZ R107, R107, R78 ;  /* 0x0000004e6b6b7221 */ /* 0x010fe20000010000 */
[----:B------:R-:W-:Y:S01]  /*17e0*/  SHF.R.S32.HI R91, RZ, 0x2, R91 ;  /* 0x00000002ff5b7819 */ /* 0x000fe2000001145b */
[----:B------:R-:W-:Y:S01]  /*17f0*/  FADD.FTZ R116, R116, R75 ;  /* 0x0000004b74747221 */ /* 0x000fe20000010000 */
[----:B------:R-:W-:-:S02]  /*1800*/  SHF.R.S32.HI R52, RZ, 0x1f, R53 ;  /* 0x0000001fff347819 */ /* 0x000fc40000011435 */
[----:B------:R-:W-:Y:S01]  /*1810*/  SHF.R.S32.HI R75, RZ, 0x1f, R76 ;  /* 0x0000001fff4b7819 */ /* 0x000fe2000001144c */
[----:B------:R-:W-:Y:S01]  /*1820*/  FADD.FTZ R116, R116, R77 ;  /* 0x0000004d74747221 */ /* 0x000fe20000010000 */
[----:B------:R-:W-:Y:S01]  /*1830*/  LEA.HI R53, R52, R53, RZ, 0x2 ;  /* 0x0000003534357211 */ /* 0x000fe200078f10ff */
[----:B------:R-:W-:Y:S01]  /*1840*/  FADD.FTZ R107, R107, R80 ;  /* 0x000000506b6b7221 */ /* 0x000fe20000010000 */
[----:B------:R-:W-:Y:S01]  /*1850*/  LEA.HI R52, R74, R117, RZ, 0x2 ;  /* 0x000000754a347211 */ /* 0x000fe200078f10ff */
[----:B------:R-:W-:Y:S01]  /*1860*/  FADD.FTZ R116, R116, R79 ;  /* 0x0000004f74747221 */ /* 0x000fe20000010000 */
[----:B------:R-:W-:Y:S01]  /*1870*/  IADD3 R74, R98, 0x6c, RZ ;  /* 0x0000006c624a7810 */ /* 0x000fe20007ffe0ff */
[----:B------:R-:W-:Y:S01]  /*1880*/  IMAD R91, R91, 0x18, R96 ;  /* 0x000000185b5b7824 */ /* 0x000fe200078e0260 */
[----:B------:R-:W-:Y:S01]  /*1890*/  LEA.HI R76, R75, R76, RZ, 0x2 ;  /* 0x0000004c4b4c7211 */ /* 0x000fe200078f10ff */
[----:B------:R-:W-:Y:S01]  /*18a0*/  FADD.FTZ R116, R116, R81 ;  /* 0x0000005174747221 */ /* 0x000fe20000010000 */
[----:B------:R-:W-:Y:S01]  /*18b0*/  SHF.R.S32.HI R77, RZ, 0x1f, R74 ;  /* 0x0000001fff4d7819 */ /* 0x000fe2000001144a */
[----:B------:R-:W-:Y:S01]  /*18c0*/  FADD.FTZ R107, R107, R82 ;  /* 0x000000526b6b7221 */ /* 0x000fe20000010000 */
[----:B------:R-:W-:Y:S01]  /*18d0*/  IADD3 R75, R98, 0x74, RZ ;  /* 0x00000074624b7810 */ /* 0x000fe20007ffe0ff */
[----:B------:R-:W-:Y:S01]  /*18e0*/  FADD.FTZ R116, R116, R83 ;  /* 0x0000005374747221 */ /* 0x000fe20000010000 */
[----:B------:R-:W-:-:S02]  /*18f0*/  LEA.HI R74, R77, R74, RZ, 0x2 ;  /* 0x0000004a4d4a7211 */ /* 0x000fc400078f10ff */
[----:B------:R-:W-:Y:S01]  /*1900*/  IADD3 R77, R98, 0x70, RZ ;  /* 0x00000070624d7810 */ /* 0x000fe20007ffe0ff */
[----:B-1----:R-:W-:Y:S01]  /*1910*/  FADD.FTZ R98, R116, R85 ;  /* 0x0000005574627221 */ /* 0x002fe20000010000 */
[----:B------:R-:W-:Y:S01]  /*1920*/  SHF.R.S32.HI R81, RZ, 0x2, R92 ;  /* 0x00000002ff517819 */ /* 0x000fe2000001145c */
[----:B------:R-:W-:Y:S01]  /*1930*/  FADD.FTZ R107, R107, R84 ;  /* 0x000000546b6b7221 */ /* 0x000fe20000010000 */
[----:B0-----:R-:W-:Y:S01]  /*1940*/  SHF.R.S32.HI R115, RZ, 0x2, R112 ;  /* 0x00000002ff737819 */ /* 0x001fe20000011470 */
[----:B------:R-:W-:Y:S01]  /*1950*/  FADD.FTZ R98, R98, R89 ;  /* 0x0000005962627221 */ /* 0x000fe20000010000 */
[----:B------:R-:W-:Y:S01]  /*1960*/  SHF.R.S32.HI R83, RZ, 0x2, R53 ;  /* 0x00000002ff537819 */ /* 0x000fe20000011435 */
[--C-:B------:R-:W-:Y:S01]  /*1970*/  IMAD R89, R81, 0x18, R96.reuse ;  /* 0x0000001851597824 */ /* 0x100fe200078e0260 */
[----:B------:R-:W-:Y:S01]  /*1980*/  SHF.R.S32.HI R78, RZ, 0x1f, R77 ;  /* 0x0000001fff4e7819 */ /* 0x000fe2000001144d */
[----:B------:R-:W-:Y:S01]  /*1990*/  IMAD R53, R115, 0x18, R96 ;  /* 0x0000001873357824 */ /* 0x000fe200078e0260 */
[----:B------:R-:W-:Y:S01]  /*19a0*/  SHF.R.S32.HI R108, RZ, 0x2, R108 ;  /* 0x00000002ff6c7819 */ /* 0x000fe2000001146c */
[----:B------:R-:W-:Y:S01]  /*19b0*/  FADD.FTZ R107, R107, R88 ;  /* 0x000000586b6b7221 */ /* 0x000fe20000010000 */
[----:B------:R-:W-:-:S02]  /*19c0*/  IADD3 R89, R94, R89, RZ ;  /* 0x000000595e597210 */ /* 0x000fc40007ffe0ff */
[----:B------:R-:W-:Y:S01]  /*19d0*/  SHF.R.S32.HI R119, RZ, 0x2, R90 ;  /* 0x00000002ff777819 */ /* 0x000fe2000001145a */
[----:B------:R-:W-:Y:S01]  /*19e0*/  IMAD.IADD R90, R94, 0x1, R53 ;  /* 0x000000015e5a7824 */ /* 0x000fe200078e0235 */
[----:B------:R-:W-:Y:S01]  /*19f0*/  LEA.HI R77, R78, R77, RZ, 0x2 ;  /* 0x0000004d4e4d7211 */ /* 0x000fe200078f10ff */
[----:B------:R-:W-:Y:S01]  /*1a00*/  IMAD R53, R108, 0x18, R96 ;  /* 0x000000186c357824 */ /* 0x000fe200078e0260 */
[----:B------:R-:W-:Y:S01]  /*1a10*/  SHF.R.S32.HI R111, RZ, 0x2, R111 ;  /* 0x00000002ff6f7819 */ /* 0x000fe2000001146f */
[----:B------:R-:W0:Y:S01]  /*1a20*/  LDS.64 R88, [R89] ;  /* 0x0000000059587984 */ /* 0x000e220000000a00 */
[----:B------:R-:W-:Y:S01]  /*1a30*/  SHF.R.S32.HI R117, RZ, 0x2, R52 ;  /* 0x00000002ff757819 */ /* 0x000fe20000011434 */
[----:B------:R-:W-:Y:S01]  /*1a40*/  IMAD R119, R119, 0x18, R96 ;  /* 0x0000001877777824 */ /* 0x000fe200078e0260 */
[----:B------:R-:W-:Y:S01]  /*1a50*/  IADD3 R52, R94, R91, RZ ;  /* 0x0000005b5e347210 */ /* 0x000fe20007ffe0ff */
[----:B--2---:R-:W-:Y:S01]  /*1a60*/  FADD.FTZ R107, R107, R86 ;  /* 0x000000566b6b7221 */ /* 0x004fe20000010000 */
[----:B------:R-:W-:Y:S01]  /*1a70*/  SHF.R.S32.HI R85, RZ, 0x2, R109 ;  /* 0x00000002ff557819 */ /* 0x000fe2000001146d */
[----:B------:R-:W1:Y:S01]  /*1a80*/  LDS.64 R90, [R90] ;  /* 0x000000005a5a7984 */ /* 0x000e620000000a00 */
[----:B------:R-:W-:Y:S01]  /*1a90*/  SHF.R.S32.HI R125, RZ, 0x2, R110 ;  /* 0x00000002ff7d7819 */ /* 0x000fe2000001146e */
[----:B------:R-:W-:Y:S01]  /*1aa0*/  FADD.FTZ R98, R98, R87 ;  /* 0x0000005762627221 */ /* 0x000fe20000010000 */
[----:B------:R-:W-:Y:S01]  /*1ab0*/  SHF.R.S32.HI R109, RZ, 0x2, R77 ;  /* 0x00000002ff6d7819 */ /* 0x000fe2000001144d */
[--C-:B------:R-:W-:Y:S01]  /*1ac0*/  IMAD R77, R111, 0x18, R96.reuse ;  /* 0x000000186f4d7824 */ /* 0x100fe200078e0260 */
[----:B------:R-:W-:Y:S01]  /*1ad0*/  SHF.R.S32.HI R80, RZ, 0x1f, R75 ;  /* 0x0000001fff507819 */ /* 0x000fe2000001144b */
[--C-:B------:R-:W-:Y:S01]  /*1ae0*/  IMAD R125, R125, 0x18, R96.reuse ;  /* 0x000000187d7d7824 */ /* 0x100fe200078e0260 */
[----:B------:R-:W-:Y:S01]  /*1af0*/  IADD3 R92, R94, R53, RZ ;  /* 0x000000355e5c7210 */ /* 0x000fe20007ffe0ff */
[----:B------:R-:W-:Y:S01]  /*1b00*/  IMAD R82, R85, 0x18, R96 ;  /* 0x0000001855527824 */ /* 0x000fe200078e0260 */
[----:B------:R-:W-:Y:S01]  /*1b10*/  SHF.R.S32.HI R121, RZ, 0x2, R113 ;  /* 0x00000002ff797819 */ /* 0x000fe20000011471 */
[----:B------:R-:W2:Y:S01]  /*1b20*/  LDS.64 R52, [R52] ;  /* 0x0000000034347984 */ /* 0x000ea20000000a00 */
[----:B------:R-:W-:Y:S01]  /*1b30*/  SHF.R.S32.HI R113, RZ, 0x2, R74 ;  /* 0x00000002ff717819 */ /* 0x000fe2000001144a */
[--C-:B------:R-:W-:Y:S01]  /*1b40*/  IMAD R117, R117, 0x18, R96.reuse ;  /* 0x0000001875757824 */ /* 0x100fe200078e0260 */
[----:B------:R-:W-:Y:S01]  /*1b50*/  LEA.HI R75, R80, R75, RZ, 0x2 ;  /* 0x0000004b504b7211 */ /* 0x000fe200078f10ff */
[--C-:B------:R-:W-:Y:S01]  /*1b60*/  IMAD R121, R121, 0x18, R96.reuse ;  /* 0x0000001879797824 */ /* 0x100fe200078e0260 */
[----:B------:R-:W-:Y:S01]  /*1b70*/  IADD3 R74, R94, R77, RZ ;  /* 0x0000004d5e4a7210 */ /* 0x000fe20007ffe0ff */
[--C-:B------:R-:W-:Y:S01]  /*1b80*/  IMAD R113, R113, 0x18, R96.reuse ;  /* 0x0000001871717824 */ /* 0x100fe200078e0260 */
[----:B------:R-:W-:Y:S01]  /*1b90*/  SHF.R.S32.HI R123, RZ, 0x2, R93 ;  /* 0x00000002ff7b7819 */ /* 0x000fe2000001145d */
[----:B------:R-:W-:Y:S01]  /*1ba0*/  IMAD R109, R109, 0x18, R96 ;  /* 0x000000186d6d7824 */ /* 0x000fe200078e0260 */
[----:B------:R-:W-:Y:S01]  /*1bb0*/  SHF.R.S32.HI R106, RZ, 0x2, R106 ;  /* 0x00000002ff6a7819 */ /* 0x000fe2000001146a */
[----:B------:R-:W3:Y:S01]  /*1bc0*/  LDS.64 R92, [R92] ;  /* 0x000000005c5c7984 */ /* 0x000ee20000000a00 */
[----:B------:R-:W-:-:S02]  /*1bd0*/  SHF.R.S32.HI R115, RZ, 0x2, R76 ;  /* 0x00000002ff737819 */ /* 0x000fc4000001144c */
[----:B------:R-:W-:Y:S01]  /*1be0*/  IADD3 R76, R94, R125, RZ ;  /* 0x0000007d5e4c7210 */ /* 0x000fe20007ffe0ff */
[--C-:B------:R-:W-:Y:S01]  /*1bf0*/  IMAD R106, R106, 0x18, R96.reuse ;  /* 0x000000186a6a7824 */ /* 0x100fe200078e0260 */
[----:B------:R-:W-:Y:S01]  /*1c00*/  SHF.R.S32.HI R111, RZ, 0x2, R75 ;  /* 0x00000002ff6f7819 */ /* 0x000fe2000001144b */
[----:B------:R-:W-:Y:S01]  /*1c10*/  IMAD R125, R123, 0x18, R96 ;  /* 0x000000187b7d7824 */ /* 0x000fe200078e0260 */
[----:B------:R-:W4:Y:S01]  /*1c20*/  LDS.64 R74, [R74] ;  /* 0x000000004a4a7984 */ /* 0x000f220000000a00 */
[----:B------:R-:W-:Y:S01]  /*1c30*/  SHF.R.S32.HI R79, RZ, 0x2, R102 ;  /* 0x00000002ff4f7819 */ /* 0x000fe20000011466 */
[----:B------:R-:W-:Y:S01]  /*1c40*/  IMAD R115, R115, 0x18, R96 ;  /* 0x0000001873737824 */ /* 0x000fe200078e0260 */
[C---:B------:R-:W-:Y:S01]  /*1c50*/  IADD3 R78, R94.reuse, R119, RZ ;  /* 0x000000775e4e7210 */ /* 0x040fe20007ffe0ff */
[----:B------:R-:W4:Y:S01]  /*1c60*/  LDS.64 R76, [R76] ;  /* 0x000000004c4c7984 */ /* 0x000f220000000a00 */
[----:B------:R-:W-:Y:S01]  /*1c70*/  SHF.R.S32.HI R81, RZ, 0x2, R114 ;  /* 0x00000002ff517819 */ /* 0x000fe20000011472 */
[--C-:B------:R-:W-:Y:S01]  /*1c80*/  IMAD R85, R79, 0x18, R96.reuse ;  /* 0x000000184f557824 */ /* 0x100fe200078e0260 */
[C---:B------:R-:W-:Y:S01]  /*1c90*/  IADD3 R80, R94.reuse, R106, RZ ;  /* 0x0000006a5e507210 */ /* 0x040fe20007ffe0ff */
[----:B------:R-:W-:Y:S01]  /*1ca0*/  IMAD R119, R83, 0x18, R96 ;  /* 0x0000001853777824 */ /* 0x000fe200078e0260 */
[----:B------:R-:W-:Y:S01]  /*1cb0*/  SHF.R.S32.HI R100, RZ, 0x2, R100 ;  /* 0x00000002ff647819 */ /* 0x000fe20000011464 */
[----:B------:R-:W4:Y:S01]  /*1cc0*/  LDS.64 R78, [R78] ;  /* 0x000000004e4e7984 */ /* 0x000f220000000a00 */
[----:B------:R-:W-:Y:S01]  /*1cd0*/  IMAD R123, R81, 0x18, R96 ;  /* 0x00000018517b7824 */ /* 0x000fe200078e0260 */
[----:B------:R-:W-:Y:S01]  /*1ce0*/  IADD3 R82, R94, R82, RZ ;  /* 0x000000525e527210 */ /* 0x000fe20007ffe0ff */
[----:B0-----:R-:W-:Y:S01]  /*1cf0*/  FADD.FTZ R107, R107, R88 ;  /* 0x000000586b6b7221 */ /* 0x001fe20000010000 */
[----:B------:R-:W0:Y:S01]  /*1d00*/  LDS.64 R80, [R80] ;  /* 0x0000000050507984 */ /* 0x000e220000000a00 */
[----:B------:R-:W-:Y:S01]  /*1d10*/  IMAD R100, R100, 0x18, R96 ;  /* 0x0000001864647824 */ /* 0x000fe200078e0260 */
[----:B------:R-:W-:Y:S01]  /*1d20*/  IADD3 R86, R94, R85, RZ ;  /* 0x000000555e567210 */ /* 0x000fe20007ffe0ff */
[----:B------:R-:W-:Y:S01]  /*1d30*/  FADD.FTZ R98, R98, R89 ;  /* 0x0000005962627221 */ /* 0x000fe20000010000 */
[----:B------:R-:W0:Y:S01]  /*1d40*/  LDS.64 R82, [R82] ;  /* 0x0000000052527984 */ /* 0x000e220000000a00 */
[C---:B------:R-:W-:Y:S01]  /*1d50*/  IMAD.IADD R84, R94.reuse, 0x1, R100 ;  /* 0x000000015e547824 */ /* 0x040fe200078e0264 */
[C---:B------:R-:W-:Y:S01]  /*1d60*/  IADD3 R88, R94.reuse, R125, RZ ;  /* 0x0000007d5e587210 */ /* 0x040fe20007ffe0ff */
[----:B-1----:R-:W-:Y:S01]  /*1d70*/  FADD.FTZ R107, R107, R90 ;  /* 0x0000005a6b6b7221 */ /* 0x002fe20000010000 */
[----:B------:R-:W-:Y:S01]  /*1d80*/  LDS.64 R86, [R86] ;  /* 0x0000000056567984 */ /* 0x000fe20000000a00 */
[----:B------:R-:W-:Y:S01]  /*1d90*/  IADD3 R90, R94, R123, RZ ;  /* 0x0000007b5e5a7210 */ /* 0x000fe20007ffe0ff */
[----:B------:R-:W-:Y:S01]  /*1da0*/  FADD.FTZ R98, R98, R91 ;  /* 0x0000005b62627221 */ /* 0x000fe20000010000 */
[----:B--2---:R-:W-:Y:S01]  /*1db0*/  FADD.FTZ R107, R107, R52 ;  /* 0x000000346b6b7221 */ /* 0x004fe20000010000 */
[----:B------:R-:W1:Y:S01]  /*1dc0*/  LDS.64 R84, [R84] ;  /* 0x0000000054547984 */ /* 0x000e620000000a00 */
[----:B------:R-:W-:Y:S01]  /*1dd0*/  IADD3 R52, R94, R121, RZ ;  /* 0x000000795e347210 */ /* 0x000fe20007ffe0ff */
[----:B------:R-:W-:Y:S01]  /*1de0*/  FADD.FTZ R98, R98, R53 ;  /* 0x0000003562627221 */ /* 0x000fe20000010000 */
[----:B------:R-:W-:Y:S01]  /*1df0*/  IMAD R111, R111, 0x18, R96 ;  /* 0x000000186f6f7824 */ /* 0x000fe200078e0260 */
[----:B------:R-:W2:Y:S01]  /*1e00*/  LDS.64 R88, [R88] ;  /* 0x0000000058587984 */ /* 0x000ea20000000a00 */
[----:B---3--:R-:W-:-:S03]  /*1e10*/  FADD.FTZ R107, R107, R92 ;  /* 0x0000005c6b6b7221 */ /* 0x008fc60000010000 */
[----:B------:R-:W3:Y:S01]  /*1e20*/  LDS.64 R90, [R90] ;  /* 0x000000005a5a7984 */ /* 0x000ee20000000a00 */
[----:B------:R-:W-:Y:S01]  /*1e30*/  IADD3 R92, R94, R119, RZ ;  /* 0x000000775e5c7210 */ /* 0x000fe20007ffe0ff */
[----:B------:R-:W-:Y:S01]  /*1e40*/  FADD.FTZ R98, R98, R93 ;  /* 0x0000005d62627221 */ /* 0x000fe20000010000 */
[C---:B------:R-:W-:Y:S01]  /*1e50*/  IADD3 R111, R94.reuse, R111, RZ ;  /* 0x0000006f5e6f7210 */ /* 0x040fe20007ffe0ff */
[----:B------:R-:W3:Y:S01]  /*1e60*/  LDS.64 R52, [R52] ;  /* 0x0000000034347984 */ /* 0x000ee20000000a00 */
[----:B----4-:R-:W-:Y:S01]  /*1e70*/  FADD.FTZ R107, R107, R74 ;  /* 0x0000004a6b6b7221 */ /* 0x010fe20000010000 */
[----:B------:R-:W-:Y:S02]  /*1e80*/  IADD3 R74, R94, R117, RZ ;  /* 0x000000755e4a7210 */ /* 0x000fe40007ffe0ff */
[----:B------:R-:W4:Y:S01]  /*1e90*/  LDS.64 R92, [R92] ;  /* 0x000000005c5c7984 */ /* 0x000f220000000a00 */
[----:B------:R-:W-:Y:S01]  /*1ea0*/  FADD.FTZ R98, R98, R75 ;  /* 0x0000004b62627221 */ /* 0x000fe20000010000 */
[----:B------:R-:W-:Y:S01]  /*1eb0*/  FADD.FTZ R107, R107, R76 ;  /* 0x0000004c6b6b7221 */ /* 0x000fe20000010000 */
[----:B------:R-:W-:Y:S01]  /*1ec0*/  IADD3 R76, R94, R115, RZ ;  /* 0x000000735e4c7210 */ /* 0x000fe20007ffe0ff */
[----:B------:R-:W4:Y:S01]  /*1ed0*/  LDS.64 R74, [R74] ;  /* 0x000000004a4a7984 */ /* 0x000f220000000a00 */
[----:B------:R-:W-:Y:S01]  /*1ee0*/  FADD.FTZ R98, R98, R77 ;  /* 0x0000004d62627221 */ /* 0x000fe20000010000 */
[----:B------:R-:W-:Y:S01]  /*1ef0*/  FADD.FTZ R107, R107, R78 ;  /* 0x0000004e6b6b7221 */ /* 0x000fe20000010000 */
[----:B------:R-:W-:-:S02]  /*1f00*/  IADD3 R78, R94, R113, RZ ;  /* 0x000000715e4e7210 */ /* 0x000fc40007ffe0ff */
[----:B------:R-:W4:Y:S01]  /*1f10*/  LDS.64 R76, [R76] ;  /* 0x000000004c4c7984 */ /* 0x000f220000000a00 */
[----:B------:R-:W-:Y:S01]  /*1f20*/  FADD.FTZ R98, R98, R79 ;  /* 0x0000004f62627221 */ /* 0x000fe20000010000 */
[----:B0-----:R-:W-:Y:S01]  /*1f30*/  FADD.FTZ R107, R107, R80 ;  /* 0x000000506b6b7221 */ /* 0x001fe20000010000 */
[----:B------:R-:W-:Y:S01]  /*1f40*/  IMAD.IADD R80, R94, 0x1, R109 ;  /* 0x000000015e507824 */ /* 0x000fe200078e026d */
[----:B------:R-:W0:Y:S01]  /*1f50*/  LDS.64 R78, [R78] ;  /* 0x000000004e4e7984 */ /* 0x000e220000000a00 */
[----:B------:R-:W-:Y:S01]  /*1f60*/  FADD.FTZ R98, R98, R81 ;  /* 0x0000005162627221 */ /* 0x000fe20000010000 */
[----:B------:R-:W-:-:S03]  /*1f70*/  FADD.FTZ R107, R107, R82 ;  /* 0x000000526b6b7221 */ /* 0x000fc60000010000 */
[----:B------:R-:W0:Y:S01]  /*1f80*/  LDS.64 R80, [R80] ;  /* 0x0000000050507984 */ /* 0x000e220000000a00 */
[----:B------:R-:W-:-:S03]  /*1f90*/  FADD.FTZ R98, R98, R83 ;  /* 0x0000005362627221 */ /* 0x000fc60000010000 */
[----:B------:R-:W0:Y:S01]  /*1fa0*/  LDS.64 R82, [R111] ;  /* 0x000000006f527984 */ /* 0x000e220000000a00 */
[----:B-1----:R-:W-:Y:S01]  /*1fb0*/  FADD.FTZ R107, R107, R84 ;  /* 0x000000546b6b7221 */ /* 0x002fe20000010000 */
[----:B------:R-:W-:-:S03]  /*1fc0*/  FADD.FTZ R98, R98, R85 ;  /* 0x0000005562627221 */ /* 0x000fc60000010000 */
[----:B------:R-:W-:Y:S01]  /*1fd0*/  FADD.FTZ R107, R107, R86 ;  /* 0x000000566b6b7221 */ /* 0x000fe20000010000 */
[----:B------:R-:W-:-:S03]  /*1fe0*/  FADD.FTZ R98, R98, R87 ;  /* 0x0000005762627221 */ /* 0x000fc60000010000 */
[----:B--2---:R-:W-:Y:S01]  /*1ff0*/  FADD.FTZ R107, R107, R88 ;  /* 0x000000586b6b7221 */ /* 0x004fe20000010000 */
[----:B------:R-:W-:-:S03]  /*2000*/  FADD.FTZ R98, R98, R89 ;  /* 0x0000005962627221 */ /* 0x000fc60000010000 */
[----:B---3--:R-:W-:Y:S01]  /*2010*/  FADD.FTZ R107, R107, R90 ;  /* 0x0000005a6b6b7221 */ /* 0x008fe20000010000 */
[----:B------:R-:W-:-:S03]  /*2020*/  FADD.FTZ R98, R98, R91 ;  /* 0x0000005b62627221 */ /* 0x000fc60000010000 */
[----:B------:R-:W-:Y:S01]  /*2030*/  FADD.FTZ R107, R107, R52 ;  /* 0x000000346b6b7221 */ /* 0x000fe20000010000 */
[----:B------:R-:W-:-:S03]  /*2040*/  FADD.FTZ R98, R98, R53 ;  /* 0x0000003562627221 */ /* 0x000fc60000010000 */
[----:B----4-:R-:W-:Y:S01]  /*2050*/  FADD.FTZ R107, R107, R92 ;  /* 0x0000005c6b6b7221 */ /* 0x010fe20000010000 */
        /* <DEDUP_REMOVED lines=9> */
[----:B------:R-:W-:Y:S01]  /*20f0*/  FADD.FTZ R82, R107, R82 ;  /* 0x000000526b527221 */ /* 0x000fe20000010000 */
[----:B------:R-:W-:-:S07]  /*2100*/  FADD.FTZ R83, R98, R83 ;  /* 0x0000005362537221 */ /* 0x000fce0000010000 */
.L_x_1905:
[----:B------:R-:W-:Y:S05]  /*2110*/  BSYNC B0 ;  /* 0x0000000000007941 */ /* 0x000fea0003800000 */
.L_x_1904:
[----:B------:R1:W2:Y:S01]  /*2120*/  SHFL.BFLY PT, R79, R82, 0x1, 0x1f ;  /* 0x0c201f00524f7f89 */ /* 0x0002a200000e0000 */
[----:B------:R-:W-:Y:S03]  /*2130*/  BSSY B0, `(.L_x_1906) ;  /* 0x000000c000007945 */ /* 0x000fe60003800000 */
[----:B0-----:R1:W0:Y:S01]  /*2140*/  SHFL.BFLY PT, R52, R83, 0x1, 0x1f ;  /* 0x0c201f0053347f89 */ /* 0x00122200000e0000 */
[----:B------:R-:W-:Y:S05]  /*2150*/  @P2 BRA `(.L_x_1907) ;  /* 0x0000000000242947 */ /* 0x000fea0003800000 */
[----:B------:R-:W3:Y:S08]  /*2160*/  LDC R53, c[0x0][0x10] ;  /* 0x00000400ff357b82 */ /* 0x000ef00000000800 */
[----:B------:R-:W4:Y:S01]  /*2170*/  LDC.64 R74, c[0x0][0x248] ;  /* 0x00009200ff4a7b82 */ /* 0x000f220000000a00 */
[----:B---3--:R-:W-:-:S05]  /*2180*/  IMAD R53, R53, R2, UR8 ;  /* 0x0000000835357e24 */ /* 0x008fca000f8e0202 */
[----:B------:R-:W-:-:S04]  /*2190*/  LEA R53, R53, R48, 0x7 ;  /* 0x0000003035357211 */ /* 0x000fc800078e38ff */
[----:B------:R-:W-:Y:S01]  /*21a0*/  SHF.L.U32 R77, R53, 0x1, RZ ;  /* 0x00000001354d7819 */ /* 0x000fe200000006ff */
[----:B0-----:R-:W-:Y:S01]  /*21b0*/  FADD.FTZ R53, R52, R83 ;  /* 0x0000005334357221 */ /* 0x001fe20000010000 */
[----:B--2---:R-:W-:-:S03]  /*21c0*/  FADD.FTZ R52, R79, R82 ;  /* 0x000000524f347221 */ /* 0x004fc60000010000 */
[----:B----4-:R-:W-:-:S05]  /*21d0*/  IMAD.WIDE.U32 R74, R77, 0x4, R74 ;  /* 0x000000044d4a7825 */ /* 0x010fca00078e004a */
[----:B------:R3:W-:Y:S02]  /*21e0*/  STG.E.64 desc[UR10][R74.64], R52 ;  /* 0x000000344a007986 */ /* 0x0007e4000c101b0a */
.L_x_1907:
[----:B------:R-:W-:Y:S05]  /*21f0*/  BSYNC B0 ;  /* 0x0000000000007941 */ /* 0x000fea0003800000 */
.L_x_1906:
[----:B------:R-:W-:Y:S01]  /*2200*/  BAR.SYNC.DEFER_BLOCKING 0x0 ;  /* 0x0000000000007b1d */ /* 0x000fe20000010000 */
[----:B---3--:R-:W-:-:S05]  /*2210*/  CS2R R74, SRZ ;  /* 0x00000000004a7805 */ /* 0x008fca000001ff00 */
[----:B------:R-:W-:Y:S05]  /*2220*/  @P4 BRA `(.L_x_1908) ;  /* 0x0000000000284947 */ /* 0x000fea0003800000 */
[----:B------:R-:W-:Y:S06]  /*2230*/  MEMBAR.ALL.GPU ;  /* 0x0000000000007992 */ /* 0x000fec000000a000 */
[----:B------:R-:W-:-:S00]  /*2240*/  ERRBAR ;  /* 0x00000000000079ab */ /* 0x000fc00000000000 */
[----:B------:R-:W-:Y:S06]  /*2250*/  CGAERRBAR ;  /* 0x00000000000075ab */ /* 0x000fec0000000000 */
[----:B0-----:R0:W5:Y:S02]  /*2260*/  ATOM.E.ADD.STRONG.GPU PT, R52, desc[UR10][R104.64], R46 ;  /* 0x0000002e6834798a */ /* 0x00116400081ee1ca */
.L_x_1909:
[----:B------:R-:W3:Y:S04]  /*2270*/  LD.E.STRONG.GPU R53, desc[UR10][R104.64] ;  /* 0x0000000a68357980 */ /* 0x000ee8000c10f900 */
[----:B---3--:R-:W-:Y:S01]  /*2280*/  CCTL.IVALL ;  /* 0x00000000ff00798f */ /* 0x008fe20002000000 */
[----:B------:R-:W-:Y:S05]  /*2290*/  YIELD ;  /* 0x0000000000007946 */ /* 0x000fea0003800000 */
[----:B-----5:R-:W-:-:S04]  /*22a0*/  LOP3.LUT R53, R53, R52, RZ, 0x3c, !PT ;  /* 0x0000003435357212 */ /* 0x020fc800078e3cff */
[----:B------:R-:W-:-:S13]  /*22b0*/  ISETP.GT.AND P2, PT, R53, -0x1, PT ;  /* 0xffffffff3500780c */ /* 0x000fda0003f44270 */
[----:B------:R-:W-:Y:S05]  /*22c0*/  @P2 BRA `(.L_x_1909) ;  /* 0xfffffffc00e82947 */ /* 0x000fea000383ffff */
.L_x_1908:
[----:B------:R-:W-:Y:S05]  /*22d0*/  WARPSYNC.ALL ;  /* 0x0000000000007948 */ /* 0x000fea0003800000 */
[----:B------:R-:W-:Y:S06]  /*22e0*/  BAR.SYNC.DEFER_BLOCKING 0x0 ;  /* 0x0000000000007b1d */ /* 0x000fec0000010000 */
[----:B------:R-:W-:Y:S04]  /*22f0*/  BSSY B0, `(.L_x_1910) ;  /* 0x000000e000007945 */ /* 0x000fe80003800000 */
[----:B------:R-:W-:Y:S05]  /*2300*/  @P1 BRA `(.L_x_1911) ;  /* 0x0000000000301947 */ /* 0x000fea0003800000 */
[----:B------:R-:W3:Y:S01]  /*2310*/  LDC R75, c[0x0][0x10] ;  /* 0x00000400ff4b7b82 */ /* 0x000ee20000000800 */
[----:B------:R-:W-:-:S07]  /*2320*/  LOP3.LUT R74, R4, 0xf, RZ, 0xc0, !PT ;  /* 0x0000000f044a7812 */ /* 0x000fce00078ec0ff */
[----:B0-----:R-:W0:Y:S01]  /*2330*/  LDC.64 R52, c[0x0][0x248] ;  /* 0x00009200ff347b82 */ /* 0x001e220000000a00 */
[----:B---3--:R-:W-:Y:S01]  /*2340*/  IMAD R76, R75, R2, UR8 ;  /* 0x000000084b4c7e24 */ /* 0x008fe2000f8e0202 */
        /* <DEDUP_REMOVED lines=8> */
.L_x_1911:
[----:B------:R-:W-:Y:S05]  /*23d0*/  BSYNC B0 ;  /* 0x0000000000007941 */ /* 0x000fea0003800000 */
.L_x_1910:
[----:B0-----:R-:W0:Y:S01]  /*23e0*/  SHFL.BFLY PT, R52, R75, 0x8, 0x1f ;  /* 0x0d001f004b347f89 */ /* 0x001e2200000e0000 */
[----:B------:R-:W-:Y:S01]  /*23f0*/  LOP3.LUT P1, RZ, R4, 0xffffff8f, RZ, 0xc0, !PT ;  /* 0xffffff8f04ff7812 */ /* 0x000fe2000782c0ff */
[----:B------:R-:W-:Y:S01]  /*2400*/  BSSY B0, `(.L_x_1912) ;  /* 0x0000034000007945 */ /* 0x000fe20003800000 */
[----:B------:R-:W-:Y:S01]  /*2410*/  PRMT R57, R54, 0x7632, R57 ;  /* 0x0000763236397816 */ /* 0x000fe20000000039 */
[----:B------:R-:W3:Y:S01]  /*2420*/  SHFL.BFLY PT, R53, R74, 0x8, 0x1f ;  /* 0x0d001f004a357f89 */ /* 0x000ee200000e0000 */
[----:B------:R-:W-:Y:S02]  /*2430*/  PRMT R58, R55, 0x7632, R58 ;  /* 0x00007632373a7816 */ /* 0x000fe4000000003a */
[----:B------:R-:W-:Y:S02]  /*2440*/  PRMT R60, R57, 0x7632, R60 ;  /* 0x00007632393c7816 */ /* 0x000fe4000000003c */
[----:B------:R-:W-:Y:S02]  /*2450*/  PRMT R63, R58, 0x7632, R63 ;  /* 0x000076323a3f7816 */ /* 0x000fe4000000003f */
[----:B------:R-:W-:-:S02]  /*2460*/  PRMT R80, R62, 0x7632, R80 ;  /* 0x000076323e507816 */ /* 0x000fc40000000050 */
[----:B------:R-:W-:Y:S02]  /*2470*/  PRMT R86, R64, 0x7632, R86 ;  /* 0x0000763240567816 */ /* 0x000fe40000000056 */
[----:B------:R-:W-:Y:S02]  /*2480*/  PRMT R56, R56, 0x7632, R56 ;  /* 0x0000763238387816 */ /* 0x000fe40000000038 */
[----:B-1----:R-:W-:Y:S02]  /*2490*/  PRMT R83, R63, 0x7632, R83 ;  /* 0x000076323f537816 */ /* 0x002fe40000000053 */
[----:B------:R-:W-:Y:S02]  /*24a0*/  PRMT R89, R65, 0x7632, R89 ;  /* 0x0000763241597816 */ /* 0x000fe40000000059 */
[----:B------:R-:W-:Y:S02]  /*24b0*/  PRMT R66, R66, 0x7632, R66 ;  /* 0x0000763242427816 */ /* 0x000fe40000000042 */
[----:B------:R-:W-:Y:S01]  /*24c0*/  PRMT R67, R67, 0x7632, R67 ;  /* 0x0000763243437816 */ /* 0x000fe20000000043 */
[----:B0-----:R-:W-:Y:S01]  /*24d0*/  FADD.FTZ R52, R52, R75 ;  /* 0x0000004b34347221 */ /* 0x001fe20000010000 */
[----:B------:R-:W-:-:S02]  /*24e0*/  PRMT R68, R68, 0x7632, R68 ;  /* 0x0000763244447816 */ /* 0x000fc40000000044 */
[----:B------:R-:W-:Y:S01]  /*24f0*/  PRMT R69, R69, 0x7632, R69 ;  /* 0x0000763245457816 */ /* 0x000fe20000000045 */
[----:B---3--:R-:W-:Y:S01]  /*2500*/  FADD.FTZ R53, R53, R74 ;  /* 0x0000004a35357221 */ /* 0x008fe20000010000 */
[----:B------:R-:W0:Y:S01]  /*2510*/  SHFL.BFLY PT, R77, R52, 0x4, 0x1f ;  /* 0x0c801f00344d7f89 */ /* 0x000e2200000e0000 */
[----:B-----5:R-:W-:Y:S02]  /*2520*/  PRMT R62, R72, 0x7632, R62 ;  /* 0x00007632483e7816 */ /* 0x020fe4000000003e */
[----:B------:R-:W-:Y:S01]  /*2530*/  PRMT R64, R73, 0x7632, R64 ;  /* 0x0000763249407816 */ /* 0x000fe20000000040 */
[----:B------:R-:W1:Y:S01]  /*2540*/  SHFL.BFLY PT, R76, R53, 0x4, 0x1f ;  /* 0x0c801f00354c7f89 */ /* 0x000e6200000e0000 */
[----:B0-----:R-:W-:Y:S01]  /*2550*/  FADD.FTZ R77, R52, R77 ;  /* 0x0000004d344d7221 */ /* 0x001fe20000010000 */
[----:B-1----:R-:W-:-:S04]  /*2560*/  FADD.FTZ R76, R53, R76 ;  /* 0x0000004c354c7221 */ /* 0x002fc80000010000 */
[----:B------:R-:W0:Y:S04]  /*2570*/  SHFL.BFLY PT, R78, R77, 0x2, 0x1f ;  /* 0x0c401f004d4e7f89 */ /* 0x000e2800000e0000 */
[----:B--2---:R-:W1:Y:S01]  /*2580*/  SHFL.BFLY PT, R79, R76, 0x2, 0x1f ;  /* 0x0c401f004c4f7f89 */ /* 0x004e6200000e0000 */
[----:B0-----:R-:W-:Y:S01]  /*2590*/  FADD.FTZ R78, R77, R78 ;  /* 0x0000004e4d4e7221 */ /* 0x001fe20000010000 */
[----:B------:R-:W-:Y:S02]  /*25a0*/  PRMT R77, R61, 0x7632, R77 ;  /* 0x000076323d4d7816 */ /* 0x000fe4000000004d */
[----:B------:R-:W-:Y:S01]  /*25b0*/  PRMT R61, R71, 0x7632, R61 ;  /* 0x00007632473d7816 */ /* 0x000fe2000000003d */
[----:B-1----:R-:W-:Y:S01]  /*25c0*/  FADD.FTZ R79, R76, R79 ;  /* 0x0000004f4c4f7221 */ /* 0x002fe20000010000 */
[----:B------:R-:W0:Y:S04]  /*25d0*/  SHFL.BFLY PT, R75, R78, 0x1, 0x1f ;  /* 0x0c201f004e4b7f89 */ /* 0x000e2800000e0000 */
[----:B------:R-:W1:Y:S01]  /*25e0*/  SHFL.BFLY PT, R74, R79, 0x1, 0x1f ;  /* 0x0c201f004f4a7f89 */ /* 0x000e6200000e0000 */
[--C-:B0-----:R-:W-:Y:S01]  /*25f0*/  @!P1 FADD.FTZ R52, R78, R75.reuse ;  /* 0x0000004b4e349221 */ /* 0x101fe20000010000 */
[----:B------:R-:W-:-:S02]  /*2600*/  PRMT R75, R59, 0x7632, R75 ;  /* 0x000076323b4b7816 */ /* 0x000fc4000000004b */
[----:B------:R-:W-:Y:S01]  /*2610*/  PRMT R59, R70, 0x7632, R59 ;  /* 0x00007632463b7816 */ /* 0x000fe2000000003b */
[----:B------:R-:W-:Y:S01]  /*2620*/  @!P1 FMUL.FTZ R52, R52, 3.2552085031056776643e-05 ;  /* 0x3808888934349820 */ /* 0x000fe20000410000 */
[----:B-1----:R-:W-:-:S03]  /*2630*/  @!P1 FADD.FTZ R74, R79, R74 ;  /* 0x0000004a4f4a9221 */ /* 0x002fc60000010000 */
[----:B------:R-:W-:-:S04]  /*2640*/  @!P1 FMUL.FTZ R53, R52, R52 ;  /* 0x0000003434359220 */ /* 0x000fc80000410000 */
[----:B------:R-:W-:Y:S01]  /*2650*/  @!P1 FFMA.FTZ R53, R74, 3.2552085031056776643e-05, -R53 ;  /* 0x380888894a359823 */ /* 0x000fe20000010835 */
[----:B------:R-:W-:-:S04]  /*2660*/  PRMT R74, R60, 0x7632, R74 ;  /* 0x000076323c4a7816 */ /* 0x000fc8000000004a */
[----:B------:R-:W-:-:S05]  /*2670*/  @!P1 FMNMX.FTZ R53, RZ, R53, !PT ;  /* 0x00000035ff359209 */ /* 0x000fca0007810000 */
[----:B------:R0:W-:Y:S01]  /*2680*/  @!P1 STS.64 [R44+UR4], R52 ;  /* 0x000000342c009988 */ /* 0x0001e20008000a04 */
[----:B------:R-:W-:Y:S06]  /*2690*/  BAR.SYNC.DEFER_BLOCKING 0x0 ;  /* 0x0000000000007b1d */ /* 0x000fec0000010000 */
[----:B------:R-:W-:Y:S05]  /*26a0*/  @P0 BRA `(.L_x_1913) ;  /* 0x0000000000240947 */ /* 0x000fea0003800000 */
[----:B0-----:R-:W0:Y:S01]  /*26b0*/  LDS.64 R52, [R42] ;  /* 0x000000002a347984 */ /* 0x001e220000000a00 */
        /* <DEDUP_REMOVED lines=8> */
.L_x_1913:
[----:B------:R-:W-:Y:S05]  /*2740*/  BSYNC B0 ;  /* 0x0000000000007941 */ /* 0x000fea0003800000 */
.L_x_1912:
[----:B------:R-:W2:Y:S01]  /*2750*/  S2UR UR6, SR_CgaCtaId ;  /* 0x00000000000679c3 */ /* 0x000ea20000008800 */
[----:B------:R-:W-:Y:S01]  /*2760*/  IMAD R12, R11, 0xf0, R12 ;  /* 0x000000f00b0c7824 */ /* 0x000fe200078e020c */
[----:B------:R-:W-:Y:S01]  /*2770*/  UMOV UR5, 0x400 ;  /* 0x0000040000057882 */ /* 0x000fe20000000000 */
[----:B------:R-:W-:Y:S01]  /*2780*/  IMAD.MOV R103, RZ, RZ, -R103 ;  /* 0x000000ffff677224 */ /* 0x000fe200078e0a67 */
[----:B------:R-:W-:Y:S01]  /*2790*/  UIADD3 UR5, UR5, 0x1680, URZ ;  /* 0x0000168005057890 */ /* 0x000fe2000fffe03f */
[----:B------:R-:W-:Y:S01]  /*27a0*/  SHF.L.U32 R57, R57, 0x10, RZ ;  /* 0x0000001039397819 */ /* 0x000fe200000006ff */
[----:B------:R-:W-:Y:S01]  /*27b0*/  IMAD.U32 R92, R73, 0x10000, RZ ;  /* 0x00010000495c7824 */ /* 0x000fe200078e00ff */
[----:B------:R-:W-:Y:S02]  /*27c0*/  SHF.L.U32 R12, R12, 0x2, RZ ;  /* 0x000000020c0c7819 */ /* 0x000fe400000006ff */
[----:B------:R-:W-:Y:S02]  /*27d0*/  SHF.L.U32 R90, R70, 0x10, RZ ;  /* 0x00000010465a7819 */ /* 0x000fe400000006ff */
[----:B------:R-:W-:Y:S01]  /*27e0*/  SHF.L.U32 R71, R71, 0x10, RZ ;  /* 0x0000001047477819 */ /* 0x000fe200000006ff */
[----:B------:R-:W-:Y:S01]  /*27f0*/  IMAD.WIDE.U32 R12, R12, -0x77777777, RZ ;  /* 0x888888890c0c7825 */ /* 0x000fe200078e00ff */
[----:B------:R-:W-:-:S02]  /*2800*/  MOV R12, R103 ;  /* 0x00000067000c7202 */ /* 0x000fc40000000f00 */
[----:B------:R-:W-:Y:S02]  /*2810*/  SHF.L.U32 R103, R72, 0x10, RZ ;  /* 0x0000001048677819 */ /* 0x000fe400000006ff */
[----:B------:R-:W-:Y:S02]  /*2820*/  LEA.HI R12, R13, R12, RZ, 0x1a ;  /* 0x0000000c0d0c7211 */ /* 0x000fe400078fd0ff */
[----:B------:R-:W-:Y:S02]  /*2830*/  SHF.L.U32 R73, R56, 0x10, RZ ;  /* 0x0000001038497819 */ /* 0x000fe400000006ff */
[----:B------:R-:W-:Y:S02]  /*2840*/  SHF.L.U32 R79, R74, 0x10, RZ ;  /* 0x000000104a4f7819 */ /* 0x000fe400000006ff */
        /* <DEDUP_REMOVED lines=8> */
[----:B------:R-:W-:-:S04]  /*28d0*/  LOP3.LUT R2, R2, 0x1, RZ, 0x3c, !PT ;  /* 0x0000000102027812 */ /* 0x000fc800078e3cff */
[----:B------:R-:W2:Y:S02]  /*28e0*/  LDS.64 R12, [R12] ;  /* 0x000000000c0c7984 */ /* 0x000ea40000000a00 */
[----:B--2---:R-:W-:Y:S01]  /*28f0*/  FADD.FTZ R11, R13, UR5 ;  /* 0x000000050d0b7e21 */ /* 0x004fe20008010000 */
[----:B01----:R-:W-:Y:S01]  /*2900*/  FADD.FTZ R52, -R12, R57 ;  /* 0x000000390c347221 */ /* 0x003fe20000010100 */
[----:B------:R-:W-:Y:S01]  /*2910*/  SHF.L.U32 R57, R58, 0x10, RZ ;  /* 0x000000103a397819 */ /* 0x000fe200000006ff */
[--C-:B------:R-:W-:Y:S01]  /*2920*/  FADD.FTZ R14, R3, -R12.reuse ;  /* 0x8000000c030e7221 */ /* 0x100fe20000010000 */
[--C-:B------:R-:W-:Y:S01]  /*2930*/  FADD.FTZ R54, R31, -R12.reuse ;  /* 0x8000000c1f367221 */ /* 0x100fe20000010000 */
[--C-:B------:R-:W-:Y:S01]  /*2940*/  FADD.FTZ R70, R35, -R12.reuse ;  /* 0x8000000c23467221 */ /* 0x100fe20000010000 */
[----:B------:R-:W0:Y:S01]  /*2950*/  MUFU.RSQ R11, R11 ;  /* 0x0000000b000b7308 */ /* 0x000e220000001400 */
[----:B------:R-:W-:Y:S01]  /*2960*/  FADD.FTZ R58, -R12, R57 ;  /* 0x000000390c3a7221 */ /* 0x000fe20000010100 */
[----:B------:R-:W-:Y:S01]  /*2970*/  SHF.L.U32 R57, R61, 0x10, RZ ;  /* 0x000000103d397819 */ /* 0x000fe200000006ff */
[--C-:B------:R-:W-:Y:S01]  /*2980*/  FADD.FTZ R72, R37, -R12.reuse ;  /* 0x8000000c25487221 */ /* 0x100fe20000010000 */
[----:B------:R-:W-:Y:S01]  /*2990*/  SHF.L.U32 R3, R62, 0x10, RZ ;  /* 0x000000103e037819 */ /* 0x000fe200000006ff */
[----:B------:R-:W-:Y:S01]  /*29a0*/  FADD.FTZ R62, -R12, R73 ;  /* 0x000000490c3e7221 */ /* 0x000fe20000010100 */
[----:B------:R-:W-:Y:S01]  /*29b0*/  SHF.L.U32 R73, R63, 0x10, RZ ;  /* 0x000000103f497819 */ /* 0x000fe200000006ff */
[--C-:B------:R-:W-:Y:S01]  /*29c0*/  FADD.FTZ R76, R39, -R12.reuse ;  /* 0x8000000c274c7221 */ /* 0x100fe20000010000 */
[--C-:B------:R-:W-:Y:S01]  /*29d0*/  FADD.FTZ R82, R41, -R12.reuse ;  /* 0x8000000c29527221 */ /* 0x100fe20000010000 */
[--C-:B------:R-:W-:Y:S01]  /*29e0*/  FADD.FTZ R88, R45, -R12.reuse ;  /* 0x8000000c2d587221 */ /* 0x100fe20000010000 */
[--C-:B------:R-:W-:Y:S01]  /*29f0*/  FADD.FTZ R96, R49, -R12.reuse ;  /* 0x8000000c31607221 */ /* 0x100fe20000010000 */
[--C-:B------:R-:W-:Y:S01]  /*2a00*/  FADD.FTZ R108, R99, -R12.reuse ;  /* 0x8000000c636c7221 */ /* 0x100fe20000010000 */
[--C-:B------:R-:W-:Y:S01]  /*2a10*/  FADD.FTZ R100, R95, -R12.reuse ;  /* 0x8000000c5f647221 */ /* 0x100fe20000010000 */
[----:B0-----:R-:W-:Y:S01]  /*2a20*/  FMUL.FTZ R14, R14, R11 ;  /* 0x0000000b0e0e7220 */ /* 0x001fe20000410000 */
[----:B------:R-:W-:Y:S01]  /*2a30*/  FMUL.FTZ R65, R11, R58 ;  /* 0x0000003a0b417220 */ /* 0x000fe20000410000 */
[----:B------:R-:W-:Y:S01]  /*2a40*/  FADD.FTZ R58, R33, -R12 ;  /* 0x8000000c213a7221 */ /* 0x000fe20000010000 */
[----:B------:R-:W-:Y:S01]  /*2a50*/  FMUL.FTZ R55, R11, R54 ;  /* 0x000000360b377220 */ /* 0x000fe20000410000 */
[--C-:B------:R-:W-:Y:S01]  /*2a60*/  FFMA.FTZ R13, R14, R90, R103.reuse ;  /* 0x0000005a0e0d7223 */ /* 0x100fe20000010067 */
[----:B------:R-:W-:Y:S01]  /*2a70*/  SHF.L.U32 R14, R59, 0x10, RZ ;  /* 0x000000103b0e7819 */ /* 0x000fe200000006ff */
[----:B------:R-:W-:Y:S01]  /*2a80*/  FMUL.FTZ R58, R11, R58 ;  /* 0x0000003a0b3a7220 */ /* 0x000fe20000410000 */
[----:B------:R-:W-:Y:S01]  /*2a90*/  FFMA.FTZ R55, R55, R71, R92 ;  /* 0x0000004737377223 */ /* 0x000fe2000001005c */
[----:B------:R-:W-:Y:S01]  /*2aa0*/  FMUL.FTZ R59, R13, -1.4426950216293334961 ;  /* 0xbfb8aa3b0d3b7820 */ /* 0x000fe20000410000 */
[----:B------:R-:W-:Y:S01]  /*2ab0*/  SHF.L.U32 R54, R64, 0x10, RZ ;  /* 0x0000001040367819 */ /* 0x000fe200000006ff */
[----:B------:R-:W-:Y:S01]  /*2ac0*/  FFMA.FTZ R58, R90, R58, R103 ;  /* 0x0000003a5a3a7223 */ /* 0x000fe20000010067 */
[----:B------:R-:W-:Y:S01]  /*2ad0*/  FMUL.FTZ R61, R55, -1.4426950216293334961 ;  /* 0xbfb8aa3b373d7820 */ /* 0x000fe20000410000 */
[----:B------:R0:W-:Y:S01]  /*2ae0*/  MUFU.EX2 R31, R59 ;  /* 0x0000003b001f7308 */ /* 0x0001e20000000800 */
[C---:B------:R-:W-:Y:S01]  /*2af0*/  FMUL.FTZ R52, R11.reuse, R52 ;  /* 0x000000340b347220 */ /* 0x040fe20000410000 */
[----:B------:R-:W-:Y:S01]  /*2b00*/  FMUL.FTZ R64, R58, -1.4426950216293334961 ;  /* 0xbfb8aa3b3a407820 */ /* 0x000fe20000410000 */
[C---:B------:R-:W-:Y:S01]  /*2b10*/  FMUL.FTZ R62, R11.reuse, R62 ;  /* 0x0000003e0b3e7220 */ /* 0x040fe20000410000 */
[C---:B------:R-:W-:Y:S01]  /*2b20*/  FMUL.FTZ R95, R11.reuse, R100 ;  /* 0x000000640b5f7220 */ /* 0x040fe20000410000 */
[--C-:B------:R-:W-:Y:S01]  /*2b30*/  FFMA.FTZ R52, R52, R14, R3.reuse ;  /* 0x0000000e34347223 */ /* 0x100fe20000010003 */
[----:B------:R-:W-:Y:S01]  /*2b40*/  FMUL.FTZ R108, R11, R108 ;  /* 0x0000006c0b6c7220 */ /* 0x000fe20000410000 */
[----:B------:R-:W-:Y:S01]  /*2b50*/  FFMA.FTZ R62, R14, R62, R3 ;  /* 0x0000003e0e3e7223 */ /* 0x000fe20000010003 */
[----:B------:R1:W2:Y:S01]  /*2b60*/  MUFU.EX2 R56, R61 ;  /* 0x0000003d00387308 */ /* 0x0002a20000000800 */
[----:B0-----:R-:W-:Y:S01]  /*2b70*/  FFMA.FTZ R59, R65, R57, R54 ;  /* 0x00000039413b7223 */ /* 0x001fe20000010036 */
[----:B------:R-:W-:Y:S01]  /*2b80*/  SHF.L.U32 R65, R60, 0x10, RZ ;  /* 0x000000103c417819 */ /* 0x000fe200000006ff */
[----:B------:R-:W-:Y:S01]  /*2b90*/  FMUL.FTZ R53, R52, -1.4426950216293334961 ;  /* 0xbfb8aa3b34357820 */ /* 0x000fe20000410000 */
[----:B------:R-:W-:Y:S01]  /*2ba0*/  FFMA.FTZ R95, R90, R95, R103 ;  /* 0x0000005f5a5f7223 */ /* 0x000fe20000010067 */
[----:B------:R-:W-:Y:S01]  /*2bb0*/  FMUL.FTZ R33, R59, -1.4426950216293334961 ;  /* 0xbfb8aa3b3b217820 */ /* 0x000fe20000410000 */
[----:B------:R-:W-:Y:S01]  /*2bc0*/  FMUL.FTZ R35, R62, -1.4426950216293334961 ;  /* 0xbfb8aa3b3e237820 */ /* 0x000fe20000410000 */
[----:B------:R-:W-:Y:S01]  /*2bd0*/  FADD.FTZ R100, R97, -R12 ;  /* 0x8000000c61647221 */ /* 0x000fe20000010000 */
[----:B------:R0:W-:Y:S01]  /*2be0*/  MUFU.EX2 R60, R64 ;  /* 0x00000040003c7308 */ /* 0x0001e20000000800 */
[----:B-1----:R-:W-:Y:S01]  /*2bf0*/  FMUL.FTZ R61, R11, R70 ;  /* 0x000000460b3d7220 */ /* 0x002fe20000410000 */
[----:B------:R-:W-:Y:S01]  /*2c00*/  FADD.FTZ R70, -R12, R65 ;  /* 0x000000410c467221 */ /* 0x000fe20000010100 */
[----:B------:R-:W-:Y:S01]  /*2c10*/  FMUL.FTZ R102, R95, -1.4426950216293334961 ;  /* 0xbfb8aa3b5f667820 */ /* 0x000fe20000410000 */
[----:B------:R-:W-:Y:S01]  /*2c20*/  FMUL.FTZ R100, R11, R100 ;  /* 0x000000640b647220 */ /* 0x000fe20000410000 */
[----:B------:R-:W-:Y:S01]  /*2c30*/  FFMA.FTZ R61, R71, R61, R92 ;  /* 0x0000003d473d7223 */ /* 0x000fe2000001005c */
[----:B------:R-:W-:-:S02]  /*2c40*/  FMUL.FTZ R65, R11, R70 ;  /* 0x000000460b417220 */ /* 0x000fc40000410000 */
[----:B------:R-:W-:Y:S01]  /*2c50*/  MUFU.EX2 R53, R53 ;  /* 0x0000003500357308 */ /* 0x000fe20000000800 */
[----:B0-----:R-:W-:Y:S01]  /*2c60*/  FMUL.FTZ R64, R11, R72 ;  /* 0x000000480b407220 */ /* 0x001fe20000410000 */
[----:B------:R-:W-:Y:S01]  /*2c70*/  FADD.FTZ R72, -R12, R73 ;  /* 0x000000490c487221 */ /* 0x000fe20000010100 */
[----:B------:R-:W-:Y:S01]  /*2c80*/  FMUL.FTZ R70, R61, -1.4426950216293334961 ;  /* 0xbfb8aa3b3d467820 */ /* 0x000fe20000410000 */
[----:B------:R-:W-:Y:S01]  /*2c90*/  FFMA.FTZ R65, R57, R65, R54 ;  /* 0x0000004139417223 */ /* 0x000fe20000010036 */
[----:B------:R-:W-:Y:S01]  /*2ca0*/  FFMA.FTZ R64, R90, R64, R103 ;  /* 0x000000405a407223 */ /* 0x000fe20000010067 */
[----:B------:R-:W-:Y:S01]  /*2cb0*/  FMUL.FTZ R72, R11, R72 ;  /* 0x000000480b487220 */ /* 0x000fe20000410000 */
[----:B------:R-:W-:Y:S01]  /*2cc0*/  FFMA.FTZ R100, R71, R100, R92 ;  /* 0x0000006447647223 */ /* 0x000fe2000001005c */
[----:B------:R-:W-:Y:S01]  /*2cd0*/  MUFU.EX2 R37, R70 ;  /* 0x0000004600257308 */ /* 0x000fe20000000800 */
[----:B------:R-:W-:Y:S01]  /*2ce0*/  FMUL.FTZ R78, R64, -1.4426950216293334961 ;  /* 0xbfb8aa3b404e7820 */ /* 0x000fe20000410000 */
[----:B------:R-:W-:Y:S01]  /*2cf0*/  FFMA.FTZ R73, R14, R72, R3 ;  /* 0x000000480e497223 */ /* 0x000fe20000010003 */
[C---:B------:R-:W-:Y:S01]  /*2d00*/  FMUL.FTZ R72, R11.reuse, R76 ;  /* 0x0000004c0b487220 */ /* 0x040fe20000410000 */
[----:B------:R-:W-:Y:S01]  /*2d10*/  FADD.FTZ R76, -R12, R75 ;  /* 0x0000004b0c4c7221 */ /* 0x000fe20000010100 */
[----:B------:R-:W-:Y:S01]  /*2d20*/  FMUL.FTZ R75, R11, R82 ;  /* 0x000000520b4b7220 */ /* 0x000fe20000410000 */
[----:B------:R-:W-:Y:S01]  /*2d30*/  FADD.FTZ R82, R43, -R12 ;  /* 0x8000000c2b527221 */ /* 0x000fe20000010000 */
[----:B------:R-:W-:Y:S01]  /*2d40*/  FFMA.FTZ R72, R71, R72, R92 ;  /* 0x0000004847487223 */ /* 0x000fe2000001005c */
[----:B------:R0:W-:Y:S01]  /*2d50*/  MUFU.EX2 R70, R78 ;  /* 0x0000004e00467308 */ /* 0x0001e20000000800 */
[----:B------:R-:W-:Y:S01]  /*2d60*/  FFMA.FTZ R75, R90, R75, R103 ;  /* 0x0000004b5a4b7223 */ /* 0x000fe20000010067 */
[----:B------:R-:W-:Y:S01]  /*2d70*/  FMUL.FTZ R76, R11, R76 ;  /* 0x0000004c0b4c7220 */ /* 0x000fe20000410000 */
[----:B------:R-:W-:Y:S01]  /*2d80*/  FMUL.FTZ R81, R72, -1.4426950216293334961 ;  /* 0xbfb8aa3b48517820 */ /* 0x000fe20000410000 */
[----:B------:R-:W-:Y:S01]  /*2d90*/  FMUL.FTZ R39, R73, -1.4426950216293334961 ;  /* 0xbfb8aa3b49277820 */ /* 0x000fe20000410000 */
[----:B------:R-:W-:Y:S01]  /*2da0*/  FMUL.FTZ R84, R75, -1.4426950216293334961 ;  /* 0xbfb8aa3b4b547820 */ /* 0x000fe20000410000 */
[----:B------:R-:W-:Y:S01]  /*2db0*/  FMUL.FTZ R63, R65, -1.4426950216293334961 ;  /* 0xbfb8aa3b413f7820 */ /* 0x000fe20000410000 */
[----:B------:R-:W-:Y:S01]  /*2dc0*/  FFMA.FTZ R76, R57, R76, R54 ;  /* 0x0000004c394c7223 */ /* 0x000fe20000010036 */
[----:B------:R1:W-:Y:S01]  /*2dd0*/  MUFU.EX2 R74, R81 ;  /* 0x00000051004a7308 */ /* 0x0003e20000000800 */
[----:B0-----:R-:W-:Y:S01]  /*2de0*/  FADD.FTZ R78, -R12, R79 ;  /* 0x0000004f0c4e7221 */ /* 0x001fe20000010100 */
[----:B--2---:R-:W-:Y:S01]  /*2df0*/  FADD.FTZ R56, R56, 1 ;  /* 0x3f80000038387421 */ /* 0x004fe20000010000 */
[----:B------:R-:W-:-:S02]  /*2e00*/  FMUL.FTZ R41, R76, -1.4426950216293334961 ;  /* 0xbfb8aa3b4c297820 */ /* 0x000fc40000410000 */
[----:B------:R-:W-:-:S03]  /*2e10*/  FMUL.FTZ R78, R11, R78 ;  /* 0x0000004e0b4e7220 */ /* 0x000fc60000410000 */
[----:B------:R0:W-:Y:S01]  /*2e20*/  MUFU.EX2 R43, R84 ;  /* 0x00000054002b7308 */ /* 0x0001e20000000800 */
[----:B------:R-:W-:Y:S01]  /*2e30*/  FFMA.FTZ R79, R14, R78, R3 ;  /* 0x0000004e0e4f7223 */ /* 0x000fe20000010003 */
[C---:B------:R-:W-:Y:S01]  /*2e40*/  FMUL.FTZ R78, R11.reuse, R82 ;  /* 0x000000520b4e7220 */ /* 0x040fe20000410000 */
[----:B------:R-:W-:Y:S01]  /*2e50*/  FADD.FTZ R82, -R12, R85 ;  /* 0x000000550c527221 */ /* 0x000fe20000010100 */
[----:B------:R-:W-:Y:S02]  /*2e60*/  IMAD.U32 R85, R80, 0x10000, RZ ;  /* 0x0001000050557824 */ /* 0x000fe400078e00ff */
[----:B-1----:R-:W-:Y:S01]  /*2e70*/  FMUL.FTZ R81, R11, R88 ;  /* 0x000000580b517220 */ /* 0x002fe20000410000 */
[----:B------:R-:W-:Y:S01]  /*2e80*/  FADD.FTZ R88, R47, -R12 ;  /* 0x8000000c2f587221 */ /* 0x000fe20000010000 */
[----:B------:R-:W-:Y:S01]  /*2e90*/  FFMA.FTZ R78, R71, R78, R92 ;  /* 0x0000004e474e7223 */ /* 0x000fe2000001005c */
[----:B------:R-:W-:Y:S01]  /*2ea0*/  MUFU.EX2 R33, R33 ;  /* 0x0000002100217308 */ /* 0x000fe20000000800 */
[----:B0-----:R-:W-:Y:S01]  /*2eb0*/  FADD.FTZ R84, -R12, R85 ;  /* 0x000000550c547221 */ /* 0x001fe20000010100 */
[----:B------:R-:W-:Y:S01]  /*2ec0*/  FFMA.FTZ R81, R90, R81, R103 ;  /* 0x000000515a517223 */ /* 0x000fe20000010067 */
[----:B------:R-:W-:Y:S01]  /*2ed0*/  FMUL.FTZ R87, R78, -1.4426950216293334961 ;  /* 0xbfb8aa3b4e577820 */ /* 0x000fe20000410000 */
[C---:B------:R-:W-:Y:S01]  /*2ee0*/  FMUL.FTZ R82, R11.reuse, R82 ;  /* 0x000000520b527220 */ /* 0x040fe20000410000 */
[----:B------:R-:W-:Y:S01]  /*2ef0*/  FMUL.FTZ R84, R11, R84 ;  /* 0x000000540b547220 */ /* 0x000fe20000410000 */
[----:B------:R-:W-:Y:S01]  /*2f00*/  FMUL.FTZ R91, R81, -1.4426950216293334961 ;  /* 0xbfb8aa3b515b7820 */ /* 0x000fe20000410000 */
[----:B------:R-:W-:Y:S01]  /*2f10*/  FMUL.FTZ R77, R79, -1.4426950216293334961 ;  /* 0xbfb8aa3b4f4d7820 */ /* 0x000fe20000410000 */
[----:B------:R0:W-:Y:S01]  /*2f20*/  MUFU.EX2 R80, R87 ;  /* 0x0000005700507308 */ /* 0x0001e20000000800 */
[----:B------:R-:W-:Y:S01]  /*2f30*/  FFMA.FTZ R85, R14, R84, R3 ;  /* 0x000000540e557223 */ /* 0x000fe20000010003 */
[----:B------:R-:W-:Y:S01]  /*2f40*/  FMUL.FTZ R84, R11, R88 ;  /* 0x000000580b547220 */ /* 0x000fe20000410000 */
[----:B------:R-:W-:Y:S01]  /*2f50*/  FADD.FTZ R88, -R12, R93 ;  /* 0x0000005d0c587221 */ /* 0x000fe20000010100 */
[----:B------:R-:W-:Y:S01]  /*2f60*/  SHF.L.U32 R93, R86, 0x10, RZ ;  /* 0x00000010565d7819 */ /* 0x000fe200000006ff */
[----:B------:R-:W-:Y:S01]  /*2f70*/  FFMA.FTZ R82, R57, R82, R54 ;  /* 0x0000005239527223 */ /* 0x000fe20000010036 */
[----:B------:R-:W-:Y:S01]  /*2f80*/  FFMA.FTZ R84, R71, R84, R92 ;  /* 0x0000005447547223 */ /* 0x000fe2000001005c */
[C---:B------:R-:W-:Y:S01]  /*2f90*/  FMUL.FTZ R88, R11.reuse, R88 ;  /* 0x000000580b587220 */ /* 0x040fe20000410000 */
[----:B------:R-:W1:Y:S01]  /*2fa0*/  MUFU.EX2 R35, R35 ;  /* 0x0000002300237308 */ /* 0x000e620000000800 */
[C---:B0-----:R-:W-:Y:S01]  /*2fb0*/  FMUL.FTZ R87, R11.reuse, R96 ;  /* 0x000000600b577220 */ /* 0x041fe20000410000 */
[----:B------:R-:W-:Y:S01]  /*2fc0*/  FMUL.FTZ R94, R84, -1.4426950216293334961 ;  /* 0xbfb8aa3b545e7820 */ /* 0x000fe20000410000 */
[----:B------:R-:W-:Y:S01]  /*2fd0*/  FADD.FTZ R96, -R12, R93 ;  /* 0x0000005d0c607221 */ /* 0x000fe20000010100 */
[----:B------:R-:W-:Y:S01]  /*2fe0*/  FMUL.FTZ R45, R82, -1.4426950216293334961 ;  /* 0xbfb8aa3b522d7820 */ /* 0x000fe20000410000 */
[C-C-:B------:R-:W-:Y:S01]  /*2ff0*/  FFMA.FTZ R87, R90.reuse, R87, R103.reuse ;  /* 0x000000575a577223 */ /* 0x140fe20000010067 */
[----:B------:R-:W-:Y:S01]  /*3000*/  FFMA.FTZ R103, R90, R108, R103 ;  /* 0x0000006c5a677223 */ /* 0x000fe20000010067 */
[----:B------:R-:W-:Y:S01]  /*3010*/  FMUL.FTZ R93, R11, R96 ;  /* 0x000000600b5d7220 */ /* 0x000fe20000410000 */
[----:B------:R0:W-:Y:S01]  /*3020*/  MUFU.EX2 R86, R94 ;  /* 0x0000005e00567308 */ /* 0x0001e20000000800 */
[----:B------:R-:W-:Y:S01]  /*3030*/  FMUL.FTZ R98, R87, -1.4426950216293334961 ;  /* 0xbfb8aa3b57627820 */ /* 0x000fe20000410000 */
[----:B------:R-:W-:Y:S01]  /*3040*/  FADD.FTZ R96, R51, -R12 ;  /* 0x8000000c33607221 */ /* 0x000fe20000010000 */
[----:B------:R-:W-:Y:S01]  /*3050*/  FFMA.FTZ R93, R14, R93, R3 ;  /* 0x0000005d0e5d7223 */ /* 0x000fe20000010003 */
[----:B------:R-:W-:Y:S01]  /*3060*/  FFMA.FTZ R88, R57, R88, R54 ;  /* 0x0000005839587223 */ /* 0x000fe20000010036 */
[----:B------:R-:W-:-:S02]  /*3070*/  FMUL.FTZ R83, R85, -1.4426950216293334961 ;  /* 0xbfb8aa3b55537820 */ /* 0x000fc40000410000 */
[----:B------:R-:W-:Y:S01]  /*3080*/  FMUL.FTZ R51, R93, -1.4426950216293334961 ;  /* 0xbfb8aa3b5d337820 */ /* 0x000fe20000410000 */
[----:B------:R2:W-:Y:S01]  /*3090*/  MUFU.EX2 R89, R98 ;  /* 0x0000006200597308 */ /* 0x0005e20000000800 */
[----:B0-----:R-:W-:Y:S01]  /*30a0*/  FADD.FTZ R94, -R12, R107 ;  /* 0x0000006b0c5e7221 */ /* 0x001fe20000010100 */
[----:B------:R-:W-:Y:S01]  /*30b0*/  SHF.L.U32 R107, R66, 0x10, RZ ;  /* 0x00000010426b7819 */ /* 0x000fe200000006ff */
[----:B------:R-:W-:Y:S01]  /*30c0*/  FMUL.FTZ R49, R88, -1.4426950216293334961 ;  /* 0xbfb8aa3b58317820 */ /* 0x000fe20000410000 */
[----:B-1----:R-:W-:-:S04]  /*30d0*/  FADD.FTZ R35, R35, 1 ;  /* 0x3f80000023237421 */ /* 0x002fc80000010000 */
[----:B------:R-:W-:Y:S01]  /*30e0*/  MUFU.EX2 R39, R39 ;  /* 0x0000002700277308 */ /* 0x000fe20000000800 */
[----:B--2---:R-:W-:Y:S01]  /*30f0*/  FADD.FTZ R98, -R12, R107 ;  /* 0x0000006b0c627221 */ /* 0x004fe20000010100 */
[----:B------:R-:W-:-:S03]  /*3100*/  SHF.L.U32 R107, R67, 0x10, RZ ;  /* 0x00000010436b7819 */ /* 0x000fc600000006ff */
[C---:B------:R-:W-:Y:S02]  /*3110*/  FMUL.FTZ R98, R11.reuse, R98 ;  /* 0x000000620b627220 */ /* 0x040fe40000410000 */
[----:B------:R-:W-:Y:S01]  /*3120*/  FADD.FTZ R106, -R12, R107 ;  /* 0x0000006b0c6a7221 */ /* 0x000fe20000010100 */
[----:B------:R-:W-:Y:S01]  /*3130*/  SHF.L.U32 R107, R68, 0x10, RZ ;  /* 0x00000010446b7819 */ /* 0x000fe200000006ff */
[----:B------:R-:W-:Y:S01]  /*3140*/  FFMA.FTZ R98, R14, R98, R3 ;  /* 0x000000620e627223 */ /* 0x000fe20000010003 */
[----:B------:R-:W0:Y:S01]  /*3150*/  MUFU.EX2 R63, R63 ;  /* 0x0000003f003f7308 */ /* 0x000e220000000800 */
[----:B------:R-:W-:Y:S01]  /*3160*/  FMUL.FTZ R106, R11, R106 ;  /* 0x0000006a0b6a7220 */ /* 0x000fe20000410000 */
[----:B------:R-:W-:Y:S01]  /*3170*/  FMUL.FTZ R68, R100, -1.4426950216293334961 ;  /* 0xbfb8aa3b64447820 */ /* 0x000fe20000410000 */
[----:B------:R-:W-:Y:S02]  /*3180*/  FMUL.FTZ R67, R98, -1.4426950216293334961 ;  /* 0xbfb8aa3b62437820 */ /* 0x000fe40000410000 */
[----:B------:R-:W-:Y:S01]  /*3190*/  FFMA.FTZ R99, R57, R106, R54 ;  /* 0x0000006a39637223 */ /* 0x000fe20000010036 */
[----:B------:R-:W-:-:S02]  /*31a0*/  FADD.FTZ R106, -R12, R107 ;  /* 0x0000006b0c6a7221 */ /* 0x000fc40000010100 */
[----:B------:R1:W-:Y:S02]  /*31b0*/  MUFU.EX2 R47, R91 ;  /* 0x0000005b002f7308 */ /* 0x0003e40000000800 */
[----:B------:R-:W-:-:S04]  /*31c0*/  FMUL.FTZ R106, R11, R106 ;  /* 0x0000006a0b6a7220 */ /* 0x000fc80000410000 */
[----:B------:R-:W-:Y:S01]  /*31d0*/  FFMA.FTZ R3, R14, R106, R3 ;  /* 0x0000006a0e037223 */ /* 0x000fe20000010003 */
[----:B------:R-:W-:Y:S01]  /*31e0*/  FADD.FTZ R106, R101, -R12 ;  /* 0x8000000c656a7221 */ /* 0x000fe20000010000 */
[----:B------:R-:W-:Y:S01]  /*31f0*/  SHF.L.U32 R101, R69, 0x10, RZ ;  /* 0x0000001045657819 */ /* 0x000fe200000006ff */
[----:B------:R-:W-:Y:S01]  /*3200*/  FMUL.FTZ R14, R103, -1.4426950216293334961 ;  /* 0xbfb8aa3b670e7820 */ /* 0x000fe20000410000 */
[----:B------:R-:W-:Y:S01]  /*3210*/  FMUL.FTZ R69, R3, -1.4426950216293334961 ;  /* 0xbfb8aa3b03457820 */ /* 0x000fe20000410000 */
[C---:B-1----:R-:W-:Y:S01]  /*3220*/  FMUL.FTZ R91, R11.reuse, R96 ;  /* 0x000000600b5b7220 */ /* 0x042fe20000410000 */
[C---:B------:R-:W-:Y:S01]  /*3230*/  FMUL.FTZ R106, R11.reuse, R106 ;  /* 0x0000006a0b6a7220 */ /* 0x040fe20000410000 */
[----:B------:R-:W-:Y:S01]  /*3240*/  FADD.FTZ R108, -R12, R101 ;  /* 0x000000650c6c7221 */ /* 0x000fe20000010100 */
[----:B------:R1:W-:Y:S01]  /*3250*/  MUFU.EX2 R97, R102 ;  /* 0x0000006600617308 */ /* 0x0003e20000000800 */
[----:B------:R-:W-:Y:S01]  /*3260*/  FMUL.FTZ R96, R11, R94 ;  /* 0x0000005e0b607220 */ /* 0x000fe20000410000 */
[--C-:B------:R-:W-:Y:S01]  /*3270*/  FFMA.FTZ R91, R71, R91, R92.reuse ;  /* 0x0000005b475b7223 */ /* 0x100fe2000001005c */
[----:B------:R-:W-:Y:S01]  /*3280*/  FMUL.FTZ R108, R11, R108 ;  /* 0x0000006c0b6c7220 */ /* 0x000fe20000410000 */
[----:B------:R-:W-:Y:S01]  /*3290*/  FFMA.FTZ R71, R71, R106, R92 ;  /* 0x0000006a47477223 */ /* 0x000fe2000001005c */
[----:B------:R-:W-:Y:S01]  /*32a0*/  FADD.FTZ R92, R31, 1 ;  /* 0x3f8000001f5c7421 */ /* 0x000fe20000010000 */
[--C-:B------:R-:W-:Y:S01]  /*32b0*/  FFMA.FTZ R96, R57, R96, R54.reuse ;  /* 0x0000006039607223 */ /* 0x100fe20000010036 */
[----:B------:R-:W-:Y:S01]  /*32c0*/  FADD.FTZ R31, R53, 1 ;  /* 0x3f800000351f7421 */ /* 0x000fe20000010000 */
[----:B------:R-:W2:Y:S01]  /*32d0*/  MUFU.EX2 R12, R69 ;  /* 0x00000045000c7308 */ /* 0x000ea20000000800 */
[----:B-1----:R-:W-:Y:S01]  /*32e0*/  FMUL.FTZ R102, R99, -1.4426950216293334961 ;  /* 0xbfb8aa3b63667820 */ /* 0x002fe20000410000 */
[----:B------:R-:W-:Y:S01]  /*32f0*/  FFMA.FTZ R57, R57, R108, R54 ;  /* 0x0000006c39397223 */ /* 0x000fe20000010036 */
[----:B------:R-:W-:Y:S01]  /*3300*/  FMUL.FTZ R94, R91, -1.4426950216293334961 ;  /* 0xbfb8aa3b5b5e7820 */ /* 0x000fe20000410000 */
[----:B------:R-:W-:Y:S01]  /*3310*/  FMUL.FTZ R66, R96, -1.4426950216293334961 ;  /* 0xbfb8aa3b60427820 */ /* 0x000fe20000410000 */
[----:B0-----:R-:W-:Y:S01]  /*3320*/  FADD.FTZ R63, R63, 1 ;  /* 0x3f8000003f3f7421 */ /* 0x001fe20000010000 */
[----:B------:R-:W-:Y:S01]  /*3330*/  FMUL.FTZ R11, R57, -1.4426950216293334961 ;  /* 0xbfb8aa3b390b7820 */ /* 0x000fe20000410000 */
[----:B------:R-:W-:Y:S01]  /*3340*/  FMUL.FTZ R101, R71, -1.4426950216293334961 ;  /* 0xbfb8aa3b47657820 */ /* 0x000fe20000410000 */
[----:B------:R-:W0:Y:S08]  /*3350*/  MUFU.EX2 R14, R14 ;  /* 0x0000000e000e7308 */ /* 0x000e300000000800 */
[----:B------:R-:W1:Y:S01]  /*3360*/  MUFU.EX2 R41, R41 ;  /* 0x0000002900297308 */ /* 0x000e620000000800 */
[----:B--2---:R-:W-:-:S07]  /*3370*/  FADD.FTZ R12, R12, 1 ;  /* 0x3f8000000c0c7421 */ /* 0x004fce0000010000 */
[----:B------:R-:W2:Y:S01]  /*3380*/  MUFU.EX2 R77, R77 ;  /* 0x0000004d004d7308 */ /* 0x000ea20000000800 */
[----:B0-----:R-:W-:-:S07]  /*3390*/  FADD.FTZ R14, R14, 1 ;  /* 0x3f8000000e0e7421 */ /* 0x001fce0000010000 */
[----:B------:R0:W-:Y:S01]  /*33a0*/  MUFU.EX2 R90, R102 ;  /* 0x00000066005a7308 */ /* 0x0001e20000000800 */
[----:B-1----:R-:W-:-:S07]  /*33b0*/  FADD.FTZ R41, R41, 1 ;  /* 0x3f80000029297421 */ /* 0x002fce0000010000 */
[----:B------:R-:W1:Y:S01]  /*33c0*/  MUFU.EX2 R45, R45 ;  /* 0x0000002d002d7308 */ /* 0x000e620000000800 */
[----:B0-----:R-:W-:Y:S01]  /*33d0*/  FADD.FTZ R102, R33, 1 ;  /* 0x3f80000021667421 */ /* 0x001fe20000010000 */
[----:B------:R-:W-:Y:S01]  /*33e0*/  FADD.FTZ R33, R60, 1 ;  /* 0x3f8000003c217421 */ /* 0x000fe20000010000 */
[----:B------:R-:W-:Y:S01]  /*33f0*/  FADD.FTZ R60, R37, 1 ;  /* 0x3f800000253c7421 */ /* 0x000fe20000010000 */
[----:B------:R-:W-:Y:S01]  /*3400*/  FADD.FTZ R37, R70, 1 ;  /* 0x3f80000046257421 */ /* 0x000fe20000010000 */
[----:B------:R-:W-:Y:S01]  /*3410*/  FADD.FTZ R70, R39, 1 ;  /* 0x3f80000027467421 */ /* 0x000fe20000010000 */
[----:B------:R-:W-:Y:S01]  /*3420*/  FADD.FTZ R39, R74, 1 ;  /* 0x3f8000004a277421 */ /* 0x000fe20000010000 */
[----:B------:R-:W-:Y:S01]  /*3430*/  FADD.FTZ R74, R43, 1 ;  /* 0x3f8000002b4a7421 */ /* 0x000fe20000010000 */
[----:B------:R-:W0:Y:S01]  /*3440*/  MUFU.RCP R31, R31 ;  /* 0x0000001f001f7308 */ /* 0x000e220000001000 */
[----:B--2---:R-:W-:Y:S01]  /*3450*/  FADD.FTZ R77, R77, 1 ;  /* 0x3f8000004d4d7421 */ /* 0x004fe20000010000 */
[----:B------:R-:W-:Y:S01]  /*3460*/  FADD.FTZ R43, R80, 1 ;  /* 0x3f800000502b7421 */ /* 0x000fe20000010000 */
[----:B------:R-:W-:Y:S01]  /*3470*/  FADD.FTZ R80, R47, 1 ;  /* 0x3f8000002f507421 */ /* 0x000fe20000010000 */
[----:B------:R-:W-:Y:S01]  /*3480*/  FADD.FTZ R47, R86, 1 ;  /* 0x3f800000562f7421 */ /* 0x000fe20000010000 */
[----:B------:R-:W-:-:S03]  /*3490*/  FADD.FTZ R86, R89, 1 ;  /* 0x3f80000059567421 */ /* 0x000fc60000010000 */
[----:B------:R-:W2:Y:S01]  /*34a0*/  MUFU.EX2 R49, R49 ;  /* 0x0000003100317308 */ /* 0x000ea20000000800 */
[----:B-1----:R-:W-:-:S07]  /*34b0*/  FADD.FTZ R45, R45, 1 ;  /* 0x3f8000002d2d7421 */ /* 0x002fce0000010000 */
[----:B------:R-:W1:Y:S01]  /*34c0*/  MUFU.RCP R92, R92 ;  /* 0x0000005c005c7308 */ /* 0x000e620000001000 */
[----:B0-----:R-:W-:-:S07]  /*34d0*/  FMUL.FTZ R31, R52, R31 ;  /* 0x0000001f341f7220 */ /* 0x001fce0000410000 */
[----:B------:R-:W0:Y:S01]  /*34e0*/  MUFU.RCP R56, R56 ;  /* 0x0000003800387308 */ /* 0x000e220000001000 */
[----:B--2---:R-:W-:-:S07]  /*34f0*/  FADD.FTZ R49, R49, 1 ;  /* 0x3f80000031317421 */ /* 0x004fce0000010000 */
[----:B------:R-:W2:Y:S01]  /*3500*/  MUFU.RCP R102, R102 ;  /* 0x0000006600667308 */ /* 0x000ea20000001000 */
[----:B-1----:R-:W-:-:S05]  /*3510*/  FMUL.FTZ R92, R13, R92 ;  /* 0x0000005c0d5c7220 */ /* 0x002fca0000410000 */
[----:B------:R-:W-:Y:S02]  /*3520*/  F2FP.BF16.F32.PACK_AB R31, R31, R92 ;  /* 0x0000005c1f1f723e */ /* 0x000fe400000010ff */
[----:B------:R-:W1:Y:S01]  /*3530*/  MUFU.RCP R12, R12 ;  /* 0x0000000c000c7308 */ /* 0x000e620000001000 */
[----:B0-----:R-:W-:-:S07]  /*3540*/  FMUL.FTZ R56, R55, R56 ;  /* 0x0000003837387220 */ /* 0x001fce0000410000 */
[----:B------:R-:W0:Y:S01]  /*3550*/  MUFU.EX2 R51, R51 ;  /* 0x0000003300337308 */ /* 0x000e220000000800 */
[----:B--2---:R-:W-:-:S05]  /*3560*/  FMUL.FTZ R59, R59, R102 ;  /* 0x000000663b3b7220 */ /* 0x004fca0000410000 */
[----:B------:R-:W-:Y:S02]  /*3570*/  F2FP.BF16.F32.PACK_AB R56, R59, R56 ;  /* 0x000000383b38723e */ /* 0x000fe400000010ff */
[----:B------:R-:W2:Y:S01]  /*3580*/  MUFU.RCP R33, R33 ;  /* 0x0000002100217308 */ /* 0x000ea20000001000 */
[----:B-1----:R-:W-:Y:S01]  /*3590*/  FMUL.FTZ R52, R3, R12 ;  /* 0x0000000c03347220 */ /* 0x002fe20000410000 */
[----:B------:R-:W-:Y:S02]  /*35a0*/  IADD3 R12, P1, R15, UR6, RZ ;  /* 0x000000060f0c7c10 */ /* 0x000fe4000ff3e0ff */
[----:B------:R-:W-:Y:S02]  /*35b0*/  PRMT R3, R31, 0x7632, R3 ;  /* 0x000076321f037816 */ /* 0x000fe40000000003 */
[----:B------:R-:W-:Y:S02]  /*35c0*/  IADD3.X R13, R16, UR7, RZ, P1, !PT ;  /* 0x00000007100d7c10 */ /* 0x000fe40008ffe4ff */
[----:B------:R-:W1:Y:S01]  /*35d0*/  MUFU.RCP R35, R35 ;  /* 0x0000002300237308 */ /* 0x000e620000001000 */
[----:B0-----:R-:W-:-:S02]  /*35e0*/  FADD.FTZ R112, R51, 1 ;  /* 0x3f80000033707421 */ /* 0x001fc40000010000 */
[----:B------:R-:W-:Y:S04]  /*35f0*/  STG.E.U16 desc[UR10][R12.64], R31 ;  /* 0x0000001f0c007986 */ /* 0x000fe8000c10150a */
[----:B------:R0:W-:Y:S01]  /*3600*/  STG.E.U16 desc[UR10][R12.64+0x2], R3 ;  /* 0x000002030c007986 */ /* 0x0001e2000c10150a */
[----:B------:R-:W3:Y:S01]  /*3610*/  MUFU.EX2 R83, R83 ;  /* 0x0000005300537308 */ /* 0x000ee20000000800 */
[----:B--2---:R-:W-:Y:S02]  /*3620*/  FMUL.FTZ R33, R58, R33 ;  /* 0x000000213a217220 */ /* 0x004fe40000410000 */
[----:B------:R-:W-:Y:S05]  /*3630*/  STG.E.U16 desc[UR10][R12.64+0x4], R56 ;  /* 0x000004380c007986 */ /* 0x000fea000c10150a */
[----:B------:R-:W2:Y:S01]  /*3640*/  MUFU.EX2 R11, R11 ;  /* 0x0000000b000b7308 */ /* 0x000ea20000000800 */
[----:B-1----:R-:W-:-:S05]  /*3650*/  FMUL.FTZ R62, R62, R35 ;  /* 0x000000233e3e7220 */ /* 0x002fca0000410000 */
[----:B------:R-:W-:Y:S02]  /*3660*/  F2FP.BF16.F32.PACK_AB R33, R62, R33 ;  /* 0x000000213e21723e */ /* 0x000fe400000010ff */
[----:B------:R-:W1:Y:S01]  /*3670*/  MUFU.RCP R14, R14 ;  /* 0x0000000e000e7308 */ /* 0x000e620000001000 */
[----:B---3--:R-:W-:-:S07]  /*3680*/  FADD.FTZ R83, R83, 1 ;  /* 0x3f80000053537421 */ /* 0x008fce0000010000 */
[----:B------:R-:W3:Y:S01]  /*3690*/  MUFU.EX2 R94, R94 ;  /* 0x0000005e005e7308 */ /* 0x000ee20000000800 */
[----:B--2---:R-:W-:-:S07]  /*36a0*/  FADD.FTZ R11, R11, 1 ;  /* 0x3f8000000b0b7421 */ /* 0x004fce0000010000 */
[----:B------:R-:W2:Y:S01]  /*36b0*/  MUFU.EX2 R66, R66 ;  /* 0x0000004200427308 */ /* 0x000ea20000000800 */
[----:B-1----:R-:W-:Y:S01]  /*36c0*/  FMUL.FTZ R103, R103, R14 ;  /* 0x0000000e67677220 */ /* 0x002fe20000410000 */
[----:B------:R-:W-:Y:S02]  /*36d0*/  IADD3 R14, P1, R17, UR6, RZ ;  /* 0x00000006110e7c10 */ /* 0x000fe4000ff3e0ff */
[----:B------:R-:W-:Y:S02]  /*36e0*/  PRMT R17, R33, 0x7632, R17 ;  /* 0x0000763221117816 */ /* 0x000fe40000000011 */
[----:B------:R-:W-:Y:S02]  /*36f0*/  IADD3.X R15, R18, UR7, RZ, P1, !PT ;  /* 0x00000007120f7c10 */ /* 0x000fe40008ffe4ff */
[----:B------:R-:W1:Y:S01]  /*3700*/  MUFU.EX2 R68, R68 ;  /* 0x0000004400447308 */ /* 0x000e620000000800 */
[----:B---3--:R-:W-:Y:S01]  /*3710*/  FADD.FTZ R94, R94, 1 ;  /* 0x3f8000005e5e7421 */ /* 0x008fe20000010000 */
[----:B------:R-:W-:-:S02]  /*3720*/  IADD3 R16, P1, R19, UR6, RZ ;  /* 0x0000000613107c10 */ /* 0x000fc4000ff3e0ff */
[----:B------:R-:W-:-:S04]  /*3730*/  F2FP.BF16.F32.PACK_AB R52, R52, R103 ;  /* 0x000000673434723e */ /* 0x000fc800000010ff */
[----:B------:R-:W3:Y:S01]  /*3740*/  MUFU.RCP R60, R60 ;  /* 0x0000003c003c7308 */ /* 0x000ee20000001000 */
[----:B--2---:R-:W-:Y:S01]  /*3750*/  FADD.FTZ R51, R66, 1 ;  /* 0x3f80000042337421 */ /* 0x004fe20000010000 */
[----:B------:R-:W-:-:S06]  /*3760*/  FADD.FTZ R66, R97, 1 ;  /* 0x3f80000061427421 */ /* 0x000fcc0000010000 */
[----:B------:R1:W2:Y:S08]  /*3770*/  MUFU.RCP R106, R63 ;  /* 0x0000003f006a7308 */ /* 0x0002b00000001000 */
[----:B------:R-:W4:Y:S01]  /*3780*/  MUFU.EX2 R67, R67 ;  /* 0x0000004300437308 */ /* 0x000f220000000800 */
[----:B-1----:R-:W-:Y:S01]  /*3790*/  FADD.FTZ R63, R68, 1 ;  /* 0x3f800000443f7421 */ /* 0x002fe20000010000 */
[----:B---3--:R-:W-:Y:S01]  /*37a0*/  FMUL.FTZ R60, R61, R60 ;  /* 0x0000003c3d3c7220 */ /* 0x008fe20000410000 */
[----:B------:R-:W-:-:S05]  /*37b0*/  FADD.FTZ R68, R90, 1 ;  /* 0x3f8000005a447421 */ /* 0x000fca0000010000 */
[----:B------:R-:W1:Y:S01]  /*37c0*/  MUFU.RCP R37, R37 ;  /* 0x0000002500257308 */ /* 0x000e620000001000 */
[----:B--2---:R-:W-:-:S05]  /*37d0*/  FMUL.FTZ R65, R65, R106 ;  /* 0x0000006a41417220 */ /* 0x004fca0000410000 */
[----:B------:R-:W-:Y:S02]  /*37e0*/  F2FP.BF16.F32.PACK_AB R60, R65, R60 ;  /* 0x0000003c413c723e */ /* 0x000fe400000010ff */
[----:B------:R-:W2:Y:S01]  /*37f0*/  MUFU.RCP R70, R70 ;  /* 0x0000004600467308 */ /* 0x000ea20000001000 */
[----:B----4-:R-:W-:Y:S01]  /*3800*/  FADD.FTZ R53, R67, 1 ;  /* 0x3f80000043357421 */ /* 0x010fe20000010000 */
[----:B0-----:R-:W-:-:S06]  /*3810*/  PRMT R3, R60, 0x7632, R3 ;  /* 0x000076323c037816 */ /* 0x001fcc0000000003 */
[----:B------:R-:W0:Y:S01]  /*3820*/  MUFU.EX2 R54, R101 ;  /* 0x0000006500367308 */ /* 0x000e220000000800 */
[----:B-1----:R-:W-:-:S07]  /*3830*/  FMUL.FTZ R37, R64, R37 ;  /* 0x0000002540257220 */ /* 0x002fce0000410000 */
[----:B------:R-:W1:Y:S01]  /*3840*/  MUFU.RCP R39, R39 ;  /* 0x0000002700277308 */ /* 0x000e620000001000 */
[----:B--2---:R-:W-:-:S05]  /*3850*/  FMUL.FTZ R70, R73, R70 ;  /* 0x0000004649467220 */ /* 0x004fca0000410000 */
[----:B------:R-:W-:Y:S02]  /*3860*/  F2FP.BF16.F32.PACK_AB R37, R70, R37 ;  /* 0x000000254625723e */ /* 0x000fe400000010ff */
[----:B------:R-:W2:Y:S01]  /*3870*/  MUFU.RCP R41, R41 ;  /* 0x0000002900297308 */ /* 0x000ea20000001000 */
[----:B0-----:R-:W-:-:S07]  /*3880*/  FADD.FTZ R54, R54, 1 ;  /* 0x3f80000036367421 */ /* 0x001fce0000010000 */
[----:B------:R-:W0:Y:S01]  /*3890*/  MUFU.RCP R74, R74 ;  /* 0x0000004a004a7308 */ /* 0x000e220000001000 */
[----:B-1----:R-:W-:-:S07]  /*38a0*/  FMUL.FTZ R39, R72, R39 ;  /* 0x0000002748277220 */ /* 0x002fce0000410000 */
[----:B------:R-:W1:Y:S01]  /*38b0*/  MUFU.RCP R108, R77 ;  /* 0x0000004d006c7308 */ /* 0x000e620000001000 */
[----:B--2---:R-:W-:-:S05]  /*38c0*/  FMUL.FTZ R76, R76, R41 ;  /* 0x000000294c4c7220 */ /* 0x004fca0000410000 */
[----:B------:R-:W-:Y:S02]  /*38d0*/  F2FP.BF16.F32.PACK_AB R39, R76, R39 ;  /* 0x000000274c27723e */ /* 0x000fe400000010ff */
[----:B------:R-:W2:Y:S01]  /*38e0*/  MUFU.RCP R43, R43 ;  /* 0x0000002b002b7308 */ /* 0x000ea20000001000 */
[----:B0-----:R-:W-:-:S07]  /*38f0*/  FMUL.FTZ R74, R75, R74 ;  /* 0x0000004a4b4a7220 */ /* 0x001fce0000410000 */
[----:B------:R-:W0:Y:S01]  /*3900*/  MUFU.RCP R45, R45 ;  /* 0x0000002d002d7308 */ /* 0x000e220000001000 */
[----:B-1----:R-:W-:-:S05]  /*3910*/  FMUL.FTZ R79, R79, R108 ;  /* 0x0000006c4f4f7220 */ /* 0x002fca0000410000 */
[----:B------:R-:W-:Y:S02]  /*3920*/  F2FP.BF16.F32.PACK_AB R74, R79, R74 ;  /* 0x0000004a4f4a723e */ /* 0x000fe400000010ff */
[----:B------:R-:W1:Y:S01]  /*3930*/  MUFU.RCP R80, R80 ;  /* 0x0000005000507308 */ /* 0x000e620000001000 */
[----:B--2---:R-:W-:-:S07]  /*3940*/  FMUL.FTZ R43, R78, R43 ;  /* 0x0000002b4e2b7220 */ /* 0x004fce0000410000 */
[----:B------:R-:W2:Y:S01]  /*3950*/  MUFU.RCP R110, R83 ;  /* 0x00000053006e7308 */ /* 0x000ea20000001000 */
[----:B0-----:R-:W-:-:S05]  /*3960*/  FMUL.FTZ R82, R82, R45 ;  /* 0x0000002d52527220 */ /* 0x001fca0000410000 */
[----:B------:R-:W-:Y:S02]  /*3970*/  F2FP.BF16.F32.PACK_AB R43, R82, R43 ;  /* 0x0000002b522b723e */ /* 0x000fe400000010ff */
        /* <DEDUP_REMOVED lines=10> */
[----:B------:R1:W-:Y:S01]  /*3a20*/  MUFU.RCP R58, R11 ;  /* 0x0000000b003a7308 */ /* 0x0003e20000001000 */
[----:B--2---:R-:W-:-:S07]  /*3a30*/  FMUL.FTZ R86, R87, R86 ;  /* 0x0000005657567220 */ /* 0x004fce0000410000 */
[----:B------:R-:W2:Y:S01]  /*3a40*/  MUFU.RCP R94, R94 ;  /* 0x0000005e005e7308 */ /* 0x000ea20000001000 */
[----:B-1----:R-:W-:Y:S01]  /*3a50*/  PRMT R11, R56, 0x7632, R11 ;  /* 0x00007632380b7816 */ /* 0x002fe2000000000b */
[----:B0-----:R-:W-:-:S04]  /*3a60*/  FMUL.FTZ R93, R93, R112 ;  /* 0x000000705d5d7220 */ /* 0x001fc80000410000 */
[----:B------:R0:W-:Y:S01]  /*3a70*/  STG.E.U16 desc[UR10][R12.64+0x6], R11 ;  /* 0x0000060b0c007986 */ /* 0x0001e2000c10150a */
[----:B------:R-:W-:Y:S01]  /*3a80*/  F2FP.BF16.F32.PACK_AB R86, R93, R86 ;  /* 0x000000565d56723e */ /* 0x000fe200000010ff */
[----:B------:R-:W1:Y:S02]  /*3a90*/  MUFU.RCP R51, R51 ;  /* 0x0000003300337308 */ /* 0x000e640000001000 */
[----:B------:R3:W-:Y:S04]  /*3aa0*/  STG.E.U16 desc[UR10][R14.64+0x2], R17 ;  /* 0x000002110e007986 */ /* 0x0007e8000c10150a */
[----:B------:R-:W-:Y:S02]  /*3ab0*/  STG.E.U16 desc[UR10][R14.64], R33 ;  /* 0x000000210e007986 */ /* 0x000fe4000c10150a */
[----:B------:R-:W4:Y:S01]  /*3ac0*/  MUFU.RCP R66, R66 ;  /* 0x0000004200427308 */ /* 0x000f220000001000 */
[----:B--2---:R-:W-:Y:S01]  /*3ad0*/  FMUL.FTZ R94, R91, R94 ;  /* 0x0000005e5b5e7220 */ /* 0x004fe20000410000 */
[----:B0-----:R-:W-:Y:S01]  /*3ae0*/  PRMT R13, R37, 0x7632, R13 ;  /* 0x00007632250d7816 */ /* 0x001fe2000000000d */
[----:B------:R-:W-:Y:S01]  /*3af0*/  STG.E.U16 desc[UR10][R14.64+0x4], R60 ;  /* 0x0000043c0e007986 */ /* 0x000fe2000c10150a */
[----:B------:R-:W-:-:S02]  /*3b00*/  PRMT R11, R39, 0x7632, R11 ;  /* 0x00007632270b7816 */ /* 0x000fc4000000000b */
[----:B---3--:R-:W-:Y:S01]  /*3b10*/  IADD3.X R17, R20, UR7, RZ, P1, !PT ;  /* 0x0000000714117c10 */ /* 0x008fe20008ffe4ff */
[----:B------:R0:W-:Y:S01]  /*3b20*/  STG.E.U16 desc[UR10][R14.64+0x6], R3 ;  /* 0x000006030e007986 */ /* 0x0001e2000c10150a */
[----:B------:R-:W2:Y:S01]  /*3b30*/  MUFU.RCP R53, R53 ;  /* 0x0000003500357308 */ /* 0x000ea20000001000 */
[----:B------:R-:W-:Y:S01]  /*3b40*/  IADD3 R12, P1, R21, UR6, RZ ;  /* 0x00000006150c7c10 */ /* 0x000fe2000ff3e0ff */
[----:B-1----:R-:W-:Y:S01]  /*3b50*/  FMUL.FTZ R51, R96, R51 ;  /* 0x0000003360337220 */ /* 0x002fe20000410000 */
[----:B------:R1:W-:Y:S04]  /*3b60*/  STG.E.U16 desc[UR10][R16.64+0x2], R13 ;  /* 0x0000020d10007986 */ /* 0x0003e8000c10150a */
[----:B------:R-:W-:Y:S01]  /*3b70*/  STG.E.U16 desc[UR10][R16.64], R37 ;  /* 0x0000002510007986 */ /* 0x000fe2000c10150a */
[----:B------:R-:W3:Y:S01]  /*3b80*/  MUFU.RCP R63, R63 ;  /* 0x0000003f003f7308 */ /* 0x000ee20000001000 */
[----:B----4-:R-:W-:Y:S01]  /*3b90*/  FMUL.FTZ R66, R95, R66 ;  /* 0x000000425f427220 */ /* 0x010fe20000410000 */
[----:B------:R-:W-:Y:S01]  /*3ba0*/  F2FP.BF16.F32.PACK_AB R51, R51, R94 ;  /* 0x0000005e3333723e */ /* 0x000fe200000010ff */
[----:B------:R-:W-:Y:S01]  /*3bb0*/  STG.E.U16 desc[UR10][R16.64+0x4], R39 ;  /* 0x0000042710007986 */ /* 0x000fe2000c10150a */
[----:B0-----:R-:W-:-:S02]  /*3bc0*/  PRMT R15, R74, 0x7632, R15 ;  /* 0x000076324a0f7816 */ /* 0x001fc4000000000f */
[----:B------:R-:W-:Y:S01]  /*3bd0*/  PRMT R3, R43, 0x7632, R3 ;  /* 0x000076322b037816 */ /* 0x000fe20000000003 */
[----:B------:R0:W-:Y:S01]  /*3be0*/  STG.E.U16 desc[UR10][R16.64+0x6], R11 ;  /* 0x0000060b10007986 */ /* 0x0001e2000c10150a */
[----:B------:R-:W4:Y:S01]  /*3bf0*/  MUFU.RCP R68, R68 ;  /* 0x0000004400447308 */ /* 0x000f220000001000 */
[----:B-1----:R-:W-:Y:S01]  /*3c00*/  IADD3.X R13, R22, UR7, RZ, P1, !PT ;  /* 0x00000007160d7c10 */ /* 0x002fe20008ffe4ff */
[----:B--2---:R-:W-:Y:S01]  /*3c10*/  FMUL.FTZ R53, R98, R53 ;  /* 0x0000003562357220 */ /* 0x004fe20000410000 */
[----:B------:R-:W-:-:S03]  /*3c20*/  IADD3 R14, P1, R23, UR6, RZ ;  /* 0x00000006170e7c10 */ /* 0x000fc6000ff3e0ff */
[----:B------:R1:W-:Y:S01]  /*3c30*/  STG.E.U16 desc[UR10][R12.64+0x2], R15 ;  /* 0x0000020f0c007986 */ /* 0x0003e2000c10150a */
[----:B------:R-:W-:Y:S01]  /*3c40*/  F2FP.BF16.F32.PACK_AB R53, R53, R66 ;  /* 0x000000423535723e */ /* 0x000fe200000010ff */
[----:B------:R-:W2:Y:S01]  /*3c50*/  MUFU.RCP R54, R54 ;  /* 0x0000003600367308 */ /* 0x000ea20000001000 */
[----:B---3--:R-:W-:Y:S01]  /*3c60*/  FMUL.FTZ R63, R100, R63 ;  /* 0x0000003f643f7220 */ /* 0x008fe20000410000 */
[----:B------:R-:W-:Y:S01]  /*3c70*/  STG.E.U16 desc[UR10][R12.64], R74 ;  /* 0x0000004a0c007986 */ /* 0x000fe2000c10150a */
[----:B0-----:R-:W-:-:S03]  /*3c80*/  PRMT R11, R80, 0x7632, R11 ;  /* 0x00007632500b7816 */ /* 0x001fc6000000000b */
[----:B------:R-:W-:Y:S01]  /*3c90*/  STG.E.U16 desc[UR10][R12.64+0x4], R43 ;  /* 0x0000042b0c007986 */ /* 0x000fe2000c10150a */
[----:B----4-:R-:W-:Y:S01]  /*3ca0*/  FMUL.FTZ R68, R99, R68 ;  /* 0x0000004463447220 */ /* 0x010fe20000410000 */
[----:B-1----:R-:W-:Y:S02]  /*3cb0*/  IADD3.X R15, R24, UR7, RZ, P1, !PT ;  /* 0x00000007180f7c10 */ /* 0x002fe40008ffe4ff */
[----:B------:R0:W-:Y:S01]  /*3cc0*/  STG.E.U16 desc[UR10][R12.64+0x6], R3 ;  /* 0x000006030c007986 */ /* 0x0001e2000c10150a */
[----:B------:R-:W-:Y:S02]  /*3cd0*/  IADD3 R16, P1, R25, UR6, RZ ;  /* 0x0000000619107c10 */ /* 0x000fe4000ff3e0ff */
[----:B------:R-:W-:Y:S01]  /*3ce0*/  F2FP.BF16.F32.PACK_AB R63, R68, R63 ;  /* 0x0000003f443f723e */ /* 0x000fe200000010ff */
[----:B------:R-:W-:Y:S01]  /*3cf0*/  STG.E.U16 desc[UR10][R14.64], R80 ;  /* 0x000000500e007986 */ /* 0x000fe2000c10150a */
[----:B------:R-:W-:Y:S01]  /*3d00*/  IADD3.X R17, R26, UR7, RZ, P1, !PT ;  /* 0x000000071a117c10 */ /* 0x000fe20008ffe4ff */
[----:B--2---:R-:W-:Y:S01]  /*3d10*/  FMUL.FTZ R71, R71, R54 ;  /* 0x0000003647477220 */ /* 0x004fe20000410000 */
[----:B------:R-:W-:Y:S01]  /*3d20*/  FMUL.FTZ R54, R57, R58 ;  /* 0x0000003a39367220 */ /* 0x000fe20000410000 */
[----:B------:R1:W-:Y:S01]  /*3d30*/  STG.E.U16 desc[UR10][R14.64+0x2], R11 ;  /* 0x0000020b0e007986 */ /* 0x0003e2000c10150a */
[----:B0-----:R-:W-:-:S03]  /*3d40*/  PRMT R13, R47, 0x7632, R13 ;  /* 0x000076322f0d7816 */ /* 0x001fc6000000000d */
[----:B------:R-:W-:Y:S01]  /*3d50*/  STG.E.U16 desc[UR10][R14.64+0x4], R47 ;  /* 0x0000042f0e007986 */ /* 0x000fe2000c10150a */
[----:B------:R-:W-:Y:S02]  /*3d60*/  PRMT R3, R86, 0x7632, R3 ;  /* 0x0000763256037816 */ /* 0x000fe40000000003 */
[----:B------:R-:W-:Y:S01]  /*3d70*/  IADD3 R12, P1, R27, UR6, RZ ;  /* 0x000000061b0c7c10 */ /* 0x000fe2000ff3e0ff */
[----:B------:R0:W-:Y:S01]  /*3d80*/  STG.E.U16 desc[UR10][R14.64+0x6], R13 ;  /* 0x0000060d0e007986 */ /* 0x0001e2000c10150a */
[----:B------:R-:W-:Y:S02]  /*3d90*/  F2FP.BF16.F32.PACK_AB R71, R54, R71 ;  /* 0x000000473647723e */ /* 0x000fe400000010ff */
[----:B-1----:R-:W-:Y:S01]  /*3da0*/  PRMT R11, R51, 0x7632, R11 ;  /* 0x00007632330b7816 */ /* 0x002fe2000000000b */
[----:B------:R1:W-:Y:S04]  /*3db0*/  STG.E.U16 desc[UR10][R16.64+0x2], R3 ;  /* 0x0000020310007986 */ /* 0x0003e8000c10150a */
[----:B------:R-:W-:Y:S01]  /*3dc0*/  STG.E.U16 desc[UR10][R16.64], R86 ;  /* 0x0000005610007986 */ /* 0x000fe2000c10150a */
[----:B0-----:R-:W-:-:S03]  /*3dd0*/  IADD3.X R13, R28, UR7, RZ, P1, !PT ;  /* 0x000000071c0d7c10 */ /* 0x001fc60008ffe4ff */
[----:B------:R-:W-:Y:S01]  /*3de0*/  STG.E.U16 desc[UR10][R16.64+0x4], R51 ;  /* 0x0000043310007986 */ /* 0x000fe2000c10150a */
[----:B------:R-:W-:Y:S02]  /*3df0*/  PRMT R15, R53, 0x7632, R15 ;  /* 0x00007632350f7816 */ /* 0x000fe4000000000f */
[----:B-1----:R-:W-:Y:S01]  /*3e00*/  PRMT R3, R63, 0x7632, R3 ;  /* 0x000076323f037816 */ /* 0x002fe20000000003 */
[----:B------:R0:W-:Y:S01]  /*3e10*/  STG.E.U16 desc[UR10][R16.64+0x6], R11 ;  /* 0x0000060b10007986 */ /* 0x0001e2000c10150a */
[----:B------:R-:W-:-:S03]  /*3e20*/  IADD3 R14, P1, R29, UR6, RZ ;  /* 0x000000061d0e7c10 */ /* 0x000fc6000ff3e0ff */
[----:B------:R-:W-:Y:S04]  /*3e30*/  STG.E.U16 desc[UR10][R12.64], R53 ;  /* 0x000000350c007986 */ /* 0x000fe8000c10150a */
[----:B------:R1:W-:Y:S04]  /*3e40*/  STG.E.U16 desc[UR10][R12.64+0x2], R15 ;  /* 0x0000020f0c007986 */ /* 0x0003e8000c10150a */
[----:B------:R-:W-:Y:S01]  /*3e50*/  STG.E.U16 desc[UR10][R12.64+0x4], R63 ;  /* 0x0000043f0c007986 */ /* 0x000fe2000c10150a */
[----:B0-----:R-:W-:-:S03]  /*3e60*/  PRMT R11, R52, 0x7632, R11 ;  /* 0x00007632340b7816 */ /* 0x001fc6000000000b */
[----:B------:R0:W-:Y:S01]  /*3e70*/  STG.E.U16 desc[UR10][R12.64+0x6], R3 ;  /* 0x000006030c007986 */ /* 0x0001e2000c10150a */
[----:B-1----:R-:W-:Y:S02]  /*3e80*/  IADD3.X R15, R30, UR7, RZ, P1, !PT ;  /* 0x000000071e0f7c10 */ /* 0x002fe40008ffe4ff */
[----:B------:R-:W-:-:S03]  /*3e90*/  IADD3 R5, P1, R5, 0x9, RZ ;  /* 0x0000000905057810 */ /* 0x000fc60007f3e0ff */
[----:B------:R1:W-:Y:S01]  /*3ea0*/  STG.E.U16 desc[UR10][R14.64], R52 ;  /* 0x000000340e007986 */ /* 0x0003e2000c10150a */
[----:B------:R-:W-:Y:S02]  /*3eb0*/  IADD3.X R0, RZ, R0, RZ, P1, !PT ;  /* 0x00000000ff007210 */ /* 0x000fe40000ffe4ff */
[----:B0-----:R-:W-:Y:S01]  /*3ec0*/  PRMT R13, R71, 0x7632, R13 ;  /* 0x00007632470d7816 */ /* 0x001fe2000000000d */
[----:B------:R1:W-:Y:S01]  /*3ed0*/  STG.E.U16 desc[UR10][R14.64+0x2], R11 ;  /* 0x0000020b0e007986 */ /* 0x0003e2000c10150a */
[----:B------:R-:W-:-:S03]  /*3ee0*/  ISETP.GE.U32.AND P1, PT, R5, R6, PT ;  /* 0x000000060500720c */ /* 0x000fc60003f26070 */
[----:B------:R1:W-:Y:S01]  /*3ef0*/  STG.E.U16 desc[UR10][R14.64+0x4], R71 ;  /* 0x000004470e007986 */ /* 0x0003e2000c10150a */
[----:B------:R-:W-:-:S03]  /*3f00*/  ISETP.GE.AND.EX P1, PT, R0, R7, PT, P1 ;  /* 0x000000070000720c */ /* 0x000fc60003f26310 */
[----:B------:R1:W-:Y:S10]  /*3f10*/  STG.E.U16 desc[UR10][R14.64+0x6], R13 ;  /* 0x0000060d0e007986 */ /* 0x0003f4000c10150a */
[----:B------:R-:W-:Y:S05]  /*3f20*/  @!P1 BRA `(.L_x_1914) ;  /* 0xffffffc400109947 */ /* 0x000fea000383ffff */
[----:B------:R-:W-:Y:S05]  /*3f30*/  EXIT ;  /* 0x000000000000794d */ /* 0x000fea0003800000 */
.L_x_1915:
        /* <DEDUP_REMOVED lines=12> */
.L_x_3937:


//--------------------- .text._ZN13group_norm_v214gn_cuda_kernelI13__nv_bfloat16Li480ELi3ELi16ELi120ELi256ELb1ELi16ELi960ELi960ELi4ELb1ELi21ELb0ELb0ENS_16CompileConditionILi900EEEEEvPT_PKS4_S7_S7_flPfS8_Pj --------------------------
	.section	.text._ZN13group_norm_v214gn_cuda_kernelI13__nv_bfloat16Li480ELi3ELi16ELi120ELi256ELb1ELi16ELi960ELi960ELi4ELb1ELi21ELb0ELb0ENS_16CompileConditionILi900EEEEEvPT_PKS4_S7_S7_flPfS8_Pj,"ax",@progbits
	.align	128
        .global         _ZN13group_norm_v214gn_cuda_kernelI13__nv_bfloat16Li480ELi3ELi16ELi120ELi256ELb1ELi16ELi960ELi960ELi4ELb1ELi21ELb0ELb0ENS_16CompileConditionILi900EEEEEvPT_PKS4_S7_S7_flPfS8_Pj
        .type           _ZN13group_norm_v214gn_cuda_kernelI13__nv_bfloat16Li480ELi3ELi16ELi120ELi256ELb1ELi16ELi960ELi960ELi4ELb1ELi21ELb0ELb0ENS_16CompileConditionILi900EEEEEvPT_PKS4_S7_S7_flPfS8_Pj,@function
        .size           _ZN13group_norm_v214gn_cuda_kernelI13__nv_bfloat16Li480ELi3ELi16ELi120ELi256ELb1ELi16ELi960ELi960ELi4ELb1ELi21ELb0ELb0ENS_16CompileConditionILi900EEEEEvPT_PKS4_S7_S7_flPfS8_Pj,(.L_x_3938 - _ZN13group_norm_v214gn_cuda_kernelI13__nv_bfloat16Li480ELi3ELi16ELi120ELi256ELb1ELi16ELi960ELi960ELi4ELb1ELi21ELb0ELb0ENS_16CompileConditionILi900EEEEEvPT_PKS4_S7_S7_flPfS8_Pj)
        .other          _ZN13group_norm_v214gn_cuda_kernelI13__nv_bfloat16Li480ELi3ELi16ELi120ELi256ELb1ELi16ELi960ELi960ELi4ELb1ELi21ELb0ELb0ENS_16CompileConditionILi900EEEEEvPT_PKS4_S7_S7_flPfS8_Pj,@"STO_CUDA_ENTRY STV_DEFAULT"
_ZN13group_norm_v214gn_cuda_kernelI13__nv_bfloat16Li480ELi3ELi16ELi120ELi256ELb1ELi16ELi960ELi960ELi4ELb1ELi21ELb0ELb0ENS_16CompileConditionILi900EEEEEvPT_PKS4_S7_S7_flPfS8_Pj:
.text._ZN13group_norm_v214gn_cuda_kernelI13__nv_bfloat16Li480ELi3ELi16ELi120ELi256ELb1ELi16ELi960ELi960ELi4ELb1ELi21ELb0ELb0ENS_16CompileConditionILi900EEEEEvPT_PKS4_S7_S7_flPfS8_Pj:
[----:B------:R-:W0:Y:S01]  /*0000*/  LDC R1, c[0x0][0x28] ;  /* 0x00000a00ff017b82 */ /* 0x000e220000000800 */
[----:B------:R-:W1:Y:S01]  /*0010*/  S2R R4, SR_CTAID.Y ;  /* 0x0000000000047919 */ /* 0x000e620000002600 */
[----:B------:R-:W-:Y:S01]  /*0020*/  ULDC.64 UR4, c[0x0][0x238] ;  /* 0x00008e0000047ab9 */ /* 0x000fe20000000a00 */
[----:B0-----:R-:W-:Y:S01]  /*0030*/  IADD3 R1, R1, -0xc0, RZ ;  /* 0xffffff4001017810 */ /* 0x001fe20007ffe0ff */
[----:B------:R-:W-:Y:S02]  /*0040*/  USHF.L.U32 UR10, UR4, 0x1, URZ ;  /* 0x00000001040a7899 */ /* 0x000fe4000800063f */
[----:B------:R-:W-:-:S06]  /*0050*/  USHF.L.U64.HI UR5, UR4, 0x1, UR5 ;  /* 0x0000000104057899 */ /* 0x000fcc0008010205 */
[----:B------:R-:W-:Y:S02]  /*0060*/  MOV R0, UR5 ;  /* 0x0000000500007c02 */ /* 0x000fe40008000f00 */
        /* <DEDUP_REMOVED lines=13> */
[----:B------:R-:W-:-:S05]  /*0140*/  IMAD R0, R0, 0x18, R3 ;  /* 0x0000001800007824 */ /* 0x000fca00078e0203 */
[----:B------:R-:W-:Y:S01]  /*0150*/  LEA R3, R7, R0, 0x3 ;  /* 0x0000000007037211 */ /* 0x000fe200078e18ff */
[----:B------:R-:W-:-:S04]  /*0160*/  HFMA2.MMA R0, -RZ, RZ, 0, 0 ;  /* 0x00000000ff007435 */ /* 0x000fc800000001ff */
[----:B------:R0:W-:Y:S07]  /*0170*/  STL [R1+0x80], R3 ;  /* 0x0000800301007387 */ /* 0x0001ee0000100800 */
.L_x_1924:
[----:B------:R-:W1:Y:S01]  /*0180*/  S2R R28, SR_TID.X ;  /* 0x00000000001c7919 */ /* 0x000e620000002100 */
[C---:B------:R-:W-:Y:S01]  /*0190*/  LOP3.LUT R7, R2.reuse, 0x1, RZ, 0xc0, !PT ;  /* 0x0000000102077812 */ /* 0x040fe200078ec0ff */
[----:B------:R-:W-:Y:S01]  /*01a0*/  ULDC.64 UR6, c[0x0][0x218] ;  /* 0x0000860000067ab9 */ /* 0x000fe20000000a00 */
[----:B------:R-:W-:Y:S01]  /*01b0*/  SHF.R.U64 R34, R2, 0x1, R0 ;  /* 0x0000000102227819 */ /* 0x000fe20000001200 */
[----:B0-----:R-:W0:Y:S01]  /*01c0*/  S2R R3, SR_CTAID.X ;  /* 0x0000000000037919 */ /* 0x001e220000002500 */
[----:B------:R-:W2:Y:S01]  /*01d0*/  LDC.64 R30, c[0x0][0x220] ;  /* 0x00008800ff1e7b82 */ /* 0x000ea20000000a00 */
[----:B------:R3:W-:Y:S01]  /*01e0*/  STL [R1+0x4], R7 ;  /* 0x0000040701007387 */ /* 0x0007e20000100800 */
[----:B-1----:R-:W-:Y:S01]  /*01f0*/  IMAD.WIDE.U32 R4, R28, -0x77777777, RZ ;  /* 0x888888891c047825 */ /* 0x002fe200078e00ff */
[----:B0-----:R-:W-:-:S04]  /*0200*/  SHF.L.U32 R3, R3, 0x4, RZ ;  /* 0x0000000403037819 */ /* 0x001fc800000006ff */
[----:B------:R-:W-:Y:S01]  /*0210*/  SHF.R.U32.HI R6, RZ, 0x7, R5 ;  /* 0x00000007ff067819 */ /* 0x000fe20000011605 */
[----:B------:R-:W-:Y:S01]  /*0220*/  IMAD R5, R7, 0x3c0, RZ ;  /* 0x000003c007057824 */ /* 0x000fe200078e02ff */
[----:B------:R-:W-:-:S03]  /*0230*/  LOP3.LUT R3, R3, 0xf0, RZ, 0xc0, !PT ;  /* 0x000000f003037812 */ /* 0x000fc600078ec0ff */
[----:B------:R-:W-:Y:S01]  /*0240*/  IMAD R4, R6, -0xf0, R28 ;  /* 0xffffff1006047824 */ /* 0x000fe200078e021c */
[----:B------:R-:W-:-:S03]  /*0250*/  IADD3 R3, R3, R6, RZ ;  /* 0x0000000603037210 */ /* 0x000fc60007ffe0ff */
[----:B------:R-:W-:Y:S01]  /*0260*/  IMAD R8, R4, 0x4, R5 ;  /* 0x0000000404087824 */ /* 0x000fe200078e0205 */
[----:B------:R0:W-:Y:S04]  /*0270*/  STL [R1+0x1c], R4 ;  /* 0x00001c0401007387 */ /* 0x0001e80000100800 */
[----:B------:R-:W-:-:S03]  /*0280*/  SHF.R.S32.HI R9, RZ, 0x1f, R8 ;  /* 0x0000001fff097819 */ /* 0x000fc60000011408 */
[----:B---3--:R-:W-:Y:S01]  /*0290*/  IMAD.WIDE.U32 R6, R34, 0x78000, R8 ;  /* 0x0007800022067825 */ /* 0x008fe200078e0008 */
[----:B0-----:R-:W-:-:S05]  /*02a0*/  SHF.R.U32.HI R4, RZ, 0x1, R0 ;  /* 0x00000001ff047819 */ /* 0x001fca0000011600 */
[----:B------:R-:W-:Y:S02]  /*02b0*/  IMAD R10, R4, 0x78000, RZ ;  /* 0x00078000040a7824 */ /* 0x000fe400078e02ff */
[----:B------:R-:W-:-:S03]  /*02c0*/  IMAD R4, R3, 0x780, RZ ;  /* 0x0000078003047824 */ /* 0x000fc600078e02ff */
[----:B------:R-:W-:Y:S01]  /*02d0*/  IADD3 R3, R7, R10, RZ ;  /* 0x0000000a07037210 */ /* 0x000fe20007ffe0ff */
[----:B------:R0:W-:Y:S01]  /*02e0*/  STL [R1+0x14], R10 ;  /* 0x0000140a01007387 */ /* 0x0001e20000100800 */
[C---:B------:R-:W-:Y:S02]  /*02f0*/  IADD3 R7, P0, R4.reuse, R6, RZ ;  /* 0x0000000604077210 */ /* 0x040fe40007f1e0ff */
[----:B------:R-:W-:Y:S02]  /*0300*/  IADD3 R9, R4, 0xf00, RZ ;  /* 0x00000f0004097810 */ /* 0x000fe40007ffe0ff */
[----:B------:R-:W-:Y:S02]  /*0310*/  IADD3.X R12, RZ, R3, RZ, P0, !PT ;  /* 0x00000003ff0c7210 */ /* 0x000fe400007fe4ff */
[----:B0-----:R-:W-:-:S04]  /*0320*/  LEA R10, P0, R7, UR6, 0x1 ;  /* 0x00000006070a7c11 */ /* 0x001fc8000f8008ff */
[----:B------:R-:W-:Y:S02]  /*0330*/  LEA.HI.X R11, R7, UR7, R12, 0x1, P0 ;  /* 0x00000007070b7c11 */ /* 0x000fe400080f0c0c */
[----:B------:R-:W-:-:S04]  /*0340*/  IADD3 R7, P0, R9, R6, RZ ;  /* 0x0000000609077210 */ /* 0x000fc80007f1e0ff */
[----:B------:R-:W3:Y:S01]  /*0350*/  LDG.E.64.CONSTANT R10, desc[UR8][R10.64] ;  /* 0x000000080a0a7981 */ /* 0x000ee2000c1e9b00 */
        /* <DEDUP_REMOVED lines=34> */
[----:B------:R-:W-:Y:S01]  /*0580*/  IADD3 R7, P0, R9, R6, RZ ;  /* 0x0000000609077210 */ /* 0x000fe20007f1e0ff */
[----:B------:R0:W-:Y:S03]  /*0590*/  STL [R1+0x30], R9 ;  /* 0x0000300901007387 */ /* 0x0001e60000100800 */
[----:B0-----:R-:W-:Y:S02]  /*05a0*/  IADD3.X R9, RZ, R3, RZ, P0, !PT ;  /* 0x00000003ff097210 */ /* 0x001fe400007fe4ff */
[----:B------:R-:W-:-:S04]  /*05b0*/  LEA R20, P0, R7, UR6, 0x1 ;  /* 0x0000000607147c11 */ /* 0x000fc8000f8008ff */
[----:B------:R-:W-:-:S06]  /*05c0*/  LEA.HI.X R21, R7, UR7, R9, 0x1, P0 ;  /* 0x0000000707157c11 */ /* 0x000fcc00080f0c09 */
[----:B------:R-:W4:Y:S01]  /*05d0*/  LDG.E.64.CONSTANT R20, desc[UR8][R20.64] ;  /* 0x0000000814147981 */ /* 0x000f22000c1e9b00 */
[----:B------:R-:W-:-:S04]  /*05e0*/  IADD3 R24, R4, 0x6900, RZ ;  /* 0x0000690004187810 */ /* 0x000fc80007ffe0ff */
[----:B------:R-:W-:Y:S01]  /*05f0*/  IADD3 R6, P0, R24, R6, RZ ;  /* 0x0000000618067210 */ /* 0x000fe20007f1e0ff */
[----:B------:R0:W-:Y:S03]  /*0600*/  STL [R1+0x2c], R24 ;  /* 0x00002c1801007387 */ /* 0x0001e60000100800 */
[----:B------:R-:W-:Y:S02]  /*0610*/  IADD3.X R3, RZ, R3, RZ, P0, !PT ;  /* 0x00000003ff037210 */ /* 0x000fe400007fe4ff */
[----:B0-----:R-:W-:-:S04]  /*0620*/  LEA R24, P0, R6, UR6, 0x1 ;  /* 0x0000000606187c11 */ /* 0x001fc8000f8008ff */
[----:B------:R-:W-:Y:S02]  /*0630*/  LEA.HI.X R25, R6, UR7, R3, 0x1, P0 ;  /* 0x0000000706197c11 */ /* 0x000fe400080f0c03 */
[----:B------:R-:W0:Y:S01]  /*0640*/  LDC.64 R6, c[0x0][0x228] ;  /* 0x00008a00ff067b82 */ /* 0x000e220000000a00 */
[----:B--2---:R-:W-:-:S03]  /*0650*/  IMAD.WIDE R30, R8, 0x2, R30 ;  /* 0x00000002081e7825 */ /* 0x004fc600078e021e */
[----:B------:R-:W2:Y:S04]  /*0660*/  LDG.E.64.CONSTANT R24, desc[UR8][R24.64] ;  /* 0x0000000818187981 */ /* 0x000ea8000c1e9b00 */
[----:B------:R-:W5:Y:S01]  /*0670*/  LDG.E.64.CONSTANT R30, desc[UR8][R30.64] ;  /* 0x000000081e1e7981 */ /* 0x000f62000c1e9b00 */
[----:B0-----:R-:W-:-:S06]  /*0680*/  IMAD.WIDE R8, R8, 0x2, R6 ;  /* 0x0000000208087825 */ /* 0x001fcc00078e0206 */
[----:B------:R-:W5:Y:S01]  /*0690*/  LDG.E.64.CONSTANT R8, desc[UR8][R8.64] ;  /* 0x0000000808087981 */ /* 0x000f62000c1e9b00 */
[C---:B---3--:R-:W-:Y:S01]  /*06a0*/  PRMT R6, R10.reuse, 0x7632, R6 ;  /* 0x000076320a067816 */ /* 0x048fe20000000006 */
[----:B------:R-:W-:-:S03]  /*06b0*/  IMAD.U32 R3, R10, 0x10000, RZ ;  /* 0x000100000a037824 */ /* 0x000fc600078e00ff */
[----:B------:R-:W-:Y:S01]  /*06c0*/  SHF.L.U32 R6, R6, 0x10, RZ ;  /* 0x0000001006067819 */ /* 0x000fe200000006ff */
[----:B------:R-:W-:Y:S01]  /*06d0*/  FADD.FTZ R27, RZ, R3 ;  /* 0x00000003ff1b7221 */ /* 0x000fe20000010000 */
[----:B------:R-:W-:Y:S01]  /*06e0*/  FFMA.FTZ R7, R3, R3, RZ ;  /* 0x0000000303077223 */ /* 0x000fe200000100ff */
[C---:B------:R-:W-:Y:S02]  /*06f0*/  SHF.L.U32 R32, R11.reuse, 0x10, RZ ;  /* 0x000000100b207819 */ /* 0x040fe400000006ff */
[----:B------:R-:W-:Y:S01]  /*0700*/  PRMT R26, R11, 0x7632, R26 ;  /* 0x000076320b1a7816 */ /* 0x000fe2000000001a */
[----:B------:R-:W-:Y:S01]  /*0710*/  FADD.FTZ R27, R27, R6 ;  /* 0x000000061b1b7221 */ /* 0x000fe20000010000 */
[----:B------:R-:W-:Y:S02]  /*0720*/  FFMA.FTZ R6, R6, R6, R7 ;  /* 0x0000000606067223 */ /* 0x000fe40000010007 */
[----:B------:R-:W-:Y:S01]  /*0730*/  SHF.L.U32 R26, R26, 0x10, RZ ;  /* 0x000000101a1a7819 */ /* 0x000fe200000006ff */
[----:B------:R-:W-:Y:S01]  /*0740*/  FADD.FTZ R27, R27, R32 ;  /* 0x000000201b1b7221 */ /* 0x000fe20000010000 */
[----:B------:R-:W-:Y:S01]  /*0750*/  FFMA.FTZ R6, R32, R32, R6 ;  /* 0x0000002020067223 */ /* 0x000fe20000010006 */
[----:B----4-:R-:W-:-:S02]  /*0760*/  SHF.L.U32 R33, R12, 0x10, RZ ;  /* 0x000000100c217819 */ /* 0x010fc400000006ff */
[----:B------:R-:W-:Y:S01]  /*0770*/  PRMT R7, R12, 0x7632, R7 ;  /* 0x000076320c077816 */ /* 0x000fe20000000007 */
[----:B------:R-:W-:Y:S01]  /*0780*/  FADD.FTZ R27, R27, R26 ;  /* 0x0000001a1b1b7221 */ /* 0x000fe20000010000 */
[----:B------:R-:W-:Y:S02]  /*0790*/  FFMA.FTZ R26, R26, R26, R6 ;  /* 0x0000001a1a1a7223 */ /* 0x000fe40000010006 */
[----:B------:R-:W-:Y:S01]  /*07a0*/  SHF.L.U32 R7, R7, 0x10, RZ ;  /* 0x0000001007077819 */ /* 0x000fe200000006ff */
        /* <DEDUP_REMOVED lines=9> */
[----:B------:R0:W-:Y:S01]  /*0840*/  STL [R1+0x8], R29 ;  /* 0x0000081d01007387 */ /* 0x0001e20000100800 */
[----:B------:R-:W-:Y:S01]  /*0850*/  PRMT R26, R22, 0x7632, R26 ;  /* 0x00007632161a7816 */ /* 0x000fe2000000001a */
[----:B------:R-:W-:Y:S01]  /*0860*/  FADD.FTZ R27, R27, R6 ;  /* 0x000000061b1b7221 */ /* 0x000fe20000010000 */
[--C-:B------:R-:W-:Y:S02]  /*0870*/  FFMA.FTZ R6, R6, R6, R7.reuse ;  /* 0x0000000606067223 */ /* 0x100fe40000010007 */
        /* <DEDUP_REMOVED lines=39> */
[--C-:B------:R-:W-:Y:S02]  /*0af0*/  FFMA.FTZ R7, R7, R7, R26.reuse ;  /* 0x0000000707077223 */ /* 0x100fe4000001001a */
[----:B------:R-:W-:Y:S01]  /*0b00*/  SHF.L.U32 R6, R6, 0x10, RZ ;  /* 0x0000001006067819 */ /* 0x000fe200000006ff */
[----:B0-----:R-:W-:Y:S01]  /*0b10*/  IMAD.U32 R29, R17, 0x10000, RZ ;  /* 0x00010000111d7824 */ /* 0x001fe200078e00ff */
[----:B------:R-:W-:-:S03]  /*0b20*/  PRMT R26, R18, 0x7632, R26 ;  /* 0x00007632121a7816 */ /* 0x000fc6000000001a */
[----:B------:R-:W-:Y:S01]  /*0b30*/  FADD.FTZ R27, R27, R29 ;  /* 0x0000001d1b1b7221 */ /* 0x000fe20000010000 */
[----:B------:R-:W-:Y:S01]  /*0b40*/  FFMA.FTZ R7, R29, R29, R7 ;  /* 0x0000001d1d077223 */ /* 0x000fe20000010007 */
[----:B------:R0:W-:Y:S02]  /*0b50*/  STL [R1+0x54], R29 ;  /* 0x0000541d01007387 */ /* 0x0001e40000100800 */
[--C-:B------:R-:W-:Y:S01]  /*0b60*/  FADD.FTZ R27, R27, R6.reuse ;  /* 0x000000061b1b7221 */ /* 0x100fe20000010000 */
[----:B------:R-:W-:Y:S01]  /*0b70*/  FFMA.FTZ R7, R6, R6, R7 ;  /* 0x0000000606077223 */ /* 0x000fe20000010007 */
        /* <DEDUP_REMOVED lines=12> */
[----:B------:R0:W-:Y:S02]  /*0c40*/  STL [R1+0x5c], R29 ;  /* 0x00005c1d01007387 */ /* 0x0001e40000100800 */
[----:B------:R-:W-:Y:S01]  /*0c50*/  FADD.FTZ R27, R27, R6 ;  /* 0x000000061b1b7221 */ /* 0x000fe20000010000 */
[----:B------:R-:W-:Y:S01]  /*0c60*/  FFMA.FTZ R26, R6, R6, R26 ;  /* 0x00000006061a7223 */ /* 0x000fe2000001001a */
[----:B0-----:R-:W-:-:S05]  /*0c70*/  SHF.L.U32 R29, R20, 0x10, RZ ;  /* 0x00000010141d7819 */ /* 0x001fca00000006ff */
[----:B------:R0:W-:Y:S01]  /*0c80*/  STL [R1+0x60], R29 ;  /* 0x0000601d01007387 */ /* 0x0001e20000100800 */
[----:B------:R-:W-:Y:S01]  /*0c90*/  FADD.FTZ R27, R27, R29 ;  /* 0x0000001d1b1b7221 */ /* 0x000fe20000010000 */
[----:B------:R-:W-:Y:S02]  /*0ca0*/  FFMA.FTZ R26, R29, R29, R26 ;  /* 0x0000001d1d1a7223 */ /* 0x000fe4000001001a */
[----:B0-----:R-:W3:Y:S01]  /*0cb0*/  LDL R29, [R1+0x80] ;  /* 0x00008000011d7983 */ /* 0x001ee20000100800 */
[----:B------:R-:W-:Y:S02]  /*0cc0*/  PRMT R7, R20, 0x7632, R7 ;  /* 0x0000763214077816 */ /* 0x000fe40000000007 */
[----:B------:R-:W-:-:S03]  /*0cd0*/  SHF.L.U32 R35, R21, 0x10, RZ ;  /* 0x0000001015237819 */ /* 0x000fc600000006ff */
[----:B------:R-:W-:Y:S01]  /*0ce0*/  IMAD.U32 R7, R7, 0x10000, RZ ;  /* 0x0001000007077824 */ /* 0x000fe200078e00ff */
[----:B------:R-:W-:-:S03]  /*0cf0*/  PRMT R6, R21, 0x7632, R6 ;  /* 0x0000763215067816 */ /* 0x000fc60000000006 */
[----:B------:R-:W-:Y:S01]  /*0d00*/  FADD.FTZ R27, R27, R7 ;  /* 0x000000071b1b7221 */ /* 0x000fe20000010000 */
[----:B------:R-:W-:Y:S01]  /*0d10*/  FFMA.FTZ R26, R7, R7, R26 ;  /* 0x00000007071a7223 */ /* 0x000fe2000001001a */
[----:B------:R-:W-:Y:S02]  /*0d20*/  SHF.L.U32 R6, R6, 0x10, RZ ;  /* 0x0000001006067819 */ /* 0x000fe400000006ff */
[----:B------:R-:W-:Y:S01]  /*0d30*/  FADD.FTZ R27, R27, R35 ;  /* 0x000000231b1b7221 */ /* 0x000fe20000010000 */
[----:B------:R-:W-:Y:S01]  /*0d40*/  FFMA.FTZ R26, R35, R35, R26 ;  /* 0x00000023231a7223 */ /* 0x000fe2000001001a */
[----:B--2---:R-:W-:Y:S02]  /*0d50*/  SHF.L.U32 R7, R24, 0x10, RZ ;  /* 0x0000001018077819 */ /* 0x004fe400000006ff */
[----:B------:R-:W-:Y:S01]  /*0d60*/  FADD.FTZ R27, R27, R6 ;  /* 0x000000061b1b7221 */ /* 0x000fe20000010000 */
[----:B------:R-:W-:Y:S01]  /*0d70*/  FFMA.FTZ R26, R6, R6, R26 ;  /* 0x00000006061a7223 */ /* 0x000fe2000001001a */
[----:B------:R-:W-:Y:S01]  /*0d80*/  PRMT R6, R24, 0x7632, R6 ;  /* 0x0000763218067816 */ /* 0x000fe20000000006 */
[----:B------:R0:W-:Y:S01]  /*0d90*/  STL [R1+0x68], R35 ;  /* 0x0000682301007387 */ /* 0x0001e20000100800 */
[----:B------:R-:W-:Y:S01]  /*0da0*/  FADD.FTZ R27, R27, R7 ;  /* 0x000000071b1b7221 */ /* 0x000fe20000010000 */
[----:B------:R-:W-:Y:S01]  /*0db0*/  FFMA.FTZ R26, R7, R7, R26 ;  /* 0x00000007071a7223 */ /* 0x000fe2000001001a */
[----:B------:R-:W-:Y:S01]  /*0dc0*/  SHF.L.U32 R6, R6, 0x10, RZ ;  /* 0x0000001006067819 */ /* 0x000fe200000006ff */
[----:B------:R1:W-:Y:S01]  /*0dd0*/  STL [R1+0x64], R7 ;  /* 0x0000640701007387 */ /* 0x0003e20000100800 */
[----:B0-----:R-:W-:-:S03]  /*0de0*/  SHF.L.U32 R35, R25, 0x10, RZ ;  /* 0x0000001019237819 */ /* 0x001fc600000006ff */
[----:B------:R-:W-:Y:S01]  /*0df0*/  FADD.FTZ R27, R27, R6 ;  /* 0x000000061b1b7221 */ /* 0x000fe20000010000 */
[----:B-1----:R-:W-:Y:S01]  /*0e00*/  FFMA.FTZ R7, R6, R6, R26 ;  /* 0x0000000606077223 */ /* 0x002fe2000001001a */
[----:B------:R-:W-:Y:S01]  /*0e10*/  STL [R1+0x6c], R35 ;  /* 0x00006c2301007387 */ /* 0x000fe20000100800 */
        /* <DEDUP_REMOVED lines=13> */
[----:B------:R-:W-:Y:S01]  /*0ef0*/  IMAD.SHL.U32 R6, R2, 0x8, RZ ;  /* 0x0000000802067824 */ /* 0x000fe200078e00ff */
[----:B------:R-:W-:-:S04]  /*0f00*/  SHF.L.U32 R29, R28, 0x3, RZ ;  /* 0x000000031c1d7819 */ /* 0x000fc800000006ff */
[----:B------:R-:W-:-:S04]  /*0f10*/  LOP3.LUT R6, R6, 0x8, RZ, 0xc0, !PT ;  /* 0x0000000806067812 */ /* 0x000fc800078ec0ff */
[----:B------:R-:W-:-:S05]  /*0f20*/  LEA.HI R6, R28, R6, RZ, 0x1f ;  /* 0x000000061c067211 */ /* 0x000fca00078ff8ff */
[----:B------:R-:W-:Y:S01]  /*0f30*/  IMAD R7, R6, 0x78, -R5 ;  /* 0x0000007806077824 */ /* 0x000fe200078e0a05 */
[----:B------:R-:W-:-:S04]  /*0f40*/  MOV R5, 0x400 ;  /* 0x0000040000057802 */ /* 0x000fc80000000f00 */
[----:B------:R-:W-:Y:S02]  /*0f50*/  SHF.R.S32.HI R6, RZ, 0x1f, R7 ;  /* 0x0000001fff067819 */ /* 0x000fe40000011407 */
[C---:B------:R-:W-:Y:S02]  /*0f60*/  IADD3 R37, R7.reuse, 0x64, RZ ;  /* 0x0000006407257810 */ /* 0x040fe40007ffe0ff */
[----:B------:R-:W-:Y:S02]  /*0f70*/  LEA.HI R6, R6, R7, RZ, 0x2 ;  /* 0x0000000706067211 */ /* 0x000fe400078f10ff */
[----:B------:R-:W-:Y:S02]  /*0f80*/  IADD3 R35, R7, 0x68, RZ ;  /* 0x0000006807237810 */ /* 0x000fe40007ffe0ff */
[----:B------:R-:W-:Y:S02]  /*0f90*/  SHF.R.S32.HI R6, RZ, 0x2, R6 ;  /* 0x00000002ff067819 */ /* 0x000fe40000011406 */
[----:B0-----:R-:W-:-:S02]  /*0fa0*/  LEA R5, R26, R5, 0x18 ;  /* 0x000000051a057211 */ /* 0x001fc400078ec0ff */
[----:B------:R-:W-:-:S04]  /*0fb0*/  IADD3 R26, R7, 0x4, RZ ;  /* 0x00000004071a7810 */ /* 0x000fc80007ffe0ff */
[----:B------:R-:W-:-:S04]  /*0fc0*/  SHF.R.S32.HI R27, RZ, 0x1f, R26 ;  /* 0x0000001fff1b7819 */ /* 0x000fc8000001141a */
[----:B------:R-:W-:Y:S01]  /*0fd0*/  LEA.HI R27, R27, R26, RZ, 0x2 ;  /* 0x0000001a1b1b7211 */ /* 0x000fe200078f10ff */
[----:B------:R-:W-:Y:S01]  /*0fe0*/  IMAD R26, R6, 0x18, R5 ;  /* 0x00000018061a7824 */ /* 0x000fe200078e0205 */
[----:B------:R-:W-:Y:S02]  /*0ff0*/  LOP3.LUT R6, R29, 0x8, RZ, 0xc0, !PT ;  /* 0x000000081d067812 */ /* 0x000fe400078ec0ff */
[----:B------:R-:W-:Y:S02]  /*1000*/  SHF.R.S32.HI R28, RZ, 0x2, R27 ;  /* 0x00000002ff1c7819 */ /* 0x000fe4000001141b */
[----:B------:R-:W-:-:S03]  /*1010*/  IADD3 R26, R26, R6, RZ ;  /* 0x000000061a1a7210 */ /* 0x000fc60007ffe0ff */
[----:B------:R-:W-:-:S03]  /*1020*/  IMAD R28, R28, 0x18, R5 ;  /* 0x000000181c1c7824 */ /* 0x000fc600078e0205 */
[----:B------:R-:W0:Y:S02]  /*1030*/  LDS.64 R26, [R26] ;  /* 0x000000001a1a7984 */ /* 0x000e240000000a00 */
        /* <DEDUP_REMOVED lines=213> */
[----:B------:R-:W-:Y:S01]  /*1d90*/  FADD.FTZ R27, R29, R27 ;  /* 0x0000001b1d1b7221 */ /* 0x000fe20000010000 */
[----:B------:R-:W-:Y:S02]  /*1da0*/  IADD3 R29, R7, 0x6c, RZ ;  /* 0x0000006c071d7810 */ /* 0x000fe40007ffe0ff */
[----:B------:R-:W-:Y:S02]  /*1db0*/  LEA.HI R37, R28, R37, RZ, 0x2 ;  /* 0x000000251c257211 */ /* 0x000fe400078f10ff */
[----:B------:R-:W-:-:S04]  /*1dc0*/  SHF.R.S32.HI R28, RZ, 0x1f, R35 ;  /* 0x0000001fff1c7819 */ /* 0x000fc80000011423 */
[----:B------:R-:W-:Y:S02]  /*1dd0*/  LEA.HI R35, R28, R35, RZ, 0x2 ;  /* 0x000000231c237211 */ /* 0x000fe400078f10ff */
[----:B------:R-:W-:Y:S02]  /*1de0*/  SHF.R.S32.HI R28, RZ, 0x1f, R29 ;  /* 0x0000001fff1c7819 */ /* 0x000fe4000001141d */
[----:B------:R-:W-:Y:S02]  /*1df0*/  SHF.R.S32.HI R35, RZ, 0x2, R35 ;  /* 0x00000002ff237819 */ /* 0x000fe40000011423 */
[----:B------:R-:W-:Y:S02]  /*1e00*/  LEA.HI R29, R28, R29, RZ, 0x2 ;  /* 0x0000001d1c1d7211 */ /* 0x000fe400078f10ff */
[----:B------:R-:W-:Y:S01]  /*1e10*/  IADD3 R28, R7, 0x70, RZ ;  /* 0x00000070071c7810 */ /* 0x000fe20007ffe0ff */
[----:B------:R-:W-:Y:S01]  /*1e20*/  IMAD R35, R35, 0x18, R5 ;  /* 0x0000001823237824 */ /* 0x000fe200078e0205 */
[----:B------:R-:W-:-:S02]  /*1e30*/  IADD3 R7, R7, 0x74, RZ ;  /* 0x0000007407077810 */ /* 0x000fc40007ffe0ff */
[----:B------:R-:W-:Y:S02]  /*1e40*/  SHF.R.S32.HI R36, RZ, 0x1f, R28 ;  /* 0x0000001fff247819 */ /* 0x000fe4000001141c */
[----:B------:R-:W-:Y:S02]  /*1e50*/  SHF.R.S32.HI R29, RZ, 0x2, R29 ;  /* 0x00000002ff1d7819 */ /* 0x000fe4000001141d */
[----:B------:R-:W-:Y:S02]  /*1e60*/  LEA.HI R28, R36, R28, RZ, 0x2 ;  /* 0x0000001c241c7211 */ /* 0x000fe400078f10ff */
[----:B------:R-:W-:Y:S01]  /*1e70*/  SHF.R.S32.HI R36, RZ, 0x1f, R7 ;  /* 0x0000001fff247819 */ /* 0x000fe20000011407 */
[----:B------:R-:W-:Y:S01]  /*1e80*/  IMAD R29, R29, 0x18, R5 ;  /* 0x000000181d1d7824 */ /* 0x000fe200078e0205 */
[----:B------:R-:W-:Y:S02]  /*1e90*/  SHF.R.S32.HI R28, RZ, 0x2, R28 ;  /* 0x00000002ff1c7819 */ /* 0x000fe4000001141c */
[----:B------:R-:W-:-:S02]  /*1ea0*/  LEA.HI R36, R36, R7, RZ, 0x2 ;  /* 0x0000000724247211 */ /* 0x000fc400078f10ff */
[----:B------:R-:W-:Y:S01]  /*1eb0*/  SHF.R.S32.HI R7, RZ, 0x2, R37 ;  /* 0x00000002ff077819 */ /* 0x000fe20000011425 */
[--C-:B------:R-:W-:Y:S01]  /*1ec0*/  IMAD R28, R28, 0x18, R5.reuse ;  /* 0x000000181c1c7824 */ /* 0x100fe200078e0205 */
[----:B------:R-:W-:Y:S02]  /*1ed0*/  SHF.R.S32.HI R36, RZ, 0x2, R36 ;  /* 0x00000002ff247819 */ /* 0x000fe40000011424 */
[C---:B------:R-:W-:Y:S01]  /*1ee0*/  IADD3 R35, R6.reuse, R35, RZ ;  /* 0x0000002306237210 */ /* 0x040fe20007ffe0ff */
[--C-:B------:R-:W-:Y:S01]  /*1ef0*/  IMAD R7, R7, 0x18, R5.reuse ;  /* 0x0000001807077824 */ /* 0x100fe200078e0205 */
[----:B------:R-:W-:Y:S01]  /*1f00*/  IADD3 R29, R6, R29, RZ ;  /* 0x0000001d061d7210 */ /* 0x000fe20007ffe0ff */
[----:B------:R-:W-:Y:S01]  /*1f10*/  IMAD R36, R36, 0x18, R5 ;  /* 0x0000001824247824 */ /* 0x000fe200078e0205 */
[C---:B------:R-:W-:Y:S01]  /*1f20*/  IADD3 R5, R6.reuse, R28, RZ ;  /* 0x0000001c06057210 */ /* 0x040fe20007ffe0ff */
[----:B------:R-:W-:-:S03]  /*1f30*/  IMAD.IADD R7, R6, 0x1, R7 ;  /* 0x0000000106077824 */ /* 0x000fc600078e0207 */
[----:B------:R-:W-:-:S03]  /*1f40*/  IADD3 R28, R6, R36, RZ ;  /* 0x00000024061c7210 */ /* 0x000fc60007ffe0ff */
[----:B------:R-:W0:Y:S02]  /*1f50*/  LDS.64 R6, [R7] ;  /* 0x0000000007067984 */ /* 0x000e240000000a00 */
[----:B0-----:R-:W-:Y:S01]  /*1f60*/  FADD.FTZ R6, R26, R6 ;  /* 0x000000061a067221 */ /* 0x001fe20000010000 */
[----:B------:R-:W-:Y:S02]  /*1f70*/  FADD.FTZ R36, R27, R7 ;  /* 0x000000071b247221 */ /* 0x000fe40000010000 */
[----:B------:R-:W0:Y:S02]  /*1f80*/  LDS.64 R26, [R35] ;  /* 0x00000000231a7984 */ /* 0x000e240000000a00 */
[----:B0-----:R-:W-:Y:S01]  /*1f90*/  FADD.FTZ R26, R6, R26 ;  /* 0x0000001a061a7221 */ /* 0x001fe20000010000 */
[----:B------:R-:W-:Y:S01]  /*1fa0*/  FADD.FTZ R36, R36, R27 ;  /* 0x0000001b24247221 */ /* 0x000fe20000010000 */
[----:B------:R-:W0:Y:S04]  /*1fb0*/  LDS.64 R6, [R29] ;  /* 0x000000001d067984 */ /* 0x000e280000000a00 */
[----:B------:R-:W-:Y:S01]  /*1fc0*/  LDS.64 R28, [R28] ;  /* 0x000000001c1c7984 */ /* 0x000fe20000000a00 */
[----:B0-----:R-:W-:Y:S01]  /*1fd0*/  FADD.FTZ R6, R26, R6 ;  /* 0x000000061a067221 */ /* 0x001fe20000010000 */
[----:B------:R-:W-:-:S02]  /*1fe0*/  FADD.FTZ R7, R36, R7 ;  /* 0x0000000724077221 */ /* 0x000fc40000010000 */
[----:B------:R-:W0:Y:S02]  /*1ff0*/  LDS.64 R26, [R5] ;  /* 0x00000000051a7984 */ /* 0x000e240000000a00 */
[----:B0-----:R-:W-:Y:S01]  /*2000*/  FADD.FTZ R6, R6, R26 ;  /* 0x0000001a06067221 */ /* 0x001fe20000010000 */
[----:B------:R-:W-:-:S03]  /*2010*/  FADD.FTZ R7, R7, R27 ;  /* 0x0000001b07077221 */ /* 0x000fc60000010000 */
[----:B------:R-:W-:Y:S01]  /*2020*/  FADD.FTZ R6, R6, R28 ;  /* 0x0000001c06067221 */ /* 0x000fe20000010000 */
[----:B------:R-:W-:-:S07]  /*2030*/  FADD.FTZ R7, R7, R29 ;  /* 0x0000001d07077221 */ /* 0x000fce0000010000 */
.L_x_1917:
[----:B------:R-:W-:Y:S05]  /*2040*/  BSYNC B0 ;  /* 0x0000000000007941 */ /* 0x000fea0003800000 */
.L_x_1916:
[----:B------:R-:W0:Y:S01]  /*2050*/  S2R R37, SR_TID.X ;  /* 0x0000000000257919 */ /* 0x000e220000002100 */
[----:B------:R-:W-:Y:S01]  /*2060*/  BSSY B0, `(.L_x_1918) ;  /* 0x0000013000007945 */ /* 0x000fe20003800000 */
[----:B------:R-:W1:Y:S04]  /*2070*/  SHFL.BFLY PT, R26, R6, 0x1, 0x1f ;  /* 0x0c201f00061a7f89 */ /* 0x000e6800000e0000 */
[----:B------:R-:W2:Y:S01]  /*2080*/  SHFL.BFLY PT, R5, R7, 0x1, 0x1f ;  /* 0x0c201f0007057f89 */ /* 0x000ea200000e0000 */
[----:B------:R-:W3:Y:S01]  /*2090*/  S2R R28, SR_CTAID.Y ;  /* 0x00000000001c7919 */ /* 0x000ee20000002600 */
[----:B------:R-:W4:Y:S01]  /*20a0*/  S2R R35, SR_CTAID.X ;  /* 0x0000000000237919 */ /* 0x000f220000002500 */
[----:B-1----:R-:W-:Y:S01]  /*20b0*/  FADD.FTZ R6, R26, R6 ;  /* 0x000000061a067221 */ /* 0x002fe20000010000 */
[----:B0-----:R-:W-:Y:S01]  /*20c0*/  LOP3.LUT P0, RZ, R37, 0xfffffff1, RZ, 0xc0, !PT ;  /* 0xfffffff125ff7812 */ /* 0x001fe2000780c0ff */
[----:B--2---:R-:W-:-:S12]  /*20d0*/  FADD.FTZ R7, R5, R7 ;  /* 0x0000000705077221 */ /* 0x004fd80000010000 */
[----:B---34-:R-:W-:Y:S05]  /*20e0*/  @P0 BRA `(.L_x_1919) ;  /* 0x0000000000280947 */ /* 0x018fea0003800000 */
[----:B------:R-:W0:Y:S01]  /*20f0*/  LDC R5, c[0x0][0x10] ;  /* 0x00000400ff057b82 */ /* 0x000e220000000800 */
[----:B------:R-:W-:-:S04]  /*2100*/  SHF.R.U32.HI R26, RZ, 0x1, R37 ;  /* 0x00000001ff1a7819 */ /* 0x000fc80000011625 */
[----:B------:R-:W-:-:S04]  /*2110*/  SHF.L.U32 R26, R26, 0x4, RZ ;  /* 0x000000041a1a7819 */ /* 0x000fc800000006ff */
[----:B------:R-:W-:Y:S01]  /*2120*/  LOP3.LUT R26, R26, 0xfffffff0, R35, 0xe2, !PT ;  /* 0xfffffff01a1a7812 */ /* 0x000fe200078ee223 */
[----:B0-----:R-:W-:-:S05]  /*2130*/  IMAD R5, R5, UR4, R28 ;  /* 0x0000000405057c24 */ /* 0x001fca000f8e021c */
[----:B------:R-:W-:Y:S02]  /*2140*/  LEA R5, R5, R26, 0x7 ;  /* 0x0000001a05057211 */ /* 0x000fe400078e38ff */
[----:B------:R-:W0:Y:S03]  /*2150*/  LDC.64 R26, c[0x0][0x248] ;  /* 0x00009200ff1a7b82 */ /* 0x000e260000000a00 */
[----:B------:R-:W-:-:S04]  /*2160*/  IMAD.SHL.U32 R5, R5, 0x2, RZ ;  /* 0x0000000205057824 */ /* 0x000fc800078e00ff */
[----:B0-----:R-:W-:-:S05]  /*2170*/  IMAD.WIDE.U32 R26, R5, 0x4, R26 ;  /* 0x00000004051a7825 */ /* 0x001fca00078e001a */
[----:B------:R0:W-:Y:S02]  /*2180*/  STG.E.64 desc[UR8][R26.64], R6 ;  /* 0x000000061a007986 */ /* 0x0001e4000c101b08 */
.L_x_1919:
[----:B------:R-:W-:Y:S05]  /*2190*/  BSYNC B0 ;  /* 0x0000000000007941 */ /* 0x000fea0003800000 */
.L_x_1918:
[----:B------:R-:W-:Y:S01]  /*21a0*/  PRMT R18, R11, 0x7632, R18 ;  /* 0x000076320b127816 */ /* 0x000fe20000000012 */
[----:B------:R-:W-:Y:S01]  /*21b0*/  BAR.SYNC.DEFER_BLOCKING 0x0 ;  /* 0x0000000000007b1d */ /* 0x000fe20000010000 */
[----:B0-----:R-:W-:Y:S02]  /*21c0*/  PRMT R27, R13, 0x7632, R27 ;  /* 0x000076320d1b7816 */ /* 0x001fe4000000001b */
[----:B------:R-:W-:Y:S02]  /*21d0*/  PRMT R11, R16, 0x7632, R11 ;  /* 0x00007632100b7816 */ /* 0x000fe4000000000b */
[----:B------:R-:W-:Y:S02]  /*21e0*/  PRMT R5, R10, 0x7632, R5 ;  /* 0x000076320a057816 */ /* 0x000fe40000000005 */
[----:B------:R-:W-:Y:S01]  /*21f0*/  PRMT R16, R17, 0x7632, R16 ;  /* 0x0000763211107816 */ /* 0x000fe20000000010 */
[----:B------:R0:W-:Y:S01]  /*2200*/  STL.S16 [R1], R27 ;  /* 0x0000001b01007387 */ /* 0x0001e20000100600 */
[----:B------:R-:W-:-:S02]  /*2210*/  PRMT R26, R18, 0x7632, R26 ;  /* 0x00007632121a7816 */ /* 0x000fc4000000001a */
[----:B------:R-:W-:Y:S02]  /*2220*/  PRMT R10, R15, 0x7632, R10 ;  /* 0x000076320f0a7816 */ /* 0x000fe4000000000a */
        /* <DEDUP_REMOVED lines=11> */
[----:B------:R-:W-:Y:S02]  /*22e0*/  ISETP.NE.AND P0, PT, R37, RZ, PT ;  /* 0x000000ff2500720c */ /* 0x000fe40003f05270 */
[----:B------:R-:W-:Y:S01]  /*22f0*/  PRMT R22, R22, 0x7632, R22 ;  /* 0x0000763216167816 */ /* 0x000fe20000000016 */
[----:B------:R0:W-:Y:S01]  /*2300*/  STL.S16 [R1+0x74], R13 ;  /* 0x0000740d01007387 */ /* 0x0001e20000100600 */
[----:B------:R-:W-:Y:S02]  /*2310*/  PRMT R6, R23, 0x7632, R6 ;  /* 0x0000763217067816 */ /* 0x000fe40000000006 */
[----:B------:R-:W-:Y:S01]  /*2320*/  ISETP.GT.U32.AND P1, PT, R37, 0x7f, PT ;  /* 0x0000007f2500780c */ /* 0x000fe20003f24070 */
[----:B------:R0:W-:Y:S01]  /*2330*/  STL.S16 [R1+0x7c], R12 ;  /* 0x00007c0c01007387 */ /* 0x0001e20000100600 */
[----:B-----5:R-:W-:-:S02]  /*2340*/  PRMT R29, R30, 0x7632, R29 ;  /* 0x000076321e1d7816 */ /* 0x020fc4000000001d */
[----:B------:R-:W-:-:S03]  /*2350*/  PRMT R36, R31, 0x7632, R36 ;  /* 0x000076321f247816 */ /* 0x000fc60000000024 */
[----:B------:R-:W-:Y:S06]  /*2360*/  @P0 BRA `(.L_x_1920) ;  /* 0x00000000003c0947 */ /* 0x000fec0003800000 */
        /* <DEDUP_REMOVED lines=9> */
.L_x_1921:
[----:B------:R-:W2:Y:S04]  /*2400*/  LD.E.STRONG.GPU R15, desc[UR8][R12.64] ;  /* 0x000000080c0f7980 */ /* 0x000ea8000c10f900 */
[----:B--2---:R-:W-:Y:S01]  /*2410*/  CCTL.IVALL ;  /* 0x00000000ff00798f */ /* 0x004fe20002000000 */
[----:B------:R-:W-:Y:S05]  /*2420*/  YIELD ;  /* 0x0000000000007946 */ /* 0x000fea0003800000 */
[----:B-----5:R-:W-:-:S04]  /*2430*/  LOP3.LUT R15, R15, R14, RZ, 0x3c, !PT ;  /* 0x0000000e0f0f7212 */ /* 0x020fc800078e3cff */
[----:B------:R-:W-:-:S13]  /*2440*/  ISETP.GT.AND P0, PT, R15, -0x1, PT ;  /* 0xffffffff0f00780c */ /* 0x000fda0003f04270 */
[----:B------:R-:W-:Y:S05]  /*2450*/  @P0 BRA `(.L_x_1921) ;  /* 0xfffffffc00e80947 */ /* 0x000fea000383ffff */
.L_x_1920:
[----:B------:R-:W-:Y:S05]  /*2460*/  WARPSYNC.ALL ;  /* 0x0000000000007948 */ /* 0x000fea0003800000 */
[----:B------:R-:W-:Y:S02]  /*2470*/  PRMT R20, R8, 0x7632, R20 ;  /* 0x0000763208147816 */ /* 0x000fe40000000014 */
[----:B0-----:R-:W-:Y:S01]  /*2480*/  PRMT R27, R9, 0x7632, R27 ;  /* 0x00007632091b7816 */ /* 0x001fe2000000001b */
[----:B------:R-:W0:Y:S01]  /*2490*/  S2R R15, SR_CTAID.Y ;  /* 0x00000000000f7919 */ /* 0x000e220000002600 */
[----:B------:R-:W0:Y:S01]  /*24a0*/  @!P1 LDC R12, c[0x0][0x10] ;  /* 0x00000400ff0c9b82 */ /* 0x000e220000000800 */
[----:B------:R-:W-:Y:S01]  /*24b0*/  ULDC.64 UR12, c[0x0][0x240] ;  /* 0x00009000000c7ab9 */ /* 0x000fe20000000a00 */
[----:B------:R-:W1:Y:S01]  /*24c0*/  S2R R17, SR_TID.X ;  /* 0x0000000000117919 */ /* 0x000e620000002100 */
[----:B0-----:R-:W-:Y:S01]  /*24d0*/  @!P1 IMAD R12, R12, UR4, R15 ;  /* 0x000000040c0c9c24 */ /* 0x001fe2000f8e020f */
[----:B-1----:R-:W-:-:S02]  /*24e0*/  @!P1 LOP3.LUT R13, R17, 0x7ffffff0, RZ, 0xc0, !PT ;  /* 0x7ffffff0110d9812 */ /* 0x002fc400078ec0ff */
[----:B------:R-:W-:Y:S02]  /*24f0*/  @!P1 LOP3.LUT R14, R17, 0xf, RZ, 0xc0, !PT ;  /* 0x0000000f110e9812 */ /* 0x000fe400078ec0ff */
[----:B------:R-:W-:-:S04]  /*2500*/  @!P1 LEA R12, R12, R13, 0x7 ;  /* 0x0000000d0c0c9211 */ /* 0x000fc800078e38ff */
[----:B------:R-:W-:Y:S02]  /*2510*/  @!P1 IADD3 R14, R12, R14, RZ ;  /* 0x0000000e0c0e9210 */ /* 0x000fe40007ffe0ff */
[----:B------:R-:W0:Y:S02]  /*2520*/  @!P1 LDC.64 R12, c[0x0][0x248] ;  /* 0x00009200ff0c9b82 */ /* 0x000e240000000a00 */
        /* <DEDUP_REMOVED lines=8> */
[----:B------:R-:W-:-:S05]  /*25b0*/  @!P0 MOV R15, 0x400 ;  /* 0x00000400000f8802 */ /* 0x000fca0000000f00 */
[----:B------:R-:W-:Y:S02]  /*25c0*/  @!P0 VIADD R15, R15, 0x1680 ;  /* 0x000016800f0f8836 */ /* 0x000fe40000000000 */
[----:B--2---:R-:W-:Y:S01]  /*25d0*/  @!P1 FADD.FTZ R14, RZ, R12 ;  /* 0x0000000cff0e9221 */ /* 0x004fe20000010000 */
[----:B------:R-:W-:Y:S01]  /*25e0*/  MOV R12, RZ ;  /* 0x000000ff000c7202 */ /* 0x000fe20000000f00 */
[----:B------:R-:W-:Y:S01]  /*25f0*/  @!P1 FADD.FTZ R12, RZ, R13 ;  /* 0x0000000dff0c9221 */ /* 0x000fe20000010000 */
[----:B------:R-:W-:Y:S02]  /*2600*/  ISETP.EQ.U32.AND P1, PT, RZ, UR12, PT ;  /* 0x0000000cff007c0c */ /* 0x000fe4000bf22070 */
        /* <DEDUP_REMOVED lines=15> */
[----:B------:R-:W-:Y:S01]  /*2700*/  @!P0 FMUL.FTZ R12, R12, 3.2552085031056776643e-05 ;  /* 0x380888890c0c8820 */ /* 0x000fe20000410000 */
[----:B-1----:R-:W-:-:S03]  /*2710*/  FADD.FTZ R13, R13, R14 ;  /* 0x0000000e0d0d7221 */ /* 0x002fc60000010000 */
[----:B------:R-:W-:-:S04]  /*2720*/  @!P0 FMUL.FTZ R14, R12, R12 ;  /* 0x0000000c0c0e8220 */ /* 0x000fc80000410000 */
[----:B------:R-:W-:Y:S02]  /*2730*/  @!P0 FFMA.FTZ R13, R13, 3.2552085031056776643e-05, -R14 ;  /* 0x380888890d0d8823 */ /* 0x000fe4000001080e */
        /* <DEDUP_REMOVED lines=12> */
[----:B------:R-:W0:Y:S01]  /*2800*/  S2UR UR7, SR_CgaCtaId ;  /* 0x00000000000779c3 */ /* 0x000e220000008800 */
[C---:B------:R-:W-:Y:S01]  /*2810*/  SHF.L.U32 R13, R2.reuse, 0x3, RZ ;  /* 0x00000003020d7819 */ /* 0x040fe200000006ff */
[----:B------:R-:W-:Y:S01]  /*2820*/  UMOV UR6, 0x400 ;  /* 0x0000040000067882 */ /* 0x000fe20000000000 */
[----:B------:R-:W-:Y:S01]  /*2830*/  SHF.L.U64.HI R12, R2, 0x3, R0 ;  /* 0x00000003020c7819 */ /* 0x000fe20000010200 */
[----:B------:R-:W-:Y:S01]  /*2840*/  UIADD3 UR6, UR6, 0x1680, URZ ;  /* 0x0000168006067890 */ /* 0x000fe2000fffe03f */
[C---:B------:R-:W-:Y:S02]  /*2850*/  LOP3.LUT R14, R13.reuse, 0x8, RZ, 0xc0, !PT ;  /* 0x000000080d0e7812 */ /* 0x040fe400078ec0ff */
[----:B------:R-:W-:Y:S02]  /*2860*/  LOP3.LUT R13, R13, 0xfffffff0, RZ, 0xc0, !PT ;  /* 0xfffffff00d0d7812 */ /* 0x000fe400078ec0ff */
[----:B------:R-:W-:Y:S02]  /*2870*/  IADD3 R14, R14, R17, RZ ;  /* 0x000000110e0e7210 */ /* 0x000fe40007ffe0ff */
[----:B------:R-:W-:-:S02]  /*2880*/  LOP3.LUT R12, R12, 0x1fffffff, RZ, 0xc0, !PT ;  /* 0x1fffffff0c0c7812 */ /* 0x000fc400078ec0ff */
[----:B------:R-:W-:-:S04]  /*2890*/  IADD3 R13, P0, R14, R13, RZ ;  /* 0x0000000d0e0d7210 */ /* 0x000fc80007f1e0ff */
[----:B------:R-:W-:Y:S02]  /*28a0*/  LEA.HI.X.SX32 R14, R14, R12, 0x1, P0 ;  /* 0x0000000c0e0e7211 */ /* 0x000fe400000f0eff */
[----:B------:R-:W-:-:S04]  /*28b0*/  LEA R12, P0, R13, UR12, 0x3 ;  /* 0x0000000c0d0c7c11 */ /* 0x000fc8000f8018ff */
[----:B------:R-:W-:Y:S01]  /*28c0*/  LEA.HI.X R13, R13, UR13, R14, 0x3, P0 ;  /* 0x0000000d0d0d7c11 */ /* 0x000fe200080f1c0e */
[----:B0-----:R-:W-:-:S06]  /*28d0*/  ULEA UR6, UR7, UR6, 0x18 ;  /* 0x0000000607067291 */ /* 0x001fcc000f8ec03f */
[----:B------:R-:W-:-:S06]  /*28e0*/  LEA R14, R17, UR6, 0x3 ;  /* 0x00000006110e7c11 */ /* 0x000fcc000f8e18ff */
[----:B------:R-:W0:Y:S04]  /*28f0*/  LDS.64 R14, [R14] ;  /* 0x000000000e0e7984 */ /* 0x000e280000000a00 */
[----:B0-----:R0:W-:Y:S02]  /*2900*/  STG.E.64 desc[UR8][R12.64], R14 ;  /* 0x0000000e0c007986 */ /* 0x0011e4000c101b08 */
.L_x_1923:
[----:B------:R-:W-:Y:S05]  /*2910*/  BSYNC B0 ;  /* 0x0000000000007941 */ /* 0x000fea0003800000 */
.L_x_1922:
[----:B0-----:R-:W2:Y:S04]  /*2920*/  LDL.LU R13, [R1+0x1c] ;  /* 0x00001c00010d7983 */ /* 0x001ea80000300800 */
[----:B------:R-:W2:Y:S04]  /*2930*/  LDL.LU R12, [R1+0x4] ;  /* 0x00000400010c7983 */ /* 0x000ea80000300800 */
[----:B------:R0:W-:Y:S04]  /*2940*/  STL [R1+0x84], R0 ;  /* 0x0000840001007387 */ /* 0x0001e80000100800 */
[----:B------:R-:W3:Y:S04]  /*2950*/  LDL.LU R26, [R1+0x14] ;  /* 0x00001400011a7983 */ /* 0x000ee80000300800 */
[----:B------:R-:W4:Y:S04]  /*2960*/  LDL.LU R37, [R1+0x2c] ;  /* 0x00002c0001257983 */ /* 0x000f280000300800 */
[----:B------:R-:W5:Y:S04]  /*2970*/  LDL.LU R35, [R1+0x30] ;  /* 0x0000300001237983 */ /* 0x000f680000300800 */
[----:B------:R-:W5:Y:S04]  /*2980*/  LDL.LU R28, [R1+0x34] ;  /* 0x00003400011c7983 */ /* 0x000f680000300800 */
[----:B------:R-:W5:Y:S04]  /*2990*/  LDL.LU R21, [R1+0x38] ;  /* 0x0000380001157983 */ /* 0x000f680000300800 */
[----:B------:R-:W5:Y:S04]  /*29a0*/  LDL.LU R19, [R1+0x3c] ;  /* 0x00003c0001137983 */ /* 0x000f680000300800 */
[----:B------:R-:W5:Y:S04]  /*29b0*/  LDL.LU R17, [R1+0x40] ;  /* 0x0000400001117983 */ /* 0x000f680000300800 */
[----:B0-----:R-:W5:Y:S01]  /*29c0*/  LDL.LU R0, [R1+0x44] ;  /* 0x0000440001007983 */ /* 0x001f620000300800 */
[----:B------:R-:W0:Y:S01]  /*29d0*/  S2UR UR7, SR_CgaCtaId ;  /* 0x00000000000779c3 */ /* 0x000e220000008800 */
[----:B------:R-:W-:-:S02]  /*29e0*/  UMOV UR6, 0x400 ;  /* 0x0000040000067882 */ /* 0x000fc40000000000 */
[----:B------:R-:W-:-:S04]  /*29f0*/  UIADD3 UR6, UR6, 0x1680, URZ ;  /* 0x0000168006067890 */ /* 0x000fc8000fffe03f */
[----:B0-----:R-:W-:Y:S01]  /*2a00*/  ULEA UR6, UR7, UR6, 0x18 ;  /* 0x0000000607067291 */ /* 0x001fe2000f8ec03f */
[----:B------:R-:W-:Y:S01]  /*2a10*/  STL [R1+0x88], R2 ;  /* 0x0000880201007387 */ /* 0x000fe20000100800 */
[----:B------:R-:W-:Y:S01]  /*2a20*/  SHF.L.U32 R18, R18, 0x10, RZ ;  /* 0x0000001012127819 */ /* 0x000fe200000006ff */
[----:B--2---:R-:W-:Y:S01]  /*2a30*/  IMAD R14, R12, 0xf0, R13 ;  /* 0x000000f00c0e7824 */ /* 0x004fe200078e020d */
[----:B------:R-:W-:-:S04]  /*2a40*/  SHF.L.U32 R12, R2, 0x3, RZ ;  /* 0x00000003020c7819 */ /* 0x000fc800000006ff */
[----:B------:R-:W-:Y:S02]  /*2a50*/  LOP3.LUT R12, R12, 0x8, RZ, 0xc0, !PT ;  /* 0x000000080c0c7812 */ /* 0x000fe400078ec0ff */
[----:B------:R-:W-:Y:S02]  /*2a60*/  SHF.L.U32 R14, R14, 0x2, RZ ;  /* 0x000000020e0e7819 */ /* 0x000fe400000006ff */
[----:B------:R-:W-:-:S05]  /*2a70*/  IADD3 R12, RZ, -R12, RZ ;  /* 0x8000000cff0c7210 */ /* 0x000fca0007ffe0ff */
[----:B------:R-:W-:Y:S02]  /*2a80*/  IMAD.MOV.U32 R15, RZ, RZ, R12 ;  /* 0x000000ffff0f7224 */ /* 0x000fe400078e000c */
[----:B------:R-:W-:-:S05]  /*2a90*/  IMAD.WIDE.U32 R12, R14, -0x77777777, RZ ;  /* 0x888888890e0c7825 */ /* 0x000fca00078e00ff */
[----:B------:R-:W-:-:S04]  /*2aa0*/  LEA.HI R12, R13, R15, RZ, 0x1a ;  /* 0x0000000f0d0c7211 */ /* 0x000fc800078fd0ff */
[----:B------:R-:W-:Y:S01]  /*2ab0*/  LEA R12, R12, UR6, 0x3 ;  /* 0x000000060c0c7c11 */ /* 0x000fe2000f8e18ff */
[----:B------:R-:W-:-:S04]  /*2ac0*/  ULDC UR6, c[0x0][0x230] ;  /* 0x00008c0000067ab9 */ /* 0x000fc80000000800 */
[----:B------:R-:W0:Y:S01]  /*2ad0*/  LDS.64 R24, [R12] ;  /* 0x000000000c187984 */ /* 0x000e220000000a00 */
[----:B------:R-:W-:-:S03]  /*2ae0*/  SHF.R.S32.HI R15, RZ, 0x1f, R14 ;  /* 0x0000001fff0f7819 */ /* 0x000fc6000001140e */
[----:B------:R-:W-:-:S05]  /*2af0*/  IMAD.WIDE.U32 R14, R34, 0x78000, R14 ;  /* 0x00078000220e7825 */ /* 0x000fca00078e000e */
[----:B---3--:R-:W-:Y:S02]  /*2b00*/  IADD3 R26, R26, R15, RZ ;  /* 0x0000000f1a1a7210 */ /* 0x008fe40007ffe0ff */
[-C--:B------:R-:W-:Y:S02]  /*2b10*/  IADD3 R4, P0, R4, R14.reuse, RZ ;  /* 0x0000000e04047210 */ /* 0x080fe40007f1e0ff */
[----:B----4-:R-:W-:Y:S02]  /*2b20*/  IADD3 R34, P1, R37, R14, RZ ;  /* 0x0000000e25227210 */ /* 0x010fe40007f3e0ff */
[----:B------:R-:W-:Y:S01]  /*2b30*/  IADD3.X R13, RZ, R26, RZ, P0, !PT ;  /* 0x0000001aff0d7210 */ /* 0x000fe200007fe4ff */
[----:B0-----:R-:W-:Y:S01]  /*2b40*/  FADD.FTZ R25, R25, UR6 ;  /* 0x0000000619197e21 */ /* 0x001fe20008010000 */
[----:B------:R-:W-:-:S05]  /*2b50*/  ULDC.64 UR6, c[0x0][0x210] ;  /* 0x0000840000067ab9 */ /* 0x000fca0000000a00 */
[----:B------:R-:W0:Y:S01]  /*2b60*/  MUFU.RSQ R25, R25 ;  /* 0x0000001900197308 */ /* 0x000e220000001400 */
[----:B------:R-:W-:Y:S01]  /*2b70*/  LEA R12, P0, R4, UR6, 0x1 ;  /* 0x00000006040c7c11 */ /* 0x000fe2000f8008ff */
[----:B------:R-:W-:Y:S01]  /*2b80*/  FADD.FTZ R32, R32, -R24 ;  /* 0x8000001820207221 */ /* 0x000fe20000010000 */
[----:B------:R0:W-:Y:S02]  /*2b90*/  STL [R1+0x14], R34 ;  /* 0x0000142201007387 */ /* 0x0001e40000100800 */
[----:B------:R-:W-:Y:S02]  /*2ba0*/  LEA.HI.X R13, R4, UR7, R13, 0x1, P0 ;  /* 0x00000007040d7c11 */ /* 0x000fe400080f0c0d */
[----:B-----5:R-:W-:Y:S02]  /*2bb0*/  IADD3 R4, P2, R28, R14, RZ ;  /* 0x0000000e1c047210 */ /* 0x020fe40007f5e0ff */
[----:B------:R-:W-:Y:S01]  /*2bc0*/  SHF.L.U32 R28, R31, 0x10, RZ ;  /* 0x000000101f1c7819 */ /* 0x000fe200000006ff */
[----:B------:R-:W-:-:S02]  /*2bd0*/  IMAD.U32 R31, R9, 0x10000, RZ ;  /* 0x00010000091f7824 */ /* 0x000fc400078e00ff */
[----:B0-----:R-:W-:Y:S01]  /*2be0*/  FMUL.FTZ R34, R25, R32 ;  /* 0x0000002019227220 */ /* 0x001fe20000410000 */
[----:B------:R-:W-:-:S03]  /*2bf0*/  FADD.FTZ R32, -R24, R18 ;  /* 0x0000001218207221 */ /* 0x000fc60000010100 */
[----:B------:R-:W-:Y:S01]  /*2c00*/  FFMA.FTZ R18, R34, R28, R31 ;  /* 0x0000001c22127223 */ /* 0x000fe2000001001f */
[----:B------:R-:W-:-:S03]  /*2c10*/  IADD3 R2, P0, R35, R14, RZ ;  /* 0x0000000e23027210 */ /* 0x000fc60007f1e0ff */
[----:B------:R-:W-:-:S06]  /*2c20*/  FMUL.FTZ R35, R18, -1.4426950216293334961 ;  /* 0xbfb8aa3b12237820 */ /* 0x000fcc0000410000 */
[----:B------:R-:W0:Y:S01]  /*2c30*/  MUFU.EX2 R35, R35 ;  /* 0x0000002300237308 */ /* 0x000e220000000800 */
[----:B------:R-:W-:Y:S01]  /*2c40*/  FADD.FTZ R37, R33, -R24 ;  /* 0x8000001821257221 */ /* 0x000fe20000010000 */
[----:B------:R1:W-:Y:S01]  /*2c50*/  STL [R1+0x1c], R2 ;  /* 0x00001c0201007387 */ /* 0x0003e20000100800 */
[----:B------:R-:W-:-:S03]  /*2c60*/  IADD3 R15, P6, R0, R14, RZ ;  /* 0x0000000e000f7210 */ /* 0x000fc60007fde0ff */
[----:B-1----:R-:W2:Y:S04]  /*2c70*/  LDL.LU R2, [R1] ;  /* 0x0000000001027983 */ /* 0x002ea80000300800 */
[----:B------:R-:W3:Y:S01]  /*2c80*/  LDL.LU R0, [R1+0x10] ;  /* 0x0000100001007983 */ /* 0x000ee20000300800 */
[----:B0-----:R-:W-:-:S04]  /*2c90*/  FADD.FTZ R35, R35, 1 ;  /* 0x3f80000023237421 */ /* 0x001fc80000010000 */
[----:B------:R0:W-:Y:S02]  /*2ca0*/  MUFU.RCP R33, R35 ;  /* 0x0000002300217308 */ /* 0x0001e40000001000 */
[----:B0-----:R-:W-:Y:S02]  /*2cb0*/  FMUL.FTZ R35, R25, R37 ;  /* 0x0000002519237220 */ /* 0x001fe40000410000 */
[----:B------:R-:W4:Y:S01]  /*2cc0*/  LDL.LU R37, [R1+0x8] ;  /* 0x0000080001257983 */ /* 0x000f220000300800 */
[-C--:B------:R-:W-:Y:S02]  /*2cd0*/  IADD3 R21, P3, R21, R14.reuse, RZ ;  /* 0x0000000e15157210 */ /* 0x080fe40007f7e0ff */
[-C--:B------:R-:W-:Y:S02]  /*2ce0*/  IADD3 R19, P4, R19, R14.reuse, RZ ;  /* 0x0000000e13137210 */ /* 0x080fe40007f9e0ff */
[----:B------:R-:W-:Y:S01]  /*2cf0*/  IADD3 R17, P5, R17, R14, RZ ;  /* 0x0000000e11117210 */ /* 0x000fe20007fbe0ff */
[----:B------:R-:W-:Y:S01]  /*2d00*/  FADD.FTZ R14, R3, -R24 ;  /* 0x80000018030e7221 */ /* 0x000fe20000010000 */
[----:B------:R-:W-:-:S02]  /*2d10*/  SHF.L.U32 R3, R5, 0x10, RZ ;  /* 0x0000001005037819 */ /* 0x000fc400000006ff */
[----:B------:R-:W-:Y:S02]  /*2d20*/  SHF.L.U32 R30, R30, 0x10, RZ ;  /* 0x000000101e1e7819 */ /* 0x000fe400000006ff */
[----:B------:R-:W-:Y:S01]  /*2d30*/  SHF.L.U32 R5, R8, 0x10, RZ ;  /* 0x0000001008057819 */ /* 0x000fe200000006ff */
[----:B------:R-:W-:Y:S01]  /*2d40*/  FMUL.FTZ R8, R14, R25 ;  /* 0x000000190e087220 */ /* 0x000fe20000410000 */
[----:B------:R-:W-:-:S03]  /*2d50*/  FADD.FTZ R9, -R24, R3 ;  /* 0x0000000318097221 */ /* 0x000fc60000010100 */
[----:B------:R-:W-:Y:S01]  /*2d60*/  FFMA.FTZ R8, R8, R30, R5 ;  /* 0x0000001e08087223 */ /* 0x000fe20000010005 */
[----:B------:R-:W-:-:S03]  /*2d70*/  SHF.L.U32 R29, R29, 0x10, RZ ;  /* 0x000000101d1d7819 */ /* 0x000fc600000006ff */
[----:B------:R-:W-:Y:S01]  /*2d80*/  FMUL.FTZ R14, R8, -1.4426950216293334961 ;  /* 0xbfb8aa3b080e7820 */ /* 0x000fe20000410000 */
[----:B------:R-:W-:Y:S01]  /*2d90*/  SHF.L.U32 R3, R20, 0x10, RZ ;  /* 0x0000001014037819 */ /* 0x000fe200000006ff */
[C---:B------:R-:W-:Y:S01]  /*2da0*/  FMUL.FTZ R9, R25.reuse, R9 ;  /* 0x0000000919097220 */ /* 0x040fe20000410000 */
[----:B------:R-:W-:Y:S01]  /*2db0*/  SHF.L.U32 R36, R36, 0x10, RZ ;  /* 0x0000001024247819 */ /* 0x000fe200000006ff */
[----:B------:R-:W-:Y:S01]  /*2dc0*/  FMUL.FTZ R32, R25, R32 ;  /* 0x0000002019207220 */ /* 0x000fe20000410000 */
[----:B------:R-:W-:Y:S01]  /*2dd0*/  SHF.L.U32 R27, R27, 0x10, RZ ;  /* 0x000000101b1b7819 */ /* 0x000fe200000006ff */
[----:B------:R-:W0:Y:S01]  /*2de0*/  MUFU.EX2 R14, R14 ;  /* 0x0000000e000e7308 */ /* 0x000e220000000800 */
[----:B------:R-:W-:-:S03]  /*2df0*/  FFMA.FTZ R9, R9, R29, R3 ;  /* 0x0000001d09097223 */ /* 0x000fc60000010003 */
[----:B------:R-:W-:Y:S01]  /*2e00*/  FFMA.FTZ R34, R32, R36, R27 ;  /* 0x0000002420227223 */ /* 0x000fe2000001001b */
[----:B------:R-:W-:-:S03]  /*2e10*/  FMUL.FTZ R20, R9, -1.4426950216293334961 ;  /* 0xbfb8aa3b09147820 */ /* 0x000fc60000410000 */
[----:B------:R-:W-:-:S03]  /*2e20*/  FMUL.FTZ R32, R34, -1.4426950216293334961 ;  /* 0xbfb8aa3b22207820 */ /* 0x000fc60000410000 */
[----:B------:R-:W1:Y:S08]  /*2e30*/  MUFU.EX2 R20, R20 ;  /* 0x0000001400147308 */ /* 0x000e700000000800 */
[----:B------:R-:W5:Y:S01]  /*2e40*/  MUFU.EX2 R32, R32 ;  /* 0x0000002000207308 */ /* 0x000f620000000800 */
[----:B0-----:R-:W-:-:S07]  /*2e50*/  FADD.FTZ R14, R14, 1 ;  /* 0x3f8000000e0e7421 */ /* 0x001fce0000010000 */
[----:B------:R-:W0:Y:S01]  /*2e60*/  MUFU.RCP R14, R14 ;  /* 0x0000000e000e7308 */ /* 0x000e220000001000 */
[----:B-1----:R-:W-:Y:S01]  /*2e70*/  FADD.FTZ R20, R20, 1 ;  /* 0x3f80000014147421 */ /* 0x002fe20000010000 */
[----:B------:R-:W-:Y:S01]  /*2e80*/  FFMA.FTZ R35, R30, R35, R5 ;  /* 0x000000231e237223 */ /* 0x000fe20000010005 */
[----:B-----5:R-:W-:-:S05]  /*2e90*/  FADD.FTZ R32, R32, 1 ;  /* 0x3f80000020207421 */ /* 0x020fca0000010000 */
[----:B------:R-:W1:Y:S08]  /*2ea0*/  MUFU.RCP R20, R20 ;  /* 0x0000001400147308 */ /* 0x000e700000001000 */
[----:B------:R-:W5:Y:S01]  /*2eb0*/  MUFU.RCP R32, R32 ;  /* 0x0000002000207308 */ /* 0x000f620000001000 */
[----:B0-----:R-:W-:Y:S01]  /*2ec0*/  FMUL.FTZ R14, R8, R14 ;  /* 0x0000000e080e7220 */ /* 0x001fe20000410000 */
[----:B------:R-:W-:Y:S01]  /*2ed0*/  FMUL.FTZ R8, R35, -1.4426950216293334961 ;  /* 0xbfb8aa3b23087820 */ /* 0x000fe20000410000 */
[----:B------:R-:W-:-:S05]  /*2ee0*/  SHF.L.U32 R23, R23, 0x10, RZ ;  /* 0x0000001017177819 */ /* 0x000fca00000006ff */
[----:B------:R-:W0:Y:S01]  /*2ef0*/  MUFU.EX2 R8, R8 ;  /* 0x0000000800087308 */ /* 0x000e220000000800 */
[----:B-1----:R-:W-:Y:S01]  /*2f00*/  FMUL.FTZ R20, R9, R20 ;  /* 0x0000001409147220 */ /* 0x002fe20000410000 */
[----:B------:R-:W-:Y:S01]  /*2f10*/  FMUL.FTZ R9, R18, R33 ;  /* 0x0000002112097220 */ /* 0x000fe20000410000 */
[----:B------:R-:W-:Y:S01]  /*2f20*/  FADD.FTZ R23, -R24, R23 ;  /* 0x0000001718177221 */ /* 0x000fe20000010100 */
[----:B-----5:R-:W-:-:S03]  /*2f30*/  FMUL.FTZ R18, R34, R32 ;  /* 0x0000002022127220 */ /* 0x020fc60000410000 */
[----:B------:R1:W-:Y:S04]  /*2f40*/  STL [R1+0x4c], R9 ;  /* 0x00004c0901007387 */ /* 0x0003e80000100800 */
[----:B------:R4:W-:Y:S01]  /*2f50*/  STL [R1+0x48], R18 ;  /* 0x0000481201007387 */ /* 0x0009e20000100800 */
[----:B-1----:R-:W-:Y:S01]  /*2f60*/  FMUL.FTZ R9, R25, R23 ;  /* 0x0000001719097220 */ /* 0x002fe20000410000 */
[----:B0-----:R-:W-:-:S03]  /*2f70*/  FADD.FTZ R8, R8, 1 ;  /* 0x3f80000008087421 */ /* 0x001fc60000010000 */
[----:B------:R-:W-:-:S04]  /*2f80*/  FFMA.FTZ R9, R29, R9, R3 ;  /* 0x000000091d097223 */ /* 0x000fc80000010003 */
[----:B------:R-:W-:Y:S01]  /*2f90*/  FMUL.FTZ R23, R9, -1.4426950216293334961 ;  /* 0xbfb8aa3b09177820 */ /* 0x000fe20000410000 */
[----:B------:R-:W-:Y:S08]  /*2fa0*/  MUFU.RCP R8, R8 ;  /* 0x0000000800087308 */ /* 0x000ff00000001000 */
[----:B------:R-:W0:Y:S02]  /*2fb0*/  MUFU.EX2 R23, R23 ;  /* 0x0000001700177308 */ /* 0x000e240000000800 */
[----:B0-----:R-:W-:-:S06]  /*2fc0*/  FADD.FTZ R23, R23, 1 ;  /* 0x3f80000017177421 */ /* 0x001fcc0000010000 */
[----:B------:R-:W-:Y:S01]  /*2fd0*/  MUFU.RCP R23, R23 ;  /* 0x0000001700177308 */ /* 0x000fe20000001000 */
[----:B--2---:R-:W-:-:S04]  /*2fe0*/  IMAD.U32 R32, R2, 0x10000, RZ ;  /* 0x0001000002207824 */ /* 0x004fc800078e00ff */
[----:B------:R-:W-:-:S04]  /*2ff0*/  FADD.FTZ R32, -R24, R32 ;  /* 0x0000002018207221 */ /* 0x000fc80000010100 */
[----:B------:R-:W-:Y:S01]  /*3000*/  FMUL.FTZ R33, R25, R32 ;  /* 0x0000002019217220 */ /* 0x000fe20000410000 */
[----:B----4-:R-:W-:-:S04]  /*3010*/  FADD.FTZ R18, R37, -R24 ;  /* 0x8000001825127221 */ /* 0x010fc80000010000 */
[----:B------:R-:W-:-:S04]  /*3020*/  FMUL.FTZ R18, R25, R18 ;  /* 0x0000001219127220 */ /* 0x000fc80000410000 */
[----:B------:R-:W-:-:S04]  /*3030*/  FFMA.FTZ R18, R28, R18, R31 ;  /* 0x000000121c127223 */ /* 0x000fc8000001001f */
[----:B------:R-:W-:-:S06]  /*3040*/  FMUL.FTZ R32, R18, -1.4426950216293334961 ;  /* 0xbfb8aa3b12207820 */ /* 0x000fcc0000410000 */
[----:B------:R-:W0:Y:S01]  /*3050*/  MUFU.EX2 R32, R32 ;  /* 0x0000002000207308 */ /* 0x000e220000000800 */
[----:B---3--:R-:W-:Y:S01]  /*3060*/  FADD.FTZ R37, R0, -R24 ;  /* 0x8000001800257221 */ /* 0x008fe20000010000 */
[----:B------:R-:W-:Y:S02]  /*3070*/  FMUL.FTZ R0, R35, R8 ;  /* 0x0000000823007220 */ /* 0x000fe40000410000 */
[----:B------:R-:W2:Y:S01]  /*3080*/  LDL.LU R35, [R1+0x18] ;  /* 0x0000180001237983 */ /* 0x000ea20000300800 */
[----:B0-----:R-:W-:-:S06]  /*3090*/  FADD.FTZ R32, R32, 1 ;  /* 0x3f80000020207421 */ /* 0x001fcc0000010000 */
[----:B------:R-:W0:Y:S01]  /*30a0*/  MUFU.RCP R32, R32 ;  /* 0x0000002000207308 */ /* 0x000e220000001000 */
[----:B------:R1:W-:Y:S04]  /*30b0*/  STL [R1+0x44], R0 ;  /* 0x0000440001007387 */ /* 0x0003e80000100800 */
[----:B------:R-:W3:Y:S01]  /*30c0*/  LDL.LU R2, [R1+0x20] ;  /* 0x0000200001027983 */ /* 0x000ee20000300800 */
[----:B-1----:R-:W-:-:S05]  /*30d0*/  FMUL.FTZ R0, R9, R23 ;  /* 0x0000001709007220 */ /* 0x002fca0000410000 */
[----:B------:R0:W-:Y:S02]  /*30e0*/  STL [R1+0x40], R0 ;  /* 0x0000400001007387 */ /* 0x0001e40000100800 */
[----:B0-----:R-:W-:-:S05]  /*30f0*/  FMUL.FTZ R0, R18, R32 ;  /* 0x0000002012007220 */ /* 0x001fca0000410000 */
[----:B------:R0:W-:Y:S04]  /*3100*/  STL [R1+0x3c], R0 ;  /* 0x00003c0001007387 */ /* 0x0001e80000100800 */
[----:B0-----:R-:W4:Y:S01]  /*3110*/  LDL.LU R0, [R1+0x24] ;  /* 0x0000240001007983 */ /* 0x001f220000300800 */
[----:B------:R-:W-:Y:S01]  /*3120*/  FMUL.FTZ R37, R25, R37 ;  /* 0x0000002519257220 */ /* 0x000fe20000410000 */
[----:B------:R-:W-:-:S03]  /*3130*/  FFMA.FTZ R33, R36, R33, R27 ;  /* 0x0000002124217223 */ /* 0x000fc6000001001b */
[----:B------:R-:W-:Y:S01]  /*3140*/  FFMA.FTZ R37, R30, R37, R5 ;  /* 0x000000251e257223 */ /* 0x000fe20000010005 */
[----:B------:R-:W-:-:S03]  /*3150*/  FMUL.FTZ R34, R33, -1.4426950216293334961 ;  /* 0xbfb8aa3b21227820 */ /* 0x000fc60000410000 */
[----:B------:R-:W-:-:S03]  /*3160*/  FMUL.FTZ R8, R37, -1.4426950216293334961 ;  /* 0xbfb8aa3b25087820 */ /* 0x000fc60000410000 */
[----:B------:R-:W0:Y:S08]  /*3170*/  MUFU.EX2 R34, R34 ;  /* 0x0000002200227308 */ /* 0x000e300000000800 */
[----:B------:R-:W1:Y:S01]  /*3180*/  MUFU.EX2 R8, R8 ;  /* 0x0000000800087308 */ /* 0x000e620000000800 */
[----:B------:R-:W-:-:S05]  /*3190*/  SHF.L.U32 R22, R22, 0x10, RZ ;  /* 0x0000001016167819 */ /* 0x000fca00000006ff */
[----:B------:R-:W-:Y:S01]  /*31a0*/  FADD.FTZ R22, -R24, R22 ;  /* 0x0000001618167221 */ /* 0x000fe20000010100 */
[----:B0-----:R-:W-:-:S03]  /*31b0*/  FADD.FTZ R34, R34, 1 ;  /* 0x3f80000022227421 */ /* 0x001fc60000010000 */
[----:B------:R-:W-:Y:S01]  /*31c0*/  FMUL.FTZ R22, R25, R22 ;  /* 0x0000001619167220 */ /* 0x000fe20000410000 */
[----:B-1----:R-:W-:Y:S02]  /*31d0*/  FADD.FTZ R8, R8, 1 ;  /* 0x3f80000008087421 */ /* 0x002fe40000010000 */
[----:B------:R-:W0:Y:S01]  /*31e0*/  MUFU.RCP R34, R34 ;  /* 0x0000002200227308 */ /* 0x000e220000001000 */
[----:B------:R-:W-:-:S07]  /*31f0*/  FFMA.FTZ R22, R29, R22, R3 ;  /* 0x000000161d167223 */ /* 0x000fce0000010003 */
[----:B------:R-:W1:Y:S01]  /*3200*/  MUFU.RCP R8, R8 ;  /* 0x0000000800087308 */ /* 0x000e620000001000 */
[----:B------:R-:W-:-:S07]  /*3210*/  FMUL.FTZ R9, R22, -1.4426950216293334961 ;  /* 0xbfb8aa3b16097820 */ /* 0x000fce0000410000 */
[----:B------:R-:W5:Y:S01]  /*3220*/  MUFU.EX2 R9, R9 ;  /* 0x0000000900097308 */ /* 0x000f620000000800 */
[----:B0-----:R-:W-:Y:S01]  /*3230*/  FMUL.FTZ R23, R33, R34 ;  /* 0x0000002221177220 */ /* 0x001fe20000410000 */
[----:B-1----:R-:W-:-:S04]  /*3240*/  FMUL.FTZ R18, R37, R8 ;  /* 0x0000000825127220 */ /* 0x002fc80000410000 */
[----:B------:R-:W-:Y:S04]  /*3250*/  STL [R1+0x34], R23 ;  /* 0x0000341701007387 */ /* 0x000fe80000100800 */
[----:B------:R0:W-:Y:S02]  /*3260*/  STL [R1+0x38], R18 ;  /* 0x0000381201007387 */ /* 0x0001e40000100800 */
[----:B0-----:R-:W-:Y:S01]  /*3270*/  SHF.L.U32 R18, R6, 0x10, RZ ;  /* 0x0000001006127819 */ /* 0x001fe200000006ff */
[----:B--2---:R-:W-:-:S04]  /*3280*/  FADD.FTZ R8, R35, -R24 ;  /* 0x8000001823087221 */ /* 0x004fc80000010000 */
[----:B------:R-:W-:Y:S01]  /*3290*/  FMUL.FTZ R6, R25, R8 ;  /* 0x0000000819067220 */ /* 0x000fe20000410000 */
[----:B-----5:R-:W-:-:S03]  /*32a0*/  FADD.FTZ R8, R9, 1 ;  /* 0x3f80000009087421 */ /* 0x020fc60000010000 */
[----:B------:R-:W-:-:S03]  /*32b0*/  FFMA.FTZ R6, R28, R6, R31 ;  /* 0x000000061c067223 */ /* 0x000fc6000001001f */
[----:B------:R-:W0:Y:S01]  /*32c0*/  MUFU.RCP R8, R8 ;  /* 0x0000000800087308 */ /* 0x000e220000001000 */
[----:B------:R-:W-:-:S07]  /*32d0*/  FMUL.FTZ R33, R6, -1.4426950216293334961 ;  /* 0xbfb8aa3b06217820 */ /* 0x000fce0000410000 */
[----:B------:R-:W1:Y:S01]  /*32e0*/  MUFU.EX2 R33, R33 ;  /* 0x0000002100217308 */ /* 0x000e620000000800 */
[----:B---3--:R-:W-:Y:S01]  /*32f0*/  FADD.FTZ R23, R2, -R24 ;  /* 0x8000001802177221 */ /* 0x008fe20000010000 */
[----:B0-----:R-:W-:-:S05]  /*3300*/  FMUL.FTZ R2, R22, R8 ;  /* 0x0000000816027220 */ /* 0x001fca0000410000 */
[----:B------:R0:W-:Y:S01]  /*3310*/  STL [R1+0x30], R2 ;  /* 0x0000300201007387 */ /* 0x0001e20000100800 */
[----:B-1----:R-:W-:-:S03]  /*3320*/  FADD.FTZ R22, R33, 1 ;  /* 0x3f80000021167421 */ /* 0x002fc60000010000 */
[----:B0-----:R-:W2:Y:S01]  /*3330*/  LDL.LU R2, [R1+0x50] ;  /* 0x0000500001027983 */ /* 0x001ea20000300800 */
[----:B----4-:R-:W-:-:S03]  /*3340*/  FADD.FTZ R33, R0, -R24 ;  /* 0x8000001800217221 */ /* 0x010fc60000010000 */
[----:B------:R-:W3:Y:S01]  /*3350*/  LDL.LU R0, [R1+0x54] ;  /* 0x0000540001007983 */ /* 0x000ee20000300800 */
[----:B------:R-:W-:Y:S01]  /*3360*/  FMUL.FTZ R23, R25, R23 ;  /* 0x0000001719177220 */ /* 0x000fe20000410000 */
[----:B------:R-:W-:Y:S01]  /*3370*/  SHF.L.U32 R7, R7, 0x10, RZ ;  /* 0x0000001007077819 */ /* 0x000fe200000006ff */
[----:B------:R-:W-:Y:S02]  /*3380*/  FADD.FTZ R9, -R24, R18 ;  /* 0x0000001218097221 */ /* 0x000fe40000010100 */
[----:B------:R-:W-:Y:S02]  /*3390*/  FFMA.FTZ R23, R30, R23, R5 ;  /* 0x000000171e177223 */ /* 0x000fe40000010005 */
[----:B------:R-:W-:Y:S01]  /*33a0*/  FADD.FTZ R18, -R24, R7 ;  /* 0x0000000718127221 */ /* 0x000fe20000010100 */
[----:B------:R-:W-:Y:S01]  /*33b0*/  FMUL.FTZ R9, R25, R9 ;  /* 0x0000000919097220 */ /* 0x000fe20000410000 */
[----:B------:R-:W-:Y:S01]  /*33c0*/  FMUL.FTZ R7, R23, -1.4426950216293334961 ;  /* 0xbfb8aa3b17077820 */ /* 0x000fe20000410000 */
[----:B------:R-:W0:Y:S02]  /*33d0*/  MUFU.RCP R22, R22 ;  /* 0x0000001600167308 */ /* 0x000e240000001000 */
[----:B------:R-:W-:Y:S01]  /*33e0*/  FFMA.FTZ R9, R36, R9, R27 ;  /* 0x0000000924097223 */ /* 0x000fe2000001001b */
[----:B------:R-:W-:-:S05]  /*33f0*/  FMUL.FTZ R18, R25, R18 ;  /* 0x0000001219127220 */ /* 0x000fca0000410000 */
[----:B------:R-:W1:Y:S01]  /*3400*/  MUFU.EX2 R7, R7 ;  /* 0x0000000700077308 */ /* 0x000e620000000800 */
[----:B------:R-:W-:Y:S01]  /*3410*/  FMUL.FTZ R32, R9, -1.4426950216293334961 ;  /* 0xbfb8aa3b09207820 */ /* 0x000fe20000410000 */
[----:B------:R-:W-:Y:S01]  /*3420*/  FFMA.FTZ R18, R29, R18, R3 ;  /* 0x000000121d127223 */ /* 0x000fe20000010003 */
[----:B------:R-:W-:-:S03]  /*3430*/  FMUL.FTZ R33, R25, R33 ;  /* 0x0000002119217220 */ /* 0x000fc60000410000 */
[----:B------:R-:W-:Y:S01]  /*3440*/  FMUL.FTZ R8, R18, -1.4426950216293334961 ;  /* 0xbfb8aa3b12087820 */ /* 0x000fe20000410000 */
[----:B------:R-:W-:Y:S01]  /*3450*/  FFMA.FTZ R33, R28, R33, R31 ;  /* 0x000000211c217223 */ /* 0x000fe2000001001f */
[----:B------:R-:W4:Y:S01]  /*3460*/  MUFU.EX2 R32, R32 ;  /* 0x0000002000207308 */ /* 0x000f220000000800 */
[----:B0-----:R-:W-:Y:S02]  /*3470*/  FMUL.FTZ R22, R6, R22 ;  /* 0x0000001606167220 */ /* 0x001fe40000410000 */
[----:B------:R-:W-:-:S05]  /*3480*/  FMUL.FTZ R6, R33, -1.4426950216293334961 ;  /* 0xbfb8aa3b21067820 */ /* 0x000fca0000410000 */
[----:B------:R-:W0:Y:S01]  /*3490*/  MUFU.EX2 R8, R8 ;  /* 0x0000000800087308 */ /* 0x000e220000000800 */
[----:B-1----:R-:W-:-:S07]  /*34a0*/  FADD.FTZ R7, R7, 1 ;  /* 0x3f80000007077421 */ /* 0x002fce0000010000 */
[----:B------:R-:W1:Y:S01]  /*34b0*/  MUFU.EX2 R6, R6 ;  /* 0x0000000600067308 */ /* 0x000e620000000800 */
[----:B----4-:R-:W-:-:S07]  /*34c0*/  FADD.FTZ R32, R32, 1 ;  /* 0x3f80000020207421 */ /* 0x010fce0000010000 */
[----:B------:R-:W4:Y:S01]  /*34d0*/  MUFU.RCP R7, R7 ;  /* 0x0000000700077308 */ /* 0x000f220000001000 */
[----:B0-----:R-:W-:-:S07]  /*34e0*/  FADD.FTZ R8, R8, 1 ;  /* 0x3f80000008087421 */ /* 0x001fce0000010000 */
[----:B------:R-:W0:Y:S01]  /*34f0*/  MUFU.RCP R32, R32 ;  /* 0x0000002000207308 */ /* 0x000e220000001000 */
[----:B-1----:R-:W-:-:S07]  /*3500*/  FADD.FTZ R6, R6, 1 ;  /* 0x3f80000006067421 */ /* 0x002fce0000010000 */
[----:B------:R-:W1:Y:S01]  /*3510*/  MUFU.RCP R8, R8 ;  /* 0x0000000800087308 */ /* 0x000e620000001000 */
[----:B----4-:R-:W-:Y:S01]  /*3520*/  FMUL.FTZ R7, R23, R7 ;  /* 0x0000000717077220 */ /* 0x010fe20000410000 */
[----:B------:R-:W-:-:S06]  /*3530*/  SHF.L.U32 R10, R10, 0x10, RZ ;  /* 0x000000100a0a7819 */ /* 0x000fcc00000006ff */
[----:B------:R4:W-:Y:S01]  /*3540*/  MUFU.RCP R23, R6 ;  /* 0x0000000600177308 */ /* 0x0009e20000001000 */
[----:B0-----:R-:W-:Y:S01]  /*3550*/  FMUL.FTZ R9, R9, R32 ;  /* 0x0000002009097220 */ /* 0x001fe20000410000 */
[----:B------:R-:W-:Y:S01]  /*3560*/  FADD.FTZ R10, -R24, R10 ;  /* 0x0000000a180a7221 */ /* 0x000fe20000010100 */
[----:B------:R-:W-:Y:S04]  /*3570*/  STL [R1+0x2c], R22 ;  /* 0x00002c1601007387 */ /* 0x000fe80000100800 */
[----:B------:R-:W-:Y:S01]  /*3580*/  STL [R1+0x24], R9 ;  /* 0x0000240901007387 */ /* 0x000fe20000100800 */
[----:B-1----:R-:W-:-:S03]  /*3590*/  FMUL.FTZ R8, R18, R8 ;  /* 0x0000000812087220 */ /* 0x002fc60000410000 */
[----:B------:R0:W-:Y:S04]  /*35a0*/  STL [R1+0x20], R7 ;  /* 0x0000200701007387 */ /* 0x0001e80000100800 */
[----:B------:R2:W-:Y:S04]  /*35b0*/  STL [R1+0x18], R8 ;  /* 0x0000180801007387 */ /* 0x0005e80000100800 */
[----:B------:R-:W5:Y:S01]  /*35c0*/  LDL.LU R37, [R1+0x58] ;  /* 0x0000580001257983 */ /* 0x000f620000300800 */
[----:B0-----:R-:W-:-:S03]  /*35d0*/  FMUL.FTZ R7, R25, R10 ;  /* 0x0000000a19077220 */ /* 0x001fc60000410000 */
[----:B------:R-:W5:Y:S01]  /*35e0*/  LDL.LU R35, [R1+0xc] ;  /* 0x00000c0001237983 */ /* 0x000f620000300800 */
[----:B----4-:R-:W-:-:S05]  /*35f0*/  SHF.L.U32 R6, R11, 0x10, RZ ;  /* 0x000000100b067819 */ /* 0x010fca00000006ff */
[----:B------:R-:W-:Y:S01]  /*3600*/  FADD.FTZ R6, -R24, R6 ;  /* 0x0000000618067221 */ /* 0x000fe20000010100 */
[----:B------:R-:W-:-:S03]  /*3610*/  FFMA.FTZ R7, R36, R7, R27 ;  /* 0x0000000724077223 */ /* 0x000fc6000001001b */
[----:B------:R-:W-:Y:S01]  /*3620*/  FMUL.FTZ R6, R25, R6 ;  /* 0x0000000619067220 */ /* 0x000fe20000410000 */
[----:B------:R-:W-:-:S03]  /*3630*/  FMUL.FTZ R22, R7, -1.4426950216293334961 ;  /* 0xbfb8aa3b07167820 */ /* 0x000fc60000410000 */
[----:B------:R-:W-:-:S04]  /*3640*/  FFMA.FTZ R6, R29, R6, R3 ;  /* 0x000000061d067223 */ /* 0x000fc80000010003 */
[----:B------:R-:W-:Y:S01]  /*3650*/  FMUL.FTZ R9, R6, -1.4426950216293334961 ;  /* 0xbfb8aa3b06097820 */ /* 0x000fe20000410000 */
[----:B------:R-:W0:Y:S08]  /*3660*/  MUFU.EX2 R22, R22 ;  /* 0x0000001600167308 */ /* 0x000e300000000800 */
[----:B------:R-:W1:Y:S01]  /*3670*/  MUFU.EX2 R9, R9 ;  /* 0x0000000900097308 */ /* 0x000e620000000800 */
[----:B------:R-:W-:Y:S01]  /*3680*/  SHF.L.U32 R16, R16, 0x10, RZ ;  /* 0x0000001010107819 */ /* 0x000fe200000006ff */
[----:B0-----:R-:W-:Y:S01]  /*3690*/  FADD.FTZ R22, R22, 1 ;  /* 0x3f80000016167421 */ /* 0x001fe20000010000 */
[----:B-1----:R-:W-:-:S05]  /*36a0*/  FADD.FTZ R9, R9, 1 ;  /* 0x3f80000009097421 */ /* 0x002fca0000010000 */
[----:B------:R-:W-:Y:S01]  /*36b0*/  MUFU.RCP R22, R22 ;  /* 0x0000001600167308 */ /* 0x000fe20000001000 */
[----:B---3--:R-:W-:Y:S01]  /*36c0*/  FADD.FTZ R10, R0, -R24 ;  /* 0x80000018000a7221 */ /* 0x008fe20000010000 */
[----:B------:R-:W-:-:S05]  /*36d0*/  FMUL.FTZ R0, R33, R23 ;  /* 0x0000001721007220 */ /* 0x000fca0000410000 */
[----:B------:R0:W-:Y:S04]  /*36e0*/  STL [R1+0x10], R0 ;  /* 0x0000100001007387 */ /* 0x0001e80000100800 */
[----:B------:R-:W3:Y:S04]  /*36f0*/  LDL.LU R34, [R1+0x28] ;  /* 0x0000280001227983 */ /* 0x000ee80000300800 */
[----:B------:R-:W4:Y:S01]  /*3700*/  LDL.LU R32, [R1+0x5c] ;  /* 0x00005c0001207983 */ /* 0x000f220000300800 */
[----:B--2---:R-:W-:Y:S01]  /*3710*/  FADD.FTZ R8, R2, -R24 ;  /* 0x8000001802087221 */ /* 0x004fe20000010000 */
[----:B------:R-:W-:-:S03]  /*3720*/  FMUL.FTZ R10, R25, R10 ;  /* 0x0000000a190a7220 */ /* 0x000fc60000410000 */
[----:B------:R-:W-:Y:S01]  /*3730*/  FMUL.FTZ R8, R25, R8 ;  /* 0x0000000819087220 */ /* 0x000fe20000410000 */
[----:B------:R-:W-:-:S03]  /*3740*/  FFMA.FTZ R10, R28, R10, R31 ;  /* 0x0000000a1c0a7223 */ /* 0x000fc6000001001f */
[----:B------:R-:W-:Y:S01]  /*3750*/  FFMA.FTZ R8, R30, R8, R5 ;  /* 0x000000081e087223 */ /* 0x000fe20000010005 */
[----:B------:R-:W-:-:S03]  /*3760*/  FMUL.FTZ R11, R10, -1.4426950216293334961 ;  /* 0xbfb8aa3b0a0b7820 */ /* 0x000fc60000410000 */
[----:B------:R-:W-:-:S03]  /*3770*/  FMUL.FTZ R18, R8, -1.4426950216293334961 ;  /* 0xbfb8aa3b08127820 */ /* 0x000fc60000410000 */
[----:B------:R-:W-:Y:S08]  /*3780*/  MUFU.EX2 R11, R11 ;  /* 0x0000000b000b7308 */ /* 0x000ff00000000800 */
[----:B------:R-:W1:Y:S01]  /*3790*/  MUFU.EX2 R18, R18 ;  /* 0x0000001200127308 */ /* 0x000e620000000800 */
[----:B------:R-:W-:-:S07]  /*37a0*/  FADD.FTZ R23, -R24, R16 ;  /* 0x0000001018177221 */ /* 0x000fce0000010100 */
[----:B------:R2:W0:Y:S01]  /*37b0*/  MUFU.RCP R16, R9 ;  /* 0x0000000900107308 */ /* 0x0004220000001000 */
[----:B-1----:R-:W-:Y:S01]  /*37c0*/  FADD.FTZ R18, R18, 1 ;  /* 0x3f80000012127421 */ /* 0x002fe20000010000 */
[----:B--2---:R-:W-:-:S06]  /*37d0*/  FADD.FTZ R9, R11, 1 ;  /* 0x3f8000000b097421 */ /* 0x004fcc0000010000 */
[----:B------:R-:W1:Y:S08]  /*37e0*/  MUFU.RCP R18, R18 ;  /* 0x0000001200127308 */ /* 0x000e700000001000 */
[----:B------:R-:W2:Y:S01]  /*37f0*/  MUFU.RCP R9, R9 ;  /* 0x0000000900097308 */ /* 0x000ea20000001000 */
[----:B0-----:R-:W-:Y:S01]  /*3800*/  FMUL.FTZ R0, R7, R22 ;  /* 0x0000001607007220 */ /* 0x001fe20000410000 */
[----:B------:R-:W-:-:S04]  /*3810*/  FMUL.FTZ R2, R6, R16 ;  /* 0x0000001006027220 */ /* 0x000fc80000410000 */
[----:B------:R1:W-:Y:S02]  /*3820*/  STL [R1+0x8], R0 ;  /* 0x0000080001007387 */ /* 0x0003e40000100800 */
[----:B-1----:R-:W-:Y:S01]  /*3830*/  FMUL.FTZ R0, R8, R18 ;  /* 0x0000001208007220 */ /* 0x002fe20000410000 */
[----:B--2---:R-:W-:-:S04]  /*3840*/  FMUL.FTZ R10, R10, R9 ;  /* 0x000000090a0a7220 */ /* 0x004fc80000410000 */
[----:B------:R-:W-:Y:S04]  /*3850*/  STL [R1+0x8c], R0 ;  /* 0x00008c0001007387 */ /* 0x000fe80000100800 */
[----:B------:R0:W-:Y:S04]  /*3860*/  STL [R1+0x90], R2 ;  /* 0x0000900201007387 */ /* 0x0001e80000100800 */
[----:B------:R1:W-:Y:S04]  /*3870*/  STL [R1+0x94], R10 ;  /* 0x0000940a01007387 */ /* 0x0003e80000100800 */
[----:B0-----:R-:W2:Y:S04]  /*3880*/  LDL.LU R2, [R1+0x60] ;  /* 0x0000600001027983 */ /* 0x001ea80000300800 */
[----:B------:R-:W2:Y:S01]  /*3890*/  LDL.LU R0, [R1+0x70] ;  /* 0x0000700001007983 */ /* 0x000ea20000300800 */
[----:B------:R-:W-:Y:S01]  /*38a0*/  FMUL.FTZ R23, R25, R23 ;  /* 0x0000001719177220 */ /* 0x000fe20000410000 */
[----:B-----5:R-:W-:-:S02]  /*38b0*/  IMAD.U32 R9, R35, 0x10000, RZ ;  /* 0x0001000023097824 */ /* 0x020fc400078e00ff */
[----:B------:R-:W-:Y:S01]  /*38c0*/  FADD.FTZ R8, R37, -R24 ;  /* 0x8000001825087221 */ /* 0x000fe20000010000 */
[----:B------:R-:W-:Y:S01]  /*38d0*/  F2FP.BF16.F32.PACK_AB R14, R20, R14 ;  /* 0x0000000e140e723e */ /* 0x000fe200000010ff */
[----:B------:R-:W-:Y:S01]  /*38e0*/  FFMA.FTZ R11, R36, R23, R27 ;  /* 0x00000017240b7223 */ /* 0x000fe2000001001b */
[----:B-1----:R-:W5:Y:S03]  /*38f0*/  LDL.LU R10, [R1+0x64] ;  /* 0x00006400010a7983 */ /* 0x002f660000300800 */
[----:B------:R-:W-:-:S06]  /*3900*/  FMUL.FTZ R7, R11, -1.4426950216293334961 ;  /* 0xbfb8aa3b0b077820 */ /* 0x000fcc0000410000 */
[----:B------:R-:W0:Y:S01]  /*3910*/  MUFU.EX2 R7, R7 ;  /* 0x0000000700077308 */ /* 0x000e220000000800 */
[----:B------:R-:W-:Y:S01]  /*3920*/  FADD.FTZ R9, -R24, R9 ;  /* 0x0000000918097221 */ /* 0x000fe20000010100 */
[----:B------:R-:W-:Y:S01]  /*3930*/  FMUL.FTZ R8, R25, R8 ;  /* 0x0000000819087220 */ /* 0x000fe20000410000 */
[----:B0-----:R-:W-:-:S06]  /*3940*/  FADD.FTZ R7, R7, 1 ;  /* 0x3f80000007077421 */ /* 0x001fcc0000010000 */
[----:B------:R-:W0:Y:S01]  /*3950*/  MUFU.RCP R7, R7 ;  /* 0x0000000700077308 */ /* 0x000e220000001000 */
[----:B------:R-:W-:Y:S01]  /*3960*/  FMUL.FTZ R9, R25, R9 ;  /* 0x0000000919097220 */ /* 0x000fe20000410000 */
[----:B------:R-:W-:-:S03]  /*3970*/  FFMA.FTZ R8, R30, R8, R5 ;  /* 0x000000081e087223 */ /* 0x000fc60000010005 */
[----:B------:R-:W-:Y:S01]  /*3980*/  FFMA.FTZ R9, R29, R9, R3 ;  /* 0x000000091d097223 */ /* 0x000fe20000010003 */
[----:B------:R-:W-:-:S03]  /*3990*/  FMUL.FTZ R23, R8, -1.4426950216293334961 ;  /* 0xbfb8aa3b08177820 */ /* 0x000fc60000410000 */
[----:B------:R-:W-:Y:S01]  /*39a0*/  FMUL.FTZ R22, R9, -1.4426950216293334961 ;  /* 0xbfb8aa3b09167820 */ /* 0x000fe20000410000 */
[----:B0-----:R-:W-:Y:S02]  /*39b0*/  FMUL.FTZ R11, R11, R7 ;  /* 0x000000070b0b7220 */ /* 0x001fe40000410000 */
[----:B------:R-:W0:Y:S08]  /*39c0*/  MUFU.EX2 R23, R23 ;  /* 0x0000001700177308 */ /* 0x000e300000000800 */
[----:B------:R-:W1:Y:S01]  /*39d0*/  MUFU.EX2 R22, R22 ;  /* 0x0000001600167308 */ /* 0x000e620000000800 */
[----:B0-----:R-:W-:Y:S01]  /*39e0*/  FADD.FTZ R23, R23, 1 ;  /* 0x3f80000017177421 */ /* 0x001fe20000010000 */
[----:B-1----:R-:W-:-:S06]  /*39f0*/  FADD.FTZ R22, R22, 1 ;  /* 0x3f80000016167421 */ /* 0x002fcc0000010000 */
[----:B------:R-:W0:Y:S08]  /*3a00*/  MUFU.RCP R23, R23 ;  /* 0x0000001700177308 */ /* 0x000e300000001000 */
[----:B------:R-:W1:Y:S01]  /*3a10*/  MUFU.RCP R22, R22 ;  /* 0x0000001600167308 */ /* 0x000e620000001000 */
[----:B------:R4:W-:Y:S04]  /*3a20*/  STG.E.U16 desc[UR8][R12.64], R14 ;  /* 0x0000000e0c007986 */ /* 0x0009e8000c101508 */
[----:B------:R-:W-:Y:S01]  /*3a30*/  STL [R1+0x98], R11 ;  /* 0x0000980b01007387 */ /* 0x000fe20000100800 */
[----:B0-----:R-:W-:Y:S01]  /*3a40*/  FMUL.FTZ R8, R8, R23 ;  /* 0x0000001708087220 */ /* 0x001fe20000410000 */
[----:B-1----:R-:W-:-:S04]  /*3a50*/  FMUL.FTZ R9, R9, R22 ;  /* 0x0000001609097220 */ /* 0x002fc80000410000 */
[----:B------:R0:W-:Y:S04]  /*3a60*/  STL [R1+0x9c], R8 ;  /* 0x00009c0801007387 */ /* 0x0001e80000100800 */
[----:B------:R-:W-:Y:S01]  /*3a70*/  STL [R1+0xa0], R9 ;  /* 0x0000a00901007387 */ /* 0x000fe20000100800 */
[----:B---3--:R-:W-:Y:S01]  /*3a80*/  SHF.L.U32 R16, R34, 0x10, RZ ;  /* 0x0000001022107819 */ /* 0x008fe200000006ff */
[----:B----4-:R-:W-:-:S04]  /*3a90*/  FADD.FTZ R6, R32, -R24 ;  /* 0x8000001820067221 */ /* 0x010fc80000010000 */
[----:B------:R-:W-:Y:S01]  /*3aa0*/  FADD.FTZ R16, -R24, R16 ;  /* 0x0000001018107221 */ /* 0x000fe20000010100 */
[----:B------:R-:W-:-:S03]  /*3ab0*/  FMUL.FTZ R6, R25, R6 ;  /* 0x0000000619067220 */ /* 0x000fc60000410000 */
[----:B------:R-:W-:Y:S01]  /*3ac0*/  FMUL.FTZ R16, R25, R16 ;  /* 0x0000001019107220 */ /* 0x000fe20000410000 */
[----:B------:R-:W-:-:S03]  /*3ad0*/  FFMA.FTZ R6, R28, R6, R31 ;  /* 0x000000061c067223 */ /* 0x000fc6000001001f */
[----:B------:R-:W-:Y:S01]  /*3ae0*/  FFMA.FTZ R16, R36, R16, R27 ;  /* 0x0000001024107223 */ /* 0x000fe2000001001b */
[----:B------:R-:W-:-:S03]  /*3af0*/  FMUL.FTZ R18, R6, -1.4426950216293334961 ;  /* 0xbfb8aa3b06127820 */ /* 0x000fc60000410000 */
[----:B------:R-:W-:-:S03]  /*3b00*/  FMUL.FTZ R7, R16, -1.4426950216293334961 ;  /* 0xbfb8aa3b10077820 */ /* 0x000fc60000410000 */
[----:B------:R-:W1:Y:S08]  /*3b10*/  MUFU.EX2 R18, R18 ;  /* 0x0000001200127308 */ /* 0x000e700000000800 */
[----:B------:R-:W3:Y:S01]  /*3b20*/  MUFU.EX2 R7, R7 ;  /* 0x0000000700077308 */ /* 0x000ee20000000800 */
[----:B-1----:R-:W-:Y:S01]  /*3b30*/  FADD.FTZ R18, R18, 1 ;  /* 0x3f80000012127421 */ /* 0x002fe20000010000 */
[----:B---3--:R-:W-:-:S06]  /*3b40*/  FADD.FTZ R7, R7, 1 ;  /* 0x3f80000007077421 */ /* 0x008fcc0000010000 */
[----:B------:R-:W1:Y:S08]  /*3b50*/  MUFU.RCP R18, R18 ;  /* 0x0000001200127308 */ /* 0x000e700000001000 */
[----:B------:R-:W3:Y:S01]  /*3b60*/  MUFU.RCP R7, R7 ;  /* 0x0000000700077308 */ /* 0x000ee20000001000 */
[----:B-1----:R-:W-:Y:S01]  /*3b70*/  FMUL.FTZ R6, R6, R18 ;  /* 0x0000001206067220 */ /* 0x002fe20000410000 */
[----:B------:R-:W-:Y:S01]  /*3b80*/  PRMT R18, R14, 0x7632, R18 ;  /* 0x000076320e127816 */ /* 0x000fe20000000012 */
[----:B---3--:R-:W-:Y:S01]  /*3b90*/  FMUL.FTZ R7, R16, R7 ;  /* 0x0000000710077220 */ /* 0x008fe20000410000 */
[----:B------:R-:W-:-:S02]  /*3ba0*/  IADD3.X R16, RZ, R26, RZ, P6, !PT ;  /* 0x0000001aff107210 */ /* 0x000fc400037fe4ff */
[C---:B------:R-:W-:Y:S01]  /*3bb0*/  LEA R14, P6, R15.reuse, UR6, 0x1 ;  /* 0x000000060f0e7c11 */ /* 0x040fe2000f8c08ff */
[----:B------:R-:W-:Y:S03]  /*3bc0*/  STL [R1+0xa4], R6 ;  /* 0x0000a40601007387 */ /* 0x000fe60000100800 */
[----:B------:R-:W-:Y:S01]  /*3bd0*/  LEA.HI.X R15, R15, UR7, R16, 0x1, P6 ;  /* 0x000000070f0f7c11 */ /* 0x000fe2000b0f0c10 */
[----:B------:R1:W-:Y:S04]  /*3be0*/  STL [R1+0xa8], R7 ;  /* 0x0000a80701007387 */ /* 0x0003e80000100800 */
[----:B------:R-:W-:Y:S04]  /*3bf0*/  STL [R1+0xb0], R12 ;  /* 0x0000b00c01007387 */ /* 0x000fe80000100800 */
[----:B------:R-:W-:Y:S04]  /*3c00*/  STL [R1+0xac], R13 ;  /* 0x0000ac0d01007387 */ /* 0x000fe80000100800 */
[----:B------:R-:W-:Y:S04]  /*3c10*/  STL [R1+0xb8], R14 ;  /* 0x0000b80e01007387 */ /* 0x000fe80000100800 */
[----:B------:R-:W-:Y:S04]  /*3c20*/  STL [R1+0xb4], R15 ;  /* 0x0000b40f01007387 */ /* 0x000fe80000100800 */
[----:B0-----:R-:W3:Y:S04]  /*3c30*/  LDL.LU R8, [R1+0x68] ;  /* 0x0000680001087983 */ /* 0x001ee80000300800 */
[----:B-1----:R-:W4:Y:S04]  /*3c40*/  LDL.LU R7, [R1+0x74] ;  /* 0x0000740001077983 */ /* 0x002f280000300800 */
[----:B------:R-:W4:Y:S01]  /*3c50*/  LDL.LU R6, [R1+0x78] ;  /* 0x0000780001067983 */ /* 0x000f220000300800 */
[----:B--2---:R-:W-:-:S03]  /*3c60*/  FADD.FTZ R32, R2, -R24 ;  /* 0x8000001802207221 */ /* 0x004fc60000010000 */
[----:B------:R-:W2:Y:S01]  /*3c70*/  LDL.LU R2, [R1+0x6c] ;  /* 0x00006c0001027983 */ /* 0x000ea20000300800 */
[----:B------:R-:W-:-:S03]  /*3c80*/  IMAD.U32 R33, R0, 0x10000, RZ ;  /* 0x0001000000217824 */ /* 0x000fc600078e00ff */
[----:B------:R-:W2:Y:S04]  /*3c90*/  LDL.LU R0, [R1+0x7c] ;  /* 0x00007c0001007983 */ /* 0x000ea80000300800 */
[----:B------:R0:W-:Y:S01]  /*3ca0*/  STG.E.U16 desc[UR8][R12.64+0x2], R18 ;  /* 0x000002120c007986 */ /* 0x0001e2000c101508 */
[-C--:B------:R-:W-:Y:S02]  /*3cb0*/  IADD3.X R20, RZ, R26.reuse, RZ, P4, !PT ;  /* 0x0000001aff147210 */ /* 0x080fe400027fe4ff */
[----:B0-----:R-:W-:Y:S02]  /*3cc0*/  IADD3.X R18, RZ, R26, RZ, P5, !PT ;  /* 0x0000001aff127210 */ /* 0x001fe40002ffe4ff */
[----:B------:R-:W-:-:S04]  /*3cd0*/  LEA R16, P5, R17, UR6, 0x1 ;  /* 0x0000000611107c11 */ /* 0x000fc8000f8a08ff */
[----:B------:R-:W-:Y:S02]  /*3ce0*/  LEA.HI.X R17, R17, UR7, R18, 0x1, P5 ;  /* 0x0000000711117c11 */ /* 0x000fe4000a8f0c12 */
[C---:B------:R-:W-:Y:S02]  /*3cf0*/  LEA R18, P4, R19.reuse, UR6, 0x1 ;  /* 0x0000000613127c11 */ /* 0x040fe4000f8808ff */
[----:B------:R-:W-:Y:S02]  /*3d00*/  IADD3.X R22, RZ, R26, RZ, P3, !PT ;  /* 0x0000001aff167210 */ /* 0x000fe40001ffe4ff */
[----:B------:R-:W-:Y:S02]  /*3d10*/  LEA.HI.X R19, R19, UR7, R20, 0x1, P4 ;  /* 0x0000000713137c11 */ /* 0x000fe4000a0f0c14 */
[----:B------:R-:W-:Y:S01]  /*3d20*/  LEA R20, P3, R21, UR6, 0x1 ;  /* 0x0000000615147c11 */ /* 0x000fe2000f8608ff */
[----:B------:R-:W-:Y:S01]  /*3d30*/  FMUL.FTZ R32, R25, R32 ;  /* 0x0000002019207220 */ /* 0x000fe20000410000 */
[----:B------:R-:W-:-:S02]  /*3d40*/  IADD3.X R23, RZ, R26, RZ, P2, !PT ;  /* 0x0000001aff177210 */ /* 0x000fc400017fe4ff */
[----:B------:R-:W-:Y:S01]  /*3d50*/  LEA.HI.X R21, R21, UR7, R22, 0x1, P3 ;  /* 0x0000000715157c11 */ /* 0x000fe200098f0c16 */
[----:B------:R-:W-:Y:S01]  /*3d60*/  FFMA.FTZ R32, R30, R32, R5 ;  /* 0x000000201e207223 */ /* 0x000fe20000010005 */
[----:B------:R-:W-:-:S04]  /*3d70*/  LEA R22, P2, R4, UR6, 0x1 ;  /* 0x0000000604167c11 */ /* 0x000fc8000f8408ff */
[----:B------:R-:W-:Y:S01]  /*3d80*/  LEA.HI.X R23, R4, UR7, R23, 0x1, P2 ;  /* 0x0000000704177c11 */ /* 0x000fe200090f0c17 */
[----:B------:R-:W-:-:S06]  /*3d90*/  FMUL.FTZ R4, R32, -1.4426950216293334961 ;  /* 0xbfb8aa3b20047820 */ /* 0x000fcc0000410000 */
[----:B------:R-:W0:Y:S01]  /*3da0*/  MUFU.EX2 R4, R4 ;  /* 0x0000000400047308 */ /* 0x000e220000000800 */
[----:B------:R-:W-:Y:S01]  /*3db0*/  FADD.FTZ R33, -R24, R33 ;  /* 0x0000002118217221 */ /* 0x000fe20000010100 */
[----:B0-----:R-:W-:-:S06]  /*3dc0*/  FADD.FTZ R4, R4, 1 ;  /* 0x3f80000004047421 */ /* 0x001fcc0000010000 */
[----:B------:R-:W0:Y:S01]  /*3dd0*/  MUFU.RCP R4, R4 ;  /* 0x0000000400047308 */ /* 0x000e220000001000 */
[----:B------:R-:W-:-:S04]  /*3de0*/  FMUL.FTZ R33, R25, R33 ;  /* 0x0000002119217220 */ /* 0x000fc80000410000 */
[----:B------:R-:W-:Y:S01]  /*3df0*/  FFMA.FTZ R33, R29, R33, R3 ;  /* 0x000000211d217223 */ /* 0x000fe20000010003 */
[----:B0-----:R-:W-:-:S03]  /*3e00*/  FMUL.FTZ R4, R32, R4 ;  /* 0x0000000420047220 */ /* 0x001fc60000410000 */
[----:B------:R-:W-:-:S06]  /*3e10*/  FMUL.FTZ R32, R33, -1.4426950216293334961 ;  /* 0xbfb8aa3b21207820 */ /* 0x000fcc0000410000 */
[----:B------:R-:W0:Y:S02]  /*3e20*/  MUFU.EX2 R32, R32 ;  /* 0x0000002000207308 */ /* 0x000e240000000800 */
[----:B0-----:R-:W-:Y:S01]  /*3e30*/  FADD.FTZ R34, R32, 1 ;  /* 0x3f80000020227421 */ /* 0x001fe20000010000 */
[----:B-----5:R-:W-:-:S04]  /*3e40*/  FADD.FTZ R32, R10, -R24 ;  /* 0x800000180a207221 */ /* 0x020fc80000010000 */
[----:B------:R-:W-:Y:S01]  /*3e50*/  FMUL.FTZ R32, R25, R32 ;  /* 0x0000002019207220 */ /* 0x000fe20000410000 */
[----:B------:R-:W0:Y:S03]  /*3e60*/  MUFU.RCP R34, R34 ;  /* 0x0000002200227308 */ /* 0x000e260000001000 */
[----:B------:R-:W-:Y:S01]  /*3e70*/  FFMA.FTZ R30, R30, R32, R5 ;  /* 0x000000201e1e7223 */ /* 0x000fe20000010005 */
[----:B---3--:R-:W-:-:S04]  /*3e80*/  FADD.FTZ R5, R8, -R24 ;  /* 0x8000001808057221 */ /* 0x008fc80000010000 */
[----:B------:R-:W-:-:S04]  /*3e90*/  FMUL.FTZ R5, R25, R5 ;  /* 0x0000000519057220 */ /* 0x000fc80000410000 */
[----:B------:R-:W-:Y:S01]  /*3ea0*/  FFMA.FTZ R32, R28, R5, R31 ;  /* 0x000000051c207223 */ /* 0x000fe2000001001f */
[----:B0-----:R-:W-:-:S03]  /*3eb0*/  FMUL.FTZ R5, R33, R34 ;  /* 0x0000002221057220 */ /* 0x001fc60000410000 */
[----:B------:R-:W-:Y:S01]  /*3ec0*/  FMUL.FTZ R33, R32, -1.4426950216293334961 ;  /* 0xbfb8aa3b20217820 */ /* 0x000fe20000410000 */
[----:B----4-:R-:W-:-:S05]  /*3ed0*/  SHF.L.U32 R34, R7, 0x10, RZ ;  /* 0x0000001007227819 */ /* 0x010fca00000006ff */
[----:B------:R-:W0:Y:S01]  /*3ee0*/  MUFU.EX2 R33, R33 ;  /* 0x0000002100217308 */ /* 0x000e220000000800 */
[----:B------:R-:W-:-:S04]  /*3ef0*/  FADD.FTZ R34, -R24, R34 ;  /* 0x0000002218227221 */ /* 0x000fc80000010100 */
[----:B------:R-:W-:-:S04]  /*3f00*/  FMUL.FTZ R34, R25, R34 ;  /* 0x0000002219227220 */ /* 0x000fc80000410000 */
[----:B------:R-:W-:Y:S01]  /*3f10*/  FFMA.FTZ R29, R29, R34, R3 ;  /* 0x000000221d1d7223 */ /* 0x000fe20000010003 */
[----:B0-----:R-:W-:Y:S01]  /*3f20*/  FADD.FTZ R3, R33, 1 ;  /* 0x3f80000021037421 */ /* 0x001fe20000010000 */
[----:B------:R-:W-:-:S05]  /*3f30*/  SHF.L.U32 R33, R6, 0x10, RZ ;  /* 0x0000001006217819 */ /* 0x000fca00000006ff */
[----:B------:R-:W-:-:S04]  /*3f40*/  FADD.FTZ R33, -R24, R33 ;  /* 0x0000002118217221 */ /* 0x000fc80000010100 */
[----:B------:R-:W-:-:S04]  /*3f50*/  FMUL.FTZ R33, R25, R33 ;  /* 0x0000002119217220 */ /* 0x000fc80000410000 */
[----:B------:R-:W-:Y:S01]  /*3f60*/  FFMA.FTZ R35, R36, R33, R27 ;  /* 0x0000002124237223 */ /* 0x000fe2000001001b */
[----:B--2---:R-:W-:Y:S02]  /*3f70*/  FADD.FTZ R33, R2, -R24 ;  /* 0x8000001802217221 */ /* 0x004fe40000010000 */
[----:B------:R-:W2:Y:S02]  /*3f80*/  LDL.LU R2, [R1+0x48] ;  /* 0x0000480001027983 */ /* 0x000ea40000300800 */
[----:B------:R-:W-:-:S04]  /*3f90*/  FMUL.FTZ R33, R25, R33 ;  /* 0x0000002119217220 */ /* 0x000fc80000410000 */
[----:B------:R-:W-:Y:S01]  /*3fa0*/  FFMA.FTZ R28, R28, R33, R31 ;  /* 0x000000211c1c7223 */ /* 0x000fe2000001001f */
[----:B------:R-:W-:Y:S02]  /*3fb0*/  SHF.L.U32 R33, R0, 0x10, RZ ;  /* 0x0000001000217819 */ /* 0x000fe400000006ff */
[----:B------:R-:W2:Y:S04]  /*3fc0*/  LDL.LU R0, [R1+0x4c] ;  /* 0x00004c0001007983 */ /* 0x000ea80000300800 */
[----:B------:R-:W3:Y:S04]  /*3fd0*/  LDL.LU R14, [R1+0x1c] ;  /* 0x00001c00010e7983 */ /* 0x000ee80000300800 */
[----:B------:R-:W4:Y:S04]  /*3fe0*/  LDL.LU R15, [R1+0x14] ;  /* 0x00001400010f7983 */ /* 0x000f280000300800 */
[----:B------:R-:W5:Y:S04]  /*3ff0*/  LDL.LU R12, [R1+0x40] ;  /* 0x00004000010c7983 */ /* 0x000f680000300800 */
[----:B------:R-:W5:Y:S01]  /*4000*/  LDL.LU R13, [R1+0x44] ;  /* 0x00004400010d7983 */ /* 0x000f620000300800 */
[----:B------:R-:W0:Y:S01]  /*4010*/  MUFU.RCP R3, R3 ;  /* 0x0000000300037308 */ /* 0x000e220000001000 */
[----:B------:R-:W-:Y:S01]  /*4020*/  FMUL.FTZ R31, R30, -1.4426950216293334961 ;  /* 0xbfb8aa3b1e1f7820 */ /* 0x000fe20000410000 */
[----:B------:R-:W-:Y:S01]  /*4030*/  FADD.FTZ R33, -R24, R33 ;  /* 0x0000002118217221 */ /* 0x000fe20000010100 */
[----:B------:R-:W-:Y:S01]  /*4040*/  FMUL.FTZ R34, R28, -1.4426950216293334961 ;  /* 0xbfb8aa3b1c227820 */ /* 0x000fe20000410000 */
[----:B------:R-:W5:Y:S04]  /*4050*/  LDL.LU R7, [R1+0x34] ;  /* 0x0000340001077983 */ /* 0x000f680000300800 */
[----:B------:R-:W1:Y:S01]  /*4060*/  MUFU.EX2 R31, R31 ;  /* 0x0000001f001f7308 */ /* 0x000e620000000800 */
[----:B0-----:R-:W-:Y:S01]  /*4070*/  FMUL.FTZ R3, R32, R3 ;  /* 0x0000000320037220 */ /* 0x001fe20000410000 */
[----:B------:R-:W-:Y:S01]  /*4080*/  FMUL.FTZ R32, R35, -1.4426950216293334961 ;  /* 0xbfb8aa3b23207820 */ /* 0x000fe20000410000 */
[----:B------:R-:W-:-:S05]  /*4090*/  FMUL.FTZ R33, R25, R33 ;  /* 0x0000002119217220 */ /* 0x000fca0000410000 */
[----:B------:R-:W-:Y:S01]  /*40a0*/  MUFU.EX2 R34, R34 ;  /* 0x0000002200227308 */ /* 0x000fe20000000800 */
[----:B------:R-:W-:Y:S01]  /*40b0*/  FMUL.FTZ R24, R29, -1.4426950216293334961 ;  /* 0xbfb8aa3b1d187820 */ /* 0x000fe20000410000 */
[----:B------:R-:W5:Y:S06]  /*40c0*/  LDL.LU R6, [R1+0x3c] ;  /* 0x00003c0001067983 */ /* 0x000f6c0000300800 */
[----:B------:R-:W0:Y:S01]  /*40d0*/  MUFU.EX2 R32, R32 ;  /* 0x0000002000207308 */ /* 0x000e220000000800 */
[----:B------:R-:W-:Y:S01]  /*40e0*/  FFMA.FTZ R36, R36, R33, R27 ;  /* 0x0000002124247223 */ /* 0x000fe2000001001b */
[----:B-1----:R-:W-:Y:S01]  /*40f0*/  FADD.FTZ R31, R31, 1 ;  /* 0x3f8000001f1f7421 */ /* 0x002fe20000010000 */
[----:B------:R-:W5:Y:S02]  /*4100*/  LDL.LU R9, [R1+0x30] ;  /* 0x0000300001097983 */ /* 0x000f640000300800 */
[----:B------:R-:W-:-:S02]  /*4110*/  FMUL.FTZ R25, R36, -1.4426950216293334961 ;  /* 0xbfb8aa3b24197820 */ /* 0x000fc40000410000 */
[----:B------:R-:W5:Y:S01]  /*4120*/  LDL.LU R8, [R1+0x38] ;  /* 0x0000380001087983 */ /* 0x000f620000300800 */
[----:B------:R-:W-:Y:S03]  /*4130*/  MUFU.EX2 R24, R24 ;  /* 0x0000001800187308 */ /* 0x000fe60000000800 */
[----:B------:R-:W5:Y:S04]  /*4140*/  LDL.LU R11, [R1+0x24] ;  /* 0x00002400010b7983 */ /* 0x000f680000300800 */
[----:B------:R-:W5:Y:S01]  /*4150*/  LDL.LU R10, [R1+0x2c] ;  /* 0x00002c00010a7983 */ /* 0x000f620000300800 */
[----:B------:R-:W1:Y:S01]  /*4160*/  MUFU.EX2 R25, R25 ;  /* 0x0000001900197308 */ /* 0x000e620000000800 */
[----:B0-----:R-:W-:-:S07]  /*4170*/  FADD.FTZ R27, R32, 1 ;  /* 0x3f800000201b7421 */ /* 0x001fce0000010000 */
[----:B------:R0:W-:Y:S08]  /*4180*/  MUFU.RCP R37, R31 ;  /* 0x0000001f00257308 */ /* 0x0001f00000001000 */
[----:B------:R-:W1:Y:S01]  /*4190*/  MUFU.RCP R27, R27 ;  /* 0x0000001b001b7308 */ /* 0x000e620000001000 */
[----:B0-----:R-:W-:Y:S01]  /*41a0*/  FADD.FTZ R31, R34, 1 ;  /* 0x3f800000221f7421 */ /* 0x001fe20000010000 */
[----:B-1----:R-:W-:-:S06]  /*41b0*/  FADD.FTZ R25, R25, 1 ;  /* 0x3f80000019197421 */ /* 0x002fcc0000010000 */
[----:B------:R-:W0:Y:S01]  /*41c0*/  MUFU.RCP R31, R31 ;  /* 0x0000001f001f7308 */ /* 0x000e220000001000 */
[----:B------:R-:W-:-:S07]  /*41d0*/  FADD.FTZ R24, R24, 1 ;  /* 0x3f80000018187421 */ /* 0x000fce0000010000 */
[----:B------:R1:W-:Y:S01]  /*41e0*/  MUFU.RCP R32, R25 ;  /* 0x0000001900207308 */ /* 0x0003e20000001000 */
[----:B------:R-:W-:Y:S01]  /*41f0*/  FMUL.FTZ R35, R35, R27 ;  /* 0x0000001b23237220 */ /* 0x000fe20000410000 */
[----:B------:R-:W-:-:S06]  /*4200*/  IADD3.X R27, RZ, R26, RZ, P1, !PT ;  /* 0x0000001aff1b7210 */ /* 0x000fcc0000ffe4ff */
[----:B------:R3:W5:Y:S01]  /*4210*/  MUFU.RCP R33, R24 ;  /* 0x0000001800217308 */ /* 0x0007620000001000 */
[----:B-1----:R-:W-:Y:S01]  /*4220*/  IADD3.X R25, RZ, R26, RZ, P0, !PT ;  /* 0x0000001aff197210 */ /* 0x002fe200007fe4ff */
[----:B0-----:R-:W-:Y:S01]  /*4230*/  FMUL.FTZ R31, R28, R31 ;  /* 0x0000001f1c1f7220 */ /* 0x001fe20000410000 */
[----:B--2---:R-:W-:Y:S02]  /*4240*/  F2FP.BF16.F32.PACK_AB R34, R2, R0 ;  /* 0x000000000222723e */ /* 0x004fe400000010ff */
[----:B------:R-:W2:Y:S01]  /*4250*/  LDL.LU R2, [R1+0x18] ;  /* 0x0000180001027983 */ /* 0x000ea20000300800 */
[----:B---3--:R-:W-:-:S03]  /*4260*/  LEA R24, P0, R14, UR6, 0x1 ;  /* 0x000000060e187c11 */ /* 0x008fc6000f8008ff */
[----:B------:R-:W2:Y:S01]  /*4270*/  LDL.LU R0, [R1+0x20] ;  /* 0x0000200001007983 */ /* 0x000ea20000300800 */
[C---:B----4-:R-:W-:Y:S02]  /*4280*/  LEA R26, P1, R15.reuse, UR6, 0x1 ;  /* 0x000000060f1a7c11 */ /* 0x050fe4000f8208ff */
[----:B------:R-:W-:Y:S02]  /*4290*/  LEA.HI.X R25, R14, UR7, R25, 0x1, P0 ;  /* 0x000000070e197c11 */ /* 0x000fe400080f0c19 */
[----:B------:R-:W3:Y:S01]  /*42a0*/  LDL.LU R14, [R1+0xb8] ;  /* 0x0000b800010e7983 */ /* 0x000ee20000300800 */
[----:B------:R-:W-:-:S03]  /*42b0*/  LEA.HI.X R27, R15, UR7, R27, 0x1, P1 ;  /* 0x000000070f1b7c11 */ /* 0x000fc600088f0c1b */
[----:B------:R-:W3:Y:S01]  /*42c0*/  LDL.LU R15, [R1+0xb4] ;  /* 0x0000b400010f7983 */ /* 0x000ee20000300800 */
[----:B-----5:R-:W-:-:S03]  /*42d0*/  F2FP.BF16.F32.PACK_AB R28, R12, R13 ;  /* 0x0000000d0c1c723e */ /* 0x020fc600000010ff */
[----:B------:R-:W4:Y:S04]  /*42e0*/  LDL.LU R12, [R1+0xb0] ;  /* 0x0000b000010c7983 */ /* 0x000f280000300800 */
[----:B------:R-:W4:Y:S01]  /*42f0*/  LDL.LU R13, [R1+0xac] ;  /* 0x0000ac00010d7983 */ /* 0x000f220000300800 */
[----:B------:R-:W-:Y:S01]  /*4300*/  FMUL.FTZ R37, R30, R37 ;  /* 0x000000251e257220 */ /* 0x000fe20000410000 */
[----:B------:R-:W-:Y:S01]  /*4310*/  PRMT R30, R34, 0x7632, R30 ;  /* 0x00007632221e7816 */ /* 0x000fe2000000001e */
[----:B------:R-:W-:Y:S01]  /*4320*/  FMUL.FTZ R33, R29, R33 ;  /* 0x000000211d217220 */ /* 0x000fe20000410000 */
[----:B------:R-:W-:Y:S02]  /*4330*/  FMUL.FTZ R32, R36, R32 ;  /* 0x0000002024207220 */ /* 0x000fe40000410000 */
[----:B------:R-:W5:Y:S01]  /*4340*/  LDL.LU R36, [R1+0x10] ;  /* 0x0000100001247983 */ /* 0x000f620000300800 */
[----:B------:R-:W-:-:S03]  /*4350*/  F2FP.BF16.F32.PACK_AB R29, R7, R6 ;  /* 0x00000006071d723e */ /* 0x000fc600000010ff */
[----:B----4-:R0:W-:Y:S04]  /*4360*/  STG.E.U16 desc[UR8][R12.64+0x4], R34 ;  /* 0x000004220c007986 */ /* 0x0101e8000c101508 */
[----:B------:R1:W-:Y:S04]  /*4370*/  STG.E.U16 desc[UR8][R12.64+0x6], R30 ;  /* 0x0000061e0c007986 */ /* 0x0003e8000c101508 */
[----:B---3--:R3:W-:Y:S04]  /*4380*/  STG.E.U16 desc[UR8][R14.64], R28 ;  /* 0x0000001c0e007986 */ /* 0x0087e8000c101508 */
[----:B0-----:R-:W5:Y:S01]  /*4390*/  LDL.LU R34, [R1+0x8] ;  /* 0x0000080001227983 */ /* 0x001f620000300800 */
[----:B-1----:R-:W-:-:S03]  /*43a0*/  PRMT R12, R28, 0x7632, R12 ;  /* 0x000076321c0c7816 */ /* 0x002fc6000000000c */
[----:B------:R-:W4:Y:S01]  /*43b0*/  LDL.LU R7, [R1+0xa8] ;  /* 0x0000a80001077983 */ /* 0x000f220000300800 */
[----:B------:R-:W-:Y:S02]  /*43c0*/  F2FP.BF16.F32.PACK_AB R13, R9, R8 ;  /* 0x00000008090d723e */ /* 0x000fe400000010ff */
[----:B---3--:R-:W-:Y:S01]  /*43d0*/  PRMT R28, R29, 0x7632, R28 ;  /* 0x000076321d1c7816 */ /* 0x008fe2000000001c */
[----:B------:R-:W4:Y:S04]  /*43e0*/  LDL.LU R6, [R1+0xa4] ;  /* 0x0000a40001067983 */ /* 0x000f280000300800 */
[----:B------:R-:W3:Y:S04]  /*43f0*/  LDL.LU R9, [R1+0xa0] ;  /* 0x0000a00001097983 */ /* 0x000ee80000300800 */
[----:B------:R0:W-:Y:S04]  /*4400*/  STG.E.U16 desc[UR8][R14.64+0x2], R12 ;  /* 0x0000020c0e007986 */ /* 0x0001e8000c101508 */
[----:B------:R-:W3:Y:S04]  /*4410*/  LDL.LU R8, [R1+0x9c] ;  /* 0x00009c0001087983 */ /* 0x000ee80000300800 */
[----:B------:R-:W-:Y:S01]  /*4420*/  STG.E.U16 desc[UR8][R14.64+0x4], R29 ;  /* 0x0000041d0e007986 */ /* 0x000fe2000c101508 */
[----:B0-----:R-:W-:-:S03]  /*4430*/  F2FP.BF16.F32.PACK_AB R12, R11, R10 ;  /* 0x0000000a0b0c723e */ /* 0x001fc600000010ff */
[----:B------:R0:W-:Y:S04]  /*4440*/  STG.E.U16 desc[UR8][R14.64+0x6], R28 ;  /* 0x0000061c0e007986 */ /* 0x0001e8000c101508 */
[----:B------:R-:W4:Y:S04]  /*4450*/  LDL.LU R11, [R1+0x98] ;  /* 0x00009800010b7983 */ /* 0x000f280000300800 */
[----:B------:R2:W-:Y:S01]  /*4460*/  STG.E.U16 desc[UR8][R16.64], R13 ;  /* 0x0000000d10007986 */ /* 0x0005e2000c101508 */
[----:B0-----:R-:W-:-:S03]  /*4470*/  PRMT R14, R13, 0x7632, R14 ;  /* 0x000076320d0e7816 */ /* 0x001fc6000000000e */
[----:B------:R-:W4:Y:S01]  /*4480*/  LDL.LU R10, [R1+0x94] ;  /* 0x00009400010a7983 */ /* 0x000f220000300800 */
[----:B--2---:R-:W-:-:S03]  /*4490*/  F2FP.BF16.F32.PACK_AB R13, R2, R0 ;  /* 0x00000000020d723e */ /* 0x004fc600000010ff */
[----:B------:R-:W2:Y:S04]  /*44a0*/  LDL.LU R2, [R1+0x90] ;  /* 0x0000900001027983 */ /* 0x000ea80000300800 */
[----:B------:R-:W2:Y:S01]  /*44b0*/  LDL.LU R0, [R1+0x8c] ;  /* 0x00008c0001007983 */ /* 0x000ea20000300800 */
[----:B------:R-:W-:Y:S02]  /*44c0*/  PRMT R15, R12, 0x7632, R15 ;  /* 0x000076320c0f7816 */ /* 0x000fe4000000000f */
[C---:B------:R-:W-:Y:S01]  /*44d0*/  PRMT R30, R13.reuse, 0x7610, R30 ;  /* 0x000076100d1e7816 */ /* 0x040fe2000000001e */
[----:B------:R-:W-:Y:S04]  /*44e0*/  STG.E.U16 desc[UR8][R16.64+0x2], R14 ;  /* 0x0000020e10007986 */ /* 0x000fe8000c101508 */
[----:B------:R-:W-:Y:S04]  /*44f0*/  STG.E.U16 desc[UR8][R16.64+0x4], R12 ;  /* 0x0000040c10007986 */ /* 0x000fe8000c101508 */
[----:B------:R0:W-:Y:S02]  /*4500*/  STG.E.U16 desc[UR8][R16.64+0x6], R15 ;  /* 0x0000060f10007986 */ /* 0x0001e4000c101508 */
[----:B0-----:R-:W-:-:S02]  /*4510*/  PRMT R17, R13, 0x7632, R17 ;  /* 0x000076320d117816 */ /* 0x001fc40000000011 */
[----:B--2---:R-:W-:Y:S02]  /*4520*/  F2FP.BF16.F32.PACK_AB R13, R2, R0 ;  /* 0x00000000020d723e */ /* 0x004fe400000010ff */
[----:B------:R-:W2:Y:S04]  /*4530*/  LDL.LU R2, [R1+0x88] ;  /* 0x0000880001027983 */ /* 0x000ea80000300800 */
[----:B------:R-:W2:Y:S01]  /*4540*/  LDL.LU R0, [R1+0x84] ;  /* 0x0000840001007983 */ /* 0x000ea20000300800 */
[----:B-----5:R-:W-:Y:S02]  /*4550*/  F2FP.BF16.F32.PACK_AB R29, R34, R36 ;  /* 0x00000024221d723e */ /* 0x020fe400000010ff */
[----:B----4-:R-:W-:Y:S02]  /*4560*/  F2FP.BF16.F32.PACK_AB R10, R11, R10 ;  /* 0x0000000a0b0a723e */ /* 0x010fe400000010ff */
[----:B------:R-:W-:-:S02]  /*4570*/  F2FP.BF16.F32.PACK_AB R6, R7, R6 ;  /* 0x000000060706723e */ /* 0x000fc400000010ff */
[----:B------:R-:W-:Y:S02]  /*4580*/  PRMT R28, R29, 0x7632, R28 ;  /* 0x000076321d1c7816 */ /* 0x000fe4000000001c */
[----:B---3--:R-:W-:Y:S02]  /*4590*/  F2FP.BF16.F32.PACK_AB R8, R9, R8 ;  /* 0x000000080908723e */ /* 0x008fe400000010ff */
[----:B------:R-:W-:Y:S02]  /*45a0*/  PRMT R11, R13, 0x7632, R11 ;  /* 0x000076320d0b7816 */ /* 0x000fe4000000000b */
[----:B------:R-:W-:Y:S02]  /*45b0*/  PRMT R9, R10, 0x7632, R9 ;  /* 0x000076320a097816 */ /* 0x000fe40000000009 */
[----:B------:R-:W-:Y:S02]  /*45c0*/  F2FP.BF16.F32.PACK_AB R4, R5, R4 ;  /* 0x000000040504723e */ /* 0x000fe400000010ff */
[----:B------:R-:W-:Y:S01]  /*45d0*/  PRMT R5, R6, 0x7632, R5 ;  /* 0x0000763206057816 */ /* 0x000fe20000000005 */
[----:B------:R-:W-:Y:S01]  /*45e0*/  STG.E.U16 desc[UR8][R18.64], R30 ;  /* 0x0000001e12007986 */ /* 0x000fe2000c101508 */
[----:B------:R-:W-:-:S02]  /*45f0*/  F2FP.BF16.F32.PACK_AB R3, R35, R3 ;  /* 0x000000032303723e */ /* 0x000fc400000010ff */
[----:B------:R-:W-:Y:S01]  /*4600*/  F2FP.BF16.F32.PACK_AB R33, R33, R37 ;  /* 0x000000252121723e */ /* 0x000fe200000010ff */
[----:B------:R-:W-:Y:S01]  /*4610*/  STG.E.U16 desc[UR8][R18.64+0x2], R17 ;  /* 0x0000021112007986 */ /* 0x000fe2000c101508 */
[----:B------:R-:W-:-:S03]  /*4620*/  F2FP.BF16.F32.PACK_AB R31, R32, R31 ;  /* 0x0000001f201f723e */ /* 0x000fc600000010ff */
[----:B------:R-:W-:Y:S01]  /*4630*/  STG.E.U16 desc[UR8][R18.64+0x4], R29 ;  /* 0x0000041d12007986 */ /* 0x000fe2000c101508 */
[----:B------:R-:W-:-:S03]  /*4640*/  PRMT R7, R8, 0x7632, R7 ;  /* 0x0000763208077816 */ /* 0x000fc60000000007 */
[----:B------:R-:W-:Y:S01]  /*4650*/  STG.E.U16 desc[UR8][R18.64+0x6], R28 ;  /* 0x0000061c12007986 */ /* 0x000fe2000c101508 */
[----:B------:R-:W-:-:S03]  /*4660*/  PRMT R12, R4, 0x7632, R12 ;  /* 0x00007632040c7816 */ /* 0x000fc6000000000c */
        /* <DEDUP_REMOVED lines=21> */
[----:B------:R-:W-:Y:S02]  /*47c0*/  IADD3.X R0, RZ, R0, RZ, P0, !PT ;  /* 0x00000000ff007210 */ /* 0x000fe400007fe4ff */
[----:B------:R-:W-:-:S04]  /*47d0*/  ISETP.GE.U32.AND P0, PT, R2, UR10, PT ;  /* 0x0000000a02007c0c */ /* 0x000fc8000bf06070 */
[----:B------:R-:W-:-:S13]  /*47e0*/  ISETP.GE.AND.EX P0, PT, R0, UR5, PT, P0 ;  /* 0x0000000500007c0c */ /* 0x000fda000bf06300 */
[----:B---3--:R-:W-:Y:S05]  /*47f0*/  @!P0 BRA `(.L_x_1924) ;  /* 0xffffffb800608947 */ /* 0x008fea000383ffff */
[----:B------:R-:W-:Y:S05]  /*4800*/  EXIT ;  /* 0x000000000000794d */ /* 0x000fea0003800000 */
.L_x_1925:
        /* <DEDUP_REMOVED lines=15> */
.L_x_3938:


//--------------------- .text._ZN13group_norm_v214gn_cuda_kernelI13__nv_bfloat16Li480ELi1ELi16ELi120ELi256ELb1ELi32ELi960ELi960ELi4ELb1ELi18ELb0ELb0ENS_16CompileConditionILi900EEEEEvPT_PKS4_S7_S7_flPfS8_Pj --------------------------
	.section	.text._ZN13group_norm_v214gn_cuda_kernelI13__nv_bfloat16Li480ELi1ELi16ELi120ELi256ELb1ELi32ELi960ELi960ELi4ELb1ELi18ELb0ELb0ENS_16CompileConditionILi900EEEEEvPT_PKS4_S7_S7_flPfS8_Pj,"ax",@progbits
	.align	128
        .global         _ZN13group_norm_v214gn_cuda_kernelI13__nv_bfloat16Li480ELi1ELi16ELi120ELi256ELb1ELi32ELi960ELi960ELi4ELb1ELi18ELb0ELb0ENS_16CompileConditionILi900EEEEEvPT_PKS4_S7_S7_flPfS8_Pj
        .type           _ZN13group_norm_v214gn_cuda_kernelI13__nv_bfloat16Li480ELi1ELi16ELi120ELi256ELb1ELi32ELi960ELi960ELi4ELb1ELi18ELb0ELb0ENS_16CompileConditionILi900EEEEEvPT_PKS4_S7_S7_flPfS8_Pj,@function
        .size           _ZN13group_norm_v214gn_cuda_kernelI13__nv_bfloat16Li480ELi1ELi16ELi120ELi256ELb1ELi32ELi960ELi960ELi4ELb1ELi18ELb0ELb0ENS_16CompileConditionILi900EEEEEvPT_PKS4_S7_S7_flPfS8_Pj,(.L_x_3939 - _ZN13group_norm_v214gn_cuda_kernelI13__nv_bfloat16Li480ELi1ELi16ELi120ELi256ELb1ELi32ELi960ELi960ELi4ELb1ELi18ELb0ELb0ENS_16CompileConditionILi900EEEEEvPT_PKS4_S7_S7_flPfS8_Pj)
        .other          _ZN13group_norm_v214gn_cuda_kernelI13__nv_bfloat16Li480ELi1ELi16ELi120ELi256ELb1ELi32ELi960ELi960ELi4ELb1ELi18ELb0ELb0ENS_16CompileConditionILi900EEEEEvPT_PKS4_S7_S7_flPfS8_Pj,@"STO_CUDA_ENTRY STV_DEFAULT"
_ZN13group_norm_v214gn_cuda_kernelI13__nv_bfloat16Li480ELi1ELi16ELi120ELi256ELb1ELi32ELi960ELi960ELi4ELb1ELi18ELb0ELb0ENS_16CompileConditionILi900EEEEEvPT_PKS4_S7_S7_flPfS8_Pj:
.text._ZN13group_norm_v214gn_cuda_kernelI13__nv_bfloat16Li480ELi1ELi16ELi120ELi256ELb1ELi32ELi960ELi960ELi4ELb1ELi18ELb0ELb0ENS_16CompileConditionILi900EEEEEvPT_PKS4_S7_S7_flPfS8_Pj:
        /* <DEDUP_REMOVED lines=19> */
[----:B------:R-:W-:Y:S02]  /*0130*/  MOV R6, UR5 ;  /* 0x0000000500067c02 */ /* 0x000fe40008000f00 */
        /* <DEDUP_REMOVED lines=26> */
[C---:B------:R-:W-:Y:S01]  /*02e0*/  LOP3.LUT R4, R5.reuse, 0x4, RZ, 0xfc, !PT ;  /* 0x0000000405047812 */ /* 0x040fe200078efcff */
[----:B------:R0:W-:Y:S01]  /*02f0*/  STL [R1+0x44], R0 ;  /* 0x0000440001007387 */ /* 0x0001e20000100800 */
[----:B------:R-:W-:-:S02]  /*0300*/  IADD3 R6, R5, 0x8, RZ ;  /* 0x0000000805067810 */ /* 0x000fc40007ffe0ff */
[C---:B------:R-:W-:Y:S02]  /*0310*/  IADD3 R7, R5.reuse, 0xc, RZ ;  /* 0x0000000c05077810 */ /* 0x040fe40007ffe0ff */
[----:B------:R-:W-:Y:S02]  /*0320*/  IADD3 R8, R5, 0x10, RZ ;  /* 0x0000001005087810 */ /* 0x000fe40007ffe0ff */
[----:B------:R-:W-:Y:S02]  /*0330*/  SHF.R.S32.HI R4, RZ, 0x2, R4 ;  /* 0x00000002ff047819 */ /* 0x000fe40000011404 */
[----:B------:R-:W-:Y:S02]  /*0340*/  SHF.R.S32.HI R6, RZ, 0x2, R6 ;  /* 0x00000002ff067819 */ /* 0x000fe40000011406 */
[----:B0-----:R-:W-:Y:S01]  /*0350*/  LEA.HI R0, R3, R2, RZ, 0x1a ;  /* 0x0000000203007211 */ /* 0x001fe200078fd0ff */
[--C-:B------:R-:W-:Y:S01]  /*0360*/  IMAD R4, R4, 0x18, R50.reuse ;  /* 0x0000001804047824 */ /* 0x100fe200078e0232 */
[----:B------:R-:W-:Y:S01]  /*0370*/  SHF.R.S32.HI R2, RZ, 0x2, R5 ;  /* 0x00000002ff027819 */ /* 0x000fe20000011405 */
[----:B------:R-:W-:Y:S01]  /*0380*/  IMAD R6, R6, 0x18, R50 ;  /* 0x0000001806067824 */ /* 0x000fe200078e0232 */
[----:B------:R-:W-:-:S02]  /*0390*/  SHF.L.U32 R3, R106, 0x3, RZ ;  /* 0x000000036a037819 */ /* 0x000fc400000006ff */
[----:B------:R-:W-:Y:S01]  /*03a0*/  SHF.R.S32.HI R7, RZ, 0x2, R7 ;  /* 0x00000002ff077819 */ /* 0x000fe20000011407 */
[----:B------:R-:W-:Y:S01]  /*03b0*/  IMAD R2, R2, 0x18, R50 ;  /* 0x0000001802027824 */ /* 0x000fe200078e0232 */
[----:B------:R-:W-:Y:S02]  /*03c0*/  LOP3.LUT R3, R3, 0x8, RZ, 0xc0, !PT ;  /* 0x0000000803037812 */ /* 0x000fe400078ec0ff */
        /* <DEDUP_REMOVED lines=24> */
[----:B------:R-:W-:Y:S02]  /*0550*/  IADD3 R48, R5, 0x74, RZ ;  /* 0x0000007405307810 */ /* 0x000fe40007ffe0ff */
[----:B------:R-:W-:Y:S01]  /*0560*/  SHF.R.S32.HI R5, RZ, 0x2, R8 ;  /* 0x00000002ff057819 */ /* 0x000fe20000011408 */
[----:B------:R-:W-:Y:S01]  /*0570*/  IMAD R8, R7, 0x18, R50 ;  /* 0x0000001807087824 */ /* 0x000fe200078e0232 */
[----:B------:R-:W-:Y:S02]  /*0580*/  IADD3 R2, R2, R3, RZ ;  /* 0x0000000302027210 */ /* 0x000fe40007ffe0ff */
[----:B------:R-:W-:-:S02]  /*0590*/  SHF.R.S32.HI R9, RZ, 0x2, R9 ;  /* 0x00000002ff097819 */ /* 0x000fc40000011409 */
[----:B------:R-:W-:Y:S01]  /*05a0*/  SHF.R.S32.HI R11, RZ, 0x2, R10 ;  /* 0x00000002ff0b7819 */ /* 0x000fe2000001140a */
[----:B------:R-:W-:Y:S01]  /*05b0*/  IMAD R10, R5, 0x18, R50 ;  /* 0x00000018050a7824 */ /* 0x000fe200078e0232 */
[----:B------:R-:W-:Y:S01]  /*05c0*/  IADD3 R5, R3, R4, RZ ;  /* 0x0000000403057210 */ /* 0x000fe20007ffe0ff */
[----:B------:R0:W-:Y:S01]  /*05d0*/  STL [R1+0x3c], R2 ;  /* 0x00003c0201007387 */ /* 0x0001e20000100800 */
[----:B------:R-:W-:Y:S01]  /*05e0*/  SHF.R.S32.HI R13, RZ, 0x2, R12 ;  /* 0x00000002ff0d7819 */ /* 0x000fe2000001140c */
[----:B------:R-:W-:Y:S01]  /*05f0*/  IMAD R12, R9, 0x18, R50 ;  /* 0x00000018090c7824 */ /* 0x000fe200078e0232 */
[----:B------:R-:W-:Y:S01]  /*0600*/  IADD3 R4, R3, R6, RZ ;  /* 0x0000000603047210 */ /* 0x000fe20007ffe0ff */
[----:B------:R1:W-:Y:S01]  /*0610*/  STL [R1+0x38], R5 ;  /* 0x0000380501007387 */ /* 0x0003e20000100800 */
[----:B------:R-:W-:Y:S01]  /*0620*/  SHF.R.S32.HI R15, RZ, 0x2, R14 ;  /* 0x00000002ff0f7819 */ /* 0x000fe2000001140e */
[----:B------:R-:W-:Y:S01]  /*0630*/  IMAD R14, R11, 0x18, R50 ;  /* 0x000000180b0e7824 */ /* 0x000fe200078e0232 */
[----:B------:R-:W-:Y:S01]  /*0640*/  SHF.R.S32.HI R17, RZ, 0x2, R16 ;  /* 0x00000002ff117819 */ /* 0x000fe20000011410 */
[----:B------:R2:W-:Y:S01]  /*0650*/  STL [R1+0x34], R4 ;  /* 0x0000340401007387 */ /* 0x0005e20000100800 */
[----:B------:R-:W-:Y:S01]  /*0660*/  SHF.R.S32.HI R19, RZ, 0x2, R18 ;  /* 0x00000002ff137819 */ /* 0x000fe20000011412 */
[--C-:B------:R-:W-:Y:S01]  /*0670*/  IMAD R16, R13, 0x18, R50.reuse ;  /* 0x000000180d107824 */ /* 0x100fe200078e0232 */
[----:B0-----:R-:W-:Y:S01]  /*0680*/  IADD3 R2, R3, R8, RZ ;  /* 0x0000000803027210 */ /* 0x001fe20007ffe0ff */
[----:B------:R-:W-:Y:S01]  /*0690*/  IMAD R18, R15, 0x18, R50 ;  /* 0x000000180f127824 */ /* 0x000fe200078e0232 */
[----:B------:R-:W-:Y:S01]  /*06a0*/  SHF.R.S32.HI R21, RZ, 0x2, R20 ;  /* 0x00000002ff157819 */ /* 0x000fe20000011414 */
[----:B------:R-:W-:Y:S01]  /*06b0*/  IMAD R20, R17, 0x18, R50 ;  /* 0x0000001811147824 */ /* 0x000fe200078e0232 */
[----:B-1----:R-:W-:Y:S01]  /*06c0*/  IADD3 R5, R3, R10, RZ ;  /* 0x0000000a03057210 */ /* 0x002fe20007ffe0ff */
[----:B------:R0:W-:Y:S01]  /*06d0*/  STL [R1+0x30], R2 ;  /* 0x0000300201007387 */ /* 0x0001e20000100800 */
[----:B------:R-:W-:Y:S01]  /*06e0*/  SHF.R.S32.HI R23, RZ, 0x2, R22 ;  /* 0x00000002ff177819 */ /* 0x000fe20000011416 */
[----:B------:R-:W-:Y:S01]  /*06f0*/  IMAD R22, R19, 0x18, R50 ;  /* 0x0000001813167824 */ /* 0x000fe200078e0232 */
[----:B--2---:R-:W-:Y:S01]  /*0700*/  IADD3 R4, R3, R12, RZ ;  /* 0x0000000c03047210 */ /* 0x004fe20007ffe0ff */
[----:B------:R1:W-:Y:S01]  /*0710*/  STL [R1+0x2c], R5 ;  /* 0x00002c0501007387 */ /* 0x0003e20000100800 */
[----:B------:R-:W-:Y:S01]  /*0720*/  SHF.R.S32.HI R25, RZ, 0x2, R24 ;  /* 0x00000002ff197819 */ /* 0x000fe20000011418 */
[----:B------:R-:W-:Y:S01]  /*0730*/  IMAD R24, R21, 0x18, R50 ;  /* 0x0000001815187824 */ /* 0x000fe200078e0232 */
[----:B------:R-:W-:Y:S01]  /*0740*/  SHF.R.S32.HI R27, RZ, 0x2, R26 ;  /* 0x00000002ff1b7819 */ /* 0x000fe2000001141a */
[----:B------:R2:W-:Y:S01]  /*0750*/  STL [R1+0x28], R4 ;  /* 0x0000280401007387 */ /* 0x0005e20000100800 */
[----:B------:R-:W-:Y:S01]  /*0760*/  IMAD R26, R23, 0x18, R50 ;  /* 0x00000018171a7824 */ /* 0x000fe200078e0232 */
[----:B0-----:R-:W-:-:S02]  /*0770*/  IADD3 R2, R3, R14, RZ ;  /* 0x0000000e03027210 */ /* 0x001fc40007ffe0ff */
        /* <DEDUP_REMOVED lines=10> */
[----:B------:R-:W-:Y:S01]  /*0820*/  LEA R0, R0, UR8, 0x3 ;  /* 0x0000000800007c11 */ /* 0x000fe2000f8e18ff */
        /* <DEDUP_REMOVED lines=10> */
[--C-:B------:R-:W-:Y:S01]  /*08d0*/  IMAD R122, R37, 0x18, R50.reuse ;  /* 0x00000018257a7824 */ /* 0x100fe200078e0232 */
[----:B--2---:R-:W-:Y:S01]  /*08e0*/  IADD3 R4, R3, R24, RZ ;  /* 0x0000001803047210 */ /* 0x004fe20007ffe0ff */
        /* <DEDUP_REMOVED lines=10> */
[--C-:B------:R-:W-:Y:S01]  /*0990*/  IMAD R118, R41, 0x18, R50.reuse ;  /* 0x0000001829767824 */ /* 0x100fe200078e0232 */
[C---:B-1----:R-:W-:Y:S01]  /*09a0*/  IADD3 R5, R3.reuse, R28, RZ ;  /* 0x0000001c03057210 */ /* 0x042fe20007ffe0ff */
[----:B------:R0:W-:Y:S01]  /*09b0*/  STL [R1+0xc], R2 ;  /* 0x00000c0201007387 */ /* 0x0001e20000100800 */
[----:B------:R-:W-:Y:S01]  /*09c0*/  SHF.R.S32.HI R43, RZ, 0x2, R43 ;  /* 0x00000002ff2b7819 */ /* 0x000fe2000001142b */
[----:B------:R-:W-:Y:S01]  /*09d0*/  IMAD R42, R42, 0x18, R50 ;  /* 0x000000182a2a7824 */ /* 0x000fe200078e0232 */
[----:B--2---:R-:W-:Y:S01]  /*09e0*/  IADD3 R4, R3, R30, RZ ;  /* 0x0000001e03047210 */ /* 0x004fe20007ffe0ff */
[----:B------:R-:W-:Y:S01]  /*09f0*/  STL [R1+0x8], R5 ;  /* 0x0000080501007387 */ /* 0x000fe20000100800 */
[----:B------:R-:W-:Y:S01]  /*0a00*/  SHF.R.S32.HI R45, RZ, 0x2, R44 ;  /* 0x00000002ff2d7819 */ /* 0x000fe2000001142c */
[----:B------:R-:W-:Y:S01]  /*0a10*/  IMAD R44, R43, 0x18, R50 ;  /* 0x000000182b2c7824 */ /* 0x000fe200078e0232 */
[----:B------:R-:W-:Y:S01]  /*0a20*/  SHF.R.S32.HI R46, RZ, 0x2, R46 ;  /* 0x00000002ff2e7819 */ /* 0x000fe2000001142e */
[----:B------:R-:W-:Y:S01]  /*0a30*/  STL [R1+0x4], R4 ;  /* 0x0000040401007387 */ /* 0x000fe20000100800 */
[----:B------:R-:W-:Y:S01]  /*0a40*/  SHF.R.S32.HI R47, RZ, 0x2, R47 ;  /* 0x00000002ff2f7819 */ /* 0x000fe2000001142f */
[--C-:B------:R-:W-:Y:S01]  /*0a50*/  IMAD R114, R45, 0x18, R50.reuse ;  /* 0x000000182d727824 */ /* 0x100fe200078e0232 */
[----:B0-----:R-:W-:Y:S01]  /*0a60*/  IADD3 R2, R3, R32, RZ ;  /* 0x0000002003027210 */ /* 0x001fe20007ffe0ff */
[----:B------:R-:W-:Y:S01]  /*0a70*/  IMAD R46, R46, 0x18, R50 ;  /* 0x000000182e2e7824 */ /* 0x000fe200078e0232 */
[----:B------:R-:W-:Y:S01]  /*0a80*/  SHF.R.S32.HI R48, RZ, 0x2, R48 ;  /* 0x00000002ff307819 */ /* 0x000fe20000011430 */
[--C-:B------:R-:W-:Y:S01]  /*0a90*/  IMAD R108, R47, 0x18, R50.reuse ;  /* 0x000000182f6c7824 */ /* 0x100fe200078e0232 */
[----:B------:R-:W-:Y:S01]  /*0aa0*/  ISETP.GT.U32.OR P0, PT, R106, 0x7, P0 ;  /* 0x000000076a00780c */ /* 0x000fe20000704470 */
[----:B------:R0:W-:Y:S01]  /*0ab0*/  STL [R1], R2 ;  /* 0x0000000201007387 */ /* 0x0001e20000100800 */
[C---:B------:R-:W-:Y:S01]  /*0ac0*/  IADD3 R125, R3.reuse, R34, RZ ;  /* 0x00000022037d7210 */ /* 0x040fe20007ffe0ff */
[----:B------:R-:W-:Y:S01]  /*0ad0*/  IMAD R48, R48, 0x18, R50 ;  /* 0x0000001830307824 */ /* 0x000fe200078e0232 */
[C---:B------:R-:W-:Y:S01]  /*0ae0*/  IADD3 R124, R3.reuse, R124, RZ ;  /* 0x0000007c037c7210 */ /* 0x040fe20007ffe0ff */
[----:B------:R1:W-:Y:S01]  /*0af0*/  STL [R1+0x40], R0 ;  /* 0x0000400001007387 */ /* 0x0003e20000100800 */
        /* <DEDUP_REMOVED lines=11> */
[----:B------:R-:W-:Y:S02]  /*0bb0*/  IADD3 R107, R3, R48, RZ ;  /* 0x00000030036b7210 */ /* 0x000fe40007ffe0ff */
[----:B0-----:R-:W-:-:S02]  /*0bc0*/  SHF.R.S32.HI R2, RZ, 0x1f, R105 ;  /* 0x0000001fff027819 */ /* 0x001fc40000011469 */
[----:B------:R-:W-:Y:S01]  /*0bd0*/  ISETP.EQ.OR.EX P0, PT, RZ, UR13, P0, P1 ;  /* 0x0000000dff007c0c */ /* 0x000fe20008702710 */
[----:B-1----:R-:W-:-:S12]  /*0be0*/  ULDC.64 UR12, c[0x0][0x208] ;  /* 0x00008200000c7ab9 */ /* 0x002fd80000000a00 */
.L_x_1932:
[----:B0-----:R-:W0:Y:S01]  /*0bf0*/  S2UR UR18, SR_CTAID.X ;  /* 0x00000000001279c3 */ /* 0x001e220000002500 */
[----:B------:R-:W-:Y:S01]  /*0c00*/  IMAD.WIDE.U32 R2, R106, -0x77777777, RZ ;  /* 0x888888896a027825 */ /* 0x000fe200078e00ff */
[----:B------:R-:W-:Y:S01]  /*0c10*/  ULOP3.LUT UR9, UR11, 0x1, URZ, 0xc0, !UPT ;  /* 0x000000010b097892 */ /* 0x000fe2000f8ec03f */
[----:B------:R-:W-:Y:S01]  /*0c20*/  HFMA2.MMA R77, -RZ, RZ, 0, 0 ;  /* 0x00000000ff4d7435 */ /* 0x000fe200000001ff */
[----:B------:R-:W-:Y:S01]  /*0c30*/  MOV R19, UR10 ;  /* 0x0000000a00137c02 */ /* 0x000fe20008000f00 */
[----:B------:R-:W-:Y:S01]  /*0c40*/  ULDC.64 UR14, c[0x0][0x218] ;  /* 0x00008600000e7ab9 */ /* 0x000fe20000000a00 */
[----:B------:R-:W-:Y:S01]  /*0c50*/  SHF.R.U32.HI R3, RZ, 0x7, R3 ;  /* 0x00000007ff037819 */ /* 0x000fe20000011603 */
[----:B------:R-:W2:Y:S01]  /*0c60*/  LDL R80, [R1+0x44] ;  /* 0x0000440001507983 */ /* 0x000ea20000100800 */
[----:B------:R-:W-:Y:S01]  /*0c70*/  MOV R5, UR9 ;  /* 0x0000000900057c02 */ /* 0x000fe20008000f00 */
        /* <DEDUP_REMOVED lines=10> */
[----:B------:R-:W-:-:S03]  /*0d20*/  IADD3 R104, R19, UR9, RZ ;  /* 0x0000000913687c10 */ /* 0x000fc6000fffe0ff */
        /* <DEDUP_REMOVED lines=86> */
[----:B------:R-:W-:-:S04]  /*1290*/  LEA R72, P1, R16, UR14, 0x1 ;  /* 0x0000000e10487c11 */ /* 0x000fc8000f8208ff */
[----:B------:R-:W-:Y:S02]  /*12a0*/  LEA.HI.X R73, R16, UR15, R103, 0x1, P1 ;  /* 0x0000000f10497c11 */ /* 0x000fe400088f0c67 */
[----:B------:R-:W-:-:S04]  /*12b0*/  IADD3 R17, R17, 0xe100, RZ ;  /* 0x0000e10011117810 */ /* 0x000fc80007ffe0ff */
[----:B------:R-:W2:Y:S01]  /*12c0*/  LDG.E.64.CONSTANT R72, desc[UR12][R72.64] ;  /* 0x0000000c48487981 */ /* 0x000ea2000c1e9b00 */
[----:B------:R-:W-:-:S04]  /*12d0*/  IADD3 R17, P1, R17, R18, RZ ;  /* 0x0000001211117210 */ /* 0x000fc80007f3e0ff */
        /* <DEDUP_REMOVED lines=8> */
[----:B------:R-:W-:Y:S02]  /*1360*/  CS2R R82, SRZ ;  /* 0x0000000000527805 */ /* 0x000fe4000001ff00 */
[C---:B---3--:R-:W-:Y:S02]  /*1370*/  PRMT R18, R44.reuse, 0x7632, R18 ;  /* 0x000076322c127816 */ /* 0x048fe40000000012 */
        /* <DEDUP_REMOVED lines=11> */
[----:B----4-:R-:W-:-:S02]  /*1430*/  SHF.L.U32 R87, R46, 0x10, RZ ;  /* 0x000000102e577819 */ /* 0x010fc400000006ff */
        /* <DEDUP_REMOVED lines=13> */
[C---:B-----5:R-:W-:Y:S02]  /*1510*/  SHF.L.U32 R85, R48.reuse, 0x10, RZ ;  /* 0x0000001030557819 */ /* 0x060fe400000006ff */
[----:B------:R-:W-:Y:S01]  /*1520*/  PRMT R18, R48, 0x7632, R18 ;  /* 0x0000763230127816 */ /* 0x000fe20000000012 */
[----:B------:R-:W-:Y:S01]  /*1530*/  FADD.FTZ R22, R21, R20 ;  /* 0x0000001415167221 */ /* 0x000fe20000010000 */
[----:B------:R-:W-:Y:S01]  /*1540*/  FFMA.FTZ R20, R20, R20, R19 ;  /* 0x0000001414147223 */ /* 0x000fe20000010013 */
[----:B------:R-:W-:Y:S02]  /*1550*/  SHF.L.U32 R84, R49, 0x10, RZ ;  /* 0x0000001031547819 */ /* 0x000fe400000006ff */
        /* <DEDUP_REMOVED lines=8> */
[--C-:B------:R-:W-:Y:S01]  /*15e0*/  FFMA.FTZ R20, R84, R84, R19.reuse ;  /* 0x0000005454147223 */ /* 0x100fe20000010013 */
[C---:B--2---:R-:W-:Y:S02]  /*15f0*/  SHF.L.U32 R18, R50.reuse, 0x10, RZ ;  /* 0x0000001032127819 */ /* 0x044fe400000006ff */
[----:B------:R-:W-:Y:S01]  /*1600*/  PRMT R19, R50, 0x7632, R19 ;  /* 0x0000763232137816 */ /* 0x000fe20000000013 */
[----:B------:R-:W-:Y:S01]  /*1610*/  FADD.FTZ R21, R21, R23 ;  /* 0x0000001715157221 */ /* 0x000fe20000010000 */
[--C-:B------:R-:W-:Y:S01]  /*1620*/  FFMA.FTZ R23, R23, R23, R20.reuse ;  /* 0x0000001717177223 */ /* 0x100fe20000010014 */
[----:B------:R-:W-:-:S02]  /*1630*/  PRMT R20, R51, 0x7632, R20 ;  /* 0x0000763233147816 */ /* 0x000fc40000000014 */
[----:B------:R-:W-:Y:S01]  /*1640*/  SHF.L.U32 R22, R19, 0x10, RZ ;  /* 0x0000001013167819 */ /* 0x000fe200000006ff */
[----:B------:R-:W-:Y:S01]  /*1650*/  FADD.FTZ R21, R21, R18 ;  /* 0x0000001215157221 */ /* 0x000fe20000010000 */
[----:B------:R-:W-:Y:S01]  /*1660*/  FFMA.FTZ R23, R18, R18, R23 ;  /* 0x0000001212177223 */ /* 0x000fe20000010017 */
[----:B------:R-:W-:Y:S02]  /*1670*/  SHF.L.U32 R19, R51, 0x10, RZ ;  /* 0x0000001033137819 */ /* 0x000fe400000006ff */
        /* <DEDUP_REMOVED lines=22> */
[--C-:B------:R-:W-:Y:S01]  /*17e0*/  FFMA.FTZ R25, R25, R25, R24.reuse ;  /* 0x0000001919197223 */ /* 0x100fe20000010018 */
[----:B------:R-:W-:Y:S02]  /*17f0*/  PRMT R24, R55, 0x7632, R24 ;  /* 0x0000763237187816 */ /* 0x000fe40000000018 */
[----:B------:R-:W-:Y:S01]  /*1800*/  SHF.L.U32 R26, R23, 0x10, RZ ;  /* 0x00000010171a7819 */ /* 0x000fe200000006ff */
[----:B------:R-:W-:Y:S01]  /*1810*/  FADD.FTZ R27, R27, R22 ;  /* 0x000000161b1b7221 */ /* 0x000fe20000010000 */
[----:B------:R-:W-:Y:S01]  /*1820*/  FFMA.FTZ R25, R22, R22, R25 ;  /* 0x0000001616197223 */ /* 0x000fe20000010019 */
[----:B------:R-:W-:-:S02]  /*1830*/  SHF.L.U32 R23, R55, 0x10, RZ ;  /* 0x0000001037177819 */ /* 0x000fc400000006ff */
        /* <DEDUP_REMOVED lines=23> */
[----:B------:R-:W-:Y:S02]  /*19b0*/  PRMT R36, R65, 0x7632, R36 ;  /* 0x0000763241247816 */ /* 0x000fe40000000024 */
[----:B------:R-:W-:Y:S01]  /*19c0*/  SHF.L.U32 R33, R27, 0x10, RZ ;  /* 0x000000101b217819 */ /* 0x000fe200000006ff */
[----:B------:R-:W-:Y:S01]  /*19d0*/  FADD.FTZ R31, R31, R26 ;  /* 0x0000001a1f1f7221 */ /* 0x000fe20000010000 */
[--C-:B------:R-:W-:Y:S01]  /*19e0*/  FFMA.FTZ R28, R26, R26, R29.reuse ;  /* 0x0000001a1a1c7223 */ /* 0x100fe2000001001d */
[C---:B------:R-:W-:Y:S02]  /*19f0*/  SHF.L.U32 R27, R59.reuse, 0x10, RZ ;  /* 0x000000103b1b7819 */ /* 0x040fe400000006ff */
[----:B------:R-:W-:Y:S01]  /*1a00*/  PRMT R29, R59, 0x7632, R29 ;  /* 0x000076323b1d7816 */ /* 0x000fe2000000001d */
[----:B------:R-:W-:Y:S01]  /*1a10*/  FADD.FTZ R30, R31, R33 ;  /* 0x000000211f1e7221 */ /* 0x000fe20000010000 */
[----:B------:R-:W-:Y:S01]  /*1a20*/  FFMA.FTZ R28, R33, R33, R28 ;  /* 0x00000021211c7223 */ /* 0x000fe2000001001c */
[----:B------:R-:W-:-:S02]  /*1a30*/  SHF.L.U32 R36, R36, 0x10, RZ ;  /* 0x0000001024247819 */ /* 0x000fc400000006ff */
[----:B------:R-:W-:Y:S01]  /*1a40*/  SHF.L.U32 R29, R29, 0x10, RZ ;  /* 0x000000101d1d7819 */ /* 0x000fe200000006ff */
[----:B------:R-:W-:Y:S01]  /*1a50*/  FADD.FTZ R32, R30, R27 ;  /* 0x0000001b1e207221 */ /* 0x000fe20000010000 */
[----:B------:R-:W-:Y:S01]  /*1a60*/  FFMA.FTZ R34, R27, R27, R28 ;  /* 0x0000001b1b227223 */ /* 0x000fe2000001001c */
[C---:B------:R-:W-:Y:S02]  /*1a70*/  SHF.L.U32 R28, R60.reuse, 0x10, RZ ;  /* 0x000000103c1c7819 */ /* 0x040fe400000006ff */
[----:B------:R-:W-:Y:S01]  /*1a80*/  PRMT R30, R60, 0x7632, R30 ;  /* 0x000076323c1e7816 */ /* 0x000fe2000000001e */
[----:B------:R-:W-:Y:S01]  /*1a90*/  FADD.FTZ R31, R32, R29 ;  /* 0x0000001d201f7221 */ /* 0x000fe20000010000 */
[----:B------:R-:W-:Y:S01]  /*1aa0*/  FFMA.FTZ R29, R29, R29, R34 ;  /* 0x0000001d1d1d7223 */ /* 0x000fe20000010022 */
[----:B------:R-:W-:Y:S02]  /*1ab0*/  PRMT R37, R66, 0x7632, R37 ;  /* 0x0000763242257816 */ /* 0x000fe40000000025 */
[----:B------:R-:W-:Y:S01]  /*1ac0*/  SHF.L.U32 R30, R30, 0x10, RZ ;  /* 0x000000101e1e7819 */ /* 0x000fe200000006ff */
        /* <DEDUP_REMOVED lines=92> */
[----:B------:R-:W-:Y:S01]  /*2090*/  SHF.L.U32 R42, R74, 0x10, RZ ;  /* 0x000000104a2a7819 */ /* 0x000fe200000006ff */
[----:B------:R-:W-:Y:S01]  /*20a0*/  FFMA.FTZ R43, R43, R43, R78 ;  /* 0x0000002b2b2b7223 */ /* 0x000fe2000001004e */
[----:B------:R-:W-:-:S02]  /*20b0*/  SHF.L.U32 R79, R79, 0x10, RZ ;  /* 0x000000104f4f7819 */ /* 0x000fc400000006ff */
[----:B------:R-:W-:Y:S01]  /*20c0*/  PRMT R78, R75, 0x7632, R78 ;  /* 0x000076324b4e7816 */ /* 0x000fe2000000004e */
[----:B------:R-:W-:Y:S01]  /*20d0*/  FADD.FTZ R77, R77, R42 ;  /* 0x0000002a4d4d7221 */ /* 0x000fe20000010000 */
[----:B------:R-:W-:Y:S02]  /*20e0*/  FFMA.FTZ R43, R42, R42, R43 ;  /* 0x0000002a2a2b7223 */ /* 0x000fe4000001002b */
        /* <DEDUP_REMOVED lines=9> */
[----:B0-----:R-:W-:Y:S02]  /*2180*/  SHF.L.U32 R78, R76, 0x1, RZ ;  /* 0x000000014c4e7819 */ /* 0x001fe400000006ff */
[----:B------:R-:W-:Y:S01]  /*2190*/  SHF.R.U32.HI R79, RZ, 0x1f, R76 ;  /* 0x0000001fff4f7819 */ /* 0x000fe2000001164c */
[----:B------:R-:W-:Y:S01]  /*21a0*/  BAR.SYNC.DEFER_BLOCKING 0x0 ;  /* 0x0000000000007b1d */ /* 0x000fe20000010000 */
[C---:B------:R-:W-:Y:S02]  /*21b0*/  IADD3 R76, P3, R78.reuse, UR14, RZ ;  /* 0x0000000e4e4c7c10 */ /* 0x040fe4000ff7e0ff */
[----:B------:R-:W-:Y:S02]  /*21c0*/  IADD3 R78, P4, R78, UR16, RZ ;  /* 0x000000104e4e7c10 */ /* 0x000fe4000ff9e0ff */
[----:B------:R-:W-:-:S02]  /*21d0*/  IADD3.X R77, R79, UR15, RZ, P3, !PT ;  /* 0x0000000f4f4d7c10 */ /* 0x000fc40009ffe4ff */
[----:B------:R-:W-:Y:S01]  /*21e0*/  IADD3.X R79, R79, UR17, RZ, P4, !PT ;  /* 0x000000114f4f7c10 */ /* 0x000fe2000a7fe4ff */
[----:B------:R-:W-:Y:S08]  /*21f0*/  @P1 BRA `(.L_x_1927) ;  /* 0x0000000400a81947 */ /* 0x000ff00003800000 */
[----:B------:R-:W2:Y:S04]  /*2200*/  LDL R80, [R1+0x3c] ;  /* 0x00003c0001507983 */ /* 0x000ea80000100800 */
[----:B------:R-:W3:Y:S04]  /*2210*/  LDL R113, [R1+0x38] ;  /* 0x0000380001717983 */ /* 0x000ee80000100800 */
[----:B------:R-:W4:Y:S04]  /*2220*/  LDL R112, [R1+0x34] ;  /* 0x0000340001707983 */ /* 0x000f280000100800 */
[----:B------:R-:W5:Y:S04]  /*2230*/  LDL R111, [R1+0x30] ;  /* 0x00003000016f7983 */ /* 0x000f680000100800 */
[----:B------:R-:W5:Y:S04]  /*2240*/  LDL R110, [R1+0x2c] ;  /* 0x00002c00016e7983 */ /* 0x000f680000100800 */
[----:B------:R-:W5:Y:S04]  /*2250*/  LDL R116, [R1+0x28] ;  /* 0x0000280001747983 */ /* 0x000f680000100800 */
[----:B--2---:R-:W0:Y:S04]  /*2260*/  LDS.64 R80, [R80] ;  /* 0x0000000050507984 */ /* 0x004e280000000a00 */
[----:B---3--:R1:W2:Y:S04]  /*2270*/  LDS.64 R82, [R113] ;  /* 0x0000000071527984 */ /* 0x0082a80000000a00 */
[----:B-1----:R-:W3:Y:S01]  /*2280*/  LDL R113, [R1+0x24] ;  /* 0x0000240001717983 */ /* 0x002ee20000100800 */
[----:B0-----:R-:W-:Y:S01]  /*2290*/  FADD.FTZ R80, RZ, R80 ;  /* 0x00000050ff507221 */ /* 0x001fe20000010000 */
[----:B------:R-:W-:-:S03]  /*22a0*/  FADD.FTZ R81, RZ, R81 ;  /* 0x00000051ff517221 */ /* 0x000fc60000010000 */
[----:B--2---:R-:W-:Y:S01]  /*22b0*/  FADD.FTZ R82, R80, R82 ;  /* 0x0000005250527221 */ /* 0x004fe20000010000 */
[----:B------:R-:W-:Y:S02]  /*22c0*/  FADD.FTZ R83, R81, R83 ;  /* 0x0000005351537221 */ /* 0x000fe40000010000 */
[----:B----4-:R0:W1:Y:S04]  /*22d0*/  LDS.64 R80, [R112] ;  /* 0x0000000070507984 */ /* 0x0100680000000a00 */
[----:B0-----:R-:W2:Y:S01]  /*22e0*/  LDL R112, [R1+0x20] ;  /* 0x0000200001707983 */ /* 0x001ea20000100800 */
[----:B-1----:R-:W-:Y:S01]  /*22f0*/  FADD.FTZ R82, R82, R80 ;  /* 0x0000005052527221 */ /* 0x002fe20000010000 */
[----:B------:R-:W-:Y:S02]  /*2300*/  FADD.FTZ R83, R83, R81 ;  /* 0x0000005153537221 */ /* 0x000fe40000010000 */
[----:B-----5:R0:W1:Y:S04]  /*2310*/  LDS.64 R80, [R111] ;  /* 0x000000006f507984 */ /* 0x0200680000000a00 */
[----:B0-----:R-:W4:Y:S01]  /*2320*/  LDL R111, [R1+0x1c] ;  /* 0x00001c00016f7983 */ /* 0x001f220000100800 */
[----:B-1----:R-:W-:Y:S01]  /*2330*/  FADD.FTZ R82, R82, R80 ;  /* 0x0000005052527221 */ /* 0x002fe20000010000 */
[----:B------:R-:W-:-:S02]  /*2340*/  FADD.FTZ R83, R83, R81 ;  /* 0x0000005153537221 */ /* 0x000fc40000010000 */
[----:B------:R0:W1:Y:S04]  /*2350*/  LDS.64 R80, [R110] ;  /* 0x000000006e507984 */ /* 0x0000680000000a00 */
[----:B0-----:R-:W5:Y:S01]  /*2360*/  LDL R110, [R1+0x18] ;  /* 0x00001800016e7983 */ /* 0x001f620000100800 */
[----:B-1----:R-:W-:Y:S01]  /*2370*/  FADD.FTZ R82, R82, R80 ;  /* 0x0000005052527221 */ /* 0x002fe20000010000 */
[----:B------:R-:W-:Y:S02]  /*2380*/  FADD.FTZ R83, R83, R81 ;  /* 0x0000005153537221 */ /* 0x000fe40000010000 */
[----:B------:R0:W1:Y:S04]  /*2390*/  LDS.64 R80, [R116] ;  /* 0x0000000074507984 */ /* 0x0000680000000a00 */
[----:B0-----:R-:W5:Y:S01]  /*23a0*/  LDL R116, [R1+0x10] ;  /* 0x0000100001747983 */ /* 0x001f620000100800 */
[----:B-1----:R-:W-:Y:S01]  /*23b0*/  FADD.FTZ R82, R82, R80 ;  /* 0x0000005052527221 */ /* 0x002fe20000010000 */
[----:B------:R-:W-:-:S02]  /*23c0*/  FADD.FTZ R83, R83, R81 ;  /* 0x0000005153537221 */ /* 0x000fc40000010000 */
[----:B---3--:R0:W1:Y:S04]  /*23d0*/  LDS.64 R80, [R113] ;  /* 0x0000000071507984 */ /* 0x0080680000000a00 */
[----:B0-----:R-:W3:Y:S01]  /*23e0*/  LDL R113, [R1+0xc] ;  /* 0x00000c0001717983 */ /* 0x001ee20000100800 */
[----:B-1----:R-:W-:Y:S01]  /*23f0*/  FADD.FTZ R82, R82, R80 ;  /* 0x0000005052527221 */ /* 0x002fe20000010000 */
[----:B------:R-:W-:Y:S02]  /*2400*/  FADD.FTZ R83, R83, R81 ;  /* 0x0000005153537221 */ /* 0x000fe40000010000 */
[----:B--2---:R0:W1:Y:S04]  /*2410*/  LDS.64 R80, [R112] ;  /* 0x0000000070507984 */ /* 0x0040680000000a00 */
[----:B0-----:R-:W2:Y:S01]  /*2420*/  LDL R112, [R1+0x8] ;  /* 0x0000080001707983 */ /* 0x001ea20000100800 */
[----:B-1----:R-:W-:Y:S01]  /*2430*/  FADD.FTZ R82, R82, R80 ;  /* 0x0000005052527221 */ /* 0x002fe20000010000 */
[----:B------:R-:W-:-:S02]  /*2440*/  FADD.FTZ R83, R83, R81 ;  /* 0x0000005153537221 */ /* 0x000fc40000010000 */
[----:B----4-:R0:W1:Y:S04]  /*2450*/  LDS.64 R80, [R111] ;  /* 0x000000006f507984 */ /* 0x0100680000000a00 */
[----:B0-----:R-:W4:Y:S01]  /*2460*/  LDL R111, [R1+0x4] ;  /* 0x00000400016f7983 */ /* 0x001f220000100800 */
[----:B-1----:R-:W-:Y:S01]  /*2470*/  FADD.FTZ R82, R82, R80 ;  /* 0x0000005052527221 */ /* 0x002fe20000010000 */
[----:B------:R-:W-:Y:S02]  /*2480*/  FADD.FTZ R83, R83, R81 ;  /* 0x0000005153537221 */ /* 0x000fe40000010000 */
[----:B-----5:R0:W1:Y:S04]  /*2490*/  LDS.64 R80, [R110] ;  /* 0x000000006e507984 */ /* 0x0200680000000a00 */
[----:B0-----:R-:W5:Y:S01]  /*24a0*/  LDL R110, [R1] ;  /* 0x00000000016e7983 */ /* 0x001f620000100800 */
[----:B-1----:R-:W-:-:S03]  /*24b0*/  FADD.FTZ R82, R82, R80 ;  /* 0x0000005052527221 */ /* 0x002fc60000010000 */
        /* <DEDUP_REMOVED lines=11> */
[----:B--2---:R-:W0:Y:S02]  /*2570*/  LDS.64 R80, [R112] ;  /* 0x0000000070507984 */ /* 0x004e240000000a00 */
[----:B0-----:R-:W-:Y:S01]  /*2580*/  FADD.FTZ R82, R82, R80 ;  /* 0x0000005052527221 */ /* 0x001fe20000010000 */
[----:B------:R-:W-:Y:S02]  /*2590*/  FADD.FTZ R83, R83, R81 ;  /* 0x0000005153537221 */ /* 0x000fe40000010000 */
[----:B----4-:R-:W0:Y:S02]  /*25a0*/  LDS.64 R80, [R111] ;  /* 0x000000006f507984 */ /* 0x010e240000000a00 */
[----:B0-----:R-:W-:Y:S01]  /*25b0*/  FADD.FTZ R82, R82, R80 ;  /* 0x0000005052527221 */ /* 0x001fe20000010000 */
[----:B------:R-:W-:Y:S02]  /*25c0*/  FADD.FTZ R83, R83, R81 ;  /* 0x0000005153537221 */ /* 0x000fe40000010000 */
[----:B-----5:R-:W0:Y:S02]  /*25d0*/  LDS.64 R80, [R110] ;  /* 0x000000006e507984 */ /* 0x020e240000000a00 */
        /* <DEDUP_REMOVED lines=44> */
.L_x_1927:
[----:B------:R-:W-:Y:S05]  /*28a0*/  BSYNC B0 ;  /* 0x0000000000007941 */ /* 0x000fea0003800000 */
.L_x_1926:
[----:B------:R-:W0:Y:S01]  /*28b0*/  S2R R116, SR_CTAID.X ;  /* 0x0000000000747919 */ /* 0x000e220000002500 */
[----:B------:R-:W1:Y:S01]  /*28c0*/  @!P2 LDC R80, c[0x0][0x10] ;  /* 0x00000400ff50ab82 */ /* 0x000e620000000800 */
[----:B------:R-:W-:Y:S01]  /*28d0*/  SHF.R.U32.HI R113, RZ, 0x1, R106 ;  /* 0x00000001ff717819 */ /* 0x000fe2000001166a */
[----:B------:R2:W-:Y:S01]  /*28e0*/  STL.64 [R1+0x48], R2 ;  /* 0x0000480201007387 */ /* 0x0005e20000100a00 */
[----:B------:R-:W-:Y:S02]  /*28f0*/  MOV R81, UR4 ;  /* 0x0000000400517c02 */ /* 0x000fe40008000f00 */
[----:B------:R-:W-:Y:S01]  /*2900*/  SHF.L.U32 R113, R113, 0x3, RZ ;  /* 0x0000000371717819 */ /* 0x000fe200000006ff */
[----:B------:R-:W3:Y:S01]  /*2910*/  SHFL.BFLY PT, R112, R82, 0x1, 0x1f ;  /* 0x0c201f0052707f89 */ /* 0x000ee200000e0000 */
[----:B------:R-:W-:-:S03]  /*2920*/  ISETP.GT.U32.AND P1, PT, R106, 0x3f, PT ;  /* 0x0000003f6a00780c */ /* 0x000fc60003f24070 */
[----:B------:R-:W4:Y:S01]  /*2930*/  SHFL.BFLY PT, R111, R83, 0x1, 0x1f ;  /* 0x0c201f00536f7f89 */ /* 0x000f2200000e0000 */
[----:B--2---:R-:W2:Y:S09]  /*2940*/  @!P2 LDC.64 R2, c[0x0][0x248] ;  /* 0x00009200ff02ab82 */ /* 0x004eb20000000a00 */
[----:B------:R-:W4:Y:S01]  /*2950*/  @!P1 LDC R110, c[0x0][0x10] ;  /* 0x00000400ff6e9b82 */ /* 0x000f220000000800 */
[----:B-1----:R-:W-:Y:S01]  /*2960*/  @!P2 IMAD R80, R80, R81, UR11 ;  /* 0x0000000b5050ae24 */ /* 0x002fe2000f8e0251 */
[----:B0-----:R-:W-:-:S04]  /*2970*/  LOP3.LUT R116, R116, 0x7, RZ, 0xc0, !PT ;  /* 0x0000000774747812 */ /* 0x001fc800078ec0ff */
[----:B------:R-:W-:-:S04]  /*2980*/  LOP3.LUT R113, R113, 0xfffffff8, R116, 0xe2, !PT ;  /* 0xfffffff871717812 */ /* 0x000fc800078ee274 */
[----:B------:R-:W-:-:S04]  /*2990*/  @!P2 LEA R80, R80, R113, 0x6 ;  /* 0x000000715050a211 */ /* 0x000fc800078e30ff */
[----:B------:R-:W-:-:S05]  /*29a0*/  @!P2 SHF.L.U32 R80, R80, 0x1, RZ ;  /* 0x000000015050a819 */ /* 0x000fca00000006ff */
[----:B--2---:R-:W-:Y:S02]  /*29b0*/  @!P2 IMAD.WIDE.U32 R80, R80, 0x4, R2 ;  /* 0x000000045050a825 */ /* 0x004fe400078e0002 */
[----:B------:R0:W5:Y:S02]  /*29c0*/  LDL.LU.64 R2, [R1+0x48] ;  /* 0x0000480001027983 */ /* 0x0001640000300a00 */
[----:B---3--:R-:W-:Y:S01]  /*29d0*/  FADD.FTZ R82, R112, R82 ;  /* 0x0000005270527221 */ /* 0x008fe20000010000 */
[----:B----4-:R-:W-:-:S05]  /*29e0*/  FADD.FTZ R83, R111, R83 ;  /* 0x000000536f537221 */ /* 0x010fca0000010000 */
[----:B------:R1:W-:Y:S01]  /*29f0*/  @!P2 STG.E.64 desc[UR12][R80.64], R82 ;  /* 0x000000525000a986 */ /* 0x0003e2000c101b0c */
[----:B------:R-:W-:Y:S01]  /*2a00*/  BAR.SYNC.DEFER_BLOCKING 0x0 ;  /* 0x0000000000007b1d */ /* 0x000fe20000010000 */
[----:B------:R-:W-:Y:S02]  /*2a10*/  ISETP.NE.AND P2, PT, R106, RZ, PT ;  /* 0x000000ff6a00720c */ /* 0x000fe40003f45270 */
[----:B-1----:R-:W-:-:S05]  /*2a20*/  MOV R80, UR4 ;  /* 0x0000000400507c02 */ /* 0x002fca0008000f00 */
[----:B------:R-:W1:Y:S01]  /*2a30*/  @!P1 LDC.64 R82, c[0x0][0x248] ;  /* 0x00009200ff529b82 */ /* 0x000e620000000a00 */
[----:B------:R-:W-:Y:S01]  /*2a40*/  @!P1 LOP3.LUT R81, R106, 0x7ffffff8, RZ, 0xc0, !PT ;  /* 0x7ffffff86a519812 */ /* 0x000fe200078ec0ff */
[----:B------:R-:W-:-:S05]  /*2a50*/  @!P1 IMAD R80, R110, R80, UR11 ;  /* 0x0000000b6e509e24 */ /* 0x000fca000f8e0250 */
[----:B------:R-:W-:Y:S02]  /*2a60*/  @!P1 LEA R80, R80, R81, 0x6 ;  /* 0x0000005150509211 */ /* 0x000fe400078e30ff */
[----:B------:R-:W-:-:S04]  /*2a70*/  @!P1 LOP3.LUT R81, R106, 0x7, RZ, 0xc0, !PT ;  /* 0x000000076a519812 */ /* 0x000fc800078ec0ff */
[----:B------:R-:W-:-:S04]  /*2a80*/  @!P1 IADD3 R80, R80, R81, RZ ;  /* 0x0000005150509210 */ /* 0x000fc80007ffe0ff */
[----:B------:R-:W-:-:S05]  /*2a90*/  @!P1 SHF.L.U32 R80, R80, 0x1, RZ ;  /* 0x0000000150509819 */ /* 0x000fca00000006ff */
[----:B-1----:R-:W-:Y:S01]  /*2aa0*/  @!P1 IMAD.WIDE.U32 R80, R80, 0x4, R82 ;  /* 0x0000000450509825 */ /* 0x002fe200078e0052 */
[----:B0-----:R-:W-:Y:S06]  /*2ab0*/  @P2 BRA `(.L_x_1928) ;  /* 0x0000000000442947 */ /* 0x001fec0003800000 */
        /* <DEDUP_REMOVED lines=9> */
.L_x_1929:
        /* <DEDUP_REMOVED lines=8> */
.L_x_1928:
[----:B------:R-:W-:Y:S05]  /*2bd0*/  WARPSYNC.ALL ;  /* 0x0000000000007948 */ /* 0x000fea0003800000 */
[----:B------:R-:W-:Y:S06]  /*2be0*/  BAR.SYNC.DEFER_BLOCKING 0x0 ;  /* 0x0000000000007b1d */ /* 0x000fec0000010000 */
[----:B------:R-:W2:Y:S04]  /*2bf0*/  LDG.E.64.CONSTANT R76, desc[UR12][R76.64] ;  /* 0x0000000c4c4c7981 */ /* 0x000ea8000c1e9b00 */
[----:B------:R-:W3:Y:S04]  /*2c00*/  LDG.E.64.CONSTANT R78, desc[UR12][R78.64] ;  /* 0x0000000c4e4e7981 */ /* 0x000ee8000c1e9b00 */
[----:B------:R-:W4:Y:S01]  /*2c10*/  @!P1 LDG.E.64 R80, desc[UR12][R80.64] ;  /* 0x0000000c50509981 */ /* 0x000f22000c1e1b00 */
[----:B------:R-:W-:Y:S01]  /*2c20*/  HFMA2.MMA R82, -RZ, RZ, 0, 0 ;  /* 0x00000000ff527435 */ /* 0x000fe200000001ff */
[----:B------:R-:W-:Y:S01]  /*2c30*/  PRMT R50, R44, 0x7632, R50 ;  /* 0x000076322c327816 */ /* 0x000fe20000000032 */
[----:B------:R-:W-:Y:S03]  /*2c40*/  BSSY B0, `(.L_x_1930) ;  /* 0x0000048000007945 */ /* 0x000fe60003800000 */
        /* <DEDUP_REMOVED lines=42> */
[----:B------:R-:W-:Y:S01]  /*2ef0*/  LOP3.LUT P1, RZ, R106, 0xffffffc7, RZ, 0xc0, !PT ;  /* 0xffffffc76aff7812 */ /* 0x000fe2000782c0ff */
[----:B0-----:R-:W-:-:S12]  /*2f00*/  FADD.FTZ R80, R82, R80 ;  /* 0x0000005052507221 */ /* 0x001fd80000010000 */
[----:B------:R-:W-:Y:S01]  /*2f10*/  @!P1 FMUL.FTZ R80, R80, 3.2552085031056776643e-05 ;  /* 0x3808888950509820 */ /* 0x000fe20000410000 */
[----:B-1----:R-:W-:-:S03]  /*2f20*/  FADD.FTZ R83, R81, R83 ;  /* 0x0000005351537221 */ /* 0x002fc60000010000 */
[----:B------:R-:W-:-:S04]  /*2f30*/  @!P1 FMUL.FTZ R81, R80, R80 ;  /* 0x0000005050519220 */ /* 0x000fc80000410000 */
[----:B------:R-:W-:Y:S01]  /*2f40*/  @!P1 FFMA.FTZ R81, R83, 3.2552085031056776643e-05, -R81 ;  /* 0x3808888953519823 */ /* 0x000fe20000010851 */
[----:B------:R-:W-:-:S04]  /*2f50*/  @!P1 LOP3.LUT R82, R106, 0xfffffff8, RZ, 0xc0, !PT ;  /* 0xfffffff86a529812 */ /* 0x000fc800078ec0ff */
[----:B------:R-:W-:-:S05]  /*2f60*/  @!P1 FMNMX.FTZ R81, RZ, R81, !PT ;  /* 0x00000051ff519209 */ /* 0x000fca0007810000 */
[----:B------:R0:W-:Y:S01]  /*2f70*/  @!P1 STS.64 [R82+UR8], R80 ;  /* 0x0000005052009988 */ /* 0x0001e20008000a08 */
[----:B--2---:R-:W-:Y:S02]  /*2f80*/  PRMT R113, R76, 0x7632, R113 ;  /* 0x000076324c717816 */ /* 0x004fe40000000071 */
[----:B------:R-:W-:Y:S02]  /*2f90*/  PRMT R112, R77, 0x7632, R112 ;  /* 0x000076324d707816 */ /* 0x000fe40000000070 */
[----:B---3--:R-:W-:Y:S02]  /*2fa0*/  PRMT R83, R79, 0x7632, R83 ;  /* 0x000076324f537816 */ /* 0x008fe40000000053 */
[----:B0-----:R-:W-:Y:S02]  /*2fb0*/  PRMT R81, R45, 0x7632, R81 ;  /* 0x000076322d517816 */ /* 0x001fe40000000051 */
[----:B------:R-:W-:Y:S02]  /*2fc0*/  PRMT R80, R51, 0x7632, R80 ;  /* 0x0000763233507816 */ /* 0x000fe40000000050 */
        /* <DEDUP_REMOVED lines=15> */
.L_x_1931:
[----:B------:R-:W-:Y:S05]  /*30c0*/  BSYNC B0 ;  /* 0x0000000000007941 */ /* 0x000fea0003800000 */
.L_x_1930:
[----:B0-----:R-:W2:Y:S01]  /*30d0*/  LDL R46, [R1+0x40] ;  /* 0x00004000012e7983 */ /* 0x001ea20000100800 */
[----:B------:R-:W-:Y:S01]  /*30e0*/  ULDC UR9, c[0x0][0x230] ;  /* 0x00008c0000097ab9 */ /* 0x000fe20000000800 */
[----:B------:R-:W-:Y:S01]  /*30f0*/  ULDC.64 UR14, c[0x0][0x210] ;  /* 0x00008400000e7ab9 */ /* 0x000fe20000000a00 */
[----:B------:R-:W-:Y:S01]  /*3100*/  SHF.L.U32 R76, R76, 0x10, RZ ;  /* 0x000000104c4c7819 */ /* 0x000fe200000006ff */
[----:B------:R-:W-:Y:S01]  /*3110*/  UIADD3 UR10, UP0, UR10, 0x9, URZ ;  /* 0x000000090a0a7890 */ /* 0x000fe2000ff1e03f */
[----:B-----5:R-:W-:Y:S01]  /*3120*/  LEA R44, P1, R2, UR14, 0x1 ;  /* 0x0000000e022c7c11 */ /* 0x020fe2000f8208ff */
[----:B------:R-:W-:Y:S01]  /*3130*/  ULOP3.LUT UR4, UR4, 0x1, URZ, 0x3c, !UPT ;  /* 0x0000000104047892 */ /* 0x000fe2000f8e3c3f */
[----:B------:R-:W-:Y:S01]  /*3140*/  SHF.L.U32 R78, R78, 0x10, RZ ;  /* 0x000000104e4e7819 */ /* 0x000fe200000006ff */
[----:B------:R-:W-:Y:S01]  /*3150*/  UIADD3.X UR5, URZ, UR5, URZ, UP0, !UPT ;  /* 0x000000053f057290 */ /* 0x000fe200087fe43f */
[----:B------:R-:W-:Y:S02]  /*3160*/  LEA.HI.X R45, R2, UR15, R89, 0x1, P1 ;  /* 0x0000000f022d7c11 */ /* 0x000fe400088f0c59 */
        /* <DEDUP_REMOVED lines=31> */
[----:B------:R-:W-:Y:S01]  /*3360*/  SHF.L.U32 R75, R75, 0x10, RZ ;  /* 0x000000104b4b7819 */ /* 0x000fe200000006ff */
[----:B--2---:R-:W0:Y:S02]  /*3370*/  LDS.64 R46, [R46] ;  /* 0x000000002e2e7984 */ /* 0x004e240000000a00 */
[----:B0-----:R-:W-:Y:S01]  /*3380*/  FADD.FTZ R47, R47, UR9 ;  /* 0x000000092f2f7e21 */ /* 0x001fe20008010000 */
[----:B------:R-:W-:Y:S01]  /*3390*/  FADD.FTZ R0, R0, -R46 ;  /* 0x8000002e00007221 */ /* 0x000fe20000010000 */
[----:B------:R-:W-:Y:S01]  /*33a0*/  FADD.FTZ R116, -R46, R50 ;  /* 0x000000322e747221 */ /* 0x000fe20000010100 */
[----:B------:R-:W-:Y:S01]  /*33b0*/  SHF.L.U32 R50, R113, 0x10, RZ ;  /* 0x0000001071327819 */ /* 0x000fe200000006ff */
[--C-:B------:R-:W-:Y:S01]  /*33c0*/  FADD.FTZ R88, R88, -R46.reuse ;  /* 0x8000002e58587221 */ /* 0x100fe20000010000 */
[--C-:B------:R-:W-:Y:S01]  /*33d0*/  FADD.FTZ R87, R87, -R46.reuse ;  /* 0x8000002e57577221 */ /* 0x100fe20000010000 */
[----:B------:R-:W0:Y:S01]  /*33e0*/  MUFU.RSQ R47, R47 ;  /* 0x0000002f002f7308 */ /* 0x000e220000001400 */
[----:B------:R-:W-:Y:S01]  /*33f0*/  FADD.FTZ R111, -R46, R111 ;  /* 0x0000006f2e6f7221 */ /* 0x000fe20000010100 */
[----:B------:R-:W-:Y:S01]  /*3400*/  FADD.FTZ R86, R86, -R46 ;  /* 0x8000002e56567221 */ /* 0x000fe20000010000 */
[C---:B------:R-:W-:Y:S01]  /*3410*/  FADD.FTZ R110, -R46.reuse, R110 ;  /* 0x0000006e2e6e7221 */ /* 0x040fe20000010100 */
[----:B------:R-:W-:Y:S01]  /*3420*/  FADD.FTZ R48, -R46, R48 ;  /* 0x000000302e307221 */ /* 0x000fe20000010100 */
[--C-:B------:R-:W-:Y:S01]  /*3430*/  FADD.FTZ R84, R84, -R46.reuse ;  /* 0x8000002e54547221 */ /* 0x100fe20000010000 */
[----:B------:R-:W-:Y:S01]  /*3440*/  FADD.FTZ R49, -R46, R49 ;  /* 0x000000312e317221 */ /* 0x000fe20000010100 */
[--C-:B------:R-:W-:Y:S01]  /*3450*/  FADD.FTZ R18, R18, -R46.reuse ;  /* 0x8000002e12127221 */ /* 0x100fe20000010000 */
[C---:B------:R-:W-:Y:S01]  /*3460*/  FADD.FTZ R51, -R46.reuse, R51 ;  /* 0x000000332e337221 */ /* 0x040fe20000010100 */
[----:B------:R-:W-:Y:S01]  /*3470*/  FADD.FTZ R19, R19, -R46 ;  /* 0x8000002e13137221 */ /* 0x000fe20000010000 */
[C---:B------:R-:W-:Y:S01]  /*3480*/  FADD.FTZ R80, -R46.reuse, R80 ;  /* 0x000000502e507221 */ /* 0x040fe20000010100 */
[C---:B------:R-:W-:Y:S01]  /*3490*/  FADD.FTZ R52, -R46.reuse, R52 ;  /* 0x000000342e347221 */ /* 0x040fe20000010100 */
[----:B------:R-:W-:Y:S01]  /*34a0*/  FADD.FTZ R21, R21, -R46 ;  /* 0x8000002e15157221 */ /* 0x000fe20000010000 */
[C---:B------:R-:W-:Y:S01]  /*34b0*/  FADD.FTZ R53, -R46.reuse, R53 ;  /* 0x000000352e357221 */ /* 0x040fe20000010100 */
[C---:B------:R-:W-:Y:S01]  /*34c0*/  FADD.FTZ R54, -R46.reuse, R54 ;  /* 0x000000362e367221 */ /* 0x040fe20000010100 */
[----:B------:R-:W-:Y:S01]  /*34d0*/  FADD.FTZ R23, R23, -R46 ;  /* 0x8000002e17177221 */ /* 0x000fe20000010000 */
[----:B------:R-:W-:Y:S01]  /*34e0*/  FADD.FTZ R55, -R46, R55 ;  /* 0x000000372e377221 */ /* 0x000fe20000010100 */
[----:B0-----:R-:W-:Y:S01]  /*34f0*/  FMUL.FTZ R0, R0, R47 ;  /* 0x0000002f00007220 */ /* 0x001fe20000410000 */
[C---:B------:R-:W-:Y:S01]  /*3500*/  FMUL.FTZ R88, R47.reuse, R88 ;  /* 0x000000582f587220 */ /* 0x040fe20000410000 */
[C---:B------:R-:W-:Y:S01]  /*3510*/  FMUL.FTZ R87, R47.reuse, R87 ;  /* 0x000000572f577220 */ /* 0x040fe20000410000 */
[C---:B------:R-:W-:Y:S01]  /*3520*/  FMUL.FTZ R86, R47.reuse, R86 ;  /* 0x000000562f567220 */ /* 0x040fe20000410000 */
[--C-:B------:R-:W-:Y:S01]  /*3530*/  FFMA.FTZ R89, R0, R76, R78.reuse ;  /* 0x0000004c00597223 */ /* 0x100fe2000001004e */
[C---:B------:R-:W-:Y:S01]  /*3540*/  FMUL.FTZ R48, R47.reuse, R48 ;  /* 0x000000302f307220 */ /* 0x040fe20000410000 */
[C-C-:B------:R-:W-:Y:S01]  /*3550*/  FFMA.FTZ R87, R76.reuse, R87, R78.reuse ;  /* 0x000000574c577223 */ /* 0x140fe2000001004e */
[----:B------:R-:W-:Y:S01]  /*3560*/  FMUL.FTZ R84, R47, R84 ;  /* 0x000000542f547220 */ /* 0x000fe20000410000 */
[----:B------:R-:W-:Y:S01]  /*3570*/  FMUL.FTZ R0, R89, -1.4426950216293334961 ;  /* 0xbfb8aa3b59007820 */ /* 0x000fe20000410000 */
[C---:B------:R-:W-:Y:S01]  /*3580*/  FMUL.FTZ R49, R47.reuse, R49 ;  /* 0x000000312f317220 */ /* 0x040fe20000410000 */
[C---:B------:R-:W-:Y:S01]  /*3590*/  FMUL.FTZ R18, R47.reuse, R18 ;  /* 0x000000122f127220 */ /* 0x040fe20000410000 */
[C---:B------:R-:W-:Y:S01]  /*35a0*/  FMUL.FTZ R51, R47.reuse, R51 ;  /* 0x000000332f337220 */ /* 0x040fe20000410000 */
[C---:B------:R-:W-:Y:S01]  /*35b0*/  FMUL.FTZ R80, R47.reuse, R80 ;  /* 0x000000502f507220 */ /* 0x040fe20000410000 */
[C---:B------:R-:W-:Y:S01]  /*35c0*/  FMUL.FTZ R52, R47.reuse, R52 ;  /* 0x000000342f347220 */ /* 0x040fe20000410000 */
[----:B------:R-:W0:Y:S01]  /*35d0*/  MUFU.EX2 R0, R0 ;  /* 0x0000000000007308 */ /* 0x000e220000000800 */
[----:B------:R-:W-:Y:S01]  /*35e0*/  FFMA.FTZ R18, R76, R18, R78 ;  /* 0x000000124c127223 */ /* 0x000fe2000001004e */
[C---:B------:R-:W-:Y:S01]  /*35f0*/  FMUL.FTZ R53, R47.reuse, R53 ;  /* 0x000000352f357220 */ /* 0x040fe20000410000 */
[C---:B------:R-:W-:Y:S01]  /*3600*/  FMUL.FTZ R54, R47.reuse, R54 ;  /* 0x000000362f367220 */ /* 0x040fe20000410000 */
[----:B------:R-:W-:Y:S01]  /*3610*/  FMUL.FTZ R55, R47, R55 ;  /* 0x000000372f377220 */ /* 0x000fe20000410000 */
[C---:B------:R-:W-:Y:S01]  /*3620*/  FADD.FTZ R56, -R46.reuse, R56 ;  /* 0x000000382e387221 */ /* 0x040fe20000010100 */
[----:B------:R-:W-:Y:S01]  /*3630*/  FADD.FTZ R25, R25, -R46 ;  /* 0x8000002e19197221 */ /* 0x000fe20000010000 */
[C---:B------:R-:W-:Y:S01]  /*3640*/  FADD.FTZ R57, -R46.reuse, R57 ;  /* 0x000000392e397221 */ /* 0x040fe20000010100 */
[C---:B------:R-:W-:Y:S01]  /*3650*/  FADD.FTZ R58, -R46.reuse, R58 ;  /* 0x0000003a2e3a7221 */ /* 0x040fe20000010100 */
[----:B------:R-:W-:Y:S01]  /*3660*/  FMUL.FTZ R56, R47, R56 ;  /* 0x000000382f387220 */ /* 0x000fe20000410000 */
[----:B------:R-:W-:Y:S01]  /*3670*/  FADD.FTZ R27, R27, -R46 ;  /* 0x8000002e1b1b7221 */ /* 0x000fe20000010000 */
[C---:B------:R-:W-:Y:S01]  /*3680*/  FMUL.FTZ R57, R47.reuse, R57 ;  /* 0x000000392f397220 */ /* 0x040fe20000410000 */
[----:B------:R-:W-:Y:S01]  /*3690*/  FMUL.FTZ R58, R47, R58 ;  /* 0x0000003a2f3a7220 */ /* 0x000fe20000410000 */
[C---:B------:R-:W-:Y:S01]  /*36a0*/  FADD.FTZ R59, -R46.reuse, R59 ;  /* 0x0000003b2e3b7221 */ /* 0x040fe20000010100 */
[C---:B------:R-:W-:Y:S01]  /*36b0*/  FADD.FTZ R60, -R46.reuse, R60 ;  /* 0x0000003c2e3c7221 */ /* 0x040fe20000010100 */
[----:B------:R-:W-:Y:S01]  /*36c0*/  FADD.FTZ R29, R29, -R46 ;  /* 0x8000002e1d1d7221 */ /* 0x000fe20000010000 */
[----:B------:R-:W-:Y:S01]  /*36d0*/  FADD.FTZ R61, -R46, R61 ;  /* 0x0000003d2e3d7221 */ /* 0x000fe20000010100 */
[----:B0-----:R-:W-:Y:S01]  /*36e0*/  FADD.FTZ R0, R0, 1 ;  /* 0x3f80000000007421 */ /* 0x001fe20000010000 */
[C---:B------:R-:W-:Y:S01]  /*36f0*/  FADD.FTZ R62, -R46.reuse, R62 ;  /* 0x0000003e2e3e7221 */ /* 0x040fe20000010100 */
[----:B------:R-:W-:Y:S01]  /*3700*/  FADD.FTZ R31, R31, -R46 ;  /* 0x8000002e1f1f7221 */ /* 0x000fe20000010000 */
[C---:B------:R-:W-:Y:S01]  /*3710*/  FADD.FTZ R63, -R46.reuse, R63 ;  /* 0x0000003f2e3f7221 */ /* 0x040fe20000010100 */
[----:B------:R0:W1:Y:S01]  /*3720*/  MUFU.RCP R2, R0 ;  /* 0x0000000000027308 */ /* 0x0000620000001000 */
[C---:B------:R-:W-:Y:S01]  /*3730*/  FADD.FTZ R64, -R46.reuse, R64 ;  /* 0x000000402e407221 */ /* 0x040fe20000010100 */
[----:B------:R-:W-:Y:S01]  /*3740*/  FADD.FTZ R33, R33, -R46 ;  /* 0x8000002e21217221 */ /* 0x000fe20000010000 */
[C---:B------:R-:W-:Y:S01]  /*3750*/  FMUL.FTZ R63, R47.reuse, R63 ;  /* 0x0000003f2f3f7220 */ /* 0x040fe20000410000 */
[C---:B------:R-:W-:Y:S01]  /*3760*/  FADD.FTZ R65, -R46.reuse, R65 ;  /* 0x000000412e417221 */ /* 0x040fe20000010100 */
[----:B------:R-:W-:Y:S01]  /*3770*/  FMUL.FTZ R64, R47, R64 ;  /* 0x000000402f407220 */ /* 0x000fe20000410000 */
[----:B------:R-:W-:Y:S01]  /*3780*/  FADD.FTZ R66, -R46, R66 ;  /* 0x000000422e427221 */ /* 0x000fe20000010100 */
[----:B------:R-:W-:Y:S01]  /*3790*/  FADD.FTZ R35, R35, -R46 ;  /* 0x8000002e23237221 */ /* 0x000fe20000010000 */
[C---:B------:R-:W-:Y:S01]  /*37a0*/  FMUL.FTZ R65, R47.reuse, R65 ;  /* 0x000000412f417220 */ /* 0x040fe20000410000 */
[----:B0-----:R-:W-:Y:S01]  /*37b0*/  SHF.L.U32 R0, R82, 0x10, RZ ;  /* 0x0000001052007819 */ /* 0x001fe200000006ff */
[C---:B------:R-:W-:Y:S01]  /*37c0*/  FMUL.FTZ R82, R47.reuse, R116 ;  /* 0x000000742f527220 */ /* 0x040fe20000410000 */
[----:B------:R-:W-:Y:S01]  /*37d0*/  FMUL.FTZ R66, R47, R66 ;  /* 0x000000422f427220 */ /* 0x000fe20000410000 */
[C---:B------:R-:W-:Y:S01]  /*37e0*/  FADD.FTZ R67, -R46.reuse, R67 ;  /* 0x000000432e437221 */ /* 0x040fe20000010100 */
[----:B------:R-:W-:Y:S01]  /*37f0*/  FADD.FTZ R68, -R46, R68 ;  /* 0x000000442e447221 */ /* 0x000fe20000010100 */
[--C-:B------:R-:W-:Y:S01]  /*3800*/  FFMA.FTZ R82, R82, R50, R0.reuse ;  /* 0x0000003252527223 */ /* 0x100fe20000010000 */
[----:B------:R-:W-:Y:S01]  /*3810*/  FFMA.FTZ R48, R50, R48, R0 ;  /* 0x0000003032307223 */ /* 0x000fe20000010000 */
[----:B------:R-:W-:Y:S01]  /*3820*/  FADD.FTZ R37, R37, -R46 ;  /* 0x8000002e25257221 */ /* 0x000fe20000010000 */
[----:B-1----:R-:W-:Y:S01]  /*3830*/  FMUL.FTZ R2, R89, R2 ;  /* 0x0000000259027220 */ /* 0x002fe20000410000 */
[----:B------:R-:W-:Y:S01]  /*3840*/  FMUL.FTZ R89, R82, -1.4426950216293334961 ;  /* 0xbfb8aa3b52597820 */ /* 0x000fe20000410000 */
[C---:B------:R-:W-:Y:S01]  /*3850*/  FADD.FTZ R69, -R46.reuse, R69 ;  /* 0x000000452e457221 */ /* 0x040fe20000010100 */
[C---:B------:R-:W-:Y:S01]  /*3860*/  FADD.FTZ R70, -R46.reuse, R70 ;  /* 0x000000462e467221 */ /* 0x040fe20000010100 */
[----:B------:R-:W-:Y:S01]  /*3870*/  FADD.FTZ R39, R39, -R46 ;  /* 0x8000002e27277221 */ /* 0x000fe20000010000 */
[C---:B------:R-:W-:Y:S01]  /*3880*/  FADD.FTZ R71, -R46.reuse, R71 ;  /* 0x000000472e477221 */ /* 0x040fe20000010100 */
[C---:B------:R-:W-:Y:S01]  /*3890*/  FADD.FTZ R72, -R46.reuse, R72 ;  /* 0x000000482e487221 */ /* 0x040fe20000010100 */
[----:B------:R-:W0:Y:S01]  /*38a0*/  MUFU.EX2 R89, R89 ;  /* 0x0000005900597308 */ /* 0x000e220000000800 */
[----:B------:R-:W-:Y:S01]  /*38b0*/  FADD.FTZ R73, -R46, R73 ;  /* 0x000000492e497221 */ /* 0x000fe20000010100 */
[--C-:B------:R-:W-:Y:S01]  /*38c0*/  FADD.FTZ R42, R42, -R46.reuse ;  /* 0x8000002e2a2a7221 */ /* 0x100fe20000010000 */
[----:B------:R-:W-:-:S02]  /*38d0*/  FADD.FTZ R43, R43, -R46 ;  /* 0x8000002e2b2b7221 */ /* 0x000fc40000010000 */
[C---:B------:R-:W-:Y:S01]  /*38e0*/  FMUL.FTZ R73, R47.reuse, R73 ;  /* 0x000000492f497220 */ /* 0x040fe20000410000 */
[C---:B------:R-:W-:Y:S01]  /*38f0*/  FMUL.FTZ R42, R47.reuse, R42 ;  /* 0x0000002a2f2a7220 */ /* 0x040fe20000410000 */
[----:B------:R-:W-:-:S03]  /*3900*/  FMUL.FTZ R43, R47, R43 ;  /* 0x0000002b2f2b7220 */ /* 0x000fc60000410000 */
[----:B------:R-:W-:Y:S01]  /*3910*/  FFMA.FTZ R42, R76, R42, R78 ;  /* 0x0000002a4c2a7223 */ /* 0x000fe2000001004e */
[----:B0-----:R-:W-:-:S06]  /*3920*/  FADD.FTZ R89, R89, 1 ;  /* 0x3f80000059597421 */ /* 0x001fcc0000010000 */
[----:B------:R-:W0:Y:S02]  /*3930*/  MUFU.RCP R89, R89 ;  /* 0x0000005900597308 */ /* 0x000e240000001000 */
[----:B0-----:R-:W-:Y:S01]  /*3940*/  FMUL.FTZ R89, R82, R89 ;  /* 0x0000005952597220 */ /* 0x001fe20000410000 */
[----:B------:R-:W-:Y:S02]  /*3950*/  SHF.L.U32 R82, R79, 0x10, RZ ;  /* 0x000000104f527819 */ /* 0x000fe400000006ff */
[----:B------:R-:W-:Y:S02]  /*3960*/  SHF.L.U32 R79, R83, 0x10, RZ ;  /* 0x00000010534f7819 */ /* 0x000fe400000006ff */
[----:B------:R-:W-:Y:S01]  /*3970*/  F2FP.BF16.F32.PACK_AB R2, R89, R2 ;  /* 0x000000025902723e */ /* 0x000fe200000010ff */
[----:B------:R-:W-:Y:S01]  /*3980*/  FFMA.FTZ R88, R88, R77, R82 ;  /* 0x0000004d58587223 */ /* 0x000fe20000010052 */
[----:B------:R-:W-:Y:S01]  /*3990*/  FADD.FTZ R89, -R46, R81 ;  /* 0x000000512e597221 */ /* 0x000fe20000010100 */
[----:B------:R-:W-:-:S02]  /*39a0*/  SHF.L.U32 R81, R112, 0x10, RZ ;  /* 0x0000001070517819 */ /* 0x000fc400000006ff */
[----:B------:R0:W-:Y:S01]  /*39b0*/  STG.E.U16 desc[UR12][R44.64], R2 ;  /* 0x000000022c007986 */ /* 0x0001e2000c10150c */
[----:B------:R-:W-:Y:S02]  /*39c0*/  FMUL.FTZ R83, R47, R89 ;  /* 0x000000592f537220 */ /* 0x000fe40000410000 */
[C-C-:B------:R-:W-:Y:S01]  /*39d0*/  FFMA.FTZ R112, R81.reuse, R53, R79.reuse ;  /* 0x0000003551707223 */ /* 0x140fe2000001004f */
[--C-:B------:R-:W-:Y:S01]  /*39e0*/  FFMA.FTZ R113, R81, R55, R79.reuse ;  /* 0x0000003751717223 */ /* 0x100fe2000001004f */
[--C-:B------:R-:W-:Y:S01]  /*39f0*/  FFMA.FTZ R83, R83, R81, R79.reuse ;  /* 0x0000005153537223 */ /* 0x100fe2000001004f */
[----:B------:R-:W-:Y:S01]  /*3a00*/  FFMA.FTZ R116, R81, R57, R79 ;  /* 0x0000003951747223 */ /* 0x000fe2000001004f */
[----:B0-----:R-:W-:-:S05]  /*3a10*/  PRMT R2, R2, 0x7632, R2 ;  /* 0x0000763202027816 */ /* 0x001fca0000000002 */
[----:B------:R0:W-:Y:S02]  /*3a20*/  STG.E.U16 desc[UR12][R44.64+0x2], R2 ;  /* 0x000002022c007986 */ /* 0x0001e4000c10150c */
[----:B0-----:R-:W-:-:S06]  /*3a30*/  FMUL.FTZ R2, R88, -1.4426950216293334961 ;  /* 0xbfb8aa3b58027820 */ /* 0x001fcc0000410000 */
        /* <DEDUP_REMOVED lines=8> */
[----:B0-----:R-:W-:-:S05]  /*3ac0*/  FMUL.FTZ R83, R83, R88 ;  /* 0x0000005853537220 */ /* 0x001fca0000410000 */
[----:B------:R-:W-:Y:S01]  /*3ad0*/  F2FP.BF16.F32.PACK_AB R83, R83, R2 ;  /* 0x000000025353723e */ /* 0x000fe200000010ff */
[----:B------:R-:W-:-:S04]  /*3ae0*/  FMUL.FTZ R2, R87, -1.4426950216293334961 ;  /* 0xbfb8aa3b57027820 */ /* 0x000fc80000410000 */
[----:B------:R-:W-:Y:S02]  /*3af0*/  STG.E.U16 desc[UR12][R44.64+0x4], R83 ;  /* 0x000004532c007986 */ /* 0x000fe4000c10150c */
[----:B------:R-:W0:Y:S02]  /*3b00*/  MUFU.EX2 R2, R2 ;  /* 0x0000000200027308 */ /* 0x000e240000000800 */
[----:B0-----:R-:W-:-:S06]  /*3b10*/  FADD.FTZ R2, R2, 1 ;  /* 0x3f80000002027421 */ /* 0x001fcc0000010000 */
[----:B------:R0:W1:Y:S02]  /*3b20*/  MUFU.RCP R88, R2 ;  /* 0x0000000200587308 */ /* 0x0000640000001000 */
[----:B0-----:R-:W-:Y:S01]  /*3b30*/  FMUL.FTZ R2, R47, R111 ;  /* 0x0000006f2f027220 */ /* 0x001fe20000410000 */
[----:B------:R-:W-:-:S03]  /*3b40*/  FFMA.FTZ R111, R81, R80, R79 ;  /* 0x00000050516f7223 */ /* 0x000fc6000001004f */
[----:B------:R-:W-:Y:S01]  /*3b50*/  FFMA.FTZ R2, R50, R2, R0 ;  /* 0x0000000232027223 */ /* 0x000fe20000010000 */
[----:B-1----:R-:W-:-:S03]  /*3b60*/  FMUL.FTZ R87, R87, R88 ;  /* 0x0000005857577220 */ /* 0x002fc60000410000 */
[----:B------:R-:W-:-:S06]  /*3b70*/  FMUL.FTZ R88, R2, -1.4426950216293334961 ;  /* 0xbfb8aa3b02587820 */ /* 0x000fcc0000410000 */
[----:B------:R-:W0:Y:S02]  /*3b80*/  MUFU.EX2 R88, R88 ;  /* 0x0000005800587308 */ /* 0x000e240000000800 */
[----:B0-----:R-:W-:-:S06]  /*3b90*/  FADD.FTZ R88, R88, 1 ;  /* 0x3f80000058587421 */ /* 0x001fcc0000010000 */
[----:B------:R0:W1:Y:S02]  /*3ba0*/  MUFU.RCP R89, R88 ;  /* 0x0000005800597308 */ /* 0x0000640000001000 */
[----:B0-----:R-:W-:Y:S01]  /*3bb0*/  FFMA.FTZ R88, R77, R86, R82 ;  /* 0x000000564d587223 */ /* 0x001fe20000010052 */
[----:B-1----:R-:W-:-:S03]  /*3bc0*/  FMUL.FTZ R86, R2, R89 ;  /* 0x0000005902567220 */ /* 0x002fc60000410000 */
[----:B------:R-:W-:Y:S02]  /*3bd0*/  FMUL.FTZ R2, R88, -1.4426950216293334961 ;  /* 0xbfb8aa3b58027820 */ /* 0x000fe40000410000 */
[----:B------:R-:W-:-:S04]  /*3be0*/  F2FP.BF16.F32.PACK_AB R86, R86, R87 ;  /* 0x000000575656723e */ /* 0x000fc800000010ff */
[----:B------:R-:W0:Y:S02]  /*3bf0*/  MUFU.EX2 R2, R2 ;  /* 0x0000000200027308 */ /* 0x000e240000000800 */
[----:B0-----:R-:W-:-:S06]  /*3c00*/  FADD.FTZ R2, R2, 1 ;  /* 0x3f80000002027421 */ /* 0x001fcc0000010000 */
[----:B------:R0:W1:Y:S02]  /*3c10*/  MUFU.RCP R89, R2 ;  /* 0x0000000200597308 */ /* 0x0000640000001000 */
[----:B0-----:R-:W-:Y:S01]  /*3c20*/  FMUL.FTZ R2, R47, R110 ;  /* 0x0000006e2f027220 */ /* 0x001fe20000410000 */
[----:B------:R-:W-:-:S03]  /*3c30*/  FADD.FTZ R110, R85, -R46 ;  /* 0x8000002e556e7221 */ /* 0x000fc60000010000 */
[----:B------:R-:W-:Y:S01]  /*3c40*/  FFMA.FTZ R2, R81, R2, R79 ;  /* 0x0000000251027223 */ /* 0x000fe2000001004f */
[----:B------:R-:W-:Y:S01]  /*3c50*/  FMUL.FTZ R110, R47, R110 ;  /* 0x0000006e2f6e7220 */ /* 0x000fe20000410000 */
[----:B-1----:R-:W-:Y:S02]  /*3c60*/  FMUL.FTZ R88, R88, R89 ;  /* 0x0000005958587220 */ /* 0x002fe40000410000 */
[----:B------:R-:W-:-:S06]  /*3c70*/  FMUL.FTZ R89, R2, -1.4426950216293334961 ;  /* 0xbfb8aa3b02597820 */ /* 0x000fcc0000410000 */
[----:B------:R-:W0:Y:S02]  /*3c80*/  MUFU.EX2 R89, R89 ;  /* 0x0000005900597308 */ /* 0x000e240000000800 */
[----:B0-----:R-:W-:-:S06]  /*3c90*/  FADD.FTZ R89, R89, 1 ;  /* 0x3f80000059597421 */ /* 0x001fcc0000010000 */
[----:B------:R-:W0:Y:S02]  /*3ca0*/  MUFU.RCP R89, R89 ;  /* 0x0000005900597308 */ /* 0x000e240000001000 */
[----:B0-----:R-:W-:Y:S01]  /*3cb0*/  FMUL.FTZ R85, R2, R89 ;  /* 0x0000005902557220 */ /* 0x001fe20000410000 */
[----:B------:R-:W-:Y:S01]  /*3cc0*/  LEA R2, P1, R3, UR14, 0x1 ;  /* 0x0000000e03027c11 */ /* 0x000fe2000f8208ff */
[----:B------:R-:W-:-:S03]  /*3cd0*/  FFMA.FTZ R89, R76, R110, R78 ;  /* 0x0000006e4c597223 */ /* 0x000fc6000001004e */
[----:B------:R-:W-:Y:S01]  /*3ce0*/  LEA.HI.X R3, R3, UR15, R90, 0x1, P1 ;  /* 0x0000000f03037c11 */ /* 0x000fe200088f0c5a */
[----:B------:R-:W-:Y:S01]  /*3cf0*/  FMUL.FTZ R90, R89, -1.4426950216293334961 ;  /* 0xbfb8aa3b595a7820 */ /* 0x000fe20000410000 */
[----:B------:R-:W-:-:S05]  /*3d00*/  F2FP.BF16.F32.PACK_AB R85, R85, R88 ;  /* 0x000000585555723e */ /* 0x000fca00000010ff */
[----:B------:R-:W0:Y:S02]  /*3d10*/  MUFU.EX2 R90, R90 ;  /* 0x0000005a005a7308 */ /* 0x000e240000000800 */
[----:B0-----:R-:W-:-:S06]  /*3d20*/  FADD.FTZ R90, R90, 1 ;  /* 0x3f8000005a5a7421 */ /* 0x001fcc0000010000 */
[----:B------:R-:W0:Y:S02]  /*3d30*/  MUFU.RCP R90, R90 ;  /* 0x0000005a005a7308 */ /* 0x000e240000001000 */
[----:B0-----:R-:W-:Y:S01]  /*3d40*/  FMUL.FTZ R89, R89, R90 ;  /* 0x0000005a59597220 */ /* 0x001fe20000410000 */
[----:B------:R-:W-:-:S06]  /*3d50*/  FMUL.FTZ R90, R48, -1.4426950216293334961 ;  /* 0xbfb8aa3b305a7820 */ /* 0x000fcc0000410000 */
[----:B------:R-:W0:Y:S02]  /*3d60*/  MUFU.EX2 R90, R90 ;  /* 0x0000005a005a7308 */ /* 0x000e240000000800 */
[----:B0-----:R-:W-:-:S06]  /*3d70*/  FADD.FTZ R90, R90, 1 ;  /* 0x3f8000005a5a7421 */ /* 0x001fcc0000010000 */
[----:B------:R0:W1:Y:S02]  /*3d80*/  MUFU.RCP R110, R90 ;  /* 0x0000005a006e7308 */ /* 0x0000640000001000 */
[----:B0-----:R-:W-:Y:S01]  /*3d90*/  FFMA.FTZ R90, R77, R84, R82 ;  /* 0x000000544d5a7223 */ /* 0x001fe20000010052 */
[----:B-1----:R-:W-:-:S03]  /*3da0*/  FMUL.FTZ R84, R48, R110 ;  /* 0x0000006e30547220 */ /* 0x002fc60000410000 */
[----:B------:R-:W-:Y:S01]  /*3db0*/  FMUL.FTZ R48, R90, -1.4426950216293334961 ;  /* 0xbfb8aa3b5a307820 */ /* 0x000fe20000410000 */
[----:B------:R-:W-:Y:S01]  /*3dc0*/  FFMA.FTZ R110, R81, R49, R79 ;  /* 0x00000031516e7223 */ /* 0x000fe2000001004f */
[----:B------:R-:W-:-:S04]  /*3dd0*/  F2FP.BF16.F32.PACK_AB R84, R84, R89 ;  /* 0x000000595454723e */ /* 0x000fc800000010ff */
        /* <DEDUP_REMOVED lines=9> */
[----:B------:R-:W-:-:S04]  /*3e70*/  LEA R48, P1, R4, UR14, 0x1 ;  /* 0x0000000e04307c11 */ /* 0x000fc8000f8208ff */
[----:B------:R-:W-:Y:S01]  /*3e80*/  LEA.HI.X R49, R4, UR15, R91, 0x1, P1 ;  /* 0x0000000f04317c11 */ /* 0x000fe200088f0c5b */
        /* <DEDUP_REMOVED lines=18> */
[----:B------:R-:W0:Y:S02]  /*3fb0*/  MUFU.RCP R18, R18 ;  /* 0x0000001200127308 */ /* 0x000e240000001000 */
[----:B0-----:R-:W-:Y:S01]  /*3fc0*/  FMUL.FTZ R80, R4, R18 ;  /* 0x0000001204507220 */ /* 0x001fe20000410000 */
[--C-:B------:R-:W-:Y:S01]  /*3fd0*/  FADD.FTZ R18, R20, -R46.reuse ;  /* 0x8000002e14127221 */ /* 0x100fe20000010000 */
[----:B------:R-:W-:Y:S01]  /*3fe0*/  FMUL.FTZ R4, R111, -1.4426950216293334961 ;  /* 0xbfb8aa3b6f047820 */ /* 0x000fe20000410000 */
[--C-:B------:R-:W-:Y:S01]  /*3ff0*/  FADD.FTZ R20, R22, -R46.reuse ;  /* 0x8000002e16147221 */ /* 0x100fe20000010000 */
[--C-:B------:R-:W-:Y:S01]  /*4000*/  FADD.FTZ R22, R26, -R46.reuse ;  /* 0x8000002e1a167221 */ /* 0x100fe20000010000 */
[C---:B------:R-:W-:Y:S01]  /*4010*/  FMUL.FTZ R18, R47.reuse, R18 ;  /* 0x000000122f127220 */ /* 0x040fe20000410000 */
[----:B------:R-:W-:Y:S01]  /*4020*/  FADD.FTZ R26, R34, -R46 ;  /* 0x8000002e221a7221 */ /* 0x000fe20000010000 */
[C---:B------:R-:W-:Y:S01]  /*4030*/  FMUL.FTZ R20, R47.reuse, R20 ;  /* 0x000000142f147220 */ /* 0x040fe20000410000 */
[----:B------:R-:W0:Y:S01]  /*4040*/  MUFU.EX2 R4, R4 ;  /* 0x0000000400047308 */ /* 0x000e220000000800 */
[C-C-:B------:R-:W-:Y:S01]  /*4050*/  FFMA.FTZ R18, R76.reuse, R18, R78.reuse ;  /* 0x000000124c127223 */ /* 0x140fe2000001004e */
[C---:B------:R-:W-:Y:S01]  /*4060*/  FMUL.FTZ R22, R47.reuse, R22 ;  /* 0x000000162f167220 */ /* 0x040fe20000410000 */
[--C-:B------:R-:W-:Y:S01]  /*4070*/  FFMA.FTZ R20, R76, R20, R78.reuse ;  /* 0x000000144c147223 */ /* 0x100fe2000001004e */
[C---:B------:R-:W-:Y:S01]  /*4080*/  FMUL.FTZ R26, R47.reuse, R26 ;  /* 0x0000001a2f1a7220 */ /* 0x040fe20000410000 */
[----:B------:R-:W-:Y:S01]  /*4090*/  FMUL.FTZ R19, R18, -1.4426950216293334961 ;  /* 0xbfb8aa3b12137820 */ /* 0x000fe20000410000 */
[C-C-:B------:R-:W-:Y:S01]  /*40a0*/  FFMA.FTZ R22, R76.reuse, R22, R78.reuse ;  /* 0x000000164c167223 */ /* 0x140fe2000001004e */
[----:B------:R-:W-:Y:S01]  /*40b0*/  FMUL.FTZ R34, R47, R72 ;  /* 0x000000482f227220 */ /* 0x000fe20000410000 */
[----:B------:R-:W-:-:S03]  /*40c0*/  FFMA.FTZ R26, R76, R26, R78 ;  /* 0x0000001a4c1a7223 */ /* 0x000fc6000001004e */
[----:B------:R-:W1:Y:S01]  /*40d0*/  MUFU.EX2 R19, R19 ;  /* 0x0000001300137308 */ /* 0x000e620000000800 */
[----:B------:R-:W-:Y:S01]  /*40e0*/  FFMA.FTZ R34, R50, R34, R0 ;  /* 0x0000002232227223 */ /* 0x000fe20000010000 */
[----:B0-----:R-:W-:-:S06]  /*40f0*/  FADD.FTZ R4, R4, 1 ;  /* 0x3f80000004047421 */ /* 0x001fcc0000010000 */
[----:B------:R-:W0:Y:S01]  /*4100*/  MUFU.RCP R4, R4 ;  /* 0x0000000400047308 */ /* 0x000e220000001000 */
[----:B-1----:R-:W-:-:S07]  /*4110*/  FADD.FTZ R19, R19, 1 ;  /* 0x3f80000013137421 */ /* 0x002fce0000010000 */
[----:B------:R-:W1:Y:S01]  /*4120*/  MUFU.RCP R19, R19 ;  /* 0x0000001300137308 */ /* 0x000e620000001000 */
[----:B0-----:R-:W-:Y:S01]  /*4130*/  FMUL.FTZ R111, R111, R4 ;  /* 0x000000046f6f7220 */ /* 0x001fe20000410000 */
[----:B------:R-:W-:-:S04]  /*4140*/  LEA R4, P1, R5, UR14, 0x1 ;  /* 0x0000000e05047c11 */ /* 0x000fc8000f8208ff */
[----:B------:R-:W-:Y:S01]  /*4150*/  LEA.HI.X R5, R5, UR15, R92, 0x1, P1 ;  /* 0x0000000f05057c11 */ /* 0x000fe200088f0c5c */
[----:B------:R-:W-:Y:S01]  /*4160*/  FFMA.FTZ R92, R50, R52, R0 ;  /* 0x00000034325c7223 */ /* 0x000fe20000010000 */
[----:B------:R-:W-:Y:S01]  /*4170*/  F2FP.BF16.F32.PACK_AB R80, R111, R80 ;  /* 0x000000506f50723e */ /* 0x000fe200000010ff */
        /* <DEDUP_REMOVED lines=41> */
[----:B------:R-:W-:Y:S01]  /*4410*/  FADD.FTZ R20, R24, -R46 ;  /* 0x8000002e18147221 */ /* 0x000fe20000010000 */
[----:B------:R-:W-:-:S03]  /*4420*/  FMUL.FTZ R6, R113, -1.4426950216293334961 ;  /* 0xbfb8aa3b71067820 */ /* 0x000fc60000410000 */
[----:B------:R-:W-:-:S03]  /*4430*/  FMUL.FTZ R20, R47, R20 ;  /* 0x000000142f147220 */ /* 0x000fc60000410000 */
[----:B------:R-:W0:Y:S01]  /*4440*/  MUFU.EX2 R6, R6 ;  /* 0x0000000600067308 */ /* 0x000e220000000800 */
[----:B------:R-:W-:-:S04]  /*4450*/  FFMA.FTZ R20, R76, R20, R78 ;  /* 0x000000144c147223 */ /* 0x000fc8000001004e */
[----:B------:R-:W-:-:S06]  /*4460*/  FMUL.FTZ R21, R20, -1.4426950216293334961 ;  /* 0xbfb8aa3b14157820 */ /* 0x000fcc0000410000 */
[----:B------:R-:W1:Y:S01]  /*4470*/  MUFU.EX2 R21, R21 ;  /* 0x0000001500157308 */ /* 0x000e620000000800 */
[----:B0-----:R-:W-:-:S07]  /*4480*/  FADD.FTZ R6, R6, 1 ;  /* 0x3f80000006067421 */ /* 0x001fce0000010000 */
        /* <DEDUP_REMOVED lines=48> */
[----:B0-----:R-:W-:-:S04]  /*4790*/  FMUL.FTZ R22, R47, R59 ;  /* 0x0000003b2f167220 */ /* 0x001fc80000410000 */
[----:B------:R-:W-:Y:S01]  /*47a0*/  FFMA.FTZ R22, R81, R22, R79 ;  /* 0x0000001651167223 */ /* 0x000fe2000001004f */
        /* <DEDUP_REMOVED lines=8> */
[----:B------:R-:W-:Y:S01]  /*4830*/  FFMA.FTZ R22, R76, R23, R78 ;  /* 0x000000174c167223 */ /* 0x000fe2000001004e */
[----:B------:R-:W-:-:S03]  /*4840*/  LEA R8, P1, R9, UR14, 0x1 ;  /* 0x0000000e09087c11 */ /* 0x000fc6000f8208ff */
[----:B------:R-:W-:Y:S01]  /*4850*/  FMUL.FTZ R23, R22, -1.4426950216293334961 ;  /* 0xbfb8aa3b16177820 */ /* 0x000fe20000410000 */
[----:B------:R-:W-:Y:S01]  /*4860*/  LEA.HI.X R9, R9, UR15, R96, 0x1, P1 ;  /* 0x0000000f09097c11 */ /* 0x000fe200088f0c60 */
[----:B------:R-:W-:Y:S01]  /*4870*/  FFMA.FTZ R96, R81, R63, R79 ;  /* 0x0000003f51607223 */ /* 0x000fe2000001004f */
[----:B------:R-:W-:-:S03]  /*4880*/  F2FP.BF16.F32.PACK_AB R28, R28, R59 ;  /* 0x0000003b1c1c723e */ /* 0x000fc600000010ff */
[----:B------:R-:W0:Y:S02]  /*4890*/  MUFU.EX2 R23, R23 ;  /* 0x0000001700177308 */ /* 0x000e240000000800 */
[----:B0-----:R-:W-:-:S06]  /*48a0*/  FADD.FTZ R23, R23, 1 ;  /* 0x3f80000017177421 */ /* 0x001fcc0000010000 */
[----:B------:R0:W1:Y:S02]  /*48b0*/  MUFU.RCP R24, R23 ;  /* 0x0000001700187308 */ /* 0x0000640000001000 */
[----:B0-----:R-:W-:-:S04]  /*48c0*/  FMUL.FTZ R23, R47, R60 ;  /* 0x0000003c2f177220 */ /* 0x001fc80000410000 */
[----:B------:R-:W-:Y:S01]  /*48d0*/  FFMA.FTZ R23, R50, R23, R0 ;  /* 0x0000001732177223 */ /* 0x000fe20000010000 */
[----:B-1----:R-:W-:-:S03]  /*48e0*/  FMUL.FTZ R60, R22, R24 ;  /* 0x00000018163c7220 */ /* 0x002fc60000410000 */
        /* <DEDUP_REMOVED lines=18> */
[----:B------:R-:W0:Y:S03]  /*4a10*/  MUFU.EX2 R22, R22 ;  /* 0x0000001600167308 */ /* 0x000e260000000800 */
[----:B------:R-:W-:Y:S01]  /*4a20*/  FFMA.FTZ R24, R76, R24, R78 ;  /* 0x000000184c187223 */ /* 0x000fe2000001004e */
        /* <DEDUP_REMOVED lines=43> */
[----:B-1----:R-:W-:Y:S01]  /*4ce0*/  FMUL.FTZ R64, R24, R25 ;  /* 0x0000001918407220 */ /* 0x002fe20000410000 */
        /* <DEDUP_REMOVED lines=52> */
[----:B------:R-:W-:Y:S02]  /*5030*/  LEA.HI.X R13, R13, UR15, R100, 0x1, P1 ;  /* 0x0000000f0d0d7c11 */ /* 0x000fe400088f0c64 */
        /* <DEDUP_REMOVED lines=33> */
[----:B------:R-:W-:-:S05]  /*5250*/  F2FP.BF16.F32.PACK_AB R38, R38, R69 ;  /* 0x000000452626723e */ /* 0x000fca00000010ff */
        /* <DEDUP_REMOVED lines=35> */
[----:B------:R-:W0:Y:S02]  /*5490*/  MUFU.RCP R33, R33 ;  /* 0x0000002100217308 */ /* 0x000e240000001000 */
[----:B0-----:R-:W-:Y:S01]  /*54a0*/  FMUL.FTZ R72, R32, R33 ;  /* 0x0000002120487220 */ /* 0x001fe20000410000 */
[----:B------:R-:W-:Y:S01]  /*54b0*/  FMUL.FTZ R32, R34, -1.4426950216293334961 ;  /* 0xbfb8aa3b22207820 */ /* 0x000fe20000410000 */
[----:B------:R-:W-:-:S04]  /*54c0*/  FADD.FTZ R33, R41, -R46 ;  /* 0x8000002e29217221 */ /* 0x000fc80000010000 */
[----:B------:R-:W-:Y:S01]  /*54d0*/  FMUL.FTZ R33, R47, R33 ;  /* 0x000000212f217220 */ /* 0x000fe20000410000 */
[----:B------:R-:W0:Y:S03]  /*54e0*/  MUFU.EX2 R32, R32 ;  /* 0x0000002000207308 */ /* 0x000e260000000800 */
[C-C-:B------:R-:W-:Y:S01]  /*54f0*/  FFMA.FTZ R33, R77.reuse, R33, R82.reuse ;  /* 0x000000214d217223 */ /* 0x140fe20000010052 */
[----:B------:R-:W-:Y:S01]  /*5500*/  FFMA.FTZ R77, R77, R43, R82 ;  /* 0x0000002b4d4d7223 */ /* 0x000fe20000010052 */
[----:B0-----:R-:W-:-:S06]  /*5510*/  FADD.FTZ R32, R32, 1 ;  /* 0x3f80000020207421 */ /* 0x001fcc0000010000 */
[----:B------:R-:W0:Y:S02]  /*5520*/  MUFU.RCP R32, R32 ;  /* 0x0000002000207308 */ /* 0x000e240000001000 */
[----:B0-----:R-:W-:Y:S01]  /*5530*/  FMUL.FTZ R41, R34, R32 ;  /* 0x0000002022297220 */ /* 0x001fe20000410000 */
[----:B------:R-:W-:Y:S01]  /*5540*/  FMUL.FTZ R34, R33, -1.4426950216293334961 ;  /* 0xbfb8aa3b21227820 */ /* 0x000fe20000410000 */
[----:B------:R-:W-:-:S03]  /*5550*/  SHF.L.U32 R32, R74, 0x10, RZ ;  /* 0x000000104a207819 */ /* 0x000fc600000006ff */
[----:B------:R-:W-:Y:S02]  /*5560*/  F2FP.BF16.F32.PACK_AB R41, R41, R72 ;  /* 0x000000482929723e */ /* 0x000fe400000010ff */
[----:B------:R-:W0:Y:S01]  /*5570*/  MUFU.EX2 R34, R34 ;  /* 0x0000002200227308 */ /* 0x000e220000000800 */
[----:B------:R-:W-:-:S04]  /*5580*/  FADD.FTZ R32, -R46, R32 ;  /* 0x000000202e207221 */ /* 0x000fc80000010100 */
[----:B------:R-:W-:-:S04]  /*5590*/  FMUL.FTZ R32, R47, R32 ;  /* 0x000000202f207220 */ /* 0x000fc80000410000 */
[----:B------:R-:W-:-:S04]  /*55a0*/  FFMA.FTZ R32, R50, R32, R0 ;  /* 0x0000002032207223 */ /* 0x000fc80000010000 */
[----:B------:R-:W-:Y:S01]  /*55b0*/  FMUL.FTZ R50, R32, -1.4426950216293334961 ;  /* 0xbfb8aa3b20327820 */ /* 0x000fe20000410000 */
[----:B0-----:R-:W-:Y:S01]  /*55c0*/  FADD.FTZ R0, R34, 1 ;  /* 0x3f80000022007421 */ /* 0x001fe20000010000 */
[----:B------:R-:W-:-:S04]  /*55d0*/  FADD.FTZ R34, -R46, R75 ;  /* 0x0000004b2e227221 */ /* 0x000fc80000010100 */
[----:B------:R-:W-:Y:S01]  /*55e0*/  MUFU.EX2 R50, R50 ;  /* 0x0000003200327308 */ /* 0x000fe20000000800 */
[----:B------:R-:W-:Y:S01]  /*55f0*/  FMUL.FTZ R46, R77, -1.4426950216293334961 ;  /* 0xbfb8aa3b4d2e7820 */ /* 0x000fe20000410000 */
[----:B------:R-:W-:Y:S01]  /*5600*/  FMUL.FTZ R34, R47, R34 ;  /* 0x000000222f227220 */ /* 0x000fe20000410000 */
[----:B------:R-:W-:-:S03]  /*5610*/  FFMA.FTZ R47, R81, R73, R79 ;  /* 0x00000049512f7223 */ /* 0x000fc6000001004f */
[----:B------:R-:W-:Y:S02]  /*5620*/  FFMA.FTZ R79, R81, R34, R79 ;  /* 0x00000022514f7223 */ /* 0x000fe4000001004f */
[----:B------:R-:W0:Y:S01]  /*5630*/  MUFU.RCP R0, R0 ;  /* 0x0000000000007308 */ /* 0x000e220000001000 */
[----:B------:R-:W-:Y:S01]  /*5640*/  FMUL.FTZ R34, R42, -1.4426950216293334961 ;  /* 0xbfb8aa3b2a227820 */ /* 0x000fe20000410000 */
[----:B------:R-:W-:-:S06]  /*5650*/  FMUL.FTZ R43, R79, -1.4426950216293334961 ;  /* 0xbfb8aa3b4f2b7820 */ /* 0x000fcc0000410000 */
[----:B------:R-:W1:Y:S08]  /*5660*/  MUFU.EX2 R34, R34 ;  /* 0x0000002200227308 */ /* 0x000e700000000800 */
[----:B------:R-:W2:Y:S01]  /*5670*/  MUFU.EX2 R46, R46 ;  /* 0x0000002e002e7308 */ /* 0x000ea20000000800 */
[----:B0-----:R-:W-:Y:S01]  /*5680*/  FMUL.FTZ R0, R33, R0 ;  /* 0x0000000021007220 */ /* 0x001fe20000410000 */
[----:B------:R-:W-:-:S06]  /*5690*/  FMUL.FTZ R33, R47, -1.4426950216293334961 ;  /* 0xbfb8aa3b2f217820 */ /* 0x000fcc0000410000 */
[----:B------:R-:W0:Y:S01]  /*56a0*/  MUFU.EX2 R33, R33 ;  /* 0x0000002100217308 */ /* 0x000e220000000800 */
[----:B-1----:R-:W-:-:S07]  /*56b0*/  FADD.FTZ R34, R34, 1 ;  /* 0x3f80000022227421 */ /* 0x002fce0000010000 */
[----:B------:R-:W1:Y:S01]  /*56c0*/  MUFU.RCP R34, R34 ;  /* 0x0000002200227308 */ /* 0x000e620000001000 */
[----:B--2---:R-:W-:-:S07]  /*56d0*/  FADD.FTZ R46, R46, 1 ;  /* 0x3f8000002e2e7421 */ /* 0x004fce0000010000 */
[----:B------:R-:W2:Y:S01]  /*56e0*/  MUFU.EX2 R43, R43 ;  /* 0x0000002b002b7308 */ /* 0x000ea20000000800 */
[----:B0-----:R-:W-:-:S07]  /*56f0*/  FADD.FTZ R33, R33, 1 ;  /* 0x3f80000021217421 */ /* 0x001fce0000010000 */
[----:B------:R0:W3:Y:S01]  /*5700*/  MUFU.RCP R35, R33 ;  /* 0x0000002100237308 */ /* 0x0000e20000001000 */
[----:B-1----:R-:W-:Y:S01]  /*5710*/  FMUL.FTZ R42, R42, R34 ;  /* 0x000000222a2a7220 */ /* 0x002fe20000410000 */
[----:B------:R-:W-:-:S06]  /*5720*/  LEA R34, P2, R17, UR14, 0x1 ;  /* 0x0000000e11227c11 */ /* 0x000fcc000f8408ff */
[----:B------:R-:W1:Y:S01]  /*5730*/  MUFU.RCP R46, R46 ;  /* 0x0000002e002e7308 */ /* 0x000e620000001000 */
[----:B0-----:R-:W-:Y:S01]  /*5740*/  FADD.FTZ R33, R50, 1 ;  /* 0x3f80000032217421 */ /* 0x001fe20000010000 */
[----:B--2---:R-:W-:-:S06]  /*5750*/  FADD.FTZ R43, R43, 1 ;  /* 0x3f8000002b2b7421 */ /* 0x004fcc0000010000 */
[----:B------:R-:W0:Y:S01]  /*5760*/  MUFU.RCP R33, R33 ;  /* 0x0000002100217308 */ /* 0x000e220000001000 */
[----:B---3--:R-:W-:Y:S01]  /*5770*/  FMUL.FTZ R47, R47, R35 ;  /* 0x000000232f2f7220 */ /* 0x008fe20000410000 */
[----:B------:R-:W-:Y:S02]  /*5780*/  LEA.HI.X R35, R17, UR15, R104, 0x1, P2 ;  /* 0x0000000f11237c11 */ /* 0x000fe400090f0c68 */
[----:B------:R-:W-:Y:S02]  /*5790*/  PRMT R17, R86, 0x7632, R17 ;  /* 0x0000763256117816 */ /* 0x000fe40000000011 */
[----:B------:R-:W-:Y:S02]  /*57a0*/  F2FP.BF16.F32.PACK_AB R0, R47, R0 ;  /* 0x000000002f00723e */ /* 0x000fe400000010ff */
[----:B------:R-:W2:Y:S01]  /*57b0*/  MUFU.RCP R43, R43 ;  /* 0x0000002b002b7308 */ /* 0x000ea20000001000 */
[----:B-1----:R-:W-:Y:S01]  /*57c0*/  FMUL.FTZ R46, R77, R46 ;  /* 0x0000002e4d2e7220 */ /* 0x002fe20000410000 */
[----:B0-----:R-:W-:Y:S01]  /*57d0*/  FMUL.FTZ R50, R32, R33 ;  /* 0x0000002120327220 */ /* 0x001fe20000410000 */
[----:B------:R-:W-:-:S04]  /*57e0*/  LEA R32, P1, R16, UR14, 0x1 ;  /* 0x0000000e10207c11 */ /* 0x000fc8000f8208ff */
[----:B------:R-:W-:Y:S01]  /*57f0*/  LEA.HI.X R33, R16, UR15, R103, 0x1, P1 ;  /* 0x0000000f10217c11 */ /* 0x000fe200088f0c67 */
[----:B------:R-:W-:Y:S01]  /*5800*/  ULDC.64 UR14, c[0x0][0x238] ;  /* 0x00008e00000e7ab9 */ /* 0x000fe20000000a00 */
[----:B------:R-:W-:Y:S01]  /*5810*/  PRMT R16, R83, 0x7632, R16 ;  /* 0x0000763253107816 */ /* 0x000fe20000000010 */
[----:B--2---:R-:W-:Y:S01]  /*5820*/  FMUL.FTZ R43, R79, R43 ;  /* 0x0000002b4f2b7220 */ /* 0x004fe20000410000 */
[----:B------:R-:W-:Y:S01]  /*5830*/  F2FP.BF16.F32.PACK_AB R42, R50, R42 ;  /* 0x0000002a322a723e */ /* 0x000fe200000010ff */
[----:B------:R-:W-:Y:S02]  /*5840*/  UISETP.GE.U32.AND UP0, UPT, UR10, UR14, UPT ;  /* 0x0000000e0a00728c */ /* 0x000fe4000bf06070 */
[----:B------:R0:W-:Y:S01]  /*5850*/  STG.E.U16 desc[UR12][R44.64+0x6], R16 ;  /* 0x000006102c007986 */ /* 0x0001e2000c10150c */
[----:B------:R-:W-:Y:S01]  /*5860*/  F2FP.BF16.F32.PACK_AB R43, R43, R46 ;  /* 0x0000002e2b2b723e */ /* 0x000fe200000010ff */
[----:B------:R-:W-:Y:S02]  /*5870*/  UISETP.GE.AND.EX UP0, UPT, UR5, UR15, UPT, UP0 ;  /* 0x0000000f0500728c */ /* 0x000fe4000bf06300 */
[----:B------:R-:W-:Y:S04]  /*5880*/  STG.E.U16 desc[UR12][R2.64], R86 ;  /* 0x0000005602007986 */ /* 0x000fe8000c10150c */
[----:B------:R1:W-:Y:S01]  /*5890*/  STG.E.U16 desc[UR12][R2.64+0x2], R17 ;  /* 0x0000021102007986 */ /* 0x0003e2000c10150c */
[----:B------:R-:W-:-:S02]  /*58a0*/  PLOP3.LUT P1, PT, PT, PT, UP0, 0x80, 0x0 ;  /* 0x000000000000781c */ /* 0x000fc40003f2f008 */
[----:B0-----:R-:W-:Y:S01]  /*58b0*/  PRMT R45, R85, 0x7632, R45 ;  /* 0x00007632552d7816 */ /* 0x001fe2000000002d */
[----:B------:R-:W-:Y:S01]  /*58c0*/  STG.E.U16 desc[UR12][R2.64+0x4], R85 ;  /* 0x0000045502007986 */ /* 0x000fe2000c10150c */
[----:B------:R-:W-:-:S03]  /*58d0*/  PRMT R16, R90, 0x7632, R16 ;  /* 0x000076325a107816 */ /* 0x000fc60000000010 */
[----:B------:R0:W-:Y:S01]  /*58e0*/  STG.E.U16 desc[UR12][R2.64+0x6], R45 ;  /* 0x0000062d02007986 */ /* 0x0001e2000c10150c */
[----:B-1----:R-:W-:-:S03]  /*58f0*/  PRMT R17, R80, 0x7632, R17 ;  /* 0x0000763250117816 */ /* 0x002fc60000000011 */
[----:B------:R-:W-:Y:S04]  /*5900*/  STG.E.U16 desc[UR12][R48.64], R84 ;  /* 0x0000005430007986 */ /* 0x000fe8000c10150c */
[----:B------:R-:W-:Y:S01]  /*5910*/  STG.E.U16 desc[UR12][R48.64+0x4], R90 ;  /* 0x0000045a30007986 */ /* 0x000fe2000c10150c */
[----:B0-----:R-:W-:-:S03]  /*5920*/  PRMT R3, R84, 0x7632, R3 ;  /* 0x0000763254037816 */ /* 0x001fc60000000003 */
[----:B------:R0:W-:Y:S01]  /*5930*/  STG.E.U16 desc[UR12][R48.64+0x6], R16 ;  /* 0x0000061030007986 */ /* 0x0001e2000c10150c */
[----:B------:R-:W-:-:S03]  /*5940*/  PRMT R2, R51, 0x7632, R2 ;  /* 0x0000763233027816 */ /* 0x000fc60000000002 */
[----:B------:R1:W-:Y:S04]  /*5950*/  STG.E.U16 desc[UR12][R48.64+0x2], R3 ;  /* 0x0000020330007986 */ /* 0x0003e8000c10150c */
[----:B------:R-:W-:Y:S04]  /*5960*/  STG.E.U16 desc[UR12][R4.64], R51 ;  /* 0x0000003304007986 */ /* 0x000fe8000c10150c */
[----:B------:R2:W-:Y:S01]  /*5970*/  STG.E.U16 desc[UR12][R4.64+0x2], R2 ;  /* 0x0000020204007986 */ /* 0x0005e2000c10150c */
[----:B0-----:R-:W-:-:S03]  /*5980*/  PRMT R16, R41, 0x7632, R16 ;  /* 0x0000763229107816 */ /* 0x001fc60000000010 */
[----:B------:R-:W-:Y:S01]  /*5990*/  STG.E.U16 desc[UR12][R4.64+0x4], R80 ;  /* 0x0000045004007986 */ /* 0x000fe2000c10150c */
[----:B-1----:R-:W-:-:S03]  /*59a0*/  PRMT R3, R52, 0x7632, R3 ;  /* 0x0000763234037816 */ /* 0x002fc60000000003 */
[----:B------:R0:W-:Y:S01]  /*59b0*/  STG.E.U16 desc[UR12][R4.64+0x6], R17 ;  /* 0x0000061104007986 */ /* 0x0001e2000c10150c */
[----:B--2---:R-:W-:-:S03]  /*59c0*/  PRMT R2, R54, 0x7632, R2 ;  /* 0x0000763236027816 */ /* 0x004fc60000000002 */
        /* <DEDUP_REMOVED lines=9> */
[----:B------:R-:W-:Y:S01]  /*5a60*/  STG.E.U16 desc[UR12][R6.64], R54 ;  /* 0x0000003606007986 */ /* 0x000fe2000c10150c */
[----:B0-----:R-:W-:-:S03]  /*5a70*/  PRMT R5, R57, 0x7632, R5 ;  /* 0x0000763239057816 */ /* 0x001fc60000000005 */
[----:B------:R-:W-:Y:S01]  /*5a80*/  STG.E.U16 desc[UR12][R6.64+0x4], R55 ;  /* 0x0000043706007986 */ /* 0x000fe2000c10150c */
[----:B--2---:R-:W-:-:S03]  /*5a90*/  PRMT R2, R28, 0x7632, R2 ;  /* 0x000076321c027816 */ /* 0x004fc60000000002 */
[----:B------:R0:W-:Y:S04]  /*5aa0*/  STG.E.U16 desc[UR12][R6.64+0x6], R4 ;  /* 0x0000060406007986 */ /* 0x0001e8000c10150c */
[----:B------:R-:W-:Y:S04]  /*5ab0*/  STG.E.U16 desc[UR12][R20.64], R56 ;  /* 0x0000003814007986 */ /* 0x000fe8000c10150c */
[----:B------:R1:W-:Y:S04]  /*5ac0*/  STG.E.U16 desc[UR12][R20.64+0x2], R3 ;  /* 0x0000020314007986 */ /* 0x0003e8000c10150c */
[----:B------:R-:W-:Y:S01]  /*5ad0*/  STG.E.U16 desc[UR12][R20.64+0x4], R57 ;  /* 0x0000043914007986 */ /* 0x000fe2000c10150c */
[----:B0-----:R-:W-:-:S02]  /*5ae0*/  PRMT R4, R58, 0x7632, R4 ;  /* 0x000076323a047816 */ /* 0x001fc40000000004 */
[----:B------:R-:W-:Y:S01]  /*5af0*/  PRMT R6, R66, 0x7632, R6 ;  /* 0x0000763242067816 */ /* 0x000fe20000000006 */
[----:B------:R0:W-:Y:S01]  /*5b00*/  STG.E.U16 desc[UR12][R20.64+0x6], R5 ;  /* 0x0000060514007986 */ /* 0x0001e2000c10150c */
[----:B------:R-:W-:-:S03]  /*5b10*/  PRMT R7, R39, 0x7632, R7 ;  /* 0x0000763227077816 */ /* 0x000fc60000000007 */
[----:B------:R2:W-:Y:S01]  /*5b20*/  STG.E.U16 desc[UR12][R8.64+0x6], R2 ;  /* 0x0000060208007986 */ /* 0x0005e2000c10150c */
[----:B-1----:R-:W-:-:S03]  /*5b30*/  PRMT R3, R29, 0x7632, R3 ;  /* 0x000076321d037816 */ /* 0x002fc60000000003 */
[----:B------:R-:W-:Y:S01]  /*5b40*/  STG.E.U16 desc[UR12][R8.64], R58 ;  /* 0x0000003a08007986 */ /* 0x000fe2000c10150c */
[----:B0-----:R-:W-:-:S03]  /*5b50*/  PRMT R5, R30, 0x7632, R5 ;  /* 0x000076321e057816 */ /* 0x001fc60000000005 */
[----:B------:R0:W-:Y:S01]  /*5b60*/  STG.E.U16 desc[UR12][R8.64+0x2], R4 ;  /* 0x0000020408007986 */ /* 0x0001e2000c10150c */
[----:B--2---:R-:W-:-:S03]  /*5b70*/  PRMT R2, R31, 0x7632, R2 ;  /* 0x000076321f027816 */ /* 0x004fc60000000002 */
[----:B------:R-:W-:Y:S04]  /*5b80*/  STG.E.U16 desc[UR12][R8.64+0x4], R28 ;  /* 0x0000041c08007986 */ /* 0x000fe8000c10150c */
[----:B------:R-:W-:Y:S04]  /*5b90*/  STG.E.U16 desc[UR12][R22.64], R29 ;  /* 0x0000001d16007986 */ /* 0x000fe8000c10150c */
[----:B------:R1:W-:Y:S01]  /*5ba0*/  STG.E.U16 desc[UR12][R22.64+0x2], R3 ;  /* 0x0000020316007986 */ /* 0x0003e2000c10150c */
[----:B0-----:R-:W-:-:S03]  /*5bb0*/  PRMT R4, R63, 0x7632, R4 ;  /* 0x000076323f047816 */ /* 0x001fc60000000004 */
[----:B------:R-:W-:Y:S04]  /*5bc0*/  STG.E.U16 desc[UR12][R22.64+0x4], R30 ;  /* 0x0000041e16007986 */ /* 0x000fe8000c10150c */
[----:B------:R0:W-:Y:S04]  /*5bd0*/  STG.E.U16 desc[UR12][R22.64+0x6], R5 ;  /* 0x0000060516007986 */ /* 0x0001e8000c10150c */
[----:B------:R2:W-:Y:S01]  /*5be0*/  STG.E.U16 desc[UR12][R10.64+0x2], R2 ;  /* 0x000002020a007986 */ /* 0x0005e2000c10150c */
[----:B-1----:R-:W-:-:S03]  /*5bf0*/  PRMT R3, R64, 0x7632, R3 ;  /* 0x0000763240037816 */ /* 0x002fc60000000003 */
[----:B------:R-:W-:Y:S01]  /*5c00*/  STG.E.U16 desc[UR12][R10.64], R31 ;  /* 0x0000001f0a007986 */ /* 0x000fe2000c10150c */
[----:B0-----:R-:W-:-:S03]  /*5c10*/  PRMT R5, R65, 0x7632, R5 ;  /* 0x0000763241057816 */ /* 0x001fc60000000005 */
[----:B------:R-:W-:Y:S01]  /*5c20*/  STG.E.U16 desc[UR12][R10.64+0x4], R63 ;  /* 0x0000043f0a007986 */ /* 0x000fe2000c10150c */
[----:B--2---:R-:W-:-:S03]  /*5c30*/  PRMT R2, R36, 0x7632, R2 ;  /* 0x0000763224027816 */ /* 0x004fc60000000002 */
[----:B------:R-:W-:Y:S04]  /*5c40*/  STG.E.U16 desc[UR12][R10.64+0x6], R4 ;  /* 0x000006040a007986 */ /* 0x000fe8000c10150c */
[----:B------:R-:W-:Y:S04]  /*5c50*/  STG.E.U16 desc[UR12][R24.64], R64 ;  /* 0x0000004018007986 */ /* 0x000fe8000c10150c */
[----:B------:R0:W-:Y:S04]  /*5c60*/  STG.E.U16 desc[UR12][R24.64+0x2], R3 ;  /* 0x0000020318007986 */ /* 0x0001e8000c10150c */
[----:B------:R-:W-:Y:S04]  /*5c70*/  STG.E.U16 desc[UR12][R24.64+0x4], R65 ;  /* 0x0000044118007986 */ /* 0x000fe8000c10150c */
[----:B------:R-:W-:Y:S04]  /*5c80*/  STG.E.U16 desc[UR12][R24.64+0x6], R5 ;  /* 0x0000060518007986 */ /* 0x000fe8000c10150c */
[----:B------:R-:W-:Y:S01]  /*5c90*/  STG.E.U16 desc[UR12][R12.64], R66 ;  /* 0x000000420c007986 */ /* 0x000fe2000c10150c */
[----:B0-----:R-:W-:-:S03]  /*5ca0*/  PRMT R3, R38, 0x7632, R3 ;  /* 0x0000763226037816 */ /* 0x001fc60000000003 */
[----:B------:R-:W-:Y:S04]  /*5cb0*/  STG.E.U16 desc[UR12][R12.64+0x2], R6 ;  /* 0x000002060c007986 */ /* 0x000fe8000c10150c */
[----:B------:R-:W-:Y:S04]  /*5cc0*/  STG.E.U16 desc[UR12][R12.64+0x4], R36 ;  /* 0x000004240c007986 */ /* 0x000fe8000c10150c */
[----:B------:R0:W-:Y:S04]  /*5cd0*/  STG.E.U16 desc[UR12][R12.64+0x6], R2 ;  /* 0x000006020c007986 */ /* 0x0001e8000c10150c */
[----:B------:R-:W-:Y:S04]  /*5ce0*/  STG.E.U16 desc[UR12][R26.64], R37 ;  /* 0x000000251a007986 */ /* 0x000fe8000c10150c */
[----:B------:R-:W-:Y:S01]  /*5cf0*/  STG.E.U16 desc[UR12][R26.64+0x4], R38 ;  /* 0x000004261a007986 */ /* 0x000fe2000c10150c */
[----:B0-----:R-:W-:-:S03]  /*5d00*/  PRMT R13, R37, 0x7632, R13 ;  /* 0x00007632250d7816 */ /* 0x001fc6000000000d */
[----:B------:R0:W-:Y:S01]  /*5d10*/  STG.E.U16 desc[UR12][R26.64+0x6], R3 ;  /* 0x000006031a007986 */ /* 0x0001e2000c10150c */
[----:B------:R-:W-:-:S03]  /*5d20*/  PRMT R2, R40, 0x7632, R2 ;  /* 0x0000763228027816 */ /* 0x000fc60000000002 */
[----:B------:R-:W-:Y:S04]  /*5d30*/  STG.E.U16 desc[UR12][R26.64+0x2], R13 ;  /* 0x0000020d1a007986 */ /* 0x000fe8000c10150c */
[----:B------:R1:W-:Y:S01]  /*5d40*/  STG.E.U16 desc[UR12][R14.64+0x6], R2 ;  /* 0x000006020e007986 */ /* 0x0003e2000c10150c */
[----:B0-----:R-:W-:-:S03]  /*5d50*/  PRMT R3, R0, 0x7632, R3 ;  /* 0x0000763200037816 */ /* 0x001fc60000000003 */
[----:B------:R0:W-:Y:S04]  /*5d60*/  STG.E.U16 desc[UR12][R14.64], R39 ;  /* 0x000000270e007986 */ /* 0x0001e8000c10150c */
        /* <DEDUP_REMOVED lines=13> */
.L_x_1933:
        /* <DEDUP_REMOVED lines=12> */
.L_x_3939:


//--------------------- .text._ZN13group_norm_v214gn_cuda_kernelI13__nv_bfloat16Li480ELi2ELi16ELi120ELi256ELb1ELi32ELi960ELi960ELi4ELb1ELi29ELb0ELb0ENS_16CompileConditionILi900EEEEEvPT_PKS4_S7_S7_flPfS8_Pj --------------------------
	.section	.text._ZN13group_norm_v214gn_cuda_kernelI13__nv_bfloat16Li480ELi2ELi16ELi120ELi256ELb1ELi32ELi960ELi960ELi4ELb1ELi29ELb0ELb0ENS_16CompileConditionILi900EEEEEvPT_PKS4_S7_S7_flPfS8_Pj,"ax",@progbits
	.align	128
        .global         _ZN13group_norm_v214gn_cuda_kernelI13__nv_bfloat16Li480ELi2ELi16ELi120ELi256ELb1ELi32ELi960ELi960ELi4ELb1ELi29ELb0ELb0ENS_16CompileConditionILi900EEEEEvPT_PKS4_S7_S7_flPfS8_Pj
        .type           _ZN13group_norm_v214gn_cuda_kernelI13__nv_bfloat16Li480ELi2ELi16ELi120ELi256ELb1ELi32ELi960ELi960ELi4ELb1ELi29ELb0ELb0ENS_16CompileConditionILi900EEEEEvPT_PKS4_S7_S7_flPfS8_Pj,@function
        .size           _ZN13group_norm_v214gn_cuda_kernelI13__nv_bfloat16Li480ELi2ELi16ELi120ELi256ELb1ELi32ELi960ELi960ELi4ELb1ELi29ELb0ELb0ENS_16CompileConditionILi900EEEEEvPT_PKS4_S7_S7_flPfS8_Pj,(.L_x_3940 - _ZN13group_norm_v214gn_cuda_kernelI13__nv_bfloat16Li480ELi2ELi16ELi120ELi256ELb1ELi32ELi960ELi960ELi4ELb1ELi29ELb0ELb0ENS_16CompileConditionILi900EEEEEvPT_PKS4_S7_S7_flPfS8_Pj)
        .other          _ZN13group_norm_v214gn_cuda_kernelI13__nv_bfloat16Li480ELi2ELi16ELi120ELi256ELb1ELi32ELi960ELi960ELi4ELb1ELi29ELb0ELb0ENS_16CompileConditionILi900EEEEEvPT_PKS4_S7_S7_flPfS8_Pj,@"STO_CUDA_ENTRY STV_DEFAULT"
_ZN13group_norm_v214gn_cuda_kernelI13__nv_bfloat16Li480ELi2ELi16ELi120ELi256ELb1ELi32ELi960ELi960ELi4ELb1ELi29ELb0ELb0ENS_16CompileConditionILi900EEEEEvPT_PKS4_S7_S7_flPfS8_Pj:
.text._ZN13group_norm_v214gn_cuda_kernelI13__nv_bfloat16Li480ELi2ELi16ELi120ELi256ELb1ELi32ELi960ELi960ELi4ELb1ELi29ELb0ELb0ENS_16CompileConditionILi900EEEEEvPT_PKS4_S7_S7_flPfS8_Pj:
        /* <DEDUP_REMOVED lines=21> */
[----:B------:R-:W-:-:S04]  /*0150*/  HFMA2.MMA R3, -RZ, RZ, 0, 0 ;  /* 0x00000000ff037435 */ /* 0x000fc800000001ff */
[----:B------:R-:W-:-:S05]  /*0160*/  LEA R0, R7, R0, 0x3 ;  /* 0x0000000007007211 */ /* 0x000fca00078e18ff */
[----:B------:R0:W-:Y:S02]  /*0170*/  STL [R1+0x114], R0 ;  /* 0x0001140001007387 */ /* 0x0001e40000100800 */
.L_x_1942:
[----:B------:R-:W1:Y:S01]  /*0180*/  S2R R51, SR_TID.X ;  /* 0x0000000000337919 */ /* 0x000e620000002100 */
[C---:B------:R-:W-:Y:S01]  /*0190*/  LOP3.LUT R6, R2.reuse, 0x1, RZ, 0xc0, !PT ;  /* 0x0000000102067812 */ /* 0x040fe200078ec0ff */
[----:B------:R-:W-:Y:S01]  /*01a0*/  ULDC.64 UR6, c[0x0][0x218] ;  /* 0x0000860000067ab9 */ /* 0x000fe20000000a00 */
[----:B------:R-:W-:Y:S01]  /*01b0*/  SHF.R.U64 R58, R2, 0x1, R3 ;  /* 0x00000001023a7819 */ /* 0x000fe20000001203 */
[----:B0-----:R-:W0:Y:S01]  /*01c0*/  S2R R0, SR_CTAID.X ;  /* 0x0000000000007919 */ /* 0x001e220000002500 */
[----:B------:R-:W2:Y:S01]  /*01d0*/  LDC.64 R44, c[0x0][0x220] ;  /* 0x00008800ff2c7b82 */ /* 0x000ea20000000a00 */
[----:B------:R-:W-:Y:S01]  /*01e0*/  IMAD R48, R6, 0x3c0, RZ ;  /* 0x000003c006307824 */ /* 0x000fe200078e02ff */
[----:B------:R3:W-:Y:S01]  /*01f0*/  STL [R1+0x18], R6 ;  /* 0x0000180601007387 */ /* 0x0007e20000100800 */
[----:B-1----:R-:W-:Y:S01]  /*0200*/  IMAD.WIDE.U32 R4, R51, -0x77777777, RZ ;  /* 0x8888888933047825 */ /* 0x002fe200078e00ff */
[----:B0-----:R-:W-:-:S04]  /*0210*/  SHF.L.U32 R0, R0, 0x5, RZ ;  /* 0x0000000500007819 */ /* 0x001fc800000006ff */
[----:B------:R-:W-:Y:S02]  /*0220*/  SHF.R.U32.HI R5, RZ, 0x7, R5 ;  /* 0x00000007ff057819 */ /* 0x000fe40000011605 */
[----:B------:R-:W-:-:S03]  /*0230*/  LOP3.LUT R0, R0, 0xe0, RZ, 0xc0, !PT ;  /* 0x000000e000007812 */ /* 0x000fc600078ec0ff */
[----:B------:R-:W-:Y:S01]  /*0240*/  IMAD R4, R5, -0xf0, R51 ;  /* 0xffffff1005047824 */ /* 0x000fe200078e0233 */
[----:B------:R-:W-:-:S04]  /*0250*/  IADD3 R0, R0, R5, RZ ;  /* 0x0000000500007210 */ /* 0x000fc80007ffe0ff */
[----:B------:R-:W-:Y:S01]  /*0260*/  LEA R46, R4, R48, 0x2 ;  /* 0x00000030042e7211 */ /* 0x000fe200078e10ff */
[----:B------:R0:W-:Y:S03]  /*0270*/  STL [R1+0x30], R4 ;  /* 0x0000300401007387 */ /* 0x0001e60000100800 */
        /* <DEDUP_REMOVED lines=9> */
[----:B0-----:R-:W-:Y:S02]  /*0310*/  IADD3.X R8, RZ, R0, RZ, P0, !PT ;  /* 0x00000000ff087210 */ /* 0x001fe400007fe4ff */
[----:B------:R-:W-:-:S04]  /*0320*/  LEA R12, P0, R5, UR6, 0x1 ;  /* 0x00000006050c7c11 */ /* 0x000fc8000f8008ff */
        /* <DEDUP_REMOVED lines=74> */
[----:B------:R-:W-:-:S04]  /*07d0*/  LEA R34, P0, R5, UR6, 0x1 ;  /* 0x0000000605227c11 */ /* 0x000fc8000f8008ff */
[----:B------:R-:W-:Y:S02]  /*07e0*/  LEA.HI.X R35, R5, UR7, R8, 0x1, P0 ;  /* 0x0000000705237c11 */ /* 0x000fe400080f0c08 */
[----:B------:R-:W-:-:S04]  /*07f0*/  IADD3 R5, R4, 0xb400, RZ ;  /* 0x0000b40004057810 */ /* 0x000fc80007ffe0ff */
[----:B------:R-:W4:Y:S01]  /*0800*/  LDG.E.64.CONSTANT R34, desc[UR8][R34.64] ;  /* 0x0000000822227981 */ /* 0x000f22000c1e9b00 */
[----:B------:R-:W-:-:S03]  /*0810*/  IADD3 R5, P0, R5, R6, RZ ;  /* 0x0000000605057210 */ /* 0x000fc60007f1e0ff */
[----:B------:R0:W-:Y:S01]  /*0820*/  STL [R1+0x34], R11 ;  /* 0x0000340b01007387 */ /* 0x0001e20000100800 */
[----:B------:R-:W-:Y:S02]  /*0830*/  IADD3 R7, R4, 0xc300, RZ ;  /* 0x0000c30004077810 */ /* 0x000fe40007ffe0ff */
[----:B0-----:R-:W-:Y:S02]  /*0840*/  IADD3.X R11, RZ, R0, RZ, P0, !PT ;  /* 0x00000000ff0b7210 */ /* 0x001fe400007fe4ff */
[----:B------:R-:W-:-:S04]  /*0850*/  LEA R36, P0, R5, UR6, 0x1 ;  /* 0x0000000605247c11 */ /* 0x000fc8000f8008ff */
[----:B------:R-:W-:Y:S01]  /*0860*/  LEA.HI.X R37, R5, UR7, R11, 0x1, P0 ;  /* 0x0000000705257c11 */ /* 0x000fe200080f0c0b */
[----:B------:R0:W-:Y:S05]  /*0870*/  STL [R1+0x104], R11 ;  /* 0x0001040b01007387 */ /* 0x0001ea0000100800 */
[----:B------:R-:W4:Y:S01]  /*0880*/  LDG.E.64.CONSTANT R36, desc[UR8][R36.64] ;  /* 0x0000000824247981 */ /* 0x000f22000c1e9b00 */
[----:B0-----:R-:W-:-:S04]  /*0890*/  IADD3 R11, P0, R7, R6, RZ ;  /* 0x00000006070b7210 */ /* 0x001fc80007f1e0ff */
[----:B------:R-:W-:Y:S02]  /*08a0*/  IADD3.X R40, RZ, R0, RZ, P0, !PT ;  /* 0x00000000ff287210 */ /* 0x000fe400007fe4ff */
[----:B------:R-:W-:-:S04]  /*08b0*/  LEA R38, P0, R11, UR6, 0x1 ;  /* 0x000000060b267c11 */ /* 0x000fc8000f8008ff */
[----:B------:R-:W-:Y:S02]  /*08c0*/  LEA.HI.X R39, R11, UR7, R40, 0x1, P0 ;  /* 0x000000070b277c11 */ /* 0x000fe400080f0c28 */
[----:B------:R-:W-:Y:S01]  /*08d0*/  IADD3 R7, R4, 0xd200, RZ ;  /* 0x0000d20004077810 */ /* 0x000fe20007ffe0ff */
[----:B------:R0:W-:Y:S04]  /*08e0*/  STL [R1+0x68], R11 ;  /* 0x0000680b01007387 */ /* 0x0001e80000100800 */
[----:B------:R-:W4:Y:S01]  /*08f0*/  LDG.E.64.CONSTANT R38, desc[UR8][R38.64] ;  /* 0x0000000826267981 */ /* 0x000f22000c1e9b00 */
[----:B0-----:R-:W-:-:S03]  /*0900*/  IADD3 R11, P0, R7, R6, RZ ;  /* 0x00000006070b7210 */ /* 0x001fc60007f1e0ff */
[----:B------:R0:W-:Y:S01]  /*0910*/  STL [R1+0x108], R40 ;  /* 0x0001082801007387 */ /* 0x0001e20000100800 */
[----:B------:R-:W-:Y:S02]  /*0920*/  IADD3.X R42, RZ, R0, RZ, P0, !PT ;  /* 0x00000000ff2a7210 */ /* 0x000fe400007fe4ff */
[----:B0-----:R-:W-:-:S04]  /*0930*/  LEA R40, P0, R11, UR6, 0x1 ;  /* 0x000000060b287c11 */ /* 0x001fc8000f8008ff */
[----:B------:R-:W-:-:S06]  /*0940*/  LEA.HI.X R41, R11, UR7, R42, 0x1, P0 ;  /* 0x000000070b297c11 */ /* 0x000fcc00080f0c2a */
[----:B------:R-:W4:Y:S01]  /*0950*/  LDG.E.64.CONSTANT R40, desc[UR8][R40.64] ;  /* 0x0000000828287981 */ /* 0x000f22000c1e9b00 */
[----:B------:R-:W-:-:S04]  /*0960*/  IADD3 R7, R4, 0xe100, RZ ;  /* 0x0000e10004077810 */ /* 0x000fc80007ffe0ff */
[----:B------:R-:W-:Y:S01]  /*0970*/  IADD3 R6, P0, R7, R6, RZ ;  /* 0x0000000607067210 */ /* 0x000fe20007f1e0ff */
[----:B------:R-:W-:Y:S03]  /*0980*/  STL [R1+0x70], R11 ;  /* 0x0000700b01007387 */ /* 0x000fe60000100800 */
[----:B------:R-:W-:Y:S01]  /*0990*/  IADD3.X R0, RZ, R0, RZ, P0, !PT ;  /* 0x00000000ff007210 */ /* 0x000fe200007fe4ff */
[----:B------:R0:W-:Y:S04]  /*09a0*/  STL [R1+0x110], R42 ;  /* 0x0001102a01007387 */ /* 0x0001e80000100800 */
[----:B------:R1:W-:Y:S01]  /*09b0*/  STL [R1+0x74], R6 ;  /* 0x0000740601007387 */ /* 0x0003e20000100800 */
[----:B0-----:R-:W-:-:S04]  /*09c0*/  LEA R42, P0, R6, UR6, 0x1 ;  /* 0x00000006062a7c11 */ /* 0x001fc8000f8008ff */
[----:B------:R-:W-:Y:S02]  /*09d0*/  LEA.HI.X R43, R6, UR7, R0, 0x1, P0 ;  /* 0x00000007062b7c11 */ /* 0x000fe400080f0c00 */
[----:B-1----:R-:W0:Y:S01]  /*09e0*/  LDC.64 R6, c[0x0][0x228] ;  /* 0x00008a00ff067b82 */ /* 0x002e220000000a00 */
[----:B------:R1:W-:Y:S01]  /*09f0*/  STL [R1+0x10c], R0 ;  /* 0x00010c0001007387 */ /* 0x0003e20000100800 */
[----:B---3--:R-:W-:Y:S01]  /*0a00*/  PRMT R8, R12, 0x7632, R8 ;  /* 0x000076320c087816 */ /* 0x008fe20000000008 */
[----:B--2---:R-:W-:Y:S01]  /*0a10*/  IMAD.WIDE R44, R46, 0x2, R44 ;  /* 0x000000022e2c7825 */ /* 0x004fe200078e022c */
[----:B------:R-:W-:Y:S01]  /*0a20*/  SHF.L.U32 R57, R13, 0x10, RZ ;  /* 0x000000100d397819 */ /* 0x000fe200000006ff */
[----:B------:R-:W2:Y:S01]  /*0a30*/  LDG.E.64.CONSTANT R42, desc[UR8][R42.64] ;  /* 0x000000082a2a7981 */ /* 0x000ea2000c1e9b00 */
[----:B------:R-:W-:Y:S02]  /*0a40*/  SHF.L.U32 R8, R8, 0x10, RZ ;  /* 0x0000001008087819 */ /* 0x000fe400000006ff */
[----:B----4-:R-:W-:Y:S01]  /*0a50*/  SHF.L.U32 R56, R14, 0x10, RZ ;  /* 0x000000100e387819 */ /* 0x010fe200000006ff */
[----:B------:R-:W5:Y:S01]  /*0a60*/  LDG.E.64.CONSTANT R44, desc[UR8][R44.64] ;  /* 0x000000082c2c7981 */ /* 0x000f62000c1e9b00 */
[----:B-1----:R-:W-:-:S05]  /*0a70*/  SHF.L.U32 R0, R12, 0x10, RZ ;  /* 0x000000100c007819 */ /* 0x002fca00000006ff */
[----:B------:R-:W-:-:S04]  /*0a80*/  FADD.FTZ R11, RZ, R0 ;  /* 0x00000000ff0b7221 */ /* 0x000fc80000010000 */
[----:B------:R-:W-:Y:S01]  /*0a90*/  FADD.FTZ R11, R11, R8 ;  /* 0x000000080b0b7221 */ /* 0x000fe20000010000 */
[----:B0-----:R-:W-:-:S04]  /*0aa0*/  IMAD.WIDE R46, R46, 0x2, R6 ;  /* 0x000000022e2e7825 */ /* 0x001fc800078e0206 */
[----:B------:R-:W-:Y:S01]  /*0ab0*/  FFMA.FTZ R7, R0, R0, RZ ;  /* 0x0000000000077223 */ /* 0x000fe200000100ff */
[----:B------:R-:W-:-:S03]  /*0ac0*/  PRMT R6, R13, 0x7632, R6 ;  /* 0x000076320d067816 */ /* 0x000fc60000000006 */
[----:B------:R-:W-:Y:S01]  /*0ad0*/  FFMA.FTZ R8, R8, R8, R7 ;  /* 0x0000000808087223 */ /* 0x000fe20000010007 */
[----:B------:R-:W-:Y:S01]  /*0ae0*/  SHF.L.U32 R6, R6, 0x10, RZ ;  /* 0x0000001006067819 */ /* 0x000fe200000006ff */
[----:B------:R-:W-:Y:S01]  /*0af0*/  FADD.FTZ R11, R11, R57 ;  /* 0x000000390b0b7221 */ /* 0x000fe20000010000 */
[----:B------:R-:W-:Y:S01]  /*0b00*/  SHF.L.U32 R52, R15, 0x10, RZ ;  /* 0x000000100f347819 */ /* 0x000fe200000006ff */
[----:B------:R-:W-:Y:S01]  /*0b10*/  FFMA.FTZ R8, R57, R57, R8 ;  /* 0x0000003939087223 */ /* 0x000fe20000010008 */
[----:B------:R-:W-:Y:S01]  /*0b20*/  PRMT R7, R14, 0x7632, R7 ;  /* 0x000076320e077816 */ /* 0x000fe20000000007 */
[----:B------:R-:W-:Y:S01]  /*0b30*/  FADD.FTZ R11, R11, R6 ;  /* 0x000000060b0b7221 */ /* 0x000fe20000010000 */
[----:B------:R-:W-:Y:S01]  /*0b40*/  SHF.L.U32 R54, R16, 0x10, RZ ;  /* 0x0000001010367819 */ /* 0x000fe200000006ff */
[----:B------:R-:W-:Y:S01]  /*0b50*/  FFMA.FTZ R6, R6, R6, R8 ;  /* 0x0000000606067223 */ /* 0x000fe20000010008 */
[----:B------:R-:W-:Y:S01]  /*0b60*/  SHF.L.U32 R7, R7, 0x10, RZ ;  /* 0x0000001007077819 */ /* 0x000fe200000006ff */
[----:B------:R-:W-:Y:S01]  /*0b70*/  FADD.FTZ R11, R11, R56 ;  /* 0x000000380b0b7221 */ /* 0x000fe20000010000 */
[----:B------:R-:W5:Y:S01]  /*0b80*/  LDG.E.64.CONSTANT R46, desc[UR8][R46.64] ;  /* 0x000000082e2e7981 */ /* 0x000f62000c1e9b00 */
[----:B------:R-:W-:Y:S01]  /*0b90*/  FFMA.FTZ R6, R56, R56, R6 ;  /* 0x0000003838067223 */ /* 0x000fe20000010006 */
[----:B------:R-:W-:Y:S01]  /*0ba0*/  PRMT R8, R15, 0x7632, R8 ;  /* 0x000076320f087816 */ /* 0x000fe20000000008 */
[----:B------:R-:W-:-:S02]  /*0bb0*/  FADD.FTZ R11, R11, R7 ;  /* 0x000000070b0b7221 */ /* 0x000fc40000010000 */
[----:B------:R-:W-:Y:S01]  /*0bc0*/  FFMA.FTZ R7, R7, R7, R6 ;  /* 0x0000000707077223 */ /* 0x000fe20000010006 */
[----:B------:R-:W-:Y:S01]  /*0bd0*/  SHF.L.U32 R8, R8, 0x10, RZ ;  /* 0x0000001008087819 */ /* 0x000fe200000006ff */
[----:B------:R-:W-:Y:S02]  /*0be0*/  FADD.FTZ R11, R11, R52 ;  /* 0x000000340b0b7221 */ /* 0x000fe40000010000 */
[----:B------:R-:W-:Y:S01]  /*0bf0*/  FFMA.FTZ R7, R52, R52, R7 ;  /* 0x0000003434077223 */ /* 0x000fe20000010007 */
[----:B------:R-:W-:Y:S01]  /*0c00*/  PRMT R6, R16, 0x7632, R6 ;  /* 0x0000763210067816 */ /* 0x000fe20000000006 */
[----:B------:R-:W-:Y:S02]  /*0c10*/  FADD.FTZ R11, R11, R8 ;  /* 0x000000080b0b7221 */ /* 0x000fe40000010000 */
[--C-:B------:R-:W-:Y:S01]  /*0c20*/  FFMA.FTZ R8, R8, R8, R7.reuse ;  /* 0x0000000808087223 */ /* 0x100fe20000010007 */
[----:B------:R-:W-:Y:S01]  /*0c30*/  SHF.L.U32 R6, R6, 0x10, RZ ;  /* 0x0000001006067819 */ /* 0x000fe200000006ff */
[----:B------:R-:W-:Y:S01]  /*0c40*/  FADD.FTZ R11, R11, R54 ;  /* 0x000000360b0b7221 */ /* 0x000fe20000010000 */
[----:B------:R0:W-:Y:S01]  /*0c50*/  STL [R1], R52 ;  /* 0x0000003401007387 */ /* 0x0001e20000100800 */
[----:B------:R-:W-:Y:S01]  /*0c60*/  FFMA.FTZ R8, R54, R54, R8 ;  /* 0x0000003636087223 */ /* 0x000fe20000010008 */
[----:B------:R-:W-:Y:S01]  /*0c70*/  PRMT R7, R17, 0x7632, R7 ;  /* 0x0000763211077816 */ /* 0x000fe20000000007 */
[----:B------:R-:W-:-:S02]  /*0c80*/  FADD.FTZ R11, R11, R6 ;  /* 0x000000060b0b7221 */ /* 0x000fc40000010000 */
        /* <DEDUP_REMOVED lines=18> */
[----:B0-----:R-:W-:Y:S02]  /*0db0*/  SHF.L.U32 R52, R19, 0x10, RZ ;  /* 0x0000001013347819 */ /* 0x001fe400000006ff */
[----:B------:R-:W-:-:S03]  /*0dc0*/  SHF.L.U32 R53, R20, 0x10, RZ ;  /* 0x0000001014357819 */ /* 0x000fc600000006ff */
        /* <DEDUP_REMOVED lines=30> */
[C---:B------:R-:W-:Y:S02]  /*0fb0*/  SHF.L.U32 R8, R24.reuse, 0x10, RZ ;  /* 0x0000001018087819 */ /* 0x040fe400000006ff */
[----:B------:R-:W-:Y:S01]  /*0fc0*/  PRMT R10, R24, 0x7632, R10 ;  /* 0x00007632180a7816 */ /* 0x000fe2000000000a */
[----:B------:R-:W-:Y:S01]  /*0fd0*/  FADD.FTZ R11, R11, R9 ;  /* 0x000000090b0b7221 */ /* 0x000fe20000010000 */
[----:B------:R-:W-:-:S02]  /*0fe0*/  FFMA.FTZ R9, R9, R9, R49 ;  /* 0x0000000909097223 */ /* 0x000fc40000010031 */
[----:B------:R-:W-:Y:S01]  /*0ff0*/  SHF.L.U32 R10, R10, 0x10, RZ ;  /* 0x000000100a0a7819 */ /* 0x000fe200000006ff */
        /* <DEDUP_REMOVED lines=9> */
[----:B------:R-:W-:-:S02]  /*1090*/  SHF.L.U32 R9, R26, 0x10, RZ ;  /* 0x000000101a097819 */ /* 0x000fc400000006ff */
[----:B------:R-:W-:Y:S01]  /*10a0*/  PRMT R50, R26, 0x7632, R50 ;  /* 0x000076321a327816 */ /* 0x000fe20000000032 */
[----:B------:R-:W-:Y:S01]  /*10b0*/  FADD.FTZ R11, R11, R49 ;  /* 0x000000310b0b7221 */ /* 0x000fe20000010000 */
[--C-:B------:R-:W-:Y:S02]  /*10c0*/  FFMA.FTZ R49, R49, R49, R10.reuse ;  /* 0x0000003131317223 */ /* 0x100fe4000001000a */
[----:B------:R-:W-:Y:S01]  /*10d0*/  SHF.L.U32 R50, R50, 0x10, RZ ;  /* 0x0000001032327819 */ /* 0x000fe200000006ff */
        /* <DEDUP_REMOVED lines=114> */
[----:B------:R-:W-:-:S04]  /*1800*/  PRMT R10, R40, 0x7632, R10 ;  /* 0x00007632280a7816 */ /* 0x000fc8000000000a */
[----:B------:R-:W-:Y:S02]  /*1810*/  SHF.L.U32 R10, R10, 0x10, RZ ;  /* 0x000000100a0a7819 */ /* 0x000fe400000006ff */
[----:B------:R-:W-:-:S03]  /*1820*/  SHF.L.U32 R49, R41, 0x10, RZ ;  /* 0x0000001029317819 */ /* 0x000fc600000006ff */
[----:B------:R-:W-:Y:S01]  /*1830*/  FADD.FTZ R11, R11, R10 ;  /* 0x0000000a0b0b7221 */ /* 0x000fe20000010000 */
[----:B------:R-:W-:Y:S01]  /*1840*/  FFMA.FTZ R50, R10, R10, R50 ;  /* 0x0000000a0a327223 */ /* 0x000fe20000010032 */
[----:B------:R-:W-:Y:S02]  /*1850*/  PRMT R10, R41, 0x7632, R10 ;  /* 0x00007632290a7816 */ /* 0x000fe4000000000a */
[----:B------:R-:W-:Y:S01]  /*1860*/  FADD.FTZ R11, R11, R49 ;  /* 0x000000310b0b7221 */ /* 0x000fe20000010000 */
[----:B------:R-:W-:Y:S01]  /*1870*/  FFMA.FTZ R50, R49, R49, R50 ;  /* 0x0000003131327223 */ /* 0x000fe20000010032 */
[----:B------:R-:W-:Y:S01]  /*1880*/  SHF.L.U32 R10, R10, 0x10, RZ ;  /* 0x000000100a0a7819 */ /* 0x000fe200000006ff */
[----:B------:R0:W-:Y:S04]  /*1890*/  STL [R1+0xb0], R49 ;  /* 0x0000b03101007387 */ /* 0x0001e80000100800 */
[----:B------:R-:W-:Y:S01]  /*18a0*/  FADD.FTZ R11, R11, R10 ;  /* 0x0000000a0b0b7221 */ /* 0x000fe20000010000 */
[----:B------:R-:W-:Y:S01]  /*18b0*/  FFMA.FTZ R50, R10, R10, R50 ;  /* 0x0000000a0a327223 */ /* 0x000fe20000010032 */
[----:B--2---:R-:W-:-:S02]  /*18c0*/  PRMT R10, R42, 0x7632, R10 ;  /* 0x000076322a0a7816 */ /* 0x004fc4000000000a */
[----:B0-----:R-:W-:Y:S02]  /*18d0*/  SHF.L.U32 R49, R42, 0x10, RZ ;  /* 0x000000102a317819 */ /* 0x001fe400000006ff */
[----:B------:R-:W-:Y:S02]  /*18e0*/  SHF.L.U32 R10, R10, 0x10, RZ ;  /* 0x000000100a0a7819 */ /* 0x000fe400000006ff */
[----:B------:R-:W-:Y:S01]  /*18f0*/  SHF.L.U32 R59, R43, 0x10, RZ ;  /* 0x000000102b3b7819 */ /* 0x000fe200000006ff */
[----:B------:R-:W-:Y:S01]  /*1900*/  FADD.FTZ R11, R11, R49 ;  /* 0x000000310b0b7221 */ /* 0x000fe20000010000 */
[----:B------:R-:W-:Y:S01]  /*1910*/  FFMA.FTZ R50, R49, R49, R50 ;  /* 0x0000003131327223 */ /* 0x000fe20000010032 */
[----:B------:R0:W-:Y:S02]  /*1920*/  STL [R1+0xa4], R49 ;  /* 0x0000a43101007387 */ /* 0x0001e40000100800 */
[----:B------:R-:W-:Y:S02]  /*1930*/  FADD.FTZ R11, R11, R10 ;  /* 0x0000000a0b0b7221 */ /* 0x000fe40000010000 */
[----:B------:R-:W-:Y:S01]  /*1940*/  STL [R1+0xa8], R59 ;  /* 0x0000a83b01007387 */ /* 0x000fe20000100800 */
[----:B------:R-:W-:Y:S01]  /*1950*/  ISETP.GT.U32.AND P0, PT, R51, 0xf, PT ;  /* 0x0000000f3300780c */ /* 0x000fe20003f04070 */
[----:B0-----:R-:W-:Y:S01]  /*1960*/  FFMA.FTZ R49, R10, R10, R50 ;  /* 0x0000000a0a317223 */ /* 0x001fe20000010032 */
[----:B------:R-:W-:Y:S01]  /*1970*/  PRMT R10, R43, 0x7632, R10 ;  /* 0x000076322b0a7816 */ /* 0x000fe2000000000a */
[----:B------:R-:W-:-:S02]  /*1980*/  FADD.FTZ R50, R11, R59 ;  /* 0x0000003b0b327221 */ /* 0x000fc40000010000 */
[----:B------:R-:W-:Y:S01]  /*1990*/  FFMA.FTZ R49, R59, R59, R49 ;  /* 0x0000003b3b317223 */ /* 0x000fe20000010031 */
[----:B------:R-:W-:-:S05]  /*19a0*/  SHF.L.U32 R10, R10, 0x10, RZ ;  /* 0x000000100a0a7819 */ /* 0x000fca00000006ff */
        /* <DEDUP_REMOVED lines=9> */
[----:B------:R-:W-:Y:S02]  /*1a40*/  SHF.L.U32 R55, R51, 0x3, RZ ;  /* 0x0000000333377819 */ /* 0x000fe400000006ff */
[----:B------:R-:W-:Y:S02]  /*1a50*/  LOP3.LUT R10, R10, 0x8, RZ, 0xc0, !PT ;  /* 0x000000080a0a7812 */ /* 0x000fe400078ec0ff */
[----:B------:R-:W-:Y:S02]  /*1a60*/  LOP3.LUT R55, R55, 0x8, RZ, 0xc0, !PT ;  /* 0x0000000837377812 */ /* 0x000fe400078ec0ff */
[----:B------:R-:W-:-:S05]  /*1a70*/  LEA.HI R10, R51, R10, RZ, 0x1f ;  /* 0x0000000a330a7211 */ /* 0x000fca00078ff8ff */
[----:B------:R-:W-:Y:S01]  /*1a80*/  IMAD R11, R10, 0x78, -R48 ;  /* 0x000000780a0b7824 */ /* 0x000fe200078e0a30 */
[----:B------:R-:W-:-:S04]  /*1a90*/  MOV R10, 0x400 ;  /* 0x00000400000a7802 */ /* 0x000fc80000000f00 */
[----:B------:R-:W-:Y:S02]  /*1aa0*/  SHF.R.S32.HI R48, RZ, 0x1f, R11 ;  /* 0x0000001fff307819 */ /* 0x000fe4000001140b */
[C---:B------:R-:W-:Y:S02]  /*1ab0*/  IADD3 R61, R11.reuse, 0x64, RZ ;  /* 0x000000640b3d7810 */ /* 0x040fe40007ffe0ff */
[----:B------:R-:W-:Y:S02]  /*1ac0*/  LEA.HI R48, R48, R11, RZ, 0x2 ;  /* 0x0000000b30307211 */ /* 0x000fe400078f10ff */
[C---:B------:R-:W-:Y:S02]  /*1ad0*/  IADD3 R60, R11.reuse, 0x68, RZ ;  /* 0x000000680b3c7810 */ /* 0x040fe40007ffe0ff */
[----:B------:R-:W-:Y:S02]  /*1ae0*/  SHF.R.S32.HI R48, RZ, 0x2, R48 ;  /* 0x00000002ff307819 */ /* 0x000fe40000011430 */
[----:B------:R-:W-:-:S02]  /*1af0*/  IADD3 R59, R11, 0x6c, RZ ;  /* 0x0000006c0b3b7810 */ /* 0x000fc40007ffe0ff */
[----:B0-----:R-:W-:Y:S02]  /*1b00*/  LEA R10, R49, R10, 0x18 ;  /* 0x0000000a310a7211 */ /* 0x001fe400078ec0ff */
[----:B------:R-:W-:-:S03]  /*1b10*/  IADD3 R49, R11, 0x4, RZ ;  /* 0x000000040b317810 */ /* 0x000fc60007ffe0ff */
[----:B------:R-:W-:Y:S01]  /*1b20*/  IMAD R48, R48, 0x18, R10 ;  /* 0x0000001830307824 */ /* 0x000fe200078e020a */
[----:B------:R-:W-:-:S04]  /*1b30*/  SHF.R.S32.HI R50, RZ, 0x1f, R49 ;  /* 0x0000001fff327819 */ /* 0x000fc80000011431 */
[----:B------:R-:W-:Y:S02]  /*1b40*/  LEA.HI R50, R50, R49, RZ, 0x2 ;  /* 0x0000003132327211 */ /* 0x000fe400078f10ff */
[----:B------:R-:W-:Y:S02]  /*1b50*/  IADD3 R48, R48, R55, RZ ;  /* 0x0000003730307210 */ /* 0x000fe40007ffe0ff */
[----:B------:R-:W-:-:S04]  /*1b60*/  SHF.R.S32.HI R50, RZ, 0x2, R50 ;  /* 0x00000002ff327819 */ /* 0x000fc80000011432 */
[----:B------:R-:W0:Y:S01]  /*1b70*/  LDS.64 R48, [R48] ;  /* 0x0000000030307984 */ /* 0x000e220000000a00 */
[----:B------:R-:W-:-:S05]  /*1b80*/  IMAD R50, R50, 0x18, R10 ;  /* 0x0000001832327824 */ /* 0x000fca00078e020a */
        /* <DEDUP_REMOVED lines=222> */
[----:B------:R-:W-:Y:S01]  /*2970*/  SHF.R.S32.HI R50, RZ, 0x1f, R51 ;  /* 0x0000001fff327819 */ /* 0x000fe20000011433 */
[----:B------:R-:W-:Y:S01]  /*2980*/  IMAD R60, R60, 0x18, R10 ;  /* 0x000000183c3c7824 */ /* 0x000fe200078e020a */
[----:B------:R-:W-:-:S02]  /*2990*/  SHF.R.S32.HI R59, RZ, 0x2, R59 ;  /* 0x00000002ff3b7819 */ /* 0x000fc4000001143b */
[----:B------:R-:W-:Y:S02]  /*29a0*/  LEA.HI R51, R50, R51, RZ, 0x2 ;  /* 0x0000003332337211 */ /* 0x000fe400078f10ff */
[----:B------:R-:W-:Y:S01]  /*29b0*/  SHF.R.S32.HI R50, RZ, 0x1f, R11 ;  /* 0x0000001fff327819 */ /* 0x000fe2000001140b */
[--C-:B------:R-:W-:Y:S01]  /*29c0*/  IMAD R59, R59, 0x18, R10.reuse ;  /* 0x000000183b3b7824 */ /* 0x100fe200078e020a */
[----:B------:R-:W-:Y:S02]  /*29d0*/  SHF.R.S32.HI R51, RZ, 0x2, R51 ;  /* 0x00000002ff337819 */ /* 0x000fe40000011433 */
[----:B------:R-:W-:Y:S02]  /*29e0*/  LEA.HI R50, R50, R11, RZ, 0x2 ;  /* 0x0000000b32327211 */ /* 0x000fe400078f10ff */
[----:B------:R-:W-:Y:S01]  /*29f0*/  SHF.R.S32.HI R11, RZ, 0x2, R61 ;  /* 0x00000002ff0b7819 */ /* 0x000fe2000001143d */
[----:B------:R-:W-:Y:S01]  /*2a00*/  IMAD R51, R51, 0x18, R10 ;  /* 0x0000001833337824 */ /* 0x000fe200078e020a */
[----:B------:R-:W-:-:S02]  /*2a10*/  SHF.R.S32.HI R50, RZ, 0x2, R50 ;  /* 0x00000002ff327819 */ /* 0x000fc40000011432 */
[----:B------:R-:W-:Y:S01]  /*2a20*/  IADD3 R60, R55, R60, RZ ;  /* 0x0000003c373c7210 */ /* 0x000fe20007ffe0ff */
[--C-:B------:R-:W-:Y:S01]  /*2a30*/  IMAD R11, R11, 0x18, R10.reuse ;  /* 0x000000180b0b7824 */ /* 0x100fe200078e020a */
[C---:B------:R-:W-:Y:S01]  /*2a40*/  IADD3 R59, R55.reuse, R59, RZ ;  /* 0x0000003b373b7210 */ /* 0x040fe20007ffe0ff */
[----:B------:R-:W-:Y:S01]  /*2a50*/  IMAD R50, R50, 0x18, R10 ;  /* 0x0000001832327824 */ /* 0x000fe200078e020a */
[C---:B------:R-:W-:Y:S02]  /*2a60*/  IADD3 R51, R55.reuse, R51, RZ ;  /* 0x0000003337337210 */ /* 0x040fe40007ffe0ff */
[C---:B------:R-:W-:Y:S02]  /*2a70*/  IADD3 R10, R55.reuse, R11, RZ ;  /* 0x0000000b370a7210 */ /* 0x040fe40007ffe0ff */
[----:B------:R-:W-:-:S04]  /*2a80*/  IADD3 R50, R55, R50, RZ ;  /* 0x0000003237327210 */ /* 0x000fc80007ffe0ff */
        /* <DEDUP_REMOVED lines=15> */
.L_x_1935:
[----:B------:R-:W-:Y:S05]  /*2b80*/  BSYNC B0 ;  /* 0x0000000000007941 */ /* 0x000fea0003800000 */
.L_x_1934:
        /* <DEDUP_REMOVED lines=20> */
.L_x_1937:
[----:B------:R-:W-:Y:S05]  /*2cd0*/  BSYNC B0 ;  /* 0x0000000000007941 */ /* 0x000fea0003800000 */
.L_x_1936:
[----:B------:R-:W-:Y:S01]  /*2ce0*/  PRMT R32, R29, 0x7632, R32 ;  /* 0x000076321d207816 */ /* 0x000fe20000000020 */
[----:B------:R1:W-:Y:S01]  /*2cf0*/  STL [R1+0x118], R0 ;  /* 0x0001180001007387 */ /* 0x0003e20000100800 */
[----:B------:R-:W-:Y:S02]  /*2d00*/  PRMT R33, R30, 0x7632, R33 ;  /* 0x000076321e217816 */ /* 0x000fe40000000021 */
[----:B------:R-:W-:Y:S02]  /*2d10*/  PRMT R34, R31, 0x7632, R34 ;  /* 0x000076321f227816 */ /* 0x000fe40000000022 */
[----:B------:R-:W-:Y:S02]  /*2d20*/  PRMT R61, R32, 0x7632, R61 ;  /* 0x00007632203d7816 */ /* 0x000fe4000000003d */
[----:B------:R-:W-:Y:S02]  /*2d30*/  PRMT R51, R33, 0x7632, R51 ;  /* 0x0000763221337816 */ /* 0x000fe40000000033 */
[----:B------:R-:W-:-:S02]  /*2d40*/  PRMT R12, R12, 0x7632, R12 ;  /* 0x000076320c0c7816 */ /* 0x000fc4000000000c */
[----:B-1----:R-:W-:Y:S02]  /*2d50*/  PRMT R0, R17, 0x7632, R0 ;  /* 0x0000763211007816 */ /* 0x002fe40000000000 */
[----:B------:R-:W-:Y:S02]  /*2d60*/  PRMT R50, R34, 0x7632, R50 ;  /* 0x0000763222327816 */ /* 0x000fe40000000032 */
[----:B0-----:R-:W-:Y:S01]  /*2d70*/  PRMT R49, R35, 0x7632, R49 ;  /* 0x0000763223317816 */ /* 0x001fe20000000031 */
[----:B------:R0:W-:Y:S01]  /*2d80*/  STL.S16 [R1+0x8], R0 ;  /* 0x0000080001007387 */ /* 0x0001e20000100600 */
[----:B------:R-:W-:Y:S02]  /*2d90*/  PRMT R48, R36, 0x7632, R48 ;  /* 0x0000763224307816 */ /* 0x000fe40000000030 */
[----:B------:R-:W-:Y:S02]  /*2da0*/  PRMT R36, R37, 0x7632, R36 ;  /* 0x0000763225247816 */ /* 0x000fe40000000024 */
[----:B------:R-:W-:-:S02]  /*2db0*/  PRMT R31, R38, 0x7632, R31 ;  /* 0x00007632261f7816 */ /* 0x000fc4000000001f */
[----:B------:R-:W-:Y:S02]  /*2dc0*/  PRMT R30, R39, 0x7632, R30 ;  /* 0x00007632271e7816 */ /* 0x000fe4000000001e */
[----:B------:R-:W-:Y:S01]  /*2dd0*/  PRMT R13, R13, 0x7632, R13 ;  /* 0x000076320d0d7816 */ /* 0x000fe2000000000d */
[----:B0-----:R0:W5:Y:S01]  /*2de0*/  LDL.LU R0, [R1+0x118] ;  /* 0x0001180001007983 */ /* 0x0011620000300800 */
        /* <DEDUP_REMOVED lines=20> */
[----:B------:R-:W-:-:S02]  /*2f30*/  ISETP.NE.AND P0, PT, R60, RZ, PT ;  /* 0x000000ff3c00720c */ /* 0x000fc40003f05270 */
        /* <DEDUP_REMOVED lines=10> */
[----:B------:R-:W-:Y:S01]  /*2fe0*/  BAR.SYNC.DEFER_BLOCKING 0x0 ;  /* 0x0000000000007b1d */ /* 0x000fe20000010000 */
[----:B------:R-:W-:Y:S02]  /*2ff0*/  ISETP.GT.U32.AND P1, PT, R60, 0x3f, PT ;  /* 0x0000003f3c00780c */ /* 0x000fe40003f24070 */
[----:B-----5:R-:W-:-:S03]  /*3000*/  PRMT R35, R44, 0x7632, R35 ;  /* 0x000076322c237816 */ /* 0x020fc60000000023 */
[----:B0-----:R-:W-:Y:S08]  /*3010*/  @P0 BRA `(.L_x_1938) ;  /* 0x00000000003c0947 */ /* 0x001ff00003800000 */
        /* <DEDUP_REMOVED lines=9> */
.L_x_1939:
[----:B------:R-:W2:Y:S04]  /*30b0*/  LD.E.STRONG.GPU R29, desc[UR8][R10.64] ;  /* 0x000000080a1d7980 */ /* 0x000ea8000c10f900 */
[----:B--2---:R-:W-:Y:S01]  /*30c0*/  CCTL.IVALL ;  /* 0x00000000ff00798f */ /* 0x004fe20002000000 */
[----:B------:R-:W-:Y:S05]  /*30d0*/  YIELD ;  /* 0x0000000000007946 */ /* 0x000fea0003800000 */
[----:B-----5:R-:W-:-:S04]  /*30e0*/  LOP3.LUT R29, R29, R28, RZ, 0x3c, !PT ;  /* 0x0000001c1d1d7212 */ /* 0x020fc800078e3cff */
[----:B------:R-:W-:-:S13]  /*30f0*/  ISETP.GT.AND P0, PT, R29, -0x1, PT ;  /* 0xffffffff1d00780c */ /* 0x000fda0003f04270 */
[----:B------:R-:W-:Y:S05]  /*3100*/  @P0 BRA `(.L_x_1939) ;  /* 0xfffffffc00e80947 */ /* 0x000fea000383ffff */
.L_x_1938:
[----:B------:R-:W-:Y:S05]  /*3110*/  WARPSYNC.ALL ;  /* 0x0000000000007948 */ /* 0x000fea0003800000 */
[----:B------:R-:W-:Y:S02]  /*3120*/  PRMT R36, R45, 0x7632, R36 ;  /* 0x000076322d247816 */ /* 0x000fe40000000024 */
[----:B------:R-:W-:Y:S02]  /*3130*/  PRMT R37, R46, 0x7632, R37 ;  /* 0x000076322e257816 */ /* 0x000fe40000000025 */
[----:B------:R-:W-:Y:S01]  /*3140*/  PRMT R38, R47, 0x7632, R38 ;  /* 0x000076322f267816 */ /* 0x000fe20000000026 */
[----:B------:R-:W1:Y:S01]  /*3150*/  S2R R29, SR_CTAID.Y ;  /* 0x00000000001d7919 */ /* 0x000e620000002600 */
[----:B0-----:R-:W1:Y:S01]  /*3160*/  @!P1 LDC R10, c[0x0][0x10] ;  /* 0x00000400ff0a9b82 */ /* 0x001e620000000800 */
[----:B------:R-:W-:Y:S01]  /*3170*/  ULDC.64 UR12, c[0x0][0x240] ;  /* 0x00009000000c7ab9 */ /* 0x000fe20000000a00 */
[----:B------:R-:W0:Y:S01]  /*3180*/  S2R R30, SR_TID.X ;  /* 0x00000000001e7919 */ /* 0x000e220000002100 */
[----:B-1----:R-:W-:Y:S01]  /*3190*/  @!P1 IMAD R10, R10, UR4, R29 ;  /* 0x000000040a0a9c24 */ /* 0x002fe2000f8e021d */
[----:B0-----:R-:W-:-:S02]  /*31a0*/  @!P1 LOP3.LUT R11, R30, 0x7ffffff8, RZ, 0xc0, !PT ;  /* 0x7ffffff81e0b9812 */ /* 0x001fc400078ec0ff */
        /* <DEDUP_REMOVED lines=61> */
.L_x_1941:
[----:B------:R-:W-:Y:S05]  /*3580*/  BSYNC B0 ;  /* 0x0000000000007941 */ /* 0x000fea0003800000 */
.L_x_1940:
[----:B0-----:R-:W2:Y:S01]  /*3590*/  LDL.LU R28, [R1+0x30] ;  /* 0x00003000011c7983 */ /* 0x001ea20000300800 */
[----:B------:R-:W-:Y:S01]  /*35a0*/  SHF.L.U32 R10, R2, 0x3, RZ ;  /* 0x00000003020a7819 */ /* 0x000fe200000006ff */
[----:B------:R-:W-:Y:S02]  /*35b0*/  ULDC.64 UR12, c[0x0][0x210] ;  /* 0x00008400000c7ab9 */ /* 0x000fe40000000a00 */
[----:B------:R-:W2:Y:S04]  /*35c0*/  LDL.LU R11, [R1+0x18] ;  /* 0x00001800010b7983 */ /* 0x000ea80000300800 */
[----:B------:R-:W3:Y:S04]  /*35d0*/  LDL.LU R30, [R1+0x2c] ;  /* 0x00002c00011e7983 */ /* 0x000ee80000300800 */
[----:B------:R-:W4:Y:S01]  /*35e0*/  LDL.LU R43, [R1+0x34] ;  /* 0x00003400012b7983 */ /* 0x000f220000300800 */
[----:B------:R-:W-:Y:S01]  /*35f0*/  LOP3.LUT R10, R10, 0x8, RZ, 0xc0, !PT ;  /* 0x000000080a0a7812 */ /* 0x000fe200078ec0ff */
[----:B------:R-:W0:Y:S02]  /*3600*/  S2UR UR7, SR_CgaCtaId ;  /* 0x00000000000779c3 */ /* 0x000e240000008800 */
[----:B------:R1:W-:Y:S01]  /*3610*/  STL [R1+0x144], R5 ;  /* 0x0001440501007387 */ /* 0x0003e20000100800 */
[----:B------:R-:W-:-:S03]  /*3620*/  IADD3 R10, RZ, -R10, RZ ;  /* 0x8000000aff0a7210 */ /* 0x000fc60007ffe0ff */
[----:B------:R5:W-:Y:S01]  /*3630*/  STL [R1+0x118], R3 ;  /* 0x0001180301007387 */ /* 0x000be20000100800 */
[----:B------:R-:W-:-:S03]  /*3640*/  MOV R29, R10 ;  /* 0x0000000a001d7202 */ /* 0x000fc60000000f00 */
[----:B------:R0:W-:Y:S04]  /*3650*/  STL [R1+0x11c], R2 ;  /* 0x00011c0201007387 */ /* 0x0001e80000100800 */
[----:B------:R-:W5:Y:S04]  /*3660*/  LDL.LU R40, [R1+0x38] ;  /* 0x0000380001287983 */ /* 0x000f680000300800 */
[----:B------:R-:W5:Y:S04]  /*3670*/  LDL.LU R39, [R1+0x3c] ;  /* 0x00003c0001277983 */ /* 0x000f680000300800 */
[----:B------:R-:W5:Y:S04]  /*3680*/  LDL.LU R41, [R1+0x44] ;  /* 0x0000440001297983 */ /* 0x000f680000300800 */
[----:B------:R-:W5:Y:S04]  /*3690*/  LDL.LU R51, [R1+0x48] ;  /* 0x0000480001337983 */ /* 0x000f680000300800 */
[----:B-1----:R-:W5:Y:S04]  /*36a0*/  LDL.LU R5, [R1+0x4c] ;  /* 0x00004c0001057983 */ /* 0x002f680000300800 */
[----:B------:R-:W5:Y:S04]  /*36b0*/  LDL.LU R48, [R1+0x50] ;  /* 0x0000500001307983 */ /* 0x000f680000300800 */
[----:B------:R-:W5:Y:S01]  /*36c0*/  LDL.LU R42, [R1+0x54] ;  /* 0x00005400012a7983 */ /* 0x000f620000300800 */
[----:B--2---:R-:W-:-:S05]  /*36d0*/  IMAD R28, R11, 0xf0, R28 ;  /* 0x000000f00b1c7824 */ /* 0x004fca00078e021c */
[----:B------:R-:W-:-:S05]  /*36e0*/  SHF.L.U32 R28, R28, 0x2, RZ ;  /* 0x000000021c1c7819 */ /* 0x000fca00000006ff */
[----:B------:R-:W-:-:S05]  /*36f0*/  IMAD.WIDE.U32 R10, R28, -0x77777777, RZ ;  /* 0x888888891c0a7825 */ /* 0x000fca00078e00ff */
[----:B------:R-:W-:Y:S02]  /*3700*/  LEA.HI R10, R11, R29, RZ, 0x1a ;  /* 0x0000001d0b0a7211 */ /* 0x000fe400078fd0ff */
[----:B------:R-:W-:-:S03]  /*3710*/  SHF.R.S32.HI R29, RZ, 0x1f, R28 ;  /* 0x0000001fff1d7819 */ /* 0x000fc6000001141c */
[----:B------:R-:W-:-:S05]  /*3720*/  IMAD.WIDE.U32 R28, R58, 0x78000, R28 ;  /* 0x000780003a1c7825 */ /* 0x000fca00078e001c */
[----:B---3--:R-:W-:Y:S02]  /*3730*/  IADD3 R29, R30, R29, RZ ;  /* 0x0000001d1e1d7210 */ /* 0x008fe40007ffe0ff */
[----:B------:R-:W-:-:S04]  /*3740*/  IADD3 R4, P0, R4, R28, RZ ;  /* 0x0000001c04047210 */ /* 0x000fc80007f1e0ff */
[----:B------:R-:W-:Y:S02]  /*3750*/  IADD3.X R31, RZ, R29, RZ, P0, !PT ;  /* 0x0000001dff1f7210 */ /* 0x000fe400007fe4ff */
[----:B------:R-:W-:-:S04]  /*3760*/  LEA R30, P0, R4, UR12, 0x1 ;  /* 0x0000000c041e7c11 */ /* 0x000fc8000f8008ff */
[----:B------:R-:W-:Y:S02]  /*3770*/  LEA.HI.X R31, R4, UR13, R31, 0x1, P0 ;  /* 0x0000000d041f7c11 */ /* 0x000fe400080f0c1f */
[----:B----4-:R-:W-:Y:S02]  /*3780*/  IADD3 R49, P0, R43, R28, RZ ;  /* 0x0000001c2b317210 */ /* 0x010fe40007f1e0ff */
[----:B------:R-:W2:Y:S04]  /*3790*/  LDL.LU R43, [R1+0x5c] ;  /* 0x00005c00012b7983 */ /* 0x000ea80000300800 */
[----:B-----5:R-:W3:Y:S04]  /*37a0*/  LDL.LU R3, [R1+0x88] ;  /* 0x0000880001037983 */ /* 0x020ee80000300800 */
[----:B0-----:R-:W4:Y:S01]  /*37b0*/  LDL.LU R2, [R1+0x8c] ;  /* 0x00008c0001027983 */ /* 0x001f220000300800 */
[----:B------:R-:W-:-:S02]  /*37c0*/  UMOV UR6, 0x400 ;  /* 0x0000040000067882 */ /* 0x000fc40000000000 */
[----:B------:R-:W-:-:S04]  /*37d0*/  UIADD3 UR6, UR6, 0x1680, URZ ;  /* 0x0000168006067890 */ /* 0x000fc8000fffe03f */
[----:B------:R-:W-:-:S06]  /*37e0*/  ULEA UR6, UR7, UR6, 0x18 ;  /* 0x0000000607067291 */ /* 0x000fcc000f8ec03f */
[----:B------:R-:W-:Y:S01]  /*37f0*/  LEA R10, R10, UR6, 0x3 ;  /* 0x000000060a0a7c11 */ /* 0x000fe2000f8e18ff */
[----:B------:R-:W-:-:S05]  /*3800*/  ULDC UR6, c[0x0][0x230] ;  /* 0x00008c0000067ab9 */ /* 0x000fca0000000800 */
[----:B------:R-:W0:Y:S01]  /*3810*/  LDS.64 R10, [R10] ;  /* 0x000000000a0a7984 */ /* 0x000e220000000a00 */
[-C--:B------:R-:W-:Y:S02]  /*3820*/  IADD3 R40, P1, R40, R28.reuse, RZ ;  /* 0x0000001c28287210 */ /* 0x080fe40007f3e0ff */
[-C--:B------:R-:W-:Y:S02]  /*3830*/  IADD3 R50, P3, R39, R28.reuse, RZ ;  /* 0x0000001c27327210 */ /* 0x080fe40007f7e0ff */
[-C--:B------:R-:W-:Y:S01]  /*3840*/  IADD3 R41, P2, R41, R28.reuse, RZ ;  /* 0x0000001c29297210 */ /* 0x080fe20007f5e0ff */
[----:B------:R1:W-:Y:S01]  /*3850*/  STL [R1+0x148], R49 ;  /* 0x0001483101007387 */ /* 0x0003e20000100800 */
[-C--:B------:R-:W-:Y:S02]  /*3860*/  IADD3 R4, P5, R48, R28.reuse, RZ ;  /* 0x0000001c30047210 */ /* 0x080fe40007fbe0ff */
[----:B------:R-:W-:Y:S01]  /*3870*/  IADD3 R51, P6, R51, R28, RZ ;  /* 0x0000001c33337210 */ /* 0x000fe20007fde0ff */
[----:B------:R-:W-:Y:S04]  /*3880*/  STL [R1+0x14c], R40 ;  /* 0x00014c2801007387 */ /* 0x000fe80000100800 */
[----:B------:R5:W-:Y:S01]  /*3890*/  STL [R1+0x150], R41 ;  /* 0x0001502901007387 */ /* 0x000be20000100800 */
[----:B-1----:R-:W-:-:S02]  /*38a0*/  IADD3.X R49, RZ, R29, RZ, P6, !PT ;  /* 0x0000001dff317210 */ /* 0x002fc400037fe4ff */
[----:B-----5:R-:W-:Y:S01]  /*38b0*/  IADD3.X R41, RZ, R29, RZ, P5, !PT ;  /* 0x0000001dff297210 */ /* 0x020fe20002ffe4ff */
[----:B0-----:R-:W-:-:S04]  /*38c0*/  FADD.FTZ R11, R11, UR6 ;  /* 0x000000060b0b7e21 */ /* 0x001fc80008010000 */
[----:B------:R0:W1:Y:S02]  /*38d0*/  MUFU.RSQ R39, R11 ;  /* 0x0000000b00277308 */ /* 0x0000640000001400 */
[-C--:B0-----:R-:W-:Y:S02]  /*38e0*/  IADD3 R11, P4, R5, R28.reuse, RZ ;  /* 0x0000001c050b7210 */ /* 0x081fe40007f9e0ff */
[-C--:B------:R-:W-:Y:S02]  /*38f0*/  IADD3.X R5, RZ, R29.reuse, RZ, P3, !PT ;  /* 0x0000001dff057210 */ /* 0x080fe40001ffe4ff */
[----:B------:R-:W-:Y:S02]  /*3900*/  IADD3.X R40, RZ, R29, RZ, P4, !PT ;  /* 0x0000001dff287210 */ /* 0x000fe400027fe4ff */
[-C--:B------:R-:W-:Y:S02]  /*3910*/  IADD3 R42, P3, R42, R28.reuse, RZ ;  /* 0x0000001c2a2a7210 */ /* 0x080fe40007f7e0ff */
[----:B--2---:R-:W-:-:S02]  /*3920*/  IADD3 R43, P4, R43, R28, RZ ;  /* 0x0000001c2b2b7210 */ /* 0x004fc40007f9e0ff */
[-C--:B---3--:R-:W-:Y:S02]  /*3930*/  IADD3 R48, P5, R3, R28.reuse, RZ ;  /* 0x0000001c03307210 */ /* 0x088fe40007fbe0ff */
[----:B----4-:R-:W-:Y:S02]  /*3940*/  IADD3 R28, P6, R2, R28, RZ ;  /* 0x0000001c021c7210 */ /* 0x010fe40007fde0ff */
[----:B------:R-:W2:Y:S01]  /*3950*/  LDL.LU R2, [R1] ;  /* 0x0000000001027983 */ /* 0x000ea20000300800 */
[----:B------:R-:W-:Y:S01]  /*3960*/  FADD.FTZ R57, R57, -R10 ;  /* 0x8000000a39397221 */ /* 0x000fe20000010000 */
[----:B------:R-:W-:Y:S02]  /*3970*/  SHF.L.U32 R13, R13, 0x10, RZ ;  /* 0x000000100d0d7819 */ /* 0x000fe400000006ff */
[----:B------:R-:W-:Y:S01]  /*3980*/  SHF.L.U32 R45, R45, 0x10, RZ ;  /* 0x000000102d2d7819 */ /* 0x000fe200000006ff */
[----:B-1----:R-:W-:Y:S01]  /*3990*/  FMUL.FTZ R59, R39, R57 ;  /* 0x00000039273b7220 */ /* 0x002fe20000410000 */
[----:B------:R-:W-:Y:S01]  /*39a0*/  SHF.L.U32 R47, R47, 0x10, RZ ;  /* 0x000000102f2f7819 */ /* 0x000fe200000006ff */
[----:B------:R-:W-:-:S04]  /*39b0*/  FADD.FTZ R58, -R10, R13 ;  /* 0x0000000d0a3a7221 */ /* 0x000fc80000010100 */
[----:B------:R-:W-:-:S04]  /*39c0*/  FFMA.FTZ R13, R59, R45, R47 ;  /* 0x0000002d3b0d7223 */ /* 0x000fc8000001002f */
[----:B------:R-:W-:-:S06]  /*39d0*/  FMUL.FTZ R60, R13, -1.4426950216293334961 ;  /* 0xbfb8aa3b0d3c7820 */ /* 0x000fcc0000410000 */
[----:B------:R-:W0:Y:S01]  /*39e0*/  MUFU.EX2 R60, R60 ;  /* 0x0000003c003c7308 */ /* 0x000e220000000800 */
[----:B------:R-:W-:Y:S01]  /*39f0*/  FADD.FTZ R61, R56, -R10 ;  /* 0x8000000a383d7221 */ /* 0x000fe20000010000 */
[----:B0-----:R-:W-:-:S06]  /*3a00*/  FADD.FTZ R60, R60, 1 ;  /* 0x3f8000003c3c7421 */ /* 0x001fcc0000010000 */
[----:B------:R-:W0:Y:S02]  /*3a10*/  MUFU.RCP R56, R60 ;  /* 0x0000003c00387308 */ /* 0x000e240000001000 */
[----:B0-----:R-:W-:Y:S01]  /*3a20*/  FMUL.FTZ R56, R13, R56 ;  /* 0x000000380d387220 */ /* 0x001fe20000410000 */
[----:B------:R-:W-:Y:S01]  /*3a30*/  FADD.FTZ R0, R0, -R10 ;  /* 0x8000000a00007221 */ /* 0x000fe20000010000 */
[----:B------:R-:W-:Y:S02]  /*3a40*/  SHF.L.U32 R44, R44, 0x10, RZ ;  /* 0x000000102c2c7819 */ /* 0x000fe400000006ff */
[----:B------:R-:W-:Y:S01]  /*3a50*/  SHF.L.U32 R46, R46, 0x10, RZ ;  /* 0x000000102e2e7819 */ /* 0x000fe200000006ff */
[----:B------:R-:W-:-:S04]  /*3a60*/  FMUL.FTZ R0, R0, R39 ;  /* 0x0000002700007220 */ /* 0x000fc80000410000 */
[----:B------:R-:W-:-:S04]  /*3a70*/  FFMA.FTZ R0, R0, R44, R46 ;  /* 0x0000002c00007223 */ /* 0x000fc8000001002e */
[----:B------:R-:W-:Y:S01]  /*3a80*/  FMUL.FTZ R55, R0, -1.4426950216293334961 ;  /* 0xbfb8aa3b00377820 */ /* 0x000fe20000410000 */
[----:B------:R-:W-:-:S05]  /*3a90*/  SHF.L.U32 R36, R36, 0x10, RZ ;  /* 0x0000001024247819 */ /* 0x000fca00000006ff */
[----:B------:R-:W0:Y:S01]  /*3aa0*/  MUFU.EX2 R55, R55 ;  /* 0x0000003700377308 */ /* 0x000e220000000800 */
[----:B------:R-:W-:Y:S01]  /*3ab0*/  SHF.L.U32 R38, R38, 0x10, RZ ;  /* 0x0000001026267819 */ /* 0x000fe200000006ff */
[----:B------:R-:W-:Y:S01]  /*3ac0*/  FMUL.FTZ R58, R39, R58 ;  /* 0x0000003a273a7220 */ /* 0x000fe20000410000 */
[----:B------:R-:W-:-:S03]  /*3ad0*/  SHF.L.U32 R12, R12, 0x10, RZ ;  /* 0x000000100c0c7819 */ /* 0x000fc600000006ff */
[----:B------:R-:W-:-:S04]  /*3ae0*/  FFMA.FTZ R59, R58, R36, R38 ;  /* 0x000000243a3b7223 */ /* 0x000fc80000010026 */
[----:B------:R-:W-:Y:S01]  /*3af0*/  FMUL.FTZ R58, R59, -1.4426950216293334961 ;  /* 0xbfb8aa3b3b3a7820 */ /* 0x000fe20000410000 */
[----:B------:R-:W-:Y:S01]  /*3b00*/  FADD.FTZ R12, -R10, R12 ;  /* 0x0000000c0a0c7221 */ /* 0x000fe20000010100 */
[----:B------:R-:W-:Y:S02]  /*3b10*/  SHF.L.U32 R35, R35, 0x10, RZ ;  /* 0x0000001023237819 */ /* 0x000fe400000006ff */
[----:B------:R-:W-:Y:S01]  /*3b20*/  SHF.L.U32 R37, R37, 0x10, RZ ;  /* 0x0000001025257819 */ /* 0x000fe200000006ff */
[----:B0-----:R-:W-:Y:S01]  /*3b30*/  FADD.FTZ R55, R55, 1 ;  /* 0x3f80000037377421 */ /* 0x001fe20000010000 */
[----:B------:R-:W0:Y:S01]  /*3b40*/  MUFU.EX2 R58, R58 ;  /* 0x0000003a003a7308 */ /* 0x000e220000000800 */
[----:B------:R-:W-:-:S04]  /*3b50*/  FMUL.FTZ R12, R39, R12 ;  /* 0x0000000c270c7220 */ /* 0x000fc80000410000 */
[----:B------:R-:W-:-:S03]  /*3b60*/  FFMA.FTZ R12, R12, R35, R37 ;  /* 0x000000230c0c7223 */ /* 0x000fc60000010025 */
[----:B------:R-:W1:Y:S01]  /*3b70*/  MUFU.RCP R55, R55 ;  /* 0x0000003700377308 */ /* 0x000e620000001000 */
[----:B------:R-:W-:Y:S01]  /*3b80*/  FMUL.FTZ R57, R12, -1.4426950216293334961 ;  /* 0xbfb8aa3b0c397820 */ /* 0x000fe20000410000 */
[----:B------:R-:W-:Y:S01]  /*3b90*/  FMUL.FTZ R61, R39, R61 ;  /* 0x0000003d273d7220 */ /* 0x000fe20000410000 */
[----:B--2---:R-:W-:Y:S02]  /*3ba0*/  FADD.FTZ R13, R2, -R10 ;  /* 0x8000000a020d7221 */ /* 0x004fe40000010000 */
[----:B------:R-:W2:Y:S03]  /*3bb0*/  LDL.LU R2, [R1+0x14] ;  /* 0x0000140001027983 */ /* 0x000ea60000300800 */
[----:B------:R-:W3:Y:S01]  /*3bc0*/  MUFU.EX2 R57, R57 ;  /* 0x0000003900397308 */ /* 0x000ee20000000800 */
[----:B0-----:R-:W-:Y:S01]  /*3bd0*/  FADD.FTZ R60, R58, 1 ;  /* 0x3f8000003a3c7421 */ /* 0x001fe20000010000 */
[----:B------:R-:W-:Y:S01]  /*3be0*/  FFMA.FTZ R58, R44, R61, R46 ;  /* 0x0000003d2c3a7223 */ /* 0x000fe2000001002e */
[----:B-1----:R-:W-:-:S03]  /*3bf0*/  FMUL.FTZ R55, R0, R55 ;  /* 0x0000003700377220 */ /* 0x002fc60000410000 */
[----:B------:R-:W-:-:S06]  /*3c00*/  FMUL.FTZ R0, R58, -1.4426950216293334961 ;  /* 0xbfb8aa3b3a007820 */ /* 0x000fcc0000410000 */
[----:B------:R-:W0:Y:S01]  /*3c10*/  MUFU.EX2 R0, R0 ;  /* 0x0000000000007308 */ /* 0x000e220000000800 */
[----:B---3--:R-:W-:-:S07]  /*3c20*/  FADD.FTZ R57, R57, 1 ;  /* 0x3f80000039397421 */ /* 0x008fce0000010000 */
[----:B------:R-:W1:Y:S01]  /*3c30*/  MUFU.RCP R57, R57 ;  /* 0x0000003900397308 */ /* 0x000e620000001000 */
[----:B------:R-:W-:Y:S01]  /*3c40*/  SHF.L.U32 R14, R14, 0x10, RZ ;  /* 0x000000100e0e7819 */ /* 0x000fe200000006ff */
[----:B0-----:R-:W-:-:S04]  /*3c50*/  FADD.FTZ R0, R0, 1 ;  /* 0x3f80000000007421 */ /* 0x001fc80000010000 */
[----:B------:R-:W-:Y:S02]  /*3c60*/  FADD.FTZ R14, -R10, R14 ;  /* 0x0000000e0a0e7221 */ /* 0x000fe40000010100 */
[----:B------:R-:W0:Y:S01]  /*3c70*/  MUFU.RCP R60, R60 ;  /* 0x0000003c003c7308 */ /* 0x000e220000001000 */
[----:B------:R-:W-:-:S07]  /*3c80*/  SHF.L.U32 R15, R15, 0x10, RZ ;  /* 0x000000100f0f7819 */ /* 0x000fce00000006ff */
[----:B------:R-:W3:Y:S01]  /*3c90*/  MUFU.RCP R0, R0 ;  /* 0x0000000000007308 */ /* 0x000ee20000001000 */
[----:B-1----:R-:W-:Y:S01]  /*3ca0*/  FMUL.FTZ R57, R12, R57 ;  /* 0x000000390c397220 */ /* 0x002fe20000410000 */
[C---:B------:R-:W-:Y:S01]  /*3cb0*/  FMUL.FTZ R12, R39.reuse, R14 ;  /* 0x0000000e270c7220 */ /* 0x040fe20000410000 */
[----:B------:R-:W-:Y:S01]  /*3cc0*/  FADD.FTZ R15, -R10, R15 ;  /* 0x0000000f0a0f7221 */ /* 0x000fe20000010100 */
[----:B------:R-:W-:Y:S01]  /*3cd0*/  FMUL.FTZ R13, R39, R13 ;  /* 0x0000000d270d7220 */ /* 0x000fe20000410000 */
[----:B------:R-:W-:Y:S01]  /*3ce0*/  FADD.FTZ R61, R54, -R10 ;  /* 0x8000000a363d7221 */ /* 0x000fe20000010000 */
[----:B------:R-:W-:Y:S01]  /*3cf0*/  FFMA.FTZ R12, R35, R12, R37 ;  /* 0x0000000c230c7223 */ /* 0x000fe20000010025 */
[----:B------:R-:W-:Y:S01]  /*3d00*/  FMUL.FTZ R54, R39, R15 ;  /* 0x0000000f27367220 */ /* 0x000fe20000410000 */
[----:B------:R-:W-:Y:S02]  /*3d10*/  FFMA.FTZ R13, R45, R13, R47 ;  /* 0x0000000d2d0d7223 */ /* 0x000fe4000001002f */
[----:B------:R-:W-:Y:S01]  /*3d20*/  FMUL.FTZ R14, R12, -1.4426950216293334961 ;  /* 0xbfb8aa3b0c0e7820 */ /* 0x000fe20000410000 */
[----:B------:R-:W-:Y:S01]  /*3d30*/  FFMA.FTZ R54, R36, R54, R38 ;  /* 0x0000003624367223 */ /* 0x000fe20000010026 */
[----:B------:R-:W-:Y:S01]  /*3d40*/  FMUL.FTZ R61, R39, R61 ;  /* 0x0000003d273d7220 */ /* 0x000fe20000410000 */
[----:B0-----:R-:W-:Y:S01]  /*3d50*/  FMUL.FTZ R60, R59, R60 ;  /* 0x0000003c3b3c7220 */ /* 0x001fe20000410000 */
[----:B------:R-:W-:Y:S01]  /*3d60*/  FMUL.FTZ R15, R13, -1.4426950216293334961 ;  /* 0xbfb8aa3b0d0f7820 */ /* 0x000fe20000410000 */
[----:B------:R-:W-:Y:S01]  /*3d70*/  FMUL.FTZ R59, R54, -1.4426950216293334961 ;  /* 0xbfb8aa3b363b7820 */ /* 0x000fe20000410000 */
[----:B---3--:R-:W-:Y:S01]  /*3d80*/  FMUL.FTZ R0, R58, R0 ;  /* 0x000000003a007220 */ /* 0x008fe20000410000 */
[----:B------:R-:W0:Y:S01]  /*3d90*/  MUFU.EX2 R14, R14 ;  /* 0x0000000e000e7308 */ /* 0x000e220000000800 */
[----:B------:R-:W-:Y:S01]  /*3da0*/  FFMA.FTZ R61, R44, R61, R46 ;  /* 0x0000003d2c3d7223 */ /* 0x000fe2000001002e */
[----:B------:R-:W3:Y:S04]  /*3db0*/  LDL.LU R58, [R1+0x8] ;  /* 0x00000800013a7983 */ /* 0x000ee80000300800 */
[----:B------:R1:W-:Y:S02]  /*3dc0*/  STL [R1+0xe0], R0 ;  /* 0x0000e00001007387 */ /* 0x0003e40000100800 */
[----:B------:R-:W4:Y:S02]  /*3dd0*/  MUFU.EX2 R15, R15 ;  /* 0x0000000f000f7308 */ /* 0x000f240000000800 */
[----:B------:R-:W5:Y:S01]  /*3de0*/  LDL.LU R3, [R1+0xc] ;  /* 0x00000c0001037983 */ /* 0x000f620000300800 */
[----:B-1----:R-:W-:-:S05]  /*3df0*/  FMUL.FTZ R0, R61, -1.4426950216293334961 ;  /* 0xbfb8aa3b3d007820 */ /* 0x002fca0000410000 */
[----:B------:R-:W1:Y:S01]  /*3e00*/  MUFU.EX2 R59, R59 ;  /* 0x0000003b003b7308 */ /* 0x000e620000000800 */
[----:B0-----:R-:W-:-:S07]  /*3e10*/  FADD.FTZ R14, R14, 1 ;  /* 0x3f8000000e0e7421 */ /* 0x001fce0000010000 */
[----:B------:R-:W0:Y:S01]  /*3e20*/  MUFU.EX2 R0, R0 ;  /* 0x0000000000007308 */ /* 0x000e220000000800 */
[----:B----4-:R-:W-:-:S07]  /*3e30*/  FADD.FTZ R15, R15, 1 ;  /* 0x3f8000000f0f7421 */ /* 0x010fce0000010000 */
[----:B------:R-:W4:Y:S01]  /*3e40*/  MUFU.RCP R14, R14 ;  /* 0x0000000e000e7308 */ /* 0x000f220000001000 */
[----:B-1----:R-:W-:-:S07]  /*3e50*/  FADD.FTZ R59, R59, 1 ;  /* 0x3f8000003b3b7421 */ /* 0x002fce0000010000 */
[----:B------:R-:W1:Y:S01]  /*3e60*/  MUFU.RCP R15, R15 ;  /* 0x0000000f000f7308 */ /* 0x000e620000001000 */
[----:B0-----:R-:W-:-:S07]  /*3e70*/  FADD.FTZ R0, R0, 1 ;  /* 0x3f80000000007421 */ /* 0x001fce0000010000 */
[----:B------:R-:W0:Y:S01]  /*3e80*/  MUFU.RCP R59, R59 ;  /* 0x0000003b003b7308 */ /* 0x000e220000001000 */
[----:B----4-:R-:W-:-:S07]  /*3e90*/  FMUL.FTZ R14, R12, R14 ;  /* 0x0000000e0c0e7220 */ /* 0x010fce0000410000 */
[----:B------:R-:W4:Y:S01]  /*3ea0*/  MUFU.RCP R0, R0 ;  /* 0x0000000000007308 */ /* 0x000f220000001000 */
[----:B------:R0:W-:Y:S01]  /*3eb0*/  STL [R1+0xd8], R14 ;  /* 0x0000d80e01007387 */ /* 0x0001e20000100800 */
[----:B-1----:R-:W-:-:S05]  /*3ec0*/  FMUL.FTZ R15, R13, R15 ;  /* 0x0000000f0d0f7220 */ /* 0x002fca0000410000 */
[----:B------:R-:W-:Y:S01]  /*3ed0*/  STL [R1+0xd4], R15 ;  /* 0x0000d40f01007387 */ /* 0x000fe20000100800 */
[----:B0-----:R-:W-:-:S05]  /*3ee0*/  FMUL.FTZ R14, R54, R59 ;  /* 0x0000003b360e7220 */ /* 0x001fca0000410000 */
[----:B------:R-:W-:Y:S01]  /*3ef0*/  STL [R1+0xcc], R14 ;  /* 0x0000cc0e01007387 */ /* 0x000fe20000100800 */
[----:B----4-:R-:W-:Y:S01]  /*3f00*/  FMUL.FTZ R13, R61, R0 ;  /* 0x000000003d0d7220 */ /* 0x010fe20000410000 */
[----:B--2---:R-:W-:Y:S02]  /*3f10*/  FADD.FTZ R0, R2, -R10 ;  /* 0x8000000a02007221 */ /* 0x004fe40000010000 */
[----:B------:R-:W2:Y:S01]  /*3f20*/  LDL.LU R2, [R1+0x4] ;  /* 0x0000040001027983 */ /* 0x000ea20000300800 */
[----:B------:R-:W-:-:S05]  /*3f30*/  SHF.L.U32 R16, R16, 0x10, RZ ;  /* 0x0000001010107819 */ /* 0x000fca00000006ff */
[----:B------:R-:W-:-:S04]  /*3f40*/  FADD.FTZ R16, -R10, R16 ;  /* 0x000000100a107221 */ /* 0x000fc80000010100 */
[----:B------:R-:W-:-:S04]  /*3f50*/  FMUL.FTZ R16, R39, R16 ;  /* 0x0000001027107220 */ /* 0x000fc80000410000 */
[----:B------:R-:W-:-:S04]  /*3f60*/  FFMA.FTZ R16, R35, R16, R37 ;  /* 0x0000001023107223 */ /* 0x000fc80000010025 */
[----:B------:R-:W-:-:S06]  /*3f70*/  FMUL.FTZ R12, R16, -1.4426950216293334961 ;  /* 0xbfb8aa3b100c7820 */ /* 0x000fcc0000410000 */
[----:B------:R-:W0:Y:S01]  /*3f80*/  MUFU.EX2 R12, R12 ;  /* 0x0000000c000c7308 */ /* 0x000e220000000800 */
[----:B------:R-:W-:Y:S01]  /*3f90*/  FMUL.FTZ R0, R39, R0 ;  /* 0x0000000027007220 */ /* 0x000fe20000410000 */
[----:B------:R0:W-:Y:S01]  /*3fa0*/  STL [R1+0xd0], R13 ;  /* 0x0000d00d01007387 */ /* 0x0001e20000100800 */
[----:B------:R-:W-:Y:S01]  /*3fb0*/  SHF.L.U32 R18, R18, 0x10, RZ ;  /* 0x0000001012127819 */ /* 0x000fe200000006ff */
[----:B0-----:R-:W-:Y:S01]  /*3fc0*/  FADD.FTZ R13, R12, 1 ;  /* 0x3f8000000c0d7421 */ /* 0x001fe20000010000 */
[----:B------:R-:W-:-:S03]  /*3fd0*/  FFMA.FTZ R12, R45, R0, R47 ;  /* 0x000000002d0c7223 */ /* 0x000fc6000001002f */
[----:B------:R0:W1:Y:S02]  /*3fe0*/  MUFU.RCP R0, R13 ;  /* 0x0000000d00007308 */ /* 0x0000640000001000 */
[----:B0-----:R-:W-:Y:S01]  /*3ff0*/  FMUL.FTZ R13, R12, -1.4426950216293334961 ;  /* 0xbfb8aa3b0c0d7820 */ /* 0x001fe20000410000 */
[----:B---3--:R-:W-:-:S05]  /*4000*/  SHF.L.U32 R15, R58, 0x10, RZ ;  /* 0x000000103a0f7819 */ /* 0x008fca00000006ff */
[----:B------:R-:W0:Y:S01]  /*4010*/  MUFU.EX2 R13, R13 ;  /* 0x0000000d000d7308 */ /* 0x000e220000000800 */
[C---:B------:R-:W-:Y:S01]  /*4020*/  FADD.FTZ R15, -R10.reuse, R15 ;  /* 0x0000000f0a0f7221 */ /* 0x040fe20000010100 */
[----:B------:R-:W-:-:S03]  /*4030*/  FADD.FTZ R58, -R10, R18 ;  /* 0x000000120a3a7221 */ /* 0x000fc60000010100 */
[----:B------:R-:W-:Y:S01]  /*4040*/  FMUL.FTZ R15, R39, R15 ;  /* 0x0000000f270f7220 */ /* 0x000fe20000410000 */
[----:B-----5:R-:W-:Y:S01]  /*4050*/  FADD.FTZ R14, R3, -R10 ;  /* 0x8000000a030e7221 */ /* 0x020fe20000010000 */
[C---:B------:R-:W-:Y:S02]  /*4060*/  FMUL.FTZ R58, R39.reuse, R58 ;  /* 0x0000003a273a7220 */ /* 0x040fe40000410000 */
[----:B------:R-:W-:Y:S01]  /*4070*/  FFMA.FTZ R15, R36, R15, R38 ;  /* 0x0000000f240f7223 */ /* 0x000fe20000010026 */
[----:B------:R-:W-:Y:S01]  /*4080*/  FMUL.FTZ R18, R39, R14 ;  /* 0x0000000e27127220 */ /* 0x000fe20000410000 */
[----:B------:R-:W-:Y:S02]  /*4090*/  FFMA.FTZ R58, R35, R58, R37 ;  /* 0x0000003a233a7223 */ /* 0x000fe40000010025 */
[----:B------:R-:W-:Y:S01]  /*40a0*/  FMUL.FTZ R14, R15, -1.4426950216293334961 ;  /* 0xbfb8aa3b0f0e7820 */ /* 0x000fe20000410000 */
[----:B-1----:R-:W-:Y:S01]  /*40b0*/  FMUL.FTZ R3, R16, R0 ;  /* 0x0000000010037220 */ /* 0x002fe20000410000 */
[----:B------:R-:W-:Y:S01]  /*40c0*/  FMUL.FTZ R0, R58, -1.4426950216293334961 ;  /* 0xbfb8aa3b3a007820 */ /* 0x000fe20000410000 */
[----:B0-----:R-:W-:-:S03]  /*40d0*/  FADD.FTZ R13, R13, 1 ;  /* 0x3f8000000d0d7421 */ /* 0x001fc60000010000 */
[----:B------:R-:W0:Y:S01]  /*40e0*/  MUFU.EX2 R14, R14 ;  /* 0x0000000e000e7308 */ /* 0x000e220000000800 */
[----:B------:R-:W-:-:S07]  /*40f0*/  FFMA.FTZ R18, R44, R18, R46 ;  /* 0x000000122c127223 */ /* 0x000fce000001002e */
[----:B------:R-:W1:Y:S08]  /*4100*/  MUFU.EX2 R0, R0 ;  /* 0x0000000000007308 */ /* 0x000e700000000800 */
[----:B------:R-:W-:Y:S01]  /*4110*/  MUFU.RCP R13, R13 ;  /* 0x0000000d000d7308 */ /* 0x000fe20000001000 */
[----:B------:R-:W-:Y:S01]  /*4120*/  FMUL.FTZ R54, R18, -1.4426950216293334961 ;  /* 0xbfb8aa3b12367820 */ /* 0x000fe20000410000 */
[----:B0-----:R-:W-:-:S06]  /*4130*/  FADD.FTZ R14, R14, 1 ;  /* 0x3f8000000e0e7421 */ /* 0x001fcc0000010000 */
[----:B------:R-:W0:Y:S01]  /*4140*/  MUFU.EX2 R54, R54 ;  /* 0x0000003600367308 */ /* 0x000e220000000800 */
[----:B-1----:R-:W-:-:S07]  /*4150*/  FADD.FTZ R0, R0, 1 ;  /* 0x3f80000000007421 */ /* 0x002fce0000010000 */
[----:B------:R-:W-:Y:S08]  /*4160*/  MUFU.RCP R14, R14 ;  /* 0x0000000e000e7308 */ /* 0x000ff00000001000 */
[----:B------:R-:W-:Y:S01]  /*4170*/  MUFU.RCP R0, R0 ;  /* 0x0000000000007308 */ /* 0x000fe20000001000 */
[----:B------:R1:W-:Y:S01]  /*4180*/  STL [R1+0xc4], R3 ;  /* 0x0000c40301007387 */ /* 0x0003e20000100800 */
[----:B------:R-:W-:Y:S01]  /*4190*/  SHF.L.U32 R19, R19, 0x10, RZ ;  /* 0x0000001013137819 */ /* 0x000fe200000006ff */
[----:B0-----:R-:W-:-:S04]  /*41a0*/  FADD.FTZ R54, R54, 1 ;  /* 0x3f80000036367421 */ /* 0x001fc80000010000 */
[----:B------:R-:W-:Y:S02]  /*41b0*/  FADD.FTZ R19, -R10, R19 ;  /* 0x000000130a137221 */ /* 0x000fe40000010100 */
[----:B------:R-:W1:Y:S02]  /*41c0*/  MUFU.RCP R54, R54 ;  /* 0x0000003600367308 */ /* 0x000e640000001000 */
[----:B------:R-:W-:Y:S01]  /*41d0*/  FMUL.FTZ R19, R39, R19 ;  /* 0x0000001327137220 */ /* 0x000fe20000410000 */
[----:B------:R-:W-:Y:S01]  /*41e0*/  FADD.FTZ R53, R53, -R10 ;  /* 0x8000000a35357221 */ /* 0x000fe20000010000 */
[----:B-1----:R-:W-:Y:S01]  /*41f0*/  FMUL.FTZ R3, R18, R54 ;  /* 0x0000003612037220 */ /* 0x002fe20000410000 */
[----:B------:R-:W-:-:S05]  /*4200*/  SHF.L.U32 R21, R21, 0x10, RZ ;  /* 0x0000001015157819 */ /* 0x000fca00000006ff */
[----:B------:R-:W-:-:S04]  /*4210*/  FADD.FTZ R21, -R10, R21 ;  /* 0x000000150a157221 */ /* 0x000fc80000010100 */
[----:B------:R-:W-:-:S04]  /*4220*/  FMUL.FTZ R21, R39, R21 ;  /* 0x0000001527157220 */ /* 0x000fc80000410000 */
[----:B------:R-:W-:Y:S01]  /*4230*/  FFMA.FTZ R21, R36, R21, R38 ;  /* 0x0000001524157223 */ /* 0x000fe20000010026 */
[--C-:B------:R-:W-:Y:S01]  /*4240*/  FADD.FTZ R7, R7, -R10.reuse ;  /* 0x8000000a07077221 */ /* 0x100fe20000010000 */
[----:B--2---:R-:W-:-:S04]  /*4250*/  FADD.FTZ R16, R2, -R10 ;  /* 0x8000000a02107221 */ /* 0x004fc80000010000 */
[----:B------:R-:W-:Y:S01]  /*4260*/  FMUL.FTZ R16, R39, R16 ;  /* 0x0000001027107220 */ /* 0x000fe20000410000 */
[----:B------:R-:W-:-:S03]  /*4270*/  FMUL.FTZ R2, R12, R13 ;  /* 0x0000000d0c027220 */ /* 0x000fc60000410000 */
[----:B------:R-:W-:-:S04]  /*4280*/  FFMA.FTZ R16, R45, R16, R47 ;  /* 0x000000102d107223 */ /* 0x000fc8000001002f */
[----:B------:R-:W-:-:S06]  /*4290*/  FMUL.FTZ R12, R16, -1.4426950216293334961 ;  /* 0xbfb8aa3b100c7820 */ /* 0x000fcc0000410000 */
[----:B------:R-:W0:Y:S01]  /*42a0*/  MUFU.EX2 R12, R12 ;  /* 0x0000000c000c7308 */ /* 0x000e220000000800 */
[----:B------:R1:W-:Y:S02]  /*42b0*/  STL [R1+0xc0], R2 ;  /* 0x0000c00201007387 */ /* 0x0003e40000100800 */
[----:B-1----:R-:W-:-:S05]  /*42c0*/  FMUL.FTZ R2, R15, R14 ;  /* 0x0000000e0f027220 */ /* 0x002fca0000410000 */
[----:B------:R1:W-:Y:S02]  /*42d0*/  STL [R1+0xb8], R2 ;  /* 0x0000b80201007387 */ /* 0x0003e40000100800 */
[----:B-1----:R-:W-:Y:S01]  /*42e0*/  FMUL.FTZ R2, R58, R0 ;  /* 0x000000003a027220 */ /* 0x002fe20000410000 */
[----:B0-----:R-:W-:Y:S01]  /*42f0*/  FADD.FTZ R0, R12, 1 ;  /* 0x3f8000000c007421 */ /* 0x001fe20000010000 */
[----:B------:R-:W-:Y:S01]  /*4300*/  FFMA.FTZ R12, R36, R19, R38 ;  /* 0x00000013240c7223 */ /* 0x000fe20000010026 */
[----:B------:R-:W-:-:S04]  /*4310*/  SHF.L.U32 R15, R20, 0x10, RZ ;  /* 0x00000010140f7819 */ /* 0x000fc800000006ff */
[----:B------:R-:W0:Y:S01]  /*4320*/  MUFU.RCP R0, R0 ;  /* 0x0000000000007308 */ /* 0x000e220000001000 */
[----:B------:R-:W-:Y:S01]  /*4330*/  FMUL.FTZ R13, R12, -1.4426950216293334961 ;  /* 0xbfb8aa3b0c0d7820 */ /* 0x000fe20000410000 */
[----:B------:R-:W-:Y:S01]  /*4340*/  FADD.FTZ R20, R52, -R10 ;  /* 0x8000000a34147221 */ /* 0x000fe20000010000 */
[----:B------:R-:W-:Y:S01]  /*4350*/  FADD.FTZ R15, -R10, R15 ;  /* 0x0000000f0a0f7221 */ /* 0x000fe20000010100 */
[C---:B------:R-:W-:Y:S02]  /*4360*/  FMUL.FTZ R14, R39.reuse, R53 ;  /* 0x00000035270e7220 */ /* 0x040fe40000410000 */
[C---:B------:R-:W-:Y:S02]  /*4370*/  FMUL.FTZ R20, R39.reuse, R20 ;  /* 0x0000001427147220 */ /* 0x040fe40000410000 */
[----:B------:R-:W1:Y:S01]  /*4380*/  MUFU.EX2 R13, R13 ;  /* 0x0000000d000d7308 */ /* 0x000e620000000800 */
[----:B------:R-:W-:Y:S01]  /*4390*/  FMUL.FTZ R18, R39, R15 ;  /* 0x0000000f27127220 */ /* 0x000fe20000410000 */
[----:B------:R-:W-:Y:S01]  /*43a0*/  FFMA.FTZ R14, R44, R14, R46 ;  /* 0x0000000e2c0e7223 */ /* 0x000fe2000001002e */
[----:B------:R-:W-:Y:S01]  /*43b0*/  FFMA.FTZ R20, R45, R20, R47 ;  /* 0x000000142d147223 */ /* 0x000fe2000001002f */
[----:B------:R-:W-:Y:S01]  /*43c0*/  STL [R1+0xbc], R3 ;  /* 0x0000bc0301007387 */ /* 0x000fe20000100800 */
[----:B------:R-:W-:Y:S01]  /*43d0*/  FFMA.FTZ R18, R35, R18, R37 ;  /* 0x0000001223127223 */ /* 0x000fe20000010025 */
[----:B------:R-:W-:-:S02]  /*43e0*/  FMUL.FTZ R15, R14, -1.4426950216293334961 ;  /* 0xbfb8aa3b0e0f7820 */ /* 0x000fc40000410000 */
[----:B------:R0:W-:Y:S01]  /*43f0*/  STL [R1+0xb4], R2 ;  /* 0x0000b40201007387 */ /* 0x0001e20000100800 */
[----:B------:R-:W-:-:S03]  /*4400*/  FMUL.FTZ R19, R18, -1.4426950216293334961 ;  /* 0xbfb8aa3b12137820 */ /* 0x000fc60000410000 */
[----:B------:R-:W2:Y:S01]  /*4410*/  MUFU.EX2 R15, R15 ;  /* 0x0000000f000f7308 */ /* 0x000ea20000000800 */
[----:B0-----:R-:W-:Y:S01]  /*4420*/  FMUL.FTZ R2, R16, R0 ;  /* 0x0000000010027220 */ /* 0x001fe20000410000 */
[----:B------:R-:W-:Y:S01]  /*4430*/  FMUL.FTZ R0, R20, -1.4426950216293334961 ;  /* 0xbfb8aa3b14007820 */ /* 0x000fe20000410000 */
[----:B-1----:R-:W-:-:S05]  /*4440*/  FADD.FTZ R13, R13, 1 ;  /* 0x3f8000000d0d7421 */ /* 0x002fca0000010000 */
[----:B------:R-:W0:Y:S08]  /*4450*/  MUFU.EX2 R19, R19 ;  /* 0x0000001300137308 */ /* 0x000e300000000800 */
[----:B------:R-:W1:Y:S08]  /*4460*/  MUFU.EX2 R0, R0 ;  /* 0x0000000000007308 */ /* 0x000e700000000800 */
[----:B------:R-:W3:Y:S01]  /*4470*/  MUFU.RCP R13, R13 ;  /* 0x0000000d000d7308 */ /* 0x000ee20000001000 */
[----:B--2---:R-:W-:Y:S01]  /*4480*/  FADD.FTZ R15, R15, 1 ;  /* 0x3f8000000f0f7421 */ /* 0x004fe20000010000 */
[----:B0-----:R-:W-:Y:S01]  /*4490*/  FADD.FTZ R19, R19, 1 ;  /* 0x3f80000013137421 */ /* 0x001fe20000010000 */
[----:B------:R3:W-:Y:S01]  /*44a0*/  STL [R1+0xac], R2 ;  /* 0x0000ac0201007387 */ /* 0x0007e20000100800 */
[----:B-1----:R-:W-:-:S04]  /*44b0*/  FADD.FTZ R0, R0, 1 ;  /* 0x3f80000000007421 */ /* 0x002fc80000010000 */
[----:B------:R-:W-:Y:S01]  /*44c0*/  MUFU.RCP R15, R15 ;  /* 0x0000000f000f7308 */ /* 0x000fe20000001000 */
[----:B---3--:R-:W-:-:S07]  /*44d0*/  FMUL.FTZ R2, R12, R13 ;  /* 0x0000000d0c027220 */ /* 0x008fce0000410000 */
[----:B------:R-:W0:Y:S01]  /*44e0*/  MUFU.RCP R0, R0 ;  /* 0x0000000000007308 */ /* 0x000e220000001000 */
[----:B------:R-:W-:-:S07]  /*44f0*/  FMUL.FTZ R12, R21, -1.4426950216293334961 ;  /* 0xbfb8aa3b150c7820 */ /* 0x000fce0000410000 */
[----:B------:R-:W1:Y:S01]  /*4500*/  MUFU.RCP R19, R19 ;  /* 0x0000001300137308 */ /* 0x000e620000001000 */
[----:B------:R2:W-:Y:S07]  /*4510*/  STL [R1+0x90], R2 ;  /* 0x0000900201007387 */ /* 0x0005ee0000100800 */
[----:B------:R-:W3:Y:S01]  /*4520*/  MUFU.EX2 R12, R12 ;  /* 0x0000000c000c7308 */ /* 0x000ee20000000800 */
[----:B0-----:R-:W-:Y:S01]  /*4530*/  FMUL.FTZ R3, R20, R0 ;  /* 0x0000000014037220 */ /* 0x001fe20000410000 */
[----:B--2---:R-:W-:Y:S01]  /*4540*/  FMUL.FTZ R2, R14, R15 ;  /* 0x0000000f0e027220 */ /* 0x004fe20000410000 */
[----:B------:R-:W-:Y:S01]  /*4550*/  FADD.FTZ R0, R6, -R10 ;  /* 0x8000000a06007221 */ /* 0x000fe20000010000 */
[----:B-1----:R-:W-:-:S03]  /*4560*/  FMUL.FTZ R13, R18, R19 ;  /* 0x00000013120d7220 */ /* 0x002fc60000410000 */
[----:B------:R0:W-:Y:S01]  /*4570*/  STL [R1+0x98], R2 ;  /* 0x0000980201007387 */ /* 0x0001e20000100800 */
[C---:B------:R-:W-:Y:S01]  /*4580*/  FMUL.FTZ R0, R39.reuse, R0 ;  /* 0x0000000027007220 */ /* 0x040fe20000410000 */
[----:B------:R-:W-:Y:S01]  /*4590*/  FMUL.FTZ R6, R39, R7 ;  /* 0x0000000727067220 */ /* 0x000fe20000410000 */
[----:B---3--:R-:W-:Y:S01]  /*45a0*/  FADD.FTZ R15, R12, 1 ;  /* 0x3f8000000c0f7421 */ /* 0x008fe20000010000 */
[----:B0-----:R-:W2:Y:S01]  /*45b0*/  LDL.LU R2, [R1+0x40] ;  /* 0x0000400001027983 */ /* 0x001ea20000300800 */
[----:B------:R-:W-:-:S03]  /*45c0*/  FFMA.FTZ R12, R44, R0, R46 ;  /* 0x000000002c0c7223 */ /* 0x000fc6000001002e */
[----:B------:R0:W-:Y:S01]  /*45d0*/  STL [R1+0x8c], R13 ;  /* 0x00008c0d01007387 */ /* 0x0001e20000100800 */
[----:B------:R-:W-:Y:S02]  /*45e0*/  SHF.L.U32 R0, R23, 0x10, RZ ;  /* 0x0000001017007819 */ /* 0x000fe400000006ff */
[----:B0-----:R-:W-:-:S03]  /*45f0*/  SHF.L.U32 R13, R22, 0x10, RZ ;  /* 0x00000010160d7819 */ /* 0x001fc600000006ff */
[C---:B------:R-:W-:Y:S02]  /*4600*/  FADD.FTZ R0, -R10.reuse, R0 ;  /* 0x000000000a007221 */ /* 0x040fe40000010100 */
[----:B------:R-:W-:Y:S01]  /*4610*/  FADD.FTZ R13, -R10, R13 ;  /* 0x0000000d0a0d7221 */ /* 0x000fe20000010100 */
[----:B------:R-:W-:Y:S01]  /*4620*/  FFMA.FTZ R6, R45, R6, R47 ;  /* 0x000000062d067223 */ /* 0x000fe2000001002f */
[C---:B------:R-:W-:Y:S02]  /*4630*/  FMUL.FTZ R0, R39.reuse, R0 ;  /* 0x0000000027007220 */ /* 0x040fe40000410000 */
[----:B------:R-:W-:Y:S01]  /*4640*/  FMUL.FTZ R13, R39, R13 ;  /* 0x0000000d270d7220 */ /* 0x000fe20000410000 */
[----:B------:R-:W-:Y:S01]  /*4650*/  FMUL.FTZ R16, R12, -1.4426950216293334961 ;  /* 0xbfb8aa3b0c107820 */ /* 0x000fe20000410000 */
[----:B------:R-:W-:Y:S02]  /*4660*/  FMUL.FTZ R7, R6, -1.4426950216293334961 ;  /* 0xbfb8aa3b06077820 */ /* 0x000fe40000410000 */
[----:B------:R-:W-:Y:S01]  /*4670*/  FFMA.FTZ R13, R35, R13, R37 ;  /* 0x0000000d230d7223 */ /* 0x000fe20000010025 */
[----:B------:R-:W-:-:S02]  /*4680*/  FFMA.FTZ R0, R36, R0, R38 ;  /* 0x0000000024007223 */ /* 0x000fc40000010026 */
[----:B------:R-:W0:Y:S01]  /*4690*/  MUFU.EX2 R16, R16 ;  /* 0x0000001000107308 */ /* 0x000e220000000800 */
[----:B------:R-:W-:Y:S01]  /*46a0*/  FMUL.FTZ R14, R13, -1.4426950216293334961 ;  /* 0xbfb8aa3b0d0e7820 */ /* 0x000fe20000410000 */
[----:B------:R-:W-:-:S06]  /*46b0*/  FMUL.FTZ R18, R0, -1.4426950216293334961 ;  /* 0xbfb8aa3b00127820 */ /* 0x000fcc0000410000 */
[----:B------:R-:W1:Y:S08]  /*46c0*/  MUFU.EX2 R7, R7 ;  /* 0x0000000700077308 */ /* 0x000e700000000800 */
[----:B------:R-:W-:Y:S08]  /*46d0*/  MUFU.RCP R15, R15 ;  /* 0x0000000f000f7308 */ /* 0x000ff00000001000 */
[----:B------:R-:W3:Y:S08]  /*46e0*/  MUFU.EX2 R14, R14 ;  /* 0x0000000e000e7308 */ /* 0x000ef00000000800 */
[----:B------:R-:W4:Y:S01]  /*46f0*/  MUFU.EX2 R18, R18 ;  /* 0x0000001200127308 */ /* 0x000f220000000800 */
[----:B0-----:R-:W-:Y:S01]  /*4700*/  FADD.FTZ R16, R16, 1 ;  /* 0x3f80000010107421 */ /* 0x001fe20000010000 */
[----:B-1----:R-:W-:Y:S01]  /*4710*/  FADD.FTZ R7, R7, 1 ;  /* 0x3f80000007077421 */ /* 0x002fe20000010000 */
[----:B------:R-:W-:Y:S01]  /*4720*/  FADD.FTZ R8, R8, -R10 ;  /* 0x8000000a08087221 */ /* 0x000fe20000010000 */
[----:B------:R0:W-:Y:S04]  /*4730*/  STL [R1+0x88], R3 ;  /* 0x0000880301007387 */ /* 0x0001e80000100800 */
[----:B------:R-:W1:Y:S01]  /*4740*/  MUFU.RCP R16, R16 ;  /* 0x0000001000107308 */ /* 0x000e620000001000 */
[----:B---3--:R-:W-:Y:S01]  /*4750*/  FADD.FTZ R14, R14, 1 ;  /* 0x3f8000000e0e7421 */ /* 0x008fe20000010000 */
[----:B0-----:R-:W-:-:S06]  /*4760*/  FMUL.FTZ R3, R21, R15 ;  /* 0x0000000f15037220 */ /* 0x001fcc0000410000 */
[----:B------:R0:W-:Y:S02]  /*4770*/  MUFU.RCP R15, R7 ;  /* 0x00000007000f7308 */ /* 0x0001e40000001000 */
[----:B0-----:R-:W-:Y:S01]  /*4780*/  FMUL.FTZ R7, R39, R8 ;  /* 0x0000000827077220 */ /* 0x001fe20000410000 */
[----:B----4-:R-:W-:-:S05]  /*4790*/  FADD.FTZ R8, R18, 1 ;  /* 0x3f80000012087421 */ /* 0x010fca0000010000 */
[----:B------:R-:W0:Y:S08]  /*47a0*/  MUFU.RCP R14, R14 ;  /* 0x0000000e000e7308 */ /* 0x000e300000001000 */
[----:B------:R-:W3:Y:S01]  /*47b0*/  MUFU.RCP R8, R8 ;  /* 0x0000000800087308 */ /* 0x000ee20000001000 */
[----:B------:R1:W-:Y:S02]  /*47c0*/  STL [R1+0x2c], R3 ;  /* 0x00002c0301007387 */ /* 0x0003e40000100800 */
[----:B-1----:R-:W-:Y:S01]  /*47d0*/  FMUL.FTZ R3, R12, R16 ;  /* 0x000000100c037220 */ /* 0x002fe20000410000 */
[----:B0-----:R-:W-:-:S04]  /*47e0*/  FMUL.FTZ R13, R13, R14 ;  /* 0x0000000e0d0d7220 */ /* 0x001fc80000410000 */
[----:B------:R0:W-:Y:S01]  /*47f0*/  STL [R1+0x34], R3 ;  /* 0x0000340301007387 */ /* 0x0001e20000100800 */
[----:B---3--:R-:W-:-:S03]  /*4800*/  FMUL.FTZ R0, R0, R8 ;  /* 0x0000000800007220 */ /* 0x008fc60000410000 */
[----:B------:R-:W-:Y:S01]  /*4810*/  STL [R1+0x30], R13 ;  /* 0x0000300d01007387 */ /* 0x000fe20000100800 */
[----:B0-----:R-:W-:-:S05]  /*4820*/  FMUL.FTZ R3, R6, R15 ;  /* 0x0000000f06037220 */ /* 0x001fca0000410000 */
[----:B------:R0:W-:Y:S04]  /*4830*/  STL [R1+0x3c], R3 ;  /* 0x00003c0301007387 */ /* 0x0001e80000100800 */
[----:B------:R2:W-:Y:S04]  /*4840*/  STL [R1+0x38], R0 ;  /* 0x0000380001007387 */ /* 0x0005e80000100800 */
[----:B0-----:R-:W3:Y:S01]  /*4850*/  LDL.LU R3, [R1+0x28] ;  /* 0x0000280001037983 */ /* 0x001ee20000300800 */
[----:B------:R-:W-:-:S04]  /*4860*/  FFMA.FTZ R7, R44, R7, R46 ;  /* 0x000000072c077223 */ /* 0x000fc8000001002e */
[----:B------:R-:W-:-:S06]  /*4870*/  FMUL.FTZ R12, R7, -1.4426950216293334961 ;  /* 0xbfb8aa3b070c7820 */ /* 0x000fcc0000410000 */
[----:B------:R-:W0:Y:S01]  /*4880*/  MUFU.EX2 R12, R12 ;  /* 0x0000000c000c7308 */ /* 0x000e220000000800 */
[----:B------:R-:W-:Y:S02]  /*4890*/  SHF.L.U32 R24, R24, 0x10, RZ ;  /* 0x0000001018187819 */ /* 0x000fe400000006ff */
[----:B------:R-:W-:-:S03]  /*48a0*/  SHF.L.U32 R8, R25, 0x10, RZ ;  /* 0x0000001019087819 */ /* 0x000fc600000006ff */
[C---:B------:R-:W-:Y:S02]  /*48b0*/  FADD.FTZ R24, -R10.reuse, R24 ;  /* 0x000000180a187221 */ /* 0x040fe40000010100 */
[----:B------:R-:W-:Y:S02]  /*48c0*/  FADD.FTZ R8, -R10, R8 ;  /* 0x000000080a087221 */ /* 0x000fe40000010100 */
[C---:B------:R-:W-:Y:S01]  /*48d0*/  FMUL.FTZ R24, R39.reuse, R24 ;  /* 0x0000001827187220 */ /* 0x040fe20000410000 */
[----:B0-----:R-:W-:Y:S01]  /*48e0*/  FADD.FTZ R15, R12, 1 ;  /* 0x3f8000000c0f7421 */ /* 0x001fe20000010000 */
[----:B------:R-:W-:Y:S02]  /*48f0*/  FMUL.FTZ R8, R39, R8 ;  /* 0x0000000827087220 */ /* 0x000fe40000410000 */
[----:B------:R-:W-:-:S03]  /*4900*/  FFMA.FTZ R12, R35, R24, R37 ;  /* 0x00000018230c7223 */ /* 0x000fc60000010025 */
[----:B------:R-:W0:Y:S01]  /*4910*/  MUFU.RCP R15, R15 ;  /* 0x0000000f000f7308 */ /* 0x000e220000001000 */
[----:B------:R-:W-:Y:S01]  /*4920*/  FFMA.FTZ R8, R36, R8, R38 ;  /* 0x0000000824087223 */ /* 0x000fe20000010026 */
[----:B------:R-:W-:-:S06]  /*4930*/  FMUL.FTZ R13, R12, -1.4426950216293334961 ;  /* 0xbfb8aa3b0c0d7820 */ /* 0x000fcc0000410000 */
[----:B------:R-:W1:Y:S01]  /*4940*/  MUFU.EX2 R13, R13 ;  /* 0x0000000d000d7308 */ /* 0x000e620000000800 */
[----:B0-----:R-:W-:Y:S01]  /*4950*/  FMUL.FTZ R15, R7, R15 ;  /* 0x0000000f070f7220 */ /* 0x001fe20000410000 */
[----:B-1----:R-:W-:Y:S01]  /*4960*/  FADD.FTZ R13, R13, 1 ;  /* 0x3f8000000d0d7421 */ /* 0x002fe20000010000 */
[----:B--2---:R-:W-:Y:S02]  /*4970*/  FADD.FTZ R0, R2, -R10 ;  /* 0x8000000a02007221 */ /* 0x004fe40000010000 */
[----:B------:R-:W2:Y:S02]  /*4980*/  LDL.LU R2, [R1+0x24] ;  /* 0x0000240001027983 */ /* 0x000ea40000300800 */
[----:B------:R-:W-:-:S04]  /*4990*/  FMUL.FTZ R0, R39, R0 ;  /* 0x0000000027007220 */ /* 0x000fc80000410000 */
[----:B------:R-:W-:Y:S01]  /*49a0*/  FFMA.FTZ R6, R45, R0, R47 ;  /* 0x000000002d067223 */ /* 0x000fe2000001002f */
[----:B------:R-:W-:-:S03]  /*49b0*/  FADD.FTZ R0, R9, -R10 ;  /* 0x8000000a09007221 */ /* 0x000fc60000010000 */
[----:B------:R-:W-:Y:S01]  /*49c0*/  FMUL.FTZ R14, R6, -1.4426950216293334961 ;  /* 0xbfb8aa3b060e7820 */ /* 0x000fe20000410000 */
[----:B------:R-:W-:Y:S01]  /*49d0*/  FMUL.FTZ R0, R39, R0 ;  /* 0x0000000027007220 */ /* 0x000fe20000410000 */
[----:B------:R-:W-:-:S03]  /*49e0*/  FMUL.FTZ R9, R8, -1.4426950216293334961 ;  /* 0xbfb8aa3b08097820 */ /* 0x000fc60000410000 */
[----:B------:R-:W-:Y:S01]  /*49f0*/  FFMA.FTZ R0, R44, R0, R46 ;  /* 0x000000002c007223 */ /* 0x000fe2000001002e */
[----:B------:R-:W0:Y:S03]  /*4a00*/  MUFU.EX2 R14, R14 ;  /* 0x0000000e000e7308 */ /* 0x000e260000000800 */
[----:B------:R-:W-:-:S05]  /*4a10*/  FMUL.FTZ R7, R0, -1.4426950216293334961 ;  /* 0xbfb8aa3b00077820 */ /* 0x000fca0000410000 */
[----:B------:R-:W1:Y:S08]  /*4a20*/  MUFU.EX2 R9, R9 ;  /* 0x0000000900097308 */ /* 0x000e700000000800 */
[----:B------:R-:W4:Y:S01]  /*4a30*/  MUFU.EX2 R7, R7 ;  /* 0x0000000700077308 */ /* 0x000f220000000800 */
[----:B0-----:R-:W-:Y:S01]  /*4a40*/  FADD.FTZ R14, R14, 1 ;  /* 0x3f8000000e0e7421 */ /* 0x001fe20000010000 */
[----:B------:R0:W-:Y:S01]  /*4a50*/  STL [R1+0x48], R15 ;  /* 0x0000480f01007387 */ /* 0x0001e20000100800 */
[----:B-1----:R-:W-:-:S05]  /*4a60*/  FADD.FTZ R9, R9, 1 ;  /* 0x3f80000009097421 */ /* 0x002fca0000010000 */
[----:B------:R-:W-:Y:S08]  /*4a70*/  MUFU.RCP R14, R14 ;  /* 0x0000000e000e7308 */ /* 0x000ff00000001000 */
[----:B0-----:R-:W0:Y:S08]  /*4a80*/  MUFU.RCP R15, R13 ;  /* 0x0000000d000f7308 */ /* 0x001e300000001000 */
[----:B------:R4:W1:Y:S02]  /*4a90*/  MUFU.RCP R13, R9 ;  /* 0x00000009000d7308 */ /* 0x0008640000001000 */
[----:B----4-:R-:W-:Y:S01]  /*4aa0*/  FADD.FTZ R9, R7, 1 ;  /* 0x3f80000007097421 */ /* 0x010fe20000010000 */
[----:B0-----:R-:W-:-:S05]  /*4ab0*/  FMUL.FTZ R15, R12, R15 ;  /* 0x0000000f0c0f7220 */ /* 0x001fca0000410000 */
[----:B------:R-:W0:Y:S01]  /*4ac0*/  MUFU.RCP R9, R9 ;  /* 0x0000000900097308 */ /* 0x000e220000001000 */
[----:B------:R-:W-:Y:S01]  /*4ad0*/  FMUL.FTZ R14, R6, R14 ;  /* 0x0000000e060e7220 */ /* 0x000fe20000410000 */
[----:B-1----:R-:W-:Y:S01]  /*4ae0*/  FMUL.FTZ R6, R8, R13 ;  /* 0x0000000d08067220 */ /* 0x002fe20000410000 */
[----:B------:R-:W-:Y:S04]  /*4af0*/  STL [R1+0x44], R15 ;  /* 0x0000440f01007387 */ /* 0x000fe80000100800 */
[----:B------:R-:W-:Y:S04]  /*4b00*/  STL [R1+0x54], R14 ;  /* 0x0000540e01007387 */ /* 0x000fe80000100800 */
[----:B------:R-:W-:Y:S04]  /*4b10*/  STL [R1+0x50], R6 ;  /* 0x0000500601007387 */ /* 0x000fe80000100800 */
[----:B------:R-:W4:Y:S01]  /*4b20*/  LDL.LU R16, [R1+0x20] ;  /* 0x0000200001107983 */ /* 0x000f220000300800 */
[----:B0-----:R-:W-:-:S05]  /*4b30*/  FMUL.FTZ R0, R0, R9 ;  /* 0x0000000900007220 */ /* 0x001fca0000410000 */
[----:B------:R0:W-:Y:S01]  /*4b40*/  STL [R1+0x5c], R0 ;  /* 0x00005c0001007387 */ /* 0x0001e20000100800 */
[----:B---3--:R-:W-:-:S03]  /*4b50*/  FADD.FTZ R8, R3, -R10 ;  /* 0x8000000a03087221 */ /* 0x008fc60000010000 */
[----:B------:R-:W3:Y:S01]  /*4b60*/  LDL.LU R3, [R1+0x64] ;  /* 0x0000640001037983 */ /* 0x000ee20000300800 */
[----:B------:R-:W-:-:S05]  /*4b70*/  SHF.L.U32 R26, R26, 0x10, RZ ;  /* 0x000000101a1a7819 */ /* 0x000fca00000006ff */
[----:B------:R-:W-:-:S04]  /*4b80*/  FADD.FTZ R26, -R10, R26 ;  /* 0x0000001a0a1a7221 */ /* 0x000fc80000010100 */
[----:B------:R-:W-:-:S04]  /*4b90*/  FMUL.FTZ R26, R39, R26 ;  /* 0x0000001a271a7220 */ /* 0x000fc80000410000 */
[----:B------:R-:W-:-:S04]  /*4ba0*/  FFMA.FTZ R7, R35, R26, R37 ;  /* 0x0000001a23077223 */ /* 0x000fc80000010025 */
[----:B------:R-:W-:-:S06]  /*4bb0*/  FMUL.FTZ R12, R7, -1.4426950216293334961 ;  /* 0xbfb8aa3b070c7820 */ /* 0x000fcc0000410000 */
[----:B------:R-:W1:Y:S01]  /*4bc0*/  MUFU.EX2 R12, R12 ;  /* 0x0000000c000c7308 */ /* 0x000e620000000800 */
[----:B------:R-:W-:Y:S02]  /*4bd0*/  SHF.L.U32 R9, R27, 0x10, RZ ;  /* 0x000000101b097819 */ /* 0x000fe400000006ff */
[----:B0-----:R-:W-:-:S03]  /*4be0*/  SHF.L.U32 R0, R17, 0x10, RZ ;  /* 0x0000001011007819 */ /* 0x001fc600000006ff */
[----:B------:R-:W-:Y:S01]  /*4bf0*/  FADD.FTZ R9, -R10, R9 ;  /* 0x000000090a097221 */ /* 0x000fe20000010100 */
[----:B-1----:R-:W-:-:S04]  /*4c00*/  FADD.FTZ R12, R12, 1 ;  /* 0x3f8000000c0c7421 */ /* 0x002fc80000010000 */
[----:B------:R-:W0:Y:S01]  /*4c10*/  MUFU.RCP R14, R12 ;  /* 0x0000000c000e7308 */ /* 0x000e220000001000 */
[----:B------:R-:W-:Y:S01]  /*4c20*/  FADD.FTZ R0, -R10, R0 ;  /* 0x000000000a007221 */ /* 0x000fe20000010100 */
[C---:B------:R-:W-:Y:S01]  /*4c30*/  FMUL.FTZ R8, R39.reuse, R8 ;  /* 0x0000000827087220 */ /* 0x040fe20000410000 */
[C---:B------:R-:W-:Y:S02]  /*4c40*/  FMUL.FTZ R9, R39.reuse, R9 ;  /* 0x0000000927097220 */ /* 0x040fe40000410000 */
[----:B------:R-:W-:Y:S01]  /*4c50*/  FMUL.FTZ R0, R39, R0 ;  /* 0x0000000027007220 */ /* 0x000fe20000410000 */
[----:B------:R-:W-:Y:S01]  /*4c60*/  FFMA.FTZ R8, R45, R8, R47 ;  /* 0x000000082d087223 */ /* 0x000fe2000001002f */
[----:B------:R-:W-:Y:S02]  /*4c70*/  FFMA.FTZ R9, R36, R9, R38 ;  /* 0x0000000924097223 */ /* 0x000fe40000010026 */
[----:B------:R-:W-:Y:S01]  /*4c80*/  FFMA.FTZ R0, R35, R0, R37 ;  /* 0x0000000023007223 */ /* 0x000fe20000010025 */
[----:B------:R-:W-:Y:S01]  /*4c90*/  FMUL.FTZ R15, R8, -1.4426950216293334961 ;  /* 0xbfb8aa3b080f7820 */ /* 0x000fe20000410000 */
[----:B------:R-:W-:Y:S01]  /*4ca0*/  FMUL.FTZ R13, R9, -1.4426950216293334961 ;  /* 0xbfb8aa3b090d7820 */ /* 0x000fe20000410000 */
[----:B0-----:R-:W-:Y:S01]  /*4cb0*/  FMUL.FTZ R14, R7, R14 ;  /* 0x0000000e070e7220 */ /* 0x001fe20000410000 */
[----:B------:R-:W-:-:S03]  /*4cc0*/  FMUL.FTZ R7, R0, -1.4426950216293334961 ;  /* 0xbfb8aa3b00077820 */ /* 0x000fc60000410000 */
[----:B------:R-:W0:Y:S08]  /*4cd0*/  MUFU.EX2 R15, R15 ;  /* 0x0000000f000f7308 */ /* 0x000e300000000800 */
[----:B------:R-:W1:Y:S08]  /*4ce0*/  MUFU.EX2 R13, R13 ;  /* 0x0000000d000d7308 */ /* 0x000e700000000800 */
[----:B------:R-:W-:Y:S01]  /*4cf0*/  MUFU.EX2 R7, R7 ;  /* 0x0000000700077308 */ /* 0x000fe20000000800 */
[----:B0-----:R-:W-:Y:S01]  /*4d00*/  FADD.FTZ R15, R15, 1 ;  /* 0x3f8000000f0f7421 */ /* 0x001fe20000010000 */
[----:B-1----:R-:W-:-:S06]  /*4d10*/  FADD.FTZ R13, R13, 1 ;  /* 0x3f8000000d0d7421 */ /* 0x002fcc0000010000 */
[----:B------:R-:W-:Y:S08]  /*4d20*/  MUFU.RCP R15, R15 ;  /* 0x0000000f000f7308 */ /* 0x000ff00000001000 */
[----:B------:R-:W-:Y:S01]  /*4d30*/  MUFU.RCP R13, R13 ;  /* 0x0000000d000d7308 */ /* 0x000fe20000001000 */
[----:B--2---:R-:W-:Y:S02]  /*4d40*/  FADD.FTZ R6, R2, -R10 ;  /* 0x8000000a02067221 */ /* 0x004fe40000010000 */
[----:B------:R-:W2:Y:S02]  /*4d50*/  LDL.LU R2, [R1+0x1c] ;  /* 0x00001c0001027983 */ /* 0x000ea40000300800 */
[----:B------:R-:W-:-:S04]  /*4d60*/  FMUL.FTZ R6, R39, R6 ;  /* 0x0000000627067220 */ /* 0x000fc80000410000 */
[----:B------:R-:W-:-:S04]  /*4d70*/  FFMA.FTZ R6, R44, R6, R46 ;  /* 0x000000062c067223 */ /* 0x000fc8000001002e */
[----:B------:R-:W-:-:S06]  /*4d80*/  FMUL.FTZ R12, R6, -1.4426950216293334961 ;  /* 0xbfb8aa3b060c7820 */ /* 0x000fcc0000410000 */
[----:B------:R-:W0:Y:S01]  /*4d90*/  MUFU.EX2 R12, R12 ;  /* 0x0000000c000c7308 */ /* 0x000e220000000800 */
[----:B------:R1:W-:Y:S01]  /*4da0*/  STL [R1+0x4c], R14 ;  /* 0x00004c0e01007387 */ /* 0x0003e20000100800 */
[----:B0-----:R-:W-:-:S06]  /*4db0*/  FADD.FTZ R12, R12, 1 ;  /* 0x3f8000000c0c7421 */ /* 0x001fcc0000010000 */
[----:B-1----:R0:W1:Y:S02]  /*4dc0*/  MUFU.RCP R14, R12 ;  /* 0x0000000c000e7308 */ /* 0x0020640000001000 */
[----:B0-----:R-:W-:-:S06]  /*4dd0*/  FADD.FTZ R12, R7, 1 ;  /* 0x3f800000070c7421 */ /* 0x001fcc0000010000 */
[----:B------:R-:W0:Y:S01]  /*4de0*/  MUFU.RCP R12, R12 ;  /* 0x0000000c000c7308 */ /* 0x000e220000001000 */
[----:B------:R-:W-:Y:S01]  /*4df0*/  FMUL.FTZ R15, R8, R15 ;  /* 0x0000000f080f7220 */ /* 0x000fe20000410000 */
[----:B------:R-:W-:Y:S01]  /*4e00*/  FMUL.FTZ R9, R9, R13 ;  /* 0x0000000d09097220 */ /* 0x000fe20000410000 */
[----:B-1----:R-:W-:-:S03]  /*4e10*/  FMUL.FTZ R6, R6, R14 ;  /* 0x0000000e06067220 */ /* 0x002fc60000410000 */
[----:B------:R-:W-:Y:S04]  /*4e20*/  STL [R1+0x40], R15 ;  /* 0x0000400f01007387 */ /* 0x000fe80000100800 */
[----:B------:R-:W-:Y:S01]  /*4e30*/  STL [R1+0x28], R9 ;  /* 0x0000280901007387 */ /* 0x000fe20000100800 */
[----:B0-----:R-:W-:-:S03]  /*4e40*/  FMUL.FTZ R0, R0, R12 ;  /* 0x0000000c00007220 */ /* 0x001fc60000410000 */
[----:B------:R-:W-:Y:S04]  /*4e50*/  STL [R1+0x24], R6 ;  /* 0x0000240601007387 */ /* 0x000fe80000100800 */
[----:B------:R3:W-:Y:S04]  /*4e60*/  STL [R1+0x20], R0 ;  /* 0x0000200001007387 */ /* 0x0007e80000100800 */
[----:B------:R-:W5:Y:S04]  /*4e70*/  LDL.LU R18, [R1+0x60] ;  /* 0x0000600001127983 */ /* 0x000f680000300800 */
[----:B------:R-:W5:Y:S01]  /*4e80*/  LDL.LU R17, [R1+0x10] ;  /* 0x0000100001117983 */ /* 0x000f620000300800 */
[----:B----4-:R-:W-:-:S04]  /*4e90*/  FADD.FTZ R16, R16, -R10 ;  /* 0x8000000a10107221 */ /* 0x010fc80000010000 */
[----:B------:R-:W-:-:S04]  /*4ea0*/  FMUL.FTZ R16, R39, R16 ;  /* 0x0000001027107220 */ /* 0x000fc80000410000 */
[----:B------:R-:W-:Y:S02]  /*4eb0*/  FFMA.FTZ R7, R45, R16, R47 ;  /* 0x000000102d077223 */ /* 0x000fe4000001002f */
[----:B------:R-:W4:Y:S01]  /*4ec0*/  LDL.LU R16, [R1+0x7c] ;  /* 0x00007c0001107983 */ /* 0x000f220000300800 */
[----:B---3--:R-:W-:-:S03]  /*4ed0*/  FADD.FTZ R0, R3, -R10 ;  /* 0x8000000a03007221 */ /* 0x008fc60000010000 */
[----:B------:R-:W3:Y:S01]  /*4ee0*/  LDL.LU R3, [R1+0x58] ;  /* 0x0000580001037983 */ /* 0x000ee20000300800 */
[----:B------:R-:W-:-:S06]  /*4ef0*/  FMUL.FTZ R8, R7, -1.4426950216293334961 ;  /* 0xbfb8aa3b07087820 */ /* 0x000fcc0000410000 */
[----:B------:R-:W0:Y:S01]  /*4f00*/  MUFU.EX2 R8, R8 ;  /* 0x0000000800087308 */ /* 0x000e220000000800 */
[----:B------:R-:W-:-:S05]  /*4f10*/  SHF.L.U32 R32, R32, 0x10, RZ ;  /* 0x0000001020207819 */ /* 0x000fca00000006ff */
[----:B------:R-:W-:Y:S01]  /*4f20*/  FADD.FTZ R32, -R10, R32 ;  /* 0x000000200a207221 */ /* 0x000fe20000010100 */
[----:B------:R-:W-:-:S03]  /*4f30*/  SHF.L.U32 R33, R33, 0x10, RZ ;  /* 0x0000001021217819 */ /* 0x000fc600000006ff */
[----:B------:R-:W-:Y:S01]  /*4f40*/  FMUL.FTZ R12, R39, R32 ;  /* 0x00000020270c7220 */ /* 0x000fe20000410000 */
[----:B0-----:R-:W-:-:S03]  /*4f50*/  FADD.FTZ R8, R8, 1 ;  /* 0x3f80000008087421 */ /* 0x001fc60000010000 */
[----:B------:R-:W-:Y:S01]  /*4f60*/  FFMA.FTZ R12, R36, R12, R38 ;  /* 0x0000000c240c7223 */ /* 0x000fe20000010026 */
[----:B------:R0:W-:Y:S03]  /*4f70*/  MUFU.RCP R15, R8 ;  /* 0x00000008000f7308 */ /* 0x0001e60000001000 */
[----:B------:R-:W-:Y:S01]  /*4f80*/  FMUL.FTZ R13, R12, -1.4426950216293334961 ;  /* 0xbfb8aa3b0c0d7820 */ /* 0x000fe20000410000 */
[----:B0-----:R-:W-:Y:S01]  /*4f90*/  FMUL.FTZ R8, R39, R0 ;  /* 0x0000000027087220 */ /* 0x001fe20000410000 */
[----:B------:R-:W-:-:S04]  /*4fa0*/  FADD.FTZ R0, -R10, R33 ;  /* 0x000000210a007221 */ /* 0x000fc80000010100 */
[----:B------:R-:W-:Y:S01]  /*4fb0*/  FMUL.FTZ R0, R39, R0 ;  /* 0x0000000027007220 */ /* 0x000fe20000410000 */
[----:B------:R-:W0:Y:S03]  /*4fc0*/  MUFU.EX2 R13, R13 ;  /* 0x0000000d000d7308 */ /* 0x000e260000000800 */
[----:B------:R-:W-:-:S04]  /*4fd0*/  FFMA.FTZ R9, R35, R0, R37 ;  /* 0x0000000023097223 */ /* 0x000fc80000010025 */
[----:B------:R-:W-:Y:S01]  /*4fe0*/  FMUL.FTZ R0, R9, -1.4426950216293334961 ;  /* 0xbfb8aa3b09007820 */ /* 0x000fe20000410000 */
[----:B------:R-:W-:-:S05]  /*4ff0*/  FFMA.FTZ R8, R44, R8, R46 ;  /* 0x000000082c087223 */ /* 0x000fca000001002e */
[----:B------:R-:W1:Y:S01]  /*5000*/  MUFU.EX2 R0, R0 ;  /* 0x0000000000007308 */ /* 0x000e620000000800 */
[----:B------:R-:W-:Y:S01]  /*5010*/  FMUL.FTZ R14, R8, -1.4426950216293334961 ;  /* 0xbfb8aa3b080e7820 */ /* 0x000fe20000410000 */
[----:B0-----:R-:W-:Y:S01]  /*5020*/  FADD.FTZ R13, R13, 1 ;  /* 0x3f8000000d0d7421 */ /* 0x001fe20000010000 */
[----:B------:R-:W-:-:S05]  /*5030*/  SHF.L.U32 R34, R34, 0x10, RZ ;  /* 0x0000001022227819 */ /* 0x000fca00000006ff */
[----:B------:R-:W0:Y:S01]  /*5040*/  MUFU.EX2 R14, R14 ;  /* 0x0000000e000e7308 */ /* 0x000e220000000800 */
[----:B------:R-:W-:Y:S01]  /*5050*/  FADD.FTZ R34, -R10, R34 ;  /* 0x000000220a227221 */ /* 0x000fe20000010100 */
[----:B-1----:R-:W-:Y:S01]  /*5060*/  FADD.FTZ R0, R0, 1 ;  /* 0x3f80000000007421 */ /* 0x002fe20000010000 */
[----:B0-----:R-:W-:-:S06]  /*5070*/  FADD.FTZ R14, R14, 1 ;  /* 0x3f8000000e0e7421 */ /* 0x001fcc0000010000 */
[----:B------:R-:W0:Y:S02]  /*5080*/  MUFU.RCP R14, R14 ;  /* 0x0000000e000e7308 */ /* 0x000e240000001000 */
[----:B0-----:R-:W-:Y:S01]  /*5090*/  FMUL.FTZ R14, R8, R14 ;  /* 0x0000000e080e7220 */ /* 0x001fe20000410000 */
[----:B--2---:R-:W-:-:S04]  /*50a0*/  FADD.FTZ R6, R2, -R10 ;  /* 0x8000000a02067221 */ /* 0x004fc80000010000 */
[----:B------:R-:W-:Y:S01]  /*50b0*/  FMUL.FTZ R6, R39, R6 ;  /* 0x0000000627067220 */ /* 0x000fe20000410000 */
[----:B------:R-:W-:-:S03]  /*50c0*/  FMUL.FTZ R2, R7, R15 ;  /* 0x0000000f07027220 */ /* 0x000fc60000410000 */
[----:B------:R-:W-:Y:S01]  /*50d0*/  FFMA.FTZ R6, R45, R6, R47 ;  /* 0x000000062d067223 */ /* 0x000fe2000001002f */
[----:B------:R-:W0:Y:S03]  /*50e0*/  MUFU.RCP R15, R13 ;  /* 0x0000000d000f7308 */ /* 0x000e260000001000 */
[----:B------:R-:W-:-:S06]  /*50f0*/  FMUL.FTZ R7, R6, -1.4426950216293334961 ;  /* 0xbfb8aa3b06077820 */ /* 0x000fcc0000410000 */
[----:B------:R-:W1:Y:S01]  /*5100*/  MUFU.EX2 R7, R7 ;  /* 0x0000000700077308 */ /* 0x000e620000000800 */
[----:B------:R0:W-:Y:S07]  /*5110*/  STL [R1+0x1c], R2 ;  /* 0x00001c0201007387 */ /* 0x0001ee0000100800 */
[----:B------:R2:W1:Y:S02]  /*5120*/  MUFU.RCP R13, R0 ;  /* 0x00000000000d7308 */ /* 0x0004640000001000 */
[----:B--2---:R-:W-:Y:S01]  /*5130*/  FMUL.FTZ R0, R39, R34 ;  /* 0x0000002227007220 */ /* 0x004fe20000410000 */
[----:B0-----:R-:W-:-:S03]  /*5140*/  FMUL.FTZ R2, R12, R15 ;  /* 0x0000000f0c027220 */ /* 0x001fc60000410000 */
[----:B------:R-:W-:-:S04]  /*5150*/  FFMA.FTZ R0, R36, R0, R38 ;  /* 0x0000000024007223 */ /* 0x000fc80000010026 */
[----:B------:R-:W-:Y:S01]  /*5160*/  FMUL.FTZ R12, R0, -1.4426950216293334961 ;  /* 0xbfb8aa3b000c7820 */ /* 0x000fe20000410000 */
[----:B-1----:R-:W-:-:S05]  /*5170*/  FADD.FTZ R7, R7, 1 ;  /* 0x3f80000007077421 */ /* 0x002fca0000010000 */
[----:B------:R-:W0:Y:S08]  /*5180*/  MUFU.EX2 R12, R12 ;  /* 0x0000000c000c7308 */ /* 0x000e300000000800 */
[----:B------:R-:W1:Y:S01]  /*5190*/  MUFU.RCP R7, R7 ;  /* 0x0000000700077308 */ /* 0x000e620000001000 */
[----:B------:R-:W-:Y:S01]  /*51a0*/  STL [R1+0x18], R2 ;  /* 0x0000180201007387 */ /* 0x000fe20000100800 */
[----:B------:R-:W-:-:S03]  /*51b0*/  FMUL.FTZ R8, R9, R13 ;  /* 0x0000000d09087220 */ /* 0x000fc60000410000 */
[----:B------:R2:W-:Y:S01]  /*51c0*/  STL [R1+0x14], R14 ;  /* 0x0000140e01007387 */ /* 0x0005e20000100800 */
[----:B0-----:R-:W-:-:S04]  /*51d0*/  FADD.FTZ R12, R12, 1 ;  /* 0x3f8000000c0c7421 */ /* 0x001fc80000010000 */
[----:B--2---:R0:W2:Y:S01]  /*51e0*/  MUFU.RCP R14, R12 ;  /* 0x0000000c000e7308 */ /* 0x0040a20000001000 */
[----:B-1----:R-:W-:Y:S01]  /*51f0*/  FMUL.FTZ R2, R6, R7 ;  /* 0x0000000706027220 */ /* 0x002fe20000410000 */
[----:B-----5:R-:W-:Y:S01]  /*5200*/  FADD.FTZ R9, R18, -R10 ;  /* 0x8000000a12097221 */ /* 0x020fe20000010000 */
[----:B------:R-:W-:-:S03]  /*5210*/  SHF.L.U32 R34, R17, 0x10, RZ ;  /* 0x0000001011227819 */ /* 0x000fc600000006ff */
[C---:B------:R-:W-:Y:S02]  /*5220*/  FMUL.FTZ R9, R39.reuse, R9 ;  /* 0x0000000927097220 */ /* 0x040fe40000410000 */
[----:B------:R-:W-:Y:S02]  /*5230*/  FADD.FTZ R34, -R10, R34 ;  /* 0x000000220a227221 */ /* 0x000fe40000010100 */
[----:B------:R-:W-:Y:S01]  /*5240*/  FFMA.FTZ R9, R44, R9, R46 ;  /* 0x000000092c097223 */ /* 0x000fe2000001002e */
[----:B----4-:R-:W-:Y:S01]  /*5250*/  SHF.L.U32 R7, R16, 0x10, RZ ;  /* 0x0000001010077819 */ /* 0x010fe200000006ff */
[----:B------:R-:W-:-:S04]  /*5260*/  FMUL.FTZ R34, R39, R34 ;  /* 0x0000002227227220 */ /* 0x000fc80000410000 */
[----:B------:R-:W-:Y:S01]  /*5270*/  FADD.FTZ R7, -R10, R7 ;  /* 0x000000070a077221 */ /* 0x000fe20000010100 */
[----:B------:R-:W-:Y:S01]  /*5280*/  FFMA.FTZ R34, R35, R34, R37 ;  /* 0x0000002223227223 */ /* 0x000fe20000010025 */
[----:B------:R2:W-:Y:S02]  /*5290*/  STL [R1+0x120], R2 ;  /* 0x0001200201007387 */ /* 0x0005e40000100800 */
[----:B------:R-:W-:Y:S01]  /*52a0*/  FMUL.FTZ R7, R39, R7 ;  /* 0x0000000727077220 */ /* 0x000fe20000410000 */
[----:B------:R-:W-:Y:S01]  /*52b0*/  FMUL.FTZ R13, R9, -1.4426950216293334961 ;  /* 0xbfb8aa3b090d7820 */ /* 0x000fe20000410000 */
[----:B------:R1:W-:Y:S01]  /*52c0*/  STL [R1+0xc], R8 ;  /* 0x00000c0801007387 */ /* 0x0003e20000100800 */
[----:B0-----:R-:W-:Y:S01]  /*52d0*/  FMUL.FTZ R12, R34, -1.4426950216293334961 ;  /* 0xbfb8aa3b220c7820 */ /* 0x001fe20000410000 */
[----:B------:R-:W-:Y:S02]  /*52e0*/  FFMA.FTZ R7, R36, R7, R38 ;  /* 0x0000000724077223 */ /* 0x000fe40000010026 */
[----:B------:R-:W4:Y:S01]  /*52f0*/  LDL.LU R24, [R1+0x6c] ;  /* 0x00006c0001187983 */ /* 0x000f220000300800 */
[----:B--2---:R-:W-:Y:S01]  /*5300*/  FMUL.FTZ R2, R0, R14 ;  /* 0x0000000e00027220 */ /* 0x004fe20000410000 */
[----:B------:R-:W-:Y:S01]  /*5310*/  FMUL.FTZ R0, R7, -1.4426950216293334961 ;  /* 0xbfb8aa3b07007820 */ /* 0x000fe20000410000 */
[----:B------:R-:W0:Y:S01]  /*5320*/  MUFU.EX2 R13, R13 ;  /* 0x0000000d000d7308 */ /* 0x000e220000000800 */
[----:B---3--:R-:W-:-:S04]  /*5330*/  FADD.FTZ R6, R3, -R10 ;  /* 0x8000000a03067221 */ /* 0x008fc80000010000 */
[----:B------:R-:W-:-:S04]  /*5340*/  FMUL.FTZ R6, R39, R6 ;  /* 0x0000000627067220 */ /* 0x000fc80000410000 */
[----:B------:R-:W-:-:S04]  /*5350*/  FFMA.FTZ R6, R45, R6, R47 ;  /* 0x000000062d067223 */ /* 0x000fc8000001002f */
[----:B-1----:R-:W-:Y:S01]  /*5360*/  FMUL.FTZ R8, R6, -1.4426950216293334961 ;  /* 0xbfb8aa3b06087820 */ /* 0x002fe20000410000 */
[----:B------:R-:W1:Y:S08]  /*5370*/  MUFU.EX2 R12, R12 ;  /* 0x0000000c000c7308 */ /* 0x000e700000000800 */
[----:B------:R-:W2:Y:S08]  /*5380*/  MUFU.EX2 R8, R8 ;  /* 0x0000000800087308 */ /* 0x000eb00000000800 */
[----:B------:R-:W3:Y:S01]  /*5390*/  MUFU.EX2 R0, R0 ;  /* 0x0000000000007308 */ /* 0x000ee20000000800 */
[----:B0-----:R-:W-:Y:S01]  /*53a0*/  FADD.FTZ R13, R13, 1 ;  /* 0x3f8000000d0d7421 */ /* 0x001fe20000010000 */
[----:B-1----:R-:W-:Y:S01]  /*53b0*/  FADD.FTZ R12, R12, 1 ;  /* 0x3f8000000c0c7421 */ /* 0x002fe20000010000 */
[----:B--2---:R-:W-:-:S05]  /*53c0*/  FADD.FTZ R8, R8, 1 ;  /* 0x3f80000008087421 */ /* 0x004fca0000010000 */
[----:B------:R-:W0:Y:S01]  /*53d0*/  MUFU.RCP R13, R13 ;  /* 0x0000000d000d7308 */ /* 0x000e220000001000 */
[----:B---3--:R-:W-:-:S07]  /*53e0*/  FADD.FTZ R0, R0, 1 ;  /* 0x3f80000000007421 */ /* 0x008fce0000010000 */
[----:B------:R-:W1:Y:S08]  /*53f0*/  MUFU.RCP R8, R8 ;  /* 0x0000000800087308 */ /* 0x000e700000001000 */
[----:B------:R-:W2:Y:S08]  /*5400*/  MUFU.RCP R12, R12 ;  /* 0x0000000c000c7308 */ /* 0x000eb00000001000 */
[----:B------:R-:W3:Y:S01]  /*5410*/  MUFU.RCP R0, R0 ;  /* 0x0000000000007308 */ /* 0x000ee20000001000 */
[----:B0-----:R-:W-:Y:S01]  /*5420*/  FMUL.FTZ R3, R9, R13 ;  /* 0x0000000d09037220 */ /* 0x001fe20000410000 */
[----:B-1----:R-:W-:Y:S01]  /*5430*/  FMUL.FTZ R6, R6, R8 ;  /* 0x0000000806067220 */ /* 0x002fe20000410000 */
[----:B------:R-:W-:-:S02]  /*5440*/  IADD3.X R9, RZ, R29, RZ, P6, !PT ;  /* 0x0000001dff097210 */ /* 0x000fc400037fe4ff */
[----:B------:R-:W-:Y:S01]  /*5450*/  LEA R8, P6, R28, UR12, 0x1 ;  /* 0x0000000c1c087c11 */ /* 0x000fe2000f8c08ff */
[----:B------:R-:W-:Y:S01]  /*5460*/  STL [R1+0x4], R2 ;  /* 0x0000040201007387 */ /* 0x000fe20000100800 */
[----:B--2---:R-:W-:-:S03]  /*5470*/  FMUL.FTZ R34, R34, R12 ;  /* 0x0000000c22227220 */ /* 0x004fc60000410000 */
[----:B------:R-:W-:Y:S01]  /*5480*/  STL [R1+0x124], R3 ;  /* 0x0001240301007387 */ /* 0x000fe20000100800 */
[----:B------:R-:W-:Y:S02]  /*5490*/  LEA.HI.X R9, R28, UR13, R9, 0x1, P6 ;  /* 0x0000000d1c097c11 */ /* 0x000fe4000b0f0c09 */
[----:B------:R-:W-:Y:S01]  /*54a0*/  LEA R12, P6, R4, UR12, 0x1 ;  /* 0x0000000c040c7c11 */ /* 0x000fe2000f8c08ff */
[----:B------:R-:W-:Y:S01]  /*54b0*/  STL [R1+0x128], R34 ;  /* 0x0001282201007387 */ /* 0x000fe20000100800 */
[----:B---3--:R-:W-:-:S03]  /*54c0*/  FMUL.FTZ R7, R7, R0 ;  /* 0x0000000007077220 */ /* 0x008fc60000410000 */
[----:B------:R-:W-:Y:S01]  /*54d0*/  STL [R1+0x12c], R6 ;  /* 0x00012c0601007387 */ /* 0x000fe20000100800 */
[----:B------:R-:W-:-:S03]  /*54e0*/  LEA.HI.X R13, R4, UR13, R41, 0x1, P6 ;  /* 0x0000000d040d7c11 */ /* 0x000fc6000b0f0c29 */
[----:B------:R-:W-:Y:S01]  /*54f0*/  STL [R1+0x140], R6 ;  /* 0x0001400601007387 */ /* 0x000fe20000100800 */
[----:B------:R-:W-:-:S03]  /*5500*/  LEA R14, P6, R11, UR12, 0x1 ;  /* 0x0000000c0b0e7c11 */ /* 0x000fc6000f8c08ff */
[----:B------:R0:W-:Y:S04]  /*5510*/  STL [R1+0x130], R7 ;  /* 0x0001300701007387 */ /* 0x0001e80000100800 */
[----:B------:R1:W-:Y:S04]  /*5520*/  STL [R1+0x13c], R9 ;  /* 0x00013c0901007387 */ /* 0x0003e80000100800 */
[----:B------:R-:W2:Y:S01]  /*5530*/  LDL.LU R41, [R1+0x150] ;  /* 0x0001500001297983 */ /* 0x000ea20000300800 */
[----:B------:R-:W-:-:S03]  /*5540*/  LEA.HI.X R15, R11, UR13, R40, 0x1, P6 ;  /* 0x0000000d0b0f7c11 */ /* 0x000fc6000b0f0c28 */
[----:B------:R-:W3:Y:S04]  /*5550*/  LDL.LU R40, [R1+0x14c] ;  /* 0x00014c0001287983 */ /* 0x000ee80000300800 */
[----:B0-----:R-:W5:Y:S01]  /*5560*/  LDL.LU R7, [R1+0xc8] ;  /* 0x0000c80001077983 */ /* 0x001f620000300800 */
[----:B------:R-:W-:-:S04]  /*5570*/  LEA R16, P6, R51, UR12, 0x1 ;  /* 0x0000000c33107c11 */ /* 0x000fc8000f8c08ff */
[----:B------:R-:W-:Y:S02]  /*5580*/  LEA.HI.X R17, R51, UR13, R49, 0x1, P6 ;  /* 0x0000000d33117c11 */ /* 0x000fe4000b0f0c31 */
[C---:B------:R-:W-:Y:S01]  /*5590*/  LEA R18, P6, R50.reuse, UR12, 0x1 ;  /* 0x0000000c32127c11 */ /* 0x040fe2000f8c08ff */
[----:B------:R-:W5:Y:S03]  /*55a0*/  LDL.LU R49, [R1+0x148] ;  /* 0x0001480001317983 */ /* 0x000f660000300800 */
[----:B------:R-:W-:Y:S02]  /*55b0*/  LEA.HI.X R19, R50, UR13, R5, 0x1, P6 ;  /* 0x0000000d32137c11 */ /* 0x000fe4000b0f0c05 */
[----:B------:R-:W5:Y:S04]  /*55c0*/  LDL.LU R5, [R1+0x144] ;  /* 0x0001440001057983 */ /* 0x000f680000300800 */
[----:B------:R-:W5:Y:S01]  /*55d0*/  LDL.LU R2, [R1+0x78] ;  /* 0x0000780001027983 */ /* 0x000f620000300800 */
[----:B------:R-:W-:-:S02]  /*55e0*/  IADD3.X R4, RZ, R29, RZ, P5, !PT ;  /* 0x0000001dff047210 */ /* 0x000fc40002ffe4ff */
[----:B------:R-:W-:-:S04]  /*55f0*/  LEA R20, P5, R48, UR12, 0x1 ;  /* 0x0000000c30147c11 */ /* 0x000fc8000f8a08ff */
[----:B------:R-:W-:Y:S02]  /*5600*/  LEA.HI.X R21, R48, UR13, R4, 0x1, P5 ;  /* 0x0000000d30157c11 */ /* 0x000fe4000a8f0c04 */
[----:B------:R-:W-:Y:S02]  /*5610*/  IADD3.X R4, RZ, R29, RZ, P4, !PT ;  /* 0x0000001dff047210 */ /* 0x000fe400027fe4ff */
[----:B------:R-:W-:-:S04]  /*5620*/  LEA R22, P4, R43, UR12, 0x1 ;  /* 0x0000000c2b167c11 */ /* 0x000fc8000f8808ff */
[----:B------:R-:W-:Y:S02]  /*5630*/  LEA.HI.X R23, R43, UR13, R4, 0x1, P4 ;  /* 0x0000000d2b177c11 */ /* 0x000fe4000a0f0c04 */
[----:B------:R-:W-:Y:S01]  /*5640*/  IADD3.X R4, RZ, R29, RZ, P3, !PT ;  /* 0x0000001dff047210 */ /* 0x000fe20001ffe4ff */
[----:B------:R-:W-:Y:S04]  /*5650*/  STL [R1+0x138], R20 ;  /* 0x0001381401007387 */ /* 0x000fe80000100800 */
[----:B------:R-:W-:Y:S04]  /*5660*/  STL [R1+0x134], R21 ;  /* 0x0001341501007387 */ /* 0x000fe80000100800 */
[----:B------:R-:W5:Y:S04]  /*5670*/  LDL.LU R6, [R1+0xdc] ;  /* 0x0000dc0001067983 */ /* 0x000f680000300800 */
[----:B------:R-:W5:Y:S01]  /*5680*/  LDL.LU R3, [R1+0x80] ;  /* 0x0000800001037983 */ /* 0x000f620000300800 */
[----:B----4-:R-:W-:Y:S01]  /*5690*/  FADD.FTZ R43, R24, -R10 ;  /* 0x8000000a182b7221 */ /* 0x010fe20000010000 */
[----:B------:R-:W-:-:S04]  /*56a0*/  LEA R24, P3, R42, UR12, 0x1 ;  /* 0x0000000c2a187c11 */ /* 0x000fc8000f8608ff */
[----:B------:R-:W-:Y:S02]  /*56b0*/  LEA.HI.X R25, R42, UR13, R4, 0x1, P3 ;  /* 0x0000000d2a197c11 */ /* 0x000fe400098f0c04 */
[----:B------:R-:W-:Y:S01]  /*56c0*/  IADD3.X R4, RZ, R29, RZ, P2, !PT ;  /* 0x0000001dff047210 */ /* 0x000fe200017fe4ff */
[----:B------:R-:W-:-:S04]  /*56d0*/  FMUL.FTZ R43, R39, R43 ;  /* 0x0000002b272b7220 */ /* 0x000fc80000410000 */
[----:B------:R-:W-:Y:S01]  /*56e0*/  FFMA.FTZ R43, R44, R43, R46 ;  /* 0x0000002b2c2b7223 */ /* 0x000fe2000001002e */
[----:B--2---:R-:W-:-:S04]  /*56f0*/  LEA R26, P2, R41, UR12, 0x1 ;  /* 0x0000000c291a7c11 */ /* 0x004fc8000f8408ff */
[----:B------:R-:W-:Y:S02]  /*5700*/  LEA.HI.X R27, R41, UR13, R4, 0x1, P2 ;  /* 0x0000000d291b7c11 */ /* 0x000fe400090f0c04 */
[----:B------:R-:W-:Y:S02]  /*5710*/  IADD3.X R4, RZ, R29, RZ, P1, !PT ;  /* 0x0000001dff047210 */ /* 0x000fe40000ffe4ff */
[----:B---3--:R-:W-:-:S04]  /*5720*/  LEA R32, P1, R40, UR12, 0x1 ;  /* 0x0000000c28207c11 */ /* 0x008fc8000f8208ff */
[----:B------:R-:W-:Y:S01]  /*5730*/  LEA.HI.X R33, R40, UR13, R4, 0x1, P1 ;  /* 0x0000000d28217c11 */ /* 0x000fe200088f0c04 */
[----:B------:R-:W-:-:S06]  /*5740*/  FMUL.FTZ R4, R43, -1.4426950216293334961 ;  /* 0xbfb8aa3b2b047820 */ /* 0x000fcc0000410000 */
[----:B------:R-:W0:Y:S01]  /*5750*/  MUFU.EX2 R4, R4 ;  /* 0x0000000400047308 */ /* 0x000e220000000800 */
[----:B-----5:R-:W-:Y:S01]  /*5760*/  SHF.L.U32 R11, R7, 0x10, RZ ;  /* 0x00000010070b7819 */ /* 0x020fe200000006ff */
[----:B0-----:R-:W-:-:S06]  /*5770*/  FADD.FTZ R4, R4, 1 ;  /* 0x3f80000004047421 */ /* 0x001fcc0000010000 */
[----:B------:R-:W0:Y:S01]  /*5780*/  MUFU.RCP R4, R4 ;  /* 0x0000000400047308 */ /* 0x000e220000001000 */
[----:B------:R-:W-:-:S04]  /*5790*/  FADD.FTZ R11, -R10, R11 ;  /* 0x0000000b0a0b7221 */ /* 0x000fc80000010100 */
[----:B------:R-:W-:-:S04]  /*57a0*/  FMUL.FTZ R11, R39, R11 ;  /* 0x0000000b270b7220 */ /* 0x000fc80000410000 */
[----:B------:R-:W-:Y:S01]  /*57b0*/  FFMA.FTZ R11, R35, R11, R37 ;  /* 0x0000000b230b7223 */ /* 0x000fe20000010025 */
[----:B0-----:R-:W-:-:S03]  /*57c0*/  FMUL.FTZ R43, R43, R4 ;  /* 0x000000042b2b7220 */ /* 0x001fc60000410000 */
[----:B------:R-:W-:-:S06]  /*57d0*/  FMUL.FTZ R4, R11, -1.4426950216293334961 ;  /* 0xbfb8aa3b0b047820 */ /* 0x000fcc0000410000 */
[----:B------:R-:W0:Y:S02]  /*57e0*/  MUFU.EX2 R4, R4 ;  /* 0x0000000400047308 */ /* 0x000e240000000800 */
[----:B0-----:R-:W-:-:S06]  /*57f0*/  FADD.FTZ R4, R4, 1 ;  /* 0x3f80000004047421 */ /* 0x001fcc0000010000 */
[----:B------:R0:W2:Y:S02]  /*5800*/  MUFU.RCP R48, R4 ;  /* 0x0000000400307308 */ /* 0x0000a40000001000 */
[----:B0-----:R-:W-:Y:S02]  /*5810*/  FADD.FTZ R4, R2, -R10 ;  /* 0x8000000a02047221 */ /* 0x001fe40000010000 */
[----:B------:R-:W3:Y:S02]  /*5820*/  LDL.LU R2, [R1+0xe4] ;  /* 0x0000e40001027983 */ /* 0x000ee40000300800 */
[----:B------:R-:W-:Y:S02]  /*5830*/  FMUL.FTZ R4, R39, R4 ;  /* 0x0000000427047220 */ /* 0x000fe40000410000 */
[----:B-1----:R-:W4:Y:S02]  /*5840*/  LDL.LU R9, [R1+0x84] ;  /* 0x0000840001097983 */ /* 0x002f240000300800 */
[----:B------:R-:W-:Y:S01]  /*5850*/  FFMA.FTZ R4, R45, R4, R47 ;  /* 0x000000042d047223 */ /* 0x000fe2000001002f */
[----:B--2---:R-:W-:Y:S01]  /*5860*/  FMUL.FTZ R48, R11, R48 ;  /* 0x000000300b307220 */ /* 0x004fe20000410000 */
[----:B------:R-:W-:Y:S01]  /*5870*/  SHF.L.U32 R28, R6, 0x10, RZ ;  /* 0x00000010061c7819 */ /* 0x000fe200000006ff */
[----:B------:R-:W2:Y:S01]  /*5880*/  LDL.LU R7, [R1+0xe8] ;  /* 0x0000e80001077983 */ /* 0x000ea20000300800 */
[----:B------:R-:W-:-:S03]  /*5890*/  FMUL.FTZ R11, R4, -1.4426950216293334961 ;  /* 0xbfb8aa3b040b7820 */ /* 0x000fc60000410000 */
[----:B------:R-:W-:Y:S01]  /*58a0*/  FADD.FTZ R28, -R10, R28 ;  /* 0x0000001c0a1c7221 */ /* 0x000fe20000010100 */
[----:B------:R-:W5:Y:S02]  /*58b0*/  LDL.LU R6, [R1+0x94] ;  /* 0x0000940001067983 */ /* 0x000f640000300800 */
[----:B------:R-:W0:Y:S01]  /*58c0*/  MUFU.EX2 R11, R11 ;  /* 0x0000000b000b7308 */ /* 0x000e220000000800 */
[----:B------:R-:W-:Y:S01]  /*58d0*/  FMUL.FTZ R28, R39, R28 ;  /* 0x0000001c271c7220 */ /* 0x000fe20000410000 */
[----:B0-----:R-:W-:-:S06]  /*58e0*/  FADD.FTZ R11, R11, 1 ;  /* 0x3f8000000b0b7421 */ /* 0x001fcc0000010000 */
[----:B------:R-:W0:Y:S01]  /*58f0*/  MUFU.RCP R11, R11 ;  /* 0x0000000b000b7308 */ /* 0x000e220000001000 */
[----:B------:R-:W-:Y:S01]  /*5900*/  FFMA.FTZ R42, R36, R28, R38 ;  /* 0x0000001c242a7223 */ /* 0x000fe20000010026 */
[----:B0-----:R-:W-:-:S03]  /*5910*/  FMUL.FTZ R11, R4, R11 ;  /* 0x0000000b040b7220 */ /* 0x001fc60000410000 */
[----:B------:R-:W-:-:S06]  /*5920*/  FMUL.FTZ R4, R42, -1.4426950216293334961 ;  /* 0xbfb8aa3b2a047820 */ /* 0x000fcc0000410000 */
[----:B------:R-:W0:Y:S02]  /*5930*/  MUFU.EX2 R4, R4 ;  /* 0x0000000400047308 */ /* 0x000e240000000800 */
[----:B0-----:R-:W-:-:S06]  /*5940*/  FADD.FTZ R4, R4, 1 ;  /* 0x3f80000004047421 */ /* 0x001fcc0000010000 */
[----:B------:R0:W-:Y:S02]  /*5950*/  MUFU.RCP R28, R4 ;  /* 0x00000004001c7308 */ /* 0x0001e40000001000 */
[----:B0-----:R-:W-:Y:S02]  /*5960*/  FADD.FTZ R4, R3, -R10 ;  /* 0x8000000a03047221 */ /* 0x001fe40000010000 */
[----:B------:R-:W5:Y:S02]  /*5970*/  LDL.LU R3, [R1+0x104] ;  /* 0x0001040001037983 */ /* 0x000f640000300800 */
[----:B------:R-:W-:-:S04]  /*5980*/  FMUL.FTZ R4, R39, R4 ;  /* 0x0000000427047220 */ /* 0x000fc80000410000 */
[----:B------:R-:W-:-:S04]  /*5990*/  FFMA.FTZ R51, R44, R4, R46 ;  /* 0x000000042c337223 */ /* 0x000fc8000001002e */
[----:B------:R-:W-:-:S06]  /*59a0*/  FMUL.FTZ R4, R51, -1.4426950216293334961 ;  /* 0xbfb8aa3b33047820 */ /* 0x000fcc0000410000 */
[----:B------:R-:W0:Y:S02]  /*59b0*/  MUFU.EX2 R4, R4 ;  /* 0x0000000400047308 */ /* 0x000e240000000800 */
[----:B0-----:R-:W-:-:S06]  /*59c0*/  FADD.FTZ R4, R4, 1 ;  /* 0x3f80000004047421 */ /* 0x001fcc0000010000 */
[----:B------:R3:W0:Y:S02]  /*59d0*/  MUFU.RCP R40, R4 ;  /* 0x0000000400287308 */ /* 0x0006240000001000 */
[----:B---3--:R-:W-:Y:S02]  /*59e0*/  SHF.L.U32 R4, R2, 0x10, RZ ;  /* 0x0000001002047819 */ /* 0x008fe400000006ff */
[----:B------:R-:W3:Y:S03]  /*59f0*/  LDL.LU R2, [R1+0xec] ;  /* 0x0000ec0001027983 */ /* 0x000ee60000300800 */
[----:B------:R-:W-:-:S04]  /*5a00*/  FADD.FTZ R4, -R10, R4 ;  /* 0x000000040a047221 */ /* 0x000fc80000010100 */
[----:B------:R-:W-:Y:S01]  /*5a10*/  FMUL.FTZ R4, R39, R4 ;  /* 0x0000000427047220 */ /* 0x000fe20000410000 */
[----:B0-----:R-:W-:-:S03]  /*5a20*/  FMUL.FTZ R51, R51, R40 ;  /* 0x0000002833337220 */ /* 0x001fc60000410000 */
[----:B------:R-:W-:-:S04]  /*5a30*/  FFMA.FTZ R4, R35, R4, R37 ;  /* 0x0000000423047223 */ /* 0x000fc80000010025 */
[----:B------:R-:W-:-:S06]  /*5a40*/  FMUL.FTZ R40, R4, -1.4426950216293334961 ;  /* 0xbfb8aa3b04287820 */ /* 0x000fcc0000410000 */
[----:B------:R-:W0:Y:S02]  /*5a50*/  MUFU.EX2 R40, R40 ;  /* 0x0000002800287308 */ /* 0x000e240000000800 */
[----:B0-----:R-:W-:-:S06]  /*5a60*/  FADD.FTZ R40, R40, 1 ;  /* 0x3f80000028287421 */ /* 0x001fcc0000010000 */
[----:B------:R4:W0:Y:S02]  /*5a70*/  MUFU.RCP R52, R40 ;  /* 0x0000002800347308 */ /* 0x0008240000001000 */
[----:B----4-:R-:W-:Y:S02]  /*5a80*/  FADD.FTZ R40, R9, -R10 ;  /* 0x8000000a09287221 */ /* 0x010fe40000010000 */
[----:B------:R-:W4:Y:S02]  /*5a90*/  LDL.LU R9, [R1+0x9c] ;  /* 0x00009c0001097983 */ /* 0x000f240000300800 */
[----:B------:R-:W-:-:S04]  /*5aa0*/  FMUL.FTZ R40, R39, R40 ;  /* 0x0000002827287220 */ /* 0x000fc80000410000 */
[----:B------:R-:W-:Y:S01]  /*5ab0*/  FFMA.FTZ R40, R45, R40, R47 ;  /* 0x000000282d287223 */ /* 0x000fe2000001002f */
[----:B0-----:R-:W-:-:S03]  /*5ac0*/  FMUL.FTZ R52, R4, R52 ;  /* 0x0000003404347220 */ /* 0x001fc60000410000 */
[----:B------:R-:W-:-:S06]  /*5ad0*/  FMUL.FTZ R4, R40, -1.4426950216293334961 ;  /* 0xbfb8aa3b28047820 */ /* 0x000fcc0000410000 */
[----:B------:R-:W0:Y:S01]  /*5ae0*/  MUFU.EX2 R4, R4 ;  /* 0x0000000400047308 */ /* 0x000e220000000800 */
[----:B------:R-:W-:Y:S01]  /*5af0*/  FMUL.FTZ R42, R42, R28 ;  /* 0x0000001c2a2a7220 */ /* 0x000fe20000410000 */
[----:B------:R-:W-:Y:S02]  /*5b00*/  IADD3.X R29, RZ, R29, RZ, P0, !PT ;  /* 0x0000001dff1d7210 */ /* 0x000fe400007fe4ff */
[----:B------:R-:W-:-:S04]  /*5b10*/  LEA R28, P0, R49, UR12, 0x1 ;  /* 0x0000000c311c7c11 */ /* 0x000fc8000f8008ff */
[----:B------:R-:W-:Y:S01]  /*5b20*/  LEA.HI.X R29, R49, UR13, R29, 0x1, P0 ;  /* 0x0000000d311d7c11 */ /* 0x000fe200080f0c1d */
[----:B0-----:R-:W-:-:S04]  /*5b30*/  FADD.FTZ R4, R4, 1 ;  /* 0x3f80000004047421 */ /* 0x001fc80000010000 */
[----:B------:R2:W0:Y:S02]  /*5b40*/  MUFU.RCP R49, R4 ;  /* 0x0000000400317308 */ /* 0x0004240000001000 */
[----:B--2---:R-:W-:Y:S02]  /*5b50*/  SHF.L.U32 R4, R7, 0x10, RZ ;  /* 0x0000001007047819 */ /* 0x004fe400000006ff */
[----:B------:R-:W2:Y:S03]  /*5b60*/  LDL.LU R7, [R1+0xf0] ;  /* 0x0000f00001077983 */ /* 0x000ea60000300800 */
[----:B------:R-:W-:-:S04]  /*5b70*/  FADD.FTZ R4, -R10, R4 ;  /* 0x000000040a047221 */ /* 0x000fc80000010100 */
[----:B------:R-:W-:Y:S01]  /*5b80*/  FMUL.FTZ R4, R39, R4 ;  /* 0x0000000427047220 */ /* 0x000fe20000410000 */
[----:B0-----:R-:W-:-:S03]  /*5b90*/  FMUL.FTZ R49, R40, R49 ;  /* 0x0000003128317220 */ /* 0x001fc60000410000 */
[----:B------:R-:W-:-:S04]  /*5ba0*/  FFMA.FTZ R4, R36, R4, R38 ;  /* 0x0000000424047223 */ /* 0x000fc80000010026 */
[----:B------:R-:W-:Y:S01]  /*5bb0*/  FMUL.FTZ R40, R4, -1.4426950216293334961 ;  /* 0xbfb8aa3b04287820 */ /* 0x000fe20000410000 */
[----:B------:R-:W-:-:S05]  /*5bc0*/  F2FP.BF16.F32.PACK_AB R55, R57, R55 ;  /* 0x000000373937723e */ /* 0x000fca00000010ff */
[----:B------:R-:W0:Y:S01]  /*5bd0*/  MUFU.EX2 R40, R40 ;  /* 0x0000002800287308 */ /* 0x000e220000000800 */
[----:B------:R-:W-:-:S05]  /*5be0*/  PRMT R0, R55, 0x7632, R0 ;  /* 0x0000763237007816 */ /* 0x000fca0000000000 */
[----:B------:R1:W-:Y:S02]  /*5bf0*/  STG.E.U16 desc[UR8][R30.64+0x2], R0 ;  /* 0x000002001e007986 */ /* 0x0003e4000c101508 */
[----:B-1----:R-:W-:Y:S01]  /*5c00*/  F2FP.BF16.F32.PACK_AB R0, R60, R56 ;  /* 0x000000383c00723e */ /* 0x002fe200000010ff */
[----:B-----5:R-:W-:Y:S01]  /*5c10*/  FADD.FTZ R56, R6, -R10 ;  /* 0x8000000a06387221 */ /* 0x020fe20000010000 */
[----:B0-----:R-:W-:Y:S01]  /*5c20*/  FADD.FTZ R40, R40, 1 ;  /* 0x3f80000028287421 */ /* 0x001fe20000010000 */
[----:B------:R-:W5:Y:S02]  /*5c30*/  LDL.LU R6, [R1+0xa0] ;  /* 0x0000a00001067983 */ /* 0x000f640000300800 */
[----:B------:R-:W-:Y:S01]  /*5c40*/  FMUL.FTZ R56, R39, R56 ;  /* 0x0000003827387220 */ /* 0x000fe20000410000 */
[----:B------:R0:W1:Y:S03]  /*5c50*/  MUFU.RCP R50, R40 ;  /* 0x0000002800327308 */ /* 0x0000660000001000 */
[----:B------:R-:W-:-:S04]  /*5c60*/  FFMA.FTZ R56, R44, R56, R46 ;  /* 0x000000382c387223 */ /* 0x000fc8000001002e */
[----:B0-----:R-:W-:-:S06]  /*5c70*/  FMUL.FTZ R40, R56, -1.4426950216293334961 ;  /* 0xbfb8aa3b38287820 */ /* 0x001fcc0000410000 */
[----:B------:R-:W0:Y:S01]  /*5c80*/  MUFU.EX2 R40, R40 ;  /* 0x0000002800287308 */ /* 0x000e220000000800 */
[----:B-1----:R-:W-:Y:S01]  /*5c90*/  FMUL.FTZ R50, R4, R50 ;  /* 0x0000003204327220 */ /* 0x002fe20000410000 */
[----:B------:R-:W-:-:S04]  /*5ca0*/  LEA R4, P0, R5, UR12, 0x1 ;  /* 0x0000000c05047c11 */ /* 0x000fc8000f8008ff */
[----:B------:R-:W-:Y:S02]  /*5cb0*/  LEA.HI.X R5, R5, UR13, R3, 0x1, P0 ;  /* 0x0000000d05057c11 */ /* 0x000fe400080f0c03 */
[----:B------:R-:W5:Y:S01]  /*5cc0*/  LDL.LU R3, [R1+0x108] ;  /* 0x0001080001037983 */ /* 0x000f620000300800 */
[----:B0-----:R-:W-:-:S04]  /*5cd0*/  FADD.FTZ R40, R40, 1 ;  /* 0x3f80000028287421 */ /* 0x001fc80000010000 */
[----:B------:R3:W0:Y:S02]  /*5ce0*/  MUFU.RCP R41, R40 ;  /* 0x0000002800297308 */ /* 0x0006240000001000 */
[----:B---3--:R-:W-:Y:S02]  /*5cf0*/  SHF.L.U32 R40, R2, 0x10, RZ ;  /* 0x0000001002287819 */ /* 0x008fe400000006ff */
[----:B------:R-:W3:Y:S03]  /*5d00*/  LDL.LU R2, [R1+0x68] ;  /* 0x0000680001027983 */ /* 0x000ee60000300800 */
[----:B------:R-:W-:Y:S01]  /*5d10*/  FADD.FTZ R40, -R10, R40 ;  /* 0x000000280a287221 */ /* 0x000fe20000010100 */
[----:B0-----:R-:W-:Y:S01]  /*5d20*/  FMUL.FTZ R56, R56, R41 ;  /* 0x0000002938387220 */ /* 0x001fe20000410000 */
[----:B------:R-:W3:Y:S02]  /*5d30*/  LDL.LU R21, [R1+0xf4] ;  /* 0x0000f40001157983 */ /* 0x000ee40000300800 */
[----:B------:R-:W-:-:S02]  /*5d40*/  FMUL.FTZ R40, R39, R40 ;  /* 0x0000002827287220 */ /* 0x000fc40000410000 */
[----:B------:R-:W3:Y:S02]  /*5d50*/  LDL.LU R20, [R1+0xa4] ;  /* 0x0000a40001147983 */ /* 0x000ee40000300800 */
        /* <DEDUP_REMOVED lines=11> */
[----:B------:R-:W0:Y:S02]  /*5e10*/  MUFU.EX2 R40, R40 ;  /* 0x0000002800287308 */ /* 0x000e240000000800 */
[----:B0-----:R-:W-:-:S06]  /*5e20*/  FADD.FTZ R40, R40, 1 ;  /* 0x3f80000028287421 */ /* 0x001fcc0000010000 */
[----:B------:R2:W0:Y:S02]  /*5e30*/  MUFU.RCP R54, R40 ;  /* 0x0000002800367308 */ /* 0x0004240000001000 */
[----:B--2---:R-:W-:Y:S01]  /*5e40*/  SHF.L.U32 R40, R7, 0x10, RZ ;  /* 0x0000001007287819 */ /* 0x004fe200000006ff */
[----:B------:R1:W-:Y:S04]  /*5e50*/  STG.E.U16 desc[UR8][R30.64], R55 ;  /* 0x000000371e007986 */ /* 0x0003e8000c101508 */
[----:B------:R-:W-:Y:S01]  /*5e60*/  FADD.FTZ R40, -R10, R40 ;  /* 0x000000280a287221 */ /* 0x000fe20000010100 */
[----:B------:R-:W2:Y:S03]  /*5e70*/  LDL.LU R7, [R1+0xf8] ;  /* 0x0000f80001077983 */ /* 0x000ea60000300800 */
[----:B------:R-:W-:Y:S01]  /*5e80*/  FMUL.FTZ R40, R39, R40 ;  /* 0x0000002827287220 */ /* 0x000fe20000410000 */
[----:B0-----:R-:W-:-:S03]  /*5e90*/  FMUL.FTZ R54, R41, R54 ;  /* 0x0000003629367220 */ /* 0x001fc60000410000 */
[----:B------:R-:W-:-:S04]  /*5ea0*/  FFMA.FTZ R40, R36, R40, R38 ;  /* 0x0000002824287223 */ /* 0x000fc80000010026 */
[----:B------:R-:W-:-:S06]  /*5eb0*/  FMUL.FTZ R41, R40, -1.4426950216293334961 ;  /* 0xbfb8aa3b28297820 */ /* 0x000fcc0000410000 */
[----:B------:R-:W0:Y:S02]  /*5ec0*/  MUFU.EX2 R41, R41 ;  /* 0x0000002900297308 */ /* 0x000e240000000800 */
[----:B0-----:R-:W-:-:S06]  /*5ed0*/  FADD.FTZ R41, R41, 1 ;  /* 0x3f80000029297421 */ /* 0x001fcc0000010000 */
[----:B-1----:R-:W0:Y:S01]  /*5ee0*/  MUFU.RCP R55, R41 ;  /* 0x0000002900377308 */ /* 0x002e220000001000 */
[----:B-----5:R-:W-:Y:S02]  /*5ef0*/  FADD.FTZ R58, R6, -R10 ;  /* 0x8000000a063a7221 */ /* 0x020fe40000010000 */
[----:B------:R-:W5:Y:S01]  /*5f00*/  LDL.LU R6, [R1+0xa8] ;  /* 0x0000a80001067983 */ /* 0x000f620000300800 */
[----:B0-----:R-:W-:Y:S01]  /*5f10*/  FMUL.FTZ R55, R40, R55 ;  /* 0x0000003728377220 */ /* 0x001fe20000410000 */
[----:B---3--:R-:W-:-:S04]  /*5f20*/  LEA R40, P0, R2, UR12, 0x1 ;  /* 0x0000000c02287c11 */ /* 0x008fc8000f8008ff */
[----:B------:R-:W-:Y:S02]  /*5f30*/  LEA.HI.X R41, R2, UR13, R3, 0x1, P0 ;  /* 0x0000000d02297c11 */ /* 0x000fe400080f0c03 */
[----:B------:R-:W3:Y:S04]  /*5f40*/  LDL.LU R3, [R1+0xfc] ;  /* 0x0000fc0001037983 */ /* 0x000ee80000300800 */
[----:B------:R-:W3:Y:S01]  /*5f50*/  LDL.LU R2, [R1+0x100] ;  /* 0x0001000001027983 */ /* 0x000ee20000300800 */
[----:B------:R-:W-:-:S04]  /*5f60*/  FMUL.FTZ R58, R39, R58 ;  /* 0x0000003a273a7220 */ /* 0x000fc80000410000 */
[----:B------:R-:W-:-:S04]  /*5f70*/  FFMA.FTZ R58, R44, R58, R46 ;  /* 0x0000003a2c3a7223 */ /* 0x000fc8000001002e */
[----:B------:R-:W-:-:S06]  /*5f80*/  FMUL.FTZ R53, R58, -1.4426950216293334961 ;  /* 0xbfb8aa3b3a357820 */ /* 0x000fcc0000410000 */
[----:B------:R-:W0:Y:S01]  /*5f90*/  MUFU.EX2 R53, R53 ;  /* 0x0000003500357308 */ /* 0x000e220000000800 */
[----:B------:R-:W-:Y:S01]  /*5fa0*/  SHF.L.U32 R59, R21, 0x10, RZ ;  /* 0x00000010153b7819 */ /* 0x000fe200000006ff */
[----:B0-----:R-:W-:-:S06]  /*5fb0*/  FADD.FTZ R53, R53, 1 ;  /* 0x3f80000035357421 */ /* 0x001fcc0000010000 */
[----:B------:R-:W0:Y:S01]  /*5fc0*/  MUFU.RCP R53, R53 ;  /* 0x0000003500357308 */ /* 0x000e220000001000 */
[----:B------:R-:W-:-:S04]  /*5fd0*/  FADD.FTZ R59, -R10, R59 ;  /* 0x0000003b0a3b7221 */ /* 0x000fc80000010100 */
[----:B------:R-:W-:-:S04]  /*5fe0*/  FMUL.FTZ R59, R39, R59 ;  /* 0x0000003b273b7220 */ /* 0x000fc80000410000 */
[----:B------:R-:W-:Y:S01]  /*5ff0*/  FFMA.FTZ R59, R35, R59, R37 ;  /* 0x0000003b233b7223 */ /* 0x000fe20000010025 */
[----:B0-----:R-:W-:-:S03]  /*6000*/  FMUL.FTZ R53, R58, R53 ;  /* 0x000000353a357220 */ /* 0x001fc60000410000 */
[----:B------:R-:W-:-:S06]  /*6010*/  FMUL.FTZ R58, R59, -1.4426950216293334961 ;  /* 0xbfb8aa3b3b3a7820 */ /* 0x000fcc0000410000 */
[----:B------:R-:W0:Y:S01]  /*6020*/  MUFU.EX2 R58, R58 ;  /* 0x0000003a003a7308 */ /* 0x000e220000000800 */
[----:B------:R-:W-:-:S04]  /*6030*/  FADD.FTZ R60, R20, -R10 ;  /* 0x8000000a143c7221 */ /* 0x000fc80000010000 */
[----:B------:R-:W-:Y:S01]  /*6040*/  FMUL.FTZ R60, R39, R60 ;  /* 0x0000003c273c7220 */ /* 0x000fe20000410000 */
[----:B0-----:R-:W-:-:S06]  /*6050*/  FADD.FTZ R58, R58, 1 ;  /* 0x3f8000003a3a7421 */ /* 0x001fcc0000010000 */
[----:B------:R-:W0:Y:S01]  /*6060*/  MUFU.RCP R58, R58 ;  /* 0x0000003a003a7308 */ /* 0x000e220000001000 */
[----:B------:R-:W-:Y:S01]  /*6070*/  FFMA.FTZ R46, R44, R60, R46 ;  /* 0x0000003c2c2e7223 */ /* 0x000fe2000001002e */
[----:B----4-:R-:W-:-:S04]  /*6080*/  FADD.FTZ R60, R9, -R10 ;  /* 0x8000000a093c7221 */ /* 0x010fc80000010000 */
[----:B------:R-:W-:Y:S01]  /*6090*/  FMUL.FTZ R60, R39, R60 ;  /* 0x0000003c273c7220 */ /* 0x000fe20000410000 */
[----:B0-----:R-:W-:-:S03]  /*60a0*/  FMUL.FTZ R44, R59, R58 ;  /* 0x0000003a3b2c7220 */ /* 0x001fc60000410000 */
[----:B------:R-:W-:Y:S01]  /*60b0*/  FFMA.FTZ R58, R45, R60, R47 ;  /* 0x0000003c2d3a7223 */ /* 0x000fe2000001002f */
[----:B--2---:R-:W-:-:S05]  /*60c0*/  SHF.L.U32 R60, R7, 0x10, RZ ;  /* 0x00000010073c7819 */ /* 0x004fca00000006ff */
[----:B------:R-:W-:-:S04]  /*60d0*/  FADD.FTZ R60, -R10, R60 ;  /* 0x0000003c0a3c7221 */ /* 0x000fc80000010100 */
[----:B------:R-:W-:-:S04]  /*60e0*/  FMUL.FTZ R60, R39, R60 ;  /* 0x0000003c273c7220 */ /* 0x000fc80000410000 */
[----:B------:R-:W-:Y:S01]  /*60f0*/  FFMA.FTZ R35, R35, R60, R37 ;  /* 0x0000003c23237223 */ /* 0x000fe20000010025 */
[----:B-----5:R-:W-:Y:S02]  /*6100*/  FADD.FTZ R37, R6, -R10 ;  /* 0x8000000a06257221 */ /* 0x020fe40000010000 */
[----:B------:R-:W2:Y:S02]  /*6110*/  LDL.LU R6, [R1+0x110] ;  /* 0x0001100001067983 */ /* 0x000ea40000300800 */
[----:B------:R-:W-:-:S04]  /*6120*/  FMUL.FTZ R37, R39, R37 ;  /* 0x0000002527257220 */ /* 0x000fc80000410000 */
[----:B------:R-:W-:Y:S01]  /*6130*/  FFMA.FTZ R45, R45, R37, R47 ;  /* 0x000000252d2d7223 */ /* 0x000fe2000001002f */
[----:B---3--:R-:W-:Y:S02]  /*6140*/  SHF.L.U32 R61, R3, 0x10, RZ ;  /* 0x00000010033d7819 */ /* 0x008fe400000006ff */
[----:B------:R-:W-:-:S03]  /*6150*/  SHF.L.U32 R47, R2, 0x10, RZ ;  /* 0x00000010022f7819 */ /* 0x000fc600000006ff */
[C---:B------:R-:W-:Y:S01]  /*6160*/  FADD.FTZ R61, -R10.reuse, R61 ;  /* 0x0000003d0a3d7221 */ /* 0x040fe20000010100 */
[----:B------:R-:W3:Y:S01]  /*6170*/  LDL.LU R2, [R1+0x74] ;  /* 0x0000740001027983 */ /* 0x000ee20000300800 */
[----:B------:R-:W-:Y:S02]  /*6180*/  FADD.FTZ R47, -R10, R47 ;  /* 0x0000002f0a2f7221 */ /* 0x000fe40000010100 */
[C---:B------:R-:W-:Y:S01]  /*6190*/  FMUL.FTZ R61, R39.reuse, R61 ;  /* 0x0000003d273d7220 */ /* 0x040fe20000410000 */
[----:B------:R-:W4:Y:S01]  /*61a0*/  LDL.LU R21, [R1+0xd8] ;  /* 0x0000d80001157983 */ /* 0x000f220000300800 */
[----:B------:R-:W-:Y:S01]  /*61b0*/  FMUL.FTZ R47, R39, R47 ;  /* 0x0000002f272f7220 */ /* 0x000fe20000410000 */
[----:B------:R-:W-:Y:S02]  /*61c0*/  FMUL.FTZ R39, R46, -1.4426950216293334961 ;  /* 0xbfb8aa3b2e277820 */ /* 0x000fe40000410000 */
[----:B------:R-:W4:Y:S01]  /*61d0*/  LDL.LU R20, [R1+0xe0] ;  /* 0x0000e00001147983 */ /* 0x000f220000300800 */
[C-C-:B------:R-:W-:Y:S01]  /*61e0*/  FFMA.FTZ R61, R36.reuse, R61, R38.reuse ;  /* 0x0000003d243d7223 */ /* 0x140fe20000010026 */
[----:B------:R-:W-:-:S02]  /*61f0*/  FFMA.FTZ R47, R36, R47, R38 ;  /* 0x0000002f242f7223 */ /* 0x000fc40000010026 */
[----:B------:R-:W5:Y:S01]  /*6200*/  LDL.LU R9, [R1+0xcc] ;  /* 0x0000cc0001097983 */ /* 0x000f620000300800 */
[----:B------:R-:W0:Y:S03]  /*6210*/  MUFU.EX2 R39, R39 ;  /* 0x0000002700277308 */ /* 0x000e260000000800 */
[----:B------:R-:W5:Y:S04]  /*6220*/  LDL.LU R7, [R1+0xd4] ;  /* 0x0000d40001077983 */ /* 0x000f680000300800 */
[----:B------:R-:W5:Y:S04]  /*6230*/  LDL.LU R34, [R1+0xc4] ;  /* 0x0000c40001227983 */ /* 0x000f680000300800 */
[----:B------:R-:W5:Y:S01]  /*6240*/  LDL.LU R3, [R1+0xd0] ;  /* 0x0000d00001037983 */ /* 0x000f620000300800 */
[----:B0-----:R-:W-:-:S03]  /*6250*/  FADD.FTZ R36, R39, 1 ;  /* 0x3f80000027247421 */ /* 0x001fc60000010000 */
[----:B------:R-:W2:Y:S01]  /*6260*/  LDL.LU R39, [R1+0x70] ;  /* 0x0000700001277983 */ /* 0x000ea20000300800 */
[----:B------:R-:W-:-:S06]  /*6270*/  FMUL.FTZ R59, R58, -1.4426950216293334961 ;  /* 0xbfb8aa3b3a3b7820 */ /* 0x000fcc0000410000 */
[----:B------:R-:W0:Y:S02]  /*6280*/  MUFU.EX2 R59, R59 ;  /* 0x0000003b003b7308 */ /* 0x000e240000000800 */
[----:B0-----:R-:W-:-:S06]  /*6290*/  FADD.FTZ R37, R59, 1 ;  /* 0x3f8000003b257421 */ /* 0x001fcc0000010000 */
[----:B------:R-:W0:Y:S02]  /*62a0*/  MUFU.RCP R37, R37 ;  /* 0x0000002500257308 */ /* 0x000e240000001000 */
[----:B0-----:R-:W-:Y:S01]  /*62b0*/  FMUL.FTZ R10, R58, R37 ;  /* 0x000000253a0a7220 */ /* 0x001fe20000410000 */
[----:B------:R-:W-:-:S06]  /*62c0*/  FMUL.FTZ R37, R61, -1.4426950216293334961 ;  /* 0xbfb8aa3b3d257820 */ /* 0x000fcc0000410000 */
[----:B------:R-:W0:Y:S08]  /*62d0*/  MUFU.EX2 R37, R37 ;  /* 0x0000002500257308 */ /* 0x000e300000000800 */
[----:B------:R-:W1:Y:S01]  /*62e0*/  MUFU.RCP R36, R36 ;  /* 0x0000002400247308 */ /* 0x000e620000001000 */
[----:B0-----:R-:W-:-:S07]  /*62f0*/  FADD.FTZ R37, R37, 1 ;  /* 0x3f80000025257421 */ /* 0x001fce0000010000 */
[----:B------:R-:W0:Y:S01]  /*6300*/  MUFU.RCP R37, R37 ;  /* 0x0000002500257308 */ /* 0x000e220000001000 */
[----:B-1----:R-:W-:Y:S01]  /*6310*/  FMUL.FTZ R46, R46, R36 ;  /* 0x000000242e2e7220 */ /* 0x002fe20000410000 */
[----:B0-----:R-:W-:Y:S01]  /*6320*/  FMUL.FTZ R61, R61, R37 ;  /* 0x000000253d3d7220 */ /* 0x001fe20000410000 */
[----:B--2---:R-:W-:Y:S02]  /*6330*/  LEA R36, P0, R39, UR12, 0x1 ;  /* 0x0000000c27247c11 */ /* 0x004fe4000f8008ff */
[----:B------:R-:W-:Y:S02]  /*6340*/  MOV R37, R39 ;  /* 0x0000002700257202 */ /* 0x000fe40000000f00 */
[----:B------:R-:W2:Y:S02]  /*6350*/  LDL.LU R39, [R1+0x10c] ;  /* 0x00010c0001277983 */ /* 0x000ea40000300800 */
[----:B------:R-:W-:Y:S02]  /*6360*/  LEA.HI.X R37, R37, UR13, R6, 0x1, P0 ;  /* 0x0000000d25257c11 */ /* 0x000fe400080f0c06 */
[----:B------:R-:W5:Y:S01]  /*6370*/  LDL.LU R6, [R1+0x140] ;  /* 0x0001400001067983 */ /* 0x000f620000300800 */
[----:B------:R-:W-:Y:S01]  /*6380*/  FMUL.FTZ R58, R35, -1.4426950216293334961 ;  /* 0xbfb8aa3b233a7820 */ /* 0x000fe20000410000 */
[----:B------:R-:W-:-:S05]  /*6390*/  FMUL.FTZ R38, R47, -1.4426950216293334961 ;  /* 0xbfb8aa3b2f267820 */ /* 0x000fca0000410000 */
[----:B------:R-:W0:Y:S08]  /*63a0*/  MUFU.EX2 R58, R58 ;  /* 0x0000003a003a7308 */ /* 0x000e300000000800 */
[----:B------:R-:W1:Y:S01]  /*63b0*/  MUFU.EX2 R38, R38 ;  /* 0x0000002600267308 */ /* 0x000e620000000800 */
[----:B0-----:R-:W-:-:S07]  /*63c0*/  FADD.FTZ R58, R58, 1 ;  /* 0x3f8000003a3a7421 */ /* 0x001fce0000010000 */
[----:B------:R-:W0:Y:S01]  /*63d0*/  MUFU.RCP R58, R58 ;  /* 0x0000003a003a7308 */ /* 0x000e220000001000 */
[----:B-1----:R-:W-:-:S07]  /*63e0*/  FADD.FTZ R38, R38, 1 ;  /* 0x3f80000026267421 */ /* 0x002fce0000010000 */
[----:B------:R3:W1:Y:S01]  /*63f0*/  MUFU.RCP R60, R38 ;  /* 0x00000026003c7308 */ /* 0x0006620000001000 */
[----:B------:R5:W-:Y:S01]  /*6400*/  STG.E.U16 desc[UR8][R30.64+0x4], R0 ;  /* 0x000004001e007986 */ /* 0x000be2000c101508 */
[C---:B---3--:R-:W-:Y:S01]  /*6410*/  LEA R38, P1, R2.reuse, UR12, 0x1 ;  /* 0x0000000c02267c11 */ /* 0x048fe2000f8208ff */
[----:B0-----:R-:W-:Y:S01]  /*6420*/  FMUL.FTZ R58, R35, R58 ;  /* 0x0000003a233a7220 */ /* 0x001fe20000410000 */
[----:B----4-:R-:W-:Y:S01]  /*6430*/  F2FP.BF16.F32.PACK_AB R35, R21, R20 ;  /* 0x000000141523723e */ /* 0x010fe200000010ff */
[----:B-1----:R-:W-:Y:S01]  /*6440*/  FMUL.FTZ R60, R47, R60 ;  /* 0x0000003c2f3c7220 */ /* 0x002fe20000410000 */
[----:B--2---:R-:W-:Y:S02]  /*6450*/  LEA.HI.X R39, R2, UR13, R39, 0x1, P1 ;  /* 0x0000000d02277c11 */ /* 0x004fe400088f0c27 */
[----:B------:R-:W2:Y:S01]  /*6460*/  LDL.LU R2, [R1+0xbc] ;  /* 0x0000bc0001027983 */ /* 0x000ea20000300800 */
[----:B-----5:R-:W-:-:S03]  /*6470*/  PRMT R6, R0, 0x7632, R6 ;  /* 0x0000763200067816 */ /* 0x020fc60000000006 */
[----:B------:R-:W3:Y:S01]  /*6480*/  LDL.LU R21, [R1+0x90] ;  /* 0x0000900001157983 */ /* 0x000ee20000300800 */
[----:B------:R-:W-:-:S03]  /*6490*/  F2FP.BF16.F32.PACK_AB R0, R9, R7 ;  /* 0x000000070900723e */ /* 0x000fc600000010ff */
[----:B------:R-:W3:Y:S04]  /*64a0*/  LDL.LU R20, [R1+0xac] ;  /* 0x0000ac0001147983 */ /* 0x000ee80000300800 */
[----:B------:R-:W2:Y:S04]  /*64b0*/  LDL.LU R47, [R1+0xb4] ;  /* 0x0000b400012f7983 */ /* 0x000ea80000300800 */
[----:B------:R-:W4:Y:S01]  /*64c0*/  LDL.LU R9, [R1+0x13c] ;  /* 0x00013c0001097983 */ /* 0x000f220000300800 */
[----:B------:R-:W-:-:S03]  /*64d0*/  FMUL.FTZ R59, R45, -1.4426950216293334961 ;  /* 0xbfb8aa3b2d3b7820 */ /* 0x000fc60000410000 */
[----:B------:R0:W-:Y:S03]  /*64e0*/  STG.E.U16 desc[UR8][R30.64+0x6], R6 ;  /* 0x000006061e007986 */ /* 0x0001e6000c101508 */
[----:B------:R-:W1:Y:S01]  /*64f0*/  MUFU.EX2 R59, R59 ;  /* 0x0000003b003b7308 */ /* 0x000e620000000800 */
[----:B------:R-:W5:Y:S04]  /*6500*/  LDL.LU R7, [R1+0x8c] ;  /* 0x00008c0001077983 */ /* 0x000f680000300800 */
[----:B0-----:R-:W5:Y:S01]  /*6510*/  LDL.LU R6, [R1+0x98] ;  /* 0x0000980001067983 */ /* 0x001f620000300800 */
[----:B-1----:R-:W-:-:S06]  /*6520*/  FADD.FTZ R59, R59, 1 ;  /* 0x3f8000003b3b7421 */ /* 0x002fcc0000010000 */
[----:B------:R-:W0:Y:S01]  /*6530*/  MUFU.RCP R59, R59 ;  /* 0x0000003b003b7308 */ /* 0x000e220000001000 */
[----:B------:R-:W-:Y:S01]  /*6540*/  F2FP.BF16.F32.PACK_AB R30, R34, R3 ;  /* 0x00000003221e723e */ /* 0x000fe200000010ff */
[----:B0-----:R-:W-:Y:S01]  /*6550*/  FMUL.FTZ R59, R45, R59 ;  /* 0x0000003b2d3b7220 */ /* 0x001fe20000410000 */
[C---:B------:R-:W-:Y:S02]  /*6560*/  PRMT R45, R35.reuse, 0x7610, R45 ;  /* 0x00007610232d7816 */ /* 0x040fe4000000002d */
[----:B------:R-:W-:-:S03]  /*6570*/  PRMT R35, R35, 0x7632, R35 ;  /* 0x0000763223237816 */ /* 0x000fc60000000023 */
[----:B----4-:R0:W-:Y:S04]  /*6580*/  STG.E.U16 desc[UR8][R8.64], R45 ;  /* 0x0000002d08007986 */ /* 0x0101e8000c101508 */
[----:B------:R1:W-:Y:S04]  /*6590*/  STG.E.U16 desc[UR8][R8.64+0x2], R35 ;  /* 0x0000022308007986 */ /* 0x0003e8000c101508 */
[----:B0-----:R-:W4:Y:S04]  /*65a0*/  LDL.LU R45, [R1+0xc0] ;  /* 0x0000c000012d7983 */ /* 0x001f280000300800 */
[----:B------:R-:W5:Y:S04]  /*65b0*/  LDL.LU R34, [R1+0x2c] ;  /* 0x00002c0001227983 */ /* 0x000f680000300800 */
[----:B------:R-:W5:Y:S04]  /*65c0*/  LDL.LU R3, [R1+0x88] ;  /* 0x0000880001037983 */ /* 0x000f680000300800 */
[----:B-1----:R-:W4:Y:S01]  /*65d0*/  LDL.LU R35, [R1+0xb8] ;  /* 0x0000b80001237983 */ /* 0x002f220000300800 */
[----:B------:R-:W-:-:S03]  /*65e0*/  PRMT R31, R0, 0x7632, R31 ;  /* 0x00007632001f7816 */ /* 0x000fc6000000001f */
[----:B------:R-:W-:Y:S04]  /*65f0*/  STG.E.U16 desc[UR8][R8.64+0x4], R0 ;  /* 0x0000040008007986 */ /* 0x000fe8000c101508 */
[----:B------:R0:W-:Y:S04]  /*6600*/  STG.E.U16 desc[UR8][R8.64+0x6], R31 ;  /* 0x0000061f08007986 */ /* 0x0001e8000c101508 */
[----:B------:R1:W-:Y:S01]  /*6610*/  STG.E.U16 desc[UR8][R12.64], R30 ;  /* 0x0000001e0c007986 */ /* 0x0003e2000c101508 */
[----:B0-----:R-:W-:-:S03]  /*6620*/  PRMT R8, R30, 0x7632, R8 ;  /* 0x000076321e087816 */ /* 0x001fc60000000008 */
[----:B------:R-:W5:Y:S01]  /*6630*/  LDL.LU R31, [R1+0x34] ;  /* 0x00003400011f7983 */ /* 0x000f620000300800 */
[----:B--2---:R-:W-:Y:S02]  /*6640*/  F2FP.BF16.F32.PACK_AB R9, R47, R2 ;  /* 0x000000022f09723e */ /* 0x004fe400000010ff */
[----:B----4-:R-:W-:Y:S02]  /*6650*/  F2FP.BF16.F32.PACK_AB R0, R35, R45 ;  /* 0x0000002d2300723e */ /* 0x010fe400000010ff */
[----:B------:R-:W2:Y:S02]  /*6660*/  LDL.LU R35, [R1+0x38] ;  /* 0x0000380001237983 */ /* 0x000ea40000300800 */
[----:B-1----:R-:W-:Y:S02]  /*6670*/  PRMT R30, R0, 0x7632, R30 ;  /* 0x00007632001e7816 */ /* 0x002fe4000000001e */
[----:B------:R-:W2:Y:S04]  /*6680*/  LDL.LU R2, [R1+0x3c] ;  /* 0x00003c0001027983 */ /* 0x000ea80000300800 */
[----:B------:R-:W4:Y:S04]  /*6690*/  LDL.LU R45, [R1+0x44] ;  /* 0x00004400012d7983 */ /* 0x000f280000300800 */
[----:B------:R-:W4:Y:S04]  /*66a0*/  LDL.LU R47, [R1+0x48] ;  /* 0x00004800012f7983 */ /* 0x000f280000300800 */
[----:B------:R0:W-:Y:S04]  /*66b0*/  STG.E.U16 desc[UR8][R12.64+0x6], R30 ;  /* 0x0000061e0c007986 */ /* 0x0001e8000c101508 */
[----:B------:R3:W-:Y:S04]  /*66c0*/  STG.E.U16 desc[UR8][R12.64+0x4], R0 ;  /* 0x000004000c007986 */ /* 0x0007e8000c101508 */
[----:B0-----:R-:W4:Y:S01]  /*66d0*/  LDL.LU R30, [R1+0x30] ;  /* 0x00003000011e7983 */ /* 0x001f220000300800 */
[----:B---3--:R-:W-:-:S03]  /*66e0*/  F2FP.BF16.F32.PACK_AB R0, R21, R20 ;  /* 0x000000141500723e */ /* 0x008fc600000010ff */
[----:B------:R-:W3:Y:S04]  /*66f0*/  LDL.LU R20, [R1+0x50] ;  /* 0x0000500001147983 */ /* 0x000ee80000300800 */
[----:B------:R-:W3:Y:S04]  /*6700*/  LDL.LU R21, [R1+0x54] ;  /* 0x0000540001157983 */ /* 0x000ee80000300800 */
[----:B------:R0:W-:Y:S04]  /*6710*/  STG.E.U16 desc[UR8][R12.64+0x2], R8 ;  /* 0x000002080c007986 */ /* 0x0001e8000c101508 */
[----:B------:R5:W-:Y:S04]  /*6720*/  STG.E.U16 desc[UR8][R14.64], R9 ;  /* 0x000000090e007986 */ /* 0x000be8000c101508 */
[----:B------:R1:W-:Y:S01]  /*6730*/  STG.E.U16 desc[UR8][R14.64+0x4], R0 ;  /* 0x000004000e007986 */ /* 0x0003e2000c101508 */
[----:B0-----:R-:W-:-:S02]  /*6740*/  PRMT R8, R9, 0x7632, R8 ;  /* 0x0000763209087816 */ /* 0x001fc40000000008 */
[----:B------:R-:W-:Y:S02]  /*6750*/  PRMT R12, R0, 0x7632, R12 ;  /* 0x00007632000c7816 */ /* 0x000fe4000000000c */
[----:B-----5:R-:W-:Y:S01]  /*6760*/  F2FP.BF16.F32.PACK_AB R9, R7, R6 ;  /* 0x000000060709723e */ /* 0x020fe200000010ff */
[----:B------:R0:W-:Y:S01]  /*6770*/  STG.E.U16 desc[UR8][R14.64+0x2], R8 ;  /* 0x000002080e007986 */ /* 0x0001e2000c101508 */
[----:B-1----:R-:W-:-:S03]  /*6780*/  F2FP.BF16.F32.PACK_AB R0, R34, R3 ;  /* 0x000000032200723e */ /* 0x002fc600000010ff */
[----:B------:R1:W-:Y:S04]  /*6790*/  STG.E.U16 desc[UR8][R14.64+0x6], R12 ;  /* 0x0000060c0e007986 */ /* 0x0003e8000c101508 */
[----:B------:R-:W5:Y:S01]  /*67a0*/  LDL.LU R7, [R1+0x4c] ;  /* 0x00004c0001077983 */ /* 0x000f620000300800 */
[----:B0-----:R-:W-:-:S03]  /*67b0*/  PRMT R8, R9, 0x7632, R8 ;  /* 0x0000763209087816 */ /* 0x001fc60000000008 */
[----:B------:R-:W-:Y:S01]  /*67c0*/  STG.E.U16 desc[UR8][R16.64], R9 ;  /* 0x0000000910007986 */ /* 0x000fe2000c101508 */
[----:B-1----:R-:W-:-:S03]  /*67d0*/  PRMT R12, R0, 0x7632, R12 ;  /* 0x00007632000c7816 */ /* 0x002fc6000000000c */
[----:B------:R-:W5:Y:S04]  /*67e0*/  LDL.LU R6, [R1+0x5c] ;  /* 0x00005c0001067983 */ /* 0x000f680000300800 */
[----:B------:R-:W5:Y:S04]  /*67f0*/  LDL.LU R34, [R1+0x28] ;  /* 0x0000280001227983 */ /* 0x000f680000300800 */
[----:B------:R2:W-:Y:S04]  /*6800*/  STG.E.U16 desc[UR8][R16.64+0x4], R0 ;  /* 0x0000040010007986 */ /* 0x0005e8000c101508 */
[----:B------:R-:W5:Y:S04]  /*6810*/  LDL.LU R3, [R1+0x40] ;  /* 0x0000400001037983 */ /* 0x000f680000300800 */
[----:B------:R-:W-:Y:S04]  /*6820*/  STG.E.U16 desc[UR8][R16.64+0x2], R8 ;  /* 0x0000020810007986 */ /* 0x000fe8000c101508 */
[----:B------:R0:W-:Y:S01]  /*6830*/  STG.E.U16 desc[UR8][R16.64+0x6], R12 ;  /* 0x0000060c10007986 */ /* 0x0001e2000c101508 */
[----:B--2---:R-:W-:-:S03]  /*6840*/  F2FP.BF16.F32.PACK_AB R0, R35, R2 ;  /* 0x000000022300723e */ /* 0x004fc600000010ff */
[----:B------:R-:W2:Y:S01]  /*6850*/  LDL.LU R2, [R1+0x20] ;  /* 0x0000200001027983 */ /* 0x000ea20000300800 */
[----:B0-----:R-:W-:-:S03]  /*6860*/  PRMT R12, R0, 0x7632, R12 ;  /* 0x00007632000c7816 */ /* 0x001fc6000000000c */
[----:B------:R3:W-:Y:S01]  /*6870*/  STG.E.U16 desc[UR8][R18.64+0x4], R0 ;  /* 0x0000040012007986 */ /* 0x0007e2000c101508 */
[----:B----4-:R-:W-:-:S03]  /*6880*/  F2FP.BF16.F32.PACK_AB R9, R30, R31 ;  /* 0x0000001f1e09723e */ /* 0x010fc600000010ff */
[----:B------:R-:W4:Y:S01]  /*6890*/  LDL.LU R30, [R1+0x18] ;  /* 0x00001800011e7983 */ /* 0x000f220000300800 */
[----:B------:R-:W-:-:S03]  /*68a0*/  PRMT R8, R9, 0x7632, R8 ;  /* 0x0000763209087816 */ /* 0x000fc60000000008 */
[----:B------:R-:W4:Y:S04]  /*68b0*/  LDL.LU R31, [R1+0x1c] ;  /* 0x00001c00011f7983 */ /* 0x000f280000300800 */
[----:B------:R0:W-:Y:S01]  /*68c0*/  STG.E.U16 desc[UR8][R18.64], R9 ;  /* 0x0000000912007986 */ /* 0x0001e2000c101508 */
[----:B---3--:R-:W-:-:S03]  /*68d0*/  F2FP.BF16.F32.PACK_AB R0, R20, R21 ;  /* 0x000000151400723e */ /* 0x008fc600000010ff */
[----:B------:R-:W3:Y:S01]  /*68e0*/  LDL.LU R35, [R1+0xc] ;  /* 0x00000c0001237983 */ /* 0x000ee20000300800 */
[----:B0-----:R-:W-:-:S03]  /*68f0*/  F2FP.BF16.F32.PACK_AB R9, R45, R47 ;  /* 0x0000002f2d09723e */ /* 0x001fc600000010ff */
[----:B------:R-:W3:Y:S04]  /*6900*/  LDL.LU R45, [R1+0x14] ;  /* 0x00001400012d7983 */ /* 0x000ee80000300800 */
[----:B------:R-:W3:Y:S04]  /*6910*/  LDL.LU R47, [R1+0x4] ;  /* 0x00000400012f7983 */ /* 0x000ee80000300800 */
[----:B------:R-:W2:Y:S04]  /*6920*/  LDL.LU R20, [R1+0x138] ;  /* 0x0001380001147983 */ /* 0x000ea80000300800 */
[----:B------:R-:W2:Y:S04]  /*6930*/  LDL.LU R21, [R1+0x134] ;  /* 0x0001340001157983 */ /* 0x000ea80000300800 */
[----:B------:R0:W-:Y:S04]  /*6940*/  STG.E.U16 desc[UR8][R18.64+0x2], R8 ;  /* 0x0000020812007986 */ /* 0x0001e8000c101508 */
[----:B------:R1:W-:Y:S01]  /*6950*/  STG.E.U16 desc[UR8][R18.64+0x6], R12 ;  /* 0x0000060c12007986 */ /* 0x0003e2000c101508 */
[----:B0-----:R-:W-:-:S02]  /*6960*/  PRMT R8, R9, 0x7632, R8 ;  /* 0x0000763209087816 */ /* 0x001fc40000000008 */
[----:B-1----:R-:W-:Y:S02]  /*6970*/  PRMT R12, R0, 0x7632, R12 ;  /* 0x00007632000c7816 */ /* 0x002fe4000000000c */
[----:B-----5:R-:W-:Y:S01]  /*6980*/  F2FP.BF16.F32.PACK_AB R13, R34, R3 ;  /* 0x00000003220d723e */ /* 0x020fe200000010ff */
[----:B--2---:R0:W-:Y:S04]  /*6990*/  STG.E.U16 desc[UR8][R20.64], R9 ;  /* 0x0000000914007986 */ /* 0x0041e8000c101508 */
[----:B------:R-:W-:Y:S04]  /*69a0*/  STG.E.U16 desc[UR8][R20.64+0x2], R8 ;  /* 0x0000020814007986 */ /* 0x000fe8000c101508 */
[----:B------:R-:W-:Y:S01]  /*69b0*/  STG.E.U16 desc[UR8][R20.64+0x4], R0 ;  /* 0x0000040014007986 */ /* 0x000fe2000c101508 */
[----:B0-----:R-:W-:-:S03]  /*69c0*/  F2FP.BF16.F32.PACK_AB R9, R7, R6 ;  /* 0x000000060709723e */ /* 0x001fc600000010ff */
[----:B------:R-:W2:Y:S04]  /*69d0*/  LDL.LU R7, [R1+0x130] ;  /* 0x0001300001077983 */ /* 0x000ea80000300800 */
[----:B------:R-:W2:Y:S04]  /*69e0*/  LDL.LU R6, [R1+0x12c] ;  /* 0x00012c0001067983 */ /* 0x000ea80000300800 */
[----:B------:R-:W5:Y:S04]  /*69f0*/  LDL.LU R34, [R1+0x128] ;  /* 0x0001280001227983 */ /* 0x000f680000300800 */
[----:B------:R-:W5:Y:S04]  /*6a00*/  LDL.LU R3, [R1+0x124] ;  /* 0x0001240001037983 */ /* 0x000f680000300800 */
[----:B------:R0:W-:Y:S04]  /*6a10*/  STG.E.U16 desc[UR8][R20.64+0x6], R12 ;  /* 0x0000060c14007986 */ /* 0x0001e8000c101508 */
[----:B0-----:R-:W4:Y:S01]  /*6a20*/  LDL.LU R21, [R1+0x24] ;  /* 0x0000240001157983 */ /* 0x001f220000300800 */
[----:B------:R-:W-:-:S02]  /*6a30*/  PRMT R14, R9, 0x7610, R14 ;  /* 0x00007610090e7816 */ /* 0x000fc4000000000e */
[----:B------:R-:W-:Y:S02]  /*6a40*/  PRMT R15, R9, 0x7632, R15 ;  /* 0x00007632090f7816 */ /* 0x000fe4000000000f */
[----:B----4-:R-:W-:Y:S02]  /*6a50*/  F2FP.BF16.F32.PACK_AB R9, R2, R21 ;  /* 0x000000150209723e */ /* 0x010fe400000010ff */
[----:B------:R-:W3:Y:S01]  /*6a60*/  LDL.LU R2, [R1+0x120] ;  /* 0x0001200001027983 */ /* 0x000ee20000300800 */
[----:B------:R-:W-:-:S03]  /*6a70*/  F2FP.BF16.F32.PACK_AB R0, R30, R31 ;  /* 0x0000001f1e00723e */ /* 0x000fc600000010ff */
[----:B------:R0:W-:Y:S01]  /*6a80*/  STG.E.U16 desc[UR8][R22.64], R14 ;  /* 0x0000000e16007986 */ /* 0x0001e2000c101508 */
[----:B------:R-:W-:Y:S02]  /*6a90*/  PRMT R17, R0, 0x7610, R17 ;  /* 0x0000761000117816 */ /* 0x000fe40000000011 */
[----:B-----5:R-:W-:Y:S02]  /*6aa0*/  F2FP.BF16.F32.PACK_AB R34, R34, R3 ;  /* 0x000000032222723e */ /* 0x020fe400000010ff */
[----:B0-----:R-:W-:Y:S02]  /*6ab0*/  PRMT R14, R0, 0x7632, R14 ;  /* 0x00007632000e7816 */ /* 0x001fe4000000000e */
[----:B------:R-:W-:Y:S02]  /*6ac0*/  PRMT R16, R13, 0x7632, R16 ;  /* 0x000076320d107816 */ /* 0x000fe40000000010 */
[----:B---3--:R-:W-:Y:S02]  /*6ad0*/  F2FP.BF16.F32.PACK_AB R0, R47, R2 ;  /* 0x000000022f00723e */ /* 0x008fe400000010ff */
[----:B------:R-:W3:Y:S04]  /*6ae0*/  LDL.LU R2, [R1+0x11c] ;  /* 0x00011c0001027983 */ /* 0x000ee80000300800 */
[----:B------:R-:W4:Y:S01]  /*6af0*/  LDL.LU R3, [R1+0x118] ;  /* 0x0001180001037983 */ /* 0x000f220000300800 */
[----:B------:R-:W-:-:S02]  /*6b00*/  PRMT R12, R9, 0x7632, R12 ;  /* 0x00007632090c7816 */ /* 0x000fc4000000000c */
[----:B------:R-:W-:Y:S01]  /*6b10*/  F2FP.BF16.F32.PACK_AB R8, R35, R45 ;  /* 0x0000002d2308723e */ /* 0x000fe200000010ff */
[----:B------:R-:W-:Y:S01]  /*6b20*/  STG.E.U16 desc[UR8][R22.64+0x2], R15 ;  /* 0x0000020f16007986 */ /* 0x000fe2000c101508 */
[----:B--2---:R-:W-:Y:S02]  /*6b30*/  F2FP.BF16.F32.PACK_AB R6, R7, R6 ;  /* 0x000000060706723e */ /* 0x004fe400000010ff */
[----:B------:R-:W-:Y:S01]  /*6b40*/  F2FP.BF16.F32.PACK_AB R11, R42, R11 ;  /* 0x0000000b2a0b723e */ /* 0x000fe200000010ff */
[----:B------:R0:W-:Y:S01]  /*6b50*/  STG.E.U16 desc[UR8][R22.64+0x4], R13 ;  /* 0x0000040d16007986 */ /* 0x0001e2000c101508 */
[----:B------:R-:W-:-:S03]  /*6b60*/  PRMT R7, R6, 0x7632, R7 ;  /* 0x0000763206077816 */ /* 0x000fc60000000007 */
[----:B------:R1:W-:Y:S01]  /*6b70*/  STG.E.U16 desc[UR8][R22.64+0x6], R16 ;  /* 0x0000061016007986 */ /* 0x0003e2000c101508 */
[----:B------:R-:W-:-:S03]  /*6b80*/  F2FP.BF16.F32.PACK_AB R43, R48, R43 ;  /* 0x0000002b302b723e */ /* 0x000fc600000010ff */
[----:B------:R2:W-:Y:S01]  /*6b90*/  STG.E.U16 desc[UR8][R24.64], R9 ;  /* 0x0000000918007986 */ /* 0x0005e2000c101508 */
[----:B------:R-:W-:-:S03]  /*6ba0*/  F2FP.BF16.F32.PACK_AB R51, R52, R51 ;  /* 0x000000333433723e */ /* 0x000fc600000010ff */
[----:B------:R-:W-:Y:S01]  /*6bb0*/  STG.E.U16 desc[UR8][R24.64+0x2], R12 ;  /* 0x0000020c18007986 */ /* 0x000fe2000c101508 */
[----:B0-----:R-:W-:-:S03]  /*6bc0*/  PRMT R13, R8, 0x7632, R13 ;  /* 0x00007632080d7816 */ /* 0x001fc6000000000d */
[----:B------:R-:W-:Y:S01]  /*6bd0*/  STG.E.U16 desc[UR8][R24.64+0x4], R17 ;  /* 0x0000041118007986 */ /* 0x000fe2000c101508 */
[----:B-1----:R-:W-:-:S03]  /*6be0*/  PRMT R16, R34, 0x7632, R16 ;  /* 0x0000763222107816 */ /* 0x002fc60000000010 */
[----:B------:R-:W-:Y:S01]  /*6bf0*/  STG.E.U16 desc[UR8][R24.64+0x6], R14 ;  /* 0x0000060e18007986 */ /* 0x000fe2000c101508 */
[----:B--2---:R-:W-:-:S03]  /*6c00*/  PRMT R9, R0, 0x7632, R9 ;  /* 0x0000763200097816 */ /* 0x004fc60000000009 */
[----:B------:R0:W-:Y:S01]  /*6c10*/  STG.E.U16 desc[UR8][R26.64+0x4], R0 ;  /* 0x000004001a007986 */ /* 0x0001e2000c101508 */
[----:B------:R-:W-:Y:S02]  /*6c20*/  F2FP.BF16.F32.PACK_AB R49, R50, R49 ;  /* 0x000000313231723e */ /* 0x000fe400000010ff */
[----:B------:R-:W-:Y:S01]  /*6c30*/  F2FP.BF16.F32.PACK_AB R54, R55, R54 ;  /* 0x000000363736723e */ /* 0x000fe200000010ff */
[----:B------:R-:W-:Y:S01]  /*6c40*/  STG.E.U16 desc[UR8][R26.64], R8 ;  /* 0x000000081a007986 */ /* 0x000fe2000c101508 */
[----:B------:R-:W-:-:S03]  /*6c50*/  F2FP.BF16.F32.PACK_AB R56, R57, R56 ;  /* 0x000000383938723e */ /* 0x000fc600000010ff */
[----:B------:R-:W-:Y:S01]  /*6c60*/  STG.E.U16 desc[UR8][R26.64+0x2], R13 ;  /* 0x0000020d1a007986 */ /* 0x000fe2000c101508 */
[----:B0-----:R-:W-:-:S03]  /*6c70*/  PRMT R0, R11, 0x7632, R0 ;  /* 0x000076320b007816 */ /* 0x001fc60000000000 */
[----:B------:R-:W-:Y:S01]  /*6c80*/  STG.E.U16 desc[UR8][R26.64+0x6], R9 ;  /* 0x000006091a007986 */ /* 0x000fe2000c101508 */
[----:B------:R-:W-:-:S03]  /*6c90*/  PRMT R14, R43, 0x7632, R14 ;  /* 0x000076322b0e7816 */ /* 0x000fc6000000000e */
[----:B------:R-:W-:Y:S01]  /*6ca0*/  STG.E.U16 desc[UR8][R32.64], R34 ;  /* 0x0000002220007986 */ /* 0x000fe2000c101508 */
[----:B------:R-:W-:-:S03]  /*6cb0*/  F2FP.BF16.F32.PACK_AB R44, R44, R53 ;  /* 0x000000352c2c723e */ /* 0x000fc600000010ff */
[----:B------:R-:W-:Y:S01]  /*6cc0*/  STG.E.U16 desc[UR8][R32.64+0x2], R16 ;  /* 0x0000021020007986 */ /* 0x000fe2000c101508 */
[----:B------:R-:W-:-:S03]  /*6cd0*/  F2FP.BF16.F32.PACK_AB R10, R61, R10 ;  /* 0x0000000a3d0a723e */ /* 0x000fc600000010ff */
[----:B------:R0:W-:Y:S04]  /*6ce0*/  STG.E.U16 desc[UR8][R32.64+0x4], R6 ;  /* 0x0000040620007986 */ /* 0x0001e8000c101508 */
[----:B------:R1:W-:Y:S01]  /*6cf0*/  STG.E.U16 desc[UR8][R32.64+0x6], R7 ;  /* 0x0000060720007986 */ /* 0x0003e2000c101508 */
[----:B------:R-:W-:-:S03]  /*6d00*/  F2FP.BF16.F32.PACK_AB R46, R58, R46 ;  /* 0x0000002e3a2e723e */ /* 0x000fc600000010ff */
[----:B------:R2:W-:Y:S01]  /*6d10*/  STG.E.U16 desc[UR8][R28.64+0x6], R0 ;  /* 0x000006001c007986 */ /* 0x0005e2000c101508 */
[----:B------:R-:W-:Y:S02]  /*6d20*/  F2FP.BF16.F32.PACK_AB R59, R60, R59 ;  /* 0x0000003b3c3b723e */ /* 0x000fe400000010ff */
[----:B0-----:R-:W-:Y:S02]  /*6d30*/  PRMT R6, R51, 0x7632, R6 ;  /* 0x0000763233067816 */ /* 0x001fe40000000006 */
[----:B-1----:R-:W-:Y:S01]  /*6d40*/  PRMT R7, R49, 0x7632, R7 ;  /* 0x0000763231077816 */ /* 0x002fe20000000007 */
[----:B------:R-:W-:Y:S01]  /*6d50*/  STG.E.U16 desc[UR8][R28.64], R43 ;  /* 0x0000002b1c007986 */ /* 0x000fe2000c101508 */
[----:B--2---:R-:W-:-:S03]  /*6d60*/  PRMT R0, R54, 0x7632, R0 ;  /* 0x0000763236007816 */ /* 0x004fc60000000000 */
[----:B------:R-:W-:Y:S01]  /*6d70*/  STG.E.U16 desc[UR8][R28.64+0x2], R14 ;  /* 0x0000020e1c007986 */ /* 0x000fe2000c101508 */
[----:B------:R-:W-:-:S03]  /*6d80*/  PRMT R20, R56, 0x7632, R20 ;  /* 0x0000763238147816 */ /* 0x000fc60000000014 */
[----:B------:R-:W-:Y:S01]  /*6d90*/  STG.E.U16 desc[UR8][R28.64+0x4], R11 ;  /* 0x0000040b1c007986 */ /* 0x000fe2000c101508 */
[----:B------:R-:W-:-:S03]  /*6da0*/  PRMT R18, R44, 0x7632, R18 ;  /* 0x000076322c127816 */ /* 0x000fc60000000012 */
[----:B------:R-:W-:Y:S01]  /*6db0*/  STG.E.U16 desc[UR8][R4.64], R51 ;  /* 0x0000003304007986 */ /* 0x000fe2000c101508 */
[----:B------:R-:W-:-:S03]  /*6dc0*/  PRMT R19, R46, 0x7632, R19 ;  /* 0x000076322e137816 */ /* 0x000fc60000000013 */
[----:B------:R-:W-:Y:S04]  /*6dd0*/  STG.E.U16 desc[UR8][R4.64+0x2], R6 ;  /* 0x0000020604007986 */ /* 0x000fe8000c101508 */
[----:B------:R-:W-:Y:S04]  /*6de0*/  STG.E.U16 desc[UR8][R4.64+0x4], R49 ;  /* 0x0000043104007986 */ /* 0x000fe8000c101508 */
        /* <DEDUP_REMOVED lines=16> */
[----:B---3--:R-:W-:-:S04]  /*6ef0*/  IADD3 R2, P0, R2, 0x1d, RZ ;  /* 0x0000001d02027810 */ /* 0x008fc80007f1e0ff */
[----:B----4-:R-:W-:Y:S02]  /*6f00*/  IADD3.X R3, RZ, R3, RZ, P0, !PT ;  /* 0x00000003ff037210 */ /* 0x010fe400007fe4ff */
[----:B------:R-:W-:-:S04]  /*6f10*/  ISETP.GE.U32.AND P0, PT, R2, UR10, PT ;  /* 0x0000000a02007c0c */ /* 0x000fc8000bf06070 */
[----:B------:R-:W-:-:S13]  /*6f20*/  ISETP.GE.AND.EX P0, PT, R3, UR5, PT, P0 ;  /* 0x0000000503007c0c */ /* 0x000fda000bf06300 */
[----:B--2---:R-:W-:Y:S05]  /*6f30*/  @!P0 BRA `(.L_x_1942) ;  /* 0xffffff9000908947 */ /* 0x004fea000383ffff */
[----:B------:R-:W-:Y:S05]  /*6f40*/  EXIT ;  /* 0x000000000000794d */ /* 0x000fea0003800000 */
.L_x_1943:
        /* <DEDUP_REMOVED lines=11> */
.L_x_3940:


//--------------------- .text._ZN13group_norm_v214gn_cuda_kernelI13__nv_bfloat16Li480ELi1ELi16ELi120ELi256ELb1ELi64ELi960ELi960ELi4ELb1ELi37ELb0ELb0ENS_16CompileConditionILi900EEEEEvPT_PKS4_S7_S7_flPfS8_Pj --------------------------
	.section	.text._ZN13group_norm_v214gn_cuda_kernelI13__nv_bfloat16Li480ELi1ELi16ELi120ELi256ELb1ELi64ELi960ELi960ELi4ELb1ELi37ELb0ELb0ENS_16CompileConditionILi900EEEEEvPT_PKS4_S7_S7_flPfS8_Pj,"ax",@progbits
	.align	128
        .global         _ZN13group_norm_v214gn_cuda_kernelI13__nv_bfloat16Li480ELi1ELi16ELi120ELi256ELb1ELi64ELi960ELi960ELi4ELb1ELi37ELb0ELb0ENS_16CompileConditionILi900EEEEEvPT_PKS4_S7_S7_flPfS8_Pj
        .type           _ZN13group_norm_v214gn_cuda_kernelI13__nv_bfloat16Li480ELi1ELi16ELi120ELi256ELb1ELi64ELi960ELi960ELi4ELb1ELi37ELb0ELb0ENS_16CompileConditionILi900EEEEEvPT_PKS4_S7_S7_flPfS8_Pj,@function
        .size           _ZN13group_norm_v214gn_cuda_kernelI13__nv_bfloat16Li480ELi1ELi16ELi120ELi256ELb1ELi64ELi960ELi960ELi4ELb1ELi37ELb0ELb0ENS_16CompileConditionILi900EEEEEvPT_PKS4_S7_S7_flPfS8_Pj,(.L_x_3941 - _ZN13group_norm_v214gn_cuda_kernelI13__nv_bfloat16Li480ELi1ELi16ELi120ELi256ELb1ELi64ELi960ELi960ELi4ELb1ELi37ELb0ELb0ENS_16CompileConditionILi900EEEEEvPT_PKS4_S7_S7_flPfS8_Pj)
        .other          _ZN13group_norm_v214gn_cuda_kernelI13__nv_bfloat16Li480ELi1ELi16ELi120ELi256ELb1ELi64ELi960ELi960ELi4ELb1ELi37ELb0ELb0ENS_16CompileConditionILi900EEEEEvPT_PKS4_S7_S7_flPfS8_Pj,@"STO_CUDA_ENTRY STV_DEFAULT"
_ZN13group_norm_v214gn_cuda_kernelI13__nv_bfloat16Li480ELi1ELi16ELi120ELi256ELb1ELi64ELi960ELi960ELi4ELb1ELi37ELb0ELb0ENS_16CompileConditionILi900EEEEEvPT_PKS4_S7_S7_flPfS8_Pj:
.text._ZN13group_norm_v214gn_cuda_kernelI13__nv_bfloat16Li480ELi1ELi16ELi120ELi256ELb1ELi64ELi960ELi960ELi4ELb1ELi37ELb0ELb0ENS_16CompileConditionILi900EEEEEvPT_PKS4_S7_S7_flPfS8_Pj:
        /* <DEDUP_REMOVED lines=13> */
[----:B------:R-:W-:Y:S01]  /*00d0*/  UMOV UR10, UR4 ;  /* 0x00000004000a7c82 */ /* 0x000fe20008000000 */
[----:B------:R-:W1:Y:S01]  /*00e0*/  S2R R5, SR_CgaCtaId ;  /* 0x0000000000057919 */ /* 0x000e620000008800 */
[----:B------:R-:W-:Y:S01]  /*00f0*/  ISETP.EQ.U32.AND P1, PT, RZ, UR8, PT ;  /* 0x00000008ff007c0c */ /* 0x000fe2000bf22070 */
[----:B------:R-:W-:Y:S01]  /*0100*/  ULDC.64 UR6, c[0x0][0x250] ;  /* 0x0000940000067ab9 */ /* 0x000fe20000000a00 */
[----:B------:R-:W-:Y:S01]  /*0110*/  UMOV UR5, URZ ;  /* 0x0000003f00057c82 */ /* 0x000fe20008000000 */
[----:B------:R-:W2:Y:S01]  /*0120*/  S2R R4, SR_CTAID.X ;  /* 0x0000000000047919 */ /* 0x000ea20000002500 */
[----:B------:R-:W-:Y:S01]  /*0130*/  ULEA UR6, UP0, UR10, UR6, 0x2 ;  /* 0x000000060a067291 */ /* 0x000fe2000f80103f */
[----:B------:R-:W-:Y:S01]  /*0140*/  UMOV UR4, URZ ;  /* 0x0000003f00047c82 */ /* 0x000fe20008000000 */
[----:B------:R-:W-:-:S02]  /*0150*/  ULDC.64 UR16, c[0x0][0x208] ;  /* 0x0000820000107ab9 */ /* 0x000fc40000000a00 */
[----:B------:R-:W-:Y:S01]  /*0160*/  ULEA.HI.X UR7, UR10, UR7, UR5, 0x2, UP0 ;  /* 0x000000070a077291 */ /* 0x000fe200080f1405 */
[----:B0-----:R-:W-:Y:S01]  /*0170*/  IMAD.WIDE.U32 R2, R6, -0x77777777, RZ ;  /* 0x8888888906027825 */ /* 0x001fe200078e00ff */
[----:B-1----:R-:W-:-:S04]  /*0180*/  LEA R5, R5, R0, 0x18 ;  /* 0x0000000005057211 */ /* 0x002fc800078ec0ff */
[----:B------:R-:W-:Y:S02]  /*0190*/  SHF.R.U32.HI R7, RZ, 0x7, R3 ;  /* 0x00000007ff077819 */ /* 0x000fe40000011603 */
[--C-:B------:R-:W-:Y:S02]  /*01a0*/  SHF.R.U32.HI R3, RZ, 0x1, R6.reuse ;  /* 0x00000001ff037819 */ /* 0x100fe40000011606 */
[----:B--2---:R-:W-:Y:S01]  /*01b0*/  LOP3.LUT P0, R0, R4, 0x3, RZ, 0xc0, !PT ;  /* 0x0000000304007812 */ /* 0x004fe2000780c0ff */
[----:B------:R-:W-:Y:S01]  /*01c0*/  IMAD R2, R7, -0xf0, R6 ;  /* 0xffffff1007027824 */ /* 0x000fe200078e0206 */
[----:B------:R-:W-:Y:S02]  /*01d0*/  SHF.L.U32 R3, R3, 0x2, RZ ;  /* 0x0000000203037819 */ /* 0x000fe400000006ff */
[----:B------:R-:W-:Y:S01]  /*01e0*/  ISETP.GT.U32.OR P0, PT, R6, 0x7, P0 ;  /* 0x000000070600780c */ /* 0x000fe20000704470 */
[----:B------:R-:W-:Y:S01]  /*01f0*/  IMAD R2, R2, 0x18, R5 ;  /* 0x0000001802027824 */ /* 0x000fe200078e0205 */
[----:B------:R-:W-:-:S02]  /*0200*/  LOP3.LUT R3, R3, 0xfffffffc, R0, 0xe2, !PT ;  /* 0xfffffffc03037812 */ /* 0x000fc400078ee200 */
[----:B------:R-:W-:Y:S02]  /*0210*/  ISETP.EQ.OR.EX P0, PT, RZ, UR9, P0, P1 ;  /* 0x00000009ff007c0c */ /* 0x000fe40008702710 */
[----:B------:R-:W-:Y:S01]  /*0220*/  LEA R0, R7, R2, 0x3 ;  /* 0x0000000207007211 */ /* 0x000fe200078e18ff */
[----:B------:R0:W-:Y:S04]  /*0230*/  STL [R1+0x1f0], R3 ;  /* 0x0001f00301007387 */ /* 0x0001e80000100800 */
[----:B------:R0:W-:Y:S06]  /*0240*/  STL [R1+0x1f4], R0 ;  /* 0x0001f40001007387 */ /* 0x0001ec0000100800 */
.L_x_1950:
[----:B--2---:R-:W0:Y:S01]  /*0250*/  S2R R97, SR_TID.X ;  /* 0x0000000000617919 */ /* 0x004e220000002100 */
[----:B------:R-:W1:Y:S01]  /*0260*/  S2UR UR22, SR_CTAID.X ;  /* 0x00000000001679c3 */ /* 0x000e620000002500 */
[----:B------:R-:W-:Y:S02]  /*0270*/  ULOP3.LUT UR9, UR10, 0x1, URZ, 0xc0, !UPT ;  /* 0x000000010a097892 */ /* 0x000fe4000f8ec03f */
[----:B------:R-:W-:Y:S02]  /*0280*/  USHF.R.U64 UR19, UR10, 0x1, UR5 ;  /* 0x000000010a137899 */ /* 0x000fe40008001205 */
[----:B------:R-:W-:Y:S02]  /*0290*/  UIMAD UR12, UR9, 0x3c0, URZ ;  /* 0x000003c0090c78a4 */ /* 0x000fe4000f8e023f */
[----:B------:R-:W-:Y:S01]  /*02a0*/  USHF.R.U32.HI UR9, URZ, 0x1, UR5 ;  /* 0x000000013f097899 */ /* 0x000fe20008011605 */
[----:B------:R-:W2:Y:S01]  /*02b0*/  LDC.64 R114, c[0x0][0x220] ;  /* 0x00008800ff727b82 */ /* 0x000ea20000000a00 */
[----:B------:R-:W-:Y:S01]  /*02c0*/  MOV R5, UR19 ;  /* 0x0000001300057c02 */ /* 0x000fe20008000f00 */
[----:B------:R-:W-:Y:S01]  /*02d0*/  ULDC.64 UR14, c[0x0][0x218] ;  /* 0x00008600000e7ab9 */ /* 0x000fe20000000a00 */
[----:B------:R-:W-:-:S02]  /*02e0*/  UIMAD UR9, UR9, 0x78000, URZ ;  /* 0x00078000090978a4 */ /* 0x000fc4000f8e023f */
[----:B-1----:R-:W-:-:S04]  /*02f0*/  USHF.L.U32 UR8, UR22, 0x6, URZ ;  /* 0x0000000616087899 */ /* 0x002fc8000800063f */
[----:B------:R-:W-:Y:S01]  /*0300*/  ULOP3.LUT UR8, UR8, 0xc0, URZ, 0xc0, !UPT ;  /* 0x000000c008087892 */ /* 0x000fe2000f8ec03f */
[----:B0-----:R-:W-:-:S05]  /*0310*/  IMAD.WIDE.U32 R2, R97, -0x77777777, RZ ;  /* 0x8888888961027825 */ /* 0x001fca00078e00ff */
[----:B------:R-:W-:-:S05]  /*0320*/  SHF.R.U32.HI R2, RZ, 0x7, R3 ;  /* 0x00000007ff027819 */ /* 0x000fca0000011603 */
[C---:B------:R-:W-:Y:S01]  /*0330*/  IMAD R0, R2.reuse, -0xf0, R97 ;  /* 0xffffff1002007824 */ /* 0x040fe200078e0261 */
[----:B------:R-:W-:-:S04]  /*0340*/  IADD3 R2, R2, UR8, RZ ;  /* 0x0000000802027c10 */ /* 0x000fc8000fffe0ff */
[----:B------:R-:W-:Y:S01]  /*0350*/  LEA R28, R0, UR12, 0x2 ;  /* 0x0000000c001c7c11 */ /* 0x000fe2000f8e10ff */
[----:B------:R-:W-:Y:S01]  /*0360*/  IMAD R2, R2, 0x780, RZ ;  /* 0x0000078002027824 */ /* 0x000fe200078e02ff */
[----:B------:R0:W-:Y:S02]  /*0370*/  STL [R1], R0 ;  /* 0x0000000001007387 */ /* 0x0001e40000100800 */
[----:B------:R-:W-:-:S03]  /*0380*/  SHF.R.S32.HI R29, RZ, 0x1f, R28 ;  /* 0x0000001fff1d7819 */ /* 0x000fc6000001141c */
[----:B------:R-:W-:-:S05]  /*0390*/  IMAD.WIDE.U32 R4, R5, 0x78000, R28 ;  /* 0x0007800005047825 */ /* 0x000fca00078e001c */
[----:B------:R-:W-:Y:S02]  /*03a0*/  IADD3 R8, R5, UR9, RZ ;  /* 0x0000000905087c10 */ /* 0x000fe4000fffe0ff */
[----:B0-----:R-:W-:-:S04]  /*03b0*/  IADD3 R0, P1, R2, R4, RZ ;  /* 0x0000000402007210 */ /* 0x001fc80007f3e0ff */
[----:B------:R-:W-:Y:S02]  /*03c0*/  IADD3.X R3, RZ, R8, RZ, P1, !PT ;  /* 0x00000008ff037210 */ /* 0x000fe40000ffe4ff */
[----:B------:R-:W-:-:S04]  /*03d0*/  LEA R30, P1, R0, UR14, 0x1 ;  /* 0x0000000e001e7c11 */ /* 0x000fc8000f8208ff */
[----:B------:R-:W-:Y:S02]  /*03e0*/  LEA.HI.X R31, R0, UR15, R3, 0x1, P1 ;  /* 0x0000000f001f7c11 */ /* 0x000fe400088f0c03 */
[----:B------:R-:W-:-:S04]  /*03f0*/  IADD3 R6, R2, 0xf00, RZ ;  /* 0x00000f0002067810 */ /* 0x000fc80007ffe0ff */
[----:B------:R-:W3:Y:S01]  /*0400*/  LDG.E.64.CONSTANT R30, desc[UR16][R30.64] ;  /* 0x000000101e1e7981 */ /* 0x000ee2000c1e9b00 */
[----:B------:R-:W-:-:S04]  /*0410*/  IADD3 R0, P1, R6, R4, RZ ;  /* 0x0000000406007210 */ /* 0x000fc80007f3e0ff */
[----:B------:R-:W-:Y:S02]  /*0420*/  IADD3.X R3, RZ, R8, RZ, P1, !PT ;  /* 0x00000008ff037210 */ /* 0x000fe40000ffe4ff */
[----:B------:R-:W-:-:S04]  /*0430*/  LEA R32, P1, R0, UR14, 0x1 ;  /* 0x0000000e00207c11 */ /* 0x000fc8000f8208ff */
[----:B------:R-:W-:Y:S02]  /*0440*/  LEA.HI.X R33, R0, UR15, R3, 0x1, P1 ;  /* 0x0000000f00217c11 */ /* 0x000fe400088f0c03 */
[----:B------:R-:W-:-:S04]  /*0450*/  IADD3 R6, R2, 0x1e00, RZ ;  /* 0x00001e0002067810 */ /* 0x000fc80007ffe0ff */
[----:B------:R-:W4:Y:S01]  /*0460*/  LDG.E.64.CONSTANT R32, desc[UR16][R32.64] ;  /* 0x0000001020207981 */ /* 0x000f22000c1e9b00 */
[----:B------:R-:W-:-:S04]  /*0470*/  IADD3 R0, P1, R6, R4, RZ ;  /* 0x0000000406007210 */ /* 0x000fc80007f3e0ff */
[----:B------:R-:W-:Y:S02]  /*0480*/  IADD3.X R3, RZ, R8, RZ, P1, !PT ;  /* 0x00000008ff037210 */ /* 0x000fe40000ffe4ff */
[----:B------:R-:W-:-:S04]  /*0490*/  LEA R34, P1, R0, UR14, 0x1 ;  /* 0x0000000e00227c11 */ /* 0x000fc8000f8208ff */
[----:B------:R-:W-:-:S06]  /*04a0*/  LEA.HI.X R35, R0, UR15, R3, 0x1, P1 ;  /* 0x0000000f00237c11 */ /* 0x000fcc00088f0c03 */
[----:B------:R-:W5:Y:S01]  /*04b0*/  LDG.E.64.CONSTANT R34, desc[UR16][R34.64] ;  /* 0x0000001022227981 */ /* 0x000f62000c1e9b00 */
[----:B------:R-:W-:-:S04]  /*04c0*/  IADD3 R6, R2, 0x2d00, RZ ;  /* 0x00002d0002067810 */ /* 0x000fc80007ffe0ff */
[----:B------:R-:W-:-:S04]  /*04d0*/  IADD3 R0, P1, R6, R4, RZ ;  /* 0x0000000406007210 */ /* 0x000fc80007f3e0ff */
        /* <DEDUP_REMOVED lines=23> */
[----:B------:R-:W-:Y:S02]  /*0650*/  IADD3 R0, P1, R6, R4, RZ ;  /* 0x0000000406007210 */ /* 0x000fe40007f3e0ff */
[----:B------:R-:W-:Y:S02]  /*0660*/  IADD3 R6, R2, 0x7800, RZ ;  /* 0x0000780002067810 */ /* 0x000fe40007ffe0ff */
[----:B------:R-:W-:Y:S02]  /*0670*/  IADD3.X R3, RZ, R8, RZ, P1, !PT ;  /* 0x00000008ff037210 */ /* 0x000fe40000ffe4ff */
[----:B------:R-:W-:-:S04]  /*0680*/  LEA R44, P1, R0, UR14, 0x1 ;  /* 0x0000000e002c7c11 */ /* 0x000fc8000f8208ff */
[----:B------:R-:W-:Y:S02]  /*0690*/  LEA.HI.X R45, R0, UR15, R3, 0x1, P1 ;  /* 0x0000000f002d7c11 */ /* 0x000fe400088f0c03 */
[----:B------:R-:W-:-:S04]  /*06a0*/  IADD3 R0, P1, R6, R4, RZ ;  /* 0x0000000406007210 */ /* 0x000fc80007f3e0ff */
[----:B------:R-:W2:Y:S01]  /*06b0*/  LDG.E.64.CONSTANT R44, desc[UR16][R44.64] ;  /* 0x000000102c2c7981 */ /* 0x000ea2000c1e9b00 */
[----:B------:R-:W-:Y:S02]  /*06c0*/  IADD3.X R3, RZ, R8, RZ, P1, !PT ;  /* 0x00000008ff037210 */ /* 0x000fe40000ffe4ff */
[----:B------:R-:W-:-:S04]  /*06d0*/  LEA R46, P1, R0, UR14, 0x1 ;  /* 0x0000000e002e7c11 */ /* 0x000fc8000f8208ff */
[----:B------:R-:W-:-:S06]  /*06e0*/  LEA.HI.X R47, R0, UR15, R3, 0x1, P1 ;  /* 0x0000000f002f7c11 */ /* 0x000fcc00088f0c03 */
[----:B------:R-:W2:Y:S01]  /*06f0*/  LDG.E.64.CONSTANT R46, desc[UR16][R46.64] ;  /* 0x000000102e2e7981 */ /* 0x000ea2000c1e9b00 */
[----:B------:R-:W-:-:S04]  /*0700*/  IADD3 R6, R2, 0x8700, RZ ;  /* 0x0000870002067810 */ /* 0x000fc80007ffe0ff */
        /* <DEDUP_REMOVED lines=29> */
[----:B------:R-:W-:Y:S02]  /*08e0*/  IADD3 R6, R2, 0xe100, RZ ;  /* 0x0000e10002067810 */ /* 0x000fe40007ffe0ff */
[----:B------:R-:W-:-:S02]  /*08f0*/  IADD3 R5, P2, R7, R4, RZ ;  /* 0x0000000407057210 */ /* 0x000fc40007f5e0ff */
[----:B------:R-:W2:Y:S01]  /*0900*/  LDG.E.64.CONSTANT R56, desc[UR16][R56.64] ;  /* 0x0000001038387981 */ /* 0x000ea2000c1e9b00 */
[----:B------:R-:W-:Y:S02]  /*0910*/  IADD3 R7, P3, R6, R4, RZ ;  /* 0x0000000406077210 */ /* 0x000fe40007f7e0ff */
[----:B------:R-:W-:Y:S02]  /*0920*/  IADD3.X R6, RZ, R8, RZ, P2, !PT ;  /* 0x00000008ff067210 */ /* 0x000fe400017fe4ff */
[----:B------:R-:W-:-:S04]  /*0930*/  LEA R58, P1, R5, UR14, 0x1 ;  /* 0x0000000e053a7c11 */ /* 0x000fc8000f8208ff */
[----:B------:R-:W-:-:S06]  /*0940*/  LEA.HI.X R59, R5, UR15, R6, 0x1, P1 ;  /* 0x0000000f053b7c11 */ /* 0x000fcc00088f0c06 */
        /* <DEDUP_REMOVED lines=19> */
[C---:B---3--:R-:W-:Y:S02]  /*0a80*/  PRMT R3, R30.reuse, 0x7632, R3 ;  /* 0x000076321e037816 */ /* 0x048fe40000000003 */
[----:B------:R-:W-:Y:S02]  /*0a90*/  SHF.L.U32 R0, R30, 0x10, RZ ;  /* 0x000000101e007819 */ /* 0x000fe400000006ff */
[----:B------:R-:W-:-:S03]  /*0aa0*/  SHF.L.U32 R6, R3, 0x10, RZ ;  /* 0x0000001003067819 */ /* 0x000fc600000006ff */
[----:B------:R-:W-:Y:S01]  /*0ab0*/  FADD.FTZ R3, RZ, R0 ;  /* 0x00000000ff037221 */ /* 0x000fe20000010000 */
[----:B------:R-:W-:Y:S01]  /*0ac0*/  FFMA.FTZ R5, R0, R0, RZ ;  /* 0x0000000000057223 */ /* 0x000fe200000100ff */
[----:B------:R-:W-:Y:S02]  /*0ad0*/  SHF.L.U32 R110, R31, 0x10, RZ ;  /* 0x000000101f6e7819 */ /* 0x000fe400000006ff */
[----:B------:R-:W-:Y:S01]  /*0ae0*/  FADD.FTZ R7, R3, R6 ;  /* 0x0000000603077221 */ /* 0x000fe20000010000 */
[----:B------:R-:W-:Y:S01]  /*0af0*/  PRMT R3, R31, 0x7632, R3 ;  /* 0x000076321f037816 */ /* 0x000fe20000000003 */
[----:B------:R-:W-:Y:S02]  /*0b00*/  FFMA.FTZ R5, R6, R6, R5 ;  /* 0x0000000606057223 */ /* 0x000fe40000010005 */
[----:B------:R-:W-:Y:S01]  /*0b10*/  FADD.FTZ R7, R7, R110 ;  /* 0x0000006e07077221 */ /* 0x000fe20000010000 */
[----:B------:R-:W-:Y:S01]  /*0b20*/  SHF.L.U32 R6, R3, 0x10, RZ ;  /* 0x0000001003067819 */ /* 0x000fe200000006ff */
        /* <DEDUP_REMOVED lines=8> */
[----:B------:R-:W-:Y:S02]  /*0bb0*/  SHF.L.U32 R119, R33, 0x10, RZ ;  /* 0x0000001021777819 */ /* 0x000fe400000006ff */
[----:B------:R-:W-:Y:S01]  /*0bc0*/  FADD.FTZ R10, R7, R6 ;  /* 0x00000006070a7221 */ /* 0x000fe20000010000 */
[----:B------:R-:W-:Y:S01]  /*0bd0*/  PRMT R3, R33, 0x7632, R3 ;  /* 0x0000763221037816 */ /* 0x000fe20000000003 */
[----:B------:R-:W-:Y:S01]  /*0be0*/  FFMA.FTZ R6, R6, R6, R5 ;  /* 0x0000000606067223 */ /* 0x000fe20000010005 */
[----:B------:R-:W-:-:S02]  /*0bf0*/  IADD3.X R12, RZ, R8, RZ, P2, !PT ;  /* 0x00000008ff0c7210 */ /* 0x000fc400017fe4ff */
[----:B------:R-:W-:Y:S01]  /*0c00*/  LEA R66, P1, R9, UR14, 0x1 ;  /* 0x0000000e09427c11 */ /* 0x000fe2000f8208ff */
[----:B------:R-:W-:Y:S01]  /*0c10*/  FADD.FTZ R10, R10, R119 ;  /* 0x000000770a0a7221 */ /* 0x000fe20000010000 */
[----:B------:R-:W-:Y:S01]  /*0c20*/  SHF.L.U32 R3, R3, 0x10, RZ ;  /* 0x0000001003037819 */ /* 0x000fe200000006ff */
[----:B------:R-:W-:Y:S01]  /*0c30*/  FFMA.FTZ R6, R119, R119, R6 ;  /* 0x0000007777067223 */ /* 0x000fe20000010006 */
[----:B------:R-:W-:Y:S02]  /*0c40*/  LEA.HI.X R67, R9, UR15, R12, 0x1, P1 ;  /* 0x0000000f09437c11 */ /* 0x000fe400088f0c0c */
[----:B------:R-:W-:Y:S01]  /*0c50*/  IADD3 R14, R2, 0x11d00, RZ ;  /* 0x00011d00020e7810 */ /* 0x000fe20007ffe0ff */
[--C-:B------:R-:W-:Y:S01]  /*0c60*/  FADD.FTZ R5, R10, R3.reuse ;  /* 0x000000030a057221 */ /* 0x100fe20000010000 */
[----:B------:R-:W-:Y:S01]  /*0c70*/  FFMA.FTZ R7, R3, R3, R6 ;  /* 0x0000000303077223 */ /* 0x000fe20000010006 */
[C---:B-----5:R-:W-:Y:S01]  /*0c80*/  SHF.L.U32 R118, R34.reuse, 0x10, RZ ;  /* 0x0000001022767819 */ /* 0x060fe200000006ff */
[----:B------:R-:W3:Y:S01]  /*0c90*/  LDG.E.64.CONSTANT R66, desc[UR16][R66.64] ;  /* 0x0000001042427981 */ /* 0x000ee2000c1e9b00 */
[----:B------:R-:W-:-:S02]  /*0ca0*/  PRMT R3, R34, 0x7632, R3 ;  /* 0x0000763222037816 */ /* 0x000fc40000000003 */
[----:B------:R-:W-:Y:S01]  /*0cb0*/  IADD3 R9, P1, R14, R4, RZ ;  /* 0x000000040e097210 */ /* 0x000fe20007f3e0ff */
[----:B------:R-:W-:Y:S01]  /*0cc0*/  FADD.FTZ R5, R5, R118 ;  /* 0x0000007605057221 */ /* 0x000fe20000010000 */
[----:B------:R-:W-:Y:S02]  /*0cd0*/  SHF.L.U32 R6, R3, 0x10, RZ ;  /* 0x0000001003067819 */ /* 0x000fe400000006ff */
[----:B------:R-:W-:Y:S02]  /*0ce0*/  IADD3.X R12, RZ, R8, RZ, P1, !PT ;  /* 0x00000008ff0c7210 */ /* 0x000fe40000ffe4ff */
[----:B------:R-:W-:Y:S01]  /*0cf0*/  LEA R68, P1, R9, UR14, 0x1 ;  /* 0x0000000e09447c11 */ /* 0x000fe2000f8208ff */
[----:B------:R-:W-:Y:S01]  /*0d00*/  FADD.FTZ R10, R5, R6 ;  /* 0x00000006050a7221 */ /* 0x000fe20000010000 */
[C---:B------:R-:W-:Y:S02]  /*0d10*/  SHF.L.U32 R117, R35.reuse, 0x10, RZ ;  /* 0x0000001023757819 */ /* 0x040fe400000006ff */
[----:B------:R-:W-:-:S02]  /*0d20*/  PRMT R3, R35, 0x7632, R3 ;  /* 0x0000763223037816 */ /* 0x000fc40000000003 */
[----:B------:R-:W-:Y:S01]  /*0d30*/  LEA.HI.X R69, R9, UR15, R12, 0x1, P1 ;  /* 0x0000000f09457c11 */ /* 0x000fe200088f0c0c */
[----:B------:R-:W-:Y:S01]  /*0d40*/  FADD.FTZ R10, R10, R117 ;  /* 0x000000750a0a7221 */ /* 0x000fe20000010000 */
[----:B------:R-:W-:Y:S02]  /*0d50*/  SHF.L.U32 R3, R3, 0x10, RZ ;  /* 0x0000001003037819 */ /* 0x000fe400000006ff */
[----:B------:R-:W-:Y:S02]  /*0d60*/  IADD3 R11, R2, 0x12c00, RZ ;  /* 0x00012c00020b7810 */ /* 0x000fe40007ffe0ff */
[----:B------:R-:W4:Y:S01]  /*0d70*/  LDG.E.64.CONSTANT R68, desc[UR16][R68.64] ;  /* 0x0000001044447981 */ /* 0x000f22000c1e9b00 */
[----:B------:R-:W-:Y:S01]  /*0d80*/  FADD.FTZ R5, R10, R3 ;  /* 0x000000030a057221 */ /* 0x000fe20000010000 */
[----:B------:R-:W-:Y:S01]  /*0d90*/  IADD3 R10, P1, R11, R4, RZ ;  /* 0x000000040b0a7210 */ /* 0x000fe20007f3e0ff */
[----:B------:R-:W-:-:S03]  /*0da0*/  FFMA.FTZ R7, R118, R118, R7 ;  /* 0x0000007676077223 */ /* 0x000fc60000010007 */
[----:B------:R-:W-:Y:S01]  /*0db0*/  IADD3.X R11, RZ, R8, RZ, P1, !PT ;  /* 0x00000008ff0b7210 */ /* 0x000fe20000ffe4ff */
[----:B------:R-:W-:Y:S01]  /*0dc0*/  FFMA.FTZ R6, R6, R6, R7 ;  /* 0x0000000606067223 */ /* 0x000fe20000010007 */
[----:B------:R-:W-:-:S03]  /*0dd0*/  LEA R70, P1, R10, UR14, 0x1 ;  /* 0x0000000e0a467c11 */ /* 0x000fc6000f8208ff */
[----:B------:R-:W-:Y:S01]  /*0de0*/  FFMA.FTZ R6, R117, R117, R6 ;  /* 0x0000007575067223 */ /* 0x000fe20000010006 */
[----:B------:R-:W-:Y:S02]  /*0df0*/  LEA.HI.X R71, R10, UR15, R11, 0x1, P1 ;  /* 0x0000000f0a477c11 */ /* 0x000fe400088f0c0b */
[----:B------:R-:W-:Y:S01]  /*0e00*/  IADD3 R14, R2, 0x13b00, RZ ;  /* 0x00013b00020e7810 */ /* 0x000fe20007ffe0ff */
[----:B------:R-:W-:Y:S01]  /*0e10*/  FFMA.FTZ R7, R3, R3, R6 ;  /* 0x0000000303077223 */ /* 0x000fe20000010006 */
[C---:B--2---:R-:W-:Y:S02]  /*0e20*/  SHF.L.U32 R116, R36.reuse, 0x10, RZ ;  /* 0x0000001024747819 */ /* 0x044fe400000006ff */
[----:B------:R-:W-:Y:S01]  /*0e30*/  PRMT R3, R36, 0x7632, R3 ;  /* 0x0000763224037816 */ /* 0x000fe20000000003 */
[----:B------:R-:W2:Y:S01]  /*0e40*/  LDG.E.64.CONSTANT R70, desc[UR16][R70.64] ;  /* 0x0000001046467981 */ /* 0x000ea2000c1e9b00 */
[----:B------:R-:W-:Y:S01]  /*0e50*/  IADD3 R9, P2, R14, R4, RZ ;  /* 0x000000040e097210 */ /* 0x000fe20007f5e0ff */
[----:B------:R-:W-:Y:S01]  /*0e60*/  FADD.FTZ R5, R5, R116 ;  /* 0x0000007405057221 */ /* 0x000fe20000010000 */
[----:B------:R-:W-:Y:S01]  /*0e70*/  SHF.L.U32 R6, R3, 0x10, RZ ;  /* 0x0000001003067819 */ /* 0x000fe200000006ff */
[----:B------:R-:W-:Y:S01]  /*0e80*/  FFMA.FTZ R7, R116, R116, R7 ;  /* 0x0000007474077223 */ /* 0x000fe20000010007 */
[----:B------:R-:W-:-:S02]  /*0e90*/  IADD3.X R12, RZ, R8, RZ, P2, !PT ;  /* 0x00000008ff0c7210 */ /* 0x000fc400017fe4ff */
[----:B------:R-:W-:Y:S01]  /*0ea0*/  LEA R72, P1, R9, UR14, 0x1 ;  /* 0x0000000e09487c11 */ /* 0x000fe2000f8208ff */
[----:B------:R-:W-:Y:S01]  /*0eb0*/  FADD.FTZ R10, R5, R6 ;  /* 0x00000006050a7221 */ /* 0x000fe20000010000 */
[C---:B------:R-:W-:Y:S01]  /*0ec0*/  SHF.L.U32 R109, R37.reuse, 0x10, RZ ;  /* 0x00000010256d7819 */ /* 0x040fe200000006ff */
[----:B------:R-:W-:Y:S01]  /*0ed0*/  FFMA.FTZ R6, R6, R6, R7 ;  /* 0x0000000606067223 */ /* 0x000fe20000010007 */
[----:B------:R-:W-:Y:S02]  /*0ee0*/  PRMT R3, R37, 0x7632, R3 ;  /* 0x0000763225037816 */ /* 0x000fe40000000003 */
[----:B------:R-:W-:Y:S01]  /*0ef0*/  LEA.HI.X R73, R9, UR15, R12, 0x1, P1 ;  /* 0x0000000f09497c11 */ /* 0x000fe200088f0c0c */
[----:B------:R-:W-:Y:S01]  /*0f00*/  FADD.FTZ R10, R10, R109 ;  /* 0x0000006d0a0a7221 */ /* 0x000fe20000010000 */
[----:B------:R-:W-:Y:S01]  /*0f10*/  SHF.L.U32 R3, R3, 0x10, RZ ;  /* 0x0000001003037819 */ /* 0x000fe200000006ff */
[----:B------:R-:W-:Y:S01]  /*0f20*/  FFMA.FTZ R6, R109, R109, R6 ;  /* 0x0000006d6d067223 */ /* 0x000fe20000010006 */
[----:B------:R-:W-:-:S02]  /*0f30*/  IADD3 R14, R2, 0x14a00, RZ ;  /* 0x00014a00020e7810 */ /* 0x000fc40007ffe0ff */
[----:B------:R-:W5:Y:S01]  /*0f40*/  LDG.E.64.CONSTANT R72, desc[UR16][R72.64] ;  /* 0x0000001048487981 */ /* 0x000f62000c1e9b00 */
[--C-:B------:R-:W-:Y:S01]  /*0f50*/  FADD.FTZ R5, R10, R3.reuse ;  /* 0x000000030a057221 */ /* 0x100fe20000010000 */
[----:B------:R-:W-:Y:S01]  /*0f60*/  IADD3 R9, P1, R14, R4, RZ ;  /* 0x000000040e097210 */ /* 0x000fe20007f3e0ff */
[----:B------:R-:W-:Y:S01]  /*0f70*/  FFMA.FTZ R7, R3, R3, R6 ;  /* 0x0000000303077223 */ /* 0x000fe20000010006 */
[C---:B------:R-:W-:Y:S02]  /*0f80*/  SHF.L.U32 R108, R38.reuse, 0x10, RZ ;  /* 0x00000010266c7819 */ /* 0x040fe400000006ff */
[----:B------:R-:W-:Y:S02]  /*0f90*/  PRMT R3, R38, 0x7632, R3 ;  /* 0x0000763226037816 */ /* 0x000fe40000000003 */
[----:B------:R-:W-:Y:S02]  /*0fa0*/  IADD3.X R12, RZ, R8, RZ, P1, !PT ;  /* 0x00000008ff0c7210 */ /* 0x000fe40000ffe4ff */
[----:B------:R-:W-:Y:S01]  /*0fb0*/  LEA R74, P1, R9, UR14, 0x1 ;  /* 0x0000000e094a7c11 */ /* 0x000fe2000f8208ff */
[----:B------:R-:W-:Y:S01]  /*0fc0*/  FADD.FTZ R5, R5, R108 ;  /* 0x0000006c05057221 */ /* 0x000fe20000010000 */
[----:B------:R-:W-:Y:S01]  /*0fd0*/  SHF.L.U32 R6, R3, 0x10, RZ ;  /* 0x0000001003067819 */ /* 0x000fe200000006ff */
[----:B------:R-:W-:Y:S01]  /*0fe0*/  FFMA.FTZ R7, R108, R108, R7 ;  /* 0x0000006c6c077223 */ /* 0x000fe20000010007 */
[----:B------:R-:W-:-:S02]  /*0ff0*/  LEA.HI.X R75, R9, UR15, R12, 0x1, P1 ;  /* 0x0000000f094b7c11 */ /* 0x000fc400088f0c0c */
[----:B------:R-:W-:Y:S01]  /*1000*/  SHF.L.U32 R107, R39, 0x10, RZ ;  /* 0x00000010276b7819 */ /* 0x000fe200000006ff */
[----:B------:R-:W-:Y:S01]  /*1010*/  FADD.FTZ R10, R5, R6 ;  /* 0x00000006050a7221 */ /* 0x000fe20000010000 */
[----:B------:R-:W-:Y:S01]  /*1020*/  PRMT R3, R39, 0x7632, R3 ;  /* 0x0000763227037816 */ /* 0x000fe20000000003 */
[----:B------:R-:W-:Y:S01]  /*1030*/  FFMA.FTZ R6, R6, R6, R7 ;  /* 0x0000000606067223 */ /* 0x000fe20000010007 */
[----:B------:R-:W-:Y:S01]  /*1040*/  IADD3 R11, R2, 0x15900, RZ ;  /* 0x00015900020b7810 */ /* 0x000fe20007ffe0ff */
[----:B------:R-:W-:Y:S01]  /*1050*/  FADD.FTZ R10, R10, R107 ;  /* 0x0000006b0a0a7221 */ /* 0x000fe20000010000 */
[----:B------:R-:W-:Y:S01]  /*1060*/  SHF.L.U32 R3, R3, 0x10, RZ ;  /* 0x0000001003037819 */ /* 0x000fe200000006ff */
[----:B------:R-:W5:Y:S01]  /*1070*/  LDG.E.64.CONSTANT R74, desc[UR16][R74.64] ;  /* 0x000000104a4a7981 */ /* 0x000f62000c1e9b00 */
[----:B------:R-:W-:Y:S01]  /*1080*/  IADD3 R9, P1, R11, R4, RZ ;  /* 0x000000040b097210 */ /* 0x000fe20007f3e0ff */
[----:B------:R-:W-:Y:S02]  /*1090*/  FFMA.FTZ R6, R107, R107, R6 ;  /* 0x0000006b6b067223 */ /* 0x000fe40000010006 */
[----:B------:R-:W-:Y:S01]  /*10a0*/  FADD.FTZ R5, R10, R3 ;  /* 0x000000030a057221 */ /* 0x000fe20000010000 */
[----:B------:R-:W-:Y:S01]  /*10b0*/  IADD3.X R10, RZ, R8, RZ, P1, !PT ;  /* 0x00000008ff0a7210 */ /* 0x000fe20000ffe4ff */
[----:B------:R-:W-:Y:S01]  /*10c0*/  FFMA.FTZ R7, R3, R3, R6 ;  /* 0x0000000303077223 */ /* 0x000fe20000010006 */
[----:B------:R-:W-:-:S02]  /*10d0*/  LEA R76, P1, R9, UR14, 0x1 ;  /* 0x0000000e094c7c11 */ /* 0x000fc4000f8208ff */
[C---:B------:R-:W-:Y:S02]  /*10e0*/  SHF.L.U32 R106, R40.reuse, 0x10, RZ ;  /* 0x00000010286a7819 */ /* 0x040fe400000006ff */
[----:B------:R-:W-:Y:S02]  /*10f0*/  PRMT R3, R40, 0x7632, R3 ;  /* 0x0000763228037816 */ /* 0x000fe40000000003 */
[----:B------:R-:W-:Y:S01]  /*1100*/  LEA.HI.X R77, R9, UR15, R10, 0x1, P1 ;  /* 0x0000000f094d7c11 */ /* 0x000fe200088f0c0a */
[----:B------:R-:W-:Y:S01]  /*1110*/  FADD.FTZ R5, R5, R106 ;  /* 0x0000006a05057221 */ /* 0x000fe20000010000 */
[----:B------:R-:W-:Y:S02]  /*1120*/  IADD3 R11, R2, 0x16800, RZ ;  /* 0x00016800020b7810 */ /* 0x000fe40007ffe0ff */
[----:B------:R-:W-:Y:S01]  /*1130*/  SHF.L.U32 R6, R3, 0x10, RZ ;  /* 0x0000001003067819 */ /* 0x000fe200000006ff */
[----:B------:R-:W-:Y:S01]  /*1140*/  FFMA.FTZ R7, R106, R106, R7 ;  /* 0x0000006a6a077223 */ /* 0x000fe20000010007 */
[----:B------:R-:W-:Y:S01]  /*1150*/  IADD3 R9, P1, R11, R4, RZ ;  /* 0x000000040b097210 */ /* 0x000fe20007f3e0ff */
[----:B------:R-:W5:Y:S01]  /*1160*/  LDG.E.64.CONSTANT R76, desc[UR16][R76.64] ;  /* 0x000000104c4c7981 */ /* 0x000f62000c1e9b00 */
[----:B------:R-:W-:Y:S01]  /*1170*/  SHF.L.U32 R105, R41, 0x10, RZ ;  /* 0x0000001029697819 */ /* 0x000fe200000006ff */
[----:B------:R-:W-:Y:S01]  /*1180*/  FADD.FTZ R10, R5, R6 ;  /* 0x00000006050a7221 */ /* 0x000fe20000010000 */
[----:B------:R-:W-:Y:S01]  /*1190*/  PRMT R3, R41, 0x7632, R3 ;  /* 0x0000763229037816 */ /* 0x000fe20000000003 */
[----:B------:R-:W-:Y:S01]  /*11a0*/  FFMA.FTZ R6, R6, R6, R7 ;  /* 0x0000000606067223 */ /* 0x000fe20000010007 */
[----:B------:R-:W-:Y:S01]  /*11b0*/  IADD3.X R12, RZ, R8, RZ, P1, !PT ;  /* 0x00000008ff0c7210 */ /* 0x000fe20000ffe4ff */
[----:B------:R-:W-:Y:S01]  /*11c0*/  FADD.FTZ R10, R10, R105 ;  /* 0x000000690a0a7221 */ /* 0x000fe20000010000 */
[----:B------:R-:W-:Y:S01]  /*11d0*/  LEA R78, P1, R9, UR14, 0x1 ;  /* 0x0000000e094e7c11 */ /* 0x000fe2000f8208ff */
[----:B------:R-:W-:Y:S01]  /*11e0*/  FFMA.FTZ R6, R105, R105, R6 ;  /* 0x0000006969067223 */ /* 0x000fe20000010006 */
[----:B------:R-:W-:-:S02]  /*11f0*/  SHF.L.U32 R3, R3, 0x10, RZ ;  /* 0x0000001003037819 */ /* 0x000fc400000006ff */
[----:B------:R-:W-:Y:S02]  /*1200*/  IADD3 R11, R2, 0x17700, RZ ;  /* 0x00017700020b7810 */ /* 0x000fe40007ffe0ff */
[----:B------:R-:W-:Y:S01]  /*1210*/  LEA.HI.X R79, R9, UR15, R12, 0x1, P1 ;  /* 0x0000000f094f7c11 */ /* 0x000fe200088f0c0c */
[--C-:B------:R-:W-:Y:S01]  /*1220*/  FADD.FTZ R5, R10, R3.reuse ;  /* 0x000000030a057221 */ /* 0x100fe20000010000 */
[----:B------:R-:W-:Y:S01]  /*1230*/  IADD3 R11, P1, R11, R4, RZ ;  /* 0x000000040b0b7210 */ /* 0x000fe20007f3e0ff */
[----:B------:R-:W-:Y:S01]  /*1240*/  FFMA.FTZ R7, R3, R3, R6 ;  /* 0x0000000303077223 */ /* 0x000fe20000010006 */
[C---:B------:R-:W-:Y:S02]  /*1250*/  SHF.L.U32 R104, R42.reuse, 0x10, RZ ;  /* 0x000000102a687819 */ /* 0x040fe400000006ff */
[----:B------:R-:W-:Y:S01]  /*1260*/  PRMT R3, R42, 0x7632, R3 ;  /* 0x000076322a037816 */ /* 0x000fe20000000003 */
[----:B------:R-:W5:Y:S01]  /*1270*/  LDG.E.64.CONSTANT R78, desc[UR16][R78.64] ;  /* 0x000000104e4e7981 */ /* 0x000f62000c1e9b00 */
[----:B------:R-:W-:Y:S01]  /*1280*/  IADD3.X R10, RZ, R8, RZ, P1, !PT ;  /* 0x00000008ff0a7210 */ /* 0x000fe20000ffe4ff */
[----:B------:R-:W-:Y:S01]  /*1290*/  FADD.FTZ R5, R5, R104 ;  /* 0x0000006805057221 */ /* 0x000fe20000010000 */
[----:B------:R-:W-:-:S02]  /*12a0*/  LEA R80, P1, R11, UR14, 0x1 ;  /* 0x0000000e0b507c11 */ /* 0x000fc4000f8208ff */
[----:B------:R-:W-:Y:S01]  /*12b0*/  SHF.L.U32 R6, R3, 0x10, RZ ;  /* 0x0000001003067819 */ /* 0x000fe200000006ff */
[----:B------:R-:W-:Y:S01]  /*12c0*/  FFMA.FTZ R7, R104, R104, R7 ;  /* 0x0000006868077223 */ /* 0x000fe20000010007 */
[----:B------:R-:W-:Y:S02]  /*12d0*/  LEA.HI.X R81, R11, UR15, R10, 0x1, P1 ;  /* 0x0000000f0b517c11 */ /* 0x000fe400088f0c0a */
[----:B------:R-:W-:Y:S01]  /*12e0*/  SHF.L.U32 R103, R43, 0x10, RZ ;  /* 0x000000102b677819 */ /* 0x000fe200000006ff */
[----:B------:R-:W-:Y:S01]  /*12f0*/  FADD.FTZ R10, R5, R6 ;  /* 0x00000006050a7221 */ /* 0x000fe20000010000 */
[----:B------:R-:W-:Y:S01]  /*1300*/  PRMT R3, R43, 0x7632, R3 ;  /* 0x000076322b037816 */ /* 0x000fe20000000003 */
[----:B------:R-:W-:Y:S01]  /*1310*/  FFMA.FTZ R6, R6, R6, R7 ;  /* 0x0000000606067223 */ /* 0x000fe20000010007 */
[----:B------:R-:W-:Y:S01]  /*1320*/  SHF.L.U32 R102, R44, 0x10, RZ ;  /* 0x000000102c667819 */ /* 0x000fe200000006ff */
[----:B------:R-:W-:Y:S01]  /*1330*/  FADD.FTZ R10, R10, R103 ;  /* 0x000000670a0a7221 */ /* 0x000fe20000010000 */
[----:B------:R-:W-:Y:S01]  /*1340*/  SHF.L.U32 R5, R3, 0x10, RZ ;  /* 0x0000001003057819 */ /* 0x000fe200000006ff */
[----:B------:R-:W-:Y:S01]  /*1350*/  FFMA.FTZ R6, R103, R103, R6 ;  /* 0x0000006767067223 */ /* 0x000fe20000010006 */
[----:B------:R-:W-:Y:S01]  /*1360*/  PRMT R3, R44, 0x7632, R3 ;  /* 0x000076322c037816 */ /* 0x000fe20000000003 */
[----:B------:R-:W5:Y:S02]  /*1370*/  LDG.E.64.CONSTANT R80, desc[UR16][R80.64] ;  /* 0x0000001050507981 */ /* 0x000f64000c1e9b00 */
[----:B------:R-:W-:Y:S01]  /*1380*/  FADD.FTZ R7, R10, R5 ;  /* 0x000000050a077221 */ /* 0x000fe20000010000 */
[----:B------:R-:W-:Y:S01]  /*1390*/  FFMA.FTZ R5, R5, R5, R6 ;  /* 0x0000000505057223 */ /* 0x000fe20000010006 */
[----:B------:R-:W-:-:S02]  /*13a0*/  IADD3 R9, R2, 0x18600, RZ ;  /* 0x0001860002097810 */ /* 0x000fc40007ffe0ff */
[----:B------:R-:W-:Y:S01]  /*13b0*/  SHF.L.U32 R6, R3, 0x10, RZ ;  /* 0x0000001003067819 */ /* 0x000fe200000006ff */
[----:B------:R-:W-:Y:S01]  /*13c0*/  FADD.FTZ R7, R7, R102 ;  /* 0x0000006607077221 */ /* 0x000fe20000010000 */
[----:B------:R-:W-:Y:S01]  /*13d0*/  FFMA.FTZ R5, R102, R102, R5 ;  /* 0x0000006666057223 */ /* 0x000fe20000010005 */
[----:B------:R-:W-:Y:S02]  /*13e0*/  IADD3 R9, P2, R9, R4, RZ ;  /* 0x0000000409097210 */ /* 0x000fe40007f5e0ff */
[----:B------:R-:W-:Y:S01]  /*13f0*/  SHF.L.U32 R101, R45, 0x10, RZ ;  /* 0x000000102d657819 */ /* 0x000fe200000006ff */
[----:B------:R-:W-:Y:S01]  /*1400*/  FADD.FTZ R10, R7, R6 ;  /* 0x00000006070a7221 */ /* 0x000fe20000010000 */
[----:B------:R-:W-:Y:S01]  /*1410*/  PRMT R3, R45, 0x7632, R3 ;  /* 0x000076322d037816 */ /* 0x000fe20000000003 */
[----:B------:R-:W-:Y:S01]  /*1420*/  FFMA.FTZ R6, R6, R6, R5 ;  /* 0x0000000606067223 */ /* 0x000fe20000010005 */
        /* <DEDUP_REMOVED lines=10> */
[----:B------:R-:W-:Y:S01]  /*14d0*/  IADD3 R84, R2, 0x19500, RZ ;  /* 0x0001950002547810 */ /* 0x000fe20007ffe0ff */
[----:B------:R-:W-:Y:S01]  /*14e0*/  FADD.FTZ R7, R7, R100 ;  /* 0x0000006407077221 */ /* 0x000fe20000010000 */
[----:B------:R-:W-:Y:S01]  /*14f0*/  SHF.L.U32 R6, R3, 0x10, RZ ;  /* 0x0000001003067819 */ /* 0x000fe200000006ff */
[----:B------:R-:W-:Y:S01]  /*1500*/  FFMA.FTZ R5, R100, R100, R5 ;  /* 0x0000006464057223 */ /* 0x000fe20000010005 */
[----:B------:R-:W5:Y:S01]  /*1510*/  LDG.E.64.CONSTANT R82, desc[UR16][R82.64] ;  /* 0x0000001052527981 */ /* 0x000f62000c1e9b00 */
[----:B------:R-:W-:-:S02]  /*1520*/  IADD3 R3, P1, R84, R4, RZ ;  /* 0x0000000454037210 */ /* 0x000fc40007f3e0ff */
[----:B------:R-:W-:Y:S01]  /*1530*/  FADD.FTZ R10, R7, R6 ;  /* 0x00000006070a7221 */ /* 0x000fe20000010000 */
[----:B------:R-:W-:Y:S01]  /*1540*/  FFMA.FTZ R12, R6, R6, R5 ;  /* 0x00000006060c7223 */ /* 0x000fe20000010005 */
[----:B------:R-:W-:Y:S02]  /*1550*/  IADD3.X R6, RZ, R8, RZ, P1, !PT ;  /* 0x00000008ff067210 */ /* 0x000fe40000ffe4ff */
[C---:B------:R-:W-:Y:S02]  /*1560*/  LEA R84, P1, R3.reuse, UR14, 0x1 ;  /* 0x0000000e03547c11 */ /* 0x040fe4000f8208ff */
[----:B------:R-:W-:Y:S02]  /*1570*/  IADD3 R14, R2, 0x1a400, RZ ;  /* 0x0001a400020e7810 */ /* 0x000fe40007ffe0ff */
[----:B------:R-:W-:Y:S02]  /*1580*/  LEA.HI.X R85, R3, UR15, R6, 0x1, P1 ;  /* 0x0000000f03557c11 */ /* 0x000fe400088f0c06 */
[----:B------:R-:W-:-:S02]  /*1590*/  IADD3 R5, P2, R14, R4, RZ ;  /* 0x000000040e057210 */ /* 0x000fc40007f5e0ff */
[C---:B------:R-:W-:Y:S02]  /*15a0*/  SHF.L.U32 R99, R47.reuse, 0x10, RZ ;  /* 0x000000102f637819 */ /* 0x040fe400000006ff */
[----:B------:R-:W-:Y:S01]  /*15b0*/  PRMT R7, R47, 0x7632, R7 ;  /* 0x000076322f077816 */ /* 0x000fe20000000007 */
[----:B------:R-:W5:Y:S01]  /*15c0*/  LDG.E.64.CONSTANT R84, desc[UR16][R84.64] ;  /* 0x0000001054547981 */ /* 0x000f62000c1e9b00 */
[----:B------:R-:W-:Y:S01]  /*15d0*/  IADD3.X R14, RZ, R8, RZ, P2, !PT ;  /* 0x00000008ff0e7210 */ /* 0x000fe200017fe4ff */
[----:B------:R-:W-:Y:S01]  /*15e0*/  FADD.FTZ R10, R10, R99 ;  /* 0x000000630a0a7221 */ /* 0x000fe20000010000 */
[----:B------:R-:W-:Y:S02]  /*15f0*/  LEA R86, P2, R5, UR14, 0x1 ;  /* 0x0000000e05567c11 */ /* 0x000fe4000f8408ff */
        /* <DEDUP_REMOVED lines=11> */
[----:B------:R-:W-:Y:S01]  /*16b0*/  IADD3 R7, P1, R9, R4, RZ ;  /* 0x0000000409077210 */ /* 0x000fe20007f3e0ff */
[----:B------:R-:W5:Y:S01]  /*16c0*/  LDG.E.64.CONSTANT R86, desc[UR16][R86.64] ;  /* 0x0000001056567981 */ /* 0x000f62000c1e9b00 */
[----:B------:R-:W-:Y:S01]  /*16d0*/  IADD3 R11, R2, 0x1c200, RZ ;  /* 0x0001c200020b7810 */ /* 0x000fe20007ffe0ff */
[----:B------:R-:W-:Y:S01]  /*16e0*/  FADD.FTZ R9, R5, R3 ;  /* 0x0000000305097221 */ /* 0x000fe20000010000 */
[----:B------:R-:W-:Y:S01]  /*16f0*/  FFMA.FTZ R10, R3, R3, R10 ;  /* 0x00000003030a7223 */ /* 0x000fe2000001000a */
[----:B------:R-:W-:-:S02]  /*1700*/  SHF.L.U32 R3, R49, 0x10, RZ ;  /* 0x0000001031037819 */ /* 0x000fc400000006ff */
[----:B------:R-:W-:Y:S02]  /*1710*/  PRMT R13, R49, 0x7632, R13 ;  /* 0x00007632310d7816 */ /* 0x000fe4000000000d */
[----:B------:R-:W-:Y:S01]  /*1720*/  IADD3 R6, P2, R11, R4, RZ ;  /* 0x000000040b067210 */ /* 0x000fe20007f5e0ff */
[----:B------:R-:W-:Y:S01]  /*1730*/  FADD.FTZ R11, R9, R3 ;  /* 0x00000003090b7221 */ /* 0x000fe20000010000 */
[----:B------:R-:W-:Y:S02]  /*1740*/  IADD3.X R5, RZ, R8, RZ, P1, !PT ;  /* 0x00000008ff057210 */ /* 0x000fe40000ffe4ff */
[----:B------:R-:W-:Y:S01]  /*1750*/  SHF.L.U32 R13, R13, 0x10, RZ ;  /* 0x000000100d0d7819 */ /* 0x000fe200000006ff */
[----:B------:R-:W-:Y:S01]  /*1760*/  FFMA.FTZ R10, R3, R3, R10 ;  /* 0x00000003030a7223 */ /* 0x000fe2000001000a */
[----:B------:R-:W-:Y:S02]  /*1770*/  LEA R88, P1, R7, UR14, 0x1 ;  /* 0x0000000e07587c11 */ /* 0x000fe4000f8208ff */
[----:B------:R-:W-:Y:S01]  /*1780*/  IADD3 R90, R2, 0x1d100, RZ ;  /* 0x0001d100025a7810 */ /* 0x000fe20007ffe0ff */
[----:B------:R-:W-:Y:S01]  /*1790*/  FADD.FTZ R11, R11, R13 ;  /* 0x0000000d0b0b7221 */ /* 0x000fe20000010000 */
[----:B------:R-:W-:Y:S01]  /*17a0*/  LEA.HI.X R89, R7, UR15, R5, 0x1, P1 ;  /* 0x0000000f07597c11 */ /* 0x000fe200088f0c05 */
[----:B------:R-:W-:Y:S01]  /*17b0*/  FFMA.FTZ R13, R13, R13, R10 ;  /* 0x0000000d0d0d7223 */ /* 0x000fe2000001000a */
[----:B------:R-:W-:-:S02]  /*17c0*/  IADD3 R9, P3, R90, R4, RZ ;  /* 0x000000045a097210 */ /* 0x000fc40007f7e0ff */
[C---:B------:R-:W-:Y:S02]  /*17d0*/  SHF.L.U32 R4, R50.reuse, 0x10, RZ ;  /* 0x0000001032047819 */ /* 0x040fe400000006ff */
[----:B------:R-:W-:Y:S01]  /*17e0*/  PRMT R10, R50, 0x7632, R10 ;  /* 0x00007632320a7816 */ /* 0x000fe2000000000a */
[----:B------:R-:W5:Y:S02]  /*17f0*/  LDG.E.64.CONSTANT R88, desc[UR16][R88.64] ;  /* 0x0000001058587981 */ /* 0x000f64000c1e9b00 */
[----:B------:R-:W-:Y:S01]  /*1800*/  FADD.FTZ R11, R11, R4 ;  /* 0x000000040b0b7221 */ /* 0x000fe20000010000 */
[----:B------:R-:W-:Y:S01]  /*1810*/  SHF.L.U32 R10, R10, 0x10, RZ ;  /* 0x000000100a0a7819 */ /* 0x000fe200000006ff */
[----:B------:R-:W-:Y:S01]  /*1820*/  FFMA.FTZ R13, R4, R4, R13 ;  /* 0x00000004040d7223 */ /* 0x000fe2000001000d */
[C---:B------:R-:W-:Y:S02]  /*1830*/  SHF.L.U32 R5, R51.reuse, 0x10, RZ ;  /* 0x0000001033057819 */ /* 0x040fe400000006ff */
[----:B------:R-:W-:Y:S01]  /*1840*/  PRMT R12, R51, 0x7632, R12 ;  /* 0x00007632330c7816 */ /* 0x000fe2000000000c */
[----:B------:R-:W-:Y:S01]  /*1850*/  FADD.FTZ R11, R11, R10 ;  /* 0x0000000a0b0b7221 */ /* 0x000fe20000010000 */
[----:B------:R-:W-:Y:S01]  /*1860*/  FFMA.FTZ R13, R10, R10, R13 ;  /* 0x0000000a0a0d7223 */ /* 0x000fe2000001000d */
[----:B------:R-:W-:-:S02]  /*1870*/  IADD3.X R7, RZ, R8, RZ, P2, !PT ;  /* 0x00000008ff077210 */ /* 0x000fc400017fe4ff */
[----:B------:R-:W-:Y:S01]  /*1880*/  LEA R90, P1, R6, UR14, 0x1 ;  /* 0x0000000e065a7c11 */ /* 0x000fe2000f8208ff */
[----:B------:R-:W-:Y:S01]  /*1890*/  FADD.FTZ R10, R11, R5 ;  /* 0x000000050b0a7221 */ /* 0x000fe20000010000 */
[----:B------:R-:W-:Y:S01]  /*18a0*/  SHF.L.U32 R12, R12, 0x10, RZ ;  /* 0x000000100c0c7819 */ /* 0x000fe200000006ff */
[----:B------:R-:W-:Y:S01]  /*18b0*/  FFMA.FTZ R11, R5, R5, R13 ;  /* 0x00000005050b7223 */ /* 0x000fe2000001000d */
[----:B------:R-:W-:Y:S02]  /*18c0*/  LEA.HI.X R91, R6, UR15, R7, 0x1, P1 ;  /* 0x0000000f065b7c11 */ /* 0x000fe400088f0c07 */
[----:B------:R-:W-:Y:S01]  /*18d0*/  SHF.L.U32 R6, R52, 0x10, RZ ;  /* 0x0000001034067819 */ /* 0x000fe200000006ff */
[----:B------:R-:W-:Y:S01]  /*18e0*/  FADD.FTZ R10, R10, R12 ;  /* 0x0000000c0a0a7221 */ /* 0x000fe20000010000 */
[----:B------:R-:W-:Y:S01]  /*18f0*/  PRMT R14, R52, 0x7632, R14 ;  /* 0x00007632340e7816 */ /* 0x000fe2000000000e */
[----:B------:R-:W-:Y:S01]  /*1900*/  FFMA.FTZ R11, R12, R12, R11 ;  /* 0x0000000c0c0b7223 */ /* 0x000fe2000001000b */
[----:B------:R-:W5:Y:S01]  /*1910*/  LDG.E.64.CONSTANT R90, desc[UR16][R90.64] ;  /* 0x000000105a5a7981 */ /* 0x000f62000c1e9b00 */
        /* <DEDUP_REMOVED lines=10> */
[----:B------:R-:W-:Y:S02]  /*19c0*/  IADD3.X R12, RZ, R8, RZ, P3, !PT ;  /* 0x00000008ff0c7210 */ /* 0x000fe40001ffe4ff */
[----:B------:R-:W-:Y:S01]  /*19d0*/  SHF.L.U32 R8, R54, 0x10, RZ ;  /* 0x0000001036087819 */ /* 0x000fe200000006ff */
[----:B------:R-:W-:Y:S01]  /*19e0*/  FADD.FTZ R10, R10, R13 ;  /* 0x0000000d0a0a7221 */ /* 0x000fe20000010000 */
[----:B------:R-:W-:Y:S01]  /*19f0*/  PRMT R11, R54, 0x7632, R11 ;  /* 0x00007632360b7816 */ /* 0x000fe2000000000b */
[----:B------:R-:W-:Y:S01]  /*1a00*/  FFMA.FTZ R14, R13, R13, R14 ;  /* 0x0000000d0d0e7223 */ /* 0x000fe2000001000e */
[----:B------:R-:W-:Y:S01]  /*1a10*/  LEA R92, P1, R9, UR14, 0x1 ;  /* 0x0000000e095c7c11 */ /* 0x000fe2000f8208ff */
[----:B------:R-:W-:Y:S01]  /*1a20*/  FADD.FTZ R10, R10, R8 ;  /* 0x000000080a0a7221 */ /* 0x000fe20000010000 */
[----:B------:R-:W-:Y:S01]  /*1a30*/  SHF.L.U32 R11, R11, 0x10, RZ ;  /* 0x000000100b0b7819 */ /* 0x000fe200000006ff */
[----:B------:R-:W-:Y:S01]  /*1a40*/  FFMA.FTZ R14, R8, R8, R14 ;  /* 0x00000008080e7223 */ /* 0x000fe2000001000e */
[----:B------:R-:W-:-:S02]  /*1a50*/  LEA.HI.X R93, R9, UR15, R12, 0x1, P1 ;  /* 0x0000000f095d7c11 */ /* 0x000fc400088f0c0c */
[C---:B------:R-:W-:Y:S01]  /*1a60*/  SHF.L.U32 R9, R55.reuse, 0x10, RZ ;  /* 0x0000001037097819 */ /* 0x040fe200000006ff */
[----:B------:R-:W-:Y:S01]  /*1a70*/  FADD.FTZ R96, R10, R11 ;  /* 0x0000000b0a607221 */ /* 0x000fe20000010000 */
[----:B------:R-:W-:Y:S01]  /*1a80*/  PRMT R12, R55, 0x7632, R12 ;  /* 0x00007632370c7816 */ /* 0x000fe2000000000c */
[----:B------:R-:W-:Y:S01]  /*1a90*/  FFMA.FTZ R11, R11, R11, R14 ;  /* 0x0000000b0b0b7223 */ /* 0x000fe2000001000e */
[----:B------:R-:W-:Y:S01]  /*1aa0*/  PRMT R13, R56, 0x7632, R13 ;  /* 0x00007632380d7816 */ /* 0x000fe2000000000d */
[----:B------:R-:W-:Y:S01]  /*1ab0*/  FADD.FTZ R96, R96, R9 ;  /* 0x0000000960607221 */ /* 0x000fe20000010000 */
[----:B------:R-:W-:Y:S01]  /*1ac0*/  SHF.L.U32 R12, R12, 0x10, RZ ;  /* 0x000000100c0c7819 */ /* 0x000fe200000006ff */
[----:B------:R-:W-:Y:S01]  /*1ad0*/  FFMA.FTZ R11, R9, R9, R11 ;  /* 0x00000009090b7223 */ /* 0x000fe2000001000b */
[----:B------:R-:W-:Y:S01]  /*1ae0*/  SHF.L.U32 R10, R56, 0x10, RZ ;  /* 0x00000010380a7819 */ /* 0x000fe200000006ff */
[----:B------:R-:W5:Y:S02]  /*1af0*/  LDG.E.64.CONSTANT R92, desc[UR16][R92.64] ;  /* 0x000000105c5c7981 */ /* 0x000f64000c1e9b00 */
        /* <DEDUP_REMOVED lines=68> */
[C---:B---3--:R-:W-:Y:S02]  /*1f40*/  SHF.L.U32 R20, R66.reuse, 0x10, RZ ;  /* 0x0000001042147819 */ /* 0x048fe400000006ff */
        /* <DEDUP_REMOVED lines=13> */
[C---:B----4-:R-:W-:Y:S02]  /*2020*/  SHF.L.U32 R22, R68.reuse, 0x10, RZ ;  /* 0x0000001044167819 */ /* 0x050fe400000006ff */
        /* <DEDUP_REMOVED lines=13> */
[----:B--2---:R-:W-:-:S02]  /*2100*/  SHF.L.U32 R24, R70, 0x10, RZ ;  /* 0x0000001046187819 */ /* 0x004fc400000006ff */
        /* <DEDUP_REMOVED lines=13> */
[C---:B-----5:R-:W-:Y:S02]  /*21e0*/  SHF.L.U32 R26, R72.reuse, 0x10, RZ ;  /* 0x00000010481a7819 */ /* 0x060fe400000006ff */
        /* <DEDUP_REMOVED lines=145> */
[----:B0-----:R-:W2:Y:S01]  /*2b00*/  LDL R111, [R1+0x1f4] ;  /* 0x0001f400016f7983 */ /* 0x001ea20000100800 */
[----:B------:R-:W-:-:S04]  /*2b10*/  PRMT R95, R90, 0x7632, R95 ;  /* 0x000076325a5f7816 */ /* 0x000fc8000000005f */
[----:B------:R-:W-:Y:S02]  /*2b20*/  SHF.L.U32 R95, R95, 0x10, RZ ;  /* 0x000000105f5f7819 */ /* 0x000fe400000006ff */
[----:B------:R-:W-:-:S03]  /*2b30*/  SHF.L.U32 R112, R91, 0x10, RZ ;  /* 0x000000105b707819 */ /* 0x000fc600000006ff */
[--C-:B------:R-:W-:Y:S01]  /*2b40*/  FADD.FTZ R96, R96, R95.reuse ;  /* 0x0000005f60607221 */ /* 0x100fe20000010000 */
[----:B------:R-:W-:Y:S01]  /*2b50*/  FFMA.FTZ R94, R95, R95, R94 ;  /* 0x0000005f5f5e7223 */ /* 0x000fe2000001005e */
[----:B------:R-:W-:Y:S02]  /*2b60*/  PRMT R95, R91, 0x7632, R95 ;  /* 0x000076325b5f7816 */ /* 0x000fe4000000005f */
[----:B------:R-:W-:Y:S02]  /*2b70*/  FADD.FTZ R29, R96, R112 ;  /* 0x00000070601d7221 */ /* 0x000fe40000010000 */
[----:B------:R-:W-:Y:S01]  /*2b80*/  SHF.L.U32 R95, R95, 0x10, RZ ;  /* 0x000000105f5f7819 */ /* 0x000fe200000006ff */
[----:B------:R-:W-:Y:S01]  /*2b90*/  FFMA.FTZ R94, R112, R112, R94 ;  /* 0x00000070705e7223 */ /* 0x000fe2000001005e */
[----:B------:R-:W-:-:S03]  /*2ba0*/  SHF.L.U32 R96, R92, 0x10, RZ ;  /* 0x000000105c607819 */ /* 0x000fc600000006ff */
[----:B------:R-:W-:Y:S01]  /*2bb0*/  FADD.FTZ R29, R29, R95 ;  /* 0x0000005f1d1d7221 */ /* 0x000fe20000010000 */
[--C-:B------:R-:W-:Y:S01]  /*2bc0*/  FFMA.FTZ R95, R95, R95, R94.reuse ;  /* 0x0000005f5f5f7223 */ /* 0x100fe2000001005e */
[----:B------:R-:W-:Y:S01]  /*2bd0*/  PRMT R94, R92, 0x7632, R94 ;  /* 0x000076325c5e7816 */ /* 0x000fe2000000005e */
[----:B------:R0:W-:Y:S01]  /*2be0*/  STL [R1+0x114], R112 ;  /* 0x0001147001007387 */ /* 0x0001e20000100800 */
[----:B------:R-:W-:Y:S01]  /*2bf0*/  FADD.FTZ R29, R29, R96 ;  /* 0x000000601d1d7221 */ /* 0x000fe20000010000 */
[----:B------:R-:W-:Y:S01]  /*2c00*/  FFMA.FTZ R95, R96, R96, R95 ;  /* 0x00000060605f7223 */ /* 0x000fe2000001005f */
[----:B------:R-:W-:Y:S01]  /*2c10*/  SHF.L.U32 R94, R94, 0x10, RZ ;  /* 0x000000105e5e7819 */ /* 0x000fe200000006ff */
[----:B------:R1:W-:Y:S01]  /*2c20*/  STL [R1+0xec], R96 ;  /* 0x0000ec6001007387 */ /* 0x0003e20000100800 */
[----:B0-----:R-:W0:Y:S01]  /*2c30*/  LDC.64 R112, c[0x0][0x228] ;  /* 0x00008a00ff707b82 */ /* 0x001e220000000a00 */
[----:B-1----:R-:W-:Y:S02]  /*2c40*/  SHF.L.U32 R96, R93, 0x10, RZ ;  /* 0x000000105d607819 */ /* 0x002fe400000006ff */
[--C-:B------:R-:W-:Y:S01]  /*2c50*/  FADD.FTZ R29, R29, R94.reuse ;  /* 0x0000005e1d1d7221 */ /* 0x100fe20000010000 */
[----:B------:R-:W-:Y:S01]  /*2c60*/  FFMA.FTZ R95, R94, R94, R95 ;  /* 0x0000005e5e5f7223 */ /* 0x000fe2000001005f */
[----:B------:R-:W-:Y:S01]  /*2c70*/  PRMT R94, R93, 0x7632, R94 ;  /* 0x000076325d5e7816 */ /* 0x000fe2000000005e */
[----:B------:R-:W-:Y:S01]  /*2c80*/  STL [R1+0x10c], R96 ;  /* 0x00010c6001007387 */ /* 0x000fe20000100800 */
[----:B------:R-:W-:Y:S01]  /*2c90*/  ISETP.GT.U32.AND P2, PT, R97, 0xf, PT ;  /* 0x0000000f6100780c */ /* 0x000fe20003f44070 */
[----:B------:R-:W-:Y:S01]  /*2ca0*/  FFMA.FTZ R95, R96, R96, R95 ;  /* 0x00000060605f7223 */ /* 0x000fe2000001005f */
[----:B------:R-:W-:Y:S01]  /*2cb0*/  SHF.L.U32 R94, R94, 0x10, RZ ;  /* 0x000000105e5e7819 */ /* 0x000fe200000006ff */
[----:B------:R-:W-:Y:S01]  /*2cc0*/  FADD.FTZ R29, R29, R96 ;  /* 0x000000601d1d7221 */ /* 0x000fe20000010000 */
[----:B------:R-:W-:-:S03]  /*2cd0*/  USHF.L.U32 UR15, UR10, 0x3, URZ ;  /* 0x000000030a0f7899 */ /* 0x000fc6000800063f */
[----:B------:R-:W-:Y:S01]  /*2ce0*/  FFMA.FTZ R95, R94, R94, R95 ;  /* 0x0000005e5e5f7223 */ /* 0x000fe2000001005f */
[----:B------:R-:W-:Y:S01]  /*2cf0*/  FADD.FTZ R94, R29, R94 ;  /* 0x0000005e1d5e7221 */ /* 0x000fe20000010000 */
[----:B------:R-:W-:Y:S01]  /*2d00*/  ULOP3.LUT UR21, UR15, 0x8, URZ, 0xc0, !UPT ;  /* 0x000000080f157892 */ /* 0x000fe2000f8ec03f */
[----:B------:R-:W-:Y:S01]  /*2d10*/  BSSY B0, `(.L_x_1944) ;  /* 0x000011d000007945 */ /* 0x000fe20003800000 */
[----:B------:R-:W-:Y:S01]  /*2d20*/  LOP3.LUT P1, RZ, R97, 0xfffffff1, RZ, 0xc0, !PT ;  /* 0xfffffff161ff7812 */ /* 0x000fe2000782c0ff */
[----:B------:R-:W-:-:S04]  /*2d30*/  IMAD.WIDE R114, R28, 0x2, R114 ;  /* 0x000000021c727825 */ /* 0x000fc800078e0272 */
[----:B0-----:R-:W-:Y:S01]  /*2d40*/  IMAD.WIDE R112, R28, 0x2, R112 ;  /* 0x000000021c707825 */ /* 0x001fe200078e0270 */
[----:B--2---:R0:W-:Y:S02]  /*2d50*/  STS.64 [R111], R94 ;  /* 0x0000005e6f007388 */ /* 0x0041e40000000a00 */
[----:B0-----:R-:W-:Y:S01]  /*2d60*/  CS2R R94, SRZ ;  /* 0x00000000005e7805 */ /* 0x001fe2000001ff00 */
[----:B------:R-:W-:Y:S06]  /*2d70*/  BAR.SYNC.DEFER_BLOCKING 0x0 ;  /* 0x0000000000007b1d */ /* 0x000fec0000010000 */
[----:B------:R-:W-:Y:S05]  /*2d80*/  @P2 BRA `(.L_x_1945) ;  /* 0x0000001000542947 */ /* 0x000fea0003800000 */
[----:B------:R-:W0:Y:S01]  /*2d90*/  S2R R95, SR_CgaCtaId ;  /* 0x00000000005f7919 */ /* 0x000e220000008800 */
[----:B------:R-:W-:Y:S01]  /*2da0*/  HFMA2.MMA R28, -RZ, RZ, 0, 7.152557373046875e-06 ;  /* 0x00000078ff1c7435 */ /* 0x000fe200000001ff */
[C---:B------:R-:W-:Y:S02]  /*2db0*/  LEA.HI R29, R97.reuse, UR21, RZ, 0x1f ;  /* 0x00000015611d7c11 */ /* 0x040fe4000f8ff8ff */
[----:B------:R-:W-:-:S04]  /*2dc0*/  SHF.L.U32 R111, R97, 0x3, RZ ;  /* 0x00000003616f7819 */ /* 0x000fc800000006ff */
[----:B------:R-:W-:-:S03]  /*2dd0*/  LOP3.LUT R111, R111, 0x8, RZ, 0xc0, !PT ;  /* 0x000000086f6f7812 */ /* 0x000fc600078ec0ff */
[----:B------:R-:W-:Y:S01]  /*2de0*/  IMAD R29, R29, R28, -UR12 ;  /* 0x8000000c1d1d7e24 */ /* 0x000fe2000f8e021c */
        /* <DEDUP_REMOVED lines=271> */
.L_x_1945:
[----:B------:R-:W-:Y:S05]  /*3ee0*/  BSYNC B0 ;  /* 0x0000000000007941 */ /* 0x000fea0003800000 */
.L_x_1944:
[----:B------:R-:W0:Y:S01]  /*3ef0*/  S2R R124, SR_CTAID.Y ;  /* 0x00000000007c7919 */ /* 0x000e220000002600 */
[----:B------:R-:W0:Y:S01]  /*3f00*/  @!P1 LDC R123, c[0x0][0x10] ;  /* 0x00000400ff7b9b82 */ /* 0x000e220000000800 */
[----:B------:R-:W1:Y:S01]  /*3f10*/  S2R R125, SR_TID.X ;  /* 0x00000000007d7919 */ /* 0x000e620000002100 */
[----:B------:R-:W2:Y:S06]  /*3f20*/  SHFL.BFLY PT, R111, R94, 0x1, 0x1f ;  /* 0x0c201f005e6f7f89 */ /* 0x000eac00000e0000 */
[----:B------:R-:W3:Y:S01]  /*3f30*/  @!P1 LDC.64 R28, c[0x0][0x248] ;  /* 0x00009200ff1c9b82 */ /* 0x000ee20000000a00 */
[----:B------:R-:W4:Y:S01]  /*3f40*/  SHFL.BFLY PT, R97, R95, 0x1, 0x1f ;  /* 0x0c201f005f617f89 */ /* 0x000f2200000e0000 */
[----:B0-----:R-:W-:-:S03]  /*3f50*/  @!P1 IMAD R123, R123, UR4, R124 ;  /* 0x000000047b7b9c24 */ /* 0x001fc6000f8e027c */
[----:B------:R-:W5:Y:S01]  /*3f60*/  LDL R124, [R1+0x1f0] ;  /* 0x0001f000017c7983 */ /* 0x000f620000100800 */
[----:B-1----:R-:W-:-:S13]  /*3f70*/  ISETP.GT.U32.AND P2, PT, R125, 0x1f, PT ;  /* 0x0000001f7d00780c */ /* 0x002fda0003f44070 */
[----:B------:R-:W0:Y:S01]  /*3f80*/  @!P2 LDC R96, c[0x0][0x10] ;  /* 0x00000400ff60ab82 */ /* 0x000e220000000800 */
[----:B--2---:R-:W-:Y:S01]  /*3f90*/  FADD.FTZ R94, R111, R94 ;  /* 0x0000005e6f5e7221 */ /* 0x004fe20000010000 */
[----:B----4-:R-:W-:Y:S01]  /*3fa0*/  FADD.FTZ R95, R97, R95 ;  /* 0x0000005f615f7221 */ /* 0x010fe20000010000 */
[----:B-----5:R-:W-:Y:S02]  /*3fb0*/  @!P1 LEA R123, R123, R124, 0x5 ;  /* 0x0000007c7b7b9211 */ /* 0x020fe400078e28ff */
[----:B------:R-:W0:Y:S02]  /*3fc0*/  S2R R124, SR_CTAID.Y ;  /* 0x00000000007c7919 */ /* 0x000e240000002600 */
[----:B------:R-:W-:-:S05]  /*3fd0*/  @!P1 SHF.L.U32 R123, R123, 0x1, RZ ;  /* 0x000000017b7b9819 */ /* 0x000fca00000006ff */
[----:B---3--:R-:W-:-:S05]  /*3fe0*/  @!P1 IMAD.WIDE.U32 R28, R123, 0x4, R28 ;  /* 0x000000047b1c9825 */ /* 0x008fca00078e001c */
[----:B------:R0:W-:Y:S01]  /*3ff0*/  @!P1 STG.E.64 desc[UR16][R28.64], R94 ;  /* 0x0000005e1c009986 */ /* 0x0001e2000c101b10 */
[----:B------:R-:W-:Y:S01]  /*4000*/  BAR.SYNC.DEFER_BLOCKING 0x0 ;  /* 0x0000000000007b1d */ /* 0x000fe20000010000 */
[----:B------:R-:W-:Y:S01]  /*4010*/  ISETP.NE.AND P1, PT, R125, RZ, PT ;  /* 0x000000ff7d00720c */ /* 0x000fe20003f25270 */
[----:B0-----:R-:W-:-:S06]  /*4020*/  @!P2 IMAD R28, R96, UR4, R124 ;  /* 0x00000004601cac24 */ /* 0x001fcc000f8e027c */
[----:B------:R-:W0:Y:S01]  /*4030*/  @!P2 LDC.64 R96, c[0x0][0x248] ;  /* 0x00009200ff60ab82 */ /* 0x000e220000000a00 */
[----:B------:R-:W-:-:S04]  /*4040*/  @!P2 LOP3.LUT R29, R125, 0x7ffffffc, RZ, 0xc0, !PT ;  /* 0x7ffffffc7d1da812 */ /* 0x000fc800078ec0ff */
[----:B------:R-:W-:Y:S02]  /*4050*/  @!P2 LEA R28, R28, R29, 0x5 ;  /* 0x0000001d1c1ca211 */ /* 0x000fe400078e28ff */
[----:B------:R-:W-:-:S04]  /*4060*/  @!P2 LOP3.LUT R29, R125, 0x3, RZ, 0xc0, !PT ;  /* 0x000000037d1da812 */ /* 0x000fc800078ec0ff */
[----:B------:R-:W-:-:S04]  /*4070*/  @!P2 IADD3 R28, R28, R29, RZ ;  /* 0x0000001d1c1ca210 */ /* 0x000fc80007ffe0ff */
[----:B------:R-:W-:-:S05]  /*4080*/  @!P2 SHF.L.U32 R28, R28, 0x1, RZ ;  /* 0x000000011c1ca819 */ /* 0x000fca00000006ff */
[----:B0-----:R-:W-:Y:S01]  /*4090*/  @!P2 IMAD.WIDE.U32 R96, R28, 0x4, R96 ;  /* 0x000000041c60a825 */ /* 0x001fe200078e0060 */
[----:B------:R-:W-:Y:S06]  /*40a0*/  @P1 BRA `(.L_x_1946) ;  /* 0x0000000000441947 */ /* 0x000fec0003800000 */
        /* <DEDUP_REMOVED lines=9> */
.L_x_1947:
        /* <DEDUP_REMOVED lines=8> */
.L_x_1946:
[----:B------:R-:W-:Y:S05]  /*41c0*/  WARPSYNC.ALL ;  /* 0x0000000000007948 */ /* 0x000fea0003800000 */
[----:B------:R-:W-:Y:S06]  /*41d0*/  BAR.SYNC.DEFER_BLOCKING 0x0 ;  /* 0x0000000000007b1d */ /* 0x000fec0000010000 */
[----:B------:R-:W2:Y:S04]  /*41e0*/  LDG.E.64.CONSTANT R28, desc[UR16][R114.64] ;  /* 0x00000010721c7981 */ /* 0x000ea8000c1e9b00 */
[----:B------:R0:W3:Y:S04]  /*41f0*/  LDG.E.64.CONSTANT R94, desc[UR16][R112.64] ;  /* 0x00000010705e7981 */ /* 0x0000e8000c1e9b00 */
[----:B------:R-:W4:Y:S01]  /*4200*/  @!P2 LDG.E.64 R96, desc[UR16][R96.64] ;  /* 0x000000106060a981 */ /* 0x000f22000c1e1b00 */
[----:B0-----:R-:W-:Y:S01]  /*4210*/  HFMA2.MMA R113, -RZ, RZ, 0, 0 ;  /* 0x00000000ff717435 */ /* 0x001fe200000001ff */
[----:B------:R-:W0:Y:S01]  /*4220*/  S2R R123, SR_TID.X ;  /* 0x00000000007b7919 */ /* 0x000e220000002100 */
[----:B------:R-:W-:-:S02]  /*4230*/  MOV R111, RZ ;  /* 0x000000ff006f7202 */ /* 0x000fc40000000f00 */
        /* <DEDUP_REMOVED lines=10> */
[----:B0-----:R-:W-:Y:S02]  /*42e0*/  LOP3.LUT P1, RZ, R123, 0xffffffe3, RZ, 0xc0, !PT ;  /* 0xffffffe37bff7812 */ /* 0x001fe4000782c0ff */
[----:B------:R-:W-:-:S02]  /*42f0*/  PRMT R57, R69, 0x7632, R57 ;  /* 0x0000763245397816 */ /* 0x000fc40000000039 */
[----:B------:R-:W-:Y:S02]  /*4300*/  PRMT R74, R42, 0x7632, R74 ;  /* 0x000076322a4a7816 */ /* 0x000fe4000000004a */
[----:B------:R-:W-:Y:S02]  /*4310*/  PRMT R87, R55, 0x7632, R87 ;  /* 0x0000763237577816 */ /* 0x000fe40000000057 */
[----:B------:R-:W-:Y:S02]  /*4320*/  PRMT R56, R70, 0x7632, R56 ;  /* 0x0000763246387816 */ /* 0x000fe40000000038 */
[----:B------:R-:W-:Y:S02]  /*4330*/  PRMT R75, R43, 0x7632, R75 ;  /* 0x000076322b4b7816 */ /* 0x000fe4000000004b */
[----:B------:R-:W-:Y:S02]  /*4340*/  PRMT R86, R54, 0x7632, R86 ;  /* 0x0000763236567816 */ /* 0x000fe40000000056 */
[----:B------:R-:W-:Y:S01]  /*4350*/  PRMT R55, R71, 0x7632, R55 ;  /* 0x0000763247377816 */ /* 0x000fe20000000037 */
[----:B------:R-:W-:Y:S01]  /*4360*/  STL.S16 [R1+0x7c], R60 ;  /* 0x00007c3c01007387 */ /* 0x000fe20000100600 */
[----:B------:R-:W-:-:S02]  /*4370*/  PRMT R48, R30, 0x7632, R48 ;  /* 0x000076321e307816 */ /* 0x000fc40000000030 */
[----:B------:R-:W-:Y:S02]  /*4380*/  PRMT R76, R44, 0x7632, R76 ;  /* 0x000076322c4c7816 */ /* 0x000fe4000000004c */
[----:B------:R-:W-:Y:S02]  /*4390*/  PRMT R85, R53, 0x7632, R85 ;  /* 0x0000763235557816 */ /* 0x000fe40000000055 */
[----:B------:R-:W-:Y:S01]  /*43a0*/  PRMT R54, R72, 0x7632, R54 ;  /* 0x0000763248367816 */ /* 0x000fe20000000036 */
[----:B------:R-:W-:Y:S01]  /*43b0*/  STL.S16 [R1+0x8c], R57 ;  /* 0x00008c3901007387 */ /* 0x000fe20000100600 */
[----:B------:R-:W-:Y:S02]  /*43c0*/  PRMT R77, R45, 0x7632, R77 ;  /* 0x000076322d4d7816 */ /* 0x000fe4000000004d */
[----:B------:R-:W-:Y:S02]  /*43d0*/  PRMT R84, R52, 0x7632, R84 ;  /* 0x0000763234547816 */ /* 0x000fe40000000054 */
[----:B------:R-:W-:Y:S01]  /*43e0*/  PRMT R53, R73, 0x7632, R53 ;  /* 0x0000763249357816 */ /* 0x000fe20000000035 */
[----:B------:R-:W-:Y:S01]  /*43f0*/  STL.S16 [R1+0x90], R56 ;  /* 0x0000903801007387 */ /* 0x000fe20000100600 */
[----:B------:R-:W-:-:S02]  /*4400*/  PRMT R78, R46, 0x7632, R78 ;  /* 0x000076322e4e7816 */ /* 0x000fc4000000004e */
        /* <DEDUP_REMOVED lines=12> */
[----:B------:R-:W-:Y:S01]  /*44d0*/  PRMT R47, R78, 0x7632, R47 ;  /* 0x000076324e2f7816 */ /* 0x000fe2000000002f */
[----:B------:R-:W-:Y:S01]  /*44e0*/  STL.S16 [R1+0xb0], R52 ;  /* 0x0000b03401007387 */ /* 0x000fe20000100600 */
[----:B------:R-:W-:Y:S02]  /*44f0*/  PRMT R46, R79, 0x7632, R46 ;  /* 0x000076324f2e7816 */ /* 0x000fe4000000002e */
[----:B------:R-:W-:Y:S01]  /*4500*/  PRMT R43, R80, 0x7632, R43 ;  /* 0x00007632502b7816 */ /* 0x000fe2000000002b */
[----:B------:R-:W-:Y:S01]  /*4510*/  STL.S16 [R1+0xb8], R51 ;  /* 0x0000b83301007387 */ /* 0x000fe20000100600 */
[----:B------:R-:W-:-:S02]  /*4520*/  PRMT R42, R81, 0x7632, R42 ;  /* 0x00007632512a7816 */ /* 0x000fc4000000002a */
[----:B------:R-:W-:Y:S01]  /*4530*/  PRMT R41, R82, 0x7632, R41 ;  /* 0x0000763252297816 */ /* 0x000fe20000000029 */
[----:B------:R-:W-:Y:S01]  /*4540*/  STL.S16 [R1+0xc0], R50 ;  /* 0x0000c03201007387 */ /* 0x000fe20000100600 */
[----:B------:R-:W-:-:S03]  /*4550*/  PRMT R40, R83, 0x7632, R40 ;  /* 0x0000763253287816 */ /* 0x000fc60000000028 */
[----:B------:R-:W-:Y:S01]  /*4560*/  STL.S16 [R1+0xbc], R49 ;  /* 0x0000bc3101007387 */ /* 0x000fe20000100600 */
[----:B------:R-:W-:-:S03]  /*4570*/  PRMT R39, R84, 0x7632, R39 ;  /* 0x0000763254277816 */ /* 0x000fc60000000027 */
[----:B------:R-:W-:Y:S01]  /*4580*/  STL.S16 [R1+0xc4], R47 ;  /* 0x0000c42f01007387 */ /* 0x000fe20000100600 */
[----:B------:R-:W-:-:S03]  /*4590*/  PRMT R38, R85, 0x7632, R38 ;  /* 0x0000763255267816 */ /* 0x000fc60000000026 */
[----:B------:R-:W-:Y:S01]  /*45a0*/  STL.S16 [R1+0xe0], R46 ;  /* 0x0000e02e01007387 */ /* 0x000fe20000100600 */
        /* <DEDUP_REMOVED lines=23> */
[----:B------:R-:W-:Y:S04]  /*4720*/  STL.S16 [R1+0x178], R36 ;  /* 0x0001782401007387 */ /* 0x000fe80000100600 */
[----:B------:R-:W-:Y:S04]  /*4730*/  STL.S16 [R1+0x190], R35 ;  /* 0x0001902301007387 */ /* 0x000fe80000100600 */
[----:B------:R-:W-:Y:S04]  /*4740*/  STL.S16 [R1+0x1a8], R34 ;  /* 0x0001a82201007387 */ /* 0x000fe80000100600 */
[----:B------:R-:W-:Y:S04]  /*4750*/  STL.S16 [R1+0x194], R33 ;  /* 0x0001942101007387 */ /* 0x000fe80000100600 */
[----:B------:R-:W-:Y:S04]  /*4760*/  STL.S16 [R1+0x1b4], R32 ;  /* 0x0001b42001007387 */ /* 0x000fe80000100600 */
[----:B------:R-:W-:Y:S04]  /*4770*/  STL.S16 [R1+0x198], R31 ;  /* 0x0001981f01007387 */ /* 0x000fe80000100600 */
[----:B------:R-:W-:Y:S01]  /*4780*/  STL.S16 [R1+0x1d8], R30 ;  /* 0x0001d81e01007387 */ /* 0x000fe20000100600 */
[----:B------:R-:W-:Y:S01]  /*4790*/  BSSY B0, `(.L_x_1948) ;  /* 0x0000033000007945 */ /* 0x000fe20003800000 */
[----:B------:R-:W-:Y:S01]  /*47a0*/  PRMT R114, R67, 0x7632, R114 ;  /* 0x0000763243727816 */ /* 0x000fe20000000072 */
[----:B----4-:R-:W-:Y:S01]  /*47b0*/  @!P2 FADD.FTZ R113, RZ, R96 ;  /* 0x00000060ff71a221 */ /* 0x010fe20000010000 */
[----:B------:R-:W-:-:S04]  /*47c0*/  @!P2 FADD.FTZ R111, RZ, R97 ;  /* 0x00000061ff6fa221 */ /* 0x000fc80000010000 */
[----:B------:R-:W0:Y:S04]  /*47d0*/  SHFL.BFLY PT, R96, R113, 0x2, 0x1f ;  /* 0x0c401f0071607f89 */ /* 0x000e2800000e0000 */
[----:B------:R-:W1:Y:S01]  /*47e0*/  SHFL.BFLY PT, R112, R111, 0x2, 0x1f ;  /* 0x0c401f006f707f89 */ /* 0x000e6200000e0000 */
[----:B------:R-:W4:Y:S01]  /*47f0*/  @!P1 S2R R97, SR_CgaCtaId ;  /* 0x0000000000619919 */ /* 0x000f220000008800 */
[----:B0-----:R-:W-:-:S05]  /*4800*/  FADD.FTZ R96, R96, R113 ;  /* 0x0000007160607221 */ /* 0x001fca0000010000 */
[----:B------:R-:W0:Y:S01]  /*4810*/  SHFL.BFLY PT, R113, R96, 0x1, 0x1f ;  /* 0x0c201f0060717f89 */ /* 0x000e2200000e0000 */
[----:B-1----:R-:W-:-:S05]  /*4820*/  FADD.FTZ R111, R112, R111 ;  /* 0x0000006f706f7221 */ /* 0x002fca0000010000 */
[----:B------:R-:W1:Y:S01]  /*4830*/  SHFL.BFLY PT, R112, R111, 0x1, 0x1f ;  /* 0x0c201f006f707f89 */ /* 0x000e6200000e0000 */
[----:B0-----:R-:W-:-:S04]  /*4840*/  FADD.FTZ R96, R96, R113 ;  /* 0x0000007160607221 */ /* 0x001fc80000010000 */
[----:B------:R-:W-:Y:S01]  /*4850*/  @!P1 FMUL.FTZ R96, R96, 3.2552085031056776643e-05 ;  /* 0x3808888960609820 */ /* 0x000fe20000410000 */
[----:B-1----:R-:W-:Y:S01]  /*4860*/  FADD.FTZ R112, R111, R112 ;  /* 0x000000706f707221 */ /* 0x002fe20000010000 */
[----:B------:R-:W-:Y:S02]  /*4870*/  @!P1 MOV R113, 0x400 ;  /* 0x0000040000719802 */ /* 0x000fe40000000f00 */
[----:B------:R-:W-:Y:S02]  /*4880*/  @!P1 FMUL.FTZ R111, R96, R96 ;  /* 0x00000060606f9220 */ /* 0x000fe40000410000 */
[----:B------:R-:W-:Y:S02]  /*4890*/  @!P1 IADD3 R113, R113, 0x1680, RZ ;  /* 0x0000168071719810 */ /* 0x000fe40007ffe0ff */
[----:B------:R-:W-:Y:S01]  /*48a0*/  @!P1 FFMA.FTZ R111, R112, 3.2552085031056776643e-05, -R111 ;  /* 0x38088889706f9823 */ /* 0x000fe2000001086f */
[----:B------:R-:W-:Y:S02]  /*48b0*/  @!P1 SHF.L.U32 R112, R123, 0x1, RZ ;  /* 0x000000017b709819 */ /* 0x000fe400000006ff */
[----:B----4-:R-:W-:-:S02]  /*48c0*/  @!P1 LEA R97, R97, R113, 0x18 ;  /* 0x0000007161619211 */ /* 0x010fc400078ec0ff */
[----:B------:R-:W-:-:S04]  /*48d0*/  @!P1 LOP3.LUT R112, R112, 0xfffffff8, RZ, 0xc0, !PT ;  /* 0xfffffff870709812 */ /* 0x000fc800078ec0ff */
[----:B------:R-:W-:Y:S02]  /*48e0*/  @!P1 IADD3 R112, R112, R97, RZ ;  /* 0x0000006170709210 */ /* 0x000fe40007ffe0ff */
[----:B------:R-:W-:-:S05]  /*48f0*/  @!P1 FMNMX.FTZ R97, RZ, R111, !PT ;  /* 0x0000006fff619209 */ /* 0x000fca0007810000 */
[----:B------:R0:W-:Y:S01]  /*4900*/  @!P1 STS.64 [R112], R96 ;  /* 0x0000006070009388 */ /* 0x0001e20000000a00 */
[----:B------:R-:W-:Y:S02]  /*4910*/  PRMT R111, R64, 0x7632, R111 ;  /* 0x00007632406f7816 */ /* 0x000fe4000000006f */
[----:B------:R-:W-:Y:S02]  /*4920*/  PRMT R113, R66, 0x7632, R113 ;  /* 0x0000763242717816 */ /* 0x000fe40000000071 */
[----:B--2---:R-:W-:Y:S02]  /*4930*/  PRMT R44, R28, 0x7632, R44 ;  /* 0x000076321c2c7816 */ /* 0x004fe4000000002c */
[----:B------:R-:W-:Y:S02]  /*4940*/  PRMT R58, R29, 0x7632, R58 ;  /* 0x000076321d3a7816 */ /* 0x000fe4000000003a */
[----:B---3--:R-:W-:Y:S02]  /*4950*/  PRMT R45, R94, 0x7632, R45 ;  /* 0x000076325e2d7816 */ /* 0x008fe4000000002d */
[----:B------:R-:W-:-:S02]  /*4960*/  PRMT R59, R95, 0x7632, R59 ;  /* 0x000076325f3b7816 */ /* 0x000fc4000000003b */
[----:B0-----:R-:W-:Y:S02]  /*4970*/  PRMT R96, R62, 0x7632, R96 ;  /* 0x000076323e607816 */ /* 0x001fe40000000060 */
[----:B------:R-:W-:Y:S02]  /*4980*/  PRMT R97, R63, 0x7632, R97 ;  /* 0x000076323f617816 */ /* 0x000fe40000000061 */
[----:B------:R-:W-:Y:S01]  /*4990*/  PRMT R112, R65, 0x7632, R112 ;  /* 0x0000763241707816 */ /* 0x000fe20000000070 */
[----:B------:R-:W-:Y:S06]  /*49a0*/  BAR.SYNC.DEFER_BLOCKING 0x0 ;  /* 0x0000000000007b1d */ /* 0x000fec0000010000 */
[----:B------:R-:W-:Y:S05]  /*49b0*/  @P0 BRA `(.L_x_1949) ;  /* 0x0000000000400947 */ /* 0x000fea0003800000 */
        /* <DEDUP_REMOVED lines=16> */
.L_x_1949:
[----:B------:R-:W-:Y:S05]  /*4ac0*/  BSYNC B0 ;  /* 0x0000000000007941 */ /* 0x000fea0003800000 */
.L_x_1948:
[----:B0-----:R-:W2:Y:S01]  /*4ad0*/  LDL.LU R30, [R1] ;  /* 0x00000000011e7983 */ /* 0x001ea20000300800 */
[----:B------:R-:W0:Y:S01]  /*4ae0*/  S2UR UR13, SR_CgaCtaId ;  /* 0x00000000000d79c3 */ /* 0x000e220000008800 */
[----:B------:R-:W-:Y:S01]  /*4af0*/  UMOV UR8, 0x400 ;  /* 0x0000040000087882 */ /* 0x000fe20000000000 */
[----:B------:R-:W-:Y:S01]  /*4b00*/  IADD3 R32, RZ, -UR21, RZ ;  /* 0x80000015ff207c10 */ /* 0x000fe2000fffe0ff */
[----:B------:R-:W-:Y:S01]  /*4b10*/  UIADD3 UR8, UR8, 0x1680, URZ ;  /* 0x0000168008087890 */ /* 0x000fe2000fffe03f */
[C---:B------:R-:W-:Y:S01]  /*4b20*/  IADD3 R35, R2.reuse, 0x1d100, RZ ;  /* 0x0001d10002237810 */ /* 0x040fe20007ffe0ff */
[----:B------:R-:W-:Y:S01]  /*4b30*/  STL [R1+0x26c], R121 ;  /* 0x00026c7901007387 */ /* 0x000fe20000100800 */
[C---:B------:R-:W-:Y:S02]  /*4b40*/  IADD3 R34, R2.reuse, 0x1c200, RZ ;  /* 0x0001c20002227810 */ /* 0x040fe40007ffe0ff */
[----:B------:R-:W-:Y:S02]  /*4b50*/  IADD3 R33, R2, 0x18600, RZ ;  /* 0x0001860002217810 */ /* 0x000fe40007ffe0ff */
[----:B------:R-:W-:-:S02]  /*4b60*/  SHF.L.U32 R60, R28, 0x10, RZ ;  /* 0x000000101c3c7819 */ /* 0x000fc400000006ff */
[----:B------:R-:W-:Y:S02]  /*4b70*/  SHF.L.U32 R63, R94, 0x10, RZ ;  /* 0x000000105e3f7819 */ /* 0x000fe400000006ff */
[C---:B------:R-:W-:Y:S02]  /*4b80*/  IADD3 R36, R2.reuse, 0xf000, RZ ;  /* 0x0000f00002247810 */ /* 0x040fe40007ffe0ff */
[----:B------:R-:W-:Y:S02]  /*4b90*/  IADD3 R37, R2, 0xe100, RZ ;  /* 0x0000e10002257810 */ /* 0x000fe40007ffe0ff */
[----:B------:R-:W-:Y:S02]  /*4ba0*/  SHF.L.U32 R48, R48, 0x10, RZ ;  /* 0x0000001030307819 */ /* 0x000fe400000006ff */
[C---:B------:R-:W-:Y:S02]  /*4bb0*/  IADD3 R46, R2.reuse, 0x9600, RZ ;  /* 0x00009600022e7810 */ /* 0x040fe40007ffe0ff */
[----:B------:R-:W-:Y:S01]  /*4bc0*/  IADD3 R49, R2, 0x7800, RZ ;  /* 0x0000780002317810 */ /* 0x000fe20007ffe0ff */
[----:B0-----:R-:W-:Y:S01]  /*4bd0*/  ULEA UR8, UR13, UR8, 0x18 ;  /* 0x000000080d087291 */ /* 0x001fe2000f8ec03f */
[----:B------:R-:W-:-:S02]  /*4be0*/  SHF.L.U32 R44, R44, 0x10, RZ ;  /* 0x000000102c2c7819 */ /* 0x000fc400000006ff */
[----:B------:R-:W-:Y:S02]  /*4bf0*/  SHF.L.U32 R45, R45, 0x10, RZ ;  /* 0x000000102d2d7819 */ /* 0x000fe400000006ff */
[----:B------:R-:W-:Y:S02]  /*4c00*/  SHF.L.U32 R58, R58, 0x10, RZ ;  /* 0x000000103a3a7819 */ /* 0x000fe400000006ff */
[----:B------:R-:W-:Y:S02]  /*4c10*/  SHF.L.U32 R59, R59, 0x10, RZ ;  /* 0x000000103b3b7819 */ /* 0x000fe400000006ff */
[----:B------:R-:W-:Y:S02]  /*4c20*/  SHF.L.U32 R65, R65, 0x10, RZ ;  /* 0x0000001041417819 */ /* 0x000fe400000006ff */
[----:B--2---:R-:W-:-:S04]  /*4c30*/  LEA R42, R30, UR12, 0x2 ;  /* 0x0000000c1e2a7c11 */ /* 0x004fc8000f8e10ff */
[----:B------:R-:W-:Y:S01]  /*4c40*/  SHF.R.S32.HI R43, RZ, 0x1f, R42 ;  /* 0x0000001fff2b7819 */ /* 0x000fe2000001142a */
[----:B------:R-:W-:-:S05]  /*4c50*/  IMAD.WIDE.U32 R30, R42, -0x77777777, RZ ;  /* 0x888888892a1e7825 */ /* 0x000fca00078e00ff */
[----:B------:R-:W-:Y:S02]  /*4c60*/  LEA.HI R30, R31, R32, RZ, 0x1a ;  /* 0x000000201f1e7211 */ /* 0x000fe400078fd0ff */
[----:B------:R-:W-:Y:S02]  /*4c70*/  MOV R32, UR19 ;  /* 0x0000001300207c02 */ /* 0x000fe40008000f00 */
[----:B------:R-:W-:Y:S01]  /*4c80*/  LEA R30, R30, UR8, 0x3 ;  /* 0x000000081e1e7c11 */ /* 0x000fe2000f8e18ff */
[----:B------:R-:W-:Y:S02]  /*4c90*/  ULDC UR8, c[0x0][0x230] ;  /* 0x00008c0000087ab9 */ /* 0x000fe40000000800 */
[----:B------:R-:W-:-:S03]  /*4ca0*/  IMAD.WIDE.U32 R42, R32, 0x78000, R42 ;  /* 0x00078000202a7825 */ /* 0x000fc600078e002a */
[----:B------:R-:W0:Y:S01]  /*4cb0*/  LDS.64 R30, [R30] ;  /* 0x000000001e1e7984 */ /* 0x000e220000000a00 */
[-C--:B------:R-:W-:Y:S02]  /*4cc0*/  IADD3 R32, P1, R35, R42.reuse, RZ ;  /* 0x0000002a23207210 */ /* 0x080fe40007f3e0ff */
[-C--:B------:R-:W-:Y:S02]  /*4cd0*/  IADD3 R28, P3, R34, R42.reuse, RZ ;  /* 0x0000002a221c7210 */ /* 0x080fe40007f7e0ff */
[-C--:B------:R-:W-:Y:S01]  /*4ce0*/  IADD3 R125, P6, R33, R42.reuse, RZ ;  /* 0x0000002a217d7210 */ /* 0x080fe20007fde0ff */
[----:B------:R1:W-:Y:S01]  /*4cf0*/  STL [R1+0x70], R32 ;  /* 0x0000702001007387 */ /* 0x0003e20000100800 */
[C---:B------:R-:W-:Y:S02]  /*4d00*/  IADD3 R34, R2.reuse, 0x17700, RZ ;  /* 0x0001770002227810 */ /* 0x040fe40007ffe0ff */
[----:B------:R-:W-:Y:S01]  /*4d10*/  IADD3 R35, R2, 0x1b300, RZ ;  /* 0x0001b30002237810 */ /* 0x000fe20007ffe0ff */
[----:B------:R-:W-:Y:S01]  /*4d20*/  STL [R1+0x20c], R125 ;  /* 0x00020c7d01007387 */ /* 0x000fe20000100800 */
[----:B------:R-:W-:-:S02]  /*4d30*/  IADD3 R124, P4, R34, R42, RZ ;  /* 0x0000002a227c7210 */ /* 0x000fc40007f9e0ff */
[C---:B------:R-:W-:Y:S01]  /*4d40*/  IADD3 R33, R2.reuse, 0x16800, RZ ;  /* 0x0001680002217810 */ /* 0x040fe20007ffe0ff */
[----:B------:R2:W-:Y:S01]  /*4d50*/  STL [R1+0x3c], R28 ;  /* 0x00003c1c01007387 */ /* 0x0005e20000100800 */
[C---:B------:R-:W-:Y:S02]  /*4d60*/  IADD3 R34, R2.reuse, 0x15900, RZ ;  /* 0x0001590002227810 */ /* 0x040fe40007ffe0ff */
[-C--:B------:R-:W-:Y:S01]  /*4d70*/  IADD3 R123, P5, R33, R42.reuse, RZ ;  /* 0x0000002a217b7210 */ /* 0x080fe20007fbe0ff */
[----:B------:R-:W-:Y:S01]  /*4d80*/  STL [R1+0x210], R124 ;  /* 0x0002107c01007387 */ /* 0x000fe20000100800 */
[C---:B------:R-:W-:Y:S02]  /*4d90*/  IADD3 R33, R2.reuse, 0x14a00, RZ ;  /* 0x00014a0002217810 */ /* 0x040fe40007ffe0ff */
[----:B-1----:R-:W-:Y:S02]  /*4da0*/  IADD3 R32, R2, 0x13b00, RZ ;  /* 0x00013b0002207810 */ /* 0x002fe40007ffe0ff */
[----:B--2---:R-:W-:Y:S01]  /*4db0*/  IADD3 R28, R43, UR9, RZ ;  /* 0x000000092b1c7c10 */ /* 0x004fe2000fffe0ff */
[----:B0-----:R-:W-:Y:S01]  /*4dc0*/  FADD.FTZ R31, R31, UR8 ;  /* 0x000000081f1f7e21 */ /* 0x001fe20008010000 */
[----:B------:R-:W-:Y:S01]  /*4dd0*/  FADD.FTZ R61, R0, -R30 ;  /* 0x8000001e003d7221 */ /* 0x000fe20000010000 */
[----:B------:R-:W-:Y:S01]  /*4de0*/  FADD.FTZ R43, -R30, R48 ;  /* 0x000000301e2b7221 */ /* 0x000fe20000010100 */
[--C-:B------:R-:W-:Y:S01]  /*4df0*/  FADD.FTZ R110, R110, -R30.reuse ;  /* 0x8000001e6e6e7221 */ /* 0x100fe20000010000 */
[----:B------:R0:W1:Y:S01]  /*4e00*/  MUFU.RSQ R57, R31 ;  /* 0x0000001f00397308 */ /* 0x0000620000001400 */
[--C-:B------:R-:W-:Y:S01]  /*4e10*/  FADD.FTZ R120, R120, -R30.reuse ;  /* 0x8000001e78787221 */ /* 0x100fe20000010000 */
[--C-:B------:R-:W-:Y:S01]  /*4e20*/  FADD.FTZ R119, R119, -R30.reuse ;  /* 0x8000001e77777221 */ /* 0x100fe20000010000 */
[----:B------:R-:W-:Y:S01]  /*4e30*/  FADD.FTZ R65, -R30, R65 ;  /* 0x000000411e417221 */ /* 0x000fe20000010100 */
[--C-:B------:R-:W-:Y:S01]  /*4e40*/  FADD.FTZ R118, R118, -R30.reuse ;  /* 0x8000001e76767221 */ /* 0x100fe20000010000 */
[----:B------:R-:W-:Y:S01]  /*4e50*/  SHF.L.U32 R67, R67, 0x10, RZ ;  /* 0x0000001043437819 */ /* 0x000fe200000006ff */
[--C-:B------:R-:W-:Y:S01]  /*4e60*/  FADD.FTZ R109, R109, -R30.reuse ;  /* 0x8000001e6d6d7221 */ /* 0x100fe20000010000 */
[--C-:B------:R-:W-:Y:S01]  /*4e70*/  FADD.FTZ R108, R108, -R30.reuse ;  /* 0x8000001e6c6c7221 */ /* 0x100fe20000010000 */
[----:B------:R-:W-:Y:S01]  /*4e80*/  SHF.L.U32 R70, R70, 0x10, RZ ;  /* 0x0000001046467819 */ /* 0x000fe200000006ff */
[----:B------:R-:W-:Y:S01]  /*4e90*/  FADD.FTZ R107, R107, -R30 ;  /* 0x8000001e6b6b7221 */ /* 0x000fe20000010000 */
[----:B0-----:R-:W-:-:S02]  /*4ea0*/  IADD3 R31, P2, R35, R42, RZ ;  /* 0x0000002a231f7210 */ /* 0x001fc40007f5e0ff */
[----:B------:R-:W-:Y:S01]  /*4eb0*/  SHF.L.U32 R72, R72, 0x10, RZ ;  /* 0x0000001048487819 */ /* 0x000fe200000006ff */
[--C-:B------:R-:W-:Y:S01]  /*4ec0*/  FADD.FTZ R104, R104, -R30.reuse ;  /* 0x8000001e68687221 */ /* 0x100fe20000010000 */
[----:B------:R-:W-:Y:S01]  /*4ed0*/  IADD3 R35, R2, 0xff00, RZ ;  /* 0x0000ff0002237810 */ /* 0x000fe20007ffe0ff */
[----:B------:R0:W-:Y:S01]  /*4ee0*/  STL [R1+0x44], R31 ;  /* 0x0000441f01007387 */ /* 0x0001e20000100800 */
[--C-:B------:R-:W-:Y:S01]  /*4ef0*/  FADD.FTZ R103, R103, -R30.reuse ;  /* 0x8000001e67677221 */ /* 0x100fe20000010000 */
[----:B-1----:R-:W-:Y:S01]  /*4f00*/  FMUL.FTZ R61, R61, R57 ;  /* 0x000000393d3d7220 */ /* 0x002fe20000410000 */
[C---:B------:R-:W-:Y:S01]  /*4f10*/  FMUL.FTZ R43, R57.reuse, R43 ;  /* 0x0000002b392b7220 */ /* 0x040fe20000410000 */
[----:B------:R-:W-:Y:S01]  /*4f20*/  STL [R1+0x214], R123 ;  /* 0x0002147b01007387 */ /* 0x000fe20000100800 */
[----:B------:R-:W-:Y:S01]  /*4f30*/  FMUL.FTZ R119, R57, R119 ;  /* 0x0000007739777220 */ /* 0x000fe20000410000 */
[----:B------:R-:W-:Y:S01]  /*4f40*/  FFMA.FTZ R61, R61, R60, R63 ;  /* 0x0000003c3d3d7223 */ /* 0x000fe2000001003f */
[----:B------:R-:W-:Y:S01]  /*4f50*/  FFMA.FTZ R43, R43, R44, R45 ;  /* 0x0000002c2b2b7223 */ /* 0x000fe2000001002d */
[----:B------:R-:W-:Y:S01]  /*4f60*/  SHF.L.U32 R75, R75, 0x10, RZ ;  /* 0x000000104b4b7819 */ /* 0x000fe200000006ff */
[--C-:B------:R-:W-:Y:S01]  /*4f70*/  FADD.FTZ R102, R102, -R30.reuse ;  /* 0x8000001e66667221 */ /* 0x100fe20000010000 */
[----:B0-----:R-:W-:Y:S01]  /*4f80*/  IADD3.X R31, RZ, R28, RZ, P6, !PT ;  /* 0x0000001cff1f7210 */ /* 0x001fe200037fe4ff */
[----:B------:R-:W-:Y:S01]  /*4f90*/  FMUL.FTZ R94, R61, -1.4426950216293334961 ;  /* 0xbfb8aa3b3d5e7820 */ /* 0x000fe20000410000 */
[----:B------:R-:W-:Y:S01]  /*4fa0*/  IADD3 R115, P6, R34, R42, RZ ;  /* 0x0000002a22737210 */ /* 0x000fe20007fde0ff */
[----:B------:R-:W-:Y:S01]  /*4fb0*/  FMUL.FTZ R54, R43, -1.4426950216293334961 ;  /* 0xbfb8aa3b2b367820 */ /* 0x000fe20000410000 */
[----:B------:R-:W-:Y:S01]  /*4fc0*/  IADD3.X R34, RZ, R28, RZ, P4, !PT ;  /* 0x0000001cff227210 */ /* 0x000fe200027fe4ff */
[----:B------:R0:W-:Y:S01]  /*4fd0*/  STL [R1+0x1ec], R31 ;  /* 0x0001ec1f01007387 */ /* 0x0001e20000100800 */
[----:B------:R-:W-:Y:S01]  /*4fe0*/  SHF.L.U32 R77, R77, 0x10, RZ ;  /* 0x000000104d4d7819 */ /* 0x000fe200000006ff */
[----:B------:R-:W1:Y:S01]  /*4ff0*/  MUFU.EX2 R94, R94 ;  /* 0x0000005e005e7308 */ /* 0x000e620000000800 */
[--C-:B------:R-:W-:Y:S01]  /*5000*/  FADD.FTZ R99, R99, -R30.reuse ;  /* 0x8000001e63637221 */ /* 0x100fe20000010000 */
[----:B------:R-:W-:Y:S01]  /*5010*/  STL [R1+0x218], R115 ;  /* 0x0002187301007387 */ /* 0x000fe20000100800 */
[--C-:B------:R-:W-:Y:S01]  /*5020*/  FADD.FTZ R98, R98, -R30.reuse ;  /* 0x8000001e62627221 */ /* 0x100fe20000010000 */
[----:B------:R-:W-:Y:S01]  /*5030*/  SHF.L.U32 R80, R80, 0x10, RZ ;  /* 0x0000001050507819 */ /* 0x000fe200000006ff */
[--C-:B------:R-:W-:Y:S01]  /*5040*/  FADD.FTZ R4, R4, -R30.reuse ;  /* 0x8000001e04047221 */ /* 0x100fe20000010000 */
[----:B------:R2:W-:Y:S01]  /*5050*/  STL [R1+0x1e8], R34 ;  /* 0x0001e82201007387 */ /* 0x0005e20000100800 */
[----:B------:R-:W-:Y:S01]  /*5060*/  SHF.L.U32 R82, R82, 0x10, RZ ;  /* 0x0000001052527819 */ /* 0x000fe200000006ff */
[--C-:B------:R-:W-:Y:S01]  /*5070*/  FADD.FTZ R5, R5, -R30.reuse ;  /* 0x8000001e05057221 */ /* 0x100fe20000010000 */
[----:B0-----:R-:W-:Y:S01]  /*5080*/  IADD3 R31, P4, R33, R42, RZ ;  /* 0x0000002a211f7210 */ /* 0x001fe20007f9e0ff */
[----:B------:R-:W-:Y:S01]  /*5090*/  FADD.FTZ R7, R7, -R30 ;  /* 0x8000001e07077221 */ /* 0x000fe20000010000 */
[----:B------:R-:W-:-:S02]  /*50a0*/  IADD3 R33, R2, 0x12c00, RZ ;  /* 0x00012c0002217810 */ /* 0x000fc40007ffe0ff */
[----:B------:R-:W-:Y:S01]  /*50b0*/  SHF.L.U32 R85, R85, 0x10, RZ ;  /* 0x0000001055557819 */ /* 0x000fe200000006ff */
[----:B------:R0:W-:Y:S01]  /*50c0*/  STL [R1+0x21c], R31 ;  /* 0x00021c1f01007387 */ /* 0x0001e20000100800 */
[----:B------:R-:W-:Y:S01]  /*50d0*/  IADD3.X R125, RZ, R28, RZ, P4, !PT ;  /* 0x0000001cff7d7210 */ /* 0x000fe200027fe4ff */
[--C-:B------:R-:W-:Y:S01]  /*50e0*/  FADD.FTZ R8, R8, -R30.reuse ;  /* 0x8000001e08087221 */ /* 0x100fe20000010000 */
[----:B--2---:R-:W-:Y:S01]  /*50f0*/  IADD3 R34, R2, 0x11d00, RZ ;  /* 0x00011d0002227810 */ /* 0x004fe20007ffe0ff */
[----:B-1----:R-:W-:Y:S01]  /*5100*/  FADD.FTZ R94, R94, 1 ;  /* 0x3f8000005e5e7421 */ /* 0x002fe20000010000 */
[----:B------:R-:W-:Y:S01]  /*5110*/  SHF.L.U32 R87, R87, 0x10, RZ ;  /* 0x0000001057577819 */ /* 0x000fe200000006ff */
[--C-:B------:R-:W-:Y:S01]  /*5120*/  FADD.FTZ R11, R11, -R30.reuse ;  /* 0x8000001e0b0b7221 */ /* 0x100fe20000010000 */
[----:B------:R-:W-:Y:S02]  /*5130*/  IADD3 R0, P4, R34, R42, RZ ;  /* 0x0000002a22007210 */ /* 0x000fe40007f9e0ff */
[----:B------:R-:W-:Y:S01]  /*5140*/  SHF.L.U32 R88, R88, 0x10, RZ ;  /* 0x0000001058587819 */ /* 0x000fe200000006ff */
[----:B------:R-:W1:Y:S01]  /*5150*/  MUFU.RCP R94, R94 ;  /* 0x0000005e005e7308 */ /* 0x000e620000001000 */
[----:B0-----:R-:W-:Y:S01]  /*5160*/  IADD3.X R31, RZ, R28, RZ, P5, !PT ;  /* 0x0000001cff1f7210 */ /* 0x001fe20002ffe4ff */
[----:B------:R-:W-:Y:S01]  /*5170*/  FADD.FTZ R12, R12, -R30 ;  /* 0x8000001e0c0c7221 */ /* 0x000fe20000010000 */
[----:B------:R-:W-:-:S02]  /*5180*/  IADD3 R32, P5, R32, R42, RZ ;  /* 0x0000002a20207210 */ /* 0x000fc40007fbe0ff */
[----:B------:R-:W-:Y:S01]  /*5190*/  SHF.L.U32 R90, R90, 0x10, RZ ;  /* 0x000000105a5a7819 */ /* 0x000fe200000006ff */
[----:B------:R0:W-:Y:S01]  /*51a0*/  STL [R1+0x1e4], R31 ;  /* 0x0001e41f01007387 */ /* 0x0001e20000100800 */
[----:B------:R-:W-:Y:S01]  /*51b0*/  IADD3 R34, R2, 0x10e00, RZ ;  /* 0x00010e0002227810 */ /* 0x000fe20007ffe0ff */
[--C-:B------:R-:W-:Y:S01]  /*51c0*/  FADD.FTZ R13, R13, -R30.reuse ;  /* 0x8000001e0d0d7221 */ /* 0x100fe20000010000 */
[-C--:B------:R-:W-:Y:S01]  /*51d0*/  IADD3.X R124, RZ, R28.reuse, RZ, P5, !PT ;  /* 0x0000001cff7c7210 */ /* 0x080fe20002ffe4ff */
[----:B------:R2:W-:Y:S01]  /*51e0*/  STL [R1+0x224], R32 ;  /* 0x0002242001007387 */ /* 0x0005e20000100800 */
[----:B------:R-:W-:Y:S02]  /*51f0*/  IADD3.X R115, RZ, R28, RZ, P4, !PT ;  /* 0x0000001cff737210 */ /* 0x000fe400027fe4ff */
[----:B------:R-:W-:Y:S01]  /*5200*/  SHF.L.U32 R92, R92, 0x10, RZ ;  /* 0x000000105c5c7819 */ /* 0x000fe200000006ff */
[----:B------:R-:W-:Y:S01]  /*5210*/  FADD.FTZ R16, R16, -R30 ;  /* 0x8000001e10107221 */ /* 0x000fe20000010000 */
[----:B------:R-:W-:-:S02]  /*5220*/  IADD3 R34, P5, R34, R42, RZ ;  /* 0x0000002a22227210 */ /* 0x000fc40007fbe0ff */
[----:B------:R-:W-:Y:S01]  /*5230*/  SHF.L.U32 R93, R93, 0x10, RZ ;  /* 0x000000105d5d7819 */ /* 0x000fe200000006ff */
[--C-:B------:R-:W-:Y:S01]  /*5240*/  FADD.FTZ R17, R17, -R30.reuse ;  /* 0x8000001e11117221 */ /* 0x100fe20000010000 */
[----:B0-----:R-:W-:Y:S02]  /*5250*/  IADD3.X R31, RZ, R28, RZ, P6, !PT ;  /* 0x0000001cff1f7210 */ /* 0x001fe400037fe4ff */
[----:B------:R-:W-:Y:S01]  /*5260*/  SHF.L.U32 R97, R97, 0x10, RZ ;  /* 0x0000001061617819 */ /* 0x000fe200000006ff */
[--C-:B------:R-:W-:Y:S01]  /*5270*/  FADD.FTZ R18, R18, -R30.reuse ;  /* 0x8000001e12127221 */ /* 0x100fe20000010000 */
[----:B------:R-:W-:Y:S02]  /*5280*/  IADD3 R33, P6, R33, R42, RZ ;  /* 0x0000002a21217210 */ /* 0x000fe40007fde0ff */
[----:B------:R-:W-:Y:S02]  /*5290*/  SHF.L.U32 R112, R112, 0x10, RZ ;  /* 0x0000001070707819 */ /* 0x000fe400000006ff */
[----:B------:R-:W-:Y:S01]  /*52a0*/  SHF.L.U32 R114, R114, 0x10, RZ ;  /* 0x0000001072727819 */ /* 0x000fe200000006ff */
[----:B------:R0:W-:Y:S01]  /*52b0*/  STL [R1+0x228], R33 ;  /* 0x0002282101007387 */ /* 0x0001e20000100800 */
[----:B------:R-:W-:Y:S01]  /*52c0*/  IADD3.X R123, RZ, R28, RZ, P6, !PT ;  /* 0x0000001cff7b7210 */ /* 0x000fe200037fe4ff */
[--C-:B------:R-:W-:Y:S01]  /*52d0*/  FADD.FTZ R21, R21, -R30.reuse ;  /* 0x8000001e15157221 */ /* 0x100fe20000010000 */
[-C--:B------:R-:W-:Y:S01]  /*52e0*/  IADD3 R35, P6, R35, R42.reuse, RZ ;  /* 0x0000002a23237210 */ /* 0x080fe20007fde0ff */
[----:B------:R3:W-:Y:S01]  /*52f0*/  STL [R1+0x1e0], R31 ;  /* 0x0001e01f01007387 */ /* 0x0007e20000100800 */
[----:B------:R-:W-:Y:S01]  /*5300*/  IADD3 R36, P4, R36, R42, RZ ;  /* 0x0000002a24247210 */ /* 0x000fe20007f9e0ff */
[--C-:B------:R-:W-:Y:S01]  /*5310*/  FADD.FTZ R22, R22, -R30.reuse ;  /* 0x8000001e16167221 */ /* 0x100fe20000010000 */
[----:B--2---:R-:W-:Y:S01]  /*5320*/  IADD3.X R32, RZ, R28, RZ, P5, !PT ;  /* 0x0000001cff207210 */ /* 0x004fe20002ffe4ff */
[----:B------:R2:W-:Y:S01]  /*5330*/  STL [R1+0x220], R125 ;  /* 0x0002207d01007387 */ /* 0x0005e20000100800 */
[----:B------:R-:W-:Y:S01]  /*5340*/  IADD3 R37, P5, R37, R42, RZ ;  /* 0x0000002a25257210 */ /* 0x000fe20007fbe0ff */
[--C-:B------:R-:W-:Y:S01]  /*5350*/  FADD.FTZ R23, R23, -R30.reuse ;  /* 0x8000001e17177221 */ /* 0x100fe20000010000 */
[----:B0-----:R-:W-:Y:S01]  /*5360*/  IADD3.X R33, RZ, R28, RZ, P6, !PT ;  /* 0x0000001cff217210 */ /* 0x001fe200037fe4ff */
[----:B------:R0:W-:Y:S01]  /*5370*/  STL [R1+0x22c], R0 ;  /* 0x00022c0001007387 */ /* 0x0001e20000100800 */
[--C-:B------:R-:W-:Y:S01]  /*5380*/  FADD.FTZ R26, R26, -R30.reuse ;  /* 0x8000001e1a1a7221 */ /* 0x100fe20000010000 */
[----:B---3--:R-:W-:Y:S01]  /*5390*/  IADD3 R31, R2, 0xd200, RZ ;  /* 0x0000d200021f7810 */ /* 0x008fe20007ffe0ff */
[--C-:B------:R-:W-:Y:S01]  /*53a0*/  FADD.FTZ R27, R27, -R30.reuse ;  /* 0x8000001e1b1b7221 */ /* 0x100fe20000010000 */
[----:B------:R3:W-:Y:S01]  /*53b0*/  STL [R1+0x230], R124 ;  /* 0x0002307c01007387 */ /* 0x0007e20000100800 */
[----:B------:R-:W-:Y:S01]  /*53c0*/  FADD.FTZ R122, R122, -R30 ;  /* 0x8000001e7a7a7221 */ /* 0x000fe20000010000 */
[----:B------:R-:W-:Y:S01]  /*53d0*/  IADD3 R38, P6, R31, R42, RZ ;  /* 0x0000002a1f267210 */ /* 0x000fe20007fde0ff */
[----:B--2---:R2:W4:Y:S01]  /*53e0*/  MUFU.EX2 R125, R54 ;  /* 0x00000036007d7308 */ /* 0x0045220000000800 */
[C---:B------:R-:W-:Y:S01]  /*53f0*/  IADD3 R31, R2.reuse, 0xc300, RZ ;  /* 0x0000c300021f7810 */ /* 0x040fe20007ffe0ff */
[----:B------:R5:W-:Y:S01]  /*5400*/  STL [R1+0x234], R34 ;  /* 0x0002342201007387 */ /* 0x000be20000100800 */
[----:B0-----:R-:W-:Y:S01]  /*5410*/  IADD3.X R0, RZ, R28, RZ, P4, !PT ;  /* 0x0000001cff007210 */ /* 0x001fe200027fe4ff */
[----:B------:R-:W-:Y:S01]  /*5420*/  ULDC.64 UR8, c[0x0][0x210] ;  /* 0x0000840000087ab9 */ /* 0x000fe20000000a00 */
[----:B------:R-:W-:Y:S01]  /*5430*/  IADD3 R39, P4, R31, R42, RZ ;  /* 0x0000002a1f277210 */ /* 0x000fe20007f9e0ff */
[----:B------:R0:W-:Y:S01]  /*5440*/  STL [R1+0x238], R123 ;  /* 0x0002387b01007387 */ /* 0x0001e20000100800 */
[----:B------:R-:W-:-:S02]  /*5450*/  IADD3 R31, R2, 0xb400, RZ ;  /* 0x0000b400021f7810 */ /* 0x000fc40007ffe0ff */
[----:B---3--:R-:W-:Y:S01]  /*5460*/  IADD3.X R124, RZ, R28, RZ, P5, !PT ;  /* 0x0000001cff7c7210 */ /* 0x008fe20002ffe4ff */
[----:B------:R3:W-:Y:S01]  /*5470*/  STL [R1+0x23c], R35 ;  /* 0x00023c2301007387 */ /* 0x0007e20000100800 */
[----:B------:R-:W-:Y:S02]  /*5480*/  IADD3 R40, P5, R31, R42, RZ ;  /* 0x0000002a1f287210 */ /* 0x000fe40007fbe0ff */
[C---:B------:R-:W-:Y:S01]  /*5490*/  IADD3 R31, R2.reuse, 0xa500, RZ ;  /* 0x0000a500021f7810 */ /* 0x040fe20007ffe0ff */
[----:B------:R1:W-:Y:S01]  /*54a0*/  STL [R1+0x240], R115 ;  /* 0x0002407301007387 */ /* 0x0003e20000100800 */
[----:B-----5:R-:W-:Y:S02]  /*54b0*/  IADD3.X R34, RZ, R28, RZ, P6, !PT ;  /* 0x0000001cff227210 */ /* 0x020fe400037fe4ff */
[----:B------:R-:W-:Y:S01]  /*54c0*/  IADD3 R41, P6, R31, R42, RZ ;  /* 0x0000002a1f297210 */ /* 0x000fe20007fde0ff */
[----:B------:R5:W-:Y:S01]  /*54d0*/  STL [R1+0x244], R36 ;  /* 0x0002442401007387 */ /* 0x000be20000100800 */
[----:B------:R-:W-:-:S02]  /*54e0*/  IADD3 R31, R2, 0x8700, RZ ;  /* 0x00008700021f7810 */ /* 0x000fc40007ffe0ff */
[-C--:B0-----:R-:W-:Y:S01]  /*54f0*/  IADD3.X R123, RZ, R28.reuse, RZ, P4, !PT ;  /* 0x0000001cff7b7210 */ /* 0x081fe200027fe4ff */
[----:B------:R-:W-:Y:S01]  /*5500*/  STL [R1+0x248], R32 ;  /* 0x0002482001007387 */ /* 0x000fe20000100800 */
[----:B---3--:R-:W-:Y:S02]  /*5510*/  IADD3.X R35, RZ, R28, RZ, P5, !PT ;  /* 0x0000001cff237210 */ /* 0x008fe40002ffe4ff */
[-C--:B------:R-:W-:Y:S01]  /*5520*/  IADD3 R46, P4, R46, R42.reuse, RZ ;  /* 0x0000002a2e2e7210 */ /* 0x080fe20007f9e0ff */
[----:B------:R-:W-:Y:S01]  /*5530*/  STL [R1+0x24c], R37 ;  /* 0x00024c2501007387 */ /* 0x000fe20000100800 */
[----:B------:R-:W-:Y:S02]  /*5540*/  IADD3 R47, P5, R31, R42, RZ ;  /* 0x0000002a1f2f7210 */ /* 0x000fe40007fbe0ff */
[----:B------:R-:W-:Y:S01]  /*5550*/  IADD3 R31, R2, 0x6900, RZ ;  /* 0x00006900021f7810 */ /* 0x000fe20007ffe0ff */
[----:B------:R0:W-:Y:S01]  /*5560*/  STL [R1+0x250], R33 ;  /* 0x0002502101007387 */ /* 0x0001e20000100800 */
[----:B-1----:R-:W-:-:S02]  /*5570*/  IADD3.X R115, RZ, R28, RZ, P6, !PT ;  /* 0x0000001cff737210 */ /* 0x002fc400037fe4ff */
[----:B------:R-:W-:Y:S01]  /*5580*/  IADD3 R48, P6, R49, R42, RZ ;  /* 0x0000002a31307210 */ /* 0x000fe20007fde0ff */
[----:B------:R-:W-:Y:S01]  /*5590*/  STL [R1+0x254], R38 ;  /* 0x0002542601007387 */ /* 0x000fe20000100800 */
[----:B-----5:R-:W-:Y:S02]  /*55a0*/  IADD3.X R36, RZ, R28, RZ, P4, !PT ;  /* 0x0000001cff247210 */ /* 0x020fe400027fe4ff */
[----:B------:R-:W-:Y:S01]  /*55b0*/  IADD3 R49, P4, R31, R42, RZ ;  /* 0x0000002a1f317210 */ /* 0x000fe20007f9e0ff */
[----:B------:R1:W-:Y:S01]  /*55c0*/  STL [R1+0x258], R0 ;  /* 0x0002580001007387 */ /* 0x0003e20000100800 */
[C---:B------:R-:W-:Y:S02]  /*55d0*/  IADD3 R31, R2.reuse, 0x5a00, RZ ;  /* 0x00005a00021f7810 */ /* 0x040fe40007ffe0ff */
[----:B0-----:R-:W-:Y:S01]  /*55e0*/  IADD3 R33, R2, 0x4b00, RZ ;  /* 0x00004b0002217810 */ /* 0x001fe20007ffe0ff */
[----:B------:R-:W-:Y:S01]  /*55f0*/  STL [R1+0x25c], R39 ;  /* 0x00025c2701007387 */ /* 0x000fe20000100800 */
[----:B------:R-:W-:-:S02]  /*5600*/  IADD3.X R32, RZ, R28, RZ, P5, !PT ;  /* 0x0000001cff207210 */ /* 0x000fc40002ffe4ff */
[----:B------:R-:W-:Y:S01]  /*5610*/  IADD3 R50, P5, R31, R42, RZ ;  /* 0x0000002a1f327210 */ /* 0x000fe20007fbe0ff */
[----:B------:R-:W-:Y:S01]  /*5620*/  STL [R1+0x260], R124 ;  /* 0x0002607c01007387 */ /* 0x000fe20000100800 */
[----:B------:R-:W-:Y:S02]  /*5630*/  IADD3.X R37, RZ, R28, RZ, P6, !PT ;  /* 0x0000001cff257210 */ /* 0x000fe400037fe4ff */
[C---:B-1----:R-:W-:Y:S01]  /*5640*/  IADD3 R0, R2.reuse, 0x2d00, RZ ;  /* 0x00002d0002007810 */ /* 0x042fe20007ffe0ff */
[----:B------:R-:W-:Y:S01]  /*5650*/  STL [R1+0x264], R40 ;  /* 0x0002642801007387 */ /* 0x000fe20000100800 */
[----:B------:R-:W-:Y:S02]  /*5660*/  IADD3 R51, P6, R33, R42, RZ ;  /* 0x0000002a21337210 */ /* 0x000fe40007fde0ff */
[----:B------:R-:W-:Y:S01]  /*5670*/  IADD3.X R38, RZ, R28, RZ, P5, !PT ;  /* 0x0000001cff267210 */ /* 0x000fe20002ffe4ff */
[----:B------:R0:W-:Y:S01]  /*5680*/  STL [R1+0x268], R34 ;  /* 0x0002682201007387 */ /* 0x0001e20000100800 */
[----:B------:R-:W-:-:S02]  /*5690*/  IADD3 R31, R2, 0x3c00, RZ ;  /* 0x00003c00021f7810 */ /* 0x000fc40007ffe0ff */
[----:B------:R-:W-:Y:S02]  /*56a0*/  IADD3 R53, P5, R0, R42, RZ ;  /* 0x0000002a00357210 */ /* 0x000fe40007fbe0ff */
[-C--:B------:R-:W-:Y:S02]  /*56b0*/  IADD3.X R0, RZ, R28.reuse, RZ, P6, !PT ;  /* 0x0000001cff007210 */ /* 0x080fe400037fe4ff */
[----:B------:R-:W-:Y:S02]  /*56c0*/  IADD3.X R33, RZ, R28, RZ, P4, !PT ;  /* 0x0000001cff217210 */ /* 0x000fe400027fe4ff */
[----:B------:R-:W-:Y:S02]  /*56d0*/  IADD3 R52, P4, R31, R42, RZ ;  /* 0x0000002a1f347210 */ /* 0x000fe40007f9e0ff */
[C---:B0-----:R-:W-:Y:S02]  /*56e0*/  IADD3 R34, R2.reuse, 0x1e00, RZ ;  /* 0x00001e0002227810 */ /* 0x041fe40007ffe0ff */
[----:B------:R-:W-:-:S02]  /*56f0*/  IADD3 R31, R2, 0xf00, RZ ;  /* 0x00000f00021f7810 */ /* 0x000fc40007ffe0ff */
[----:B--2---:R-:W-:Y:S02]  /*5700*/  IADD3 R54, P6, R34, R42, RZ ;  /* 0x0000002a22367210 */ /* 0x004fe40007fde0ff */
[----:B------:R-:W-:Y:S02]  /*5710*/  IADD3 R34, R2, 0x1a400, RZ ;  /* 0x0001a40002227810 */ /* 0x000fe40007ffe0ff */
[----:B------:R-:W-:Y:S02]  /*5720*/  IADD3.X R124, RZ, R28, RZ, P5, !PT ;  /* 0x0000001cff7c7210 */ /* 0x000fe40002ffe4ff */
[----:B------:R-:W-:Y:S02]  /*5730*/  IADD3 R34, P5, R34, R42, RZ ;  /* 0x0000002a22227210 */ /* 0x000fe40007fbe0ff */
[----:B------:R-:W-:Y:S02]  /*5740*/  IADD3.X R39, RZ, R28, RZ, P4, !PT ;  /* 0x0000001cff277210 */ /* 0x000fe400027fe4ff */
[----:B------:R-:W-:Y:S01]  /*5750*/  IADD3 R55, P4, R31, R42, RZ ;  /* 0x0000002a1f377210 */ /* 0x000fe20007f9e0ff */
[----:B------:R0:W-:Y:S01]  /*5760*/  STL [R1+0xc], R34 ;  /* 0x00000c2201007387 */ /* 0x0001e20000100800 */
[----:B------:R-:W-:-:S02]  /*5770*/  IADD3 R31, R2, 0x19500, RZ ;  /* 0x00019500021f7810 */ /* 0x000fc40007ffe0ff */
[----:B------:R-:W-:Y:S02]  /*5780*/  IADD3.X R40, RZ, R28, RZ, P6, !PT ;  /* 0x0000001cff287210 */ /* 0x000fe400037fe4ff */
[----:B------:R-:W-:Y:S01]  /*5790*/  IADD3 R121, P6, R31, R42, RZ ;  /* 0x0000002a1f797210 */ /* 0x000fe20007fde0ff */
[----:B------:R-:W-:Y:S01]  /*57a0*/  FMUL.FTZ R31, R61, R94 ;  /* 0x0000005e3d1f7220 */ /* 0x000fe20000410000 */
[----:B------:R-:W-:Y:S01]  /*57b0*/  SHF.L.U32 R61, R29, 0x10, RZ ;  /* 0x000000101d3d7819 */ /* 0x000fe200000006ff */
[----:B------:R-:W-:Y:S01]  /*57c0*/  FMUL.FTZ R29, R57, R110 ;  /* 0x0000006e391d7220 */ /* 0x000fe20000410000 */
[----:B----4-:R-:W-:Y:S01]  /*57d0*/  FADD.FTZ R94, R125, 1 ;  /* 0x3f8000007d5e7421 */ /* 0x010fe20000010000 */
[----:B0-----:R-:W-:Y:S01]  /*57e0*/  IADD3.X R34, RZ, R28, RZ, P4, !PT ;  /* 0x0000001cff227210 */ /* 0x001fe200027fe4ff */
[----:B------:R-:W-:Y:S01]  /*57f0*/  FMUL.FTZ R110, R57, R120 ;  /* 0x00000078396e7220 */ /* 0x000fe20000410000 */
[----:B------:R-:W-:Y:S02]  /*5800*/  IADD3 R56, P4, R2, R42, RZ ;  /* 0x0000002a02387210 */ /* 0x000fe40007f9e0ff */
[----:B------:R-:W-:Y:S01]  /*5810*/  SHF.L.U32 R2, R62, 0x10, RZ ;  /* 0x000000103e027819 */ /* 0x000fe200000006ff */
[----:B------:R-:W-:Y:S01]  /*5820*/  FFMA.FTZ R110, R60, R110, R63 ;  /* 0x0000006e3c6e7223 */ /* 0x000fe2000001003f */
[----:B------:R-:W-:-:S02]  /*5830*/  SHF.L.U32 R62, R95, 0x10, RZ ;  /* 0x000000105f3e7819 */ /* 0x000fc400000006ff */
[----:B------:R-:W-:Y:S01]  /*5840*/  SHF.L.U32 R95, R64, 0x10, RZ ;  /* 0x00000010405f7819 */ /* 0x000fe200000006ff */
[----:B------:R-:W-:Y:S01]  /*5850*/  FADD.FTZ R42, -R30, R2 ;  /* 0x000000021e2a7221 */ /* 0x000fe20000010100 */
[----:B------:R-:W-:Y:S01]  /*5860*/  FMUL.FTZ R120, R110, -1.4426950216293334961 ;  /* 0xbfb8aa3b6e787820 */ /* 0x000fe20000410000 */
[----:B------:R-:W-:Y:S01]  /*5870*/  FFMA.FTZ R29, R29, R61, R62 ;  /* 0x0000003d1d1d7223 */ /* 0x000fe2000001003e */
[----:B------:R0:W1:Y:S01]  /*5880*/  MUFU.RCP R2, R94 ;  /* 0x0000005e00027308 */ /* 0x0000620000001000 */
[----:B------:R-:W-:Y:S01]  /*5890*/  FADD.FTZ R95, -R30, R95 ;  /* 0x0000005f1e5f7221 */ /* 0x000fe20000010100 */
[----:B------:R-:W-:Y:S01]  /*58a0*/  FMUL.FTZ R42, R57, R42 ;  /* 0x0000002a392a7220 */ /* 0x000fe20000410000 */
[----:B------:R-:W-:Y:S02]  /*58b0*/  FMUL.FTZ R64, R29, -1.4426950216293334961 ;  /* 0xbfb8aa3b1d407820 */ /* 0x000fe40000410000 */
[----:B------:R-:W-:-:S03]  /*58c0*/  FMUL.FTZ R95, R57, R95 ;  /* 0x0000005f395f7220 */ /* 0x000fc60000410000 */
[----:B------:R-:W2:Y:S01]  /*58d0*/  MUFU.EX2 R120, R120 ;  /* 0x0000007800787308 */ /* 0x000ea20000000800 */
[----:B0-----:R-:W-:Y:S01]  /*58e0*/  FFMA.FTZ R94, R42, R58, R59 ;  /* 0x0000003a2a5e7223 */ /* 0x001fe2000001003b */
[----:B------:R-:W-:-:S03]  /*58f0*/  FFMA.FTZ R95, R44, R95, R45 ;  /* 0x0000005f2c5f7223 */ /* 0x000fc6000001002d */
[----:B------:R-:W-:-:S03]  /*5900*/  FMUL.FTZ R42, R94, -1.4426950216293334961 ;  /* 0xbfb8aa3b5e2a7820 */ /* 0x000fc60000410000 */
[----:B------:R-:W0:Y:S01]  /*5910*/  MUFU.EX2 R64, R64 ;  /* 0x0000004000407308 */ /* 0x000e220000000800 */
[----:B-1----:R-:W-:Y:S01]  /*5920*/  FMUL.FTZ R125, R43, R2 ;  /* 0x000000022b7d7220 */ /* 0x002fe20000410000 */
[----:B------:R-:W-:-:S06]  /*5930*/  FMUL.FTZ R2, R95, -1.4426950216293334961 ;  /* 0xbfb8aa3b5f027820 */ /* 0x000fcc0000410000 */
[----:B------:R-:W1:Y:S01]  /*5940*/  MUFU.EX2 R42, R42 ;  /* 0x0000002a002a7308 */ /* 0x000e620000000800 */
[----:B--2---:R-:W-:-:S07]  /*5950*/  FADD.FTZ R120, R120, 1 ;  /* 0x3f80000078787421 */ /* 0x004fce0000010000 */
[----:B------:R-:W2:Y:S01]  /*5960*/  MUFU.EX2 R2, R2 ;  /* 0x0000000200027308 */ /* 0x000ea20000000800 */
[----:B0-----:R-:W-:-:S07]  /*5970*/  FADD.FTZ R43, R64, 1 ;  /* 0x3f800000402b7421 */ /* 0x001fce0000010000 */
[----:B------:R-:W0:Y:S01]  /*5980*/  MUFU.RCP R43, R43 ;  /* 0x0000002b002b7308 */ /* 0x000e220000001000 */
[----:B-1----:R-:W-:-:S07]  /*5990*/  FADD.FTZ R42, R42, 1 ;  /* 0x3f8000002a2a7421 */ /* 0x002fce0000010000 */
[----:B------:R-:W1:Y:S01]  /*59a0*/  MUFU.RCP R42, R42 ;  /* 0x0000002a002a7308 */ /* 0x000e620000001000 */
[----:B--2---:R-:W-:Y:S01]  /*59b0*/  FADD.FTZ R64, R2, 1 ;  /* 0x3f80000002407421 */ /* 0x004fe20000010000 */
[----:B------:R-:W-:Y:S01]  /*59c0*/  FFMA.FTZ R2, R61, R119, R62 ;  /* 0x000000773d027223 */ /* 0x000fe2000001003e */
[----:B------:R-:W-:Y:S02]  /*59d0*/  MOV R119, R121 ;  /* 0x0000007900777202 */ /* 0x000fe40000000f00 */
[----:B------:R-:W2:Y:S03]  /*59e0*/  LDL.LU R121, [R1+0x26c] ;  /* 0x00026c0001797983 */ /* 0x000ea60000300800 */
[----:B------:R-:W3:Y:S01]  /*59f0*/  MUFU.RCP R120, R120 ;  /* 0x0000007800787308 */ /* 0x000ee20000001000 */
[----:B0-----:R-:W-:Y:S01]  /*5a00*/  FMUL.FTZ R43, R29, R43 ;  /* 0x0000002b1d2b7220 */ /* 0x001fe20000410000 */
[----:B------:R-:W-:-:S06]  /*5a10*/  FMUL.FTZ R29, R2, -1.4426950216293334961 ;  /* 0xbfb8aa3b021d7820 */ /* 0x000fcc0000410000 */
[----:B------:R-:W0:Y:S01]  /*5a20*/  MUFU.EX2 R29, R29 ;  /* 0x0000001d001d7308 */ /* 0x000e220000000800 */
[----:B------:R1:W-:Y:S07]  /*5a30*/  STL [R1+0x1dc], R43 ;  /* 0x0001dc2b01007387 */ /* 0x0003ee0000100800 */
[----:B------:R-:W4:Y:S01]  /*5a40*/  MUFU.RCP R64, R64 ;  /* 0x0000004000407308 */ /* 0x000f220000001000 */
[----:B-1----:R-:W-:Y:S01]  /*5a50*/  FMUL.FTZ R43, R94, R42 ;  /* 0x0000002a5e2b7220 */ /* 0x002fe20000410000 */
[----:B---3--:R-:W-:-:S04]  /*5a60*/  FMUL.FTZ R42, R110, R120 ;  /* 0x000000786e2a7220 */ /* 0x008fc80000410000 */
[----:B------:R4:W-:Y:S01]  /*5a70*/  STL [R1+0x1d4], R43 ;  /* 0x0001d42b01007387 */ /* 0x0009e20000100800 */
[----:B0-----:R-:W-:-:S03]  /*5a80*/  FADD.FTZ R29, R29, 1 ;  /* 0x3f8000001d1d7421 */ /* 0x001fc60000010000 */
[----:B------:R0:W-:Y:S01]  /*5a90*/  STL [R1+0x1d0], R42 ;  /* 0x0001d02a01007387 */ /* 0x0001e20000100800 */
[----:B----4-:R-:W-:Y:S01]  /*5aa0*/  FMUL.FTZ R43, R95, R64 ;  /* 0x000000405f2b7220 */ /* 0x010fe20000410000 */
[----:B0-----:R-:W-:Y:S01]  /*5ab0*/  FMUL.FTZ R42, R57, R65 ;  /* 0x00000041392a7220 */ /* 0x001fe20000410000 */
[----:B------:R-:W0:Y:S03]  /*5ac0*/  MUFU.RCP R29, R29 ;  /* 0x0000001d001d7308 */ /* 0x000e260000001000 */
[----:B------:R-:W-:Y:S01]  /*5ad0*/  FFMA.FTZ R42, R58, R42, R59 ;  /* 0x0000002a3a2a7223 */ /* 0x000fe2000001003b */
[----:B------:R1:W-:Y:S01]  /*5ae0*/  STL [R1+0x1cc], R43 ;  /* 0x0001cc2b01007387 */ /* 0x0003e20000100800 */
[----:B------:R-:W-:Y:S01]  /*5af0*/  SHF.L.U32 R65, R66, 0x10, RZ ;  /* 0x0000001042417819 */ /* 0x000fe200000006ff */
[----:B------:R-:W-:Y:S01]  /*5b00*/  FADD.FTZ R95, R117, -R30 ;  /* 0x8000001e755f7221 */ /* 0x000fe20000010000 */
[----:B-1----:R-:W-:-:S03]  /*5b10*/  FMUL.FTZ R43, R42, -1.4426950216293334961 ;  /* 0xbfb8aa3b2a2b7820 */ /* 0x002fc60000410000 */
[----:B------:R-:W-:Y:S01]  /*5b20*/  FADD.FTZ R65, -R30, R65 ;  /* 0x000000411e417221 */ /* 0x000fe20000010100 */
[C---:B------:R-:W-:Y:S01]  /*5b30*/  FMUL.FTZ R64, R57.reuse, R118 ;  /* 0x0000007639407220 */ /* 0x040fe20000410000 */
[C---:B------:R-:W-:Y:S01]  /*5b40*/  FMUL.FTZ R95, R57.reuse, R95 ;  /* 0x0000005f395f7220 */ /* 0x040fe20000410000 */
[----:B------:R-:W1:Y:S01]  /*5b50*/  MUFU.EX2 R43, R43 ;  /* 0x0000002b002b7308 */ /* 0x000e620000000800 */
[----:B------:R-:W-:Y:S01]  /*5b60*/  FMUL.FTZ R66, R57, R65 ;  /* 0x0000004139427220 */ /* 0x000fe20000410000 */
[----:B------:R-:W-:Y:S01]  /*5b70*/  FFMA.FTZ R64, R60, R64, R63 ;  /* 0x000000403c407223 */ /* 0x000fe2000001003f */
[----:B------:R-:W-:Y:S02]  /*5b80*/  FFMA.FTZ R95, R61, R95, R62 ;  /* 0x0000005f3d5f7223 */ /* 0x000fe4000001003e */
[----:B------:R-:W-:Y:S01]  /*5b90*/  FFMA.FTZ R66, R44, R66, R45 ;  /* 0x000000422c427223 */ /* 0x000fe2000001002d */
[----:B0-----:R-:W-:Y:S01]  /*5ba0*/  FMUL.FTZ R29, R2, R29 ;  /* 0x0000001d021d7220 */ /* 0x001fe20000410000 */
[----:B------:R-:W-:Y:S01]  /*5bb0*/  FMUL.FTZ R65, R64, -1.4426950216293334961 ;  /* 0xbfb8aa3b40417820 */ /* 0x000fe20000410000 */
[----:B------:R-:W-:Y:S01]  /*5bc0*/  FMUL.FTZ R2, R95, -1.4426950216293334961 ;  /* 0xbfb8aa3b5f027820 */ /* 0x000fe20000410000 */
[----:B------:R-:W-:-:S02]  /*5bd0*/  FMUL.FTZ R94, R66, -1.4426950216293334961 ;  /* 0xbfb8aa3b425e7820 */ /* 0x000fc40000410000 */
[----:B------:R1:W-:Y:S02]  /*5be0*/  STL [R1+0x1c8], R29 ;  /* 0x0001c81d01007387 */ /* 0x0003e40000100800 */
[----:B------:R-:W0:Y:S08]  /*5bf0*/  MUFU.EX2 R65, R65 ;  /* 0x0000004100417308 */ /* 0x000e300000000800 */
[----:B------:R-:W3:Y:S01]  /*5c00*/  MUFU.EX2 R2, R2 ;  /* 0x0000000200027308 */ /* 0x000ee20000000800 */
[----:B-1----:R-:W-:-:S07]  /*5c10*/  FADD.FTZ R29, R43, 1 ;  /* 0x3f8000002b1d7421 */ /* 0x002fce0000010000 */
[----:B------:R-:W1:Y:S01]  /*5c20*/  MUFU.EX2 R94, R94 ;  /* 0x0000005e005e7308 */ /* 0x000e620000000800 */
[----:B------:R-:W-:-:S07]  /*5c30*/  FADD.FTZ R67, -R30, R67 ;  /* 0x000000431e437221 */ /* 0x000fce0000010100 */
[----:B------:R-:W4:Y:S01]  /*5c40*/  MUFU.RCP R29, R29 ;  /* 0x0000001d001d7308 */ /* 0x000f220000001000 */
[----:B0-----:R-:W-:Y:S01]  /*5c50*/  FADD.FTZ R65, R65, 1 ;  /* 0x3f80000041417421 */ /* 0x001fe20000010000 */
[----:B------:R-:W-:Y:S01]  /*5c60*/  FMUL.FTZ R67, R57, R67 ;  /* 0x0000004339437220 */ /* 0x000fe20000410000 */
[----:B---3--:R-:W-:-:S03]  /*5c70*/  FADD.FTZ R2, R2, 1 ;  /* 0x3f80000002027421 */ /* 0x008fc60000010000 */
[----:B------:R-:W-:Y:S01]  /*5c80*/  FFMA.FTZ R67, R58, R67, R59 ;  /* 0x000000433a437223 */ /* 0x000fe2000001003b */
[----:B-1----:R-:W-:Y:S01]  /*5c90*/  FADD.FTZ R94, R94, 1 ;  /* 0x3f8000005e5e7421 */ /* 0x002fe20000010000 */
[----:B------:R-:W0:Y:S01]  /*5ca0*/  MUFU.RCP R65, R65 ;  /* 0x0000004100417308 */ /* 0x000e220000001000 */
[----:B----4-:R-:W-:-:S07]  /*5cb0*/  FMUL.FTZ R42, R42, R29 ;  /* 0x0000001d2a2a7220 */ /* 0x010fce0000410000 */
[----:B------:R-:W-:Y:S01]  /*5cc0*/  MUFU.RCP R2, R2 ;  /* 0x0000000200027308 */ /* 0x000fe20000001000 */
[----:B------:R-:W-:-:S07]  /*5cd0*/  FMUL.FTZ R29, R67, -1.4426950216293334961 ;  /* 0xbfb8aa3b431d7820 */ /* 0x000fce0000410000 */
[----:B------:R-:W1:Y:S08]  /*5ce0*/  MUFU.RCP R94, R94 ;  /* 0x0000005e005e7308 */ /* 0x000e700000001000 */
[----:B------:R-:W3:Y:S01]  /*5cf0*/  MUFU.EX2 R29, R29 ;  /* 0x0000001d001d7308 */ /* 0x000ee20000000800 */
[----:B------:R4:W-:Y:S01]  /*5d00*/  STL [R1+0x1c0], R42 ;  /* 0x0001c02a01007387 */ /* 0x0009e20000100800 */
[----:B0-----:R-:W-:Y:S01]  /*5d10*/  FMUL.FTZ R64, R64, R65 ;  /* 0x0000004140407220 */ /* 0x001fe20000410000 */
[----:B-1----:R-:W-:Y:S01]  /*5d20*/  FMUL.FTZ R43, R66, R94 ;  /* 0x0000005e422b7220 */ /* 0x002fe20000410000 */
[----:B----4-:R-:W-:Y:S01]  /*5d30*/  FMUL.FTZ R42, R95, R2 ;  /* 0x000000025f2a7220 */ /* 0x010fe20000410000 */
[----:B------:R-:W-:-:S02]  /*5d40*/  FADD.FTZ R2, R116, -R30 ;  /* 0x8000001e74027221 */ /* 0x000fc40000010000 */
[----:B------:R0:W-:Y:S02]  /*5d50*/  STL [R1+0x1c4], R64 ;  /* 0x0001c44001007387 */ /* 0x0001e40000100800 */
[----:B------:R-:W-:Y:S02]  /*5d60*/  FMUL.FTZ R2, R57, R2 ;  /* 0x0000000239027220 */ /* 0x000fe40000410000 */
[----:B------:R-:W-:Y:S04]  /*5d70*/  STL [R1+0x1bc], R43 ;  /* 0x0001bc2b01007387 */ /* 0x000fe80000100800 */
[----:B------:R3:W-:Y:S01]  /*5d80*/  STL [R1+0x1b8], R42 ;  /* 0x0001b82a01007387 */ /* 0x0007e20000100800 */
[----:B0-----:R-:W-:Y:S02]  /*5d90*/  SHF.L.U32 R64, R68, 0x10, RZ ;  /* 0x0000001044407819 */ /* 0x001fe400000006ff */
[----:B------:R-:W-:Y:S01]  /*5da0*/  SHF.L.U32 R68, R69, 0x10, RZ ;  /* 0x0000001045447819 */ /* 0x000fe200000006ff */
[----:B---3--:R-:W-:Y:S01]  /*5db0*/  FADD.FTZ R42, R29, 1 ;  /* 0x3f8000001d2a7421 */ /* 0x008fe20000010000 */
[----:B------:R-:W-:-:S03]  /*5dc0*/  FFMA.FTZ R29, R60, R2, R63 ;  /* 0x000000023c1d7223 */ /* 0x000fc6000001003f */
[----:B------:R0:W1:Y:S01]  /*5dd0*/  MUFU.RCP R2, R42 ;  /* 0x0000002a00027308 */ /* 0x0000620000001000 */
[C---:B------:R-:W-:Y:S01]  /*5de0*/  FADD.FTZ R64, -R30.reuse, R64 ;  /* 0x000000401e407221 */ /* 0x040fe20000010100 */
[----:B------:R-:W-:Y:S01]  /*5df0*/  FADD.FTZ R68, -R30, R68 ;  /* 0x000000441e447221 */ /* 0x000fe20000010100 */
[----:B0-----:R-:W-:Y:S02]  /*5e00*/  FMUL.FTZ R42, R29, -1.4426950216293334961 ;  /* 0xbfb8aa3b1d2a7820 */ /* 0x001fe40000410000 */
[C---:B------:R-:W-:Y:S01]  /*5e10*/  FMUL.FTZ R64, R57.reuse, R64 ;  /* 0x0000004039407220 */ /* 0x040fe20000410000 */
[----:B------:R-:W-:-:S03]  /*5e20*/  FMUL.FTZ R65, R57, R109 ;  /* 0x0000006d39417220 */ /* 0x000fc60000410000 */
[----:B------:R-:W0:Y:S01]  /*5e30*/  MUFU.EX2 R42, R42 ;  /* 0x0000002a002a7308 */ /* 0x000e220000000800 */
[----:B------:R-:W-:Y:S01]  /*5e40*/  FMUL.FTZ R68, R57, R68 ;  /* 0x0000004439447220 */ /* 0x000fe20000410000 */
[----:B------:R-:W-:Y:S01]  /*5e50*/  FFMA.FTZ R64, R44, R64, R45 ;  /* 0x000000402c407223 */ /* 0x000fe2000001002d */
[----:B------:R-:W-:Y:S02]  /*5e60*/  FFMA.FTZ R65, R61, R65, R62 ;  /* 0x000000413d417223 */ /* 0x000fe4000001003e */
[----:B------:R-:W-:Y:S01]  /*5e70*/  FFMA.FTZ R68, R58, R68, R59 ;  /* 0x000000443a447223 */ /* 0x000fe2000001003b */
[----:B------:R-:W-:Y:S01]  /*5e80*/  FMUL.FTZ R43, R64, -1.4426950216293334961 ;  /* 0xbfb8aa3b402b7820 */ /* 0x000fe20000410000 */
[----:B------:R-:W-:Y:S01]  /*5e90*/  FMUL.FTZ R66, R65, -1.4426950216293334961 ;  /* 0xbfb8aa3b41427820 */ /* 0x000fe20000410000 */
[----:B-1----:R-:W-:Y:S01]  /*5ea0*/  FMUL.FTZ R67, R67, R2 ;  /* 0x0000000243437220 */ /* 0x002fe20000410000 */
[----:B------:R-:W-:-:S03]  /*5eb0*/  FMUL.FTZ R2, R68, -1.4426950216293334961 ;  /* 0xbfb8aa3b44027820 */ /* 0x000fc60000410000 */
[----:B------:R-:W1:Y:S01]  /*5ec0*/  MUFU.EX2 R43, R43 ;  /* 0x0000002b002b7308 */ /* 0x000e620000000800 */
[----:B0-----:R-:W-:-:S07]  /*5ed0*/  FADD.FTZ R42, R42, 1 ;  /* 0x3f8000002a2a7421 */ /* 0x001fce0000010000 */
[----:B------:R-:W0:Y:S08]  /*5ee0*/  MUFU.EX2 R66, R66 ;  /* 0x0000004200427308 */ /* 0x000e300000000800 */
[----:B------:R-:W3:Y:S08]  /*5ef0*/  MUFU.EX2 R2, R2 ;  /* 0x0000000200027308 */ /* 0x000ef00000000800 */
[----:B------:R-:W4:Y:S01]  /*5f00*/  MUFU.RCP R42, R42 ;  /* 0x0000002a002a7308 */ /* 0x000f220000001000 */
[----:B-1----:R-:W-:Y:S01]  /*5f10*/  FADD.FTZ R43, R43, 1 ;  /* 0x3f8000002b2b7421 */ /* 0x002fe20000010000 */
[----:B------:R-:W-:Y:S01]  /*5f20*/  FMUL.FTZ R108, R57, R108 ;  /* 0x0000006c396c7220 */ /* 0x000fe20000410000 */
[----:B0-----:R-:W-:-:S03]  /*5f30*/  FADD.FTZ R66, R66, 1 ;  /* 0x3f80000042427421 */ /* 0x001fc60000010000 */
[----:B------:R-:W-:Y:S01]  /*5f40*/  FFMA.FTZ R108, R60, R108, R63 ;  /* 0x0000006c3c6c7223 */ /* 0x000fe2000001003f */
[----:B---3--:R-:W-:Y:S01]  /*5f50*/  FADD.FTZ R2, R2, 1 ;  /* 0x3f80000002027421 */ /* 0x008fe20000010000 */
[----:B------:R-:W0:Y:S01]  /*5f60*/  MUFU.RCP R43, R43 ;  /* 0x0000002b002b7308 */ /* 0x000e220000001000 */
[----:B----4-:R-:W-:-:S07]  /*5f70*/  FMUL.FTZ R42, R29, R42 ;  /* 0x0000002a1d2a7220 */ /* 0x010fce0000410000 */
[----:B------:R-:W-:Y:S01]  /*5f80*/  MUFU.RCP R66, R66 ;  /* 0x0000004200427308 */ /* 0x000fe20000001000 */
[----:B------:R-:W-:-:S07]  /*5f90*/  FMUL.FTZ R29, R108, -1.4426950216293334961 ;  /* 0xbfb8aa3b6c1d7820 */ /* 0x000fce0000410000 */
[----:B------:R-:W1:Y:S08]  /*5fa0*/  MUFU.RCP R2, R2 ;  /* 0x0000000200027308 */ /* 0x000e700000001000 */
[----:B------:R-:W3:Y:S01]  /*5fb0*/  MUFU.EX2 R29, R29 ;  /* 0x0000001d001d7308 */ /* 0x000ee20000000800 */
[----:B------:R-:W-:Y:S01]  /*5fc0*/  STL [R1+0x1b0], R67 ;  /* 0x0001b04301007387 */ /* 0x000fe20000100800 */
[----:B0-----:R-:W-:-:S03]  /*5fd0*/  FMUL.FTZ R43, R64, R43 ;  /* 0x0000002b402b7220 */ /* 0x001fc60000410000 */
[----:B------:R0:W-:Y:S01]  /*5fe0*/  STL [R1+0x1ac], R42 ;  /* 0x0001ac2a01007387 */ /* 0x0001e20000100800 */
[----:B------:R-:W-:Y:S01]  /*5ff0*/  FADD.FTZ R70, -R30, R70 ;  /* 0x000000461e467221 */ /* 0x000fe20000010100 */
[----:B-1----:R-:W-:Y:S02]  /*6000*/  FMUL.FTZ R2, R68, R2 ;  /* 0x0000000244027220 */ /* 0x002fe40000410000 */
[----:B------:R-:W-:Y:S01]  /*6010*/  STL [R1+0x1a4], R43 ;  /* 0x0001a42b01007387 */ /* 0x000fe20000100800 */
[----:B0-----:R-:W-:Y:S01]  /*6020*/  FMUL.FTZ R42, R65, R66 ;  /* 0x00000042412a7220 */ /* 0x001fe20000410000 */
[----:B------:R-:W-:-:S04]  /*6030*/  FMUL.FTZ R70, R57, R70 ;  /* 0x0000004639467220 */ /* 0x000fc80000410000 */
[----:B------:R-:W-:Y:S04]  /*6040*/  STL [R1+0x1a0], R42 ;  /* 0x0001a02a01007387 */ /* 0x000fe80000100800 */
[----:B------:R3:W-:Y:S01]  /*6050*/  STL [R1+0x19c], R2 ;  /* 0x00019c0201007387 */ /* 0x0007e20000100800 */
[----:B------:R-:W-:Y:S01]  /*6060*/  SHF.L.U32 R64, R71, 0x10, RZ ;  /* 0x0000001047407819 */ /* 0x000fe200000006ff */
[----:B---3--:R-:W-:Y:S01]  /*6070*/  FADD.FTZ R2, R29, 1 ;  /* 0x3f8000001d027421 */ /* 0x008fe20000010000 */
[----:B------:R-:W-:-:S05]  /*6080*/  FFMA.FTZ R29, R44, R70, R45 ;  /* 0x000000462c1d7223 */ /* 0x000fca000001002d */
        /* <DEDUP_REMOVED lines=9> */
[----:B------:R-:W-:-:S02]  /*6120*/  FFMA.FTZ R67, R60, R67, R63 ;  /* 0x000000433c437223 */ /* 0x000fc4000001003f */
[----:B------:R-:W-:Y:S01]  /*6130*/  FFMA.FTZ R65, R58, R65, R59 ;  /* 0x000000413a417223 */ /* 0x000fe2000001003b */
[----:B------:R-:W-:Y:S01]  /*6140*/  FMUL.FTZ R64, R43, -1.4426950216293334961 ;  /* 0xbfb8aa3b2b407820 */ /* 0x000fe20000410000 */
[----:B0-----:R-:W-:Y:S01]  /*6150*/  FMUL.FTZ R68, R108, R2 ;  /* 0x000000026c447220 */ /* 0x001fe20000410000 */
[----:B------:R-:W-:Y:S01]  /*6160*/  FMUL.FTZ R2, R67, -1.4426950216293334961 ;  /* 0xbfb8aa3b43027820 */ /* 0x000fe20000410000 */
[----:B------:R-:W-:-:S03]  /*6170*/  FMUL.FTZ R66, R65, -1.4426950216293334961 ;  /* 0xbfb8aa3b41427820 */ /* 0x000fc60000410000 */
[----:B------:R-:W0:Y:S01]  /*6180*/  MUFU.EX2 R64, R64 ;  /* 0x0000004000407308 */ /* 0x000e220000000800 */
[----:B-1----:R-:W-:-:S07]  /*6190*/  FADD.FTZ R42, R42, 1 ;  /* 0x3f8000002a2a7421 */ /* 0x002fce0000010000 */
[----:B------:R-:W1:Y:S08]  /*61a0*/  MUFU.EX2 R2, R2 ;  /* 0x0000000200027308 */ /* 0x000e700000000800 */
[----:B------:R-:W3:Y:S01]  /*61b0*/  MUFU.EX2 R66, R66 ;  /* 0x0000004200427308 */ /* 0x000ee20000000800 */
[----:B------:R-:W-:-:S07]  /*61c0*/  FADD.FTZ R72, -R30, R72 ;  /* 0x000000481e487221 */ /* 0x000fce0000010100 */
[----:B------:R-:W4:Y:S01]  /*61d0*/  MUFU.RCP R42, R42 ;  /* 0x0000002a002a7308 */ /* 0x000f220000001000 */
[----:B0-----:R-:W-:Y:S01]  /*61e0*/  FADD.FTZ R64, R64, 1 ;  /* 0x3f80000040407421 */ /* 0x001fe20000010000 */
[----:B------:R-:W-:Y:S01]  /*61f0*/  FMUL.FTZ R72, R57, R72 ;  /* 0x0000004839487220 */ /* 0x000fe20000410000 */
[----:B-1----:R-:W-:-:S03]  /*6200*/  FADD.FTZ R2, R2, 1 ;  /* 0x3f80000002027421 */ /* 0x002fc60000010000 */
[----:B------:R-:W-:Y:S01]  /*6210*/  FFMA.FTZ R72, R44, R72, R45 ;  /* 0x000000482c487223 */ /* 0x000fe2000001002d */
[----:B---3--:R-:W-:Y:S01]  /*6220*/  FADD.FTZ R66, R66, 1 ;  /* 0x3f80000042427421 */ /* 0x008fe20000010000 */
[----:B------:R-:W0:Y:S01]  /*6230*/  MUFU.RCP R64, R64 ;  /* 0x0000004000407308 */ /* 0x000e220000001000 */
[----:B----4-:R-:W-:-:S07]  /*6240*/  FMUL.FTZ R42, R29, R42 ;  /* 0x0000002a1d2a7220 */ /* 0x010fce0000410000 */
[----:B------:R-:W-:Y:S01]  /*6250*/  MUFU.RCP R2, R2 ;  /* 0x0000000200027308 */ /* 0x000fe20000001000 */
[----:B------:R-:W-:-:S07]  /*6260*/  FMUL.FTZ R29, R72, -1.4426950216293334961 ;  /* 0xbfb8aa3b481d7820 */ /* 0x000fce0000410000 */
[----:B------:R-:W1:Y:S01]  /*6270*/  MUFU.RCP R66, R66 ;  /* 0x0000004200427308 */ /* 0x000e620000001000 */
[----:B------:R-:W-:Y:S07]  /*6280*/  STL [R1+0x18c], R68 ;  /* 0x00018c4401007387 */ /* 0x000fee0000100800 */
        /* <DEDUP_REMOVED lines=136> */
[----:B0-----:R-:W-:Y:S01]  /*6b10*/  FMUL.FTZ R43, R64, R43 ;  /* 0x0000002b402b7220 */ /* 0x001fe20000410000 */
[----:B------:R-:W-:-:S02]  /*6b20*/  FADD.FTZ R80, -R30, R80 ;  /* 0x000000501e507221 */ /* 0x000fc40000010100 */
[----:B------:R0:W-:Y:S01]  /*6b30*/  STL [R1+0x134], R42 ;  /* 0x0001342a01007387 */ /* 0x0001e20000100800 */
[----:B-1----:R-:W-:-:S03]  /*6b40*/  FMUL.FTZ R2, R67, R2 ;  /* 0x0000000243027220 */ /* 0x002fc60000410000 */
[----:B------:R-:W-:Y:S01]  /*6b50*/  STL [R1+0x12c], R43 ;  /* 0x00012c2b01007387 */ /* 0x000fe20000100800 */
[----:B0-----:R-:W-:Y:S01]  /*6b60*/  FMUL.FTZ R42, R65, R66 ;  /* 0x00000042412a7220 */ /* 0x001fe20000410000 */
[----:B------:R-:W-:-:S04]  /*6b70*/  FMUL.FTZ R80, R57, R80 ;  /* 0x0000005039507220 */ /* 0x000fc80000410000 */
[----:B------:R-:W-:Y:S04]  /*6b80*/  STL [R1+0x128], R42 ;  /* 0x0001282a01007387 */ /* 0x000fe80000100800 */
[----:B------:R3:W-:Y:S02]  /*6b90*/  STL [R1+0x124], R2 ;  /* 0x0001240201007387 */ /* 0x0007e40000100800 */
[----:B---3--:R-:W-:Y:S01]  /*6ba0*/  FADD.FTZ R2, R29, 1 ;  /* 0x3f8000001d027421 */ /* 0x008fe20000010000 */
[----:B------:R-:W-:Y:S01]  /*6bb0*/  FADD.FTZ R29, R3, -R30 ;  /* 0x8000001e031d7221 */ /* 0x000fe20000010000 */
[----:B------:R-:W-:-:S04]  /*6bc0*/  FFMA.FTZ R3, R44, R80, R45 ;  /* 0x000000502c037223 */ /* 0x000fc8000001002d */
[----:B------:R-:W-:Y:S01]  /*6bd0*/  FMUL.FTZ R43, R3, -1.4426950216293334961 ;  /* 0xbfb8aa3b032b7820 */ /* 0x000fe20000410000 */
[----:B------:R-:W0:Y:S01]  /*6be0*/  MUFU.RCP R2, R2 ;  /* 0x0000000200027308 */ /* 0x000e220000001000 */
[----:B------:R-:W-:Y:S01]  /*6bf0*/  FMUL.FTZ R29, R57, R29 ;  /* 0x0000001d391d7220 */ /* 0x000fe20000410000 */
[----:B------:R-:W-:Y:S01]  /*6c00*/  SHF.L.U32 R42, R81, 0x10, RZ ;  /* 0x00000010512a7819 */ /* 0x000fe200000006ff */
[----:B------:R-:W-:-:S05]  /*6c10*/  FMUL.FTZ R4, R57, R4 ;  /* 0x0000000439047220 */ /* 0x000fca0000410000 */
[----:B------:R-:W1:Y:S01]  /*6c20*/  MUFU.EX2 R43, R43 ;  /* 0x0000002b002b7308 */ /* 0x000e620000000800 */
[----:B------:R-:W-:Y:S01]  /*6c30*/  FFMA.FTZ R29, R61, R29, R62 ;  /* 0x0000001d3d1d7223 */ /* 0x000fe2000001003e */
[----:B------:R-:W-:Y:S01]  /*6c40*/  FADD.FTZ R42, -R30, R42 ;  /* 0x0000002a1e2a7221 */ /* 0x000fe20000010100 */
[----:B------:R-:W-:Y:S02]  /*6c50*/  FFMA.FTZ R4, R60, R4, R63 ;  /* 0x000000043c047223 */ /* 0x000fe4000001003f */
[----:B------:R-:W-:Y:S01]  /*6c60*/  FMUL.FTZ R65, R29, -1.4426950216293334961 ;  /* 0xbfb8aa3b1d417820 */ /* 0x000fe20000410000 */
[----:B------:R-:W-:Y:S01]  /*6c70*/  FMUL.FTZ R42, R57, R42 ;  /* 0x0000002a392a7220 */ /* 0x000fe20000410000 */
[----:B0-----:R-:W-:Y:S01]  /*6c80*/  FMUL.FTZ R66, R98, R2 ;  /* 0x0000000262427220 */ /* 0x001fe20000410000 */
[----:B------:R-:W-:-:S03]  /*6c90*/  FMUL.FTZ R2, R4, -1.4426950216293334961 ;  /* 0xbfb8aa3b04027820 */ /* 0x000fc60000410000 */
[----:B------:R-:W0:Y:S01]  /*6ca0*/  MUFU.EX2 R65, R65 ;  /* 0x0000004100417308 */ /* 0x000e220000000800 */
[----:B------:R-:W-:Y:S01]  /*6cb0*/  FFMA.FTZ R42, R58, R42, R59 ;  /* 0x0000002a3a2a7223 */ /* 0x000fe2000001003b */
[----:B-1----:R-:W-:-:S03]  /*6cc0*/  FADD.FTZ R43, R43, 1 ;  /* 0x3f8000002b2b7421 */ /* 0x002fc60000010000 */
[----:B------:R-:W-:-:S03]  /*6cd0*/  FMUL.FTZ R64, R42, -1.4426950216293334961 ;  /* 0xbfb8aa3b2a407820 */ /* 0x000fc60000410000 */
[----:B------:R-:W-:Y:S01]  /*6ce0*/  MUFU.EX2 R2, R2 ;  /* 0x0000000200027308 */ /* 0x000fe20000000800 */
[----:B------:R-:W-:-:S07]  /*6cf0*/  FADD.FTZ R82, -R30, R82 ;  /* 0x000000521e527221 */ /* 0x000fce0000010100 */
[----:B------:R-:W1:Y:S01]  /*6d00*/  MUFU.RCP R43, R43 ;  /* 0x0000002b002b7308 */ /* 0x000e620000001000 */
[----:B0-----:R-:W-:-:S07]  /*6d10*/  FADD.FTZ R65, R65, 1 ;  /* 0x3f80000041417421 */ /* 0x001fce0000010000 */
[----:B------:R-:W0:Y:S01]  /*6d20*/  MUFU.EX2 R64, R64 ;  /* 0x0000004000407308 */ /* 0x000e220000000800 */
[----:B------:R-:W-:Y:S01]  /*6d30*/  FMUL.FTZ R82, R57, R82 ;  /* 0x0000005239527220 */ /* 0x000fe20000410000 */
[----:B------:R3:W-:Y:S06]  /*6d40*/  STL [R1+0x120], R66 ;  /* 0x0001204201007387 */ /* 0x0007ec0000100800 */
[----:B---3--:R3:W4:Y:S01]  /*6d50*/  MUFU.RCP R66, R65 ;  /* 0x0000004100427308 */ /* 0x0087220000001000 */
[----:B-1----:R-:W-:Y:S01]  /*6d60*/  FMUL.FTZ R43, R3, R43 ;  /* 0x0000002b032b7220 */ /* 0x002fe20000410000 */
[----:B---3--:R-:W-:Y:S01]  /*6d70*/  FADD.FTZ R65, R2, 1 ;  /* 0x3f80000002417421 */ /* 0x008fe20000010000 */
[----:B------:R-:W-:Y:S01]  /*6d80*/  FFMA.FTZ R2, R44, R82, R45 ;  /* 0x000000522c027223 */ /* 0x000fe2000001002d */
[----:B0-----:R-:W-:-:S03]  /*6d90*/  FADD.FTZ R64, R64, 1 ;  /* 0x3f80000040407421 */ /* 0x001fc60000010000 */
[----:B------:R-:W-:-:S03]  /*6da0*/  FMUL.FTZ R3, R2, -1.4426950216293334961 ;  /* 0xbfb8aa3b02037820 */ /* 0x000fc60000410000 */
[----:B------:R-:W0:Y:S08]  /*6db0*/  MUFU.RCP R64, R64 ;  /* 0x0000004000407308 */ /* 0x000e300000001000 */
[----:B------:R-:W1:Y:S01]  /*6dc0*/  MUFU.EX2 R3, R3 ;  /* 0x0000000300037308 */ /* 0x000e620000000800 */
[----:B------:R-:W-:Y:S01]  /*6dd0*/  FMUL.FTZ R5, R57, R5 ;  /* 0x0000000539057220 */ /* 0x000fe20000410000 */
[----:B------:R4:W-:Y:S06]  /*6de0*/  STL [R1+0x118], R43 ;  /* 0x0001182b01007387 */ /* 0x0009ec0000100800 */
[----:B------:R-:W3:Y:S01]  /*6df0*/  MUFU.RCP R65, R65 ;  /* 0x0000004100417308 */ /* 0x000ee20000001000 */
[----:B------:R-:W-:Y:S01]  /*6e00*/  FFMA.FTZ R5, R61, R5, R62 ;  /* 0x000000053d057223 */ /* 0x000fe2000001003e */
[----:B----4-:R-:W-:Y:S01]  /*6e10*/  FMUL.FTZ R43, R29, R66 ;  /* 0x000000421d2b7220 */ /* 0x010fe20000410000 */
[----:B0-----:R-:W-:Y:S01]  /*6e20*/  FMUL.FTZ R29, R42, R64 ;  /* 0x000000402a1d7220 */ /* 0x001fe20000410000 */
[----:B-1----:R-:W-:-:S03]  /*6e30*/  FADD.FTZ R3, R3, 1 ;  /* 0x3f80000003037421 */ /* 0x002fc60000010000 */
[----:B------:R0:W-:Y:S01]  /*6e40*/  STL [R1+0x9c], R43 ;  /* 0x00009c2b01007387 */ /* 0x0001e20000100800 */
[----:B------:R-:W-:-:S03]  /*6e50*/  FMUL.FTZ R64, R5, -1.4426950216293334961 ;  /* 0xbfb8aa3b05407820 */ /* 0x000fc60000410000 */
[----:B------:R1:W-:Y:S01]  /*6e60*/  STL [R1+0x98], R29 ;  /* 0x0000981d01007387 */ /* 0x0003e20000100800 */
[----:B0-----:R0:W4:Y:S01]  /*6e70*/  MUFU.RCP R43, R3 ;  /* 0x00000003002b7308 */ /* 0x0011220000001000 */
[----:B-1----:R-:W-:Y:S02]  /*6e80*/  SHF.L.U32 R29, R83, 0x10, RZ ;  /* 0x00000010531d7819 */ /* 0x002fe400000006ff */
[----:B0-----:R-:W-:-:S05]  /*6e90*/  SHF.L.U32 R3, R84, 0x10, RZ ;  /* 0x0000001054037819 */ /* 0x001fca00000006ff */
[----:B------:R-:W0:Y:S01]  /*6ea0*/  MUFU.EX2 R64, R64 ;  /* 0x0000004000407308 */ /* 0x000e220000000800 */
[----:B------:R-:W-:Y:S01]  /*6eb0*/  FADD.FTZ R29, -R30, R29 ;  /* 0x0000001d1e1d7221 */ /* 0x000fe20000010100 */
[----:B---3--:R-:W-:Y:S01]  /*6ec0*/  FMUL.FTZ R4, R4, R65 ;  /* 0x0000004104047220 */ /* 0x008fe20000410000 */
[----:B------:R-:W-:Y:S02]  /*6ed0*/  FADD.FTZ R3, -R30, R3 ;  /* 0x000000031e037221 */ /* 0x000fe40000010100 */
[C---:B------:R-:W-:Y:S02]  /*6ee0*/  FMUL.FTZ R29, R57.reuse, R29 ;  /* 0x0000001d391d7220 */ /* 0x040fe40000410000 */
[----:B------:R-:W-:Y:S01]  /*6ef0*/  FMUL.FTZ R3, R57, R3 ;  /* 0x0000000339037220 */ /* 0x000fe20000410000 */
[----:B------:R1:W-:Y:S01]  /*6f00*/  STL [R1+0xf0], R4 ;  /* 0x0000f00401007387 */ /* 0x0003e20000100800 */
[----:B----4-:R-:W-:Y:S02]  /*6f10*/  FMUL.FTZ R43, R2, R43 ;  /* 0x0000002b022b7220 */ /* 0x010fe40000410000 */
[----:B------:R-:W-:Y:S01]  /*6f20*/  FFMA.FTZ R3, R44, R3, R45 ;  /* 0x000000032c037223 */ /* 0x000fe2000001002d */
[----:B-1----:R-:W-:Y:S01]  /*6f30*/  FADD.FTZ R4, R6, -R30 ;  /* 0x8000001e06047221 */ /* 0x002fe20000010000 */
[----:B------:R-:W-:-:S02]  /*6f40*/  FFMA.FTZ R6, R58, R29, R59 ;  /* 0x0000001d3a067223 */ /* 0x000fc4000001003b */
[----:B------:R-:W-:Y:S01]  /*6f50*/  FMUL.FTZ R2, R3, -1.4426950216293334961 ;  /* 0xbfb8aa3b03027820 */ /* 0x000fe20000410000 */
[----:B------:R-:W-:Y:S01]  /*6f60*/  FMUL.FTZ R4, R57, R4 ;  /* 0x0000000439047220 */ /* 0x000fe20000410000 */
[----:B------:R-:W-:Y:S01]  /*6f70*/  FMUL.FTZ R29, R6, -1.4426950216293334961 ;  /* 0xbfb8aa3b061d7820 */ /* 0x000fe20000410000 */
[----:B------:R0:W-:Y:S02]  /*6f80*/  STL [R1+0x94], R43 ;  /* 0x0000942b01007387 */ /* 0x0001e40000100800 */
[----:B------:R-:W-:Y:S01]  /*6f90*/  FFMA.FTZ R4, R60, R4, R63 ;  /* 0x000000043c047223 */ /* 0x000fe2000001003f */
[----:B------:R-:W1:Y:S03]  /*6fa0*/  MUFU.EX2 R2, R2 ;  /* 0x0000000200027308 */ /* 0x000e660000000800 */
[----:B------:R-:W-:Y:S01]  /*6fb0*/  FMUL.FTZ R42, R4, -1.4426950216293334961 ;  /* 0xbfb8aa3b042a7820 */ /* 0x000fe20000410000 */
[----:B0-----:R-:W-:-:S04]  /*6fc0*/  FADD.FTZ R43, R64, 1 ;  /* 0x3f800000402b7421 */ /* 0x001fc80000010000 */
[----:B------:R-:W0:Y:S08]  /*6fd0*/  MUFU.EX2 R29, R29 ;  /* 0x0000001d001d7308 */ /* 0x000e300000000800 */
[----:B------:R-:W3:Y:S01]  /*6fe0*/  MUFU.RCP R43, R43 ;  /* 0x0000002b002b7308 */ /* 0x000ee20000001000 */
[----:B------:R-:W-:-:S07]  /*6ff0*/  FMUL.FTZ R7, R57, R7 ;  /* 0x0000000739077220 */ /* 0x000fce0000410000 */
[----:B------:R-:W4:Y:S01]  /*7000*/  MUFU.EX2 R42, R42 ;  /* 0x0000002a002a7308 */ /* 0x000f220000000800 */
[----:B-1----:R-:W-:Y:S01]  /*7010*/  FADD.FTZ R64, R2, 1 ;  /* 0x3f80000002407421 */ /* 0x002fe20000010000 */
[----:B0-----:R-:W-:Y:S01]  /*7020*/  FADD.FTZ R29, R29, 1 ;  /* 0x3f8000001d1d7421 */ /* 0x001fe20000010000 */
[----:B------:R-:W-:Y:S01]  /*7030*/  FFMA.FTZ R2, R61, R7, R62 ;  /* 0x000000073d027223 */ /* 0x000fe2000001003e */
[----:B---3--:R-:W-:-:S03]  /*7040*/  FMUL.FTZ R43, R5, R43 ;  /* 0x0000002b052b7220 */ /* 0x008fc60000410000 */
[----:B------:R-:W-:Y:S01]  /*7050*/  FMUL.FTZ R5, R2, -1.4426950216293334961 ;  /* 0xbfb8aa3b02057820 */ /* 0x000fe20000410000 */
[----:B------:R-:W0:Y:S01]  /*7060*/  MUFU.RCP R29, R29 ;  /* 0x0000001d001d7308 */ /* 0x000e220000001000 */
[----:B----4-:R-:W-:-:S07]  /*7070*/  FADD.FTZ R42, R42, 1 ;  /* 0x3f8000002a2a7421 */ /* 0x010fce0000010000 */
[----:B------:R-:W1:Y:S08]  /*7080*/  MUFU.EX2 R5, R5 ;  /* 0x0000000500057308 */ /* 0x000e700000000800 */
[----:B------:R-:W3:Y:S01]  /*7090*/  MUFU.RCP R42, R42 ;  /* 0x0000002a002a7308 */ /* 0x000ee20000001000 */
[----:B0-----:R-:W-:Y:S01]  /*70a0*/  FMUL.FTZ R6, R6, R29 ;  /* 0x0000001d06067220 */ /* 0x001fe20000410000 */
[----:B------:R-:W-:-:S06]  /*70b0*/  FADD.FTZ R85, -R30, R85 ;  /* 0x000000551e557221 */ /* 0x000fcc0000010100 */
[----:B------:R-:W0:Y:S01]  /*70c0*/  MUFU.RCP R7, R64 ;  /* 0x0000004000077308 */ /* 0x000e220000001000 */
[----:B------:R-:W-:Y:S01]  /*70d0*/  STL [R1+0x84], R43 ;  /* 0x0000842b01007387 */ /* 0x000fe20000100800 */
[----:B-1----:R-:W-:-:S03]  /*70e0*/  FADD.FTZ R5, R5, 1 ;  /* 0x3f80000005057421 */ /* 0x002fc60000010000 */
[----:B------:R1:W-:Y:S03]  /*70f0*/  STL [R1+0x80], R6 ;  /* 0x0000800601007387 */ /* 0x0003e60000100800 */
[----:B------:R4:W5:Y:S01]  /*7100*/  MUFU.RCP R29, R5 ;  /* 0x00000005001d7308 */ /* 0x0009620000001000 */
[----:B---3--:R-:W-:Y:S01]  /*7110*/  FMUL.FTZ R4, R4, R42 ;  /* 0x0000002a04047220 */ /* 0x008fe20000410000 */
[----:B-1----:R-:W-:Y:S01]  /*7120*/  FMUL.FTZ R6, R57, R85 ;  /* 0x0000005539067220 */ /* 0x002fe20000410000 */
[----:B----4-:R-:W-:-:S03]  /*7130*/  SHF.L.U32 R5, R86, 0x10, RZ ;  /* 0x0000001056057819 */ /* 0x010fc600000006ff */
[----:B------:R-:W-:Y:S01]  /*7140*/  FFMA.FTZ R6, R58, R6, R59 ;  /* 0x000000063a067223 */ /* 0x000fe2000001003b */
[----:B------:R1:W-:Y:S01]  /*7150*/  STL [R1+0xdc], R4 ;  /* 0x0000dc0401007387 */ /* 0x0003e20000100800 */
[----:B0-----:R-:W-:Y:S01]  /*7160*/  FMUL.FTZ R3, R3, R7 ;  /* 0x0000000703037220 */ /* 0x001fe20000410000 */
[----:B------:R-:W-:Y:S01]  /*7170*/  FADD.FTZ R5, -R30, R5 ;  /* 0x000000051e057221 */ /* 0x000fe20000010100 */
[C---:B-1----:R-:W-:Y:S01]  /*7180*/  FMUL.FTZ R4, R57.reuse, R8 ;  /* 0x0000000839047220 */ /* 0x042fe20000410000 */
[----:B------:R-:W-:Y:S02]  /*7190*/  FMUL.FTZ R8, R6, -1.4426950216293334961 ;  /* 0xbfb8aa3b06087820 */ /* 0x000fe40000410000 */
[----:B------:R0:W-:Y:S01]  /*71a0*/  STL [R1+0xd4], R3 ;  /* 0x0000d40301007387 */ /* 0x0001e20000100800 */
[----:B------:R-:W-:Y:S01]  /*71b0*/  FMUL.FTZ R5, R57, R5 ;  /* 0x0000000539057220 */ /* 0x000fe20000410000 */
[----:B------:R-:W-:Y:S02]  /*71c0*/  FFMA.FTZ R4, R60, R4, R63 ;  /* 0x000000043c047223 */ /* 0x000fe4000001003f */
[----:B------:R-:W1:Y:S01]  /*71d0*/  MUFU.EX2 R8, R8 ;  /* 0x0000000800087308 */ /* 0x000e620000000800 */
[----:B------:R-:W-:Y:S01]  /*71e0*/  FFMA.FTZ R5, R44, R5, R45 ;  /* 0x000000052c057223 */ /* 0x000fe2000001002d */
[----:B0-----:R-:W-:-:S03]  /*71f0*/  FADD.FTZ R3, R9, -R30 ;  /* 0x8000001e09037221 */ /* 0x001fc60000010000 */
[----:B------:R-:W-:Y:S01]  /*7200*/  FMUL.FTZ R7, R5, -1.4426950216293334961 ;  /* 0xbfb8aa3b05077820 */ /* 0x000fe20000410000 */
[----:B------:R-:W-:Y:S01]  /*7210*/  FMUL.FTZ R3, R57, R3 ;  /* 0x0000000339037220 */ /* 0x000fe20000410000 */
[----:B------:R-:W-:-:S03]  /*7220*/  FMUL.FTZ R9, R4, -1.4426950216293334961 ;  /* 0xbfb8aa3b04097820 */ /* 0x000fc60000410000 */
[----:B------:R-:W-:Y:S01]  /*7230*/  FFMA.FTZ R3, R61, R3, R62 ;  /* 0x000000033d037223 */ /* 0x000fe2000001003e */
[----:B-----5:R-:W-:Y:S01]  /*7240*/  FMUL.FTZ R29, R2, R29 ;  /* 0x0000001d021d7220 */ /* 0x020fe20000410000 */
[----:B------:R-:W0:Y:S02]  /*7250*/  MUFU.EX2 R7, R7 ;  /* 0x0000000700077308 */ /* 0x000e240000000800 */
[----:B------:R-:W-:Y:S01]  /*7260*/  FMUL.FTZ R2, R3, -1.4426950216293334961 ;  /* 0xbfb8aa3b03027820 */ /* 0x000fe20000410000 */
[----:B-1----:R-:W-:-:S05]  /*7270*/  FADD.FTZ R8, R8, 1 ;  /* 0x3f80000008087421 */ /* 0x002fca0000010000 */
[----:B------:R-:W1:Y:S01]  /*7280*/  MUFU.EX2 R9, R9 ;  /* 0x0000000900097308 */ /* 0x000e620000000800 */
[----:B------:R3:W-:Y:S07]  /*7290*/  STL [R1+0xb4], R29 ;  /* 0x0000b41d01007387 */ /* 0x0007ee0000100800 */
[----:B------:R-:W4:Y:S01]  /*72a0*/  MUFU.EX2 R2, R2 ;  /* 0x0000000200027308 */ /* 0x000f220000000800 */
[----:B------:R-:W-:-:S07]  /*72b0*/  FADD.FTZ R87, -R30, R87 ;  /* 0x000000571e577221 */ /* 0x000fce0000010100 */
[----:B---3--:R-:W3:Y:S01]  /*72c0*/  MUFU.RCP R29, R8 ;  /* 0x00000008001d7308 */ /* 0x008ee20000001000 */
[----:B0-----:R-:W-:Y:S01]  /*72d0*/  FADD.FTZ R7, R7, 1 ;  /* 0x3f80000007077421 */ /* 0x001fe20000010000 */
[----:B-1----:R-:W-:Y:S01]  /*72e0*/  FADD.FTZ R9, R9, 1 ;  /* 0x3f80000009097421 */ /* 0x002fe20000010000 */
[----:B------:R-:W-:-:S05]  /*72f0*/  FMUL.FTZ R87, R57, R87 ;  /* 0x0000005739577220 */ /* 0x000fca0000410000 */
[----:B------:R4:W-:Y:S02]  /*7300*/  MUFU.RCP R8, R7 ;  /* 0x0000000700087308 */ /* 0x0009e40000001000 */
[----:B----4-:R-:W-:Y:S01]  /*7310*/  FADD.FTZ R7, R2, 1 ;  /* 0x3f80000002077421 */ /* 0x010fe20000010000 */
[----:B------:R-:W-:-:S05]  /*7320*/  FFMA.FTZ R2, R58, R87, R59 ;  /* 0x000000573a027223 */ /* 0x000fca000001003b */
[----:B------:R-:W0:Y:S01]  /*7330*/  MUFU.RCP R9, R9 ;  /* 0x0000000900097308 */ /* 0x000e220000001000 */
[----:B---3--:R-:W-:Y:S01]  /*7340*/  FMUL.FTZ R29, R6, R29 ;  /* 0x0000001d061d7220 */ /* 0x008fe20000410000 */
[----:B------:R-:W-:-:S06]  /*7350*/  FMUL.FTZ R6, R2, -1.4426950216293334961 ;  /* 0xbfb8aa3b02067820 */ /* 0x000fcc0000410000 */
[----:B------:R-:W1:Y:S08]  /*7360*/  MUFU.RCP R7, R7 ;  /* 0x0000000700077308 */ /* 0x000e700000001000 */
[----:B------:R-:W3:Y:S01]  /*7370*/  MUFU.EX2 R6, R6 ;  /* 0x0000000600067308 */ /* 0x000ee20000000800 */
[----:B0-----:R-:W-:Y:S01]  /*7380*/  FMUL.FTZ R9, R4, R9 ;  /* 0x0000000904097220 */ /* 0x001fe20000410000 */
[----:B------:R-:W-:Y:S01]  /*7390*/  FMUL.FTZ R4, R5, R8 ;  /* 0x0000000805047220 */ /* 0x000fe20000410000 */
[----:B------:R-:W-:Y:S01]  /*73a0*/  FADD.FTZ R5, R10, -R30 ;  /* 0x8000001e0a057221 */ /* 0x000fe20000010000 */
[----:B------:R-:W-:Y:S03]  /*73b0*/  STL [R1+0x78], R29 ;  /* 0x0000781d01007387 */ /* 0x000fe60000100800 */
[----:B------:R-:W-:Y:S01]  /*73c0*/  FMUL.FTZ R5, R57, R5 ;  /* 0x0000000539057220 */ /* 0x000fe20000410000 */
[----:B------:R3:W-:Y:S01]  /*73d0*/  STL [R1+0xd0], R9 ;  /* 0x0000d00901007387 */ /* 0x0007e20000100800 */
[----:B-1----:R-:W-:-:S02]  /*73e0*/  FMUL.FTZ R3, R3, R7 ;  /* 0x0000000703037220 */ /* 0x002fc40000410000 */
[----:B------:R-:W-:Y:S01]  /*73f0*/  FFMA.FTZ R5, R60, R5, R63 ;  /* 0x000000053c057223 */ /* 0x000fe2000001003f */
[----:B------:R0:W-:Y:S01]  /*7400*/  STL [R1+0xc8], R4 ;  /* 0x0000c80401007387 */ /* 0x0001e20000100800 */
[----:B---3--:R-:W-:Y:S02]  /*7410*/  FADD.FTZ R9, R6, 1 ;  /* 0x3f80000006097421 */ /* 0x008fe40000010000 */
[----:B------:R-:W-:Y:S01]  /*7420*/  FMUL.FTZ R10, R5, -1.4426950216293334961 ;  /* 0xbfb8aa3b050a7820 */ /* 0x000fe20000410000 */
[----:B------:R1:W-:Y:S03]  /*7430*/  STL [R1+0x74], R3 ;  /* 0x0000740301007387 */ /* 0x0003e60000100800 */
[----:B------:R-:W3:Y:S01]  /*7440*/  MUFU.RCP R9, R9 ;  /* 0x0000000900097308 */ /* 0x000ee20000001000 */
[----:B0-----:R-:W-:Y:S01]  /*7450*/  FMUL.FTZ R4, R57, R11 ;  /* 0x0000000b39047220 */ /* 0x001fe20000410000 */
[----:B-1----:R-:W-:-:S06]  /*7460*/  SHF.L.U32 R3, R89, 0x10, RZ ;  /* 0x0000001059037819 */ /* 0x002fcc00000006ff */
[----:B------:R-:W0:Y:S01]  /*7470*/  MUFU.EX2 R10, R10 ;  /* 0x0000000a000a7308 */ /* 0x000e220000000800 */
[C---:B------:R-:W-:Y:S01]  /*7480*/  FADD.FTZ R6, -R30.reuse, R88 ;  /* 0x000000581e067221 */ /* 0x040fe20000010100 */
[----:B------:R-:W-:Y:S01]  /*7490*/  FADD.FTZ R3, -R30, R3 ;  /* 0x000000031e037221 */ /* 0x000fe20000010100 */
[----:B------:R-:W-:Y:S02]  /*74a0*/  FFMA.FTZ R4, R61, R4, R62 ;  /* 0x000000043d047223 */ /* 0x000fe4000001003e */
[C---:B------:R-:W-:Y:S01]  /*74b0*/  FMUL.FTZ R6, R57.reuse, R6 ;  /* 0x0000000639067220 */ /* 0x040fe20000410000 */
[----:B------:R-:W-:Y:S01]  /*74c0*/  FMUL.FTZ R3, R57, R3 ;  /* 0x0000000339037220 */ /* 0x000fe20000410000 */
[----:B------:R-:W-:Y:S02]  /*74d0*/  FMUL.FTZ R7, R4, -1.4426950216293334961 ;  /* 0xbfb8aa3b04077820 */ /* 0x000fe40000410000 */
[----:B------:R-:W-:Y:S01]  /*74e0*/  FFMA.FTZ R6, R44, R6, R45 ;  /* 0x000000062c067223 */ /* 0x000fe2000001002d */
[----:B------:R-:W-:Y:S01]  /*74f0*/  FFMA.FTZ R3, R58, R3, R59 ;  /* 0x000000033a037223 */ /* 0x000fe2000001003b */
[----:B---3--:R-:W-:-:S02]  /*7500*/  FMUL.FTZ R9, R2, R9 ;  /* 0x0000000902097220 */ /* 0x008fc40000410000 */
[----:B------:R-:W-:Y:S01]  /*7510*/  FMUL.FTZ R8, R6, -1.4426950216293334961 ;  /* 0xbfb8aa3b06087820 */ /* 0x000fe20000410000 */
[----:B------:R-:W1:Y:S01]  /*7520*/  MUFU.EX2 R7, R7 ;  /* 0x0000000700077308 */ /* 0x000e620000000800 */
[----:B------:R-:W-:Y:S01]  /*7530*/  FMUL.FTZ R2, R3, -1.4426950216293334961 ;  /* 0xbfb8aa3b03027820 */ /* 0x000fe20000410000 */
[----:B0-----:R-:W-:-:S06]  /*7540*/  FADD.FTZ R10, R10, 1 ;  /* 0x3f8000000a0a7421 */ /* 0x001fcc0000010000 */
[----:B------:R-:W-:Y:S08]  /*7550*/  MUFU.EX2 R2, R2 ;  /* 0x0000000200027308 */ /* 0x000ff00000000800 */
[----:B------:R-:W0:Y:S08]  /*7560*/  MUFU.EX2 R8, R8 ;  /* 0x0000000800087308 */ /* 0x000e300000000800 */
[----:B------:R-:W3:Y:S01]  /*7570*/  MUFU.RCP R10, R10 ;  /* 0x0000000a000a7308 */ /* 0x000ee20000001000 */
[----:B-1----:R-:W-:Y:S01]  /*7580*/  FADD.FTZ R7, R7, 1 ;  /* 0x3f80000007077421 */ /* 0x002fe20000010000 */
[----:B------:R-:W-:Y:S01]  /*7590*/  FMUL.FTZ R12, R57, R12 ;  /* 0x0000000c390c7220 */ /* 0x000fe20000410000 */
[----:B------:R1:W-:Y:S01]  /*75a0*/  STL [R1+0x6c], R9 ;  /* 0x00006c0901007387 */ /* 0x0003e20000100800 */
[----:B0-----:R-:W-:-:S04]  /*75b0*/  FADD.FTZ R8, R8, 1 ;  /* 0x3f80000008087421 */ /* 0x001fc80000010000 */
[----:B-1----:R0:W-:Y:S01]  /*75c0*/  MUFU.RCP R9, R7 ;  /* 0x0000000700097308 */ /* 0x0021e20000001000 */
[----:B---3--:R-:W-:Y:S01]  /*75d0*/  FMUL.FTZ R10, R5, R10 ;  /* 0x0000000a050a7220 */ /* 0x008fe20000410000 */
[----:B0-----:R-:W-:Y:S01]  /*75e0*/  FADD.FTZ R7, R2, 1 ;  /* 0x3f80000002077421 */ /* 0x001fe20000010000 */
[----:B------:R-:W-:-:S05]  /*75f0*/  FFMA.FTZ R2, R60, R12, R63 ;  /* 0x0000000c3c027223 */ /* 0x000fca000001003f */
[----:B------:R-:W0:Y:S01]  /*7600*/  MUFU.RCP R8, R8 ;  /* 0x0000000800087308 */ /* 0x000e220000001000 */
[----:B------:R-:W-:-:S07]  /*7610*/  FMUL.FTZ R5, R2, -1.4426950216293334961 ;  /* 0xbfb8aa3b02057820 */ /* 0x000fce0000410000 */
[----:B------:R-:W1:Y:S01]  /*7620*/  MUFU.EX2 R5, R5 ;  /* 0x0000000500057308 */ /* 0x000e620000000800 */
[----:B------:R-:W-:-:S07]  /*7630*/  FADD.FTZ R90, -R30, R90 ;  /* 0x0000005a1e5a7221 */ /* 0x000fce0000010100 */
[----:B------:R-:W3:Y:S01]  /*7640*/  MUFU.RCP R7, R7 ;  /* 0x0000000700077308 */ /* 0x000ee20000001000 */
[----:B0-----:R-:W-:Y:S01]  /*7650*/  FMUL.FTZ R6, R6, R8 ;  /* 0x0000000806067220 */ /* 0x001fe20000410000 */
[----:B------:R0:W-:Y:S04]  /*7660*/  STL [R1+0x68], R10 ;  /* 0x0000680a01007387 */ /* 0x0001e80000100800 */
[----:B------:R4:W-:Y:S01]  /*7670*/  STL [R1+0x64], R6 ;  /* 0x0000640601007387 */ /* 0x0009e20000100800 */
[----:B-1----:R-:W-:-:S04]  /*7680*/  FADD.FTZ R5, R5, 1 ;  /* 0x3f80000005057421 */ /* 0x002fc80000010000 */
[----:B0-----:R0:W1:Y:S01]  /*7690*/  MUFU.RCP R10, R5 ;  /* 0x00000005000a7308 */ /* 0x0010620000001000 */
[----:B----4-:R-:W-:Y:S01]  /*76a0*/  FMUL.FTZ R6, R57, R90 ;  /* 0x0000005a39067220 */ /* 0x010fe20000410000 */
[----:B------:R-:W-:-:S03]  /*76b0*/  FMUL.FTZ R4, R4, R9 ;  /* 0x0000000904047220 */ /* 0x000fc60000410000 */
[----:B------:R-:W-:Y:S01]  /*76c0*/  FFMA.FTZ R6, R44, R6, R45 ;  /* 0x000000062c067223 */ /* 0x000fe2000001002d */
[----:B0-----:R-:W-:Y:S01]  /*76d0*/  SHF.L.U32 R5, R91, 0x10, RZ ;  /* 0x000000105b057819 */ /* 0x001fe200000006ff */
[----:B---3--:R-:W-:Y:S02]  /*76e0*/  FMUL.FTZ R3, R3, R7 ;  /* 0x0000000703037220 */ /* 0x008fe40000410000 */
[----:B------:R-:W-:Y:S02]  /*76f0*/  FMUL.FTZ R8, R6, -1.4426950216293334961 ;  /* 0xbfb8aa3b06087820 */ /* 0x000fe40000410000 */
[----:B------:R-:W-:Y:S01]  /*7700*/  FADD.FTZ R5, -R30, R5 ;  /* 0x000000051e057221 */ /* 0x000fe20000010100 */
[----:B------:R0:W-:Y:S03]  /*7710*/  STL [R1+0x60], R4 ;  /* 0x0000600401007387 */ /* 0x0001e60000100800 */
[C---:B------:R-:W-:Y:S01]  /*7720*/  FMUL.FTZ R5, R57.reuse, R5 ;  /* 0x0000000539057220 */ /* 0x040fe20000410000 */
[----:B------:R3:W-:Y:S01]  /*7730*/  STL [R1+0x5c], R3 ;  /* 0x00005c0301007387 */ /* 0x0007e20000100800 */
[----:B------:R-:W4:Y:S02]  /*7740*/  MUFU.EX2 R8, R8 ;  /* 0x0000000800087308 */ /* 0x000f240000000800 */
[----:B------:R-:W-:Y:S01]  /*7750*/  FFMA.FTZ R5, R58, R5, R59 ;  /* 0x000000053a057223 */ /* 0x000fe2000001003b */
[----:B0-----:R-:W-:Y:S01]  /*7760*/  FMUL.FTZ R4, R57, R13 ;  /* 0x0000000d39047220 */ /* 0x001fe20000410000 */
[----:B---3--:R-:W-:-:S03]  /*7770*/  FADD.FTZ R3, R14, -R30 ;  /* 0x8000001e0e037221 */ /* 0x008fc60000010000 */
[----:B------:R-:W-:Y:S01]  /*7780*/  FFMA.FTZ R4, R61, R4, R62 ;  /* 0x000000043d047223 */ /* 0x000fe2000001003e */
[----:B------:R-:W-:Y:S01]  /*7790*/  FMUL.FTZ R3, R57, R3 ;  /* 0x0000000339037220 */ /* 0x000fe20000410000 */
[----:B------:R-:W-:Y:S02]  /*77a0*/  FMUL.FTZ R7, R5, -1.4426950216293334961 ;  /* 0xbfb8aa3b05077820 */ /* 0x000fe40000410000 */
[----:B------:R-:W-:Y:S01]  /*77b0*/  FMUL.FTZ R9, R4, -1.4426950216293334961 ;  /* 0xbfb8aa3b04097820 */ /* 0x000fe20000410000 */
[----:B------:R-:W-:Y:S01]  /*77c0*/  FFMA.FTZ R3, R60, R3, R63 ;  /* 0x000000033c037223 */ /* 0x000fe2000001003f */
[----:B-1----:R-:W-:Y:S02]  /*77d0*/  FMUL.FTZ R10, R2, R10 ;  /* 0x0000000a020a7220 */ /* 0x002fe40000410000 */
[----:B------:R-:W0:Y:S01]  /*77e0*/  MUFU.EX2 R7, R7 ;  /* 0x0000000700077308 */ /* 0x000e220000000800 */
[----:B------:R-:W-:Y:S01]  /*77f0*/  FMUL.FTZ R2, R3, -1.4426950216293334961 ;  /* 0xbfb8aa3b03027820 */ /* 0x000fe20000410000 */
[----:B----4-:R-:W-:-:S06]  /*7800*/  FADD.FTZ R8, R8, 1 ;  /* 0x3f80000008087421 */ /* 0x010fcc0000010000 */
        /* <DEDUP_REMOVED lines=32> */
[----:B------:R-:W-:Y:S01]  /*7a10*/  FADD.FTZ R3, -R30, R3 ;  /* 0x000000031e037221 */ /* 0x000fe20000010100 */
[----:B------:R-:W-:-:S03]  /*7a20*/  FFMA.FTZ R4, R60, R4, R63 ;  /* 0x000000043c047223 */ /* 0x000fc6000001003f */
[----:B------:R-:W-:Y:S01]  /*7a30*/  FMUL.FTZ R3, R57, R3 ;  /* 0x0000000339037220 */ /* 0x000fe20000410000 */
[----:B------:R-:W-:-:S03]  /*7a40*/  FMUL.FTZ R7, R4, -1.4426950216293334961 ;  /* 0xbfb8aa3b04077820 */ /* 0x000fc60000410000 */
[----:B------:R-:W-:Y:S01]  /*7a50*/  FFMA.FTZ R3, R44, R3, R45 ;  /* 0x000000032c037223 */ /* 0x000fe2000001002d */
[----:B------:R-:W-:Y:S01]  /*7a60*/  FADD.FTZ R6, -R30, R93 ;  /* 0x0000005d1e067221 */ /* 0x000fe20000010100 */
[----:B---3--:R-:W-:Y:S01]  /*7a70*/  FMUL.FTZ R9, R2, R9 ;  /* 0x0000000902097220 */ /* 0x008fe20000410000 */
[----:B------:R-:W1:Y:S01]  /*7a80*/  MUFU.EX2 R7, R7 ;  /* 0x0000000700077308 */ /* 0x000e620000000800 */
[----:B------:R-:W-:Y:S01]  /*7a90*/  FMUL.FTZ R2, R3, -1.4426950216293334961 ;  /* 0xbfb8aa3b03027820 */ /* 0x000fe20000410000 */
[----:B------:R-:W-:Y:S01]  /*7aa0*/  FMUL.FTZ R6, R57, R6 ;  /* 0x0000000639067220 */ /* 0x000fe20000410000 */
[----:B0-----:R-:W-:-:S03]  /*7ab0*/  FADD.FTZ R10, R10, 1 ;  /* 0x3f8000000a0a7421 */ /* 0x001fc60000010000 */
[----:B------:R-:W-:Y:S02]  /*7ac0*/  FFMA.FTZ R6, R58, R6, R59 ;  /* 0x000000063a067223 */ /* 0x000fe4000001003b */
[----:B------:R-:W-:Y:S02]  /*7ad0*/  MUFU.EX2 R2, R2 ;  /* 0x0000000200027308 */ /* 0x000fe40000000800 */
[----:B------:R-:W-:-:S06]  /*7ae0*/  FMUL.FTZ R8, R6, -1.4426950216293334961 ;  /* 0xbfb8aa3b06087820 */ /* 0x000fcc0000410000 */
[----:B------:R-:W0:Y:S01]  /*7af0*/  MUFU.RCP R10, R10 ;  /* 0x0000000a000a7308 */ /* 0x000e220000001000 */
[----:B-1----:R-:W-:Y:S01]  /*7b00*/  FADD.FTZ R7, R7, 1 ;  /* 0x3f80000007077421 */ /* 0x002fe20000010000 */
[----:B------:R-:W-:Y:S01]  /*7b10*/  FMUL.FTZ R17, R57, R17 ;  /* 0x0000001139117220 */ /* 0x000fe20000410000 */
[----:B------:R1:W-:Y:S05]  /*7b20*/  STL [R1+0x40], R9 ;  /* 0x0000400901007387 */ /* 0x0003ea0000100800 */
[----:B------:R-:W3:Y:S08]  /*7b30*/  MUFU.EX2 R8, R8 ;  /* 0x0000000800087308 */ /* 0x000ef00000000800 */
[----:B-1----:R1:W-:Y:S01]  /*7b40*/  MUFU.RCP R9, R7 ;  /* 0x0000000700097308 */ /* 0x0023e20000001000 */
[----:B0-----:R-:W-:Y:S01]  /*7b50*/  FMUL.FTZ R10, R5, R10 ;  /* 0x0000000a050a7220 */ /* 0x001fe20000410000 */
[----:B-1----:R-:W-:Y:S01]  /*7b60*/  FADD.FTZ R7, R2, 1 ;  /* 0x3f80000002077421 */ /* 0x002fe20000010000 */
[----:B------:R-:W-:-:S04]  /*7b70*/  FFMA.FTZ R2, R61, R17, R62 ;  /* 0x000000113d027223 */ /* 0x000fc8000001003e */
[----:B------:R-:W-:Y:S01]  /*7b80*/  FMUL.FTZ R5, R2, -1.4426950216293334961 ;  /* 0xbfb8aa3b02057820 */ /* 0x000fe20000410000 */
[----:B---3--:R-:W-:-:S05]  /*7b90*/  FADD.FTZ R8, R8, 1 ;  /* 0x3f80000008087421 */ /* 0x008fca0000010000 */
[----:B------:R-:W0:Y:S08]  /*7ba0*/  MUFU.EX2 R5, R5 ;  /* 0x0000000500057308 */ /* 0x000e300000000800 */
[----:B------:R-:W1:Y:S08]  /*7bb0*/  MUFU.RCP R8, R8 ;  /* 0x0000000800087308 */ /* 0x000e700000001000 */
[----:B------:R-:W3:Y:S01]  /*7bc0*/  MUFU.RCP R7, R7 ;  /* 0x0000000700077308 */ /* 0x000ee20000001000 */
[----:B0-----:R-:W-:Y:S01]  /*7bd0*/  FADD.FTZ R5, R5, 1 ;  /* 0x3f80000005057421 */ /* 0x001fe20000010000 */
[----:B------:R0:W-:Y:S01]  /*7be0*/  STL [R1+0x38], R10 ;  /* 0x0000380a01007387 */ /* 0x0001e20000100800 */
[----:B------:R-:W-:Y:S01]  /*7bf0*/  FMUL.FTZ R4, R4, R9 ;  /* 0x0000000904047220 */ /* 0x000fe20000410000 */
[----:B------:R-:W-:Y:S01]  /*7c00*/  FADD.FTZ R97, -R30, R97 ;  /* 0x000000611e617221 */ /* 0x000fe20000010100 */
[----:B-1----:R-:W-:-:S03]  /*7c10*/  FMUL.FTZ R6, R6, R8 ;  /* 0x0000000806067220 */ /* 0x002fc60000410000 */
[----:B0-----:R0:W1:Y:S02]  /*7c20*/  MUFU.RCP R10, R5 ;  /* 0x00000005000a7308 */ /* 0x0010640000001000 */
[----:B------:R4:W-:Y:S01]  /*7c30*/  STL [R1+0x34], R6 ;  /* 0x0000340601007387 */ /* 0x0009e20000100800 */
[----:B---3--:R-:W-:Y:S01]  /*7c40*/  FMUL.FTZ R3, R3, R7 ;  /* 0x0000000703037220 */ /* 0x008fe20000410000 */
[----:B0-----:R-:W-:Y:S02]  /*7c50*/  SHF.L.U32 R5, R111, 0x10, RZ ;  /* 0x000000106f057819 */ /* 0x001fe400000006ff */
[----:B------:R0:W-:Y:S01]  /*7c60*/  STL [R1+0x30], R4 ;  /* 0x0000300401007387 */ /* 0x0001e20000100800 */
[----:B----4-:R-:W-:Y:S02]  /*7c70*/  FMUL.FTZ R6, R57, R97 ;  /* 0x0000006139067220 */ /* 0x010fe40000410000 */
[----:B------:R-:W-:Y:S01]  /*7c80*/  FADD.FTZ R5, -R30, R5 ;  /* 0x000000051e057221 */ /* 0x000fe20000010100 */
[----:B------:R3:W-:Y:S01]  /*7c90*/  STL [R1+0x28], R3 ;  /* 0x0000280301007387 */ /* 0x0007e20000100800 */
[----:B------:R-:W-:-:S02]  /*7ca0*/  FFMA.FTZ R6, R58, R6, R59 ;  /* 0x000000063a067223 */ /* 0x000fc4000001003b */
[C---:B------:R-:W-:Y:S01]  /*7cb0*/  FMUL.FTZ R5, R57.reuse, R5 ;  /* 0x0000000539057220 */ /* 0x040fe20000410000 */
[----:B0-----:R-:W-:-:S03]  /*7cc0*/  FMUL.FTZ R4, R57, R18 ;  /* 0x0000001239047220 */ /* 0x001fc60000410000 */
[----:B------:R-:W-:Y:S01]  /*7cd0*/  FFMA.FTZ R5, R44, R5, R45 ;  /* 0x000000052c057223 */ /* 0x000fe2000001002d */
[----:B---3--:R-:W-:Y:S01]  /*7ce0*/  FADD.FTZ R3, R19, -R30 ;  /* 0x8000001e13037221 */ /* 0x008fe20000010000 */
[----:B------:R-:W-:Y:S01]  /*7cf0*/  FMUL.FTZ R8, R6, -1.4426950216293334961 ;  /* 0xbfb8aa3b06087820 */ /* 0x000fe20000410000 */
[----:B------:R-:W-:Y:S02]  /*7d00*/  FFMA.FTZ R4, R60, R4, R63 ;  /* 0x000000043c047223 */ /* 0x000fe4000001003f */
[----:B------:R-:W-:Y:S01]  /*7d10*/  FMUL.FTZ R3, R57, R3 ;  /* 0x0000000339037220 */ /* 0x000fe20000410000 */
[----:B------:R-:W-:Y:S01]  /*7d20*/  FMUL.FTZ R7, R5, -1.4426950216293334961 ;  /* 0xbfb8aa3b05077820 */ /* 0x000fe20000410000 */
[----:B------:R-:W-:Y:S02]  /*7d30*/  FMUL.FTZ R9, R4, -1.4426950216293334961 ;  /* 0xbfb8aa3b04097820 */ /* 0x000fe40000410000 */
[----:B------:R-:W-:Y:S01]  /*7d40*/  FFMA.FTZ R3, R61, R3, R62 ;  /* 0x000000033d037223 */ /* 0x000fe2000001003e */
[----:B------:R-:W0:Y:S01]  /*7d50*/  MUFU.EX2 R8, R8 ;  /* 0x0000000800087308 */ /* 0x000e220000000800 */
[----:B-1----:R-:W-:-:S02]  /*7d60*/  FMUL.FTZ R10, R2, R10 ;  /* 0x0000000a020a7220 */ /* 0x002fc40000410000 */
[----:B------:R-:W-:-:S05]  /*7d70*/  FMUL.FTZ R2, R3, -1.4426950216293334961 ;  /* 0xbfb8aa3b03027820 */ /* 0x000fca0000410000 */
[----:B------:R-:W1:Y:S08]  /*7d80*/  MUFU.EX2 R7, R7 ;  /* 0x0000000700077308 */ /* 0x000e700000000800 */
[----:B------:R-:W3:Y:S08]  /*7d90*/  MUFU.EX2 R9, R9 ;  /* 0x0000000900097308 */ /* 0x000ef00000000800 */
[----:B------:R-:W4:Y:S01]  /*7da0*/  MUFU.EX2 R2, R2 ;  /* 0x0000000200027308 */ /* 0x000f220000000800 */
[----:B0-----:R-:W-:Y:S01]  /*7db0*/  FADD.FTZ R8, R8, 1 ;  /* 0x3f80000008087421 */ /* 0x001fe20000010000 */
[----:B-1----:R-:W-:Y:S01]  /*7dc0*/  FADD.FTZ R7, R7, 1 ;  /* 0x3f80000007077421 */ /* 0x002fe20000010000 */
[----:B------:R0:W-:Y:S01]  /*7dd0*/  STL [R1+0x20], R10 ;  /* 0x0000200a01007387 */ /* 0x0001e20000100800 */
[----:B---3--:R-:W-:-:S04]  /*7de0*/  FADD.FTZ R9, R9, 1 ;  /* 0x3f80000009097421 */ /* 0x008fc80000010000 */
[----:B0-----:R-:W0:Y:S08]  /*7df0*/  MUFU.RCP R10, R8 ;  /* 0x00000008000a7308 */ /* 0x001e300000001000 */
[----:B------:R4:W1:Y:S02]  /*7e00*/  MUFU.RCP R8, R7 ;  /* 0x0000000700087308 */ /* 0x0008640000001000 */
[----:B----4-:R-:W-:-:S06]  /*7e10*/  FADD.FTZ R7, R2, 1 ;  /* 0x3f80000002077421 */ /* 0x010fcc0000010000 */
[----:B------:R-:W3:Y:S08]  /*7e20*/  MUFU.RCP R9, R9 ;  /* 0x0000000900097308 */ /* 0x000ef00000001000 */
[----:B------:R-:W4:Y:S01]  /*7e30*/  MUFU.RCP R7, R7 ;  /* 0x0000000700077308 */ /* 0x000f220000001000 */
[----:B0-----:R-:W-:Y:S01]  /*7e40*/  FMUL.FTZ R10, R6, R10 ;  /* 0x0000000a060a7220 */ /* 0x001fe20000410000 */
[----:B-1----:R-:W-:Y:S01]  /*7e50*/  FMUL.FTZ R5, R5, R8 ;  /* 0x0000000805057220 */ /* 0x002fe20000410000 */
[----:B---3--:R-:W-:-:S03]  /*7e60*/  FMUL.FTZ R9, R4, R9 ;  /* 0x0000000904097220 */ /* 0x008fc60000410000 */
[----:B------:R-:W-:Y:S04]  /*7e70*/  STL [R1+0x1c], R10 ;  /* 0x00001c0a01007387 */ /* 0x000fe80000100800 */
[----:B------:R-:W-:Y:S01]  /*7e80*/  STL [R1+0x18], R9 ;  /* 0x0000180901007387 */ /* 0x000fe20000100800 */
[----:B----4-:R-:W-:-:S03]  /*7e90*/  FMUL.FTZ R4, R3, R7 ;  /* 0x0000000703047220 */ /* 0x010fc60000410000 */
[----:B------:R-:W3:Y:S04]  /*7ea0*/  LDL.LU R117, [R1+0x7c] ;  /* 0x00007c0001757983 */ /* 0x000ee80000300800 */
[----:B------:R-:W-:Y:S04]  /*7eb0*/  STL [R1+0x14], R5 ;  /* 0x0000140501007387 */ /* 0x000fe80000100800 */
[----:B------:R0:W-:Y:S04]  /*7ec0*/  STL [R1+0x10], R4 ;  /* 0x0000100401007387 */ /* 0x0001e80000100800 */
[----:B------:R-:W4:Y:S01]  /*7ed0*/  LDL.LU R94, [R1+0x8c] ;  /* 0x00008c00015e7983 */ /* 0x000f220000300800 */
[----:B------:R-:W-:-:S04]  /*7ee0*/  FADD.FTZ R112, -R30, R112 ;  /* 0x000000701e707221 */ /* 0x000fc80000010100 */
[----:B------:R-:W-:-:S04]  /*7ef0*/  FMUL.FTZ R112, R57, R112 ;  /* 0x0000007039707220 */ /* 0x000fc80000410000 */
[----:B------:R-:W-:-:S04]  /*7f00*/  FFMA.FTZ R2, R58, R112, R59 ;  /* 0x000000703a027223 */ /* 0x000fc8000001003b */
[----:B------:R-:W-:-:S06]  /*7f10*/  FMUL.FTZ R6, R2, -1.4426950216293334961 ;  /* 0xbfb8aa3b02067820 */ /* 0x000fcc0000410000 */
[----:B------:R-:W1:Y:S01]  /*7f20*/  MUFU.EX2 R6, R6 ;  /* 0x0000000600067308 */ /* 0x000e620000000800 */
[----:B0-----:R-:W-:Y:S01]  /*7f30*/  SHF.L.U32 R4, R113, 0x10, RZ ;  /* 0x0000001071047819 */ /* 0x001fe200000006ff */
[----:B------:R-:W-:Y:S01]  /*7f40*/  FADD.FTZ R3, R20, -R30 ;  /* 0x8000001e14037221 */ /* 0x000fe20000010000 */
[----:B------:R-:W-:Y:S01]  /*7f50*/  MOV R110, R119 ;  /* 0x00000077006e7202 */ /* 0x000fe20000000f00 */
[----:B-1----:R-:W-:-:S04]  /*7f60*/  FADD.FTZ R6, R6, 1 ;  /* 0x3f80000006067421 */ /* 0x002fc80000010000 */
[----:B------:R0:W1:Y:S01]  /*7f70*/  MUFU.RCP R7, R6 ;  /* 0x0000000600077308 */ /* 0x0000620000001000 */
[C---:B------:R-:W-:Y:S01]  /*7f80*/  FADD.FTZ R4, -R30.reuse, R4 ;  /* 0x000000041e047221 */ /* 0x040fe20000010100 */
[C---:B------:R-:W-:Y:S01]  /*7f90*/  FMUL.FTZ R3, R57.reuse, R3 ;  /* 0x0000000339037220 */ /* 0x040fe20000410000 */
[----:B------:R-:W-:Y:S01]  /*7fa0*/  FADD.FTZ R119, -R30, R114 ;  /* 0x000000721e777221 */ /* 0x000fe20000010100 */
[C---:B------:R-:W-:Y:S01]  /*7fb0*/  FMUL.FTZ R21, R57.reuse, R21 ;  /* 0x0000001539157220 */ /* 0x040fe20000410000 */
[C---:B------:R-:W-:Y:S01]  /*7fc0*/  FMUL.FTZ R4, R57.reuse, R4 ;  /* 0x0000000439047220 */ /* 0x040fe20000410000 */
[----:B------:R-:W-:Y:S01]  /*7fd0*/  FFMA.FTZ R3, R60, R3, R63 ;  /* 0x000000033c037223 */ /* 0x000fe2000001003f */
[----:B------:R-:W-:Y:S01]  /*7fe0*/  FMUL.FTZ R119, R57, R119 ;  /* 0x0000007739777220 */ /* 0x000fe20000410000 */
[----:B------:R-:W-:Y:S01]  /*7ff0*/  FFMA.FTZ R120, R61, R21, R62 ;  /* 0x000000153d787223 */ /* 0x000fe2000001003e */
[----:B------:R-:W-:Y:S01]  /*8000*/  FFMA.FTZ R4, R44, R4, R45 ;  /* 0x000000042c047223 */ /* 0x000fe2000001002d */
[----:B------:R-:W-:Y:S01]  /*8010*/  FMUL.FTZ R8, R3, -1.4426950216293334961 ;  /* 0xbfb8aa3b03087820 */ /* 0x000fe20000410000 */
[----:B------:R-:W-:Y:S01]  /*8020*/  FFMA.FTZ R119, R58, R119, R59 ;  /* 0x000000773a777223 */ /* 0x000fe2000001003b */
[----:B0-----:R-:W-:Y:S01]  /*8030*/  FMUL.FTZ R6, R120, -1.4426950216293334961 ;  /* 0xbfb8aa3b78067820 */ /* 0x001fe20000410000 */
[----:B------:R-:W-:Y:S01]  /*8040*/  FMUL.FTZ R5, R4, -1.4426950216293334961 ;  /* 0xbfb8aa3b04057820 */ /* 0x000fe20000410000 */
[----:B-1----:R-:W-:-:S02]  /*8050*/  FMUL.FTZ R2, R2, R7 ;  /* 0x0000000702027220 */ /* 0x002fc40000410000 */
[----:B------:R-:W0:Y:S03]  /*8060*/  MUFU.EX2 R8, R8 ;  /* 0x0000000800087308 */ /* 0x000e260000000800 */
[----:B------:R1:W-:Y:S05]  /*8070*/  STL [R1+0x8], R2 ;  /* 0x0000080201007387 */ /* 0x0003ea0000100800 */
[----:B------:R-:W5:Y:S01]  /*8080*/  MUFU.EX2 R5, R5 ;  /* 0x0000000500057308 */ /* 0x000f620000000800 */
[----:B-1----:R-:W-:-:S07]  /*8090*/  FMUL.FTZ R2, R119, -1.4426950216293334961 ;  /* 0xbfb8aa3b77027820 */ /* 0x002fce0000410000 */
[----:B------:R-:W1:Y:S08]  /*80a0*/  MUFU.EX2 R6, R6 ;  /* 0x0000000600067308 */ /* 0x000e700000000800 */
[----:B------:R-:W2:Y:S01]  /*80b0*/  MUFU.EX2 R2, R2 ;  /* 0x0000000200027308 */ /* 0x000ea20000000800 */
[----:B0-----:R-:W-:Y:S01]  /*80c0*/  FADD.FTZ R7, R8, 1 ;  /* 0x3f80000008077421 */ /* 0x001fe20000010000 */
[----:B-----5:R-:W-:Y:S01]  /*80d0*/  FADD.FTZ R5, R5, 1 ;  /* 0x3f80000005057421 */ /* 0x020fe20000010000 */
[----:B-1----:R-:W-:-:S05]  /*80e0*/  FADD.FTZ R6, R6, 1 ;  /* 0x3f80000006067421 */ /* 0x002fca0000010000 */
[----:B------:R-:W0:Y:S01]  /*80f0*/  MUFU.RCP R7, R7 ;  /* 0x0000000700077308 */ /* 0x000e220000001000 */
[----:B--2---:R-:W-:-:S07]  /*8100*/  FADD.FTZ R2, R2, 1 ;  /* 0x3f80000002027421 */ /* 0x004fce0000010000 */
[----:B------:R-:W1:Y:S08]  /*8110*/  MUFU.RCP R5, R5 ;  /* 0x0000000500057308 */ /* 0x000e700000001000 */
[----:B------:R-:W2:Y:S08]  /*8120*/  MUFU.RCP R6, R6 ;  /* 0x0000000600067308 */ /* 0x000eb00000001000 */
[----:B------:R-:W5:Y:S01]  /*8130*/  MUFU.RCP R2, R2 ;  /* 0x0000000200027308 */ /* 0x000f620000001000 */
[----:B0-----:R-:W-:Y:S01]  /*8140*/  FMUL.FTZ R7, R3, R7 ;  /* 0x0000000703077220 */ /* 0x001fe20000410000 */
[----:B-1----:R-:W-:-:S04]  /*8150*/  FMUL.FTZ R4, R4, R5 ;  /* 0x0000000504047220 */ /* 0x002fc80000410000 */
[----:B------:R3:W-:Y:S01]  /*8160*/  STL [R1+0x4], R7 ;  /* 0x0000040701007387 */ /* 0x0007e20000100800 */
[----:B--2---:R-:W-:-:S03]  /*8170*/  FMUL.FTZ R120, R120, R6 ;  /* 0x0000000678787220 */ /* 0x004fc60000410000 */
[----:B------:R-:W2:Y:S04]  /*8180*/  LDL.LU R69, [R1+0x90] ;  /* 0x0000900001457983 */ /* 0x000ea80000300800 */
[----:B------:R0:W-:Y:S01]  /*8190*/  STL [R1], R4 ;  /* 0x0000000401007387 */ /* 0x0001e20000100800 */
[----:B-----5:R-:W-:-:S03]  /*81a0*/  FMUL.FTZ R119, R119, R2 ;  /* 0x0000000277777220 */ /* 0x020fc60000410000 */
[----:B------:R-:W-:Y:S04]  /*81b0*/  STL [R1+0x1f8], R120 ;  /* 0x0001f87801007387 */ /* 0x000fe80000100800 */
[----:B------:R-:W-:Y:S01]  /*81c0*/  STL [R1+0x1fc], R119 ;  /* 0x0001fc7701007387 */ /* 0x000fe20000100800 */
[----:B----4-:R-:W-:Y:S02]  /*81d0*/  SHF.L.U32 R2, R94, 0x10, RZ ;  /* 0x000000105e027819 */ /* 0x010fe400000006ff */
[----:B------:R-:W-:Y:S02]  /*81e0*/  MOV R94, R110 ;  /* 0x0000006e005e7202 */ /* 0x000fe40000000f00 */
[----:B------:R-:W4:Y:S04]  /*81f0*/  LDL.LU R110, [R1+0xa8] ;  /* 0x0000a800016e7983 */ /* 0x000f280000300800 */
[----:B------:R-:W5:Y:S01]  /*8200*/  LDL.LU R95, [R1+0xa4] ;  /* 0x0000a400015f7983 */ /* 0x000f620000300800 */
[----:B------:R-:W-:-:S04]  /*8210*/  FMUL.FTZ R22, R57, R22 ;  /* 0x0000001639167220 */ /* 0x000fc80000410000 */
[----:B------:R-:W-:-:S04]  /*8220*/  FFMA.FTZ R118, R60, R22, R63 ;  /* 0x000000163c767223 */ /* 0x000fc8000001003f */
[----:B------:R-:W-:Y:S01]  /*8230*/  FMUL.FTZ R3, R118, -1.4426950216293334961 ;  /* 0xbfb8aa3b76037820 */ /* 0x000fe20000410000 */
[----:B---3--:R-:W-:-:S05]  /*8240*/  SHF.L.U32 R7, R117, 0x10, RZ ;  /* 0x0000001075077819 */ /* 0x008fca00000006ff */
[----:B------:R-:W1:Y:S01]  /*8250*/  MUFU.EX2 R3, R3 ;  /* 0x0000000300037308 */ /* 0x000e620000000800 */
[----:B------:R-:W-:Y:S01]  /*8260*/  FADD.FTZ R7, -R30, R7 ;  /* 0x000000071e077221 */ /* 0x000fe20000010100 */
[----:B------:R-:W-:-:S03]  /*8270*/  FMUL.FTZ R23, R57, R23 ;  /* 0x0000001739177220 */ /* 0x000fc60000410000 */
[----:B------:R-:W-:Y:S01]  /*8280*/  FMUL.FTZ R7, R57, R7 ;  /* 0x0000000739077220 */ /* 0x000fe20000410000 */
[----:B------:R-:W-:-:S03]  /*8290*/  FFMA.FTZ R116, R61, R23, R62 ;  /* 0x000000173d747223 */ /* 0x000fc6000001003e */
[----:B------:R-:W-:Y:S01]  /*82a0*/  FFMA.FTZ R117, R44, R7, R45 ;  /* 0x000000072c757223 */ /* 0x000fe2000001002d */
[----:B0-----:R-:W-:Y:S01]  /*82b0*/  FMUL.FTZ R4, R116, -1.4426950216293334961 ;  /* 0xbfb8aa3b74047820 */ /* 0x001fe20000410000 */
[----:B-1----:R-:W-:-:S04]  /*82c0*/  FADD.FTZ R3, R3, 1 ;  /* 0x3f80000003037421 */ /* 0x002fc80000010000 */
[----:B------:R0:W1:Y:S02]  /*82d0*/  MUFU.RCP R5, R3 ;  /* 0x0000000300057308 */ /* 0x0000640000001000 */
[----:B0-----:R-:W-:-:S06]  /*82e0*/  FMUL.FTZ R3, R117, -1.4426950216293334961 ;  /* 0xbfb8aa3b75037820 */ /* 0x001fcc0000410000 */
[----:B------:R-:W0:Y:S08]  /*82f0*/  MUFU.EX2 R4, R4 ;  /* 0x0000000400047308 */ /* 0x000e300000000800 */
[----:B------:R-:W3:Y:S01]  /*8300*/  MUFU.EX2 R3, R3 ;  /* 0x0000000300037308 */ /* 0x000ee20000000800 */
[----:B-1----:R-:W-:Y:S01]  /*8310*/  FMUL.FTZ R118, R118, R5 ;  /* 0x0000000576767220 */ /* 0x002fe20000410000 */
[----:B0-----:R-:W-:Y:S01]  /*8320*/  FADD.FTZ R5, R4, 1 ;  /* 0x3f80000004057421 */ /* 0x001fe20000010000 */
[----:B---3--:R-:W-:-:S05]  /*8330*/  FADD.FTZ R3, R3, 1 ;  /* 0x3f80000003037421 */ /* 0x008fca0000010000 */
[----:B------:R-:W0:Y:S08]  /*8340*/  MUFU.RCP R5, R5 ;  /* 0x0000000500057308 */ /* 0x000e300000001000 */
[----:B------:R-:W1:Y:S01]  /*8350*/  MUFU.RCP R3, R3 ;  /* 0x0000000300037308 */ /* 0x000e620000001000 */
[----:B------:R-:W-:Y:S01]  /*8360*/  STL [R1+0x200], R118 ;  /* 0x0002007601007387 */ /* 0x000fe20000100800 */
[----:B0-----:R-:W-:Y:S01]  /*8370*/  FMUL.FTZ R116, R116, R5 ;  /* 0x0000000574747220 */ /* 0x001fe20000410000 */
[----:B-1----:R-:W-:-:S05]  /*8380*/  FMUL.FTZ R117, R117, R3 ;  /* 0x0000000375757220 */ /* 0x002fca0000410000 */
[----:B------:R-:W-:Y:S04]  /*8390*/  STL [R1+0x204], R117 ;  /* 0x0002047501007387 */ /* 0x000fe80000100800 */
[----:B------:R0:W-:Y:S01]  /*83a0*/  STL [R1+0x208], R116 ;  /* 0x0002087401007387 */ /* 0x0001e20000100800 */
[----:B--2---:R-:W-:-:S03]  /*83b0*/  SHF.L.U32 R4, R69, 0x10, RZ ;  /* 0x0000001045047819 */ /* 0x004fc600000006ff */
[----:B------:R-:W2:Y:S01]  /*83c0*/  LDL.LU R69, [R1+0xac] ;  /* 0x0000ac0001457983 */ /* 0x000ea20000300800 */
[----:B-----5:R-:W-:-:S03]  /*83d0*/  SHF.L.U32 R108, R95, 0x10, RZ ;  /* 0x000000105f6c7819 */ /* 0x020fc600000006ff */
[----:B------:R-:W3:Y:S01]  /*83e0*/  LDL.LU R95, [R1+0xb0] ;  /* 0x0000b000015f7983 */ /* 0x000ee20000300800 */
[----:B----4-:R-:W-:-:S03]  /*83f0*/  SHF.L.U32 R110, R110, 0x10, RZ ;  /* 0x000000106e6e7819 */ /* 0x010fc600000006ff */
[----:B------:R-:W4:Y:S02]  /*8400*/  LDL.LU R68, [R1+0xb8] ;  /* 0x0000b80001447983 */ /* 0x000f240000300800 */
[C---:B------:R-:W-:Y:S01]  /*8410*/  FADD.FTZ R110, -R30.reuse, R110 ;  /* 0x0000006e1e6e7221 */ /* 0x040fe20000010100 */
[----:B------:R-:W-:Y:S01]  /*8420*/  FADD.FTZ R7, -R30, R4 ;  /* 0x000000041e077221 */ /* 0x000fe20000010100 */
[----:B------:R-:W5:Y:S02]  /*8430*/  LDL.LU R13, [R1+0x2c] ;  /* 0x00002c00010d7983 */ /* 0x000f640000300800 */
[----:B------:R-:W-:-:S04]  /*8440*/  FMUL.FTZ R110, R57, R110 ;  /* 0x0000006e396e7220 */ /* 0x000fc80000410000 */
[----:B------:R-:W-:-:S04]  /*8450*/  FFMA.FTZ R110, R58, R110, R59 ;  /* 0x0000006e3a6e7223 */ /* 0x000fc8000001003b */
[----:B------:R-:W-:-:S06]  /*8460*/  FMUL.FTZ R5, R110, -1.4426950216293334961 ;  /* 0xbfb8aa3b6e057820 */ /* 0x000fcc0000410000 */
[----:B------:R-:W1:Y:S02]  /*8470*/  MUFU.EX2 R5, R5 ;  /* 0x0000000500057308 */ /* 0x000e640000000800 */
[----:B-1----:R-:W-:-:S06]  /*8480*/  FADD.FTZ R5, R5, 1 ;  /* 0x3f80000005057421 */ /* 0x002fcc0000010000 */
[----:B------:R-:W1:Y:S01]  /*8490*/  MUFU.RCP R5, R5 ;  /* 0x0000000500057308 */ /* 0x000e620000001000 */
[----:B------:R-:W-:-:S04]  /*84a0*/  FMUL.FTZ R7, R57, R7 ;  /* 0x0000000739077220 */ /* 0x000fc80000410000 */
[----:B------:R-:W-:Y:S01]  /*84b0*/  FFMA.FTZ R112, R44, R7, R45 ;  /* 0x000000072c707223 */ /* 0x000fe2000001002d */
[----:B-1----:R-:W-:Y:S01]  /*84c0*/  FMUL.FTZ R110, R110, R5 ;  /* 0x000000056e6e7220 */ /* 0x002fe20000410000 */
[----:B--2---:R-:W-:Y:S02]  /*84d0*/  SHF.L.U32 R7, R69, 0x10, RZ ;  /* 0x0000001045077819 */ /* 0x004fe400000006ff */
[----:B------:R-:W2:Y:S01]  /*84e0*/  LDL.LU R69, [R1+0xc0] ;  /* 0x0000c00001457983 */ /* 0x000ea20000300800 */
[----:B------:R-:W-:-:S04]  /*84f0*/  FADD.FTZ R2, -R30, R2 ;  /* 0x000000021e027221 */ /* 0x000fc80000010100 */
[----:B------:R-:W-:Y:S01]  /*8500*/  FMUL.FTZ R2, R57, R2 ;  /* 0x0000000239027220 */ /* 0x000fe20000410000 */
[----:B------:R-:W-:-:S03]  /*8510*/  FADD.FTZ R113, R24, -R30 ;  /* 0x8000001e18717221 */ /* 0x000fc60000010000 */
[----:B------:R-:W-:Y:S01]  /*8520*/  FFMA.FTZ R114, R58, R2, R59 ;  /* 0x000000023a727223 */ /* 0x000fe2000001003b */
[----:B------:R-:W-:-:S03]  /*8530*/  FMUL.FTZ R113, R57, R113 ;  /* 0x0000007139717220 */ /* 0x000fc60000410000 */
[----:B------:R-:W-:Y:S01]  /*8540*/  FMUL.FTZ R2, R114, -1.4426950216293334961 ;  /* 0xbfb8aa3b72027820 */ /* 0x000fe20000410000 */
[----:B------:R-:W-:-:S05]  /*8550*/  FFMA.FTZ R113, R60, R113, R63 ;  /* 0x000000713c717223 */ /* 0x000fca000001003f */
[----:B------:R-:W1:Y:S01]  /*8560*/  MUFU.EX2 R2, R2 ;  /* 0x0000000200027308 */ /* 0x000e620000000800 */
[----:B------:R-:W-:-:S07]  /*8570*/  FMUL.FTZ R6, R113, -1.4426950216293334961 ;  /* 0xbfb8aa3b71067820 */ /* 0x000fce0000410000 */
[----:B------:R-:W0:Y:S01]  /*8580*/  MUFU.EX2 R6, R6 ;  /* 0x0000000600067308 */ /* 0x000e220000000800 */
[----:B---3--:R-:W-:Y:S02]  /*8590*/  SHF.L.U32 R5, R95, 0x10, RZ ;  /* 0x000000105f057819 */ /* 0x008fe400000006ff */
[----:B------:R-:W3:Y:S01]  /*85a0*/  LDL.LU R95, [R1+0xbc] ;  /* 0x0000bc00015f7983 */ /* 0x000ee20000300800 */
[----:B-1----:R-:W-:Y:S01]  /*85b0*/  FADD.FTZ R2, R2, 1 ;  /* 0x3f80000002027421 */ /* 0x002fe20000010000 */
[----:B------:R-:W-:Y:S01]  /*85c0*/  FADD.FTZ R111, R25, -R30 ;  /* 0x8000001e196f7221 */ /* 0x000fe20000010000 */
[----:B------:R-:W-:Y:S01]  /*85d0*/  FMUL.FTZ R3, R112, -1.4426950216293334961 ;  /* 0xbfb8aa3b70037820 */ /* 0x000fe20000410000 */
[C---:B------:R-:W-:Y:S01]  /*85e0*/  FMUL.FTZ R26, R57.reuse, R26 ;  /* 0x0000001a391a7220 */ /* 0x040fe20000410000 */
[----:B------:R0:W1:Y:S01]  /*85f0*/  MUFU.RCP R4, R2 ;  /* 0x0000000200047308 */ /* 0x0000620000001000 */
[----:B------:R-:W-:Y:S01]  /*8600*/  FMUL.FTZ R111, R57, R111 ;  /* 0x0000006f396f7220 */ /* 0x000fe20000410000 */
[C---:B------:R-:W-:Y:S01]  /*8610*/  FADD.FTZ R108, -R30.reuse, R108 ;  /* 0x0000006c1e6c7221 */ /* 0x040fe20000010100 */
[C---:B------:R-:W-:Y:S01]  /*8620*/  FADD.FTZ R5, -R30.reuse, R5 ;  /* 0x000000051e057221 */ /* 0x040fe20000010100 */
[----:B------:R-:W-:Y:S01]  /*8630*/  FADD.FTZ R7, -R30, R7 ;  /* 0x000000071e077221 */ /* 0x000fe20000010100 */
[----:B------:R-:W5:Y:S01]  /*8640*/  LDL.LU R15, [R1+0x24] ;  /* 0x00002400010f7983 */ /* 0x000f620000300800 */
[----:B0-----:R-:W-:Y:S01]  /*8650*/  FADD.FTZ R2, R6, 1 ;  /* 0x3f80000006027421 */ /* 0x001fe20000010000 */
[----:B------:R-:W-:Y:S01]  /*8660*/  FFMA.FTZ R111, R61, R111, R62 ;  /* 0x0000006f3d6f7223 */ /* 0x000fe2000001003e */
[----:B------:R-:W0:Y:S01]  /*8670*/  MUFU.EX2 R3, R3 ;  /* 0x0000000300037308 */ /* 0x000e220000000800 */
[----:B-1----:R-:W-:Y:S01]  /*8680*/  FMUL.FTZ R114, R114, R4 ;  /* 0x0000000472727220 */ /* 0x002fe20000410000 */
[----:B------:R-:W-:-:S06]  /*8690*/  FFMA.FTZ R109, R60, R26, R63 ;  /* 0x0000001a3c6d7223 */ /* 0x000fcc000001003f */
[----:B------:R-:W1:Y:S01]  /*86a0*/  MUFU.RCP R2, R2 ;  /* 0x0000000200027308 */ /* 0x000e620000001000 */
[----:B------:R-:W-:Y:S01]  /*86b0*/  FMUL.FTZ R4, R111, -1.4426950216293334961 ;  /* 0xbfb8aa3b6f047820 */ /* 0x000fe20000410000 */
[C---:B------:R-:W-:Y:S01]  /*86c0*/  FMUL.FTZ R108, R57.reuse, R108 ;  /* 0x0000006c396c7220 */ /* 0x040fe20000410000 */
[----:B------:R-:W-:Y:S01]  /*86d0*/  FMUL.FTZ R5, R57, R5 ;  /* 0x0000000539057220 */ /* 0x000fe20000410000 */
[----:B------:R-:W5:Y:S04]  /*86e0*/  LDL.LU R16, [R1+0x88] ;  /* 0x0000880001107983 */ /* 0x000f680000300800 */
[----:B------:R-:W4:Y:S01]  /*86f0*/  MUFU.EX2 R4, R4 ;  /* 0x0000000400047308 */ /* 0x000f220000000800 */
[----:B0-----:R-:W-:Y:S01]  /*8700*/  FADD.FTZ R3, R3, 1 ;  /* 0x3f80000003037421 */ /* 0x001fe20000010000 */
[----:B-1----:R-:W-:Y:S01]  /*8710*/  FMUL.FTZ R113, R113, R2 ;  /* 0x0000000271717220 */ /* 0x002fe20000410000 */
[----:B------:R-:W-:-:S05]  /*8720*/  FMUL.FTZ R2, R109, -1.4426950216293334961 ;  /* 0xbfb8aa3b6d027820 */ /* 0x000fca0000410000 */
[----:B------:R-:W0:Y:S08]  /*8730*/  MUFU.RCP R3, R3 ;  /* 0x0000000300037308 */ /* 0x000e300000001000 */
[----:B------:R-:W1:Y:S01]  /*8740*/  MUFU.EX2 R2, R2 ;  /* 0x0000000200027308 */ /* 0x000e620000000800 */
[----:B----4-:R-:W-:Y:S01]  /*8750*/  FADD.FTZ R4, R4, 1 ;  /* 0x3f80000004047421 */ /* 0x010fe20000010000 */
[----:B------:R-:W-:-:S06]  /*8760*/  FFMA.FTZ R108, R44, R108, R45 ;  /* 0x0000006c2c6c7223 */ /* 0x000fcc000001002d */
[----:B------:R-:W4:Y:S01]  /*8770*/  MUFU.RCP R4, R4 ;  /* 0x0000000400047308 */ /* 0x000f220000001000 */
[----:B0-----:R-:W-:Y:S01]  /*8780*/  FMUL.FTZ R112, R112, R3 ;  /* 0x0000000370707220 */ /* 0x001fe20000410000 */
[----:B------:R-:W-:Y:S01]  /*8790*/  FMUL.FTZ R3, R108, -1.4426950216293334961 ;  /* 0xbfb8aa3b6c037820 */ /* 0x000fe20000410000 */
[----:B-1----:R-:W-:-:S05]  /*87a0*/  FADD.FTZ R2, R2, 1 ;  /* 0x3f80000002027421 */ /* 0x002fca0000010000 */
[----:B------:R0:W-:Y:S02]  /*87b0*/  MUFU.RCP R6, R2 ;  /* 0x0000000200067308 */ /* 0x0001e40000001000 */
[----:B0-----:R-:W-:-:S06]  /*87c0*/  FMUL.FTZ R2, R57, R27 ;  /* 0x0000001b39027220 */ /* 0x001fcc0000410000 */
[----:B------:R-:W0:Y:S01]  /*87d0*/  MUFU.EX2 R3, R3 ;  /* 0x0000000300037308 */ /* 0x000e220000000800 */
[----:B------:R-:W-:Y:S01]  /*87e0*/  FFMA.FTZ R2, R61, R2, R62 ;  /* 0x000000023d027223 */ /* 0x000fe2000001003e */
[----:B----4-:R-:W-:-:S03]  /*87f0*/  FMUL.FTZ R111, R111, R4 ;  /* 0x000000046f6f7220 */ /* 0x010fc60000410000 */
[----:B------:R-:W-:-:S06]  /*8800*/  FMUL.FTZ R4, R2, -1.4426950216293334961 ;  /* 0xbfb8aa3b02047820 */ /* 0x000fcc0000410000 */
[----:B------:R-:W1:Y:S01]  /*8810*/  MUFU.EX2 R4, R4 ;  /* 0x0000000400047308 */ /* 0x000e620000000800 */
[----:B0-----:R-:W-:-:S07]  /*8820*/  FADD.FTZ R3, R3, 1 ;  /* 0x3f80000003037421 */ /* 0x001fce0000010000 */
[----:B------:R-:W0:Y:S01]  /*8830*/  MUFU.RCP R3, R3 ;  /* 0x0000000300037308 */ /* 0x000e220000001000 */
[----:B-1----:R-:W-:-:S07]  /*8840*/  FADD.FTZ R4, R4, 1 ;  /* 0x3f80000004047421 */ /* 0x002fce0000010000 */
[----:B------:R1:W-:Y:S01]  /*8850*/  MUFU.RCP R8, R4 ;  /* 0x0000000400087308 */ /* 0x0003e20000001000 */
[----:B------:R-:W-:Y:S01]  /*8860*/  FFMA.FTZ R5, R44, R5, R45 ;  /* 0x000000052c057223 */ /* 0x000fe2000001002d */
[----:B-1----:R-:W-:-:S04]  /*8870*/  FMUL.FTZ R4, R57, R122 ;  /* 0x0000007a39047220 */ /* 0x002fc80000410000 */
[----:B------:R-:W-:Y:S01]  /*8880*/  FFMA.FTZ R4, R60, R4, R63 ;  /* 0x000000043c047223 */ /* 0x000fe2000001003f */
[----:B0-----:R-:W-:Y:S01]  /*8890*/  FMUL.FTZ R108, R108, R3 ;  /* 0x000000036c6c7220 */ /* 0x001fe20000410000 */
[----:B------:R-:W-:Y:S02]  /*88a0*/  FMUL.FTZ R3, R57, R7 ;  /* 0x0000000739037220 */ /* 0x000fe40000410000 */
[----:B------:R-:W-:Y:S01]  /*88b0*/  FMUL.FTZ R10, R4, -1.4426950216293334961 ;  /* 0xbfb8aa3b040a7820 */ /* 0x000fe20000410000 */
[----:B------:R-:W-:-:S05]  /*88c0*/  FMUL.FTZ R7, R5, -1.4426950216293334961 ;  /* 0xbfb8aa3b05077820 */ /* 0x000fca0000410000 */
[----:B------:R-:W0:Y:S08]  /*88d0*/  MUFU.EX2 R10, R10 ;  /* 0x0000000a000a7308 */ /* 0x000e300000000800 */
[----:B------:R-:W1:Y:S01]  /*88e0*/  MUFU.EX2 R7, R7 ;  /* 0x0000000700077308 */ /* 0x000e620000000800 */
[----:B0-----:R-:W-:Y:S01]  /*88f0*/  FADD.FTZ R11, R10, 1 ;  /* 0x3f8000000a0b7421 */ /* 0x001fe20000010000 */
[----:B------:R-:W-:Y:S01]  /*8900*/  SHF.L.U32 R10, R68, 0x10, RZ ;  /* 0x00000010440a7819 */ /* 0x000fe200000006ff */
[----:B-1----:R-:W-:-:S04]  /*8910*/  FADD.FTZ R7, R7, 1 ;  /* 0x3f80000007077421 */ /* 0x002fc80000010000 */
[----:B------:R-:W-:Y:S01]  /*8920*/  FADD.FTZ R12, -R30, R10 ;  /* 0x0000000a1e0c7221 */ /* 0x000fe20000010100 */
[----:B------:R-:W0:Y:S08]  /*8930*/  MUFU.RCP R11, R11 ;  /* 0x0000000b000b7308 */ /* 0x000e300000001000 */
[----:B------:R-:W1:Y:S01]  /*8940*/  MUFU.RCP R10, R7 ;  /* 0x00000007000a7308 */ /* 0x000e620000001000 */
[----:B0-----:R-:W-:Y:S01]  /*8950*/  FMUL.FTZ R4, R4, R11 ;  /* 0x0000000b04047220 */ /* 0x001fe20000410000 */
[----:B-1----:R-:W-:Y:S01]  /*8960*/  FMUL.FTZ R5, R5, R10 ;  /* 0x0000000a05057220 */ /* 0x002fe20000410000 */
[----:B--2---:R-:W-:-:S02]  /*8970*/  SHF.L.U32 R10, R69, 0x10, RZ ;  /* 0x00000010450a7819 */ /* 0x004fc400000006ff */
[----:B------:R-:W2:Y:S04]  /*8980*/  LDL.LU R69, [R1+0xc4] ;  /* 0x0000c40001457983 */ /* 0x000ea80000300800 */
[----:B------:R-:W4:Y:S01]  /*8990*/  LDL.LU R18, [R1+0xcc] ;  /* 0x0000cc0001127983 */ /* 0x000f220000300800 */
[----:B---3--:R-:W-:-:S03]  /*89a0*/  SHF.L.U32 R11, R95, 0x10, RZ ;  /* 0x000000105f0b7819 */ /* 0x008fc600000006ff */
[----:B------:R-:W3:Y:S01]  /*89b0*/  LDL.LU R95, [R1+0xe0] ;  /* 0x0000e000015f7983 */ /* 0x000ee20000300800 */
[--C-:B------:R-:W-:Y:S01]  /*89c0*/  FFMA.FTZ R3, R58, R3, R59.reuse ;  /* 0x000000033a037223 */ /* 0x100fe2000001003b */
[----:B------:R-:W-:Y:S01]  /*89d0*/  FMUL.FTZ R109, R109, R6 ;  /* 0x000000066d6d7220 */ /* 0x000fe20000410000 */
[----:B------:R-:W-:Y:S01]  /*89e0*/  FMUL.FTZ R2, R2, R8 ;  /* 0x0000000802027220 */ /* 0x000fe20000410000 */
[----:B------:R-:W-:Y:S01]  /*89f0*/  FMUL.FTZ R7, R57, R12 ;  /* 0x0000000c39077220 */ /* 0x000fe20000410000 */
[----:B------:R-:W-:Y:S01]  /*8a00*/  FMUL.FTZ R9, R3, -1.4426950216293334961 ;  /* 0xbfb8aa3b03097820 */ /* 0x000fe20000410000 */
[----:B------:R-:W-:Y:S01]  /*8a10*/  FADD.FTZ R6, R121, -R30 ;  /* 0x8000001e79067221 */ /* 0x000fe20000010000 */
[----:B------:R-:W4:Y:S04]  /*8a20*/  LDL.LU R20, [R1+0xa0] ;  /* 0x0000a00001147983 */ /* 0x000f280000300800 */
[----:B------:R-:W0:Y:S01]  /*8a30*/  MUFU.EX2 R9, R9 ;  /* 0x0000000900097308 */ /* 0x000e220000000800 */
[----:B------:R-:W-:Y:S01]  /*8a40*/  FMUL.FTZ R6, R57, R6 ;  /* 0x0000000639067220 */ /* 0x000fe20000410000 */
[----:B------:R-:W-:Y:S01]  /*8a50*/  FFMA.FTZ R7, R58, R7, R59 ;  /* 0x000000073a077223 */ /* 0x000fe2000001003b */
[----:B------:R-:W4:Y:S02]  /*8a60*/  LDL.LU R68, [R1+0x11c] ;  /* 0x00011c0001447983 */ /* 0x000f240000300800 */
[----:B------:R-:W-:-:S02]  /*8a70*/  FFMA.FTZ R6, R61, R6, R62 ;  /* 0x000000063d067223 */ /* 0x000fc4000001003e */
[----:B------:R-:W4:Y:S02]  /*8a80*/  LDL.LU R23, [R1+0xe4] ;  /* 0x0000e40001177983 */ /* 0x000f240000300800 */
[----:B------:R-:W-:Y:S01]  /*8a90*/  FMUL.FTZ R8, R6, -1.4426950216293334961 ;  /* 0xbfb8aa3b06087820 */ /* 0x000fe20000410000 */
[----:B0-----:R-:W-:-:S05]  /*8aa0*/  FADD.FTZ R9, R9, 1 ;  /* 0x3f80000009097421 */ /* 0x001fca0000010000 */
[----:B------:R-:W0:Y:S08]  /*8ab0*/  MUFU.EX2 R8, R8 ;  /* 0x0000000800087308 */ /* 0x000e300000000800 */
[----:B------:R-:W1:Y:S01]  /*8ac0*/  MUFU.RCP R9, R9 ;  /* 0x0000000900097308 */ /* 0x000e620000001000 */
[----:B0-----:R-:W-:Y:S01]  /*8ad0*/  FADD.FTZ R8, R8, 1 ;  /* 0x3f80000008087421 */ /* 0x001fe20000010000 */
[----:B-1----:R-:W-:Y:S01]  /*8ae0*/  FMUL.FTZ R3, R3, R9 ;  /* 0x0000000903037220 */ /* 0x002fe20000410000 */
[----:B------:R-:W-:-:S05]  /*8af0*/  FMUL.FTZ R9, R7, -1.4426950216293334961 ;  /* 0xbfb8aa3b07097820 */ /* 0x000fca0000410000 */
[----:B------:R-:W0:Y:S08]  /*8b00*/  MUFU.RCP R8, R8 ;  /* 0x0000000800087308 */ /* 0x000e300000001000 */
[----:B------:R-:W1:Y:S01]  /*8b10*/  MUFU.EX2 R9, R9 ;  /* 0x0000000900097308 */ /* 0x000e620000000800 */
[----:B0-----:R-:W-:Y:S01]  /*8b20*/  FMUL.FTZ R6, R6, R8 ;  /* 0x0000000806067220 */ /* 0x001fe20000410000 */
[----:B-----5:R-:W-:Y:S01]  /*8b30*/  FADD.FTZ R8, R13, -R30 ;  /* 0x8000001e0d087221 */ /* 0x020fe20000010000 */
[----:B-1----:R-:W-:Y:S01]  /*8b40*/  FADD.FTZ R13, R9, 1 ;  /* 0x3f800000090d7421 */ /* 0x002fe20000010000 */
[----:B------:R-:W-:-:S04]  /*8b50*/  FADD.FTZ R9, -R30, R10 ;  /* 0x0000000a1e097221 */ /* 0x000fc80000010100 */
[----:B------:R-:W-:Y:S01]  /*8b60*/  FMUL.FTZ R9, R57, R9 ;  /* 0x0000000939097220 */ /* 0x000fe20000410000 */
[----:B------:R-:W-:-:S03]  /*8b70*/  FADD.FTZ R10, R15, -R30 ;  /* 0x8000001e0f0a7221 */ /* 0x000fc60000010000 */
[----:B------:R-:W-:-:S04]  /*8b80*/  FFMA.FTZ R9, R44, R9, R45 ;  /* 0x000000092c097223 */ /* 0x000fc8000001002d */
[----:B------:R-:W-:Y:S01]  /*8b90*/  FMUL.FTZ R15, R9, -1.4426950216293334961 ;  /* 0xbfb8aa3b090f7820 */ /* 0x000fe20000410000 */
[----:B------:R-:W-:-:S05]  /*8ba0*/  FMUL.FTZ R10, R57, R10 ;  /* 0x0000000a390a7220 */ /* 0x000fca0000410000 */
[----:B------:R-:W0:Y:S01]  /*8bb0*/  MUFU.EX2 R15, R15 ;  /* 0x0000000f000f7308 */ /* 0x000e220000000800 */
[----:B------:R-:W-:-:S04]  /*8bc0*/  FFMA.FTZ R10, R61, R10, R62 ;  /* 0x0000000a3d0a7223 */ /* 0x000fc8000001003e */
[----:B------:R-:W-:-:S06]  /*8bd0*/  FMUL.FTZ R12, R10, -1.4426950216293334961 ;  /* 0xbfb8aa3b0a0c7820 */ /* 0x000fcc0000410000 */
[----:B------:R-:W1:Y:S01]  /*8be0*/  MUFU.EX2 R12, R12 ;  /* 0x0000000c000c7308 */ /* 0x000e620000000800 */
[----:B0-----:R-:W-:-:S07]  /*8bf0*/  FADD.FTZ R15, R15, 1 ;  /* 0x3f8000000f0f7421 */ /* 0x001fce0000010000 */
[----:B------:R-:W0:Y:S01]  /*8c00*/  MUFU.RCP R15, R15 ;  /* 0x0000000f000f7308 */ /* 0x000e220000001000 */
[----:B------:R-:W-:Y:S01]  /*8c10*/  FADD.FTZ R17, R16, -R30 ;  /* 0x8000001e10117221 */ /* 0x000fe20000010000 */
[----:B-1----:R-:W-:-:S06]  /*8c20*/  FADD.FTZ R12, R12, 1 ;  /* 0x3f8000000c0c7421 */ /* 0x002fcc0000010000 */
[----:B------:R1:W5:Y:S01]  /*8c30*/  MUFU.RCP R16, R12 ;  /* 0x0000000c00107308 */ /* 0x0003620000001000 */
[----:B0-----:R-:W-:Y:S01]  /*8c40*/  FMUL.FTZ R9, R9, R15 ;  /* 0x0000000f09097220 */ /* 0x001fe20000410000 */
[----:B-1----:R-:W-:Y:S01]  /*8c50*/  FMUL.FTZ R12, R57, R17 ;  /* 0x00000011390c7220 */ /* 0x002fe20000410000 */
[----:B--2---:R-:W-:Y:S02]  /*8c60*/  SHF.L.U32 R17, R69, 0x10, RZ ;  /* 0x0000001045117819 */ /* 0x004fe400000006ff */
[----:B------:R-:W2:Y:S01]  /*8c70*/  LDL.LU R69, [R1+0x130] ;  /* 0x0001300001457983 */ /* 0x000ea20000300800 */
[----:B---3--:R-:W-:-:S03]  /*8c80*/  SHF.L.U32 R15, R95, 0x10, RZ ;  /* 0x000000105f0f7819 */ /* 0x008fc600000006ff */
[----:B------:R-:W3:Y:S01]  /*8c90*/  LDL.LU R95, [R1+0x138] ;  /* 0x00013800015f7983 */ /* 0x000ee20000300800 */
[----:B------:R-:W-:Y:S01]  /*8ca0*/  FMUL.FTZ R8, R57, R8 ;  /* 0x0000000839087220 */ /* 0x000fe20000410000 */
[--C-:B------:R-:W-:Y:S01]  /*8cb0*/  FFMA.FTZ R12, R60, R12, R63.reuse ;  /* 0x0000000c3c0c7223 */ /* 0x100fe2000001003f */
[----:B-----5:R-:W-:Y:S01]  /*8cc0*/  FMUL.FTZ R10, R10, R16 ;  /* 0x000000100a0a7220 */ /* 0x020fe20000410000 */
[----:B------:R-:W5:Y:S01]  /*8cd0*/  LDL.LU R24, [R1+0xd8] ;  /* 0x0000d80001187983 */ /* 0x000f620000300800 */
[----:B------:R-:W-:Y:S01]  /*8ce0*/  FFMA.FTZ R8, R60, R8, R63 ;  /* 0x000000083c087223 */ /* 0x000fe2000001003f */
[----:B----4-:R-:W-:Y:S02]  /*8cf0*/  FADD.FTZ R16, R20, -R30 ;  /* 0x8000001e14107221 */ /* 0x010fe40000010000 */
[----:B------:R-:W4:Y:S01]  /*8d00*/  LDL.LU R27, [R1+0xe8] ;  /* 0x0000e800011b7983 */ /* 0x000f220000300800 */
[----:B------:R-:W-:-:S06]  /*8d10*/  FMUL.FTZ R14, R8, -1.4426950216293334961 ;  /* 0xbfb8aa3b080e7820 */ /* 0x000fcc0000410000 */
[----:B------:R-:W0:Y:S02]  /*8d20*/  MUFU.EX2 R14, R14 ;  /* 0x0000000e000e7308 */ /* 0x000e240000000800 */
[----:B0-----:R-:W-:-:S06]  /*8d30*/  FADD.FTZ R14, R14, 1 ;  /* 0x3f8000000e0e7421 */ /* 0x001fcc0000010000 */
[----:B------:R-:W0:Y:S02]  /*8d40*/  MUFU.RCP R14, R14 ;  /* 0x0000000e000e7308 */ /* 0x000e240000001000 */
[----:B0-----:R-:W-:Y:S01]  /*8d50*/  FMUL.FTZ R8, R8, R14 ;  /* 0x0000000e08087220 */ /* 0x001fe20000410000 */
[----:B------:R-:W-:-:S06]  /*8d60*/  FMUL.FTZ R14, R12, -1.4426950216293334961 ;  /* 0xbfb8aa3b0c0e7820 */ /* 0x000fcc0000410000 */
[----:B------:R-:W0:Y:S02]  /*8d70*/  MUFU.EX2 R14, R14 ;  /* 0x0000000e000e7308 */ /* 0x000e240000000800 */
[----:B0-----:R-:W-:Y:S01]  /*8d80*/  FADD.FTZ R19, R14, 1 ;  /* 0x3f8000000e137421 */ /* 0x001fe20000010000 */
[----:B------:R-:W-:-:S04]  /*8d90*/  FADD.FTZ R14, R18, -R30 ;  /* 0x8000001e120e7221 */ /* 0x000fc80000010000 */
[----:B------:R-:W-:-:S04]  /*8da0*/  FMUL.FTZ R14, R57, R14 ;  /* 0x0000000e390e7220 */ /* 0x000fc80000410000 */
[----:B------:R-:W-:-:S04]  /*8db0*/  FFMA.FTZ R14, R61, R14, R62 ;  /* 0x0000000e3d0e7223 */ /* 0x000fc8000001003e */
[----:B------:R-:W-:-:S06]  /*8dc0*/  FMUL.FTZ R20, R14, -1.4426950216293334961 ;  /* 0xbfb8aa3b0e147820 */ /* 0x000fcc0000410000 */
[----:B------:R-:W0:Y:S02]  /*8dd0*/  MUFU.EX2 R20, R20 ;  /* 0x0000001400147308 */ /* 0x000e240000000800 */
[----:B0-----:R-:W-:-:S06]  /*8de0*/  FADD.FTZ R21, R20, 1 ;  /* 0x3f80000014157421 */ /* 0x001fcc0000010000 */
[----:B------:R-:W0:Y:S02]  /*8df0*/  MUFU.RCP R21, R21 ;  /* 0x0000001500157308 */ /* 0x000e240000001000 */
[----:B0-----:R-:W-:-:S06]  /*8e00*/  FMUL.FTZ R14, R14, R21 ;  /* 0x000000150e0e7220 */ /* 0x001fcc0000410000 */
[----:B------:R-:W0:Y:S01]  /*8e10*/  MUFU.RCP R13, R13 ;  /* 0x0000000d000d7308 */ /* 0x000e220000001000 */
[----:B------:R-:W-:-:S04]  /*8e20*/  FADD.FTZ R11, -R30, R11 ;  /* 0x0000000b1e0b7221 */ /* 0x000fc80000010100 */
[----:B------:R-:W-:-:S04]  /*8e30*/  FMUL.FTZ R11, R57, R11 ;  /* 0x0000000b390b7220 */ /* 0x000fc80000410000 */
[----:B------:R-:W-:Y:S01]  /*8e40*/  FFMA.FTZ R11, R58, R11, R59 ;  /* 0x0000000b3a0b7223 */ /* 0x000fe2000001003b */
[----:B0-----:R-:W-:-:S03]  /*8e50*/  FMUL.FTZ R7, R7, R13 ;  /* 0x0000000d07077220 */ /* 0x001fc60000410000 */
[----:B------:R-:W-:-:S06]  /*8e60*/  FMUL.FTZ R13, R11, -1.4426950216293334961 ;  /* 0xbfb8aa3b0b0d7820 */ /* 0x000fcc0000410000 */
[----:B------:R-:W0:Y:S01]  /*8e70*/  MUFU.EX2 R13, R13 ;  /* 0x0000000d000d7308 */ /* 0x000e220000000800 */
[----:B---3--:R-:W-:Y:S02]  /*8e80*/  SHF.L.U32 R21, R95, 0x10, RZ ;  /* 0x000000105f157819 */ /* 0x008fe400000006ff */
[----:B------:R-:W3:Y:S01]  /*8e90*/  LDL.LU R95, [R1+0x150] ;  /* 0x00015000015f7983 */ /* 0x000ee20000300800 */
[----:B0-----:R-:W-:Y:S01]  /*8ea0*/  FADD.FTZ R13, R13, 1 ;  /* 0x3f8000000d0d7421 */ /* 0x001fe20000010000 */
[C---:B------:R-:W-:Y:S01]  /*8eb0*/  FADD.FTZ R17, -R30.reuse, R17 ;  /* 0x000000111e117221 */ /* 0x040fe20000010100 */
[----:B------:R-:W-:Y:S02]  /*8ec0*/  FADD.FTZ R15, -R30, R15 ;  /* 0x0000000f1e0f7221 */ /* 0x000fe40000010100 */
[----:B------:R-:W-:Y:S01]  /*8ed0*/  MUFU.RCP R19, R19 ;  /* 0x0000001300137308 */ /* 0x000fe20000001000 */
[C---:B------:R-:W-:Y:S01]  /*8ee0*/  FMUL.FTZ R16, R57.reuse, R16 ;  /* 0x0000001039107220 */ /* 0x040fe20000410000 */
[----:B------:R-:W-:Y:S01]  /*8ef0*/  SHF.L.U32 R20, R68, 0x10, RZ ;  /* 0x0000001044147819 */ /* 0x000fe200000006ff */
[----:B------:R-:W-:Y:S01]  /*8f00*/  FADD.FTZ R21, -R30, R21 ;  /* 0x000000151e157221 */ /* 0x000fe20000010100 */
[----:B------:R-:W3:Y:S04]  /*8f10*/  LDL.LU R43, [R1+0x104] ;  /* 0x00010400012b7983 */ /* 0x000ee80000300800 */
[----:B------:R-:W0:Y:S01]  /*8f20*/  MUFU.RCP R13, R13 ;  /* 0x0000000d000d7308 */ /* 0x000e220000001000 */
[----:B------:R-:W-:Y:S01]  /*8f30*/  FMUL.FTZ R15, R57, R15 ;  /* 0x0000000f390f7220 */ /* 0x000fe20000410000 */
[----:B0-----:R-:W-:Y:S01]  /*8f40*/  FMUL.FTZ R11, R11, R13 ;  /* 0x0000000d0b0b7220 */ /* 0x001fe20000410000 */
[----:B------:R-:W-:-:S04]  /*8f50*/  FMUL.FTZ R13, R57, R17 ;  /* 0x00000011390d7220 */ /* 0x000fc80000410000 */
[----:B------:R-:W-:-:S04]  /*8f60*/  FFMA.FTZ R13, R44, R13, R45 ;  /* 0x0000000d2c0d7223 */ /* 0x000fc8000001002d */
[----:B------:R-:W-:Y:S01]  /*8f70*/  FMUL.FTZ R18, R13, -1.4426950216293334961 ;  /* 0xbfb8aa3b0d127820 */ /* 0x000fe20000410000 */
[----:B------:R-:W-:-:S05]  /*8f80*/  FFMA.FTZ R15, R58, R15, R59 ;  /* 0x0000000f3a0f7223 */ /* 0x000fca000001003b */
[----:B------:R-:W0:Y:S01]  /*8f90*/  MUFU.EX2 R18, R18 ;  /* 0x0000001200127308 */ /* 0x000e220000000800 */
[----:B------:R-:W-:Y:S01]  /*8fa0*/  FMUL.FTZ R17, R15, -1.4426950216293334961 ;  /* 0xbfb8aa3b0f117820 */ /* 0x000fe20000410000 */
[----:B------:R-:W-:Y:S01]  /*8fb0*/  FFMA.FTZ R16, R60, R16, R63 ;  /* 0x000000103c107223 */ /* 0x000fe2000001003f */
[----:B------:R-:W-:-:S03]  /*8fc0*/  FMUL.FTZ R12, R12, R19 ;  /* 0x000000130c0c7220 */ /* 0x000fc60000410000 */
[----:B------:R-:W-:Y:S02]  /*8fd0*/  FMUL.FTZ R19, R16, -1.4426950216293334961 ;  /* 0xbfb8aa3b10137820 */ /* 0x000fe40000410000 */
[----:B------:R-:W1:Y:S08]  /*8fe0*/  MUFU.EX2 R17, R17 ;  /* 0x0000001100117308 */ /* 0x000e700000000800 */
[----:B------:R-:W2:Y:S01]  /*8ff0*/  MUFU.EX2 R19, R19 ;  /* 0x0000001300137308 */ /* 0x000ea20000000800 */
[----:B0-----:R-:W-:Y:S01]  /*9000*/  FADD.FTZ R18, R18, 1 ;  /* 0x3f80000012127421 */ /* 0x001fe20000010000 */
[----:B------:R-:W-:-:S06]  /*9010*/  FADD.FTZ R22, -R30, R20 ;  /* 0x000000141e167221 */ /* 0x000fcc0000010100 */
[----:B------:R-:W0:Y:S01]  /*9020*/  MUFU.RCP R18, R18 ;  /* 0x0000001200127308 */ /* 0x000e220000001000 */
[----:B-1----:R-:W-:-:S07]  /*9030*/  FADD.FTZ R17, R17, 1 ;  /* 0x3f80000011117421 */ /* 0x002fce0000010000 */
[----:B------:R1:W5:Y:S01]  /*9040*/  MUFU.RCP R20, R17 ;  /* 0x0000001100147308 */ /* 0x0003620000001000 */
[----:B--2---:R-:W-:Y:S01]  /*9050*/  FADD.FTZ R19, R19, 1 ;  /* 0x3f80000013137421 */ /* 0x004fe20000010000 */
[----:B-1----:R-:W-:Y:S01]  /*9060*/  FMUL.FTZ R17, R57, R22 ;  /* 0x0000001639117220 */ /* 0x002fe20000410000 */
[----:B0-----:R-:W-:-:S03]  /*9070*/  FMUL.FTZ R13, R13, R18 ;  /* 0x000000120d0d7220 */ /* 0x001fc60000410000 */
[----:B------:R-:W-:Y:S02]  /*9080*/  FFMA.FTZ R17, R44, R17, R45 ;  /* 0x000000112c117223 */ /* 0x000fe4000001002d */
[----:B------:R-:W0:Y:S02]  /*9090*/  MUFU.RCP R19, R19 ;  /* 0x0000001300137308 */ /* 0x000e240000001000 */
[----:B------:R-:W-:-:S06]  /*90a0*/  FMUL.FTZ R18, R17, -1.4426950216293334961 ;  /* 0xbfb8aa3b11127820 */ /* 0x000fcc0000410000 */
[----:B------:R-:W1:Y:S01]  /*90b0*/  MUFU.EX2 R18, R18 ;  /* 0x0000001200127308 */ /* 0x000e620000000800 */
[----:B-----5:R-:W-:Y:S01]  /*90c0*/  FMUL.FTZ R15, R15, R20 ;  /* 0x000000140f0f7220 */ /* 0x020fe20000410000 */
[----:B------:R-:W-:Y:S01]  /*90d0*/  FADD.FTZ R20, R23, -R30 ;  /* 0x8000001e17147221 */ /* 0x000fe20000010000 */
[----:B0-----:R-:W-:Y:S01]  /*90e0*/  FMUL.FTZ R16, R16, R19 ;  /* 0x0000001310107220 */ /* 0x001fe20000410000 */
[----:B------:R-:W-:Y:S02]  /*90f0*/  SHF.L.U32 R19, R69, 0x10, RZ ;  /* 0x0000001045137819 */ /* 0x000fe400000006ff */
[C---:B------:R-:W-:Y:S01]  /*9100*/  FMUL.FTZ R20, R57.reuse, R20 ;  /* 0x0000001439147220 */ /* 0x040fe20000410000 */
[----:B------:R-:W-:Y:S01]  /*9110*/  FMUL.FTZ R21, R57, R21 ;  /* 0x0000001539157220 */ /* 0x000fe20000410000 */
[----:B------:R-:W2:Y:S01]  /*9120*/  LDL.LU R69, [R1+0x154] ;  /* 0x0001540001457983 */ /* 0x000ea20000300800 */
[----:B------:R-:W-:Y:S01]  /*9130*/  FADD.FTZ R19, -R30, R19 ;  /* 0x000000131e137221 */ /* 0x000fe20000010100 */
[----:B-1----:R-:W-:-:S03]  /*9140*/  FADD.FTZ R22, R18, 1 ;  /* 0x3f80000012167421 */ /* 0x002fc60000010000 */
[----:B------:R-:W-:Y:S01]  /*9150*/  FMUL.FTZ R19, R57, R19 ;  /* 0x0000001339137220 */ /* 0x000fe20000410000 */
[----:B------:R-:W-:Y:S01]  /*9160*/  FFMA.FTZ R18, R61, R20, R62 ;  /* 0x000000143d127223 */ /* 0x000fe2000001003e */
[----:B------:R-:W-:Y:S01]  /*9170*/  FADD.FTZ R20, R24, -R30 ;  /* 0x8000001e18147221 */ /* 0x000fe20000010000 */
[----:B------:R-:W-:Y:S01]  /*9180*/  FFMA.FTZ R21, R44, R21, R45 ;  /* 0x000000152c157223 */ /* 0x000fe2000001002d */
[----:B------:R-:W5:Y:S01]  /*9190*/  LDL.LU R42, [R1+0xfc] ;  /* 0x0000fc00012a7983 */ /* 0x000f620000300800 */
[----:B------:R-:W0:Y:S01]  /*91a0*/  MUFU.RCP R22, R22 ;  /* 0x0000001600167308 */ /* 0x000e220000001000 */
[----:B------:R-:W-:Y:S01]  /*91b0*/  FFMA.FTZ R19, R58, R19, R59 ;  /* 0x000000133a137223 */ /* 0x000fe2000001003b */
[----:B------:R-:W-:-:S03]  /*91c0*/  FMUL.FTZ R20, R57, R20 ;  /* 0x0000001439147220 */ /* 0x000fc60000410000 */
[----:B------:R-:W-:Y:S01]  /*91d0*/  FMUL.FTZ R25, R19, -1.4426950216293334961 ;  /* 0xbfb8aa3b13197820 */ /* 0x000fe20000410000 */
[----:B------:R-:W-:-:S04]  /*91e0*/  FFMA.FTZ R20, R60, R20, R63 ;  /* 0x000000143c147223 */ /* 0x000fc8000001003f */
[----:B------:R-:W-:Y:S01]  /*91f0*/  FMUL.FTZ R24, R20, -1.4426950216293334961 ;  /* 0xbfb8aa3b14187820 */ /* 0x000fe20000410000 */
[----:B------:R-:W1:Y:S01]  /*9200*/  MUFU.EX2 R25, R25 ;  /* 0x0000001900197308 */ /* 0x000e620000000800 */
[----:B0-----:R-:W-:Y:S01]  /*9210*/  FMUL.FTZ R17, R17, R22 ;  /* 0x0000001611117220 */ /* 0x001fe20000410000 */
[----:B------:R-:W-:-:S06]  /*9220*/  FMUL.FTZ R22, R21, -1.4426950216293334961 ;  /* 0xbfb8aa3b15167820 */ /* 0x000fcc0000410000 */
[----:B------:R-:W0:Y:S08]  /*9230*/  MUFU.EX2 R24, R24 ;  /* 0x0000001800187308 */ /* 0x000e300000000800 */
[----:B------:R-:W4:Y:S01]  /*9240*/  MUFU.EX2 R22, R22 ;  /* 0x0000001600167308 */ /* 0x000f220000000800 */
[----:B-1----:R-:W-:-:S07]  /*9250*/  FADD.FTZ R25, R25, 1 ;  /* 0x3f80000019197421 */ /* 0x002fce0000010000 */
[----:B------:R4:W-:Y:S01]  /*9260*/  MUFU.RCP R26, R25 ;  /* 0x00000019001a7308 */ /* 0x0009e20000001000 */
[----:B0-----:R-:W-:Y:S01]  /*9270*/  FADD.FTZ R24, R24, 1 ;  /* 0x3f80000018187421 */ /* 0x001fe20000010000 */
[----:B----4-:R-:W-:-:S06]  /*9280*/  FADD.FTZ R25, R27, -R30 ;  /* 0x8000001e1b197221 */ /* 0x010fcc0000010000 */
[----:B------:R0:W1:Y:S01]  /*9290*/  MUFU.RCP R27, R24 ;  /* 0x00000018001b7308 */ /* 0x0000620000001000 */
[----:B------:R-:W-:Y:S01]  /*92a0*/  FMUL.FTZ R25, R57, R25 ;  /* 0x0000001939197220 */ /* 0x000fe20000410000 */
[----:B0-----:R-:W-:-:S03]  /*92b0*/  FADD.FTZ R24, R22, 1 ;  /* 0x3f80000016187421 */ /* 0x001fc60000010000 */
[----:B------:R-:W-:Y:S01]  /*92c0*/  FFMA.FTZ R22, R61, R25, R62 ;  /* 0x000000193d167223 */ /* 0x000fe2000001003e */
[----:B---3--:R-:W-:Y:S02]  /*92d0*/  SHF.L.U32 R25, R95, 0x10, RZ ;  /* 0x000000105f197819 */ /* 0x008fe400000006ff */
[----:B------:R-:W3:Y:S01]  /*92e0*/  LDL.LU R95, [R1+0x164] ;  /* 0x00016400015f7983 */ /* 0x000ee20000300800 */
[----:B------:R-:W-:Y:S01]  /*92f0*/  FMUL.FTZ R23, R18, -1.4426950216293334961 ;  /* 0xbfb8aa3b12177820 */ /* 0x000fe20000410000 */
[----:B------:R-:W-:Y:S01]  /*9300*/  MUFU.RCP R24, R24 ;  /* 0x0000001800187308 */ /* 0x000fe20000001000 */
[----:B------:R-:W-:Y:S01]  /*9310*/  FADD.FTZ R25, -R30, R25 ;  /* 0x000000191e197221 */ /* 0x000fe20000010100 */
[----:B------:R-:W-:Y:S01]  /*9320*/  FADD.FTZ R66, R43, -R30 ;  /* 0x8000001e2b427221 */ /* 0x000fe20000010000 */
[----:B-1----:R-:W-:Y:S01]  /*9330*/  FMUL.FTZ R20, R20, R27 ;  /* 0x0000001b14147220 */ /* 0x002fe20000410000 */
[----:B------:R-:W4:Y:S04]  /*9340*/  LDL.LU R70, [R1+0x100] ;  /* 0x0001000001467983 */ /* 0x000f280000300800 */
[----:B------:R-:W0:Y:S01]  /*9350*/  MUFU.EX2 R23, R23 ;  /* 0x0000001700177308 */ /* 0x000e220000000800 */
[C---:B------:R-:W-:Y:S01]  /*9360*/  FMUL.FTZ R25, R57.reuse, R25 ;  /* 0x0000001939197220 */ /* 0x040fe20000410000 */
[----:B------:R-:W-:Y:S01]  /*9370*/  FMUL.FTZ R66, R57, R66 ;  /* 0x0000004239427220 */ /* 0x000fe20000410000 */
[----:B------:R-:W4:Y:S01]  /*9380*/  LDL.LU R64, [R1+0xf8] ;  /* 0x0000f80001407983 */ /* 0x000f220000300800 */
[----:B0-----:R-:W-:Y:S01]  /*9390*/  FADD.FTZ R23, R23, 1 ;  /* 0x3f80000017177421 */ /* 0x001fe20000010000 */
[----:B------:R-:W-:Y:S01]  /*93a0*/  FMUL.FTZ R21, R21, R24 ;  /* 0x0000001815157220 */ /* 0x000fe20000410000 */
[----:B------:R-:W-:Y:S01]  /*93b0*/  FFMA.FTZ R66, R60, R66, R63 ;  /* 0x000000423c427223 */ /* 0x000fe2000001003f */
[----:B------:R-:W4:Y:S03]  /*93c0*/  LDL.LU R68, [R1+0xf4] ;  /* 0x0000f40001447983 */ /* 0x000f260000300800 */
[----:B------:R-:W0:Y:S01]  /*93d0*/  MUFU.RCP R23, R23 ;  /* 0x0000001700177308 */ /* 0x000e220000001000 */
[----:B------:R-:W-:Y:S01]  /*93e0*/  FMUL.FTZ R27, R66, -1.4426950216293334961 ;  /* 0xbfb8aa3b421b7820 */ /* 0x000fe20000410000 */
[----:B------:R-:W4:Y:S01]  /*93f0*/  LDL.LU R67, [R1+0xec] ;  /* 0x0000ec0001437983 */ /* 0x000f220000300800 */
[----:B0-----:R-:W-:Y:S01]  /*9400*/  FMUL.FTZ R18, R18, R23 ;  /* 0x0000001712127220 */ /* 0x001fe20000410000 */
[----:B------:R-:W-:-:S06]  /*9410*/  FMUL.FTZ R23, R22, -1.4426950216293334961 ;  /* 0xbfb8aa3b16177820 */ /* 0x000fcc0000410000 */
[----:B------:R-:W0:Y:S02]  /*9420*/  MUFU.EX2 R23, R23 ;  /* 0x0000001700177308 */ /* 0x000e240000000800 */
[----:B0-----:R-:W-:Y:S01]  /*9430*/  FADD.FTZ R29, R23, 1 ;  /* 0x3f800000171d7421 */ /* 0x001fe20000010000 */
[----:B------:R-:W-:-:S04]  /*9440*/  FFMA.FTZ R23, R58, R25, R59 ;  /* 0x000000193a177223 */ /* 0x000fc8000001003b */
[----:B------:R-:W-:Y:S01]  /*9450*/  FMUL.FTZ R24, R23, -1.4426950216293334961 ;  /* 0xbfb8aa3b17187820 */ /* 0x000fe20000410000 */
[----:B------:R-:W0:Y:S08]  /*9460*/  MUFU.RCP R29, R29 ;  /* 0x0000001d001d7308 */ /* 0x000e300000001000 */
[----:B------:R-:W1:Y:S08]  /*9470*/  MUFU.EX2 R24, R24 ;  /* 0x0000001800187308 */ /* 0x000e700000000800 */
[----:B------:R-:W5:Y:S01]  /*9480*/  MUFU.EX2 R27, R27 ;  /* 0x0000001b001b7308 */ /* 0x000f620000000800 */
[----:B0-----:R-:W-:Y:S01]  /*9490*/  FMUL.FTZ R22, R22, R29 ;  /* 0x0000001d16167220 */ /* 0x001fe20000410000 */
[----:B-1----:R-:W-:Y:S01]  /*94a0*/  FADD.FTZ R24, R24, 1 ;  /* 0x3f80000018187421 */ /* 0x002fe20000010000 */
[----:B--2---:R-:W-:-:S02]  /*94b0*/  SHF.L.U32 R25, R69, 0x10, RZ ;  /* 0x0000001045197819 */ /* 0x004fc400000006ff */
[----:B------:R-:W2:Y:S03]  /*94c0*/  LDL.LU R69, [R1+0x174] ;  /* 0x0001740001457983 */ /* 0x000ea60000300800 */
[----:B------:R5:W0:Y:S02]  /*94d0*/  MUFU.RCP R29, R24 ;  /* 0x00000018001d7308 */ /* 0x000a240000001000 */
[----:B-----5:R-:W-:Y:S01]  /*94e0*/  FADD.FTZ R24, R27, 1 ;  /* 0x3f8000001b187421 */ /* 0x020fe20000010000 */
[----:B---3--:R-:W-:Y:S02]  /*94f0*/  SHF.L.U32 R27, R95, 0x10, RZ ;  /* 0x000000105f1b7819 */ /* 0x008fe400000006ff */
[----:B------:R-:W3:Y:S01]  /*9500*/  LDL.LU R95, [R1+0x178] ;  /* 0x00017800015f7983 */ /* 0x000ee20000300800 */
[----:B------:R-:W-:Y:S01]  /*9510*/  FMUL.FTZ R19, R19, R26 ;  /* 0x0000001a13137220 */ /* 0x000fe20000410000 */
[--C-:B------:R-:W-:Y:S01]  /*9520*/  FADD.FTZ R26, R42, -R30.reuse ;  /* 0x8000001e2a1a7221 */ /* 0x100fe20000010000 */
[----:B------:R-:W-:Y:S01]  /*9530*/  FADD.FTZ R27, -R30, R27 ;  /* 0x0000001b1e1b7221 */ /* 0x000fe20000010100 */
[----:B0-----:R-:W-:Y:S01]  /*9540*/  FMUL.FTZ R23, R23, R29 ;  /* 0x0000001d17177220 */ /* 0x001fe20000410000 */
[----:B------:R-:W5:Y:S01]  /*9550*/  LDL.LU R71, [R1+0x108] ;  /* 0x0001080001477983 */ /* 0x000f620000300800 */
[C---:B------:R-:W-:Y:S01]  /*9560*/  FMUL.FTZ R26, R57.reuse, R26 ;  /* 0x0000001a391a7220 */ /* 0x040fe20000410000 */
[----:B------:R-:W-:Y:S01]  /*9570*/  FMUL.FTZ R27, R57, R27 ;  /* 0x0000001b391b7220 */ /* 0x000fe20000410000 */
[----:B----4-:R-:W-:Y:S01]  /*9580*/  FADD.FTZ R29, R70, -R30 ;  /* 0x8000001e461d7221 */ /* 0x010fe20000010000 */
[----:B------:R-:W4:Y:S01]  /*9590*/  LDL.LU R107, [R1+0x190] ;  /* 0x00019000016b7983 */ /* 0x000f220000300800 */
[----:B------:R-:W-:Y:S01]  /*95a0*/  FFMA.FTZ R26, R61, R26, R62 ;  /* 0x0000001a3d1a7223 */ /* 0x000fe2000001003e */
[----:B------:R-:W-:Y:S01]  /*95b0*/  FFMA.FTZ R27, R58, R27, R59 ;  /* 0x0000001b3a1b7223 */ /* 0x000fe2000001003b */
[----:B------:R-:W-:Y:S01]  /*95c0*/  FADD.FTZ R64, R64, -R30 ;  /* 0x8000001e40407221 */ /* 0x000fe20000010000 */
[----:B------:R-:W-:Y:S01]  /*95d0*/  FMUL.FTZ R29, R57, R29 ;  /* 0x0000001d391d7220 */ /* 0x000fe20000410000 */
[----:B------:R-:W-:Y:S01]  /*95e0*/  FMUL.FTZ R43, R26, -1.4426950216293334961 ;  /* 0xbfb8aa3b1a2b7820 */ /* 0x000fe20000410000 */
[----:B------:R-:W5:Y:S05]  /*95f0*/  LDL.LU R70, [R1+0x194] ;  /* 0x0001940001467983 */ /* 0x000f6a0000300800 */
[----:B------:R-:W0:Y:S01]  /*9600*/  MUFU.EX2 R43, R43 ;  /* 0x0000002b002b7308 */ /* 0x000e220000000800 */
[----:B------:R-:W-:-:S07]  /*9610*/  FMUL.FTZ R42, R27, -1.4426950216293334961 ;  /* 0xbfb8aa3b1b2a7820 */ /* 0x000fce0000410000 */
[----:B------:R-:W1:Y:S01]  /*9620*/  MUFU.EX2 R42, R42 ;  /* 0x0000002a002a7308 */ /* 0x000e620000000800 */
[----:B0-----:R-:W-:-:S07]  /*9630*/  FADD.FTZ R43, R43, 1 ;  /* 0x3f8000002b2b7421 */ /* 0x001fce0000010000 */
[----:B------:R-:W0:Y:S01]  /*9640*/  MUFU.RCP R43, R43 ;  /* 0x0000002b002b7308 */ /* 0x000e220000001000 */
[--C-:B------:R-:W-:Y:S01]  /*9650*/  FADD.FTZ R101, R68, -R30.reuse ;  /* 0x8000001e44657221 */ /* 0x100fe20000010000 */
[----:B------:R-:W-:Y:S01]  /*9660*/  FADD.FTZ R67, R67, -R30 ;  /* 0x8000001e43437221 */ /* 0x000fe20000010000 */
[C---:B------:R-:W-:Y:S02]  /*9670*/  FMUL.FTZ R64, R57.reuse, R64 ;  /* 0x0000004039407220 */ /* 0x040fe40000410000 */
[C---:B------:R-:W-:Y:S01]  /*9680*/  FMUL.FTZ R101, R57.reuse, R101 ;  /* 0x0000006539657220 */ /* 0x040fe20000410000 */
[----:B------:R-:W-:Y:S01]  /*9690*/  FMUL.FTZ R67, R57, R67 ;  /* 0x0000004339437220 */ /* 0x000fe20000410000 */
[C-C-:B------:R-:W-:Y:S01]  /*96a0*/  FFMA.FTZ R29, R60.reuse, R29, R63.reuse ;  /* 0x0000001d3c1d7223 */ /* 0x140fe2000001003f */
[C-C-:B------:R-:W-:Y:S01]  /*96b0*/  FFMA.FTZ R64, R60.reuse, R64, R63.reuse ;  /* 0x000000403c407223 */ /* 0x140fe2000001003f */
[C-C-:B------:R-:W-:Y:S01]  /*96c0*/  FFMA.FTZ R101, R60.reuse, R101, R63.reuse ;  /* 0x000000653c657223 */ /* 0x140fe2000001003f */
[----:B------:R-:W-:Y:S01]  /*96d0*/  FFMA.FTZ R60, R60, R67, R63 ;  /* 0x000000433c3c7223 */ /* 0x000fe2000001003f */
[----:B-1----:R-:W-:Y:S01]  /*96e0*/  FADD.FTZ R63, R42, 1 ;  /* 0x3f8000002a3f7421 */ /* 0x002fe20000010000 */
[----:B0-----:R-:W-:Y:S01]  /*96f0*/  FMUL.FTZ R26, R26, R43 ;  /* 0x0000002b1a1a7220 */ /* 0x001fe20000410000 */
[----:B--2---:R-:W-:-:S02]  /*9700*/  SHF.L.U32 R43, R69, 0x10, RZ ;  /* 0x00000010452b7819 */ /* 0x004fc400000006ff */
[----:B------:R-:W2:Y:S03]  /*9710*/  LDL.LU R69, [R1+0x198] ;  /* 0x0001980001457983 */ /* 0x000ea60000300800 */
[C---:B------:R-:W-:Y:S02]  /*9720*/  FADD.FTZ R42, -R30.reuse, R43 ;  /* 0x0000002b1e2a7221 */ /* 0x040fe40000010100 */
[----:B------:R3:W-:Y:S02]  /*9730*/  MUFU.RCP R43, R63 ;  /* 0x0000003f002b7308 */ /* 0x0007e40000001000 */
[----:B---3--:R-:W-:Y:S02]  /*9740*/  SHF.L.U32 R63, R95, 0x10, RZ ;  /* 0x000000105f3f7819 */ /* 0x008fe400000006ff */
[----:B------:R-:W3:Y:S01]  /*9750*/  LDL.LU R95, [R1+0x1a8] ;  /* 0x0001a800015f7983 */ /* 0x000ee20000300800 */
[----:B------:R-:W-:-:S04]  /*9760*/  FADD.FTZ R25, -R30, R25 ;  /* 0x000000191e197221 */ /* 0x000fc80000010100 */
[----:B------:R-:W-:-:S04]  /*9770*/  FMUL.FTZ R25, R57, R25 ;  /* 0x0000001939197220 */ /* 0x000fc80000410000 */
[----:B------:R-:W-:-:S04]  /*9780*/  FFMA.FTZ R25, R44, R25, R45 ;  /* 0x000000192c197223 */ /* 0x000fc8000001002d */
[----:B------:R-:W-:-:S06]  /*9790*/  FMUL.FTZ R65, R25, -1.4426950216293334961 ;  /* 0xbfb8aa3b19417820 */ /* 0x000fcc0000410000 */
[----:B------:R-:W0:Y:S02]  /*97a0*/  MUFU.EX2 R65, R65 ;  /* 0x0000004100417308 */ /* 0x000e240000000800 */
[----:B0-----:R-:W-:-:S06]  /*97b0*/  FADD.FTZ R65, R65, 1 ;  /* 0x3f80000041417421 */ /* 0x001fcc0000010000 */
[----:B------:R-:W0:Y:S01]  /*97c0*/  MUFU.RCP R65, R65 ;  /* 0x0000004100417308 */ /* 0x000e220000001000 */
[----:B-----5:R-:W-:Y:S01]  /*97d0*/  SHF.L.U32 R102, R70, 0x10, RZ ;  /* 0x0000001046667819 */ /* 0x020fe200000006ff */
[----:B0-----:R-:W-:Y:S01]  /*97e0*/  FMUL.FTZ R25, R25, R65 ;  /* 0x0000004119197220 */ /* 0x001fe20000410000 */
[----:B------:R-:W-:Y:S02]  /*97f0*/  FADD.FTZ R65, R71, -R30 ;  /* 0x8000001e47417221 */ /* 0x000fe40000010000 */
[----:B------:R-:W5:Y:S04]  /*9800*/  LDL.LU R71, [R1+0x110] ;  /* 0x0001100001477983 */ /* 0x000f680000300800 */
[----:B------:R-:W5:Y:S01]  /*9810*/  LDL.LU R70, [R1+0x114] ;  /* 0x0001140001467983 */ /* 0x000f620000300800 */
[----:B--2---:R-:W-:-:S03]  /*9820*/  SHF.L.U32 R106, R69, 0x10, RZ ;  /* 0x00000010456a7819 */ /* 0x004fc600000006ff */
[----:B------:R-:W2:Y:S01]  /*9830*/  LDL.LU R69, [R1+0x10c] ;  /* 0x00010c0001457983 */ /* 0x000ea20000300800 */
[----:B---3--:R-:W-:-:S03]  /*9840*/  SHF.L.U32 R100, R95, 0x10, RZ ;  /* 0x000000105f647819 */ /* 0x008fc600000006ff */
[----:B------:R-:W3:Y:S01]  /*9850*/  LDL.LU R95, [R1+0x1b4] ;  /* 0x0001b400015f7983 */ /* 0x000ee20000300800 */
[----:B------:R-:W0:Y:S01]  /*9860*/  MUFU.RCP R24, R24 ;  /* 0x0000001800187308 */ /* 0x000e220000001000 */
[----:B------:R-:W-:Y:S01]  /*9870*/  FMUL.FTZ R65, R57, R65 ;  /* 0x0000004139417220 */ /* 0x000fe20000410000 */
[----:B------:R-:W-:-:S03]  /*9880*/  FADD.FTZ R63, -R30, R63 ;  /* 0x0000003f1e3f7221 */ /* 0x000fc60000010100 */
[----:B------:R-:W-:Y:S01]  /*9890*/  FFMA.FTZ R65, R61, R65, R62 ;  /* 0x000000413d417223 */ /* 0x000fe2000001003e */
[----:B------:R-:W-:Y:S01]  /*98a0*/  FMUL.FTZ R63, R57, R63 ;  /* 0x0000003f393f7220 */ /* 0x000fe20000410000 */
[----:B------:R-:W-:-:S03]  /*98b0*/  FMUL.FTZ R27, R27, R43 ;  /* 0x0000002b1b1b7220 */ /* 0x000fc60000410000 */
[----:B------:R-:W-:Y:S01]  /*98c0*/  FFMA.FTZ R63, R58, R63, R59 ;  /* 0x0000003f3a3f7223 */ /* 0x000fe2000001003b */
[----:B0-----:R-:W-:Y:S01]  /*98d0*/  FMUL.FTZ R24, R66, R24 ;  /* 0x0000001842187220 */ /* 0x001fe20000410000 */
[----:B------:R-:W-:Y:S02]  /*98e0*/  FMUL.FTZ R66, R65, -1.4426950216293334961 ;  /* 0xbfb8aa3b41427820 */ /* 0x000fe40000410000 */
[----:B------:R-:W-:-:S04]  /*98f0*/  FMUL.FTZ R43, R63, -1.4426950216293334961 ;  /* 0xbfb8aa3b3f2b7820 */ /* 0x000fc80000410000 */
[----:B------:R-:W0:Y:S01]  /*9900*/  MUFU.EX2 R66, R66 ;  /* 0x0000004200427308 */ /* 0x000e220000000800 */
[----:B------:R-:W-:Y:S01]  /*9910*/  FMUL.FTZ R42, R57, R42 ;  /* 0x0000002a392a7220 */ /* 0x000fe20000410000 */
[----:B----4-:R-:W-:-:S06]  /*9920*/  SHF.L.U32 R98, R107, 0x10, RZ ;  /* 0x000000106b627819 */ /* 0x010fcc00000006ff */
[----:B------:R-:W1:Y:S01]  /*9930*/  MUFU.EX2 R43, R43 ;  /* 0x0000002b002b7308 */ /* 0x000e620000000800 */
[--C-:B------:R-:W-:Y:S01]  /*9940*/  FFMA.FTZ R42, R44, R42, R45.reuse ;  /* 0x0000002a2c2a7223 */ /* 0x100fe2000001002d */
[C---:B------:R-:W-:Y:S01]  /*9950*/  FADD.FTZ R98, -R30.reuse, R98 ;  /* 0x000000621e627221 */ /* 0x040fe20000010100 */
[C---:B------:R-:W-:Y:S01]  /*9960*/  FADD.FTZ R102, -R30.reuse, R102 ;  /* 0x000000661e667221 */ /* 0x040fe20000010100 */
[----:B------:R-:W-:Y:S01]  /*9970*/  FADD.FTZ R106, -R30, R106 ;  /* 0x0000006a1e6a7221 */ /* 0x000fe20000010100 */
[----:B------:R-:W-:Y:S01]  /*9980*/  FMUL.FTZ R67, R42, -1.4426950216293334961 ;  /* 0xbfb8aa3b2a437820 */ /* 0x000fe20000410000 */
[----:B0-----:R-:W-:Y:S01]  /*9990*/  FADD.FTZ R66, R66, 1 ;  /* 0x3f80000042427421 */ /* 0x001fe20000010000 */
[C---:B------:R-:W-:Y:S01]  /*99a0*/  FMUL.FTZ R98, R57.reuse, R98 ;  /* 0x0000006239627220 */ /* 0x040fe20000410000 */
[C---:B------:R-:W-:Y:S01]  /*99b0*/  FMUL.FTZ R102, R57.reuse, R102 ;  /* 0x0000006639667220 */ /* 0x040fe20000410000 */
[----:B------:R-:W-:Y:S02]  /*99c0*/  FMUL.FTZ R106, R57, R106 ;  /* 0x0000006a396a7220 */ /* 0x000fe40000410000 */
[----:B------:R-:W0:Y:S01]  /*99d0*/  MUFU.EX2 R67, R67 ;  /* 0x0000004300437308 */ /* 0x000e220000000800 */
[C-C-:B------:R-:W-:Y:S01]  /*99e0*/  FFMA.FTZ R98, R44.reuse, R98, R45.reuse ;  /* 0x000000622c627223 */ /* 0x140fe2000001002d */
[C-C-:B------:R-:W-:Y:S01]  /*99f0*/  FFMA.FTZ R102, R44.reuse, R102, R45.reuse ;  /* 0x000000662c667223 */ /* 0x140fe2000001002d */
[----:B------:R-:W-:Y:S01]  /*9a00*/  FFMA.FTZ R106, R44, R106, R45 ;  /* 0x0000006a2c6a7223 */ /* 0x000fe2000001002d */
[----:B-1----:R-:W-:-:S04]  /*9a10*/  FADD.FTZ R44, R43, 1 ;  /* 0x3f8000002b2c7421 */ /* 0x002fc80000010000 */
[----:B------:R-:W1:Y:S01]  /*9a20*/  MUFU.RCP R66, R66 ;  /* 0x0000004200427308 */ /* 0x000e620000001000 */
[----:B------:R-:W-:-:S07]  /*9a30*/  FADD.FTZ R100, -R30, R100 ;  /* 0x000000641e647221 */ /* 0x000fce0000010100 */
[----:B------:R-:W4:Y:S01]  /*9a40*/  MUFU.RCP R44, R44 ;  /* 0x0000002c002c7308 */ /* 0x000f220000001000 */
[----:B-----5:R-:W-:Y:S01]  /*9a50*/  FADD.FTZ R99, R71, -R30 ;  /* 0x8000001e47637221 */ /* 0x020fe20000010000 */
[----:B0-----:R-:W-:Y:S01]  /*9a60*/  FADD.FTZ R67, R67, 1 ;  /* 0x3f80000043437421 */ /* 0x001fe20000010000 */
[C---:B------:R-:W-:Y:S02]  /*9a70*/  FMUL.FTZ R100, R57.reuse, R100 ;  /* 0x0000006439647220 */ /* 0x040fe40000410000 */
[----:B------:R-:W-:Y:S01]  /*9a80*/  FMUL.FTZ R99, R57, R99 ;  /* 0x0000006339637220 */ /* 0x000fe20000410000 */
[----:B-1----:R-:W-:Y:S01]  /*9a90*/  FMUL.FTZ R43, R65, R66 ;  /* 0x00000042412b7220 */ /* 0x002fe20000410000 */
[----:B------:R-:W-:Y:S01]  /*9aa0*/  FMUL.FTZ R66, R98, -1.4426950216293334961 ;  /* 0xbfb8aa3b62427820 */ /* 0x000fe20000410000 */
[----:B------:R-:W-:Y:S01]  /*9ab0*/  FMUL.FTZ R45, R64, -1.4426950216293334961 ;  /* 0xbfb8aa3b402d7820 */ /* 0x000fe20000410000 */
[----:B------:R-:W-:Y:S01]  /*9ac0*/  FFMA.FTZ R99, R61, R99, R62 ;  /* 0x000000633d637223 */ /* 0x000fe2000001003e */
[----:B------:R-:W0:Y:S01]  /*9ad0*/  MUFU.RCP R67, R67 ;  /* 0x0000004300437308 */ /* 0x000e220000001000 */
[----:B---3--:R-:W-:-:S02]  /*9ae0*/  SHF.L.U32 R104, R95, 0x10, RZ ;  /* 0x000000105f687819 */ /* 0x008fc400000006ff */
[----:B------:R-:W3:Y:S05]  /*9af0*/  LDL.LU R95, [R1+0x1d8] ;  /* 0x0001d800015f7983 */ /* 0x000eea0000300800 */
[----:B------:R-:W1:Y:S01]  /*9b00*/  MUFU.EX2 R66, R66 ;  /* 0x0000004200427308 */ /* 0x000e620000000800 */
[----:B------:R-:W-:Y:S01]  /*9b10*/  FFMA.FTZ R100, R58, R100, R59 ;  /* 0x000000643a647223 */ /* 0x000fe2000001003b */
[----:B------:R-:W-:Y:S01]  /*9b20*/  FMUL.FTZ R65, R99, -1.4426950216293334961 ;  /* 0xbfb8aa3b63417820 */ /* 0x000fe20000410000 */
[----:B----4-:R-:W-:Y:S02]  /*9b30*/  FMUL.FTZ R44, R63, R44 ;  /* 0x0000002c3f2c7220 */ /* 0x010fe40000410000 */
[----:B------:R-:W-:-:S03]  /*9b40*/  FMUL.FTZ R63, R100, -1.4426950216293334961 ;  /* 0xbfb8aa3b643f7820 */ /* 0x000fc60000410000 */
[----:B------:R-:W4:Y:S08]  /*9b50*/  MUFU.EX2 R45, R45 ;  /* 0x0000002d002d7308 */ /* 0x000f300000000800 */
[----:B------:R-:W5:Y:S01]  /*9b60*/  MUFU.EX2 R65, R65 ;  /* 0x0000004100417308 */ /* 0x000f620000000800 */
[----:B0-----:R-:W-:-:S07]  /*9b70*/  FMUL.FTZ R42, R42, R67 ;  /* 0x000000432a2a7220 */ /* 0x001fce0000410000 */
[----:B------:R-:W0:Y:S01]  /*9b80*/  MUFU.EX2 R63, R63 ;  /* 0x0000003f003f7308 */ /* 0x000e220000000800 */
[----:B-1----:R-:W-:Y:S01]  /*9b90*/  FADD.FTZ R66, R66, 1 ;  /* 0x3f80000042427421 */ /* 0x002fe20000010000 */
[--C-:B------:R-:W-:Y:S01]  /*9ba0*/  FADD.FTZ R103, R70, -R30.reuse ;  /* 0x8000001e46677221 */ /* 0x100fe20000010000 */
[----:B--2---:R-:W-:Y:S01]  /*9bb0*/  FADD.FTZ R67, R69, -R30 ;  /* 0x8000001e45437221 */ /* 0x004fe20000010000 */
[----:B----4-:R-:W-:Y:S02]  /*9bc0*/  FADD.FTZ R45, R45, 1 ;  /* 0x3f8000002d2d7421 */ /* 0x010fe40000010000 */
[C---:B------:R-:W-:Y:S01]  /*9bd0*/  FMUL.FTZ R103, R57.reuse, R103 ;  /* 0x0000006739677220 */ /* 0x040fe20000410000 */
[----:B------:R-:W-:Y:S01]  /*9be0*/  FMUL.FTZ R67, R57, R67 ;  /* 0x0000004339437220 */ /* 0x000fe20000410000 */
[----:B------:R-:W1:Y:S01]  /*9bf0*/  MUFU.RCP R66, R66 ;  /* 0x0000004200427308 */ /* 0x000e620000001000 */
[----:B-----5:R-:W-:Y:S01]  /*9c00*/  FADD.FTZ R65, R65, 1 ;  /* 0x3f80000041417421 */ /* 0x020fe20000010000 */
[C-C-:B------:R-:W-:Y:S01]  /*9c10*/  FFMA.FTZ R103, R61.reuse, R103, R62.reuse ;  /* 0x000000673d677223 */ /* 0x140fe2000001003e */
[----:B------:R-:W-:-:S05]  /*9c20*/  FFMA.FTZ R61, R61, R67, R62 ;  /* 0x000000433d3d7223 */ /* 0x000fca000001003e */
[----:B------:R-:W2:Y:S01]  /*9c30*/  MUFU.RCP R45, R45 ;  /* 0x0000002d002d7308 */ /* 0x000ea20000001000 */
[----:B0-----:R-:W-:Y:S01]  /*9c40*/  FADD.FTZ R62, R63, 1 ;  /* 0x3f8000003f3e7421 */ /* 0x001fe20000010000 */
[----:B------:R-:W-:-:S06]  /*9c50*/  FMUL.FTZ R68, R29, -1.4426950216293334961 ;  /* 0xbfb8aa3b1d447820 */ /* 0x000fcc0000410000 */
[----:B------:R-:W0:Y:S01]  /*9c60*/  MUFU.RCP R65, R65 ;  /* 0x0000004100417308 */ /* 0x000e220000001000 */
[----:B-1----:R-:W-:-:S07]  /*9c70*/  FMUL.FTZ R98, R98, R66 ;  /* 0x0000004262627220 */ /* 0x002fce0000410000 */
[----:B------:R-:W1:Y:S01]  /*9c80*/  MUFU.RCP R62, R62 ;  /* 0x0000003e003e7308 */ /* 0x000e620000001000 */
[----:B------:R-:W-:Y:S01]  /*9c90*/  FMUL.FTZ R66, R101, -1.4426950216293334961 ;  /* 0xbfb8aa3b65427820 */ /* 0x000fe20000410000 */
[----:B------:R-:W-:Y:S01]  /*9ca0*/  FADD.FTZ R104, -R30, R104 ;  /* 0x000000681e687221 */ /* 0x000fe20000010100 */
[----:B--2---:R-:W-:Y:S01]  /*9cb0*/  FMUL.FTZ R45, R64, R45 ;  /* 0x0000002d402d7220 */ /* 0x004fe20000410000 */
[----:B------:R-:W-:-:S04]  /*9cc0*/  FMUL.FTZ R64, R103, -1.4426950216293334961 ;  /* 0xbfb8aa3b67407820 */ /* 0x000fc80000410000 */
[----:B------:R-:W2:Y:S01]  /*9cd0*/  MUFU.EX2 R68, R68 ;  /* 0x0000004400447308 */ /* 0x000ea20000000800 */
[----:B------:R-:W-:Y:S01]  /*9ce0*/  FMUL.FTZ R104, R57, R104 ;  /* 0x0000006839687220 */ /* 0x000fe20000410000 */
[----:B------:R-:W-:Y:S01]  /*9cf0*/  FMUL.FTZ R67, R60, -1.4426950216293334961 ;  /* 0xbfb8aa3b3c437820 */ /* 0x000fe20000410000 */
[----:B0-----:R-:W-:Y:S01]  /*9d00*/  FMUL.FTZ R99, R99, R65 ;  /* 0x0000004163637220 */ /* 0x001fe20000410000 */
[----:B------:R-:W-:-:S04]  /*9d10*/  FMUL.FTZ R65, R102, -1.4426950216293334961 ;  /* 0xbfb8aa3b66417820 */ /* 0x000fc80000410000 */
[----:B------:R-:W0:Y:S01]  /*9d20*/  MUFU.EX2 R66, R66 ;  /* 0x0000004200427308 */ /* 0x000e220000000800 */
[----:B-1----:R-:W-:Y:S01]  /*9d30*/  FMUL.FTZ R100, R100, R62 ;  /* 0x0000003e64647220 */ /* 0x002fe20000410000 */
[----:B------:R-:W-:Y:S01]  /*9d40*/  FFMA.FTZ R104, R58, R104, R59 ;  /* 0x000000683a687223 */ /* 0x000fe2000001003b */
[----:B------:R-:W-:-:S05]  /*9d50*/  FMUL.FTZ R62, R106, -1.4426950216293334961 ;  /* 0xbfb8aa3b6a3e7820 */ /* 0x000fca0000410000 */
[----:B------:R-:W1:Y:S01]  /*9d60*/  MUFU.EX2 R64, R64 ;  /* 0x0000004000407308 */ /* 0x000e620000000800 */
[----:B------:R-:W-:Y:S01]  /*9d70*/  FMUL.FTZ R63, R104, -1.4426950216293334961 ;  /* 0xbfb8aa3b683f7820 */ /* 0x000fe20000410000 */
[----:B--2---:R-:W-:-:S06]  /*9d80*/  FADD.FTZ R68, R68, 1 ;  /* 0x3f80000044447421 */ /* 0x004fcc0000010000 */
[----:B------:R-:W2:Y:S01]  /*9d90*/  MUFU.EX2 R67, R67 ;  /* 0x0000004300437308 */ /* 0x000ea20000000800 */
[----:B------:R-:W-:-:S07]  /*9da0*/  FMUL.FTZ R107, R61, -1.4426950216293334961 ;  /* 0xbfb8aa3b3d6b7820 */ /* 0x000fce0000410000 */
[----:B------:R-:W4:Y:S01]  /*9db0*/  MUFU.EX2 R65, R65 ;  /* 0x0000004100417308 */ /* 0x000f220000000800 */
[----:B0-----:R-:W-:-:S07]  /*9dc0*/  FADD.FTZ R66, R66, 1 ;  /* 0x3f80000042427421 */ /* 0x001fce0000010000 */
[----:B------:R-:W0:Y:S08]  /*9dd0*/  MUFU.EX2 R62, R62 ;  /* 0x0000003e003e7308 */ /* 0x000e300000000800 */
[----:B------:R-:W5:Y:S01]  /*9de0*/  MUFU.EX2 R63, R63 ;  /* 0x0000003f003f7308 */ /* 0x000f620000000800 */
[----:B-1----:R-:W-:Y:S01]  /*9df0*/  FADD.FTZ R64, R64, 1 ;  /* 0x3f80000040407421 */ /* 0x002fe20000010000 */
[----:B--2---:R-:W-:-:S06]  /*9e00*/  FADD.FTZ R67, R67, 1 ;  /* 0x3f80000043437421 */ /* 0x004fcc0000010000 */
[----:B------:R-:W1:Y:S01]  /*9e10*/  MUFU.RCP R68, R68 ;  /* 0x0000004400447308 */ /* 0x000e620000001000 */
[----:B----4-:R-:W-:-:S07]  /*9e20*/  FADD.FTZ R65, R65, 1 ;  /* 0x3f80000041417421 */ /* 0x010fce0000010000 */
[----:B------:R-:W2:Y:S01]  /*9e30*/  MUFU.EX2 R107, R107 ;  /* 0x0000006b006b7308 */ /* 0x000ea20000000800 */
[----:B0-----:R-:W-:-:S07]  /*9e40*/  FADD.FTZ R62, R62, 1 ;  /* 0x3f8000003e3e7421 */ /* 0x001fce0000010000 */
[----:B------:R-:W0:Y:S01]  /*9e50*/  MUFU.RCP R66, R66 ;  /* 0x0000004200427308 */ /* 0x000e220000001000 */
[----:B-----5:R-:W-:-:S07]  /*9e60*/  FADD.FTZ R63, R63, 1 ;  /* 0x3f8000003f3f7421 */ /* 0x020fce0000010000 */
[----:B------:R-:W4:Y:S01]  /*9e70*/  MUFU.RCP R64, R64 ;  /* 0x0000004000407308 */ /* 0x000f220000001000 */
[----:B-1----:R-:W-:-:S07]  /*9e80*/  FMUL.FTZ R29, R29, R68 ;  /* 0x000000441d1d7220 */ /* 0x002fce0000410000 */
[----:B------:R-:W-:Y:S01]  /*9e90*/  MUFU.RCP R105, R67 ;  /* 0x0000004300697308 */ /* 0x000fe20000001000 */
[----:B--2---:R-:W-:-:S07]  /*9ea0*/  FADD.FTZ R107, R107, 1 ;  /* 0x3f8000006b6b7421 */ /* 0x004fce0000010000 */
[----:B------:R-:W1:Y:S01]  /*9eb0*/  MUFU.RCP R65, R65 ;  /* 0x0000004100417308 */ /* 0x000e620000001000 */
[----:B0-----:R-:W-:-:S07]  /*9ec0*/  FMUL.FTZ R101, R101, R66 ;  /* 0x0000004265657220 */ /* 0x001fce0000410000 */
[----:B------:R-:W0:Y:S08]  /*9ed0*/  MUFU.RCP R62, R62 ;  /* 0x0000003e003e7308 */ /* 0x000e300000001000 */
[----:B------:R-:W2:Y:S01]  /*9ee0*/  MUFU.RCP R63, R63 ;  /* 0x0000003f003f7308 */ /* 0x000ea20000001000 */
[----:B----4-:R-:W-:-:S07]  /*9ef0*/  FMUL.FTZ R103, R103, R64 ;  /* 0x0000004067677220 */ /* 0x010fce0000410000 */
[----:B------:R-:W4:Y:S01]  /*9f00*/  MUFU.RCP R107, R107 ;  /* 0x0000006b006b7308 */ /* 0x000f220000001000 */
[----:B-1----:R-:W-:Y:S01]  /*9f10*/  FMUL.FTZ R102, R102, R65 ;  /* 0x0000004166667220 */ /* 0x002fe20000410000 */
[----:B0-----:R-:W-:Y:S01]  /*9f20*/  FMUL.FTZ R106, R106, R62 ;  /* 0x0000003e6a6a7220 */ /* 0x001fe20000410000 */
[----:B------:R-:W-:Y:S01]  /*9f30*/  FMUL.FTZ R105, R60, R105 ;  /* 0x000000693c697220 */ /* 0x000fe20000410000 */
[----:B--2---:R-:W-:Y:S01]  /*9f40*/  FMUL.FTZ R104, R104, R63 ;  /* 0x0000003f68687220 */ /* 0x004fe20000410000 */
[----:B----4-:R-:W-:Y:S01]  /*9f50*/  FMUL.FTZ R107, R61, R107 ;  /* 0x0000006b3d6b7220 */ /* 0x010fe20000410000 */
[----:B---3--:R-:W-:-:S05]  /*9f60*/  SHF.L.U32 R67, R95, 0x10, RZ ;  /* 0x000000105f437819 */ /* 0x008fca00000006ff */
[----:B------:R-:W-:Y:S01]  /*9f70*/  FADD.FTZ R67, -R30, R67 ;  /* 0x000000431e437221 */ /* 0x000fe20000010100 */
[----:B------:R-:W-:Y:S02]  /*9f80*/  IADD3.X R30, RZ, R28, RZ, P4, !PT ;  /* 0x0000001cff1e7210 */ /* 0x000fe400027fe4ff */
[----:B------:R-:W-:Y:S01]  /*9f90*/  LEA R68, P4, R56, UR8, 0x1 ;  /* 0x0000000838447c11 */ /* 0x000fe2000f8808ff */
[----:B------:R-:W-:-:S03]  /*9fa0*/  FMUL.FTZ R67, R57, R67 ;  /* 0x0000004339437220 */ /* 0x000fc60000410000 */
[----:B------:R-:W-:Y:S02]  /*9fb0*/  LEA.HI.X R69, R56, UR9, R30, 0x1, P4 ;  /* 0x0000000938457c11 */ /* 0x000fe4000a0f0c1e */
[----:B------:R-:W-:Y:S01]  /*9fc0*/  LEA R66, P4, R55, UR8, 0x1 ;  /* 0x0000000837427c11 */ /* 0x000fe2000f8808ff */
[----:B------:R-:W-:-:S03]  /*9fd0*/  FFMA.FTZ R82, R58, R67, R59 ;  /* 0x000000433a527223 */ /* 0x000fc6000001003b */
[----:B------:R-:W-:Y:S02]  /*9fe0*/  LEA.HI.X R67, R55, UR9, R34, 0x1, P4 ;  /* 0x0000000937437c11 */ /* 0x000fe4000a0f0c22 */
[C---:B------:R-:W-:Y:S01]  /*9ff0*/  LEA R64, P4, R54.reuse, UR8, 0x1 ;  /* 0x0000000836407c11 */ /* 0x040fe2000f8808ff */
[----:B------:R-:W2:Y:S03]  /*a000*/  LDL.LU R34, [R1+0x268] ;  /* 0x0002680001227983 */ /* 0x000ea60000300800 */
[----:B------:R-:W-:Y:S02]  /*a010*/  LEA.HI.X R65, R54, UR9, R40, 0x1, P4 ;  /* 0x0000000936417c11 */ /* 0x000fe4000a0f0c28 */
[C---:B------:R-:W-:Y:S01]  /*a020*/  LEA R62, P4, R53.reuse, UR8, 0x1 ;  /* 0x00000008353e7c11 */ /* 0x040fe2000f8808ff */
[----:B------:R-:W3:Y:S03]  /*a030*/  LDL.LU R40, [R1+0x264] ;  /* 0x0002640001287983 */ /* 0x000ee60000300800 */
[----:B------:R-:W-:-:S02]  /*a040*/  LEA.HI.X R63, R53, UR9, R124, 0x1, P4 ;  /* 0x00000009353f7c11 */ /* 0x000fc4000a0f0c7c */
[C---:B------:R-:W-:Y:S01]  /*a050*/  LEA R60, P4, R52.reuse, UR8, 0x1 ;  /* 0x00000008343c7c11 */ /* 0x040fe2000f8808ff */
[----:B------:R-:W4:Y:S03]  /*a060*/  LDL.LU R124, [R1+0x260] ;  /* 0x00026000017c7983 */ /* 0x000f260000300800 */
[----:B------:R-:W-:Y:S02]  /*a070*/  LEA.HI.X R61, R52, UR9, R39, 0x1, P4 ;  /* 0x00000009343d7c11 */ /* 0x000fe4000a0f0c27 */
[C---:B------:R-:W-:Y:S01]  /*a080*/  LEA R58, P4, R51.reuse, UR8, 0x1 ;  /* 0x00000008333a7c11 */ /* 0x040fe2000f8808ff */
[----:B------:R-:W5:Y:S03]  /*a090*/  LDL.LU R39, [R1+0x25c] ;  /* 0x00025c0001277983 */ /* 0x000f660000300800 */
[----:B------:R-:W-:-:S02]  /*a0a0*/  LEA.HI.X R59, R51, UR9, R0, 0x1, P4 ;  /* 0x00000009333b7c11 */ /* 0x000fc4000a0f0c00 */
[C---:B------:R-:W-:Y:S01]  /*a0b0*/  LEA R56, P4, R50.reuse, UR8, 0x1 ;  /* 0x0000000832387c11 */ /* 0x040fe2000f8808ff */
[----:B------:R-:W4:Y:S03]  /*a0c0*/  LDL.LU R0, [R1+0x258] ;  /* 0x0002580001007983 */ /* 0x000f260000300800 */
[----:B------:R-:W-:Y:S02]  /*a0d0*/  LEA.HI.X R57, R50, UR9, R38, 0x1, P4 ;  /* 0x0000000932397c11 */ /* 0x000fe4000a0f0c26 */
[----:B------:R-:W2:Y:S01]  /*a0e0*/  LDL.LU R38, [R1+0x254] ;  /* 0x0002540001267983 */ /* 0x000ea20000300800 */
[----:B------:R-:W-:-:S04]  /*a0f0*/  LEA R54, P4, R49, UR8, 0x1 ;  /* 0x0000000831367c11 */ /* 0x000fc8000f8808ff */
[----:B------:R-:W-:Y:S02]  /*a100*/  LEA.HI.X R55, R49, UR9, R33, 0x1, P4 ;  /* 0x0000000931377c11 */ /* 0x000fe4000a0f0c21 */
[C---:B------:R-:W-:Y:S01]  /*a110*/  LEA R52, P4, R48.reuse, UR8, 0x1 ;  /* 0x0000000830347c11 */ /* 0x040fe2000f8808ff */
[----:B------:R-:W4:Y:S03]  /*a120*/  LDL.LU R33, [R1+0x250] ;  /* 0x0002500001217983 */ /* 0x000f260000300800 */
[----:B------:R-:W-:Y:S02]  /*a130*/  LEA.HI.X R53, R48, UR9, R37, 0x1, P4 ;  /* 0x0000000930357c11 */ /* 0x000fe4000a0f0c25 */
[C---:B------:R-:W-:Y:S01]  /*a140*/  LEA R50, P4, R47.reuse, UR8, 0x1 ;  /* 0x000000082f327c11 */ /* 0x040fe2000f8808ff */
[----:B------:R-:W4:Y:S03]  /*a150*/  LDL.LU R37, [R1+0x24c] ;  /* 0x00024c0001257983 */ /* 0x000f260000300800 */
[----:B------:R-:W-:-:S02]  /*a160*/  LEA.HI.X R51, R47, UR9, R32, 0x1, P4 ;  /* 0x000000092f337c11 */ /* 0x000fc4000a0f0c20 */
[C---:B------:R-:W-:Y:S01]  /*a170*/  LEA R48, P4, R46.reuse, UR8, 0x1 ;  /* 0x000000082e307c11 */ /* 0x040fe2000f8808ff */
[----:B------:R-:W4:Y:S03]  /*a180*/  LDL.LU R32, [R1+0x248] ;  /* 0x0002480001207983 */ /* 0x000f260000300800 */
[----:B------:R-:W-:Y:S02]  /*a190*/  LEA.HI.X R49, R46, UR9, R36, 0x1, P4 ;  /* 0x000000092e317c11 */ /* 0x000fe4000a0f0c24 */
[C---:B------:R-:W-:Y:S01]  /*a1a0*/  LEA R46, P4, R41.reuse, UR8, 0x1 ;  /* 0x00000008292e7c11 */ /* 0x040fe2000f8808ff */
[----:B------:R-:W4:Y:S03]  /*a1b0*/  LDL.LU R36, [R1+0x244] ;  /* 0x0002440001247983 */ /* 0x000f260000300800 */
[----:B------:R-:W-:-:S02]  /*a1c0*/  LEA.HI.X R47, R41, UR9, R115, 0x1, P4 ;  /* 0x00000009292f7c11 */ /* 0x000fc4000a0f0c73 */
[----:B------:R-:W4:Y:S01]  /*a1d0*/  LDL.LU R115, [R1+0x240] ;  /* 0x0002400001737983 */ /* 0x000f220000300800 */
[----:B---3--:R-:W-:-:S04]  /*a1e0*/  LEA R70, P4, R40, UR8, 0x1 ;  /* 0x0000000828467c11 */ /* 0x008fc8000f8808ff */
[----:B------:R-:W-:Y:S02]  /*a1f0*/  LEA.HI.X R71, R40, UR9, R35, 0x1, P4 ;  /* 0x0000000928477c11 */ /* 0x000fe4000a0f0c23 */
[----:B------:R-:W3:Y:S01]  /*a200*/  LDL.LU R35, [R1+0x23c] ;  /* 0x00023c0001237983 */ /* 0x000ee20000300800 */
[----:B-----5:R-:W-:-:S04]  /*a210*/  LEA R40, P4, R39, UR8, 0x1 ;  /* 0x0000000827287c11 */ /* 0x020fc8000f8808ff */
[----:B------:R-:W-:Y:S02]  /*a220*/  LEA.HI.X R41, R39, UR9, R123, 0x1, P4 ;  /* 0x0000000927297c11 */ /* 0x000fe4000a0f0c7b */
[----:B------:R-:W5:Y:S01]  /*a230*/  LDL.LU R123, [R1+0x238] ;  /* 0x00023800017b7983 */ /* 0x000f620000300800 */
[----:B--2---:R-:W-:-:S04]  /*a240*/  LEA R72, P4, R38, UR8, 0x1 ;  /* 0x0000000826487c11 */ /* 0x004fc8000f8808ff */
[----:B------:R-:W-:Y:S02]  /*a250*/  LEA.HI.X R73, R38, UR9, R34, 0x1, P4 ;  /* 0x0000000926497c11 */ /* 0x000fe4000a0f0c22 */
[----:B------:R-:W2:Y:S04]  /*a260*/  LDL.LU R34, [R1+0x234] ;  /* 0x0002340001227983 */ /* 0x000ea80000300800 */
[----:B------:R-:W5:Y:S01]  /*a270*/  LDL.LU R89, [R1+0x1e0] ;  /* 0x0001e00001597983 */ /* 0x000f620000300800 */
[----:B----4-:R-:W-:-:S04]  /*a280*/  LEA R38, P4, R37, UR8, 0x1 ;  /* 0x0000000825267c11 */ /* 0x010fc8000f8808ff */
[----:B------:R-:W-:Y:S02]  /*a290*/  LEA.HI.X R39, R37, UR9, R124, 0x1, P4 ;  /* 0x0000000925277c11 */ /* 0x000fe4000a0f0c7c */
[----:B------:R-:W4:Y:S04]  /*a2a0*/  LDL.LU R124, [R1+0x230] ;  /* 0x00023000017c7983 */ /* 0x000f280000300800 */
[----:B------:R-:W4:Y:S01]  /*a2b0*/  LDL.LU R88, [R1+0x1e4] ;  /* 0x0001e40001587983 */ /* 0x000f220000300800 */
[----:B------:R-:W-:-:S04]  /*a2c0*/  LEA R74, P4, R36, UR8, 0x1 ;  /* 0x00000008244a7c11 */ /* 0x000fc8000f8808ff */
[----:B------:R-:W-:Y:S02]  /*a2d0*/  LEA.HI.X R75, R36, UR9, R0, 0x1, P4 ;  /* 0x00000009244b7c11 */ /* 0x000fe4000a0f0c00 */
[----:B------:R-:W5:Y:S04]  /*a2e0*/  LDL.LU R0, [R1+0x22c] ;  /* 0x00022c0001007983 */ /* 0x000f680000300800 */
[----:B------:R-:W4:Y:S01]  /*a2f0*/  LDL.LU R87, [R1+0x1e8] ;  /* 0x0001e80001577983 */ /* 0x000f220000300800 */
[----:B------:R-:W-:Y:S02]  /*a300*/  F2FP.BF16.F32.PACK_AB R83, R125, R31 ;  /* 0x0000001f7d53723e */ /* 0x000fe400000010ff */
[----:B---3--:R-:W-:-:S04]  /*a310*/  LEA R36, P4, R35, UR8, 0x1 ;  /* 0x0000000823247c11 */ /* 0x008fc8000f8808ff */
[----:B------:R-:W-:Y:S02]  /*a320*/  LEA.HI.X R37, R35, UR9, R33, 0x1, P4 ;  /* 0x0000000923257c11 */ /* 0x000fe4000a0f0c21 */
[----:B------:R-:W3:Y:S04]  /*a330*/  LDL.LU R33, [R1+0x228] ;  /* 0x0002280001217983 */ /* 0x000ee80000300800 */
[----:B------:R-:W4:Y:S01]  /*a340*/  LDL.LU R86, [R1+0x1ec] ;  /* 0x0001ec0001567983 */ /* 0x000f220000300800 */
[----:B--2---:R-:W-:-:S04]  /*a350*/  LEA R76, P4, R34, UR8, 0x1 ;  /* 0x00000008224c7c11 */ /* 0x004fc8000f8808ff */
[----:B------:R-:W-:Y:S02]  /*a360*/  LEA.HI.X R77, R34, UR9, R32, 0x1, P4 ;  /* 0x00000009224d7c11 */ /* 0x000fe4000a0f0c20 */
[----:B------:R-:W2:Y:S04]  /*a370*/  LDL.LU R32, [R1+0x224] ;  /* 0x0002240001207983 */ /* 0x000ea80000300800 */
[----:B------:R-:W4:Y:S04]  /*a380*/  LDL.LU R125, [R1+0x220] ;  /* 0x00022000017d7983 */ /* 0x000f280000300800 */
[----:B------:R-:W4:Y:S01]  /*a390*/  LDL.LU R31, [R1+0x21c] ;  /* 0x00021c00011f7983 */ /* 0x000f220000300800 */
[----:B-----5:R-:W-:-:S04]  /*a3a0*/  LEA R34, P4, R0, UR8, 0x1 ;  /* 0x0000000800227c11 */ /* 0x020fc8000f8808ff */
[----:B------:R-:W-:Y:S02]  /*a3b0*/  LEA.HI.X R35, R0, UR9, R115, 0x1, P4 ;  /* 0x0000000900237c11 */ /* 0x000fe4000a0f0c73 */
[----:B------:R-:W5:Y:S01]  /*a3c0*/  LDL.LU R115, [R1+0x218] ;  /* 0x0002180001737983 */ /* 0x000f620000300800 */
[----:B---3--:R-:W-:-:S04]  /*a3d0*/  LEA R78, P4, R33, UR8, 0x1 ;  /* 0x00000008214e7c11 */ /* 0x008fc8000f8808ff */
[----:B------:R-:W-:Y:S02]  /*a3e0*/  LEA.HI.X R79, R33, UR9, R123, 0x1, P4 ;  /* 0x00000009214f7c11 */ /* 0x000fe4000a0f0c7b */
[----:B------:R-:W3:Y:S01]  /*a3f0*/  LDL.LU R123, [R1+0x214] ;  /* 0x00021400017b7983 */ /* 0x000ee20000300800 */
[----:B--2---:R-:W-:-:S04]  /*a400*/  LEA R80, P4, R32, UR8, 0x1 ;  /* 0x0000000820507c11 */ /* 0x004fc8000f8808ff */
[----:B----4-:R-:W-:Y:S02]  /*a410*/  LEA.HI.X R81, R32, UR9, R124, 0x1, P4 ;  /* 0x0000000920517c11 */ /* 0x010fe4000a0f0c7c */
[----:B------:R-:W2:Y:S01]  /*a420*/  LDL.LU R124, [R1+0x210] ;  /* 0x00021000017c7983 */ /* 0x000ea20000300800 */
[----:B------:R-:W-:-:S03]  /*a430*/  LEA R30, P4, R31, UR8, 0x1 ;  /* 0x000000081f1e7c11 */ /* 0x000fc6000f8808ff */
[----:B------:R-:W4:Y:S01]  /*a440*/  LDL.LU R116, [R1+0xc] ;  /* 0x00000c0001747983 */ /* 0x000f220000300800 */
[----:B------:R-:W-:-:S03]  /*a450*/  LEA.HI.X R31, R31, UR9, R125, 0x1, P4 ;  /* 0x000000091f1f7c11 */ /* 0x000fc6000a0f0c7d */
[----:B------:R-:W4:Y:S04]  /*a460*/  LDL.LU R118, [R1+0x1d4] ;  /* 0x0001d40001767983 */ /* 0x000f280000300800 */
[----:B------:R-:W4:Y:S04]  /*a470*/  LDL.LU R119, [R1+0x1dc] ;  /* 0x0001dc0001777983 */ /* 0x000f280000300800 */
[----:B------:R-:W4:Y:S01]  /*a480*/  LDL.LU R125, [R1+0x20c] ;  /* 0x00020c00017d7983 */ /* 0x000f220000300800 */
[----:B------:R-:W-:Y:S01]  /*a490*/  FMUL.FTZ R84, R82, -1.4426950216293334961 ;  /* 0xbfb8aa3b52547820 */ /* 0x000fe20000410000 */
[----:B------:R-:W-:-:S02]  /*a4a0*/  MOV R85, R94 ;  /* 0x0000005e00557202 */ /* 0x000fc40000000f00 */
[----:B------:R-:W4:Y:S03]  /*a4b0*/  LDL.LU R120, [R1+0x44] ;  /* 0x0000440001787983 */ /* 0x000f260000300800 */
[----:B------:R-:W0:Y:S01]  /*a4c0*/  MUFU.EX2 R84, R84 ;  /* 0x0000005400547308 */ /* 0x000e220000000800 */
[C---:B-----5:R-:W-:Y:S01]  /*a4d0*/  LEA R94, P4, R115.reuse, UR8, 0x1 ;  /* 0x00000008735e7c11 */ /* 0x060fe2000f8808ff */
[----:B------:R-:W5:Y:S03]  /*a4e0*/  LDL.LU R96, [R1+0x3c] ;  /* 0x00003c0001607983 */ /* 0x000f660000300800 */
[----:B------:R-:W-:Y:S01]  /*a4f0*/  LEA.HI.X R95, R115, UR9, R89, 0x1, P4 ;  /* 0x00000009735f7c11 */ /* 0x000fe2000a0f0c59 */
[----:B------:R-:W5:Y:S01]  /*a500*/  LDL.LU R117, [R1+0x70] ;  /* 0x0000700001757983 */ /* 0x000f620000300800 */
[----:B0-----:R-:W-:-:S06]  /*a510*/  FADD.FTZ R0, R84, 1 ;  /* 0x3f80000054007421 */ /* 0x001fcc0000010000 */
[----:B------:R-:W0:Y:S01]  /*a520*/  MUFU.RCP R0, R0 ;  /* 0x0000000000007308 */ /* 0x000e220000001000 */
[----:B------:R-:W-:Y:S01]  /*a530*/  PRMT R32, R83, 0x7632, R32 ;  /* 0x0000763253207816 */ /* 0x000fe20000000020 */
[----:B------:R1:W-:Y:S01]  /*a540*/  STG.E.U16 desc[UR16][R68.64], R83 ;  /* 0x0000005344007986 */ /* 0x0003e2000c101510 */
[----:B0-----:R-:W-:Y:S01]  /*a550*/  FMUL.FTZ R0, R82, R0 ;  /* 0x0000000052007220 */ /* 0x001fe20000410000 */
[----:B---3--:R-:W-:-:S04]  /*a560*/  LEA R92, P4, R123, UR8, 0x1 ;  /* 0x000000087b5c7c11 */ /* 0x008fc8000f8808ff */
[----:B------:R-:W-:Y:S02]  /*a570*/  LEA.HI.X R93, R123, UR9, R88, 0x1, P4 ;  /* 0x000000097b5d7c11 */ /* 0x000fe4000a0f0c58 */
[----:B--2---:R-:W-:-:S04]  /*a580*/  LEA R90, P4, R124, UR8, 0x1 ;  /* 0x000000087c5a7c11 */ /* 0x004fc8000f8808ff */
[----:B------:R-:W-:Y:S02]  /*a590*/  LEA.HI.X R91, R124, UR9, R87, 0x1, P4 ;  /* 0x000000097c5b7c11 */ /* 0x000fe4000a0f0c57 */
[----:B----4-:R-:W-:-:S04]  /*a5a0*/  LEA R88, P4, R125, UR8, 0x1 ;  /* 0x000000087d587c11 */ /* 0x010fc8000f8808ff */
[----:B------:R-:W-:Y:S02]  /*a5b0*/  LEA.HI.X R89, R125, UR9, R86, 0x1, P4 ;  /* 0x000000097d597c11 */ /* 0x000fe4000a0f0c56 */
[----:B------:R-:W2:Y:S04]  /*a5c0*/  LDL.LU R125, [R1+0x1c8] ;  /* 0x0001c800017d7983 */ /* 0x000ea80000300800 */
[----:B------:R-:W3:Y:S04]  /*a5d0*/  LDL.LU R124, [R1+0x1bc] ;  /* 0x0001bc00017c7983 */ /* 0x000ee80000300800 */
[----:B------:R-:W3:Y:S04]  /*a5e0*/  LDL.LU R123, [R1+0x1c4] ;  /* 0x0001c400017b7983 */ /* 0x000ee80000300800 */
[----:B------:R-:W4:Y:S04]  /*a5f0*/  LDL.LU R82, [R1+0x1d0] ;  /* 0x0001d00001527983 */ /* 0x000f280000300800 */
[----:B-1----:R-:W4:Y:S01]  /*a600*/  LDL.LU R83, [R1+0x1cc] ;  /* 0x0001cc0001537983 */ /* 0x002f220000300800 */
[----:B------:R-:W-:-:S02]  /*a610*/  IADD3.X R33, RZ, R28, RZ, P6, !PT ;  /* 0x0000001cff217210 */ /* 0x000fc400037fe4ff */
[----:B------:R-:W-:Y:S01]  /*a620*/  LEA R86, P4, R85, UR8, 0x1 ;  /* 0x0000000855567c11 */ /* 0x000fe2000f8808ff */
[----:B------:R0:W-:Y:S01]  /*a630*/  STG.E.U16 desc[UR16][R68.64+0x2], R32 ;  /* 0x0000022044007986 */ /* 0x0001e2000c101510 */
[----:B------:R-:W-:Y:S02]  /*a640*/  MOV R87, R85 ;  /* 0x0000005500577202 */ /* 0x000fe40000000f00 */
[----:B------:R-:W-:Y:S02]  /*a650*/  MOV R85, R116 ;  /* 0x0000007400557202 */ /* 0x000fe40000000f00 */
[----:B------:R-:W-:Y:S02]  /*a660*/  LEA.HI.X R87, R87, UR9, R33, 0x1, P4 ;  /* 0x0000000957577c11 */ /* 0x000fe4000a0f0c21 */
[-C--:B------:R-:W-:Y:S02]  /*a670*/  IADD3.X R33, RZ, R28.reuse, RZ, P3, !PT ;  /* 0x0000001cff217210 */ /* 0x080fe40001ffe4ff */
[----:B0-----:R-:W-:-:S02]  /*a680*/  IADD3.X R32, RZ, R28, RZ, P5, !PT ;  /* 0x0000001cff207210 */ /* 0x001fc40002ffe4ff */
[----:B------:R-:W-:Y:S02]  /*a690*/  LEA R84, P5, R116, UR8, 0x1 ;  /* 0x0000000874547c11 */ /* 0x000fe4000f8a08ff */
[----:B------:R-:W-:Y:S01]  /*a6a0*/  F2FP.BF16.F32.PACK_AB R97, R118, R119 ;  /* 0x000000777661723e */ /* 0x000fe200000010ff */
[----:B------:R-:W2:Y:S01]  /*a6b0*/  LDL.LU R116, [R1+0x208] ;  /* 0x0002080001747983 */ /* 0x000ea20000300800 */
[----:B------:R-:W-:Y:S02]  /*a6c0*/  LEA.HI.X R85, R85, UR9, R32, 0x1, P5 ;  /* 0x0000000955557c11 */ /* 0x000fe4000a8f0c20 */
[C---:B-----5:R-:W-:Y:S01]  /*a6d0*/  LEA R32, P3, R96.reuse, UR8, 0x1 ;  /* 0x0000000860207c11 */ /* 0x060fe2000f8608ff */
[----:B------:R-:W5:Y:S01]  /*a6e0*/  LDL.LU R118, [R1+0x1b0] ;  /* 0x0001b00001767983 */ /* 0x000f620000300800 */
[C---:B------:R-:W-:Y:S02]  /*a6f0*/  PRMT R121, R97.reuse, 0x7610, R121 ;  /* 0x0000761061797816 */ /* 0x040fe40000000079 */
[----:B------:R-:W-:Y:S01]  /*a700*/  LEA.HI.X R33, R96, UR9, R33, 0x1, P3 ;  /* 0x0000000960217c11 */ /* 0x000fe200098f0c21 */
[----:B------:R-:W5:Y:S01]  /*a710*/  LDL.LU R119, [R1+0x1b8] ;  /* 0x0001b80001777983 */ /* 0x000f620000300800 */
[----:B------:R-:W-:-:S03]  /*a720*/  PRMT R122, R97, 0x7632, R122 ;  /* 0x00007632617a7816 */ /* 0x000fc6000000007a */
[----:B------:R0:W-:Y:S01]  /*a730*/  STG.E.U16 desc[UR16][R68.64+0x4], R121 ;  /* 0x0000047944007986 */ /* 0x0001e2000c101510 */
[----:B----4-:R-:W-:Y:S02]  /*a740*/  F2FP.BF16.F32.PACK_AB R115, R83, R82 ;  /* 0x000000525373723e */ /* 0x010fe400000010ff */
[-C--:B------:R-:W-:Y:S02]  /*a750*/  IADD3.X R83, RZ, R28.reuse, RZ, P2, !PT ;  /* 0x0000001cff537210 */ /* 0x080fe400017fe4ff */
[C---:B------:R-:W-:Y:S02]  /*a760*/  LEA R82, P2, R120.reuse, UR8, 0x1 ;  /* 0x0000000878527c11 */ /* 0x040fe4000f8408ff */
[----:B------:R-:W-:Y:S02]  /*a770*/  IADD3.X R28, RZ, R28, RZ, P1, !PT ;  /* 0x0000001cff1c7210 */ /* 0x000fe40000ffe4ff */
[----:B------:R-:W-:Y:S02]  /*a780*/  LEA R96, P1, R117, UR8, 0x1 ;  /* 0x0000000875607c11 */ /* 0x000fe4000f8208ff */
[----:B------:R-:W-:-:S02]  /*a790*/  LEA.HI.X R83, R120, UR9, R83, 0x1, P2 ;  /* 0x0000000978537c11 */ /* 0x000fc400090f0c53 */
[----:B------:R-:W4:Y:S01]  /*a7a0*/  LDL.LU R120, [R1+0x1a4] ;  /* 0x0001a40001787983 */ /* 0x000f220000300800 */
[----:B------:R-:W-:-:S03]  /*a7b0*/  LEA.HI.X R97, R117, UR9, R28, 0x1, P1 ;  /* 0x0000000975617c11 */ /* 0x000fc600088f0c1c */
[----:B------:R-:W4:Y:S04]  /*a7c0*/  LDL.LU R117, [R1+0x204] ;  /* 0x0002040001757983 */ /* 0x000f280000300800 */
[----:B0-----:R-:W2:Y:S04]  /*a7d0*/  LDL.LU R121, [R1+0x1c0] ;  /* 0x0001c00001797983 */ /* 0x001ea80000300800 */
[----:B------:R0:W-:Y:S04]  /*a7e0*/  STG.E.U16 desc[UR16][R68.64+0x6], R122 ;  /* 0x0000067a44007986 */ /* 0x0001e8000c101510 */
[----:B------:R1:W-:Y:S01]  /*a7f0*/  STG.E.U16 desc[UR16][R66.64], R115 ;  /* 0x0000007342007986 */ /* 0x0003e2000c101510 */
[----:B0-----:R-:W-:-:S02]  /*a800*/  PRMT R69, R115, 0x7632, R69 ;  /* 0x0000763273457816 */ /* 0x001fc40000000045 */
[----:B---3--:R-:W-:-:S03]  /*a810*/  F2FP.BF16.F32.PACK_AB R68, R124, R123 ;  /* 0x0000007b7c44723e */ /* 0x008fc600000010ff */
[----:B------:R0:W-:Y:S01]  /*a820*/  STG.E.U16 desc[UR16][R66.64+0x2], R69 ;  /* 0x0000024542007986 */ /* 0x0001e2000c101510 */
[----:B--2---:R-:W-:-:S03]  /*a830*/  F2FP.BF16.F32.PACK_AB R28, R121, R125 ;  /* 0x0000007d791c723e */ /* 0x004fc600000010ff */
[----:B------:R-:W2:Y:S01]  /*a840*/  LDL.LU R121, [R1+0x188] ;  /* 0x0001880001797983 */ /* 0x000ea20000300800 */
[----:B-1----:R-:W-:-:S03]  /*a850*/  PRMT R115, R28, 0x7632, R115 ;  /* 0x000076321c737816 */ /* 0x002fc60000000073 */
[----:B------:R-:W2:Y:S04]  /*a860*/  LDL.LU R125, [R1+0x18c] ;  /* 0x00018c00017d7983 */ /* 0x000ea80000300800 */
[----:B------:R-:W3:Y:S04]  /*a870*/  LDL.LU R122, [R1+0x1a0] ;  /* 0x0001a000017a7983 */ /* 0x000ee80000300800 */
[----:B------:R-:W4:Y:S04]  /*a880*/  LDL.LU R124, [R1+0x17c] ;  /* 0x00017c00017c7983 */ /* 0x000f280000300800 */
[----:B------:R-:W4:Y:S04]  /*a890*/  LDL.LU R123, [R1+0x184] ;  /* 0x00018400017b7983 */ /* 0x000f280000300800 */
[----:B------:R5:W-:Y:S04]  /*a8a0*/  STG.E.U16 desc[UR16][R66.64+0x4], R28 ;  /* 0x0000041c42007986 */ /* 0x000be8000c101510 */
[----:B0-----:R-:W3:Y:S04]  /*a8b0*/  LDL.LU R69, [R1+0x19c] ;  /* 0x00019c0001457983 */ /* 0x001ee80000300800 */
[----:B------:R0:W-:Y:S01]  /*a8c0*/  STG.E.U16 desc[UR16][R66.64+0x6], R115 ;  /* 0x0000067342007986 */ /* 0x0001e2000c101510 */
[----:B-----5:R-:W-:-:S03]  /*a8d0*/  F2FP.BF16.F32.PACK_AB R28, R118, R119 ;  /* 0x00000077761c723e */ /* 0x020fc600000010ff */
[----:B------:R-:W5:Y:S04]  /*a8e0*/  LDL.LU R118, [R1+0x200] ;  /* 0x0002000001767983 */ /* 0x000f680000300800 */
[----:B------:R-:W5:Y:S04]  /*a8f0*/  LDL.LU R119, [R1+0x1fc] ;  /* 0x0001fc0001777983 */ /* 0x000f680000300800 */
[----:B0-----:R-:W4:Y:S01]  /*a900*/  LDL.LU R115, [R1+0x1ac] ;  /* 0x0001ac0001737983 */ /* 0x001f220000300800 */
[----:B------:R-:W-:-:S03]  /*a910*/  PRMT R67, R68, 0x7632, R67 ;  /* 0x0000763244437816 */ /* 0x000fc60000000043 */
[----:B------:R0:W-:Y:S04]  /*a920*/  STG.E.U16 desc[UR16][R64.64], R68 ;  /* 0x0000004440007986 */ /* 0x0001e8000c101510 */
[----:B------:R-:W-:Y:S01]  /*a930*/  STG.E.U16 desc[UR16][R64.64+0x2], R67 ;  /* 0x0000024340007986 */ /* 0x000fe2000c101510 */
[----:B0-----:R-:W-:-:S03]  /*a940*/  PRMT R68, R28, 0x7632, R68 ;  /* 0x000076321c447816 */ /* 0x001fc60000000044 */
[----:B------:R-:W-:Y:S04]  /*a950*/  STG.E.U16 desc[UR16][R64.64+0x4], R28 ;  /* 0x0000041c40007986 */ /* 0x000fe8000c101510 */
[----:B------:R2:W-:Y:S02]  /*a960*/  STG.E.U16 desc[UR16][R64.64+0x6], R68 ;  /* 0x0000064440007986 */ /* 0x0005e4000c101510 */
[----:B--2---:R-:W-:Y:S02]  /*a970*/  F2FP.BF16.F32.PACK_AB R64, R121, R125 ;  /* 0x0000007d7940723e */ /* 0x004fe400000010ff */
[----:B---3--:R-:W-:Y:S02]  /*a980*/  F2FP.BF16.F32.PACK_AB R28, R69, R122 ;  /* 0x0000007a451c723e */ /* 0x008fe400000010ff */
[----:B----4-:R-:W-:-:S02]  /*a990*/  F2FP.BF16.F32.PACK_AB R66, R120, R115 ;  /* 0x000000737842723e */ /* 0x010fc400000010ff */
[----:B------:R-:W5:Y:S02]  /*a9a0*/  LDL.LU R120, [R1+0x1f8] ;  /* 0x0001f80001787983 */ /* 0x000f640000300800 */
[----:B------:R-:W-:Y:S02]  /*a9b0*/  PRMT R65, R66, 0x7632, R65 ;  /* 0x0000763242417816 */ /* 0x000fe40000000041 */
[----:B------:R-:W2:Y:S04]  /*a9c0*/  LDL.LU R115, [R1+0x16c] ;  /* 0x00016c0001737983 */ /* 0x000ea80000300800 */
[----:B------:R-:W2:Y:S04]  /*a9d0*/  LDL.LU R67, [R1+0x160] ;  /* 0x0001600001437983 */ /* 0x000ea80000300800 */
[----:B------:R-:W3:Y:S04]  /*a9e0*/  LDL.LU R69, [R1+0x15c] ;  /* 0x00015c0001457983 */ /* 0x000ee80000300800 */
[----:B------:R-:W3:Y:S04]  /*a9f0*/  LDL.LU R122, [R1+0x168] ;  /* 0x00016800017a7983 */ /* 0x000ee80000300800 */
[----:B------:R-:W4:Y:S04]  /*aa00*/  LDL.LU R68, [R1+0x180] ;  /* 0x0001800001447983 */ /* 0x000f280000300800 */
[----:B------:R-:W5:Y:S04]  /*aa10*/  LDL.LU R121, [R1+0x148] ;  /* 0x0001480001797983 */ /* 0x000f680000300800 */
[----:B------:R-:W5:Y:S04]  /*aa20*/  LDL.LU R125, [R1+0x158] ;  /* 0x00015800017d7983 */ /* 0x000f680000300800 */
[----:B------:R0:W-:Y:S04]  /*aa30*/  STG.E.U16 desc[UR16][R62.64+0x2], R65 ;  /* 0x000002413e007986 */ /* 0x0001e8000c101510 */
[----:B0-----:R-:W4:Y:S04]  /*aa40*/  LDL.LU R65, [R1+0x170] ;  /* 0x0001700001417983 */ /* 0x001f280000300800 */
[----:B------:R0:W-:Y:S04]  /*aa50*/  STG.E.U16 desc[UR16][R62.64], R66 ;  /* 0x000000423e007986 */ /* 0x0001e8000c101510 */
[----:B------:R1:W-:Y:S01]  /*aa60*/  STG.E.U16 desc[UR16][R62.64+0x4], R28 ;  /* 0x0000041c3e007986 */ /* 0x0003e2000c101510 */
[----:B0-----:R-:W-:-:S02]  /*aa70*/  PRMT R66, R28, 0x7632, R66 ;  /* 0x000076321c427816 */ /* 0x001fc40000000042 */
[----:B-1----:R-:W-:Y:S02]  /*aa80*/  F2FP.BF16.F32.PACK_AB R28, R124, R123 ;  /* 0x0000007b7c1c723e */ /* 0x002fe400000010ff */
[----:B------:R-:W5:Y:S04]  /*aa90*/  LDL.LU R124, [R1+0x144] ;  /* 0x00014400017c7983 */ /* 0x000f680000300800 */
[----:B------:R-:W5:Y:S04]  /*aaa0*/  LDL.LU R123, [R1+0x14c] ;  /* 0x00014c00017b7983 */ /* 0x000f680000300800 */
[----:B------:R0:W-:Y:S04]  /*aab0*/  STG.E.U16 desc[UR16][R62.64+0x6], R66 ;  /* 0x000006423e007986 */ /* 0x0001e8000c101510 */
[----:B------:R1:W-:Y:S04]  /*aac0*/  STG.E.U16 desc[UR16][R60.64], R64 ;  /* 0x000000403c007986 */ /* 0x0003e8000c101510 */
[----:B------:R2:W-:Y:S01]  /*aad0*/  STG.E.U16 desc[UR16][R60.64+0x4], R28 ;  /* 0x0000041c3c007986 */ /* 0x0005e2000c101510 */
[----:B0-----:R-:W-:-:S02]  /*aae0*/  PRMT R63, R64, 0x7632, R63 ;  /* 0x00007632403f7816 */ /* 0x001fc4000000003f */
[----:B-1----:R-:W-:-:S03]  /*aaf0*/  PRMT R64, R28, 0x7632, R64 ;  /* 0x000076321c407816 */ /* 0x002fc60000000040 */
[----:B------:R-:W-:Y:S04]  /*ab00*/  STG.E.U16 desc[UR16][R60.64+0x2], R63 ;  /* 0x0000023f3c007986 */ /* 0x000fe8000c101510 */
[----:B------:R3:W-:Y:S01]  /*ab10*/  STG.E.U16 desc[UR16][R60.64+0x6], R64 ;  /* 0x000006403c007986 */ /* 0x0007e2000c101510 */
[----:B--2---:R-:W-:-:S05]  /*ab20*/  F2FP.BF16.F32.PACK_AB R28, R67, R115 ;  /* 0x00000073431c723e */ /* 0x004fca00000010ff */
[----:B------:R-:W-:Y:S01]  /*ab30*/  STG.E.U16 desc[UR16][R58.64+0x4], R28 ;  /* 0x0000041c3a007986 */ /* 0x000fe2000c101510 */
[----:B---3--:R-:W-:Y:S02]  /*ab40*/  F2FP.BF16.F32.PACK_AB R60, R69, R122 ;  /* 0x0000007a453c723e */ /* 0x008fe400000010ff */
[----:B----4-:R-:W-:Y:S02]  /*ab50*/  F2FP.BF16.F32.PACK_AB R62, R65, R68 ;  /* 0x00000044413e723e */ /* 0x010fe400000010ff */
[----:B------:R-:W2:Y:S04]  /*ab60*/  LDL.LU R65, [R1+0x13c] ;  /* 0x00013c0001417983 */ /* 0x000ea80000300800 */
[----:B------:R-:W2:Y:S04]  /*ab70*/  LDL.LU R68, [R1+0x140] ;  /* 0x0001400001447983 */ /* 0x000ea80000300800 */
[----:B------:R-:W3:Y:S04]  /*ab80*/  LDL.LU R67, [R1+0x12c] ;  /* 0x00012c0001437983 */ /* 0x000ee80000300800 */
[----:B------:R-:W3:Y:S01]  /*ab90*/  LDL.LU R115, [R1+0x134] ;  /* 0x0001340001737983 */ /* 0x000ee20000300800 */
[----:B------:R-:W-:-:S03]  /*aba0*/  PRMT R61, R62, 0x7632, R61 ;  /* 0x000076323e3d7816 */ /* 0x000fc6000000003d */
[----:B------:R0:W-:Y:S04]  /*abb0*/  STG.E.U16 desc[UR16][R58.64], R62 ;  /* 0x0000003e3a007986 */ /* 0x0001e8000c101510 */
[----:B------:R-:W4:Y:S04]  /*abc0*/  LDL.LU R69, [R1+0x124] ;  /* 0x0001240001457983 */ /* 0x000f280000300800 */
[----:B------:R-:W4:Y:S01]  /*abd0*/  LDL.LU R122, [R1+0x128] ;  /* 0x00012800017a7983 */ /* 0x000f220000300800 */
[----:B0-----:R-:W-:Y:S02]  /*abe0*/  PRMT R62, R28, 0x7632, R62 ;  /* 0x000076321c3e7816 */ /* 0x001fe4000000003e */
[----:B-----5:R-:W-:-:S02]  /*abf0*/  F2FP.BF16.F32.PACK_AB R28, R121, R125 ;  /* 0x0000007d791c723e */ /* 0x020fc400000010ff */
[----:B------:R-:W5:Y:S04]  /*ac00*/  LDL.LU R121, [R1+0x118] ;  /* 0x0001180001797983 */ /* 0x000f680000300800 */
[----:B------:R-:W5:Y:S04]  /*ac10*/  LDL.LU R125, [R1+0x120] ;  /* 0x00012000017d7983 */ /* 0x000f680000300800 */
[----:B------:R-:W-:Y:S04]  /*ac20*/  STG.E.U16 desc[UR16][R58.64+0x2], R61 ;  /* 0x0000023d3a007986 */ /* 0x000fe8000c101510 */
[----:B------:R0:W-:Y:S02]  /*ac30*/  STG.E.U16 desc[UR16][R58.64+0x6], R62 ;  /* 0x0000063e3a007986 */ /* 0x0001e4000c101510 */
[----:B0-----:R-:W-:-:S02]  /*ac40*/  F2FP.BF16.F32.PACK_AB R58, R124, R123 ;  /* 0x0000007b7c3a723e */ /* 0x001fc400000010ff */
[----:B------:R-:W5:Y:S04]  /*ac50*/  LDL.LU R124, [R1+0x98] ;  /* 0x00009800017c7983 */ /* 0x000f680000300800 */
[----:B------:R-:W5:Y:S01]  /*ac60*/  LDL.LU R123, [R1+0x9c] ;  /* 0x00009c00017b7983 */ /* 0x000f620000300800 */
[----:B------:R-:W-:-:S03]  /*ac70*/  PRMT R59, R60, 0x7632, R59 ;  /* 0x000076323c3b7816 */ /* 0x000fc6000000003b */
[----:B------:R0:W-:Y:S04]  /*ac80*/  STG.E.U16 desc[UR16][R56.64], R60 ;  /* 0x0000003c38007986 */ /* 0x0001e8000c101510 */
[----:B------:R-:W-:Y:S01]  /*ac90*/  STG.E.U16 desc[UR16][R56.64+0x4], R28 ;  /* 0x0000041c38007986 */ /* 0x000fe2000c101510 */
[----:B0-----:R-:W-:-:S03]  /*aca0*/  PRMT R60, R28, 0x7632, R60 ;  /* 0x000076321c3c7816 */ /* 0x001fc6000000003c */
[----:B------:R-:W-:Y:S04]  /*acb0*/  STG.E.U16 desc[UR16][R56.64+0x2], R59 ;  /* 0x0000023b38007986 */ /* 0x000fe8000c101510 */
[----:B------:R0:W-:Y:S04]  /*acc0*/  STG.E.U16 desc[UR16][R56.64+0x6], R60 ;  /* 0x0000063c38007986 */ /* 0x0001e8000c101510 */
[----:B------:R1:W-:Y:S01]  /*acd0*/  STG.E.U16 desc[UR16][R54.64], R58 ;  /* 0x0000003a36007986 */ /* 0x0003e2000c101510 */
[----:B0-----:R-:W-:-:S05]  /*ace0*/  PRMT R57, R58, 0x7632, R57 ;  /* 0x000076323a397816 */ /* 0x001fca0000000039 */
[----:B------:R-:W-:Y:S01]  /*acf0*/  STG.E.U16 desc[UR16][R54.64+0x2], R57 ;  /* 0x0000023936007986 */ /* 0x000fe2000c101510 */
[----:B--2---:R-:W-:-:S03]  /*ad00*/  F2FP.BF16.F32.PACK_AB R28, R65, R68 ;  /* 0x00000044411c723e */ /* 0x004fc600000010ff */
[----:B------:R-:W2:Y:S04]  /*ad10*/  LDL.LU R65, [R1+0x94] ;  /* 0x0000940001417983 */ /* 0x000ea80000300800 */
[----:B------:R-:W2:Y:S01]  /*ad20*/  LDL.LU R68, [R1+0xf0] ;  /* 0x0000f00001447983 */ /* 0x000ea20000300800 */
[----:B---3--:R-:W-:-:S03]  /*ad30*/  F2FP.BF16.F32.PACK_AB R56, R67, R115 ;  /* 0x000000734338723e */ /* 0x008fc600000010ff */
[----:B------:R-:W3:Y:S01]  /*ad40*/  LDL.LU R67, [R1+0x80] ;  /* 0x0000800001437983 */ /* 0x000ee20000300800 */
[----:B-1----:R-:W-:-:S03]  /*ad50*/  PRMT R58, R28, 0x7632, R58 ;  /* 0x000076321c3a7816 */ /* 0x002fc6000000003a */
[----:B------:R-:W3:Y:S04]  /*ad60*/  LDL.LU R115, [R1+0x84] ;  /* 0x0000840001737983 */ /* 0x000ee80000300800 */
[----:B------:R4:W-:Y:S04]  /*ad70*/  STG.E.U16 desc[UR16][R54.64+0x4], R28 ;  /* 0x0000041c36007986 */ /* 0x0009e8000c101510 */
[----:B------:R5:W-:Y:S01]  /*ad80*/  STG.E.U16 desc[UR16][R54.64+0x6], R58 ;  /* 0x0000063a36007986 */ /* 0x000be2000c101510 */
[----:B----4-:R-:W-:-:S03]  /*ad90*/  F2FP.BF16.F32.PACK_AB R28, R69, R122 ;  /* 0x0000007a451c723e */ /* 0x010fc600000010ff */
[----:B------:R-:W4:Y:S01]  /*ada0*/  LDL.LU R69, [R1+0xd4] ;  /* 0x0000d40001457983 */ /* 0x000f220000300800 */
[----:B-----5:R-:W-:-:S03]  /*adb0*/  F2FP.BF16.F32.PACK_AB R54, R121, R125 ;  /* 0x0000007d7936723e */ /* 0x020fc600000010ff */
[----:B------:R-:W4:Y:S01]  /*adc0*/  LDL.LU R122, [R1+0xdc] ;  /* 0x0000dc00017a7983 */ /* 0x000f220000300800 */
[----:B------:R-:W-:-:S03]  /*add0*/  PRMT R55, R56, 0x7632, R55 ;  /* 0x0000763238377816 */ /* 0x000fc60000000037 */
[----:B------:R-:W5:Y:S04]  /*ade0*/  LDL.LU R121, [R1+0x78] ;  /* 0x0000780001797983 */ /* 0x000f680000300800 */
[----:B------:R-:W5:Y:S04]  /*adf0*/  LDL.LU R125, [R1+0xb4] ;  /* 0x0000b400017d7983 */ /* 0x000f680000300800 */
[----:B------:R0:W-:Y:S04]  /*ae00*/  STG.E.U16 desc[UR16][R52.64], R56 ;  /* 0x0000003834007986 */ /* 0x0001e8000c101510 */
[----:B------:R1:W-:Y:S01]  /*ae10*/  STG.E.U16 desc[UR16][R52.64+0x4], R28 ;  /* 0x0000041c34007986 */ /* 0x0003e2000c101510 */
[----:B0-----:R-:W-:-:S02]  /*ae20*/  PRMT R56, R28, 0x7632, R56 ;  /* 0x000076321c387816 */ /* 0x001fc40000000038 */
[----:B-1----:R-:W-:Y:S02]  /*ae30*/  F2FP.BF16.F32.PACK_AB R28, R124, R123 ;  /* 0x0000007b7c1c723e */ /* 0x002fe400000010ff */
[----:B------:R-:W5:Y:S04]  /*ae40*/  LDL.LU R124, [R1+0xc8] ;  /* 0x0000c800017c7983 */ /* 0x000f680000300800 */
[----:B------:R-:W5:Y:S04]  /*ae50*/  LDL.LU R123, [R1+0xd0] ;  /* 0x0000d000017b7983 */ /* 0x000f680000300800 */
[----:B------:R-:W-:Y:S04]  /*ae60*/  STG.E.U16 desc[UR16][R52.64+0x2], R55 ;  /* 0x0000023734007986 */ /* 0x000fe8000c101510 */
[----:B------:R0:W-:Y:S04]  /*ae70*/  STG.E.U16 desc[UR16][R52.64+0x6], R56 ;  /* 0x0000063834007986 */ /* 0x0001e8000c101510 */
[----:B------:R1:W-:Y:S04]  /*ae80*/  STG.E.U16 desc[UR16][R50.64], R54 ;  /* 0x0000003632007986 */ /* 0x0003e8000c101510 */
[----:B------:R3:W-:Y:S01]  /*ae90*/  STG.E.U16 desc[UR16][R50.64+0x4], R28 ;  /* 0x0000041c32007986 */ /* 0x0007e2000c101510 */
[----:B0-----:R-:W-:-:S02]  /*aea0*/  PRMT R53, R54, 0x7632, R53 ;  /* 0x0000763236357816 */ /* 0x001fc40000000035 */
[----:B-1----:R-:W-:-:S03]  /*aeb0*/  PRMT R54, R28, 0x7632, R54 ;  /* 0x000076321c367816 */ /* 0x002fc60000000036 */
[----:B------:R-:W-:Y:S04]  /*aec0*/  STG.E.U16 desc[UR16][R50.64+0x2], R53 ;  /* 0x0000023532007986 */ /* 0x000fe8000c101510 */
[----:B------:R0:W-:Y:S01]  /*aed0*/  STG.E.U16 desc[UR16][R50.64+0x6], R54 ;  /* 0x0000063632007986 */ /* 0x0001e2000c101510 */
[----:B--2---:R-:W-:-:S03]  /*aee0*/  F2FP.BF16.F32.PACK_AB R52, R65, R68 ;  /* 0x000000444134723e */ /* 0x004fc600000010ff */
[----:B------:R-:W2:Y:S04]  /*aef0*/  LDL.LU R65, [R1+0x6c] ;  /* 0x00006c0001417983 */ /* 0x000ea80000300800 */
[----:B------:R-:W2:Y:S01]  /*af00*/  LDL.LU R68, [R1+0x74] ;  /* 0x0000740001447983 */ /* 0x000ea20000300800 */
[----:B---3--:R-:W-:-:S03]  /*af10*/  F2FP.BF16.F32.PACK_AB R28, R67, R115 ;  /* 0x00000073431c723e */ /* 0x008fc600000010ff */
[----:B------:R-:W3:Y:S01]  /*af20*/  LDL.LU R67, [R1+0x64] ;  /* 0x0000640001437983 */ /* 0x000ee20000300800 */
[----:B0-----:R-:W-:-:S03]  /*af30*/  PRMT R51, R28, 0x7610, R51 ;  /* 0x000076101c337816 */ /* 0x001fc60000000033 */
[----:B------:R-:W3:Y:S01]  /*af40*/  LDL.LU R115, [R1+0x68] ;  /* 0x0000680001737983 */ /* 0x000ee20000300800 */
[C---:B------:R-:W-:Y:S02]  /*af50*/  PRMT R53, R52.reuse, 0x7610, R53 ;  /* 0x0000761034357816 */ /* 0x040fe40000000035 */
[----:B------:R-:W-:Y:S01]  /*af60*/  PRMT R52, R52, 0x7632, R52 ;  /* 0x0000763234347816 */ /* 0x000fe20000000034 */
[----:B------:R5:W-:Y:S01]  /*af70*/  STG.E.U16 desc[UR16][R48.64+0x4], R51 ;  /* 0x0000043330007986 */ /* 0x000be2000c101510 */
[----:B------:R-:W-:-:S03]  /*af80*/  PRMT R28, R28, 0x7632, R28 ;  /* 0x000076321c1c7816 */ /* 0x000fc6000000001c */
[----:B------:R-:W-:Y:S01]  /*af90*/  STG.E.U16 desc[UR16][R48.64], R53 ;  /* 0x0000003530007986 */ /* 0x000fe2000c101510 */
[----:B----4-:R-:W-:-:S03]  /*afa0*/  F2FP.BF16.F32.PACK_AB R50, R69, R122 ;  /* 0x0000007a4532723e */ /* 0x010fc600000010ff */
[----:B------:R-:W4:Y:S04]  /*afb0*/  LDL.LU R69, [R1+0x5c] ;  /* 0x00005c0001457983 */ /* 0x000f280000300800 */
[----:B------:R-:W4:Y:S01]  /*afc0*/  LDL.LU R122, [R1+0x60] ;  /* 0x00006000017a7983 */ /* 0x000f220000300800 */
[----:B-----5:R-:W-:-:S03]  /*afd0*/  F2FP.BF16.F32.PACK_AB R51, R121, R125 ;  /* 0x0000007d7933723e */ /* 0x020fc600000010ff */
[----:B------:R-:W5:Y:S04]  /*afe0*/  LDL.LU R121, [R1+0x54] ;  /* 0x0000540001797983 */ /* 0x000f680000300800 */
[----:B------:R-:W5:Y:S04]  /*aff0*/  LDL.LU R125, [R1+0x58] ;  /* 0x00005800017d7983 */ /* 0x000f680000300800 */
[----:B------:R-:W-:Y:S04]  /*b000*/  STG.E.U16 desc[UR16][R48.64+0x2], R52 ;  /* 0x0000023430007986 */ /* 0x000fe8000c101510 */
[----:B------:R0:W-:Y:S02]  /*b010*/  STG.E.U16 desc[UR16][R48.64+0x6], R28 ;  /* 0x0000061c30007986 */ /* 0x0001e4000c101510 */
[----:B0-----:R-:W-:-:S02]  /*b020*/  F2FP.BF16.F32.PACK_AB R48, R124, R123 ;  /* 0x0000007b7c30723e */ /* 0x001fc400000010ff */
[----:B------:R-:W5:Y:S04]  /*b030*/  LDL.LU R124, [R1+0x4c] ;  /* 0x00004c00017c7983 */ /* 0x000f680000300800 */
[----:B------:R-:W5:Y:S01]  /*b040*/  LDL.LU R123, [R1+0x50] ;  /* 0x00005000017b7983 */ /* 0x000f620000300800 */
[----:B------:R-:W-:Y:S02]  /*b050*/  PRMT R28, R50, 0x7632, R28 ;  /* 0x00007632321c7816 */ /* 0x000fe4000000001c */
[----:B------:R-:W-:Y:S01]  /*b060*/  PRMT R49, R51, 0x7632, R49 ;  /* 0x0000763233317816 */ /* 0x000fe20000000031 */
[----:B------:R-:W5:Y:S04]  /*b070*/  LDL.LU R61, [R1+0x40] ;  /* 0x00004000013d7983 */ /* 0x000f680000300800 */
[----:B------:R-:W5:Y:S04]  /*b080*/  LDL.LU R64, [R1+0x48] ;  /* 0x0000480001407983 */ /* 0x000f680000300800 */
[----:B------:R-:W5:Y:S04]  /*b090*/  LDL.LU R63, [R1+0x34] ;  /* 0x00003400013f7983 */ /* 0x000f680000300800 */
[----:B------:R-:W5:Y:S04]  /*b0a0*/  LDL.LU R66, [R1+0x38] ;  /* 0x0000380001427983 */ /* 0x000f680000300800 */
[----:B------:R-:W-:Y:S04]  /*b0b0*/  STG.E.U16 desc[UR16][R46.64], R50 ;  /* 0x000000322e007986 */ /* 0x000fe8000c101510 */
[----:B------:R-:W-:Y:S04]  /*b0c0*/  STG.E.U16 desc[UR16][R46.64+0x2], R28 ;  /* 0x0000021c2e007986 */ /* 0x000fe8000c101510 */
[----:B------:R-:W-:Y:S04]  /*b0d0*/  STG.E.U16 desc[UR16][R46.64+0x4], R51 ;  /* 0x000004332e007986 */ /* 0x000fe8000c101510 */
[----:B------:R3:W-:Y:S01]  /*b0e0*/  STG.E.U16 desc[UR16][R46.64+0x6], R49 ;  /* 0x000006312e007986 */ /* 0x0007e2000c101510 */
[----:B------:R-:W-:-:S05]  /*b0f0*/  PRMT R53, R48, 0x7610, R53 ;  /* 0x0000761030357816 */ /* 0x000fca0000000035 */
[----:B------:R0:W-:Y:S01]  /*b100*/  STG.E.U16 desc[UR16][R70.64], R53 ;  /* 0x0000003546007986 */ /* 0x0001e2000c101510 */
[----:B--2---:R-:W-:-:S03]  /*b110*/  F2FP.BF16.F32.PACK_AB R52, R65, R68 ;  /* 0x000000444134723e */ /* 0x004fc600000010ff */
[----:B------:R-:W2:Y:S04]  /*b120*/  LDL.LU R65, [R1+0x28] ;  /* 0x0000280001417983 */ /* 0x000ea80000300800 */
[----:B------:R-:W2:Y:S01]  /*b130*/  LDL.LU R68, [R1+0x30] ;  /* 0x0000300001447983 */ /* 0x000ea20000300800 */
[----:B---3--:R-:W-:-:S03]  /*b140*/  F2FP.BF16.F32.PACK_AB R47, R67, R115 ;  /* 0x00000073432f723e */ /* 0x008fc600000010ff */
[----:B------:R-:W3:Y:S04]  /*b150*/  LDL.LU R67, [R1+0x1c] ;  /* 0x00001c0001437983 */ /* 0x000ee80000300800 */
[----:B------:R-:W3:Y:S01]  /*b160*/  LDL.LU R115, [R1+0x20] ;  /* 0x0000200001737983 */ /* 0x000ee20000300800 */
[----:B----4-:R-:W-:-:S03]  /*b170*/  F2FP.BF16.F32.PACK_AB R28, R69, R122 ;  /* 0x0000007a451c723e */ /* 0x010fc600000010ff */
[----:B------:R-:W4:Y:S04]  /*b180*/  LDL.LU R69, [R1+0x14] ;  /* 0x0000140001457983 */ /* 0x000f280000300800 */
[----:B------:R-:W4:Y:S01]  /*b190*/  LDL.LU R122, [R1+0x18] ;  /* 0x00001800017a7983 */ /* 0x000f220000300800 */
[----:B-----5:R-:W-:-:S03]  /*b1a0*/  F2FP.BF16.F32.PACK_AB R46, R121, R125 ;  /* 0x0000007d792e723e */ /* 0x020fc600000010ff */
[----:B------:R-:W5:Y:S01]  /*b1b0*/  LDL.LU R121, [R1+0x8] ;  /* 0x0000080001797983 */ /* 0x000f620000300800 */
[----:B------:R-:W-:-:S03]  /*b1c0*/  PRMT R51, R28, 0x7610, R51 ;  /* 0x000076101c337816 */ /* 0x000fc60000000033 */
[----:B------:R-:W5:Y:S01]  /*b1d0*/  LDL.LU R125, [R1+0x10] ;  /* 0x00001000017d7983 */ /* 0x000f620000300800 */
[----:B0-----:R-:W-:Y:S02]  /*b1e0*/  PRMT R53, R28, 0x7632, R53 ;  /* 0x000076321c357816 */ /* 0x001fe40000000035 */
[----:B------:R-:W-:Y:S02]  /*b1f0*/  F2FP.BF16.F32.PACK_AB R28, R124, R123 ;  /* 0x0000007b7c1c723e */ /* 0x000fe400000010ff */
[----:B------:R-:W5:Y:S04]  /*b200*/  LDL.LU R124, [R1] ;  /* 0x00000000017c7983 */ /* 0x000f680000300800 */
[----:B------:R-:W5:Y:S01]  /*b210*/  LDL.LU R123, [R1+0x4] ;  /* 0x00000400017b7983 */ /* 0x000f620000300800 */
[----:B------:R-:W-:-:S02]  /*b220*/  PRMT R48, R48, 0x7632, R48 ;  /* 0x0000763230307816 */ /* 0x000fc40000000030 */
[----:B------:R-:W-:Y:S02]  /*b230*/  PRMT R50, R52, 0x7632, R50 ;  /* 0x0000763234327816 */ /* 0x000fe40000000032 */
[----:B------:R-:W-:Y:S01]  /*b240*/  PRMT R49, R47, 0x7632, R49 ;  /* 0x000076322f317816 */ /* 0x000fe20000000031 */
[----:B------:R0:W-:Y:S04]  /*b250*/  STG.E.U16 desc[UR16][R70.64+0x2], R48 ;  /* 0x0000023046007986 */ /* 0x0001e8000c101510 */
[----:B------:R-:W-:Y:S04]  /*b260*/  STG.E.U16 desc[UR16][R70.64+0x4], R52 ;  /* 0x0000043446007986 */ /* 0x000fe8000c101510 */
[----:B------:R1:W-:Y:S04]  /*b270*/  STG.E.U16 desc[UR16][R70.64+0x6], R50 ;  /* 0x0000063246007986 */ /* 0x0003e8000c101510 */
[----:B------:R1:W-:Y:S01]  /*b280*/  STG.E.U16 desc[UR16][R40.64], R47 ;  /* 0x0000002f28007986 */ /* 0x0003e2000c101510 */
[----:B0-----:R-:W-:-:S03]  /*b290*/  PRMT R48, R46, 0x7632, R48 ;  /* 0x000076322e307816 */ /* 0x001fc60000000030 */
[----:B------:R-:W-:Y:S04]  /*b2a0*/  STG.E.U16 desc[UR16][R40.64+0x2], R49 ;  /* 0x0000023128007986 */ /* 0x000fe8000c101510 */
[----:B------:R0:W-:Y:S01]  /*b2b0*/  STG.E.U16 desc[UR16][R40.64+0x4], R51 ;  /* 0x0000043328007986 */ /* 0x0001e2000c101510 */
[----:B-1----:R-:W-:-:S03]  /*b2c0*/  PRMT R50, R28, 0x7610, R50 ;  /* 0x000076101c327816 */ /* 0x002fc60000000032 */
[----:B------:R1:W-:Y:S01]  /*b2d0*/  STG.E.U16 desc[UR16][R40.64+0x6], R53 ;  /* 0x0000063528007986 */ /* 0x0003e2000c101510 */
[----:B------:R-:W-:Y:S02]  /*b2e0*/  PRMT R47, R28, 0x7632, R47 ;  /* 0x000076321c2f7816 */ /* 0x000fe4000000002f */
[----:B------:R-:W-:Y:S01]  /*b2f0*/  F2FP.BF16.F32.PACK_AB R28, R63, R66 ;  /* 0x000000423f1c723e */ /* 0x000fe200000010ff */
[----:B------:R1:W-:Y:S03]  /*b300*/  STG.E.U16 desc[UR16][R72.64], R46 ;  /* 0x0000002e48007986 */ /* 0x0003e6000c101510 */
[----:B0-----:R-:W-:Y:S02]  /*b310*/  PRMT R51, R28, 0x7610, R51 ;  /* 0x000076101c337816 */ /* 0x001fe40000000033 */
[----:B-1----:R-:W-:Y:S01]  /*b320*/  F2FP.BF16.F32.PACK_AB R41, R61, R64 ;  /* 0x000000403d29723e */ /* 0x002fe200000010ff */
[----:B------:R0:W-:Y:S03]  /*b330*/  STG.E.U16 desc[UR16][R72.64+0x2], R48 ;  /* 0x0000023048007986 */ /* 0x0001e6000c101510 */
[----:B------:R-:W-:-:S02]  /*b340*/  PRMT R49, R41, 0x7632, R49 ;  /* 0x0000763229317816 */ /* 0x000fc40000000031 */
[----:B------:R-:W-:Y:S01]  /*b350*/  PRMT R46, R28, 0x7632, R46 ;  /* 0x000076321c2e7816 */ /* 0x000fe2000000002e */
[----:B------:R-:W-:Y:S04]  /*b360*/  STG.E.U16 desc[UR16][R72.64+0x4], R50 ;  /* 0x0000043248007986 */ /* 0x000fe8000c101510 */
[----:B------:R-:W-:Y:S04]  /*b370*/  STG.E.U16 desc[UR16][R72.64+0x6], R47 ;  /* 0x0000062f48007986 */ /* 0x000fe8000c101510 */
[----:B------:R1:W-:Y:S04]  /*b380*/  STG.E.U16 desc[UR16][R38.64], R41 ;  /* 0x0000002926007986 */ /* 0x0003e8000c101510 */
[----:B------:R-:W-:Y:S04]  /*b390*/  STG.E.U16 desc[UR16][R38.64+0x2], R49 ;  /* 0x0000023126007986 */ /* 0x000fe8000c101510 */
[----:B------:R-:W-:Y:S04]  /*b3a0*/  STG.E.U16 desc[UR16][R38.64+0x4], R51 ;  /* 0x0000043326007986 */ /* 0x000fe8000c101510 */
[----:B------:R4:W-:Y:S01]  /*b3b0*/  STG.E.U16 desc[UR16][R38.64+0x6], R46 ;  /* 0x0000062e26007986 */ /* 0x0009e2000c101510 */
[----:B------:R-:W-:-:S02]  /*b3c0*/  F2FP.BF16.F32.PACK_AB R119, R119, R120 ;  /* 0x000000787777723e */ /* 0x000fc400000010ff */
[----:B------:R-:W-:Y:S02]  /*b3d0*/  F2FP.BF16.F32.PACK_AB R117, R117, R118 ;  /* 0x000000767575723e */ /* 0x000fe400000010ff */
[----:B------:R-:W-:Y:S02]  /*b3e0*/  F2FP.BF16.F32.PACK_AB R114, R114, R116 ;  /* 0x000000747272723e */ /* 0x000fe400000010ff */
[----:B------:R-:W-:Y:S02]  /*b3f0*/  F2FP.BF16.F32.PACK_AB R112, R112, R113 ;  /* 0x000000717070723e */ /* 0x000fe400000010ff */
[----:B------:R-:W-:Y:S02]  /*b400*/  F2FP.BF16.F32.PACK_AB R110, R110, R111 ;  /* 0x0000006f6e6e723e */ /* 0x000fe400000010ff */
[----:B------:R-:W-:Y:S02]  /*b410*/  F2FP.BF16.F32.PACK_AB R108, R108, R109 ;  /* 0x0000006d6c6c723e */ /* 0x000fe400000010ff */
[----:B------:R-:W-:-:S02]  /*b420*/  F2FP.BF16.F32.PACK_AB R2, R3, R2 ;  /* 0x000000020302723e */ /* 0x000fc400000010ff */
[----:B------:R-:W-:Y:S02]  /*b430*/  F2FP.BF16.F32.PACK_AB R4, R5, R4 ;  /* 0x000000040504723e */ /* 0x000fe400000010ff */
[----:B------:R-:W-:Y:S02]  /*b440*/  F2FP.BF16.F32.PACK_AB R6, R7, R6 ;  /* 0x000000060706723e */ /* 0x000fe400000010ff */
[----:B------:R-:W-:Y:S02]  /*b450*/  F2FP.BF16.F32.PACK_AB R10, R11, R10 ;  /* 0x0000000a0b0a723e */ /* 0x000fe400000010ff */
[----:B------:R-:W-:Y:S02]  /*b460*/  PRMT R3, R2, 0x7632, R3 ;  /* 0x0000763202037816 */ /* 0x000fe40000000003 */
[----:B------:R-:W-:Y:S02]  /*b470*/  PRMT R5, R4, 0x7632, R5 ;  /* 0x0000763204057816 */ /* 0x000fe40000000005 */
[----:B------:R-:W-:-:S02]  /*b480*/  PRMT R7, R6, 0x7632, R7 ;  /* 0x0000763206077816 */ /* 0x000fc40000000007 */
        /* <DEDUP_REMOVED lines=9> */
[----:B------:R-:W-:Y:S02]  /*b520*/  F2FP.BF16.F32.PACK_AB R29, R42, R29 ;  /* 0x0000001d2a1d723e */ /* 0x000fe400000010ff */
[----:B------:R-:W-:Y:S02]  /*b530*/  F2FP.BF16.F32.PACK_AB R43, R44, R43 ;  /* 0x0000002b2c2b723e */ /* 0x000fe400000010ff */
[----:B------:R-:W-:-:S02]  /*b540*/  F2FP.BF16.F32.PACK_AB R99, R100, R99 ;  /* 0x000000636463723e */ /* 0x000fc400000010ff */
[----:B------:R-:W-:Y:S01]  /*b550*/  PRMT R42, R29, 0x7632, R42 ;  /* 0x000076321d2a7816 */ /* 0x000fe2000000002a */
[----:B------:R-:W-:Y:S01]  /*b560*/  UIADD3 UR10, UP0, UR10, 0x25, URZ ;  /* 0x000000250a0a7890 */ /* 0x000fe2000ff1e03f */
[----:B------:R-:W-:Y:S02]  /*b570*/  F2FP.BF16.F32.PACK_AB R45, R98, R45 ;  /* 0x0000002d622d723e */ /* 0x000fe400000010ff */
[----:B------:R-:W-:Y:S02]  /*b580*/  F2FP.BF16.F32.PACK_AB R101, R102, R101 ;  /* 0x000000656665723e */ /* 0x000fe400000010ff */
[----:B------:R-:W-:Y:S02]  /*b590*/  F2FP.BF16.F32.PACK_AB R103, R104, R103 ;  /* 0x000000676867723e */ /* 0x000fe400000010ff */
[----:B------:R-:W-:Y:S02]  /*b5a0*/  F2FP.BF16.F32.PACK_AB R105, R106, R105 ;  /* 0x000000696a69723e */ /* 0x000fe400000010ff */
[----:B------:R-:W-:Y:S01]  /*b5b0*/  F2FP.BF16.F32.PACK_AB R0, R0, R107 ;  /* 0x0000006b0000723e */ /* 0x000fe200000010ff */
[----:B------:R-:W-:-:S02]  /*b5c0*/  UIADD3.X UR5, URZ, UR5, URZ, UP0, !UPT ;  /* 0x000000053f057290 */ /* 0x000fc400087fe43f */
[----:B------:R-:W-:-:S04]  /*b5d0*/  UISETP.GE.U32.AND UP0, UPT, UR10, UR20, UPT ;  /* 0x000000140a00728c */ /* 0x000fc8000bf06070 */
[----:B------:R-:W-:-:S06]  /*b5e0*/  UISETP.GE.AND.EX UP0, UPT, UR5, UR11, UPT, UP0 ;  /* 0x0000000b0500728c */ /* 0x000fcc000bf06300 */
[----:B------:R-:W-:Y:S01]  /*b5f0*/  PLOP3.LUT P1, PT, PT, PT, UP0, 0x80, 0x0 ;  /* 0x000000000000781c */ /* 0x000fe20003f2f008 */
[----:B------:R-:W-:Y:S01]  /*b600*/  ULOP3.LUT UR4, UR4, 0x1, URZ, 0x3c, !UPT ;  /* 0x0000000104047892 */ /* 0x000fe2000f8e3c3f */
[----:B--2---:R-:W-:Y:S02]  /*b610*/  F2FP.BF16.F32.PACK_AB R40, R65, R68 ;  /* 0x000000444128723e */ /* 0x004fe400000010ff */
[----:B---3--:R-:W-:-:S04]  /*b620*/  F2FP.BF16.F32.PACK_AB R28, R67, R115 ;  /* 0x00000073431c723e */ /* 0x008fc800000010ff */
[C---:B0-----:R-:W-:Y:S02]  /*b630*/  PRMT R48, R28.reuse, 0x7610, R48 ;  /* 0x000076101c307816 */ /* 0x041fe40000000030 */
[----:B-1----:R-:W-:Y:S01]  /*b640*/  PRMT R41, R28, 0x7632, R41 ;  /* 0x000076321c297816 */ /* 0x002fe20000000029 */
[----:B------:R0:W-:Y:S01]  /*b650*/  STG.E.U16 desc[UR16][R74.64], R40 ;  /* 0x000000284a007986 */ /* 0x0001e2000c101510 */
[----:B------:R-:W-:-:S03]  /*b660*/  PRMT R47, R40, 0x7632, R47 ;  /* 0x00007632282f7816 */ /* 0x000fc6000000002f */
[----:B------:R-:W-:Y:S01]  /*b670*/  STG.E.U16 desc[UR16][R74.64+0x4], R48 ;  /* 0x000004304a007986 */ /* 0x000fe2000c101510 */
[----:B----4-:R-:W-:-:S04]  /*b680*/  F2FP.BF16.F32.PACK_AB R39, R69, R122 ;  /* 0x0000007a4527723e */ /* 0x010fc800000010ff */
[----:B------:R-:W-:Y:S02]  /*b690*/  PRMT R46, R39, 0x7632, R46 ;  /* 0x00007632272e7816 */ /* 0x000fe4000000002e */
[----:B-----5:R-:W-:-:S04]  /*b6a0*/  F2FP.BF16.F32.PACK_AB R28, R121, R125 ;  /* 0x0000007d791c723e */ /* 0x020fc800000010ff */
[----:B0-----:R-:W-:Y:S01]  /*b6b0*/  PRMT R40, R28, 0x7632, R40 ;  /* 0x000076321c287816 */ /* 0x001fe20000000028 */
[----:B------:R-:W-:Y:S04]  /*b6c0*/  STG.E.U16 desc[UR16][R74.64+0x2], R47 ;  /* 0x0000022f4a007986 */ /* 0x000fe8000c101510 */
[----:B------:R-:W-:Y:S04]  /*b6d0*/  STG.E.U16 desc[UR16][R74.64+0x6], R41 ;  /* 0x000006294a007986 */ /* 0x000fe8000c101510 */
[----:B------:R0:W-:Y:S04]  /*b6e0*/  STG.E.U16 desc[UR16][R36.64], R39 ;  /* 0x0000002724007986 */ /* 0x0001e8000c101510 */
[----:B------:R-:W-:Y:S04]  /*b6f0*/  STG.E.U16 desc[UR16][R36.64+0x2], R46 ;  /* 0x0000022e24007986 */ /* 0x000fe8000c101510 */
[----:B------:R1:W-:Y:S01]  /*b700*/  STG.E.U16 desc[UR16][R36.64+0x4], R28 ;  /* 0x0000041c24007986 */ /* 0x0003e2000c101510 */
[----:B------:R-:W-:-:S03]  /*b710*/  F2FP.BF16.F32.PACK_AB R38, R124, R123 ;  /* 0x0000007b7c26723e */ /* 0x000fc600000010ff */
[----:B------:R2:W-:Y:S01]  /*b720*/  STG.E.U16 desc[UR16][R36.64+0x6], R40 ;  /* 0x0000062824007986 */ /* 0x0005e2000c101510 */
[----:B0-----:R-:W-:Y:S02]  /*b730*/  PRMT R39, R119, 0x7632, R39 ;  /* 0x0000763277277816 */ /* 0x001fe40000000027 */
[----:B-1----:R-:W-:Y:S01]  /*b740*/  PRMT R28, R117, 0x7632, R28 ;  /* 0x00007632751c7816 */ /* 0x002fe2000000001c */
[----:B------:R-:W-:Y:S01]  /*b750*/  STG.E.U16 desc[UR16][R76.64], R38 ;  /* 0x000000264c007986 */ /* 0x000fe2000c101510 */
[----:B--2---:R-:W-:Y:S02]  /*b760*/  PRMT R37, R38, 0x7632, R37 ;  /* 0x0000763226257816 */ /* 0x004fe40000000025 */
[----:B------:R-:W-:Y:S01]  /*b770*/  PRMT R36, R114, 0x7632, R36 ;  /* 0x0000763272247816 */ /* 0x000fe20000000024 */
[----:B------:R-:W-:Y:S04]  /*b780*/  STG.E.U16 desc[UR16][R76.64+0x4], R119 ;  /* 0x000004774c007986 */ /* 0x000fe8000c101510 */
[----:B------:R-:W-:Y:S04]  /*b790*/  STG.E.U16 desc[UR16][R76.64+0x2], R37 ;  /* 0x000002254c007986 */ /* 0x000fe8000c101510 */
[----:B------:R0:W-:Y:S04]  /*b7a0*/  STG.E.U16 desc[UR16][R76.64+0x6], R39 ;  /* 0x000006274c007986 */ /* 0x0001e8000c101510 */
[----:B------:R-:W-:Y:S04]  /*b7b0*/  STG.E.U16 desc[UR16][R34.64], R117 ;  /* 0x0000007522007986 */ /* 0x000fe8000c101510 */
[----:B------:R-:W-:Y:S04]  /*b7c0*/  STG.E.U16 desc[UR16][R34.64+0x2], R28 ;  /* 0x0000021c22007986 */ /* 0x000fe8000c101510 */
[----:B------:R-:W-:Y:S01]  /*b7d0*/  STG.E.U16 desc[UR16][R34.64+0x4], R114 ;  /* 0x0000047222007986 */ /* 0x000fe2000c101510 */
[----:B0-----:R-:W-:-:S03]  /*b7e0*/  PRMT R39, R112, 0x7632, R39 ;  /* 0x0000763270277816 */ /* 0x001fc60000000027 */
[----:B------:R0:W-:Y:S01]  /*b7f0*/  STG.E.U16 desc[UR16][R34.64+0x6], R36 ;  /* 0x0000062422007986 */ /* 0x0001e2000c101510 */
[----:B------:R-:W-:-:S03]  /*b800*/  PRMT R40, R108, 0x7632, R40 ;  /* 0x000076326c287816 */ /* 0x000fc60000000028 */
[----:B------:R-:W-:Y:S01]  /*b810*/  STG.E.U16 desc[UR16][R78.64], R112 ;  /* 0x000000704e007986 */ /* 0x000fe2000c101510 */
[----:B0-----:R-:W-:-:S03]  /*b820*/  PRMT R35, R110, 0x7632, R35 ;  /* 0x000076326e237816 */ /* 0x001fc60000000023 */
[----:B------:R-:W-:Y:S04]  /*b830*/  STG.E.U16 desc[UR16][R78.64+0x2], R39 ;  /* 0x000002274e007986 */ /* 0x000fe8000c101510 */
[----:B------:R-:W-:Y:S04]  /*b840*/  STG.E.U16 desc[UR16][R78.64+0x4], R110 ;  /* 0x0000046e4e007986 */ /* 0x000fe8000c101510 */
[----:B------:R-:W-:Y:S04]  /*b850*/  STG.E.U16 desc[UR16][R78.64+0x6], R35 ;  /* 0x000006234e007986 */ /* 0x000fe8000c101510 */
[----:B------:R0:W-:Y:S01]  /*b860*/  STG.E.U16 desc[UR16][R80.64+0x4], R2 ;  /* 0x0000040250007986 */ /* 0x0001e2000c101510 */
[----:B------:R-:W-:-:S03]  /*b870*/  PRMT R47, R8, 0x7632, R47 ;  /* 0x00007632082f7816 */ /* 0x000fc6000000002f */
[----:B------:R-:W-:Y:S01]  /*b880*/  STG.E.U16 desc[UR16][R80.64], R108 ;  /* 0x0000006c50007986 */ /* 0x000fe2000c101510 */
[----:B------:R-:W-:-:S03]  /*b890*/  PRMT R46, R12, 0x7632, R46 ;  /* 0x000076320c2e7816 */ /* 0x000fc6000000002e */
[----:B------:R-:W-:Y:S01]  /*b8a0*/  STG.E.U16 desc[UR16][R80.64+0x2], R40 ;  /* 0x0000022850007986 */ /* 0x000fe2000c101510 */
[----:B0-----:R-:W-:-:S03]  /*b8b0*/  PRMT R2, R10, 0x7632, R2 ;  /* 0x000076320a027816 */ /* 0x001fc60000000002 */
[----:B------:R0:W-:Y:S04]  /*b8c0*/  STG.E.U16 desc[UR16][R80.64+0x6], R3 ;  /* 0x0000060350007986 */ /* 0x0001e8000c101510 */
[----:B------:R1:W-:Y:S04]  /*b8d0*/  STG.E.U16 desc[UR16][R30.64], R4 ;  /* 0x000000041e007986 */ /* 0x0003e8000c101510 */
[----:B------:R2:W-:Y:S04]  /*b8e0*/  STG.E.U16 desc[UR16][R30.64+0x2], R5 ;  /* 0x000002051e007986 */ /* 0x0005e8000c101510 */
[----:B------:R-:W-:Y:S01]  /*b8f0*/  STG.E.U16 desc[UR16][R30.64+0x4], R6 ;  /* 0x000004061e007986 */ /* 0x000fe2000c101510 */
[----:B0-----:R-:W-:-:S03]  /*b900*/  PRMT R3, R14, 0x7632, R3 ;  /* 0x000076320e037816 */ /* 0x001fc60000000003 */
[----:B------:R-:W-:Y:S04]  /*b910*/  STG.E.U16 desc[UR16][R30.64+0x6], R7 ;  /* 0x000006071e007986 */ /* 0x000fe8000c101510 */
        /* <DEDUP_REMOVED lines=10> */
[----:B------:R0:W-:Y:S04]  /*b9c0*/  STG.E.U16 desc[UR16][R92.64+0x6], R3 ;  /* 0x000006035c007986 */ /* 0x0001e8000c101510 */
[----:B------:R1:W-:Y:S04]  /*b9d0*/  STG.E.U16 desc[UR16][R90.64+0x2], R2 ;  /* 0x000002025a007986 */ /* 0x0003e8000c101510 */
[----:B------:R-:W-:Y:S01]  /*b9e0*/  STG.E.U16 desc[UR16][R90.64], R16 ;  /* 0x000000105a007986 */ /* 0x000fe2000c101510 */
[----:B0-----:R-:W-:-:S03]  /*b9f0*/  PRMT R3, R20, 0x7632, R3 ;  /* 0x0000763214037816 */ /* 0x001fc60000000003 */
[----:B------:R-:W-:Y:S01]  /*ba00*/  STG.E.U16 desc[UR16][R90.64+0x4], R18 ;  /* 0x000004125a007986 */ /* 0x000fe2000c101510 */
[----:B-1----:R-:W-:-:S03]  /*ba10*/  PRMT R2, R24, 0x7632, R2 ;  /* 0x0000763218027816 */ /* 0x002fc60000000002 */
[----:B------:R0:W-:Y:S04]  /*ba20*/  STG.E.U16 desc[UR16][R90.64+0x6], R4 ;  /* 0x000006045a007986 */ /* 0x0001e8000c101510 */
[----:B------:R-:W-:Y:S04]  /*ba30*/  STG.E.U16 desc[UR16][R88.64], R20 ;  /* 0x0000001458007986 */ /* 0x000fe8000c101510 */
[----:B------:R1:W-:Y:S04]  /*ba40*/  STG.E.U16 desc[UR16][R88.64+0x2], R3 ;  /* 0x0000020358007986 */ /* 0x0003e8000c101510 */
[----:B------:R-:W-:Y:S01]  /*ba50*/  STG.E.U16 desc[UR16][R88.64+0x4], R22 ;  /* 0x0000041658007986 */ /* 0x000fe2000c101510 */
[----:B0-----:R-:W-:-:S03]  /*ba60*/  PRMT R4, R26, 0x7632, R4 ;  /* 0x000076321a047816 */ /* 0x001fc60000000004 */
[----:B------:R-:W-:Y:S04]  /*ba70*/  STG.E.U16 desc[UR16][R88.64+0x6], R5 ;  /* 0x0000060558007986 */ /* 0x000fe8000c101510 */
[----:B------:R0:W-:Y:S01]  /*ba80*/  STG.E.U16 desc[UR16][R86.64+0x2], R2 ;  /* 0x0000020256007986 */ /* 0x0001e2000c101510 */
[----:B-1----:R-:W-:Y:S02]  /*ba90*/  PRMT R3, R43, 0x7632, R3 ;  /* 0x000076322b037816 */ /* 0x002fe40000000003 */
[----:B------:R-:W-:Y:S01]  /*baa0*/  PRMT R41, R45, 0x7632, R41 ;  /* 0x000076322d297816 */ /* 0x000fe20000000029 */
[----:B------:R-:W-:Y:S01]  /*bab0*/  STG.E.U16 desc[UR16][R86.64], R24 ;  /* 0x0000001856007986 */ /* 0x000fe2000c101510 */
[----:B------:R-:W-:-:S03]  /*bac0*/  PRMT R16, R101, 0x7632, R16 ;  /* 0x0000763265107816 */ /* 0x000fc60000000010 */
[----:B------:R-:W-:Y:S01]  /*bad0*/  STG.E.U16 desc[UR16][R86.64+0x4], R26 ;  /* 0x0000041a56007986 */ /* 0x000fe2000c101510 */
[----:B0-----:R-:W-:-:S03]  /*bae0*/  PRMT R2, R99, 0x7632, R2 ;  /* 0x0000763263027816 */ /* 0x001fc60000000002 */
[----:B------:R-:W-:Y:S01]  /*baf0*/  STG.E.U16 desc[UR16][R86.64+0x6], R4 ;  /* 0x0000060456007986 */ /* 0x000fe2000c101510 */
[----:B------:R-:W-:-:S03]  /*bb00*/  PRMT R48, R105, 0x7632, R48 ;  /* 0x0000763269307816 */ /* 0x000fc60000000030 */
[----:B------:R-:W-:Y:S04]  /*bb10*/  STG.E.U16 desc[UR16][R84.64], R29 ;  /* 0x0000001d54007986 */ /* 0x000fe8000c101510 */
        /* <DEDUP_REMOVED lines=19> */
.L_x_1951:
        /* <DEDUP_REMOVED lines=11> */
.L_x_3941:


//--------------------- .text._ZN13group_norm_v218gn_bwd_cuda_kernelI6__halfLi480ELi3ELi32ELi60ELi256ELb0ELb1ELi2ELi960ELi960ELi4ELb1ELi2ELb0ELb0ELNS_15WgradSyncMethodE3ENS_16CompileConditionILi900EEEEEvPT_S6_S6_PKS5_S8_S8_S8_PKfflPfPj --------------------------
	.section	.text._ZN13group_norm_v218gn_bwd_cuda_kernelI6__halfLi480ELi3ELi32ELi60ELi256ELb0ELb1ELi2ELi960ELi960ELi4ELb1ELi2ELb0ELb0ELNS_15WgradSyncMethodE3ENS_16CompileConditionILi900EEEEEvPT_S6_S6_PKS5_S8_S8_S8_PKfflPfPj,"ax",@progbits
	.align	128
        .global         _ZN13group_norm_v218gn_bwd_cuda_kernelI6__halfLi480ELi3ELi32ELi60ELi256ELb0ELb1ELi2ELi960ELi960ELi4ELb1ELi2ELb0ELb0ELNS_15WgradSyncMethodE3ENS_16CompileConditionILi900EEEEEvPT_S6_S6_PKS5_S8_S8_S8_PKfflPfPj
        .type           _ZN13group_norm_v218gn_bwd_cuda_kernelI6__halfLi480ELi3ELi32ELi60ELi256ELb0ELb1ELi2ELi960ELi960ELi4ELb1ELi2ELb0ELb0ELNS_15WgradSyncMethodE3ENS_16CompileConditionILi900EEEEEvPT_S6_S6_PKS5_S8_S8_S8_PKfflPfPj,@function
        .size           _ZN13group_norm_v218gn_bwd_cuda_kernelI6__halfLi480ELi3ELi32ELi60ELi256ELb0ELb1ELi2ELi960ELi960ELi4ELb1ELi2ELb0ELb0ELNS_15WgradSyncMethodE3ENS_16CompileConditionILi900EEEEEvPT_S6_S6_PKS5_S8_S8_S8_PKfflPfPj,(.L_x_3942 - _ZN13group_norm_v218gn_bwd_cuda_kernelI6__halfLi480ELi3ELi32ELi60ELi256ELb0ELb1ELi2ELi960ELi960ELi4ELb1ELi2ELb0ELb0ELNS_15WgradSyncMethodE3ENS_16CompileConditionILi900EEEEEvPT_S6_S6_PKS5_S8_S8_S8_PKfflPfPj)
        .other          _ZN13group_norm_v218gn_bwd_cuda_kernelI6__halfLi480ELi3ELi32ELi60ELi256ELb0ELb1ELi2ELi960ELi960ELi4ELb1ELi2ELb0ELb0ELNS_15WgradSyncMethodE3ENS_16CompileConditionILi900EEEEEvPT_S6_S6_PKS5_S8_S8_S8_PKfflPfPj,@"STO_CUDA_ENTRY STV_DEFAULT"
_ZN13group_norm_v218gn_bwd_cuda_kernelI6__halfLi480ELi3ELi32ELi60ELi256ELb0ELb1ELi2ELi960ELi960ELi4ELb1ELi2ELb0ELb0ELNS_15WgradSyncMethodE3ENS_16CompileConditionILi900EEEEEvPT_S6_S6_PKS5_S8_S8_S8_PKfflPfPj:
.text._ZN13group_norm_v218gn_bwd_cuda_kernelI6__halfLi480ELi3ELi32ELi60ELi256ELb0ELb1ELi2ELi960ELi960ELi4ELb1ELi2ELb0ELb0ELNS_15WgradSyncMethodE3ENS_16CompileConditionILi900EEEEEvPT_S6_S6_PKS5_S8_S8_S8_PKfflPfPj:
        /* <DEDUP_REMOVED lines=32> */
.L_x_1954:
[----:B------:R-:W2:Y:S04]  /*0200*/  LD.E.STRONG.GPU R0, desc[UR12][R2.64] ;  /* 0x0000000c02007980 */ /* 0x000ea8000c10f900 */
[----:B--2---:R-:W-:Y:S01]  /*0210*/  CCTL.IVALL ;  /* 0x00000000ff00798f */ /* 0x004fe20002000000 */
[----:B------:R-:W-:Y:S05]  /*0220*/  YIELD ;  /* 0x0000000000007946 */ /* 0x000fea0003800000 */
[----:B-----5:R-:W-:-:S04]  /*0230*/  LOP3.LUT R0, R0, R5, RZ, 0x3c, !PT ;  /* 0x0000000500007212 */ /* 0x020fc800078e3cff */
[----:B------:R-:W-:-:S13]  /*0240*/  ISETP.GT.AND P0, PT, R0, -0x1, PT ;  /* 0xffffffff0000780c */ /* 0x000fda0003f04270 */
[----:B------:R-:W-:Y:S05]  /*0250*/  @P0 BRA `(.L_x_1954) ;  /* 0xfffffffc00e80947 */ /* 0x000fea000383ffff */
.L_x_1953:
[----:B------:R-:W-:Y:S05]  /*0260*/  WARPSYNC.ALL ;  /* 0x0000000000007948 */ /* 0x000fea0003800000 */
[----:B------:R-:W-:Y:S06]  /*0270*/  BAR.SYNC.DEFER_BLOCKING 0x0 ;  /* 0x0000000000007b1d */ /* 0x000fec0000010000 */
[----:B------:R-:W-:Y:S05]  /*0280*/  BRA `(.L_x_1955) ;  /* 0x0000002000807947 */ /* 0x000fea0003800000 */
.L_x_1952:
        /* <DEDUP_REMOVED lines=22> */
[----:B------:R0:W-:Y:S01]  /*03f0*/  STL [R1], R8 ;  /* 0x0000000801007387 */ /* 0x0001e20000100800 */
        /* <DEDUP_REMOVED lines=19> */
.L_x_1971:
[----:B-12---:R-:W-:Y:S01]  /*0530*/  IMAD.WIDE.U32 R2, R37, -0x77777777, RZ ;  /* 0x8888888925027825 */ /* 0x006fe200078e00ff */
[----:B------:R-:W-:Y:S01]  /*0540*/  ULOP3.LUT UR10, UR8, 0x1, URZ, 0xc0, !UPT ;  /* 0x00000001080a7892 */ /* 0x000fe2000f8ec03f */
[----:B------:R-:W0:Y:S01]  /*0550*/  LDC.64 R8, c[0x0][0x238] ;  /* 0x00008e00ff087b82 */ /* 0x000e220000000a00 */
[----:B------:R-:W-:Y:S02]  /*0560*/  USHF.L.U32 UR11, UR17, 0x1, URZ ;  /* 0x00000001110b7899 */ /* 0x000fe4000800063f */
[----:B------:R-:W-:Y:S01]  /*0570*/  SHF.R.U32.HI R0, RZ, 0x7, R3 ;  /* 0x00000007ff007819 */ /* 0x000fe20000011603 */
[----:B------:R-:W-:Y:S02]  /*0580*/  UIMAD UR15, UR10, 0x3c0, URZ ;  /* 0x000003c00a0f78a4 */ /* 0x000fe4000f8e023f */
[----:B------:R-:W-:Y:S02]  /*0590*/  ULOP3.LUT UR11, UR11, 0xfe, URZ, 0xc0, !UPT ;  /* 0x000000fe0b0b7892 */ /* 0x000fe4000f8ec03f */
[----:B------:R-:W-:Y:S01]  /*05a0*/  IMAD R3, R0, -0xf0, R37 ;  /* 0xffffff1000037824 */ /* 0x000fe200078e0225 */
[----:B------:R-:W-:-:S02]  /*05b0*/  USHF.R.U64 UR14, UR8, 0x1, UR4 ;  /* 0x00000001080e7899 */ /* 0x000fc40008001204 */
[----:B------:R-:W-:Y:S01]  /*05c0*/  USHF.R.U32.HI UR10, URZ, 0x1, UR4 ;  /* 0x000000013f0a7899 */ /* 0x000fe20008011604 */
[----:B------:R-:W-:Y:S01]  /*05d0*/  VIADD R2, R0, UR11 ;  /* 0x0000000b00027c36 */ /* 0x000fe20008000000 */
[----:B------:R-:W-:Y:S01]  /*05e0*/  LEA R7, R3, UR15, 0x2 ;  /* 0x0000000f03077c11 */ /* 0x000fe2000f8e10ff */
[----:B------:R-:W-:Y:S01]  /*05f0*/  ULDC.64 UR18, c[0x0][0x248] ;  /* 0x0000920000127ab9 */ /* 0x000fe20000000a00 */
[----:B------:R-:W-:Y:S02]  /*0600*/  MOV R21, UR14 ;  /* 0x0000000e00157c02 */ /* 0x000fe40008000f00 */
[----:B------:R-:W-:Y:S01]  /*0610*/  SHF.R.S32.HI R19, RZ, 0x1f, R7 ;  /* 0x0000001fff137819 */ /* 0x000fe20000011407 */
[----:B------:R-:W-:-:S04]  /*0620*/  IMAD.WIDE.U32 R4, R7, -0x77777777, RZ ;  /* 0x8888888907047825 */ /* 0x000fc800078e00ff */
[----:B------:R-:W-:Y:S01]  /*0630*/  IMAD R4, R2, 0x780, RZ ;  /* 0x0000078002047824 */ /* 0x000fe200078e02ff */
[----:B------:R-:W-:Y:S01]  /*0640*/  SHF.R.U32.HI R35, RZ, 0x5, R5 ;  /* 0x00000005ff237819 */ /* 0x000fe20000011605 */
[----:B------:R-:W-:Y:S01]  /*0650*/  IMAD.MOV.U32 R5, RZ, RZ, RZ ;  /* 0x000000ffff057224 */ /* 0x000fe200078e00ff */
[----:B------:R-:W-:Y:S01]  /*0660*/  MOV R2, UR10 ;  /* 0x0000000a00027c02 */ /* 0x000fe20008000f00 */
[----:B------:R-:W-:Y:S01]  /*0670*/  UIMAD UR10, UR10, 0x78000, URZ ;  /* 0x000780000a0a78a4 */ /* 0x000fe2000f8e023f */
        /* <DEDUP_REMOVED lines=10> */
[----:B------:R-:W-:Y:S01]  /*0720*/  SHF.L.U64.HI R29, R29, 0x1, R4 ;  /* 0x000000011d1d7819 */ /* 0x000fe20000010204 */
[----:B------:R-:W2:Y:S01]  /*0730*/  LDG.E.64.CONSTANT R20, desc[UR12][R20.64] ;  /* 0x0000000c14147981 */ /* 0x000ea2000c1e9b00 */
[C---:B------:R-:W-:Y:S01]  /*0740*/  IADD3 R4, P0, R2.reuse, UR10, RZ ;  /* 0x0000000a02047c10 */ /* 0x040fe2000ff1e0ff */
[----:B0-----:R-:W-:Y:S01]  /*0750*/  IMAD.WIDE R8, R7, 0x2, R8 ;  /* 0x0000000207087825 */ /* 0x001fe200078e0208 */
[----:B------:R-:W-:Y:S01]  /*0760*/  HFMA2.MMA R6, -RZ, RZ, 0, 1.430511474609375e-06 ;  /* 0x00000018ff067435 */ /* 0x000fe200000001ff */
[----:B------:R-:W-:Y:S01]  /*0770*/  ULDC UR10, c[0x0][0x250] ;  /* 0x00009400000a7ab9 */ /* 0x000fe20000000800 */
[C---:B------:R-:W-:Y:S02]  /*0780*/  IADD3.X R5, R29.reuse, UR11, RZ, P0, !PT ;  /* 0x0000000b1d057c10 */ /* 0x040fe400087fe4ff */
[----:B------:R-:W-:Y:S01]  /*0790*/  IADD3 R18, P0, R2, UR18, RZ ;  /* 0x0000001202127c10 */ /* 0x000fe2000ff1e0ff */
[----:B------:R-:W3:Y:S03]  /*07a0*/  LDG.E.64.CONSTANT R8, desc[UR12][R8.64] ;  /* 0x0000000c08087981 */ /* 0x000ee6000c1e9b00 */
[----:B------:R-:W-:Y:S01]  /*07b0*/  IADD3.X R19, R29, UR19, RZ, P0, !PT ;  /* 0x000000131d137c10 */ /* 0x000fe200087fe4ff */
[----:B------:R-:W4:Y:S05]  /*07c0*/  LDG.E.64.CONSTANT R4, desc[UR12][R4.64] ;  /* 0x0000000c04047981 */ /* 0x000f2a000c1e9b00 */
[----:B------:R-:W5:Y:S01]  /*07d0*/  LDG.E.64.CONSTANT R18, desc[UR12][R18.64] ;  /* 0x0000000c12127981 */ /* 0x000f62000c1e9b00 */
[----:B------:R-:W-:Y:S01]  /*07e0*/  UMOV UR14, UR8 ;  /* 0x00000008000e7c82 */ /* 0x000fe20008000000 */
[----:B------:R-:W-:-:S04]  /*07f0*/  UIADD3 UR8, UP0, UR8, 0x2, URZ ;  /* 0x0000000208087890 */ /* 0x000fc8000ff1e03f */
[----:B------:R-:W-:Y:S02]  /*0800*/  UIADD3.X UR4, URZ, UR4, URZ, UP0, !UPT ;  /* 0x000000043f047290 */ /* 0x000fe400087fe43f */
[----:B------:R-:W-:-:S04]  /*0810*/  UISETP.GE.U32.AND UP0, UPT, UR8, UR16, UPT ;  /* 0x000000100800728c */ /* 0x000fc8000bf06070 */
[----:B------:R-:W-:-:S06]  /*0820*/  UISETP.GE.AND.EX UP0, UPT, UR4, UR7, UPT, UP0 ;  /* 0x000000070400728c */ /* 0x000fcc000bf06300 */
[----:B------:R-:W-:Y:S02]  /*0830*/  PLOP3.LUT P0, PT, PT, PT, UP0, 0x80, 0x0 ;  /* 0x000000000000781c */ /* 0x000fe40003f0f008 */
[----:B------:R-:W-:Y:S01]  /*0840*/  ISETP.GT.U32.AND P1, PT, R37, 0x1f, PT ;  /* 0x0000001f2500780c */ /* 0x000fe20003f24070 */
[----:B--2---:R-:W-:Y:S01]  /*0850*/  FADD.FTZ R7, R21, UR10 ;  /* 0x0000000a15077e21 */ /* 0x004fe20008010000 */
[----:B------:R-:W-:-:S03]  /*0860*/  IMAD R21, R3, R6, UR9 ;  /* 0x0000000903157e24 */ /* 0x000fc6000f8e0206 */
[----:B------:R-:W0:Y:S01]  /*0870*/  MUFU.RSQ R3, R7 ;  /* 0x0000000700037308 */ /* 0x000e220000001400 */
[----:B------:R-:W-:Y:S02]  /*0880*/  IMAD R21, R0, 0x8, R21 ;  /* 0x0000000800157824 */ /* 0x000fe400078e0215 */
[--C-:B----4-:R-:W-:Y:S02]  /*0890*/  HADD2.F32 R23, -RZ, R4.reuse.H0_H0 ;  /* 0x20000004ff177230 */ /* 0x110fe40000004100 */
[----:B------:R-:W-:Y:S02]  /*08a0*/  HADD2.F32 R25, -RZ, R4.H1_H1 ;  /* 0x30000004ff197230 */ /* 0x000fe40000004100 */
[--C-:B------:R-:W-:Y:S02]  /*08b0*/  HADD2.F32 R27, -RZ, R5.reuse.H0_H0 ;  /* 0x20000005ff1b7230 */ /* 0x100fe40000004100 */
[----:B------:R-:W-:Y:S02]  /*08c0*/  HADD2.F32 R31, -RZ, R5.H1_H1 ;  /* 0x30000005ff1f7230 */ /* 0x000fe40000004100 */
[----:B---3--:R-:W-:-:S02]  /*08d0*/  HADD2.F32 R4, -RZ, R8.H0_H0 ;  /* 0x20000008ff047230 */ /* 0x008fc40000004100 */
[----:B------:R-:W-:Y:S02]  /*08e0*/  HADD2.F32 R5, -RZ, R8.H1_H1 ;  /* 0x30000008ff057230 */ /* 0x000fe40000004100 */
[C---:B------:R-:W-:Y:S01]  /*08f0*/  FADD.FTZ R8, -R20.reuse, R23 ;  /* 0x0000001714087221 */ /* 0x040fe20000010100 */
[--C-:B-----5:R-:W-:Y:S02]  /*0900*/  HADD2.F32 R0, -RZ, R18.reuse.H0_H0 ;  /* 0x20000012ff007230 */ /* 0x120fe40000004100 */
[C---:B------:R-:W-:Y:S01]  /*0910*/  FADD.FTZ R32, -R20.reuse, R25 ;  /* 0x0000001914207221 */ /* 0x040fe20000010100 */
[----:B------:R-:W-:Y:S02]  /*0920*/  HADD2.F32 R6, -RZ, R18.H1_H1 ;  /* 0x30000012ff067230 */ /* 0x000fe40000004100 */
[C---:B------:R-:W-:Y:S01]  /*0930*/  FADD.FTZ R18, -R20.reuse, R27 ;  /* 0x0000001b14127221 */ /* 0x040fe20000010100 */
[----:B------:R-:W-:Y:S01]  /*0940*/  FADD.FTZ R30, -R20, R31 ;  /* 0x0000001f141e7221 */ /* 0x000fe20000010100 */
[----:B------:R-:W-:Y:S01]  /*0950*/  FMUL.FTZ R20, R0, R4 ;  /* 0x0000000400147220 */ /* 0x000fe20000410000 */
[----:B0-----:R-:W-:Y:S01]  /*0960*/  FMUL.FTZ R33, R3, R8 ;  /* 0x0000000803217220 */ /* 0x001fe20000410000 */
[----:B------:R-:W-:-:S02]  /*0970*/  HADD2.F32 R7, -RZ, R9.H0_H0 ;  /* 0x20000009ff077230 */ /* 0x000fc40000004100 */
[----:B------:R-:W-:Y:S01]  /*0980*/  FMUL.FTZ R22, R6, R5 ;  /* 0x0000000506167220 */ /* 0x000fe20000410000 */
[----:B------:R-:W-:Y:S01]  /*0990*/  FMUL.FTZ R32, R3, R32 ;  /* 0x0000002003207220 */ /* 0x000fe20000410000 */
[----:B------:R-:W-:Y:S01]  /*09a0*/  FFMA.FTZ R23, R33, R20, RZ ;  /* 0x0000001421177223 */ /* 0x000fe200000100ff */
[----:B------:R-:W-:Y:S02]  /*09b0*/  HADD2.F32 R8, -RZ, R19.H0_H0 ;  /* 0x20000013ff087230 */ /* 0x000fe40000004100 */
[----:B------:R-:W-:Y:S01]  /*09c0*/  FFMA.FTZ R25, R0, R4, RZ ;  /* 0x0000000400197223 */ /* 0x000fe200000100ff */
[----:B------:R-:W-:Y:S02]  /*09d0*/  HADD2.F32 R9, -RZ, R9.H1_H1 ;  /* 0x30000009ff097230 */ /* 0x000fe40000004100 */
[----:B------:R-:W-:Y:S01]  /*09e0*/  FFMA.FTZ R22, R32, R22, R23 ;  /* 0x0000001620167223 */ /* 0x000fe20000010017 */
[----:B------:R-:W-:Y:S02]  /*09f0*/  HADD2.F32 R28, -RZ, R19.H1_H1 ;  /* 0x30000013ff1c7230 */ /* 0x000fe40000004100 */
[C---:B------:R-:W-:Y:S01]  /*0a00*/  FMUL.FTZ R31, R3.reuse, R18 ;  /* 0x00000012031f7220 */ /* 0x040fe20000410000 */
[----:B------:R-:W-:Y:S01]  /*0a10*/  FMUL.FTZ R23, R8, R7 ;  /* 0x0000000708177220 */ /* 0x000fe20000410000 */
[----:B------:R-:W-:Y:S01]  /*0a20*/  FFMA.FTZ R25, R6, R5, R25 ;  /* 0x0000000506197223 */ /* 0x000fe20000010019 */
[----:B------:R-:W-:Y:S01]  /*0a30*/  FMUL.FTZ R30, R3, R30 ;  /* 0x0000001e031e7220 */ /* 0x000fe20000410000 */
[----:B------:R-:W-:Y:S01]  /*0a40*/  FMUL.FTZ R19, R28, R9 ;  /* 0x000000091c137220 */ /* 0x000fe20000410000 */
[----:B------:R-:W-:Y:S01]  /*0a50*/  FFMA.FTZ R23, R31, R23, R22 ;  /* 0x000000171f177223 */ /* 0x000fe20000010016 */
[----:B------:R-:W-:-:S03]  /*0a60*/  FFMA.FTZ R25, R8, R7, R25 ;  /* 0x0000000708197223 */ /* 0x000fc60000010019 */
[----:B------:R-:W-:Y:S01]  /*0a70*/  FFMA.FTZ R19, R30, R19, R23 ;  /* 0x000000131e137223 */ /* 0x000fe20000010017 */
[----:B------:R-:W-:Y:S01]  /*0a80*/  FFMA.FTZ R18, R28, R9, R25 ;  /* 0x000000091c127223 */ /* 0x000fe20000010019 */
[----:B------:R-:W-:-:S04]  /*0a90*/  FADD.FTZ R11, R0, R11 ;  /* 0x0000000b000b7221 */ /* 0x000fc80000010000 */
[----:B------:R0:W-:Y:S01]  /*0aa0*/  STS.64 [R21], R18 ;  /* 0x0000001215007388 */ /* 0x0001e20000000a00 */
[----:B------:R-:W-:Y:S01]  /*0ab0*/  FADD.FTZ R13, R6, R13 ;  /* 0x0000000d060d7221 */ /* 0x000fe20000010000 */
[----:B------:R-:W-:Y:S01]  /*0ac0*/  FADD.FTZ R15, R8, R15 ;  /* 0x0000000f080f7221 */ /* 0x000fe20000010000 */
[----:B------:R-:W-:Y:S01]  /*0ad0*/  FADD.FTZ R17, R28, R17 ;  /* 0x000000111c117221 */ /* 0x000fe20000010000 */
[----:B------:R-:W-:Y:S01]  /*0ae0*/  FFMA.FTZ R10, R33, R0, R10 ;  /* 0x00000000210a7223 */ /* 0x000fe2000001000a */
[----:B------:R-:W-:Y:S01]  /*0af0*/  FFMA.FTZ R12, R32, R6, R12 ;  /* 0x00000006200c7223 */ /* 0x000fe2000001000c */
        /* <DEDUP_REMOVED lines=23> */
[----:B------:R-:W-:Y:S01]  /*0c70*/  STS.64 [R24], R16 ;  /* 0x0000001018007388 */ /* 0x000fe20000000a00 */
[----:B------:R-:W-:Y:S01]  /*0c80*/  BAR.SYNC.DEFER_BLOCKING 0x0 ;  /* 0x0000000000007b1d */ /* 0x000fe20000010000 */
[----:B--2---:R-:W-:-:S05]  /*0c90*/  IMAD R19, R34, 0x8, R18 ;  /* 0x0000000822137824 */ /* 0x004fca00078e0212 */
[----:B------:R-:W2:Y:S01]  /*0ca0*/  LDL R34, [R1+0x4] ;  /* 0x0000040001227983 */ /* 0x000ea20000100800 */
[----:B---3--:R-:W-:-:S03]  /*0cb0*/  LEA R27, R26, R18, 0x3 ;  /* 0x000000121a1b7211 */ /* 0x008fc600078e18ff */
[----:B------:R-:W0:Y:S04]  /*0cc0*/  LDS.64 R18, [R19] ;  /* 0x0000000013127984 */ /* 0x000e280000000a00 */
[----:B------:R1:W3:Y:S04]  /*0cd0*/  LDS.64 R20, [R27+0x1e00] ;  /* 0x001e00001b147984 */ /* 0x0002e80000000a00 */
[----:B-1----:R-:W4:Y:S01]  /*0ce0*/  LDL R27, [R1+0x8] ;  /* 0x00000800011b7983 */ /* 0x002f220000100800 */
[----:B0-----:R-:W-:-:S04]  /*0cf0*/  FADD.FTZ R26, RZ, R19 ;  /* 0x00000013ff1a7221 */ /* 0x001fc80000010000 */
[----:B---3--:R-:W-:Y:S02]  /*0d00*/  FADD.FTZ R21, R26, R21 ;  /* 0x000000151a157221 */ /* 0x008fe40000010000 */
[----:B------:R-:W3:Y:S01]  /*0d10*/  LDL R26, [R1] ;  /* 0x00000000011a7983 */ /* 0x000ee20000100800 */
[----:B------:R-:W-:Y:S01]  /*0d20*/  FADD.FTZ R25, RZ, R18 ;  /* 0x00000012ff197221 */ /* 0x000fe20000010000 */
[----:B------:R-:W-:-:S03]  /*0d30*/  USHF.R.U32.HI UR11, URZ, 0x1, UR6 ;  /* 0x000000013f0b7899 */ /* 0x000fc60008011606 */
[----:B------:R-:W-:Y:S01]  /*0d40*/  FADD.FTZ R20, R25, R20 ;  /* 0x0000001419147221 */ /* 0x000fe20000010000 */
[----:B------:R-:W-:Y:S01]  /*0d50*/  USHF.L.U32 UR11, UR11, 0x7, URZ ;  /* 0x000000070b0b7899 */ /* 0x000fe2000800063f */
[----:B------:R-:W0:Y:S03]  /*0d60*/  LDC.64 R24, c[0x0][0x260] ;  /* 0x00009800ff187b82 */ /* 0x000e260000000a00 */
[----:B------:R-:W-:-:S04]  /*0d70*/  ULOP3.LUT UR11, UR11, 0xffffff80, UR17, 0xe2, !UPT ;  /* 0xffffff800b0b7892 */ /* 0x000fc8000f8ee211 */
[----:B------:R-:W-:-:S06]  /*0d80*/  UIMAD UR11, UR11, 0x780, UR15 ;  /* 0x000007800b0b78a4 */ /* 0x000fcc000f8e020f */
[----:B------:R-:W-:-:S05]  /*0d90*/  VIADD R22, R37, UR11 ;  /* 0x0000000b25167c36 */ /* 0x000fca0008000000 */
[----:B------:R-:W-:-:S05]  /*0da0*/  SHF.L.U32 R22, R22, 0x1, RZ ;  /* 0x0000000116167819 */ /* 0x000fca00000006ff */
[----:B0-----:R-:W-:-:S04]  /*0db0*/  IMAD.WIDE.U32 R18, R22, 0x4, R24 ;  /* 0x0000000416127825 */ /* 0x001fc800078e0018 */
[----:B------:R-:W-:Y:S01]  /*0dc0*/  VIADD R23, R22, 0x3c0 ;  /* 0x000003c016177836 */ /* 0x000fe20000000000 */
[----:B------:R0:W-:Y:S03]  /*0dd0*/  STG.E.64 desc[UR12][R18.64+0x10000], R20 ;  /* 0x0100001412007986 */ /* 0x0001e6000c101b0c */
[----:B0-----:R-:W-:Y:S01]  /*0de0*/  IMAD.WIDE.U32 R18, R23, 0x4, R24 ;  /* 0x0000000417127825 */ /* 0x001fe200078e0018 */
[----:B---3--:R-:W-:-:S04]  /*0df0*/  LEA R22, R26, UR10, 0x5 ;  /* 0x0000000a1a167c11 */ /* 0x008fc8000f8e28ff */
[----:B----4-:R-:W-:Y:S01]  /*0e00*/  LEA R24, R27, R22, 0x3 ;  /* 0x000000161b187211 */ /* 0x010fe200078e18ff */
[----:B--2---:R-:W-:-:S04]  /*0e10*/  IMAD R25, R34, 0x8, R22 ;  /* 0x0000000822197824 */ /* 0x004fc800078e0216 */
[----:B------:R-:W0:Y:S04]  /*0e20*/  LDS.64 R20, [R24] ;  /* 0x0000000018147984 */ /* 0x000e280000000a00 */
[----:B------:R-:W1:Y:S01]  /*0e30*/  LDS.64 R22, [R25+0x1e00] ;  /* 0x001e000019167984 */ /* 0x000e620000000a00 */
[----:B0-----:R-:W-:Y:S01]  /*0e40*/  FADD.FTZ R21, RZ, R21 ;  /* 0x00000015ff157221 */ /* 0x001fe20000010000 */
[----:B------:R-:W-:-:S03]  /*0e50*/  FADD.FTZ R20, RZ, R20 ;  /* 0x00000014ff147221 */ /* 0x000fc60000010000 */
[----:B-1----:R-:W-:Y:S01]  /*0e60*/  FADD.FTZ R23, R21, R23 ;  /* 0x0000001715177221 */ /* 0x002fe20000010000 */
[----:B------:R-:W-:-:S05]  /*0e70*/  FADD.FTZ R22, R20, R22 ;  /* 0x0000001614167221 */ /* 0x000fca0000010000 */
[----:B------:R1:W-:Y:S02]  /*0e80*/  STG.E.64 desc[UR12][R18.64+0x10000], R22 ;  /* 0x0100001612007986 */ /* 0x0003e4000c101b0c */
.L_x_1956:
[----:B------:R-:W-:Y:S01]  /*0e90*/  BSSY B0, `(.L_x_1957) ;  /* 0x00000a0000007945 */ /* 0x000fe20003800000 */
[----:B------:R-:W-:Y:S01]  /*0ea0*/  MOV R20, RZ ;  /* 0x000000ff00147202 */ /* 0x000fe20000000f00 */
[----:B------:R-:W-:Y:S02]  /*0eb0*/  IMAD.MOV.U32 R24, RZ, RZ, RZ ;  /* 0x000000ffff187224 */ /* 0x000fe400078e00ff */
[----:B------:R-:W-:Y:S05]  /*0ec0*/  @P1 BRA `(.L_x_1958) ;  /* 0x0000000800701947 */ /* 0x000fea0003800000 */
[----:B------:R-:W-:Y:S01]  /*0ed0*/  USHF.L.U32 UR10, UR14, 0x4, URZ ;  /* 0x000000040e0a7899 */ /* 0x000fe2000800063f */
[----:B01----:R-:W-:Y:S01]  /*0ee0*/  HFMA2.MMA R19, -RZ, RZ, 0, 3.5762786865234375e-06 ;  /* 0x0000003cff137435 */ /* 0x003fe200000001ff */
[----:B------:R-:W-:Y:S02]  /*0ef0*/  SHF.L.U32 R23, R37, 0x3, RZ ;  /* 0x0000000325177819 */ /* 0x000fe400000006ff */
[----:B------:R-:W-:Y:S02]  /*0f00*/  ULOP3.LUT UR10, UR10, 0x10, URZ, 0xc0, !UPT ;  /* 0x000000100a0a7892 */ /* 0x000fe4000f8ec03f */
[----:B------:R-:W-:-:S04]  /*0f10*/  LOP3.LUT R23, R23, 0x8, RZ, 0xc0, !PT ;  /* 0x0000000817177812 */ /* 0x000fc800078ec0ff */
[----:B------:R-:W-:-:S05]  /*0f20*/  LEA.HI R22, R37, UR10, RZ, 0x1f ;  /* 0x0000000a25167c11 */ /* 0x000fca000f8ff8ff */
[----:B------:R-:W-:-:S05]  /*0f30*/  IMAD R22, R22, R19, -UR15 ;  /* 0x8000000f16167e24 */ /* 0x000fca000f8e0213 */
[----:B------:R-:W-:-:S04]  /*0f40*/  SHF.R.S32.HI R19, RZ, 0x1f, R22 ;  /* 0x0000001fff137819 */ /* 0x000fc80000011416 */
[----:B------:R-:W-:-:S04]  /*0f50*/  LEA.HI R19, R19, R22, RZ, 0x2 ;  /* 0x0000001613137211 */ /* 0x000fc800078f10ff */
[----:B------:R-:W-:Y:S01]  /*0f60*/  SHF.R.S32.HI R18, RZ, 0x2, R19 ;  /* 0x00000002ff127819 */ /* 0x000fe20000011413 */
[----:B------:R-:W-:-:S04]  /*0f70*/  IMAD.MOV.U32 R19, RZ, RZ, 0x18 ;  /* 0x00000018ff137424 */ /* 0x000fc800078e00ff */
        /* <DEDUP_REMOVED lines=9> */
[----:B------:R-:W-:-:S05]  /*1010*/  IADD3 R25, R23, R20, RZ ;  /* 0x0000001417197210 */ /* 0x000fca0007ffe0ff */
        /* <DEDUP_REMOVED lines=135> */
.L_x_1958:
[----:B------:R-:W-:Y:S05]  /*1890*/  BSYNC B0 ;  /* 0x0000000000007941 */ /* 0x000fea0003800000 */
.L_x_1957:
[----:B01----:R-:W0:Y:S01]  /*18a0*/  SHFL.BFLY PT, R19, R20, 0x1, 0x1f ;  /* 0x0c201f0014137f89 */ /* 0x003e2200000e0000 */
        /* <DEDUP_REMOVED lines=18> */
.L_x_1960:
[----:B------:R-:W-:Y:S05]  /*19d0*/  BSYNC B0 ;  /* 0x0000000000007941 */ /* 0x000fea0003800000 */
.L_x_1959:
[----:B------:R-:W-:-:S04]  /*19e0*/  UISETP.GE.U32.AND UP0, UPT, UR8, UR16, UPT ;  /* 0x000000100800728c */ /* 0x000fc8000bf06070 */
[----:B------:R-:W-:-:S06]  /*19f0*/  UISETP.GE.AND.EX UP0, UPT, UR4, UR7, UPT, UP0 ;  /* 0x000000070400728c */ /* 0x000fcc000bf06300 */
[----:B------:R-:W-:-:S13]  /*1a00*/  PLOP3.LUT P1, PT, PT, PT, UP0, 0x80, 0x0 ;  /* 0x000000000000781c */ /* 0x000fda0003f2f008 */
[----:B------:R-:W-:Y:S05]  /*1a10*/  @P1 BRA `(.L_x_1961) ;  /* 0x0000000000581947 */ /* 0x000fea0003800000 */
[----:B------:R-:W-:Y:S01]  /*1a20*/  BAR.SYNC.DEFER_BLOCKING 0x0 ;  /* 0x0000000000007b1d */ /* 0x000fe20000010000 */
[----:B------:R-:W-:-:S13]  /*1a30*/  ISETP.NE.AND P1, PT, R37, RZ, PT ;  /* 0x000000ff2500720c */ /* 0x000fda0003f25270 */
[----:B------:R-:W-:Y:S05]  /*1a40*/  @P1 BRA `(.L_x_1962) ;  /* 0x0000000000401947 */ /* 0x000fea0003800000 */
[----:B0-----:R-:W0:Y:S01]  /*1a50*/  LDC.64 R18, c[0x0][0x268] ;  /* 0x00009a00ff127b82 */ /* 0x001e220000000a00 */
        /* <DEDUP_REMOVED lines=9> */
.L_x_1963:
[----:B------:R-:W2:Y:S04]  /*1af0*/  LD.E.STRONG.GPU R20, desc[UR12][R18.64] ;  /* 0x0000000c12147980 */ /* 0x000ea8000c10f900 */
[----:B--2---:R-:W-:Y:S01]  /*1b00*/  CCTL.IVALL ;  /* 0x00000000ff00798f */ /* 0x004fe20002000000 */
[----:B------:R-:W-:Y:S05]  /*1b10*/  YIELD ;  /* 0x0000000000007946 */ /* 0x000fea0003800000 */
[----:B-----5:R-:W-:-:S04]  /*1b20*/  LOP3.LUT R20, R20, R21, RZ, 0x3c, !PT ;  /* 0x0000001514147212 */ /* 0x020fc800078e3cff */
[----:B------:R-:W-:-:S13]  /*1b30*/  ISETP.GT.AND P1, PT, R20, -0x1, PT ;  /* 0xffffffff1400780c */ /* 0x000fda0003f24270 */
[----:B------:R-:W-:Y:S05]  /*1b40*/  @P1 BRA `(.L_x_1963) ;  /* 0xfffffffc00e81947 */ /* 0x000fea000383ffff */
.L_x_1962:
[----:B------:R-:W-:Y:S05]  /*1b50*/  WARPSYNC.ALL ;  /* 0x0000000000007948 */ /* 0x000fea0003800000 */
[----:B------:R-:W-:Y:S06]  /*1b60*/  BAR.SYNC.DEFER_BLOCKING 0x0 ;  /* 0x0000000000007b1d */ /* 0x000fec0000010000 */
[----:B------:R-:W-:Y:S05]  /*1b70*/  BRA `(.L_x_1964) ;  /* 0x0000000000647947 */ /* 0x000fea0003800000 */
.L_x_1961:
[----:B------:R-:W-:Y:S01]  /*1b80*/  BAR.SYNC.DEFER_BLOCKING 0x0 ;  /* 0x0000000000007b1d */ /* 0x000fe20000010000 */
[----:B------:R-:W-:-:S13]  /*1b90*/  ISETP.NE.AND P1, PT, R37, RZ, PT ;  /* 0x000000ff2500720c */ /* 0x000fda0003f25270 */
[----:B------:R-:W-:Y:S05]  /*1ba0*/  @P1 BRA `(.L_x_1965) ;  /* 0x0000000000501947 */ /* 0x000fea0003800000 */
[----:B0-----:R-:W0:Y:S01]  /*1bb0*/  LDC.64 R18, c[0x0][0x268] ;  /* 0x00009a00ff127b82 */ /* 0x001e220000000a00 */
[----:B------:R-:W-:Y:S02]  /*1bc0*/  ULOP3.LUT UR10, UR6, 0x1, URZ, 0xc0, !UPT ;  /* 0x00000001060a7892 */ /* 0x000fe4000f8ec03f */
[----:B------:R-:W-:Y:S02]  /*1bd0*/  USHF.R.U32.HI UR11, URZ, 0x1, UR6 ;  /* 0x000000013f0b7899 */ /* 0x000fe40008011606 */
[----:B------:R-:W-:-:S04]  /*1be0*/  ULOP3.LUT UR10, UR10, 0x2, URZ, 0xfc, !UPT ;  /* 0x000000020a0a7892 */ /* 0x000fc8000f8efc3f */
[----:B------:R-:W-:Y:S02]  /*1bf0*/  IMAD R20, RZ, RZ, -UR11 ;  /* 0x8000000bff147e24 */ /* 0x000fe4000f8e02ff */
[----:B------:R-:W-:-:S03]  /*1c00*/  MOV R21, UR10 ;  /* 0x0000000a00157c02 */ /* 0x000fc60008000f00 */
[----:B------:R-:W-:Y:S02]  /*1c10*/  ISETP.NE.AND P1, PT, R20, UR17, PT ;  /* 0x0000001114007c0c */ /* 0x000fe4000bf25270 */
[----:B0-----:R-:W-:-:S04]  /*1c20*/  IMAD.WIDE.U32 R18, R21, 0x4, R18 ;  /* 0x0000000415127825 */ /* 0x001fc800078e0012 */
[----:B------:R-:W-:-:S05]  /*1c30*/  IMAD.MOV.U32 R21, RZ, RZ, 0x7fffff81 ;  /* 0x7fffff81ff157424 */ /* 0x000fca00078e00ff */
[----:B------:R-:W-:Y:S01]  /*1c40*/  SEL R21, R21, 0x1, !P1 ;  /* 0x0000000115157807 */ /* 0x000fe20004800000 */
[----:B------:R-:W-:Y:S06]  /*1c50*/  MEMBAR.ALL.GPU ;  /* 0x0000000000007992 */ /* 0x000fec000000a000 */
[----:B------:R-:W-:-:S00]  /*1c60*/  ERRBAR ;  /* 0x00000000000079ab */ /* 0x000fc00000000000 */
[----:B------:R-:W-:Y:S06]  /*1c70*/  CGAERRBAR ;  /* 0x00000000000075ab */ /* 0x000fec0000000000 */
[----:B------:R0:W5:Y:S02]  /*1c80*/  ATOM.E.ADD.STRONG.GPU PT, R21, desc[UR12][R18.64], R21 ;  /* 0x000000151215798a */ /* 0x00016400081ee1cc */
.L_x_1966:
[----:B------:R-:W2:Y:S04]  /*1c90*/  LD.E.STRONG.GPU R20, desc[UR12][R18.64] ;  /* 0x0000000c12147980 */ /* 0x000ea8000c10f900 */
[----:B--2---:R-:W-:Y:S01]  /*1ca0*/  CCTL.IVALL ;  /* 0x00000000ff00798f */ /* 0x004fe20002000000 */
[----:B------:R-:W-:Y:S05]  /*1cb0*/  YIELD ;  /* 0x0000000000007946 */ /* 0x000fea0003800000 */
[----:B-----5:R-:W-:-:S04]  /*1cc0*/  LOP3.LUT R20, R20, R21, RZ, 0x3c, !PT ;  /* 0x0000001514147212 */ /* 0x020fc800078e3cff */
[----:B------:R-:W-:-:S13]  /*1cd0*/  ISETP.GT.AND P1, PT, R20, -0x1, PT ;  /* 0xffffffff1400780c */ /* 0x000fda0003f24270 */
[----:B------:R-:W-:Y:S05]  /*1ce0*/  @P1 BRA `(.L_x_1966) ;  /* 0xfffffffc00e81947 */ /* 0x000fea000383ffff */
.L_x_1965:
[----:B------:R-:W-:Y:S05]  /*1cf0*/  WARPSYNC.ALL ;  /* 0x0000000000007948 */ /* 0x000fea0003800000 */
[----:B------:R-:W-:Y:S06]  /*1d00*/  BAR.SYNC.DEFER_BLOCKING 0x0 ;  /* 0x0000000000007b1d */ /* 0x000fec0000010000 */
.L_x_1964:
[----:B------:R-:W-:Y:S01]  /*1d10*/  ISETP.GT.U32.AND P1, PT, R37, 0xff, PT ;  /* 0x000000ff2500780c */ /* 0x000fe20003f24070 */
[----:B------:R-:W-:Y:S01]  /*1d20*/  BSSY B0, `(.L_x_1967) ;  /* 0x0000036000007945 */ /* 0x000fe20003800000 */
[----:B0-----:R-:W-:-:S11]  /*1d30*/  CS2R R18, SRZ ;  /* 0x0000000000127805 */ /* 0x001fd6000001ff00 */
        /* <DEDUP_REMOVED lines=8> */
[----:B0-----:R-:W0:Y:S04]  /*1dc0*/  LDC.64 R2, c[0x0][0x260] ;  /* 0x00009800ff027b82 */ /* 0x001e280000000a00 */
[----:B------:R-:W-:-:S05]  /*1dd0*/  LEA R18, R21, R18, 0xb ;  /* 0x0000001215127211 */ /* 0x000fca00078e58ff */
[----:B------:R-:W-:-:S05]  /*1de0*/  IMAD.IADD R18, R18, 0x1, R19 ;  /* 0x0000000112127824 */ /* 0x000fca00078e0213 */
[----:B------:R-:W-:-:S04]  /*1df0*/  SHF.L.U32 R26, R18, 0x1, RZ ;  /* 0x00000001121a7819 */ /* 0x000fc800000006ff */
[C---:B------:R-:W-:Y:S01]  /*1e00*/  IADD3 R22, R26.reuse, 0x40, RZ ;  /* 0x000000401a167810 */ /* 0x040fe20007ffe0ff */
[C---:B------:R-:W-:Y:S02]  /*1e10*/  VIADD R24, R26.reuse, 0x20 ;  /* 0x000000201a187836 */ /* 0x040fe40000000000 */
[----:B0-----:R-:W-:-:S04]  /*1e20*/  IMAD.WIDE.U32 R20, R26, 0x4, R2 ;  /* 0x000000041a147825 */ /* 0x001fc800078e0002 */
        /* <DEDUP_REMOVED lines=37> */
.L_x_1968:
[----:B------:R-:W-:Y:S05]  /*2080*/  BSYNC B0 ;  /* 0x0000000000007941 */ /* 0x000fea0003800000 */
.L_x_1967:
[----:B------:R-:W0:Y:S01]  /*2090*/  SHFL.BFLY PT, R20, R19, 0x8, 0x1f ;  /* 0x0d001f0013147f89 */ /* 0x000e2200000e0000 */
        /* <DEDUP_REMOVED lines=27> */
.L_x_1970:
[----:B------:R-:W-:Y:S05]  /*2250*/  BSYNC B0 ;  /* 0x0000000000007941 */ /* 0x000fea0003800000 */
.L_x_1969:
[----:B------:R-:W1:Y:S08]  /*2260*/  S2UR UR15, SR_CgaCtaId ;  /* 0x00000000000f79c3 */ /* 0x000e700000008800 */
[----:B------:R-:W-:Y:S01]  /*2270*/  BAR.SYNC.DEFER_BLOCKING 0x0 ;  /* 0x0000000000007b1d */ /* 0x000fe20000010000 */
[----:B------:R-:W-:Y:S02]  /*2280*/  USHF.L.U32 UR10, UR14, 0x4, URZ ;  /* 0x000000040e0a7899 */ /* 0x000fe4000800063f */
[----:B------:R-:W-:-:S02]  /*2290*/  ULOP3.LUT UR5, UR5, 0x1, URZ, 0x3c, !UPT ;  /* 0x0000000105057892 */ /* 0x000fc4000f8e3c3f */
[----:B------:R-:W-:Y:S01]  /*22a0*/  ULOP3.LUT UR10, UR10, 0x10, URZ, 0xc0, !UPT ;  /* 0x000000100a0a7892 */ /* 0x000fe2000f8ec03f */
[----:B------:R-:W-:Y:S02]  /*22b0*/  UMOV UR11, 0x400 ;  /* 0x00000400000b7882 */ /* 0x000fe40000000000 */
[----:B------:R-:W-:-:S03]  /*22c0*/  UIADD3 UR11, UR11, 0x5280, URZ ;  /* 0x000052800b0b7890 */ /* 0x000fc6000fffe03f */
[----:B------:R-:W-:Y:S01]  /*22d0*/  IADD3 R35, R35, -UR10, RZ ;  /* 0x8000000a23237c10 */ /* 0x000fe2000fffe0ff */
[----:B-1----:R-:W-:-:S06]  /*22e0*/  ULEA UR11, UR15, UR11, 0x18 ;  /* 0x0000000b0f0b7291 */ /* 0x002fcc000f8ec03f */
[----:B0-----:R-:W-:Y:S01]  /*22f0*/  LEA R18, R35, UR11, 0x3 ;  /* 0x0000000b23127c11 */ /* 0x001fe2000f8e18ff */
[----:B------:R-:W-:Y:S02]  /*2300*/  ULDC.64 UR10, c[0x0][0x210] ;  /* 0x00008400000a7ab9 */ /* 0x000fe40000000a00 */
[----:B-----5:R-:W-:-:S03]  /*2310*/  IADD3 R2, P1, R2, UR10, RZ ;  /* 0x0000000a02027c10 */ /* 0x020fc6000ff3e0ff */
[----:B------:R-:W0:Y:S02]  /*2320*/  LDS.64 R18, [R18] ;  /* 0x0000000012127984 */ /* 0x000e240000000a00 */
[--C-:B0-----:R-:W-:Y:S01]  /*2330*/  FFMA.FTZ R0, R0, R4, -R18.reuse ;  /* 0x0000000400007223 */ /* 0x101fe20000010812 */
[--C-:B------:R-:W-:Y:S01]  /*2340*/  FFMA.FTZ R5, R6, R5, -R18.reuse ;  /* 0x0000000506057223 */ /* 0x100fe20000010812 */
[--C-:B------:R-:W-:Y:S01]  /*2350*/  FFMA.FTZ R8, R8, R7, -R18.reuse ;  /* 0x0000000708087223 */ /* 0x100fe20000010812 */
[----:B------:R-:W-:Y:S01]  /*2360*/  FFMA.FTZ R9, R28, R9, -R18 ;  /* 0x000000091c097223 */ /* 0x000fe20000010812 */
[-C--:B------:R-:W-:Y:S01]  /*2370*/  FFMA.FTZ R0, R33, -R19.reuse, R0 ;  /* 0x8000001321007223 */ /* 0x080fe20000010000 */
[-C--:B------:R-:W-:Y:S01]  /*2380*/  FFMA.FTZ R32, R32, -R19.reuse, R5 ;  /* 0x8000001320207223 */ /* 0x080fe20000010005 */
[-C--:B------:R-:W-:Y:S01]  /*2390*/  FFMA.FTZ R8, R31, -R19.reuse, R8 ;  /* 0x800000131f087223 */ /* 0x080fe20000010008 */
[----:B------:R-:W-:Y:S01]  /*23a0*/  FFMA.FTZ R30, R30, -R19, R9 ;  /* 0x800000131e1e7223 */ /* 0x000fe20000010009 */
[C---:B------:R-:W-:Y:S01]  /*23b0*/  FMUL.FTZ R0, R3.reuse, R0 ;  /* 0x0000000003007220 */ /* 0x040fe20000410000 */
[C---:B------:R-:W-:Y:S01]  /*23c0*/  FMUL.FTZ R5, R3.reuse, R32 ;  /* 0x0000002003057220 */ /* 0x040fe20000410000 */
[C---:B------:R-:W-:Y:S01]  /*23d0*/  FMUL.FTZ R8, R3.reuse, R8 ;  /* 0x0000000803087220 */ /* 0x040fe20000410000 */
[----:B------:R-:W-:-:S03]  /*23e0*/  FMUL.FTZ R3, R3, R30 ;  /* 0x0000001e03037220 */ /* 0x000fc60000410000 */
[----:B------:R-:W-:Y:S02]  /*23f0*/  F2FP.F16.F32.PACK_AB R0, R5, R0 ;  /* 0x000000000500723e */ /* 0x000fe400000000ff */
[----:B------:R-:W-:Y:S02]  /*2400*/  F2FP.F16.F32.PACK_AB R8, R3, R8 ;  /* 0x000000080308723e */ /* 0x000fe400000000ff */
        /* <DEDUP_REMOVED lines=8> */
.L_x_1955:
        /* <DEDUP_REMOVED lines=56> */
.L_x_1988:
        /* <DEDUP_REMOVED lines=44> */
.L_x_1975:
[----:B------:R-:W-:Y:S05]  /*2ad0*/  BSYNC B1 ;  /* 0x0000000000017941 */ /* 0x000fea0003800000 */
.L_x_1974:
        /* <DEDUP_REMOVED lines=21> */
.L_x_1978:
        /* <DEDUP_REMOVED lines=55> */
.L_x_1977:
[----:B------:R-:W-:Y:S05]  /*2fa0*/  BSYNC B1 ;  /* 0x0000000000017941 */ /* 0x000fea0003800000 */
.L_x_1976:
        /* <DEDUP_REMOVED lines=35> */
.L_x_1980:
[----:B------:R-:W-:Y:S05]  /*31e0*/  BSYNC B1 ;  /* 0x0000000000017941 */ /* 0x000fea0003800000 */
.L_x_1979:
        /* <DEDUP_REMOVED lines=15> */
.L_x_1973:
[----:B------:R-:W-:Y:S05]  /*32e0*/  BSYNC B0 ;  /* 0x0000000000007941 */ /* 0x000fea0003800000 */
.L_x_1972:
        /* <DEDUP_REMOVED lines=50> */
.L_x_1997:
[----:B------:R-:W0:Y:S01]  /*3610*/  LDC.64 R10, c[0x0][0x218] ;  /* 0x00008600ff0a7b82 */ /* 0x000e220000000a00 */
[----:B------:R-:W-:Y:S01]  /*3620*/  ISETP.NE.AND P1, PT, R5, RZ, PT ;  /* 0x000000ff0500720c */ /* 0x000fe20003f25270 */
[----:B--2---:R-:W-:Y:S01]  /*3630*/  FADD.FTZ R12, R25, R23 ;  /* 0x00000017190c7221 */ /* 0x004fe20000010000 */
[----:B------:R-:W-:Y:S02]  /*3640*/  LEA.HI R17, R37, R4, RZ, 0x1c ;  /* 0x0000000425117211 */ /* 0x000fe400078fe0ff */
[----:B------:R-:W-:-:S03]  /*3650*/  ISETP.NE.AND P2, PT, R8, 0x1, PT ;  /* 0x000000010800780c */ /* 0x000fc60003f45270 */
[----:B------:R-:W1:Y:S06]  /*3660*/  LDC.64 R14, c[0x0][0x220] ;  /* 0x00008800ff0e7b82 */ /* 0x000e6c0000000a00 */
[----:B------:R-:W-:Y:S02]  /*3670*/  @!P1 F2FP.F16.F32.PACK_AB R12, RZ, R12 ;  /* 0x0000000cff0c923e */ /* 0x000fe400000000ff */
[----:B------:R-:W-:Y:S02]  /*3680*/  @!P1 F2FP.F16.F32.PACK_AB R0, RZ, R0 ;  /* 0x00000000ff00923e */ /* 0x000fe400000000ff */
        /* <DEDUP_REMOVED lines=39> */
.L_x_2007:
[----:B--2---:R-:W-:Y:S01]  /*3900*/  FADD.FTZ R12, R12, R23 ;  /* 0x000000170c0c7221 */ /* 0x004fe20000010000 */
[----:B------:R-:W-:Y:S02]  /*3910*/  @!P1 F2FP.F16.F32.PACK_AB R0, RZ, R24 ;  /* 0x00000018ff00923e */ /* 0x000fe400000000ff */
[----:B------:R-:W-:Y:S02]  /*3920*/  ISETP.NE.AND P2, PT, R8, 0x2, PT ;  /* 0x000000020800780c */ /* 0x000fe40003f45270 */
[----:B------:R-:W-:Y:S01]  /*3930*/  @!P1 F2FP.F16.F32.PACK_AB R12, RZ, R12 ;  /* 0x0000000cff0c923e */ /* 0x000fe200000000ff */
        /* <DEDUP_REMOVED lines=37> */
.L_x_2017:
[----:B--2---:R-:W-:Y:S01]  /*3b90*/  FADD.FTZ R12, R12, R23 ;  /* 0x000000170c0c7221 */ /* 0x004fe20000010000 */
[----:B------:R-:W-:-:S04]  /*3ba0*/  @!P1 F2FP.F16.F32.PACK_AB R0, RZ, R24 ;  /* 0x00000018ff00923e */ /* 0x000fc800000000ff */
[----:B------:R-:W-:Y:S01]  /*3bb0*/  @!P1 F2FP.F16.F32.PACK_AB R12, RZ, R12 ;  /* 0x0000000cff0c923e */ /* 0x000fe200000000ff */
[----:B------:R3:W-:Y:S03]  /*3bc0*/  @!P1 STG.E.U16 desc[UR12][R10.64+0x78], R0 ;  /* 0x000078000a009986 */ /* 0x0007e6000c10150c */
[----:B------:R-:W-:Y:S02]  /*3bd0*/  PRMT R16, R12, 0x7610, R16 ;  /* 0x000076100c107816 */ /* 0x000fe40000000010 */
[----:B------:R-:W-:-:S03]  /*3be0*/  LEA.HI R12, R37, 0x5a, RZ, 0x1c ;  /* 0x0000005a250c7811 */ /* 0x000fc600078fe0ff */
[----:B------:R3:W-:Y:S04]  /*3bf0*/  @!P1 STG.E.U16 desc[UR12][R14.64+0x78], R16 ;  /* 0x000078100e009986 */ /* 0x0007e8000c10150c */
.L_x_1983:
[----:B------:R-:W-:Y:S05]  /*3c00*/  BSYNC B0 ;  /* 0x0000000000007941 */ /* 0x000fea0003800000 */
.L_x_1982:
        /* <DEDUP_REMOVED lines=74> */
[----:B------:R-:W-:-:S02]  /*40b0*/  @!P1 F2FP.F16.F32.PACK_AB R23, RZ, R23 ;  /* 0x00000017ff17923e */ /* 0x000fc400000000ff */
        /* <DEDUP_REMOVED lines=21> */
[----:B------:R-:W-:-:S03]  /*4210*/  @!P1 F2FP.F16.F32.PACK_AB R21, RZ, R21 ;  /* 0x00000015ff15923e */ /* 0x000fc600000000ff */
        /* <DEDUP_REMOVED lines=37> */
[----:B------:R-:W-:Y:S01]  /*4470*/  @!P1 F2FP.F16.F32.PACK_AB R33, RZ, R18 ;  /* 0x00000012ff21923e */ /* 0x000fe200000000ff */
[----:B-----5:R-:W-:Y:S01]  /*4480*/  FADD.FTZ R24, R17, R16 ;  /* 0x0000001011187221 */ /* 0x020fe20000010000 */
[----:B------:R-:W0:Y:S01]  /*4490*/  SHFL.BFLY PT, R18, R20, 0x1, 0x101f ;  /* 0x0c301f0014127f89 */ /* 0x000e2200000e0000 */
[----:B------:R-:W1:Y:S01]  /*44a0*/  @!P1 LDC.64 R16, c[0x0][0x218] ;  /* 0x00008600ff109b82 */ /* 0x000e620000000a00 */
[----:B------:R-:W-:-:S02]  /*44b0*/  FADD.FTZ R23, R14, R23 ;  /* 0x000000170e177221 */ /* 0x000fc40000010000 */
[----:B------:R-:W2:Y:S04]  /*44c0*/  SHFL.BFLY PT, R19, R24, 0x2, 0x101f ;  /* 0x0c501f0018137f89 */ /* 0x000ea800000e0000 */
[----:B------:R-:W3:Y:S01]  /*44d0*/  SHFL.BFLY PT, R32, R25, 0x2, 0x101f ;  /* 0x0c501f0019207f89 */ /* 0x000ee200000e0000 */
[----:B------:R-:W4:Y:S01]  /*44e0*/  @!P1 LDC.64 R14, c[0x0][0x220] ;  /* 0x00008800ff0e9b82 */ /* 0x000f220000000a00 */
[----:B------:R-:W-:Y:S02]  /*44f0*/  @!P1 F2FP.F16.F32.PACK_AB R23, RZ, R23 ;  /* 0x00000017ff17923e */ /* 0x000fe400000000ff */
        /* <DEDUP_REMOVED lines=10> */
[----:B------:R-:W-:Y:S01]  /*45a0*/  @!P1 F2FP.F16.F32.PACK_AB R20, RZ, R20 ;  /* 0x00000014ff14923e */ /* 0x000fe200000000ff */
[C---:B----4-:R-:W-:Y:S01]  /*45b0*/  @!P1 IMAD.WIDE R14, R0.reuse, 0x2, R14 ;  /* 0x00000002000e9825 */ /* 0x050fe200078e020e */
[----:B------:R-:W-:Y:S01]  /*45c0*/  @!P1 F2FP.F16.F32.PACK_AB R18, RZ, R18 ;  /* 0x00000012ff12923e */ /* 0x000fe200000000ff */
[----:B------:R-:W-:Y:S04]  /*45d0*/  SHFL.BFLY PT, R23, R12, 0x1, 0x101f ;  /* 0x0c301f000c177f89 */ /* 0x000fe800000e0000 */
[----:B------:R-:W0:Y:S01]  /*45e0*/  SHFL.BFLY PT, R22, R25, 0x1, 0x101f ;  /* 0x0c301f0019167f89 */ /* 0x000e2200000e0000 */
[----:B-----5:R-:W-:-:S05]  /*45f0*/  @!P1 IMAD.WIDE R10, R0, 0x2, R10 ;  /* 0x00000002000a9825 */ /* 0x020fca00078e020a */
[----:B------:R1:W-:Y:S04]  /*4600*/  @!P1 STG.E.U16 desc[UR12][R10.64+0x3c], R21 ;  /* 0x00003c150a009986 */ /* 0x0003e8000c10150c */
[----:B------:R1:W-:Y:S04]  /*4610*/  @!P1 STG.E.U16 desc[UR12][R16.64+0x78], R20 ;  /* 0x0000781410009986 */ /* 0x0003e8000c10150c */
[----:B------:R1:W-:Y:S01]  /*4620*/  @!P1 STG.E.U16 desc[UR12][R14.64+0x78], R18 ;  /* 0x000078120e009986 */ /* 0x0003e2000c10150c */
[----:B0-----:R-:W-:-:S07]  /*4630*/  FADD.FTZ R22, R25, R22 ;  /* 0x0000001619167221 */ /* 0x001fce0000010000 */
.L_x_2051:
[----:B-1----:R-:W0:Y:S01]  /*4640*/  @!P1 LDC.64 R10, c[0x0][0x218] ;  /* 0x00008600ff0a9b82 */ /* 0x002e220000000a00 */
[----:B------:R-:W-:Y:S01]  /*4650*/  FADD.FTZ R16, R12, R23 ;  /* 0x000000170c107221 */ /* 0x000fe20000010000 */
[----:B------:R-:W-:-:S04]  /*4660*/  @!P1 F2FP.F16.F32.PACK_AB R12, RZ, R22 ;  /* 0x00000016ff0c923e */ /* 0x000fc800000000ff */
[----:B------:R-:W-:Y:S02]  /*4670*/  @!P1 F2FP.F16.F32.PACK_AB R16, RZ, R16 ;  /* 0x00000010ff10923e */ /* 0x000fe400000000ff */
[----:B------:R-:W1:Y:S01]  /*4680*/  @!P1 LDC.64 R14, c[0x0][0x220] ;  /* 0x00008800ff0e9b82 */ /* 0x000e620000000a00 */
[----:B0-----:R-:W-:-:S05]  /*4690*/  @!P1 IMAD.WIDE R10, R0, 0x2, R10 ;  /* 0x00000002000a9825 */ /* 0x001fca00078e020a */
[----:B------:R4:W-:Y:S01]  /*46a0*/  @!P1 STG.E.U16 desc[UR12][R10.64+0xb4], R12 ;  /* 0x0000b40c0a009986 */ /* 0x0009e2000c10150c */
[----:B-1----:R-:W-:-:S05]  /*46b0*/  @!P1 IMAD.WIDE R14, R0, 0x2, R14 ;  /* 0x00000002000e9825 */ /* 0x002fca00078e020e */
[----:B------:R4:W-:Y:S02]  /*46c0*/  @!P1 STG.E.U16 desc[UR12][R14.64+0xb4], R16 ;  /* 0x0000b4100e009986 */ /* 0x0009e4000c10150c */
.L_x_1981:
        /* <DEDUP_REMOVED lines=8> */
.L_x_1984:
[----:B------:R-:W-:Y:S01]  /*4750*/  HFMA2.MMA R18, -RZ, RZ, 0, 4.76837158203125e-07 ;  /* 0x00000008ff127435 */ /* 0x000fe200000001ff */
[----:B-1----:R-:W-:Y:S01]  /*4760*/  IMAD.MOV.U32 R21, RZ, RZ, R0 ;  /* 0x000000ffff157224 */ /* 0x002fe200078e0000 */
[----:B------:R-:W-:Y:S01]  /*4770*/  MOV R19, 0x101f ;  /* 0x0000101f00137802 */ /* 0x000fe20000000f00 */
[----:B------:R-:W-:-:S08]  /*4780*/  IMAD.MOV.U32 R16, RZ, RZ, 0xffff ;  /* 0x0000ffffff107424 */ /* 0x000fd000078e00ff */
[----:B0-2---:R-:W-:Y:S05]  /*4790*/  WARPSYNC.COLLECTIVE R16, `(.L_x_1989) ;  /* 0x0000000010087348 */ /* 0x005fea0003c00000 */
[----:B------:R1:W3:Y:S02]  /*47a0*/  SHFL.BFLY P2, R23, R21, R18, R19 ;  /* 0x0c00001215177389 */ /* 0x0002e40000040013 */
[----:B0123--:R-:W-:Y:S01]  /*47b0*/  ENDCOLLECTIVE ;  /* 0x000000000000791b */ /* 0x00ffe20003800000 */
.L_x_1989:
[----:B------:R-:W-:Y:S02]  /*47c0*/  MOV R21, R10 ;  /* 0x0000000a00157202 */ /* 0x000fe40000000f00 */
[----:B------:R-:W-:-:S07]  /*47d0*/  MOV R11, R23 ;  /* 0x00000017000b7202 */ /* 0x000fce0000000f00 */
[----:B------:R-:W-:Y:S05]  /*47e0*/  WARPSYNC.COLLECTIVE R16, `(.L_x_1990) ;  /* 0x0000000010087348 */ /* 0x000fea0003c00000 */
[----:B------:R0:W1:Y:S02]  /*47f0*/  SHFL.BFLY P2, R23, R21, R18, R19 ;  /* 0x0c00001215177389 */ /* 0x0000640000040013 */
[----:B01----:R-:W-:Y:S01]  /*4800*/  ENDCOLLECTIVE ;  /* 0x000000000000791b */ /* 0x003fe20003800000 */
.L_x_1990:
[----:B------:R-:W-:Y:S01]  /*4810*/  FADD.FTZ R11, R11, R0 ;  /* 0x000000000b0b7221 */ /* 0x000fe20000010000 */
[----:B------:R-:W-:-:S04]  /*4820*/  HFMA2.MMA R18, -RZ, RZ, 0, 2.384185791015625e-07 ;  /* 0x00000004ff127435 */ /* 0x000fc800000001ff */
[----:B------:R-:W-:Y:S01]  /*4830*/  MOV R21, R11 ;  /* 0x0000000b00157202 */ /* 0x000fe20000000f00 */
[----:B------:R-:W-:-:S07]  /*4840*/  IMAD.MOV.U32 R15, RZ, RZ, R23 ;  /* 0x000000ffff0f7224 */ /* 0x000fce00078e0017 */
[----:B------:R-:W-:Y:S05]  /*4850*/  WARPSYNC.COLLECTIVE R16, `(.L_x_1991) ;  /* 0x0000000010087348 */ /* 0x000fea0003c00000 */
[----:B------:R0:W1:Y:S02]  /*4860*/  SHFL.BFLY P2, R23, R21, R18, R19 ;  /* 0x0c00001215177389 */ /* 0x0000640000040013 */
[----:B01----:R-:W-:Y:S01]  /*4870*/  ENDCOLLECTIVE ;  /* 0x000000000000791b */ /* 0x003fe20003800000 */
.L_x_1991:
[----:B------:R-:W-:-:S05]  /*4880*/  FADD.FTZ R15, R15, R10 ;  /* 0x0000000a0f0f7221 */ /* 0x000fca0000010000 */
[----:B------:R-:W-:Y:S01]  /*4890*/  MOV R21, R15 ;  /* 0x0000000f00157202 */ /* 0x000fe20000000f00 */
[----:B------:R-:W-:-:S07]  /*48a0*/  IMAD.MOV.U32 R12, RZ, RZ, R23 ;  /* 0x000000ffff0c7224 */ /* 0x000fce00078e0017 */
[----:B------:R-:W-:Y:S05]  /*48b0*/  WARPSYNC.COLLECTIVE R16, `(.L_x_1992) ;  /* 0x0000000010087348 */ /* 0x000fea0003c00000 */
[----:B------:R0:W1:Y:S02]  /*48c0*/  SHFL.BFLY P2, R23, R21, R18, R19 ;  /* 0x0c00001215177389 */ /* 0x0000640000040013 */
[----:B01----:R-:W-:Y:S01]  /*48d0*/  ENDCOLLECTIVE ;  /* 0x000000000000791b */ /* 0x003fe20003800000 */
.L_x_1992:
[----:B------:R-:W-:Y:S01]  /*48e0*/  FADD.FTZ R12, R11, R12 ;  /* 0x0000000c0b0c7221 */ /* 0x000fe20000010000 */
[----:B------:R-:W-:-:S03]  /*48f0*/  HFMA2.MMA R18, -RZ, RZ, 0, 1.1920928955078125e-07 ;  /* 0x00000002ff127435 */ /* 0x000fc600000001ff */
[----:B------:R-:W-:Y:S01]  /*4900*/  IMAD.MOV.U32 R21, RZ, RZ, R12 ;  /* 0x000000ffff157224 */ /* 0x000fe200078e000c */
[----:B------:R-:W-:-:S07]  /*4910*/  MOV R14, R23 ;  /* 0x00000017000e7202 */ /* 0x000fce0000000f00 */
[----:B------:R-:W-:Y:S05]  /*4920*/  WARPSYNC.COLLECTIVE R16, `(.L_x_1993) ;  /* 0x0000000010087348 */ /* 0x000fea0003c00000 */
[----:B------:R0:W1:Y:S02]  /*4930*/  SHFL.BFLY P2, R23, R21, R18, R19 ;  /* 0x0c00001215177389 */ /* 0x0000640000040013 */
[----:B01----:R-:W-:Y:S01]  /*4940*/  ENDCOLLECTIVE ;  /* 0x000000000000791b */ /* 0x003fe20003800000 */
.L_x_1993:
[----:B------:R-:W-:-:S04]  /*4950*/  FADD.FTZ R14, R15, R14 ;  /* 0x0000000e0f0e7221 */ /* 0x000fc80000010000 */
[----:B------:R-:W-:Y:S01]  /*4960*/  IMAD.MOV.U32 R21, RZ, RZ, R14 ;  /* 0x000000ffff157224 */ /* 0x000fe200078e000e */
[----:B------:R-:W-:-:S07]  /*4970*/  MOV R17, R23 ;  /* 0x0000001700117202 */ /* 0x000fce0000000f00 */
[----:B------:R-:W-:Y:S05]  /*4980*/  WARPSYNC.COLLECTIVE R16, `(.L_x_1994) ;  /* 0x0000000010087348 */ /* 0x000fea0003c00000 */
[----:B------:R0:W1:Y:S02]  /*4990*/  SHFL.BFLY P2, R23, R21, R18, R19 ;  /* 0x0c00001215177389 */ /* 0x0000640000040013 */
[----:B01----:R-:W-:Y:S01]  /*49a0*/  ENDCOLLECTIVE ;  /* 0x000000000000791b */ /* 0x003fe20003800000 */
.L_x_1994:
[----:B------:R-:W-:-:S05]  /*49b0*/  FADD.FTZ R17, R12, R17 ;  /* 0x000000110c117221 */ /* 0x000fca0000010000 */
[----:B------:R-:W-:Y:S01]  /*49c0*/  MOV R21, R17 ;  /* 0x0000001100157202 */ /* 0x000fe20000000f00 */
[----:B------:R-:W-:Y:S01]  /*49d0*/  IMAD.MOV.U32 R18, RZ, RZ, 0x1 ;  /* 0x00000001ff127424 */ /* 0x000fe200078e00ff */
[----:B------:R-:W-:-:S07]  /*49e0*/  MOV R25, R23 ;  /* 0x0000001700197202 */ /* 0x000fce0000000f00 */
[----:B------:R-:W-:Y:S05]  /*49f0*/  WARPSYNC.COLLECTIVE R16, `(.L_x_1995) ;  /* 0x0000000010087348 */ /* 0x000fea0003c00000 */
[----:B------:R0:W1:Y:S02]  /*4a00*/  SHFL.BFLY P2, R23, R21, R18, R19 ;  /* 0x0c00001215177389 */ /* 0x0000640000040013 */
[----:B01----:R-:W-:Y:S01]  /*4a10*/  ENDCOLLECTIVE ;  /* 0x000000000000791b */ /* 0x003fe20003800000 */
.L_x_1995:
[----:B------:R-:W-:-:S05]  /*4a20*/  FADD.FTZ R25, R14, R25 ;  /* 0x000000190e197221 */ /* 0x000fca0000010000 */
[----:B------:R-:W-:Y:S02]  /*4a30*/  MOV R21, R25 ;  /* 0x0000001900157202 */ /* 0x000fe40000000f00 */
[----:B------:R-:W-:-:S07]  /*4a40*/  MOV R0, R23 ;  /* 0x0000001700007202 */ /* 0x000fce0000000f00 */
[----:B------:R-:W-:Y:S05]  /*4a50*/  WARPSYNC.COLLECTIVE R16, `(.L_x_1996) ;  /* 0x0000000010087348 */ /* 0x000fea0003c00000 */
[----:B------:R0:W1:Y:S02]  /*4a60*/  SHFL.BFLY P2, R23, R21, R18, R19 ;  /* 0x0c00001215177389 */ /* 0x0000640000040013 */
[----:B01----:R-:W-:Y:S01]  /*4a70*/  ENDCOLLECTIVE ;  /* 0x000000000000791b */ /* 0x003fe20003800000 */
.L_x_1996:
[----:B------:R-:W-:Y:S01]  /*4a80*/  FADD.FTZ R0, R17, R0 ;  /* 0x0000000011007221 */ /* 0x000fe20000010000 */
[----:B------:R-:W-:Y:S06]  /*4a90*/  BRA `(.L_x_1997) ;  /* 0xffffffe800dc7947 */ /* 0x000fec000383ffff */
.L_x_1985:
        /* <DEDUP_REMOVED lines=8> */
.L_x_1999:
[----:B------:R-:W-:Y:S05]  /*4b20*/  BSYNC B1 ;  /* 0x0000000000017941 */ /* 0x000fea0003800000 */
.L_x_1998:
        /* <DEDUP_REMOVED lines=8> */
.L_x_2000:
[----:B------:R-:W-:Y:S01]  /*4bb0*/  FADD.FTZ R17, R17, R12 ;  /* 0x0000000c11117221 */ /* 0x000fe20000010000 */
[----:B------:R-:W-:-:S03]  /*4bc0*/  HFMA2.MMA R18, -RZ, RZ, 0, 2.384185791015625e-07 ;  /* 0x00000004ff127435 */ /* 0x000fc600000001ff */
[----:B------:R-:W-:Y:S02]  /*4bd0*/  IMAD.MOV.U32 R21, RZ, RZ, R17 ;  /* 0x000000ffff157224 */ /* 0x000fe400078e0011 */
[----:B------:R-:W-:-:S07]  /*4be0*/  FADD.FTZ R20, R23, R0 ;  /* 0x0000000017147221 */ /* 0x000fce0000010000 */
[----:B------:R-:W-:Y:S05]  /*4bf0*/  WARPSYNC.COLLECTIVE R16, `(.L_x_2001) ;  /* 0x0000000010087348 */ /* 0x000fea0003c00000 */
[----:B------:R0:W1:Y:S02]  /*4c00*/  SHFL.BFLY P2, R23, R21, R18, R19 ;  /* 0x0c00001215177389 */ /* 0x0000640000040013 */
[----:B01----:R-:W-:Y:S01]  /*4c10*/  ENDCOLLECTIVE ;  /* 0x000000000000791b */ /* 0x003fe20003800000 */
.L_x_2001:
[----:B------:R-:W-:Y:S01]  /*4c20*/  IMAD.MOV.U32 R21, RZ, RZ, R20 ;  /* 0x000000ffff157224 */ /* 0x000fe200078e0014 */
[----:B------:R-:W-:-:S07]  /*4c30*/  MOV R22, R23 ;  /* 0x0000001700167202 */ /* 0x000fce0000000f00 */
[----:B------:R-:W-:Y:S05]  /*4c40*/  WARPSYNC.COLLECTIVE R16, `(.L_x_2002) ;  /* 0x0000000010087348 */ /* 0x000fea0003c00000 */
[----:B------:R0:W1:Y:S02]  /*4c50*/  SHFL.BFLY P2, R23, R21, R18, R19 ;  /* 0x0c00001215177389 */ /* 0x0000640000040013 */
[----:B01----:R-:W-:Y:S01]  /*4c60*/  ENDCOLLECTIVE ;  /* 0x000000000000791b */ /* 0x003fe20003800000 */
.L_x_2002:
[----:B------:R-:W-:Y:S01]  /*4c70*/  FADD.FTZ R22, R17, R22 ;  /* 0x0000001611167221 */ /* 0x000fe20000010000 */
[----:B------:R-:W-:-:S04]  /*4c80*/  HFMA2.MMA R18, -RZ, RZ, 0, 1.1920928955078125e-07 ;  /* 0x00000002ff127435 */ /* 0x000fc800000001ff */
[----:B------:R-:W-:Y:S01]  /*4c90*/  MOV R21, R22 ;  /* 0x0000001600157202 */ /* 0x000fe20000000f00 */
[----:B------:R-:W-:-:S07]  /*4ca0*/  FADD.FTZ R0, R20, R23 ;  /* 0x0000001714007221 */ /* 0x000fce0000010000 */
[----:B------:R-:W-:Y:S05]  /*4cb0*/  WARPSYNC.COLLECTIVE R16, `(.L_x_2003) ;  /* 0x0000000010087348 */ /* 0x000fea0003c00000 */
[----:B------:R0:W1:Y:S02]  /*4cc0*/  SHFL.BFLY P2, R23, R21, R18, R19 ;  /* 0x0c00001215177389 */ /* 0x0000640000040013 */
[----:B01----:R-:W-:Y:S01]  /*4cd0*/  ENDCOLLECTIVE ;  /* 0x000000000000791b */ /* 0x003fe20003800000 */
.L_x_2003:
[----:B------:R-:W-:Y:S01]  /*4ce0*/  MOV R21, R0 ;  /* 0x0000000000157202 */ /* 0x000fe20000000f00 */
[----:B------:R-:W-:-:S07]  /*4cf0*/  IMAD.MOV.U32 R25, RZ, RZ, R23 ;  /* 0x000000ffff197224 */ /* 0x000fce00078e0017 */
[----:B------:R-:W-:Y:S05]  /*4d00*/  WARPSYNC.COLLECTIVE R16, `(.L_x_2004) ;  /* 0x0000000010087348 */ /* 0x000fea0003c00000 */
[----:B------:R0:W1:Y:S02]  /*4d10*/  SHFL.BFLY P2, R23, R21, R18, R19 ;  /* 0x0c00001215177389 */ /* 0x0000640000040013 */
[----:B01----:R-:W-:Y:S01]  /*4d20*/  ENDCOLLECTIVE ;  /* 0x000000000000791b */ /* 0x003fe20003800000 */
.L_x_2004:
[----:B------:R-:W-:-:S05]  /*4d30*/  FADD.FTZ R25, R22, R25 ;  /* 0x0000001916197221 */ /* 0x000fca0000010000 */
[----:B------:R-:W-:Y:S01]  /*4d40*/  MOV R21, R25 ;  /* 0x0000001900157202 */ /* 0x000fe20000000f00 */
[----:B------:R-:W-:Y:S02]  /*4d50*/  IMAD.MOV.U32 R18, RZ, RZ, 0x1 ;  /* 0x00000001ff127424 */ /* 0x000fe400078e00ff */
[----:B------:R-:W-:-:S07]  /*4d60*/  FADD.FTZ R12, R0, R23 ;  /* 0x00000017000c7221 */ /* 0x000fce0000010000 */
[----:B------:R-:W-:Y:S05]  /*4d70*/  WARPSYNC.COLLECTIVE R16, `(.L_x_2005) ;  /* 0x0000000010087348 */ /* 0x000fea0003c00000 */
[----:B------:R0:W1:Y:S02]  /*4d80*/  SHFL.BFLY P2, R23, R21, R18, R19 ;  /* 0x0c00001215177389 */ /* 0x0000640000040013 */
[----:B01----:R-:W-:Y:S01]  /*4d90*/  ENDCOLLECTIVE ;  /* 0x000000000000791b */ /* 0x003fe20003800000 */
.L_x_2005:
[----:B------:R-:W-:Y:S02]  /*4da0*/  MOV R21, R12 ;  /* 0x0000000c00157202 */ /* 0x000fe40000000f00 */
[----:B------:R-:W-:-:S07]  /*4db0*/  MOV R24, R23 ;  /* 0x0000001700187202 */ /* 0x000fce0000000f00 */
[----:B------:R-:W-:Y:S05]  /*4dc0*/  WARPSYNC.COLLECTIVE R16, `(.L_x_2006) ;  /* 0x0000000010087348 */ /* 0x000fea0003c00000 */
[----:B------:R0:W1:Y:S02]  /*4dd0*/  SHFL.BFLY P2, R23, R21, R18, R19 ;  /* 0x0c00001215177389 */ /* 0x0000640000040013 */
[----:B01----:R-:W-:Y:S01]  /*4de0*/  ENDCOLLECTIVE ;  /* 0x000000000000791b */ /* 0x003fe20003800000 */
.L_x_2006:
[----:B------:R-:W-:Y:S01]  /*4df0*/  FADD.FTZ R24, R25, R24 ;  /* 0x0000001819187221 */ /* 0x000fe20000010000 */
[----:B------:R-:W-:Y:S06]  /*4e00*/  BRA `(.L_x_2007) ;  /* 0xffffffe800bc7947 */ /* 0x000fec000383ffff */
.L_x_1986:
        /* <DEDUP_REMOVED lines=8> */
.L_x_2009:
[----:B------:R-:W-:Y:S05]  /*4e90*/  BSYNC B1 ;  /* 0x0000000000017941 */ /* 0x000fea0003800000 */
.L_x_2008:
        /* <DEDUP_REMOVED lines=8> */
.L_x_2010:
[----:B------:R-:W-:Y:S01]  /*4f20*/  FADD.FTZ R17, R17, R12 ;  /* 0x0000000c11117221 */ /* 0x000fe20000010000 */
[----:B------:R-:W-:-:S03]  /*4f30*/  HFMA2.MMA R18, -RZ, RZ, 0, 2.384185791015625e-07 ;  /* 0x00000004ff127435 */ /* 0x000fc600000001ff */
[----:B------:R-:W-:Y:S02]  /*4f40*/  IMAD.MOV.U32 R21, RZ, RZ, R17 ;  /* 0x000000ffff157224 */ /* 0x000fe400078e0011 */
[----:B------:R-:W-:-:S07]  /*4f50*/  FADD.FTZ R20, R23, R0 ;  /* 0x0000000017147221 */ /* 0x000fce0000010000 */
[----:B------:R-:W-:Y:S05]  /*4f60*/  WARPSYNC.COLLECTIVE R16, `(.L_x_2011) ;  /* 0x0000000010087348 */ /* 0x000fea0003c00000 */
[----:B------:R0:W1:Y:S02]  /*4f70*/  SHFL.BFLY P2, R23, R21, R18, R19 ;  /* 0x0c00001215177389 */ /* 0x0000640000040013 */
[----:B01----:R-:W-:Y:S01]  /*4f80*/  ENDCOLLECTIVE ;  /* 0x000000000000791b */ /* 0x003fe20003800000 */
.L_x_2011:
[----:B------:R-:W-:Y:S01]  /*4f90*/  IMAD.MOV.U32 R21, RZ, RZ, R20 ;  /* 0x000000ffff157224 */ /* 0x000fe200078e0014 */
[----:B------:R-:W-:-:S07]  /*4fa0*/  MOV R22, R23 ;  /* 0x0000001700167202 */ /* 0x000fce0000000f00 */
[----:B------:R-:W-:Y:S05]  /*4fb0*/  WARPSYNC.COLLECTIVE R16, `(.L_x_2012) ;  /* 0x0000000010087348 */ /* 0x000fea0003c00000 */
[----:B------:R0:W1:Y:S02]  /*4fc0*/  SHFL.BFLY P2, R23, R21, R18, R19 ;  /* 0x0c00001215177389 */ /* 0x0000640000040013 */
[----:B01----:R-:W-:Y:S01]  /*4fd0*/  ENDCOLLECTIVE ;  /* 0x000000000000791b */ /* 0x003fe20003800000 */
.L_x_2012:
[----:B------:R-:W-:Y:S01]  /*4fe0*/  FADD.FTZ R22, R17, R22 ;  /* 0x0000001611167221 */ /* 0x000fe20000010000 */
[----:B------:R-:W-:-:S04]  /*4ff0*/  HFMA2.MMA R18, -RZ, RZ, 0, 1.1920928955078125e-07 ;  /* 0x00000002ff127435 */ /* 0x000fc800000001ff */
[----:B------:R-:W-:Y:S01]  /*5000*/  MOV R21, R22 ;  /* 0x0000001600157202 */ /* 0x000fe20000000f00 */
[----:B------:R-:W-:-:S07]  /*5010*/  FADD.FTZ R0, R20, R23 ;  /* 0x0000001714007221 */ /* 0x000fce0000010000 */
[----:B------:R-:W-:Y:S05]  /*5020*/  WARPSYNC.COLLECTIVE R16, `(.L_x_2013) ;  /* 0x0000000010087348 */ /* 0x000fea0003c00000 */
[----:B------:R0:W1:Y:S02]  /*5030*/  SHFL.BFLY P2, R23, R21, R18, R19 ;  /* 0x0c00001215177389 */ /* 0x0000640000040013 */
[----:B01----:R-:W-:Y:S01]  /*5040*/  ENDCOLLECTIVE ;  /* 0x000000000000791b */ /* 0x003fe20003800000 */
.L_x_2013:
[----:B------:R-:W-:Y:S01]  /*5050*/  MOV R21, R0 ;  /* 0x0000000000157202 */ /* 0x000fe20000000f00 */
[----:B------:R-:W-:-:S07]  /*5060*/  IMAD.MOV.U32 R25, RZ, RZ, R23 ;  /* 0x000000ffff197224 */ /* 0x000fce00078e0017 */
[----:B------:R-:W-:Y:S05]  /*5070*/  WARPSYNC.COLLECTIVE R16, `(.L_x_2014) ;  /* 0x0000000010087348 */ /* 0x000fea0003c00000 */
[----:B------:R0:W1:Y:S02]  /*5080*/  SHFL.BFLY P2, R23, R21, R18, R19 ;  /* 0x0c00001215177389 */ /* 0x0000640000040013 */
[----:B01----:R-:W-:Y:S01]  /*5090*/  ENDCOLLECTIVE ;  /* 0x000000000000791b */ /* 0x003fe20003800000 */
.L_x_2014:
[----:B------:R-:W-:-:S05]  /*50a0*/  FADD.FTZ R25, R22, R25 ;  /* 0x0000001916197221 */ /* 0x000fca0000010000 */
[----:B------:R-:W-:Y:S01]  /*50b0*/  MOV R21, R25 ;  /* 0x0000001900157202 */ /* 0x000fe20000000f00 */
[----:B------:R-:W-:Y:S02]  /*50c0*/  IMAD.MOV.U32 R18, RZ, RZ, 0x1 ;  /* 0x00000001ff127424 */ /* 0x000fe400078e00ff */
[----:B------:R-:W-:-:S07]  /*50d0*/  FADD.FTZ R12, R0, R23 ;  /* 0x00000017000c7221 */ /* 0x000fce0000010000 */
[----:B------:R-:W-:Y:S05]  /*50e0*/  WARPSYNC.COLLECTIVE R16, `(.L_x_2015) ;  /* 0x0000000010087348 */ /* 0x000fea0003c00000 */
[----:B------:R0:W1:Y:S02]  /*50f0*/  SHFL.BFLY P2, R23, R21, R18, R19 ;  /* 0x0c00001215177389 */ /* 0x0000640000040013 */
[----:B01----:R-:W-:Y:S01]  /*5100*/  ENDCOLLECTIVE ;  /* 0x000000000000791b */ /* 0x003fe20003800000 */
.L_x_2015:
[----:B------:R-:W-:Y:S02]  /*5110*/  MOV R21, R12 ;  /* 0x0000000c00157202 */ /* 0x000fe40000000f00 */
[----:B------:R-:W-:-:S07]  /*5120*/  MOV R24, R23 ;  /* 0x0000001700187202 */ /* 0x000fce0000000f00 */
[----:B------:R-:W-:Y:S05]  /*5130*/  WARPSYNC.COLLECTIVE R16, `(.L_x_2016) ;  /* 0x0000000010087348 */ /* 0x000fea0003c00000 */
[----:B------:R0:W1:Y:S02]  /*5140*/  SHFL.BFLY P2, R23, R21, R18, R19 ;  /* 0x0c00001215177389 */ /* 0x0000640000040013 */
[----:B01----:R-:W-:Y:S01]  /*5150*/  ENDCOLLECTIVE ;  /* 0x000000000000791b */ /* 0x003fe20003800000 */
.L_x_2016:
[----:B------:R-:W-:Y:S01]  /*5160*/  FADD.FTZ R24, R25, R24 ;  /* 0x0000001819187221 */ /* 0x000fe20000010000 */
[----:B------:R-:W-:Y:S06]  /*5170*/  BRA `(.L_x_2017) ;  /* 0xffffffe800847947 */ /* 0x000fec000383ffff */
.L_x_1987:
        /* <DEDUP_REMOVED lines=8> */
.L_x_2019:
[----:B------:R-:W-:Y:S05]  /*5200*/  BSYNC B0 ;  /* 0x0000000000007941 */ /* 0x000fea0003800000 */
.L_x_2018:
        /* <DEDUP_REMOVED lines=9> */
.L_x_2020:
[----:B------:R-:W-:Y:S01]  /*52a0*/  FADD.FTZ R10, R10, R11 ;  /* 0x0000000b0a0a7221 */ /* 0x000fe20000010000 */
[----:B------:R-:W-:-:S04]  /*52b0*/  HFMA2.MMA R18, -RZ, RZ, 0, 2.384185791015625e-07 ;  /* 0x00000004ff127435 */ /* 0x000fc800000001ff */
[----:B------:R-:W-:Y:S01]  /*52c0*/  MOV R21, R10 ;  /* 0x0000000a00157202 */ /* 0x000fe20000000f00 */
[----:B------:R-:W-:-:S07]  /*52d0*/  IMAD.MOV.U32 R15, RZ, RZ, R23 ;  /* 0x000000ffff0f7224 */ /* 0x000fce00078e0017 */
[----:B------:R-:W-:Y:S05]  /*52e0*/  WARPSYNC.COLLECTIVE R16, `(.L_x_2021) ;  /* 0x0000000010087348 */ /* 0x000fea0003c00000 */
[----:B------:R0:W1:Y:S02]  /*52f0*/  SHFL.BFLY P2, R23, R21, R18, R19 ;  /* 0x0c00001215177389 */ /* 0x0000640000040013 */
[----:B01----:R-:W-:Y:S01]  /*5300*/  ENDCOLLECTIVE ;  /* 0x000000000000791b */ /* 0x003fe20003800000 */
.L_x_2021:
[----:B------:R-:W-:-:S05]  /*5310*/  FADD.FTZ R24, R15, R0 ;  /* 0x000000000f187221 */ /* 0x000fca0000010000 */
[----:B------:R-:W-:Y:S01]  /*5320*/  MOV R21, R24 ;  /* 0x0000001800157202 */ /* 0x000fe20000000f00 */
[----:B------:R-:W-:-:S07]  /*5330*/  IMAD.MOV.U32 R25, RZ, RZ, R23 ;  /* 0x000000ffff197224 */ /* 0x000fce00078e0017 */
[----:B------:R-:W-:Y:S05]  /*5340*/  WARPSYNC.COLLECTIVE R16, `(.L_x_2022) ;  /* 0x0000000010087348 */ /* 0x000fea0003c00000 */
[----:B------:R0:W1:Y:S02]  /*5350*/  SHFL.BFLY P2, R23, R21, R18, R19 ;  /* 0x0c00001215177389 */ /* 0x0000640000040013 */
[----:B01----:R-:W-:Y:S01]  /*5360*/  ENDCOLLECTIVE ;  /* 0x000000000000791b */ /* 0x003fe20003800000 */
.L_x_2022:
[----:B------:R-:W-:Y:S01]  /*5370*/  FADD.FTZ R11, R10, R25 ;  /* 0x000000190a0b7221 */ /* 0x000fe20000010000 */
[----:B------:R-:W-:-:S03]  /*5380*/  HFMA2.MMA R18, -RZ, RZ, 0, 1.1920928955078125e-07 ;  /* 0x00000002ff127435 */ /* 0x000fc600000001ff */
[----:B------:R-:W-:Y:S01]  /*5390*/  IMAD.MOV.U32 R21, RZ, RZ, R11 ;  /* 0x000000ffff157224 */ /* 0x000fe200078e000b */
[----:B------:R-:W-:-:S07]  /*53a0*/  MOV R17, R23 ;  /* 0x0000001700117202 */ /* 0x000fce0000000f00 */
[----:B------:R-:W-:Y:S05]  /*53b0*/  WARPSYNC.COLLECTIVE R16, `(.L_x_2023) ;  /* 0x0000000010087348 */ /* 0x000fea0003c00000 */
[----:B------:R0:W1:Y:S02]  /*53c0*/  SHFL.BFLY P2, R23, R21, R18, R19 ;  /* 0x0c00001215177389 */ /* 0x0000640000040013 */
[----:B01----:R-:W-:Y:S01]  /*53d0*/  ENDCOLLECTIVE ;  /* 0x000000000000791b */ /* 0x003fe20003800000 */
.L_x_2023:
        /* <DEDUP_REMOVED lines=8> */
.L_x_2024:
        /* <DEDUP_REMOVED lines=8> */
.L_x_2025:
        /* <DEDUP_REMOVED lines=8> */
[----:B------:R-:W-:Y:S01]  /*5560*/  @!P1 F2FP.F16.F32.PACK_AB R23, RZ, R23 ;  /* 0x00000017ff17923e */ /* 0x000fe200000000ff */
[----:B------:R0:W1:Y:S03]  /*5570*/  @P0 LDS R14, [R20] ;  /* 0x00000000140e0984 */ /* 0x0000660000000800 */
[----:B------:R-:W-:-:S07]  /*5580*/  PRMT R15, R23, 0x7610, R15 ;  /* 0x00007610170f7816 */ /* 0x000fce000000000f */
[----:B01----:R-:W-:Y:S05]  /*5590*/  WARPSYNC.COLLECTIVE R16, `(.L_x_2026) ;  /* 0x0000000010087348 */ /* 0x003fea0003c00000 */
[----:B------:R2:W3:Y:S02]  /*55a0*/  SHFL.BFLY P2, R23, R21, R18, R19 ;  /* 0x0c00001215177389 */ /* 0x0004e40000040013 */
[----:B0123--:R-:W-:Y:S01]  /*55b0*/  ENDCOLLECTIVE ;  /* 0x000000000000791b */ /* 0x00ffe20003800000 */
.L_x_2026:
        /* <DEDUP_REMOVED lines=14> */
.L_x_2027:
[----:B------:R-:W-:Y:S01]  /*56a0*/  @!P1 IMAD.WIDE R10, R0, 0x2, R10 ;  /* 0x00000002000a9825 */ /* 0x000fe200078e020a */
[----:B------:R-:W-:-:S04]  /*56b0*/  @!P1 F2FP.F16.F32.PACK_AB R21, RZ, R32 ;  /* 0x00000020ff15923e */ /* 0x000fc800000000ff */
[----:B------:R-:W-:Y:S02]  /*56c0*/  PRMT R14, R21, 0x7610, R14 ;  /* 0x00007610150e7816 */ /* 0x000fe4000000000e */
[----:B------:R-:W-:-:S03]  /*56d0*/  MOV R21, R20 ;  /* 0x0000001400157202 */ /* 0x000fc60000000f00 */
[----:B------:R0:W-:Y:S01]  /*56e0*/  @!P1 STG.E.U16 desc[UR12][R10.64], R14 ;  /* 0x0000000e0a009986 */ /* 0x0001e2000c10150c */
[----:B------:R-:W-:-:S07]  /*56f0*/  MOV R33, R23 ;  /* 0x0000001700217202 */ /* 0x000fce0000000f00 */
[----:B0-----:R-:W-:Y:S05]  /*5700*/  WARPSYNC.COLLECTIVE R16, `(.L_x_2028) ;  /* 0x0000000010087348 */ /* 0x001fea0003c00000 */
[----:B------:R1:W2:Y:S02]  /*5710*/  SHFL.BFLY P2, R23, R21, R18, R19 ;  /* 0x0c00001215177389 */ /* 0x0002a40000040013 */
[----:B012---:R-:W-:Y:S01]  /*5720*/  ENDCOLLECTIVE ;  /* 0x000000000000791b */ /* 0x007fe20003800000 */
.L_x_2028:
        /* <DEDUP_REMOVED lines=8> */
.L_x_2029:
        /* <DEDUP_REMOVED lines=13> */
.L_x_2030:
[----:B------:R-:W-:-:S05]  /*5880*/  FADD.FTZ R24, R24, R25 ;  /* 0x0000001918187221 */ /* 0x000fca0000010000 */
[----:B------:R-:W-:Y:S01]  /*5890*/  MOV R21, R24 ;  /* 0x0000001800157202 */ /* 0x000fe20000000f00 */
[----:B------:R-:W-:Y:S01]  /*58a0*/  IMAD.MOV.U32 R18, RZ, RZ, 0x2 ;  /* 0x00000002ff127424 */ /* 0x000fe200078e00ff */
[----:B------:R-:W-:-:S07]  /*58b0*/  MOV R25, R23 ;  /* 0x0000001700197202 */ /* 0x000fce0000000f00 */
[----:B------:R-:W-:Y:S05]  /*58c0*/  WARPSYNC.COLLECTIVE R16, `(.L_x_2031) ;  /* 0x0000000010087348 */ /* 0x000fea0003c00000 */
[----:B------:R0:W1:Y:S02]  /*58d0*/  SHFL.BFLY P2, R23, R21, R18, R19 ;  /* 0x0c00001215177389 */ /* 0x0000640000040013 */
[----:B01----:R-:W-:Y:S01]  /*58e0*/  ENDCOLLECTIVE ;  /* 0x000000000000791b */ /* 0x003fe20003800000 */
.L_x_2031:
        /* <DEDUP_REMOVED lines=8> */
.L_x_2032:
[----:B------:R-:W-:Y:S01]  /*5970*/  MOV R21, R24 ;  /* 0x0000001800157202 */ /* 0x000fe20000000f00 */
[----:B------:R-:W-:Y:S01]  /*5980*/  IMAD.MOV.U32 R18, RZ, RZ, 0x1 ;  /* 0x00000001ff127424 */ /* 0x000fe200078e00ff */
[----:B------:R-:W-:-:S07]  /*5990*/  MOV R20, R23 ;  /* 0x0000001700147202 */ /* 0x000fce0000000f00 */
[----:B------:R-:W-:Y:S05]  /*59a0*/  WARPSYNC.COLLECTIVE R16, `(.L_x_2033) ;  /* 0x0000000010087348 */ /* 0x000fea0003c00000 */
[----:B------:R0:W1:Y:S02]  /*59b0*/  SHFL.BFLY P2, R23, R21, R18, R19 ;  /* 0x0c00001215177389 */ /* 0x0000640000040013 */
[----:B01----:R-:W-:Y:S01]  /*59c0*/  ENDCOLLECTIVE ;  /* 0x000000000000791b */ /* 0x003fe20003800000 */
.L_x_2033:
[----:B------:R-:W-:Y:S01]  /*59d0*/  FADD.FTZ R14, R25, R20 ;  /* 0x00000014190e7221 */ /* 0x000fe20000010000 */
[----:B------:R-:W-:-:S05]  /*59e0*/  MOV R21, R23 ;  /* 0x0000001700157202 */ /* 0x000fca0000000f00 */
[----:B------:R-:W-:Y:S01]  /*59f0*/  FADD.FTZ R18, R24, R21 ;  /* 0x0000001518127221 */ /* 0x000fe20000010000 */
[----:B------:R-:W-:-:S04]  /*5a00*/  MOV R21, R14 ;  /* 0x0000000e00157202 */ /* 0x000fc80000000f00 */
[----:B------:R-:W-:Y:S01]  /*5a10*/  @!P1 F2FP.F16.F32.PACK_AB R33, RZ, R18 ;  /* 0x00000012ff21923e */ /* 0x000fe200000000ff */
[----:B------:R-:W-:-:S04]  /*5a20*/  IMAD.MOV.U32 R18, RZ, RZ, 0x1 ;  /* 0x00000001ff127424 */ /* 0x000fc800078e00ff */
[----:B------:R0:W-:Y:S03]  /*5a30*/  @!P1 STG.E.U16 desc[UR12][R10.64+0x3c], R33 ;  /* 0x00003c210a009986 */ /* 0x0001e6000c10150c */
[----:B0-----:R-:W-:Y:S05]  /*5a40*/  WARPSYNC.COLLECTIVE R16, `(.L_x_2034) ;  /* 0x0000000010087348 */ /* 0x001fea0003c00000 */
[----:B------:R1:W2:Y:S02]  /*5a50*/  SHFL.BFLY P2, R23, R21, R18, R19 ;  /* 0x0c00001215177389 */ /* 0x0002a40000040013 */
[----:B012---:R-:W-:Y:S01]  /*5a60*/  ENDCOLLECTIVE ;  /* 0x000000000000791b */ /* 0x007fe20003800000 */
.L_x_2034:
        /* <DEDUP_REMOVED lines=11> */
.L_x_2035:
[----:B------:R-:W-:Y:S01]  /*5b20*/  IMAD.MOV.U32 R21, RZ, RZ, R15 ;  /* 0x000000ffff157224 */ /* 0x000fe200078e000f */
[----:B------:R-:W-:Y:S02]  /*5b30*/  MOV R16, R23 ;  /* 0x0000001700107202 */ /* 0x000fe40000000f00 */
[----:B------:R-:W-:-:S03]  /*5b40*/  @!P1 F2FP.F16.F32.PACK_AB R23, RZ, R20 ;  /* 0x00000014ff17923e */ /* 0x000fc600000000ff */
[----:B------:R-:W-:Y:S01]  /*5b50*/  FADD.FTZ R22, R16, R14 ;  /* 0x0000000e10167221 */ /* 0x000fe20000010000 */
[----:B------:R-:W-:Y:S01]  /*5b60*/  MOV R16, 0xffff ;  /* 0x0000ffff00107802 */ /* 0x000fe20000000f00 */
[----:B------:R-:W-:Y:S01]  /*5b70*/  IMAD.MOV.U32 R14, RZ, RZ, RZ ;  /* 0x000000ffff0e7224 */ /* 0x000fe200078e00ff */
[----:B------:R-:W-:-:S07]  /*5b80*/  PRMT R20, R23, 0x7610, R20 ;  /* 0x0000761017147816 */ /* 0x000fce0000000014 */
[----:B------:R-:W-:Y:S05]  /*5b90*/  WARPSYNC.COLLECTIVE R16, `(.L_x_2036) ;  /* 0x0000000010087348 */ /* 0x000fea0003c00000 */
[----:B------:R0:W1:Y:S02]  /*5ba0*/  SHFL.BFLY P2, R23, R21, R18, R19 ;  /* 0x0c00001215177389 */ /* 0x0000640000040013 */
[----:B01----:R-:W-:Y:S01]  /*5bb0*/  ENDCOLLECTIVE ;  /* 0x000000000000791b */ /* 0x003fe20003800000 */
.L_x_2036:
        /* <DEDUP_REMOVED lines=10> */
.L_x_2037:
        /* <DEDUP_REMOVED lines=9> */
.L_x_2038:
[----:B------:R-:W-:Y:S01]  /*5cf0*/  HFMA2.MMA R18, -RZ, RZ, 0, 1.1920928955078125e-07 ;  /* 0x00000002ff127435 */ /* 0x000fe200000001ff */
[----:B------:R-:W-:Y:S01]  /*5d00*/  IMAD.MOV.U32 R21, RZ, RZ, R34 ;  /* 0x000000ffff157224 */ /* 0x000fe200078e0022 */
[----:B------:R-:W-:-:S09]  /*5d10*/  MOV R33, R23 ;  /* 0x0000001700217202 */ /* 0x000fd20000000f00 */
[----:B------:R-:W-:Y:S05]  /*5d20*/  WARPSYNC.COLLECTIVE R16, `(.L_x_2039) ;  /* 0x0000000010087348 */ /* 0x000fea0003c00000 */
[----:B------:R0:W1:Y:S02]  /*5d30*/  SHFL.BFLY P2, R23, R21, R18, R19 ;  /* 0x0c00001215177389 */ /* 0x0000640000040013 */
[----:B01----:R-:W-:Y:S01]  /*5d40*/  ENDCOLLECTIVE ;  /* 0x000000000000791b */ /* 0x003fe20003800000 */
.L_x_2039:
        /* <DEDUP_REMOVED lines=8> */
.L_x_2040:
[----:B------:R-:W-:Y:S01]  /*5dd0*/  HFMA2.MMA R18, -RZ, RZ, 0, 5.9604644775390625e-08 ;  /* 0x00000001ff127435 */ /* 0x000fe200000001ff */
[----:B------:R-:W-:Y:S01]  /*5de0*/  IMAD.MOV.U32 R21, RZ, RZ, R20 ;  /* 0x000000ffff157224 */ /* 0x000fe200078e0014 */
[----:B------:R-:W-:-:S09]  /*5df0*/  MOV R15, R23 ;  /* 0x00000017000f7202 */ /* 0x000fd20000000f00 */
[----:B------:R-:W-:Y:S05]  /*5e00*/  WARPSYNC.COLLECTIVE R16, `(.L_x_2041) ;  /* 0x0000000010087348 */ /* 0x000fea0003c00000 */
[----:B------:R0:W1:Y:S02]  /*5e10*/  SHFL.BFLY P2, R23, R21, R18, R19 ;  /* 0x0c00001215177389 */ /* 0x0000640000040013 */
[----:B01----:R-:W-:Y:S01]  /*5e20*/  ENDCOLLECTIVE ;  /* 0x000000000000791b */ /* 0x003fe20003800000 */
.L_x_2041:
        /* <DEDUP_REMOVED lines=8> */
[----:B------:R-:W-:Y:S01]  /*5eb0*/  @!P1 F2FP.F16.F32.PACK_AB R20, RZ, R20 ;  /* 0x00000014ff14923e */ /* 0x000fe200000000ff */
        /* <DEDUP_REMOVED lines=11> */
.L_x_2042:
[----:B------:R-:W-:Y:S01]  /*5f70*/  HFMA2.MMA R18, -RZ, RZ, 0, 4.76837158203125e-07 ;  /* 0x00000008ff127435 */ /* 0x000fe200000001ff */
[----:B------:R-:W-:Y:S01]  /*5f80*/  IMAD.MOV.U32 R21, RZ, RZ, R14 ;  /* 0x000000ffff157224 */ /* 0x000fe200078e000e */
[----:B------:R-:W-:-:S09]  /*5f90*/  MOV R22, R23 ;  /* 0x0000001700167202 */ /* 0x000fd20000000f00 */
[----:B------:R-:W-:Y:S05]  /*5fa0*/  WARPSYNC.COLLECTIVE R16, `(.L_x_2043) ;  /* 0x0000000010087348 */ /* 0x000fea0003c00000 */
[----:B------:R0:W1:Y:S02]  /*5fb0*/  SHFL.BFLY P2, R23, R21, R18, R19 ;  /* 0x0c00001215177389 */ /* 0x0000640000040013 */
[----:B01----:R-:W-:Y:S01]  /*5fc0*/  ENDCOLLECTIVE ;  /* 0x000000000000791b */ /* 0x003fe20003800000 */
.L_x_2043:
[----:B------:R-:W-:Y:S01]  /*5fd0*/  FADD.FTZ R12, R12, R22 ;  /* 0x000000160c0c7221 */ /* 0x000fe20000010000 */
[----:B------:R-:W-:Y:S01]  /*5fe0*/  IMAD.MOV.U32 R21, RZ, RZ, R15 ;  /* 0x000000ffff157224 */ /* 0x000fe200078e000f */
[----:B------:R-:W-:-:S07]  /*5ff0*/  MOV R32, R23 ;  /* 0x0000001700207202 */ /* 0x000fce0000000f00 */
[----:B------:R-:W-:Y:S05]  /*6000*/  WARPSYNC.COLLECTIVE R16, `(.L_x_2044) ;  /* 0x0000000010087348 */ /* 0x000fea0003c00000 */
[----:B------:R0:W1:Y:S02]  /*6010*/  SHFL.BFLY P2, R23, R21, R18, R19 ;  /* 0x0c00001215177389 */ /* 0x0000640000040013 */
[----:B01----:R-:W-:Y:S01]  /*6020*/  ENDCOLLECTIVE ;  /* 0x000000000000791b */ /* 0x003fe20003800000 */
.L_x_2044:
        /* <DEDUP_REMOVED lines=9> */
.L_x_2045:
[----:B------:R-:W-:Y:S01]  /*60c0*/  MOV R21, R17 ;  /* 0x0000001100157202 */ /* 0x000fe20000000f00 */
[----:B------:R-:W-:Y:S01]  /*60d0*/  @!P1 IMAD.WIDE R14, R0, 0x2, R14 ;  /* 0x00000002000e9825 */ /* 0x000fe200078e020e */
[----:B------:R-:W-:-:S07]  /*60e0*/  MOV R33, R23 ;  /* 0x0000001700217202 */ /* 0x000fce0000000f00 */
[----:B------:R-:W-:Y:S05]  /*60f0*/  WARPSYNC.COLLECTIVE R16, `(.L_x_2046) ;  /* 0x0000000010087348 */ /* 0x000fea0003c00000 */
[----:B------:R0:W1:Y:S02]  /*6100*/  SHFL.BFLY P2, R23, R21, R18, R19 ;  /* 0x0c00001215177389 */ /* 0x0000640000040013 */
[----:B01----:R-:W-:Y:S01]  /*6110*/  ENDCOLLECTIVE ;  /* 0x000000000000791b */ /* 0x003fe20003800000 */
.L_x_2046:
        /* <DEDUP_REMOVED lines=9> */
.L_x_2047:
[----:B------:R-:W-:Y:S02]  /*61b0*/  MOV R21, R24 ;  /* 0x0000001800157202 */ /* 0x000fe40000000f00 */
[----:B------:R-:W-:-:S07]  /*61c0*/  MOV R32, R23 ;  /* 0x0000001700207202 */ /* 0x000fce0000000f00 */
[----:B------:R-:W-:Y:S05]  /*61d0*/  WARPSYNC.COLLECTIVE R16, `(.L_x_2048) ;  /* 0x0000000010087348 */ /* 0x000fea0003c00000 */
[----:B------:R0:W1:Y:S02]  /*61e0*/  SHFL.BFLY P2, R23, R21, R18, R19 ;  /* 0x0c00001215177389 */ /* 0x0000640000040013 */
[----:B01----:R-:W-:Y:S01]  /*61f0*/  ENDCOLLECTIVE ;  /* 0x000000000000791b */ /* 0x003fe20003800000 */
.L_x_2048:
[----:B------:R-:W-:Y:S01]  /*6200*/  FADD.FTZ R25, R25, R32 ;  /* 0x0000002019197221 */ /* 0x000fe20000010000 */
[----:B------:R-:W-:-:S04]  /*6210*/  @!P1 F2FP.F16.F32.PACK_AB R18, RZ, R12 ;  /* 0x0000000cff12923e */ /* 0x000fc800000000ff */
        /* <DEDUP_REMOVED lines=10> */
.L_x_2049:
[----:B------:R-:W-:Y:S02]  /*62c0*/  MOV R21, R12 ;  /* 0x0000000c00157202 */ /* 0x000fe40000000f00 */
[----:B------:R-:W-:-:S07]  /*62d0*/  MOV R22, R23 ;  /* 0x0000001700167202 */ /* 0x000fce0000000f00 */
[----:B------:R-:W-:Y:S05]  /*62e0*/  WARPSYNC.COLLECTIVE R16, `(.L_x_2050) ;  /* 0x0000000010087348 */ /* 0x000fea0003c00000 */
[----:B------:R0:W1:Y:S02]  /*62f0*/  SHFL.BFLY P2, R23, R21, R18, R19 ;  /* 0x0c00001215177389 */ /* 0x0000640000040013 */
[----:B01----:R-:W-:Y:S01]  /*6300*/  ENDCOLLECTIVE ;  /* 0x000000000000791b */ /* 0x003fe20003800000 */
.L_x_2050:
[----:B------:R-:W-:Y:S01]  /*6310*/  FADD.FTZ R22, R25, R22 ;  /* 0x0000001619167221 */ /* 0x000fe20000010000 */
[----:B------:R-:W-:Y:S06]  /*6320*/  BRA `(.L_x_2051) ;  /* 0xffffffe000c47947 */ /* 0x000fec000383ffff */
.L_x_2052:
        /* <DEDUP_REMOVED lines=13> */
.L_x_3942:


//--------------------- .text._ZN13group_norm_v218gn_bwd_cuda_kernelI6__halfLi480ELi1ELi32ELi60ELi256ELb0ELb1ELi4ELi960ELi960ELi4ELb1ELi2ELb0ELb0ELNS_15WgradSyncMethodE3ENS_16CompileConditionILi900EEEEEvPT_S6_S6_PKS5_S8_S8_S8_PKfflPfPj --------------------------
	.section	.text._ZN13group_norm_v218gn_bwd_cuda_kernelI6__halfLi480ELi1ELi32ELi60ELi256ELb0ELb1ELi4ELi960ELi960ELi4ELb1ELi2ELb0ELb0ELNS_15WgradSyncMethodE3ENS_16CompileConditionILi900EEEEEvPT_S6_S6_PKS5_S8_S8_S8_PKfflPfPj,"ax",@progbits
	.align	128
        .global         _ZN13group_norm_v218gn_bwd_cuda_kernelI6__halfLi480ELi1ELi32ELi60ELi256ELb0ELb1ELi4ELi960ELi960ELi4ELb1ELi2ELb0ELb0ELNS_15WgradSyncMethodE3ENS_16CompileConditionILi900EEEEEvPT_S6_S6_PKS5_S8_S8_S8_PKfflPfPj
        .type           _ZN13group_norm_v218gn_bwd_cuda_kernelI6__halfLi480ELi1ELi32ELi60ELi256ELb0ELb1ELi4ELi960ELi960ELi4ELb1ELi2ELb0ELb0ELNS_15WgradSyncMethodE3ENS_16CompileConditionILi900EEEEEvPT_S6_S6_PKS5_S8_S8_S8_PKfflPfPj,@function
        .size           _ZN13group_norm_v218gn_bwd_cuda_kernelI6__halfLi480ELi1ELi32ELi60ELi256ELb0ELb1ELi4ELi960ELi960ELi4ELb1ELi2ELb0ELb0ELNS_15WgradSyncMethodE3ENS_16CompileConditionILi900EEEEEvPT_S6_S6_PKS5_S8_S8_S8_PKfflPfPj,(.L_x_3943 - _ZN13group_norm_v218gn_bwd_cuda_kernelI6__halfLi480ELi1ELi32ELi60ELi256ELb0ELb1ELi4ELi960ELi960ELi4ELb1ELi2ELb0ELb0ELNS_15WgradSyncMethodE3ENS_16CompileConditionILi900EEEEEvPT_S6_S6_PKS5_S8_S8_S8_PKfflPfPj)
        .other          _ZN13group_norm_v218gn_bwd_cuda_kernelI6__halfLi480ELi1ELi32ELi60ELi256ELb0ELb1ELi4ELi960ELi960ELi4ELb1ELi2ELb0ELb0ELNS_15WgradSyncMethodE3ENS_16CompileConditionILi900EEEEEvPT_S6_S6_PKS5_S8_S8_S8_PKfflPfPj,@"STO_CUDA_ENTRY STV_DEFAULT"
_ZN13group_norm_v218gn_bwd_cuda_kernelI6__halfLi480ELi1ELi32ELi60ELi256ELb0ELb1ELi4ELi960ELi960ELi4ELb1ELi2ELb0ELb0ELNS_15WgradSyncMethodE3ENS_16CompileConditionILi900EEEEEvPT_S6_S6_PKS5_S8_S8_S8_PKfflPfPj:
.text._ZN13group_norm_v218gn_bwd_cuda_kernelI6__halfLi480ELi1ELi32ELi60ELi256ELb0ELb1ELi4ELi960ELi960ELi4ELb1ELi2ELb0ELb0ELNS_15WgradSyncMethodE3ENS_16CompileConditionILi900EEEEEvPT_S6_S6_PKS5_S8_S8_S8_PKfflPfPj:
        /* <DEDUP_REMOVED lines=23> */
[----:B------:R-:W-:-:S04]  /*0170*/  ISETP.NE.AND P0, PT, R2, R9, PT ;  /* 0x000000090200720c */ /* 0x000fc80003f05270 */
[----:B------:R-:W-:Y:S01]  /*0180*/  SEL R3, R3, 0x1, !P0 ;  /* 0x0000000103037807 */ /* 0x000fe20004000000 */
[----:B0-----:R-:W-:Y:S01]  /*0190*/  IMAD.WIDE.U32 R4, R5, 0x4, R6 ;  /* 0x0000000405047825 */ /* 0x001fe200078e0006 */
[----:B------:R-:W-:Y:S06]  /*01a0*/  MEMBAR.ALL.GPU ;  /* 0x0000000000007992 */ /* 0x000fec000000a000 */
[----:B------:R-:W-:-:S00]  /*01b0*/  ERRBAR ;  /* 0x00000000000079ab */ /* 0x000fc00000000000 */
[----:B------:R-:W-:Y:S06]  /*01c0*/  CGAERRBAR ;  /* 0x00000000000075ab */ /* 0x000fec0000000000 */
[----:B------:R0:W5:Y:S02]  /*01d0*/  ATOM.E.ADD.STRONG.GPU PT, R3, desc[UR8][R4.64], R3 ;  /* 0x000000030403798a */ /* 0x00016400081ee1c8 */
.L_x_2055:
[----:B------:R-:W2:Y:S04]  /*01e0*/  LD.E.STRONG.GPU R0, desc[UR8][R4.64] ;  /* 0x0000000804007980 */ /* 0x000ea8000c10f900 */
[----:B--2---:R-:W-:Y:S01]  /*01f0*/  CCTL.IVALL ;  /* 0x00000000ff00798f */ /* 0x004fe20002000000 */
[----:B------:R-:W-:Y:S05]  /*0200*/  YIELD ;  /* 0x0000000000007946 */ /* 0x000fea0003800000 */
[----:B-----5:R-:W-:-:S04]  /*0210*/  LOP3.LUT R0, R0, R3, RZ, 0x3c, !PT ;  /* 0x0000000300007212 */ /* 0x020fc800078e3cff */
[----:B------:R-:W-:-:S13]  /*0220*/  ISETP.GT.AND P0, PT, R0, -0x1, PT ;  /* 0xffffffff0000780c */ /* 0x000fda0003f04270 */
[----:B------:R-:W-:Y:S05]  /*0230*/  @P0 BRA `(.L_x_2055) ;  /* 0xfffffffc00e80947 */ /* 0x000fea000383ffff */
.L_x_2054:
[----:B------:R-:W-:Y:S05]  /*0240*/  WARPSYNC.ALL ;  /* 0x0000000000007948 */ /* 0x000fea0003800000 */
[----:B------:R-:W-:Y:S06]  /*0250*/  BAR.SYNC.DEFER_BLOCKING 0x0 ;  /* 0x0000000000007b1d */ /* 0x000fec0000010000 */
[----:B------:R-:W-:Y:S05]  /*0260*/  BRA `(.L_x_2056) ;  /* 0x00000020009c7947 */ /* 0x000fea0003800000 */
.L_x_2053:
[----:B------:R-:W0:Y:S01]  /*0270*/  S2R R6, SR_TID.X ;  /* 0x0000000000067919 */ /* 0x000e220000002100 */
[----:B------:R-:W-:Y:S01]  /*0280*/  MOV R5, 0x400 ;  /* 0x0000040000057802 */ /* 0x000fe20000000f00 */
[----:B------:R-:W1:Y:S01]  /*0290*/  LDC.64 R80, c[0x0][0x268] ;  /* 0x00009a00ff507b82 */ /* 0x000e620000000a00 */
[----:B------:R-:W-:Y:S01]  /*02a0*/  SHF.R.U32.HI R11, RZ, 0x1, R4 ;  /* 0x00000001ff0b7819 */ /* 0x000fe20000011604 */
        /* <DEDUP_REMOVED lines=11> */
[C---:B0-----:R-:W-:Y:S01]  /*0360*/  VIADD R17, R6.reuse, 0x1e0 ;  /* 0x000001e006117836 */ /* 0x041fe20000000000 */
[--C-:B------:R-:W-:Y:S01]  /*0370*/  SHF.R.S32.HI R15, RZ, 0x1f, R6.reuse ;  /* 0x0000001fff0f7819 */ /* 0x100fe20000011406 */
[----:B------:R-:W-:Y:S01]  /*0380*/  IMAD.WIDE.U32 R8, R6, -0x77777777, RZ ;  /* 0x8888888906087825 */ /* 0x000fe200078e00ff */
[----:B------:R-:W-:Y:S02]  /*0390*/  SHF.R.U32.HI R8, RZ, 0x1, R6 ;  /* 0x00000001ff087819 */ /* 0x000fe40000011606 */
[----:B------:R-:W-:Y:S01]  /*03a0*/  SHF.R.S32.HI R12, RZ, 0x1f, R17 ;  /* 0x0000001fff0c7819 */ /* 0x000fe20000011411 */
[----:B---3--:R-:W-:Y:S01]  /*03b0*/  IMAD.WIDE.U32 R78, R3, 0x4, R78 ;  /* 0x00000004034e7825 */ /* 0x008fe200078e004e */
[----:B------:R-:W-:Y:S02]  /*03c0*/  SHF.R.U32.HI R19, RZ, 0x7, R9 ;  /* 0x00000007ff137819 */ /* 0x000fe40000011609 */
[----:B--2---:R-:W-:Y:S01]  /*03d0*/  LEA R7, R10, R5, 0x18 ;  /* 0x000000050a077211 */ /* 0x004fe200078ec0ff */
[C---:B------:R-:W-:Y:S01]  /*03e0*/  IMAD.SHL.U32 R9, R11.reuse, 0x40, RZ ;  /* 0x000000400b097824 */ /* 0x040fe200078e00ff */
[----:B------:R-:W-:-:S02]  /*03f0*/  IADD3 R5, -R11, RZ, RZ ;  /* 0x000000ff0b057210 */ /* 0x000fc40007ffe1ff */
[----:B------:R-:W-:Y:S02]  /*0400*/  LOP3.LUT R10, R2, 0x3f, RZ, 0xc0, !PT ;  /* 0x0000003f020a7812 */ /* 0x000fe400078ec0ff */
[----:B------:R-:W-:Y:S02]  /*0410*/  LEA.HI R13, R12, R17, RZ, 0x2 ;  /* 0x000000110c0d7211 */ /* 0x000fe400078f10ff */
[----:B------:R-:W-:Y:S02]  /*0420*/  SHF.L.U32 R11, R8, 0x6, RZ ;  /* 0x00000006080b7819 */ /* 0x000fe400000006ff */
[----:B------:R-:W-:Y:S02]  /*0430*/  LEA.HI R16, R15, R6, RZ, 0x2 ;  /* 0x000000060f107211 */ /* 0x000fe400078f10ff */
[----:B------:R-:W-:Y:S02]  /*0440*/  ISETP.NE.AND P1, PT, R2, R5, PT ;  /* 0x000000050200720c */ /* 0x000fe40003f25270 */
[----:B------:R-:W-:-:S02]  /*0450*/  LOP3.LUT R9, R9, 0xffffffc0, R10, 0xe2, !PT ;  /* 0xffffffc009097812 */ /* 0x000fc400078ee20a */
[----:B------:R-:W-:Y:S01]  /*0460*/  LEA.HI R21, R12, R17, RZ, 0x4 ;  /* 0x000000110c157211 */ /* 0x000fe200078f20ff */
[----:B------:R-:W-:Y:S01]  /*0470*/  IMAD R12, R19, -0xf0, R6 ;  /* 0xffffff10130c7824 */ /* 0x000fe200078e0206 */
[----:B------:R-:W-:Y:S02]  /*0480*/  LOP3.LUT R18, R13, 0xfffffffc, RZ, 0xc0, !PT ;  /* 0xfffffffc0d127812 */ /* 0x000fe400078ec0ff */
[----:B------:R-:W-:Y:S01]  /*0490*/  LOP3.LUT R10, R11, 0xffffffc0, R10, 0xe2, !PT ;  /* 0xffffffc00b0a7812 */ /* 0x000fe200078ee20a */
[----:B------:R-:W-:Y:S01]  /*04a0*/  IMAD R14, R12, 0x18, R7 ;  /* 0x000000180c0e7824 */ /* 0x000fe200078e0207 */
[----:B------:R-:W-:Y:S01]  /*04b0*/  SHF.L.U32 R5, R2, 0x2, RZ ;  /* 0x0000000202057819 */ /* 0x000fe200000006ff */
[----:B------:R-:W-:Y:S01]  /*04c0*/  IMAD.IADD R20, R17, 0x1, -R18 ;  /* 0x0000000111147824 */ /* 0x000fe200078e0a12 */
[----:B------:R-:W-:Y:S01]  /*04d0*/  SHF.R.S32.HI R11, RZ, 0x2, R16 ;  /* 0x00000002ff0b7819 */ /* 0x000fe20000011410 */
[----:B------:R-:W-:Y:S01]  /*04e0*/  IMAD R14, R19, 0x8, R14 ;  /* 0x00000008130e7824 */ /* 0x000fe200078e020e */
[----:B------:R-:W-:-:S02]  /*04f0*/  LOP3.LUT R5, R5, 0xfc, RZ, 0xc0, !PT ;  /* 0x000000fc05057812 */ /* 0x000fc400078ec0ff */
[----:B------:R-:W-:Y:S02]  /*0500*/  SHF.R.S32.HI R13, RZ, 0x2, R13 ;  /* 0x00000002ff0d7819 */ /* 0x000fe4000001140d */
[----:B------:R-:W-:Y:S02]  /*0510*/  IADD3 R18, R11, 0xf0, RZ ;  /* 0x000000f00b127810 */ /* 0x000fe40007ffe0ff */
[----:B------:R-:W-:Y:S01]  /*0520*/  IADD3 R5, R5, R19, RZ ;  /* 0x0000001305057210 */ /* 0x000fe20007ffe0ff */
[----:B------:R-:W-:Y:S01]  /*0530*/  VIADD R22, R13, 0xf0 ;  /* 0x000000f00d167836 */ /* 0x000fe20000000000 */
[----:B------:R-:W-:Y:S02]  /*0540*/  SHF.R.S32.HI R19, RZ, 0x1f, R18 ;  /* 0x0000001fff137819 */ /* 0x000fe40000011412 */
[----:B------:R-:W-:Y:S02]  /*0550*/  LEA.HI R17, R15, R6, RZ, 0x4 ;  /* 0x000000060f117211 */ /* 0x000fe400078f20ff */
[----:B------:R-:W-:-:S02]  /*0560*/  LOP3.LUT R15, R16, 0xfffffffc, RZ, 0xc0, !PT ;  /* 0xfffffffc100f7812 */ /* 0x000fc400078ec0ff */
[----:B------:R-:W-:Y:S02]  /*0570*/  LEA.HI R19, R19, R18, RZ, 0x2 ;  /* 0x0000001213137211 */ /* 0x000fe400078f10ff */
[----:B------:R-:W-:Y:S02]  /*0580*/  SHF.R.S32.HI R23, RZ, 0x1f, R22 ;  /* 0x0000001fff177819 */ /* 0x000fe40000011416 */
[----:B------:R-:W-:Y:S02]  /*0590*/  SHF.R.U32.HI R17, RZ, 0x4, R17 ;  /* 0x00000004ff117819 */ /* 0x000fe40000011611 */
[----:B------:R-:W-:Y:S02]  /*05a0*/  IADD3 R16, -R15, R6, RZ ;  /* 0x000000060f107210 */ /* 0x000fe40007ffe1ff */
[----:B------:R-:W-:Y:S02]  /*05b0*/  SHF.R.U32.HI R19, RZ, 0x2, R19 ;  /* 0x00000002ff137819 */ /* 0x000fe40000011613 */
[----:B------:R-:W-:-:S02]  /*05c0*/  LEA.HI R23, R23, R22, RZ, 0x2 ;  /* 0x0000001617177211 */ /* 0x000fc400078f10ff */
[C---:B------:R-:W-:Y:S02]  /*05d0*/  LOP3.LUT R15, R16.reuse, 0x3, R17, 0x78, !PT ;  /* 0x00000003100f7812 */ /* 0x040fe400078e7811 */
[----:B------:R-:W-:Y:S01]  /*05e0*/  LOP3.LUT R16, R16, 0x3, R19, 0x78, !PT ;  /* 0x0000000310107812 */ /* 0x000fe200078e7813 */
[----:B------:R-:W-:Y:S01]  /*05f0*/  IMAD.MOV.U32 R19, RZ, RZ, 0x7fffffc1 ;  /* 0x7fffffc1ff137424 */ /* 0x000fe200078e00ff */
[----:B------:R-:W-:Y:S02]  /*0600*/  SHF.R.U32.HI R21, RZ, 0x4, R21 ;  /* 0x00000004ff157819 */ /* 0x000fe40000011615 */
[----:B------:R-:W-:Y:S02]  /*0610*/  SHF.R.U32.HI R23, RZ, 0x2, R23 ;  /* 0x00000002ff177819 */ /* 0x000fe40000011617 */
[C---:B------:R-:W-:Y:S02]  /*0620*/  LOP3.LUT R17, R20.reuse, 0x3, R21, 0x78, !PT ;  /* 0x0000000314117812 */ /* 0x040fe400078e7815 */
[----:B------:R-:W-:Y:S01]  /*0630*/  LOP3.LUT R18, R20, 0x3, R23, 0x78, !PT ;  /* 0x0000000314127812 */ /* 0x000fe200078e7817 */
[----:B------:R-:W-:Y:S01]  /*0640*/  IMAD R20, R5, 0x780, RZ ;  /* 0x0000078005147824 */ /* 0x000fe200078e02ff */
[----:B------:R-:W-:-:S07]  /*0650*/  SEL R19, R19, 0x1, !P1 ;  /* 0x0000000113137807 */ /* 0x000fce0004800000 */
.L_x_2070:
[----:B------:R-:W-:Y:S01]  /*0660*/  LOP3.LUT R56, R4, 0x1, RZ, 0xc0, !PT ;  /* 0x0000000104387812 */ /* 0x000fe200078ec0ff */
[----:B01----:R-:W0:Y:S01]  /*0670*/  LDC.64 R26, c[0x0][0x238] ;  /* 0x00008e00ff1a7b82 */ /* 0x003e220000000a00 */
[----:B------:R-:W-:Y:S01]  /*0680*/  SHF.R.U32.HI R5, RZ, 0x1, R76 ;  /* 0x00000001ff057819 */ /* 0x000fe2000001164c */
[----:B------:R-:W-:Y:S01]  /*0690*/  ULDC.64 UR12, c[0x0][0x248] ;  /* 0x00009200000c7ab9 */ /* 0x000fe20000000a00 */
[----:B------:R-:W-:Y:S01]  /*06a0*/  ULDC.64 UR14, c[0x0][0x228] ;  /* 0x00008a00000e7ab9 */ /* 0x000fe20000000a00 */
[----:B------:R-:W-:Y:S01]  /*06b0*/  IMAD R56, R56, 0x3c0, RZ ;  /* 0x000003c038387824 */ /* 0x000fe200078e02ff */
[----:B------:R-:W-:-:S04]  /*06c0*/  ULDC UR5, c[0x0][0x250] ;  /* 0x0000940000057ab9 */ /* 0x000fc80000000800 */
[----:B------:R-:W-:-:S04]  /*06d0*/  LEA R50, R12, R56, 0x2 ;  /* 0x000000380c327211 */ /* 0x000fc800078e10ff */
[----:B------:R-:W-:Y:S01]  /*06e0*/  SHF.R.S32.HI R51, RZ, 0x1f, R50 ;  /* 0x0000001fff337819 */ /* 0x000fe20000011432 */
[----:B------:R-:W-:Y:S01]  /*06f0*/  IMAD.WIDE.U32 R22, R50, -0x77777777, RZ ;  /* 0x8888888932167825 */ /* 0x000fe200078e00ff */
[----:B------:R-:W-:-:S04]  /*0700*/  SHF.R.U64 R22, R4, 0x1, R76 ;  /* 0x0000000104167819 */ /* 0x000fc8000000124c */
[----:B------:R-:W-:Y:S01]  /*0710*/  SHF.R.U32.HI R21, RZ, 0x5, R23 ;  /* 0x00000005ff157819 */ /* 0x000fe20000011617 */
[----:B------:R-:W-:-:S03]  /*0720*/  IMAD.WIDE.U32 R24, R22, 0x78000, R50 ;  /* 0x0007800016187825 */ /* 0x000fc600078e0032 */
[----:B------:R-:W-:Y:S01]  /*0730*/  LEA R3, P0, R22, R21, 0x5 ;  /* 0x0000001516037211 */ /* 0x000fe200078028ff */
[----:B------:R-:W-:-:S03]  /*0740*/  IMAD R23, R5, 0x78000, RZ ;  /* 0x0007800005177824 */ /* 0x000fc600078e02ff */
[----:B------:R-:W-:Y:S01]  /*0750*/  LEA.HI.X R22, R22, RZ, R5, 0x5, P0 ;  /* 0x000000ff16167211 */ /* 0x000fe200000f2c05 */
[----:B------:R-:W-:Y:S01]  /*0760*/  IMAD.IADD R5, R25, 0x1, R23 ;  /* 0x0000000119057824 */ /* 0x000fe200078e0217 */
[C---:B------:R-:W-:Y:S02]  /*0770*/  LEA R34, P0, R3.reuse, UR12, 0x3 ;  /* 0x0000000c03227c11 */ /* 0x040fe4000f8018ff */
[----:B------:R-:W-:Y:S02]  /*0780*/  IADD3 R23, P1, R20, R24, RZ ;  /* 0x0000001814177210 */ /* 0x000fe40007f3e0ff */
[----:B------:R-:W-:Y:S01]  /*0790*/  LEA.HI.X R35, R3, UR13, R22, 0x3, P0 ;  /* 0x0000000d03237c11 */ /* 0x000fe200080f1c16 */
[----:B------:R-:W-:Y:S01]  /*07a0*/  ULDC.64 UR12, c[0x0][0x230] ;  /* 0x00008c00000c7ab9 */ /* 0x000fe20000000a00 */
[----:B------:R-:W-:Y:S01]  /*07b0*/  IADD3.X R28, RZ, R5, RZ, P1, !PT ;  /* 0x00000005ff1c7210 */ /* 0x000fe20000ffe4ff */
[----:B------:R-:W-:-:S03]  /*07c0*/  IMAD.SHL.U32 R22, R23, 0x2, RZ ;  /* 0x0000000217167824 */ /* 0x000fc600078e00ff */
[----:B------:R-:W2:Y:S01]  /*07d0*/  LDG.E.64.CONSTANT R34, desc[UR8][R34.64] ;  /* 0x0000000822227981 */ /* 0x000ea2000c1e9b00 */
[----:B------:R-:W-:Y:S01]  /*07e0*/  SHF.L.U64.HI R23, R23, 0x1, R28 ;  /* 0x0000000117177819 */ /* 0x000fe2000001021c */
[----:B0-----:R-:W-:Y:S01]  /*07f0*/  IMAD.WIDE R50, R50, 0x2, R26 ;  /* 0x0000000232327825 */ /* 0x001fe200078e021a */
[----:B------:R-:W-:Y:S02]  /*0800*/  IADD3 R32, P0, R22, UR12, RZ ;  /* 0x0000000c16207c10 */ /* 0x000fe4000ff1e0ff */
[----:B------:R-:W-:Y:S02]  /*0810*/  IADD3 R3, R20, 0xf00, RZ ;  /* 0x00000f0014037810 */ /* 0x000fe40007ffe0ff */
[----:B------:R-:W-:Y:S01]  /*0820*/  IADD3 R30, P1, R22, UR14, RZ ;  /* 0x0000000e161e7c10 */ /* 0x000fe2000ff3e0ff */
[----:B------:R-:W3:Y:S01]  /*0830*/  LDG.E.64.CONSTANT R50, desc[UR8][R50.64] ;  /* 0x0000000832327981 */ /* 0x000ee2000c1e9b00 */
[----:B------:R-:W-:Y:S02]  /*0840*/  IADD3.X R33, R23, UR13, RZ, P0, !PT ;  /* 0x0000000d17217c10 */ /* 0x000fe400087fe4ff */
[----:B------:R-:W-:-:S02]  /*0850*/  IADD3 R3, P0, R3, R24, RZ ;  /* 0x0000001803037210 */ /* 0x000fc40007f1e0ff */
[----:B------:R-:W-:Y:S02]  /*0860*/  IADD3.X R31, R23, UR15, RZ, P1, !PT ;  /* 0x0000000f171f7c10 */ /* 0x000fe40008ffe4ff */
[----:B------:R-:W4:Y:S01]  /*0870*/  LDG.E.64.CONSTANT R32, desc[UR8][R32.64] ;  /* 0x0000000820207981 */ /* 0x000f22000c1e9b00 */
[----:B------:R-:W-:Y:S01]  /*0880*/  IMAD.X R26, RZ, RZ, R5, P0 ;  /* 0x000000ffff1a7224 */ /* 0x000fe200000e0605 */
[C---:B------:R-:W-:Y:S02]  /*0890*/  SHF.L.U32 R24, R3.reuse, 0x1, RZ ;  /* 0x0000000103187819 */ /* 0x040fe400000006ff */
[----:B------:R-:W5:Y:S02]  /*08a0*/  LDG.E.64.CONSTANT R30, desc[UR8][R30.64] ;  /* 0x000000081e1e7981 */ /* 0x000f64000c1e9b00 */
[----:B------:R-:W-:Y:S02]  /*08b0*/  SHF.L.U64.HI R25, R3, 0x1, R26 ;  /* 0x0000000103197819 */ /* 0x000fe4000001021a */
[----:B------:R-:W-:-:S04]  /*08c0*/  IADD3 R38, P0, R24, UR12, RZ ;  /* 0x0000000c18267c10 */ /* 0x000fc8000ff1e0ff */
[----:B------:R-:W-:Y:S02]  /*08d0*/  IADD3.X R39, R25, UR13, RZ, P0, !PT ;  /* 0x0000000d19277c10 */ /* 0x000fe400087fe4ff */
[----:B------:R-:W-:-:S04]  /*08e0*/  IADD3 R48, P0, R24, UR14, RZ ;  /* 0x0000000e18307c10 */ /* 0x000fc8000ff1e0ff */
[----:B------:R-:W-:Y:S01]  /*08f0*/  IADD3.X R49, R25, UR15, RZ, P0, !PT ;  /* 0x0000000f19317c10 */ /* 0x000fe200087fe4ff */
[----:B------:R-:W5:Y:S05]  /*0900*/  LDG.E.64.CONSTANT R38, desc[UR8][R38.64] ;  /* 0x0000000826267981 */ /* 0x000f6a000c1e9b00 */
[----:B------:R-:W5:Y:S01]  /*0910*/  LDG.E.64.CONSTANT R48, desc[UR8][R48.64] ;  /* 0x0000000830307981 */ /* 0x000f62000c1e9b00 */
[----:B------:R-:W-:-:S13]  /*0920*/  LOP3.LUT P1, RZ, R6, 0xffffffe1, RZ, 0xc0, !PT ;  /* 0xffffffe106ff7812 */ /* 0x000fda000782c0ff */
[----:B------:R-:W0:Y:S08]  /*0930*/  @!P1 LDC R77, c[0x0][0x10] ;  /* 0x00000400ff4d9b82 */ /* 0x000e300000000800 */
[----:B------:R-:W1:Y:S01]  /*0940*/  @!P1 LDC.64 R82, c[0x0][0x260] ;  /* 0x00009800ff529b82 */ /* 0x000e620000000a00 */
[----:B------:R-:W-:Y:S01]  /*0950*/  ISETP.GT.U32.AND P2, PT, R6, 0x1f, PT ;  /* 0x0000001f0600780c */ /* 0x000fe20003f44070 */
[----:B------:R-:W-:-:S02]  /*0960*/  IMAD.MOV.U32 R58, RZ, RZ, RZ ;  /* 0x000000ffff3a7224 */ /* 0x000fc400078e00ff */
[----:B--2---:R-:W-:-:S06]  /*0970*/  FADD.FTZ R28, R35, UR5 ;  /* 0x00000005231c7e21 */ /* 0x004fcc0008010000 */
[----:B------:R-:W2:Y:S01]  /*0980*/  MUFU.RSQ R28, R28 ;  /* 0x0000001c001c7308 */ /* 0x000ea20000001400 */
[----:B---3--:R-:W-:Y:S02]  /*0990*/  HADD2.F32 R26, -RZ, R50.H0_H0 ;  /* 0x20000032ff1a7230 */ /* 0x008fe40000004100 */
[--C-:B----4-:R-:W-:Y:S02]  /*09a0*/  HADD2.F32 R3, -RZ, R32.reuse.H0_H0 ;  /* 0x20000020ff037230 */ /* 0x110fe40000004100 */
[----:B------:R-:W-:Y:S02]  /*09b0*/  HADD2.F32 R27, -RZ, R32.H1_H1 ;  /* 0x30000020ff1b7230 */ /* 0x000fe40000004100 */
[----:B-----5:R-:W-:Y:S02]  /*09c0*/  HADD2.F32 R5, -RZ, R30.H0_H0 ;  /* 0x2000001eff057230 */ /* 0x020fe40000004100 */
[----:B------:R-:W-:Y:S01]  /*09d0*/  FADD.FTZ R3, -R34, R3 ;  /* 0x0000000322037221 */ /* 0x000fe20000010100 */
[----:B------:R-:W-:-:S02]  /*09e0*/  HADD2.F32 R35, -RZ, R33.H0_H0 ;  /* 0x20000021ff237230 */ /* 0x000fc40000004100 */
[----:B------:R-:W-:Y:S01]  /*09f0*/  FADD.FTZ R27, -R34, R27 ;  /* 0x0000001b221b7221 */ /* 0x000fe20000010100 */
[----:B------:R-:W-:Y:S02]  /*0a00*/  HADD2.F32 R75, -RZ, R50.H1_H1 ;  /* 0x30000032ff4b7230 */ /* 0x000fe40000004100 */
[C---:B--2---:R-:W-:Y:S01]  /*0a10*/  FMUL.FTZ R3, R28.reuse, R3 ;  /* 0x000000031c037220 */ /* 0x044fe20000410000 */
[----:B------:R-:W-:Y:S02]  /*0a20*/  HADD2.F32 R73, -RZ, R30.H1_H1 ;  /* 0x3000001eff497230 */ /* 0x000fe40000004100 */
[----:B------:R-:W-:Y:S01]  /*0a30*/  FMUL.FTZ R30, R5, R26 ;  /* 0x0000001a051e7220 */ /* 0x000fe20000410000 */
[----:B------:R-:W-:Y:S01]  /*0a40*/  FMUL.FTZ R71, R28, R27 ;  /* 0x0000001b1c477220 */ /* 0x000fe20000410000 */
[----:B------:R-:W-:Y:S01]  /*0a50*/  FADD.FTZ R27, -R34, R35 ;  /* 0x00000023221b7221 */ /* 0x000fe20000010100 */
[----:B------:R-:W-:Y:S02]  /*0a60*/  HADD2.F32 R69, -RZ, R51.H0_H0 ;  /* 0x20000033ff457230 */ /* 0x000fe40000004100 */
[----:B------:R-:W-:Y:S01]  /*0a70*/  FMUL.FTZ R29, R73, R75 ;  /* 0x0000004b491d7220 */ /* 0x000fe20000410000 */
[----:B------:R-:W-:Y:S01]  /*0a80*/  FFMA.FTZ R30, R3, R30, RZ ;  /* 0x0000001e031e7223 */ /* 0x000fe200000100ff */
[----:B------:R-:W-:-:S02]  /*0a90*/  HADD2.F32 R37, -RZ, R31.H0_H0 ;  /* 0x2000001fff257230 */ /* 0x000fc40000004100 */
[----:B------:R-:W-:Y:S02]  /*0aa0*/  HADD2.F32 R35, -RZ, R51.H1_H1 ;  /* 0x30000033ff237230 */ /* 0x000fe40000004100 */
[----:B------:R-:W-:Y:S02]  /*0ab0*/  HADD2.F32 R51, -RZ, R33.H1_H1 ;  /* 0x30000021ff337230 */ /* 0x000fe40000004100 */
[----:B------:R-:W-:Y:S01]  /*0ac0*/  FFMA.FTZ R30, R71, R29, R30 ;  /* 0x0000001d471e7223 */ /* 0x000fe2000001001e */
[----:B------:R-:W-:Y:S01]  /*0ad0*/  FMUL.FTZ R29, R37, R69 ;  /* 0x00000045251d7220 */ /* 0x000fe20000410000 */
[----:B------:R-:W-:Y:S01]  /*0ae0*/  FMUL.FTZ R33, R28, R27 ;  /* 0x0000001b1c217220 */ /* 0x000fe20000410000 */
[----:B------:R-:W-:Y:S02]  /*0af0*/  HADD2.F32 R31, -RZ, R31.H1_H1 ;  /* 0x3000001fff1f7230 */ /* 0x000fe40000004100 */
[----:B------:R-:W-:Y:S01]  /*0b00*/  FADD.FTZ R51, -R34, R51 ;  /* 0x0000003322337221 */ /* 0x000fe20000010100 */
[----:B------:R-:W-:-:S02]  /*0b10*/  HADD2.F32 R53, -RZ, R38.H0_H0 ;  /* 0x20000026ff357230 */ /* 0x000fc40000004100 */
[----:B------:R-:W-:Y:S01]  /*0b20*/  FFMA.FTZ R30, R33, R29, R30 ;  /* 0x0000001d211e7223 */ /* 0x000fe2000001001e */
[----:B------:R-:W-:Y:S02]  /*0b30*/  HADD2.F32 R27, -RZ, R48.H0_H0 ;  /* 0x20000030ff1b7230 */ /* 0x000fe40000004100 */
[----:B------:R-:W-:Y:S01]  /*0b40*/  FMUL.FTZ R32, R31, R35 ;  /* 0x000000231f207220 */ /* 0x000fe20000410000 */
[----:B------:R-:W-:Y:S01]  /*0b50*/  FMUL.FTZ R29, R28, R51 ;  /* 0x000000331c1d7220 */ /* 0x000fe20000410000 */
[----:B------:R-:W-:Y:S01]  /*0b60*/  FADD.FTZ R53, -R34, R53 ;  /* 0x0000003522357221 */ /* 0x000fe20000010100 */
[----:B------:R-:W-:Y:S02]  /*0b70*/  HADD2.F32 R55, -RZ, R38.H1_H1 ;  /* 0x30000026ff377230 */ /* 0x000fe40000004100 */
[----:B------:R-:W-:Y:S01]  /*0b80*/  FMUL.FTZ R36, R26, R27 ;  /* 0x0000001b1a247220 */ /* 0x000fe20000410000 */
[----:B------:R-:W-:Y:S01]  /*0b90*/  FFMA.FTZ R51, R29, R32, R30 ;  /* 0x000000201d337223 */ /* 0x000fe2000001001e */
[----:B------:R-:W-:Y:S01]  /*0ba0*/  FMUL.FTZ R68, R28, R53 ;  /* 0x000000351c447220 */ /* 0x000fe20000410000 */
[----:B------:R-:W-:Y:S01]  /*0bb0*/  FFMA.FTZ R30, R5, R26, RZ ;  /* 0x0000001a051e7223 */ /* 0x000fe200000100ff */
[----:B------:R-:W-:-:S02]  /*0bc0*/  FADD.FTZ R55, -R34, R55 ;  /* 0x0000003722377221 */ /* 0x000fc40000010100 */
[----:B------:R-:W-:Y:S01]  /*0bd0*/  FFMA.FTZ R51, R68, R36, R51 ;  /* 0x0000002444337223 */ /* 0x000fe20000010033 */
[----:B------:R-:W-:Y:S01]  /*0be0*/  FFMA.FTZ R30, R73, R75, R30 ;  /* 0x0000004b491e7223 */ /* 0x000fe2000001001e */
[----:B------:R-:W-:Y:S01]  /*0bf0*/  FMUL.FTZ R36, R28, R55 ;  /* 0x000000371c247220 */ /* 0x000fe20000410000 */
[----:B------:R-:W-:Y:S02]  /*0c00*/  HADD2.F32 R32, -RZ, R48.H1_H1 ;  /* 0x30000030ff207230 */ /* 0x000fe40000004100 */
[----:B------:R-:W-:Y:S02]  /*0c10*/  HADD2.F32 R55, -RZ, R39.H0_H0 ;  /* 0x20000027ff377230 */ /* 0x000fe40000004100 */
[----:B------:R-:W-:Y:S01]  /*0c20*/  FFMA.FTZ R38, R37, R69, R30 ;  /* 0x0000004525267223 */ /* 0x000fe2000001001e */
[----:B------:R-:W-:Y:S02]  /*0c30*/  HADD2.F32 R30, -RZ, R49.H0_H0 ;  /* 0x20000031ff1e7230 */ /* 0x000fe40000004100 */
[----:B------:R-:W-:Y:S01]  /*0c40*/  FMUL.FTZ R48, R75, R32 ;  /* 0x000000204b307220 */ /* 0x000fe20000410000 */
[----:B------:R-:W-:-:S02]  /*0c50*/  HADD2.F32 R57, -RZ, R39.H1_H1 ;  /* 0x30000027ff397230 */ /* 0x000fc40000004100 */
[----:B------:R-:W-:Y:S01]  /*0c60*/  FADD.FTZ R55, -R34, R55 ;  /* 0x0000003722377221 */ /* 0x000fe20000010100 */
[----:B------:R-:W-:Y:S02]  /*0c70*/  HADD2.F32 R70, -RZ, R49.H1_H1 ;  /* 0x30000031ff467230 */ /* 0x000fe40000004100 */
[----:B------:R-:W-:Y:S01]  /*0c80*/  FFMA.FTZ R53, R36, R48, R51 ;  /* 0x0000003024357223 */ /* 0x000fe20000010033 */
[----:B------:R-:W-:Y:S01]  /*0c90*/  FMUL.FTZ R39, R69, R30 ;  /* 0x0000001e45277220 */ /* 0x000fe20000410000 */
[----:B------:R-:W-:Y:S01]  /*0ca0*/  FMUL.FTZ R72, R28, R55 ;  /* 0x000000371c487220 */ /* 0x000fe20000410000 */
[----:B------:R-:W-:Y:S01]  /*0cb0*/  FADD.FTZ R57, -R34, R57 ;  /* 0x0000003922397221 */ /* 0x000fe20000010100 */
[----:B------:R-:W-:Y:S02]  /*0cc0*/  FMUL.FTZ R34, R35, R70 ;  /* 0x0000004623227220 */ /* 0x000fe40000410000 */
[----:B------:R-:W-:Y:S01]  /*0cd0*/  FFMA.FTZ R39, R72, R39, R53 ;  /* 0x0000002748277223 */ /* 0x000fe20000010035 */
[----:B------:R-:W-:Y:S01]  /*0ce0*/  FMUL.FTZ R74, R28, R57 ;  /* 0x000000391c4a7220 */ /* 0x000fe20000410000 */
[----:B------:R-:W-:-:S03]  /*0cf0*/  FFMA.FTZ R51, R31, R35, R38 ;  /* 0x000000231f337223 */ /* 0x000fc60000010026 */
[----:B------:R-:W-:Y:S01]  /*0d00*/  FFMA.FTZ R39, R74, R34, R39 ;  /* 0x000000224a277223 */ /* 0x000fe20000010027 */
[----:B------:R-:W-:Y:S01]  /*0d10*/  IADD3 R34, P0, R4, 0x2, RZ ;  /* 0x0000000204227810 */ /* 0x000fe20007f1e0ff */
[----:B------:R-:W-:-:S03]  /*0d20*/  FFMA.FTZ R38, R26, R27, R51 ;  /* 0x0000001b1a267223 */ /* 0x000fc60000010033 */
[----:B------:R-:W-:Y:S01]  /*0d30*/  IADD3.X R76, RZ, R76, RZ, P0, !PT ;  /* 0x0000004cff4c7210 */ /* 0x000fe200007fe4ff */
[----:B------:R-:W-:Y:S01]  /*0d40*/  FFMA.FTZ R38, R75, R32, R38 ;  /* 0x000000204b267223 */ /* 0x000fe20000010026 */
[----:B------:R-:W-:-:S03]  /*0d50*/  ISETP.GE.U32.AND P0, PT, R34, UR11, PT ;  /* 0x0000000b22007c0c */ /* 0x000fc6000bf06070 */
[----:B------:R-:W-:Y:S01]  /*0d60*/  FFMA.FTZ R38, R69, R30, R38 ;  /* 0x0000001e45267223 */ /* 0x000fe20000010026 */
[----:B------:R-:W-:-:S03]  /*0d70*/  ISETP.GE.AND.EX P0, PT, R76, UR7, PT, P0 ;  /* 0x000000074c007c0c */ /* 0x000fc6000bf06300 */
[----:B------:R-:W-:Y:S01]  /*0d80*/  FFMA.FTZ R38, R35, R70, R38 ;  /* 0x0000004623267223 */ /* 0x000fe20000010026 */
[----:B------:R-:W-:Y:S01]  /*0d90*/  FADD.FTZ R48, R5, R41 ;  /* 0x0000002905307221 */ /* 0x000fe20000010000 */
[----:B------:R-:W-:Y:S01]  /*0da0*/  FADD.FTZ R43, R73, R43 ;  /* 0x0000002b492b7221 */ /* 0x000fe20000010000 */
[----:B------:R-:W-:Y:S01]  /*0db0*/  FADD.FTZ R45, R37, R45 ;  /* 0x0000002d252d7221 */ /* 0x000fe20000010000 */
[----:B------:R-:W-:Y:S01]  /*0dc0*/  FADD.FTZ R47, R31, R47 ;  /* 0x0000002f1f2f7221 */ /* 0x000fe20000010000 */
[----:B------:R2:W-:Y:S01]  /*0dd0*/  STS.64 [R14], R38 ;  /* 0x000000260e007388 */ /* 0x0005e20000000a00 */
[----:B------:R-:W-:Y:S01]  /*0de0*/  FFMA.FTZ R49, R71, R73, R42 ;  /* 0x0000004947317223 */ /* 0x000fe2000001002a */
[----:B------:R-:W-:Y:S01]  /*0df0*/  FFMA.FTZ R51, R33, R37, R44 ;  /* 0x0000002521337223 */ /* 0x000fe2000001002c */
[----:B------:R-:W-:Y:S01]  /*0e00*/  FFMA.FTZ R53, R29, R31, R46 ;  /* 0x0000001f1d357223 */ /* 0x000fe2000001002e */
[----:B------:R-:W-:Y:S02]  /*0e10*/  IMAD.MOV.U32 R57, RZ, RZ, RZ ;  /* 0x000000ffff397224 */ /* 0x000fe400078e00ff */
[----:B------:R-:W-:Y:S01]  /*0e20*/  FADD.FTZ R41, R48, R27 ;  /* 0x0000001b30297221 */ /* 0x000fe20000010000 */
[----:B------:R-:W-:Y:S01]  /*0e30*/  FADD.FTZ R43, R43, R32 ;  /* 0x000000202b2b7221 */ /* 0x000fe20000010000 */
[----:B------:R-:W-:Y:S01]  /*0e40*/  FADD.FTZ R45, R45, R30 ;  /* 0x0000001e2d2d7221 */ /* 0x000fe20000010000 */
[----:B------:R-:W-:Y:S01]  /*0e50*/  FADD.FTZ R47, R47, R70 ;  /* 0x000000462f2f7221 */ /* 0x000fe20000010000 */
[----:B--2---:R-:W-:Y:S01]  /*0e60*/  FFMA.FTZ R39, R3, R5, R40 ;  /* 0x0000000503277223 */ /* 0x004fe20000010028 */
[----:B------:R-:W-:Y:S01]  /*0e70*/  FFMA.FTZ R42, R36, R32, R49 ;  /* 0x00000020242a7223 */ /* 0x000fe20000010031 */
[----:B------:R-:W-:Y:S01]  /*0e80*/  FFMA.FTZ R44, R72, R30, R51 ;  /* 0x0000001e482c7223 */ /* 0x000fe20000010033 */
[----:B------:R-:W-:Y:S01]  /*0e90*/  FFMA.FTZ R46, R74, R70, R53 ;  /* 0x000000464a2e7223 */ /* 0x000fe20000010035 */
[----:B------:R-:W-:Y:S01]  /*0ea0*/  FFMA.FTZ R40, R68, R27, R39 ;  /* 0x0000001b44287223 */ /* 0x000fe20000010027 */
[----:B------:R-:W-:Y:S06]  /*0eb0*/  BAR.SYNC.DEFER_BLOCKING 0x0 ;  /* 0x0000000000007b1d */ /* 0x000fec0000010000 */
[----:B01----:R-:W-:Y:S05]  /*0ec0*/  @!P0 BRA `(.L_x_2057) ;  /* 0x0000000000b48947 */ /* 0x003fea0003800000 */
[----:B------:R-:W0:Y:S01]  /*0ed0*/  S2UR UR6, SR_CgaCtaId ;  /* 0x00000000000679c3 */ /* 0x000e220000008800 */
[----:B------:R-:W-:Y:S01]  /*0ee0*/  UMOV UR5, 0x400 ;  /* 0x0000040000057882 */ /* 0x000fe20000000000 */
[----:B------:R-:W-:Y:S01]  /*0ef0*/  SHF.L.U32 R38, R6, 0x1, RZ ;  /* 0x0000000106267819 */ /* 0x000fe200000006ff */
[----:B------:R-:W-:-:S03]  /*0f00*/  IMAD R61, R9, 0x780, R56 ;  /* 0x00000780093d7824 */ /* 0x000fc600078e0238 */
[----:B------:R-:W-:Y:S01]  /*0f10*/  LOP3.LUT R39, R38, 0x18, RZ, 0xc0, !PT ;  /* 0x0000001826277812 */ /* 0x000fe200078ec0ff */
[----:B------:R-:W-:-:S03]  /*0f20*/  IMAD.IADD R61, R61, 0x1, R6 ;  /* 0x000000013d3d7824 */ /* 0x000fc600078e0206 */
[C---:B------:R-:W-:Y:S02]  /*0f30*/  LOP3.LUT R49, R39.reuse, 0x8, RZ, 0x3c, !PT ;  /* 0x0000000827317812 */ /* 0x040fe400078e3cff */
[C---:B------:R-:W-:Y:S02]  /*0f40*/  LOP3.LUT R53, R39.reuse, 0x10, RZ, 0x3c, !PT ;  /* 0x0000001027357812 */ /* 0x040fe400078e3cff */
[----:B------:R-:W-:Y:S02]  /*0f50*/  LOP3.LUT R55, R39, 0x18, RZ, 0x3c, !PT ;  /* 0x0000001827377812 */ /* 0x000fe400078e3cff */
[----:B------:R-:W-:Y:S01]  /*0f60*/  SHF.L.U32 R61, R61, 0x1, RZ ;  /* 0x000000013d3d7819 */ /* 0x000fe200000006ff */
        /* <DEDUP_REMOVED lines=18> */
[----:B-1----:R-:W-:Y:S01]  /*1090*/  VIADD R59, R61, 0x3c0 ;  /* 0x000003c03d3b7836 */ /* 0x002fe20000000000 */
        /* <DEDUP_REMOVED lines=16> */
.L_x_2057:
        /* <DEDUP_REMOVED lines=9> */
[C---:B------:R-:W-:Y:S01]  /*1230*/  IADD3 R38, R50.reuse, 0x4, RZ ;  /* 0x0000000432267810 */ /* 0x040fe20007ffe0ff */
[C---:B------:R-:W-:Y:S01]  /*1240*/  VIADD R56, R50.reuse, 0x24 ;  /* 0x0000002432387836 */ /* 0x040fe20000000000 */
[----:B------:R-:W-:Y:S01]  /*1250*/  SHF.R.S32.HI R39, RZ, 0x1f, R50 ;  /* 0x0000001fff277819 */ /* 0x000fe20000011432 */
[C---:B------:R-:W-:Y:S01]  /*1260*/  VIADD R60, R50.reuse, 0x2c ;  /* 0x0000002c323c7836 */ /* 0x040fe20000000000 */
[----:B------:R-:W-:Y:S01]  /*1270*/  SHF.R.S32.HI R49, RZ, 0x1f, R38 ;  /* 0x0000001fff317819 */ /* 0x000fe20000011426 */
[----:B------:R-:W-:Y:S01]  /*1280*/  VIADD R64, R50, 0x34 ;  /* 0x0000003432407836 */ /* 0x000fe20000000000 */
[----:B------:R-:W-:Y:S02]  /*1290*/  LEA.HI R39, R39, R50, RZ, 0x2 ;  /* 0x0000003227277211 */ /* 0x000fe400078f10ff */
[----:B------:R-:W-:Y:S02]  /*12a0*/  LEA.HI R49, R49, R38, RZ, 0x2 ;  /* 0x0000002631317211 */ /* 0x000fe400078f10ff */
[----:B------:R-:W-:-:S02]  /*12b0*/  SHF.R.S32.HI R38, RZ, 0x2, R39 ;  /* 0x00000002ff267819 */ /* 0x000fc40000011427 */
[----:B------:R-:W-:Y:S02]  /*12c0*/  SHF.R.S32.HI R48, RZ, 0x2, R49 ;  /* 0x00000002ff307819 */ /* 0x000fe40000011431 */
[----:B------:R-:W-:Y:S01]  /*12d0*/  IADD3 R58, R50, 0x8, RZ ;  /* 0x00000008323a7810 */ /* 0x000fe20007ffe0ff */
[--C-:B------:R-:W-:Y:S01]  /*12e0*/  IMAD R39, R38, 0x18, R7.reuse ;  /* 0x0000001826277824 */ /* 0x100fe200078e0207 */
[----:B------:R-:W-:Y:S01]  /*12f0*/  IADD3 R61, R50, 0xc, RZ ;  /* 0x0000000c323d7810 */ /* 0x000fe20007ffe0ff */
[----:B------:R-:W-:Y:S01]  /*1300*/  IMAD R49, R48, 0x18, R7 ;  /* 0x0000001830317824 */ /* 0x000fe200078e0207 */
[----:B------:R-:W-:Y:S01]  /*1310*/  SHF.R.S32.HI R51, RZ, 0x1f, R58 ;  /* 0x0000001fff337819 */ /* 0x000fe2000001143a */
[----:B------:R-:W-:Y:S01]  /*1320*/  IMAD.IADD R48, R39, 0x1, R84 ;  /* 0x0000000127307824 */ /* 0x000fe200078e0254 */
[----:B------:R-:W-:Y:S01]  /*1330*/  SHF.R.S32.HI R52, RZ, 0x1f, R61 ;  /* 0x0000001fff347819 */ /* 0x000fe2000001143d */
[----:B------:R-:W-:Y:S01]  /*1340*/  IMAD.IADD R38, R84, 0x1, R49 ;  /* 0x0000000154267824 */ /* 0x000fe200078e0231 */
[----:B------:R-:W-:-:S02]  /*1350*/  IADD3 R59, R50, 0x10, RZ ;  /* 0x00000010323b7810 */ /* 0x000fc40007ffe0ff */
[----:B------:R-:W-:Y:S01]  /*1360*/  LEA.HI R58, R51, R58, RZ, 0x2 ;  /* 0x0000003a333a7211 */ /* 0x000fe200078f10ff */
[----:B------:R-:W0:Y:S01]  /*1370*/  LDS.64 R48, [R48] ;  /* 0x0000000030307984 */ /* 0x000e220000000a00 */
[----:B------:R-:W-:Y:S01]  /*1380*/  SHF.R.S32.HI R54, RZ, 0x1f, R57 ;  /* 0x0000001fff367819 */ /* 0x000fe20000011439 */
[----:B------:R-:W-:Y:S01]  /*1390*/  VIADD R51, R50, 0x1c ;  /* 0x0000001c32337836 */ /* 0x000fe20000000000 */
[----:B------:R-:W-:Y:S01]  /*13a0*/  LEA.HI R61, R52, R61, RZ, 0x2 ;  /* 0x0000003d343d7211 */ /* 0x000fe200078f10ff */
[----:B------:R-:W1:Y:S01]  /*13b0*/  LDS.64 R38, [R38] ;  /* 0x0000000026267984 */ /* 0x000e620000000a00 */
[----:B------:R-:W-:Y:S02]  /*13c0*/  SHF.R.S32.HI R52, RZ, 0x1f, R59 ;  /* 0x0000001fff347819 */ /* 0x000fe4000001143b */
[----:B------:R-:W-:Y:S02]  /*13d0*/  IADD3 R55, R50, 0x18, RZ ;  /* 0x0000001832377810 */ /* 0x000fe40007ffe0ff */
[----:B------:R-:W-:-:S02]  /*13e0*/  LEA.HI R57, R54, R57, RZ, 0x2 ;  /* 0x0000003936397211 */ /* 0x000fc400078f10ff */
[----:B------:R-:W-:Y:S02]  /*13f0*/  SHF.R.S32.HI R54, RZ, 0x1f, R51 ;  /* 0x0000001fff367819 */ /* 0x000fe40000011433 */
[----:B------:R-:W-:Y:S02]  /*1400*/  LEA.HI R59, R52, R59, RZ, 0x2 ;  /* 0x0000003b343b7211 */ /* 0x000fe400078f10ff */
[----:B------:R-:W-:Y:S02]  /*1410*/  SHF.R.S32.HI R52, RZ, 0x1f, R55 ;  /* 0x0000001fff347819 */ /* 0x000fe40000011437 */
[----:B------:R-:W-:Y:S02]  /*1420*/  IADD3 R53, R50, 0x20, RZ ;  /* 0x0000002032357810 */ /* 0x000fe40007ffe0ff */
[----:B------:R-:W-:Y:S02]  /*1430*/  LEA.HI R51, R54, R51, RZ, 0x2 ;  /* 0x0000003336337211 */ /* 0x000fe400078f10ff */
[----:B------:R-:W-:-:S02]  /*1440*/  IADD3 R54, R50, 0x28, RZ ;  /* 0x0000002832367810 */ /* 0x000fc40007ffe0ff */
[----:B------:R-:W-:Y:S02]  /*1450*/  LEA.HI R55, R52, R55, RZ, 0x2 ;  /* 0x0000003734377211 */ /* 0x000fe400078f10ff */
[----:B------:R-:W-:Y:S02]  /*1460*/  SHF.R.S32.HI R52, RZ, 0x1f, R53 ;  /* 0x0000001fff347819 */ /* 0x000fe40000011435 */
[----:B------:R-:W-:Y:S02]  /*1470*/  SHF.R.S32.HI R63, RZ, 0x1f, R56 ;  /* 0x0000001fff3f7819 */ /* 0x000fe40000011438 */
[----:B------:R-:W-:Y:S02]  /*1480*/  SHF.R.S32.HI R65, RZ, 0x1f, R54 ;  /* 0x0000001fff417819 */ /* 0x000fe40000011436 */
[----:B------:R-:W-:Y:S02]  /*1490*/  LEA.HI R52, R52, R53, RZ, 0x2 ;  /* 0x0000003534347211 */ /* 0x000fe400078f10ff */
[----:B------:R-:W-:-:S02]  /*14a0*/  LEA.HI R53, R63, R56, RZ, 0x2 ;  /* 0x000000383f357211 */ /* 0x000fc400078f10ff */
[----:B------:R-:W-:Y:S02]  /*14b0*/  SHF.R.S32.HI R63, RZ, 0x1f, R60 ;  /* 0x0000001fff3f7819 */ /* 0x000fe4000001143c */
[----:B------:R-:W-:Y:S02]  /*14c0*/  LEA.HI R54, R65, R54, RZ, 0x2 ;  /* 0x0000003641367211 */ /* 0x000fe400078f10ff */
[C---:B------:R-:W-:Y:S01]  /*14d0*/  IADD3 R62, R50.reuse, 0x30, RZ ;  /* 0x00000030323e7810 */ /* 0x040fe20007ffe0ff */
[----:B0-----:R-:W-:Y:S01]  /*14e0*/  FADD.FTZ R85, RZ, R48 ;  /* 0x00000030ff557221 */ /* 0x001fe20000010000 */
[----:B------:R-:W-:Y:S02]  /*14f0*/  IADD3 R66, R50, 0x38, RZ ;  /* 0x0000003832427810 */ /* 0x000fe40007ffe0ff */
[----:B------:R-:W-:Y:S01]  /*1500*/  SHF.R.S32.HI R65, RZ, 0x1f, R64 ;  /* 0x0000001fff417819 */ /* 0x000fe20000011440 */
[----:B-1----:R-:W-:Y:S01]  /*1510*/  FADD.FTZ R85, R85, R38 ;  /* 0x0000002655557221 */ /* 0x002fe20000010000 */
[----:B------:R-:W-:Y:S01]  /*1520*/  SHF.R.S32.HI R50, RZ, 0x2, R58 ;  /* 0x00000002ff327819 */ /* 0x000fe2000001143a */
[----:B------:R-:W-:Y:S01]  /*1530*/  FADD.FTZ R38, RZ, R49 ;  /* 0x00000031ff267221 */ /* 0x000fe20000010000 */
[----:B------:R-:W-:-:S02]  /*1540*/  LEA.HI R56, R63, R60, RZ, 0x2 ;  /* 0x0000003c3f387211 */ /* 0x000fc400078f10ff */
[----:B------:R-:W-:Y:S02]  /*1550*/  LEA.HI R60, R65, R64, RZ, 0x2 ;  /* 0x00000040413c7211 */ /* 0x000fe400078f10ff */
[----:B------:R-:W-:Y:S02]  /*1560*/  SHF.R.S32.HI R63, RZ, 0x1f, R62 ;  /* 0x0000001fff3f7819 */ /* 0x000fe4000001143e */
[----:B------:R-:W-:Y:S01]  /*1570*/  SHF.R.S32.HI R64, RZ, 0x2, R61 ;  /* 0x00000002ff407819 */ /* 0x000fe2000001143d */
[----:B------:R-:W-:Y:S01]  /*1580*/  IMAD R61, R50, 0x18, R7 ;  /* 0x00000018323d7824 */ /* 0x000fe200078e0207 */
[----:B------:R-:W-:Y:S02]  /*1590*/  LEA.HI R58, R63, R62, RZ, 0x2 ;  /* 0x0000003e3f3a7211 */ /* 0x000fe400078f10ff */
[----:B------:R-:W-:Y:S01]  /*15a0*/  SHF.R.S32.HI R63, RZ, 0x1f, R66 ;  /* 0x0000001fff3f7819 */ /* 0x000fe20000011442 */
[----:B------:R-:W-:Y:S01]  /*15b0*/  IMAD.IADD R61, R84, 0x1, R61 ;  /* 0x00000001543d7824 */ /* 0x000fe200078e023d */
[----:B------:R-:W-:Y:S01]  /*15c0*/  SHF.R.S32.HI R48, RZ, 0x2, R59 ;  /* 0x00000002ff307819 */ /* 0x000fe2000001143b */
[----:B------:R-:W-:Y:S01]  /*15d0*/  IMAD R59, R64, 0x18, R7 ;  /* 0x00000018403b7824 */ /* 0x000fe200078e0207 */
[----:B------:R-:W-:-:S02]  /*15e0*/  LEA.HI R62, R63, R66, RZ, 0x2 ;  /* 0x000000423f3e7211 */ /* 0x000fc400078f10ff */
[----:B------:R-:W-:Y:S01]  /*15f0*/  SHF.R.S32.HI R50, RZ, 0x2, R57 ;  /* 0x00000002ff327819 */ /* 0x000fe20000011439 */
[----:B------:R-:W-:Y:S01]  /*1600*/  IMAD R57, R48, 0x18, R7 ;  /* 0x0000001830397824 */ /* 0x000fe200078e0207 */
[----:B------:R0:W1:Y:S01]  /*1610*/  LDS.64 R66, [R61] ;  /* 0x000000003d427984 */ /* 0x0000620000000a00 */
[----:B------:R-:W-:Y:S02]  /*1620*/  IADD3 R48, R84, R59, RZ ;  /* 0x0000003b54307210 */ /* 0x000fe40007ffe0ff */
[----:B------:R-:W-:Y:S01]  /*1630*/  SHF.R.S32.HI R64, RZ, 0x2, R55 ;  /* 0x00000002ff407819 */ /* 0x000fe20000011437 */
[----:B------:R-:W-:Y:S01]  /*1640*/  IMAD R55, R50, 0x18, R7 ;  /* 0x0000001832377824 */ /* 0x000fe200078e0207 */
[----:B------:R-:W-:Y:S01]  /*1650*/  SHF.R.S32.HI R86, RZ, 0x2, R51 ;  /* 0x00000002ff567819 */ /* 0x000fe20000011433 */
[----:B------:R-:W-:Y:S01]  /*1660*/  IMAD.IADD R50, R84, 0x1, R57 ;  /* 0x0000000154327824 */ /* 0x000fe200078e0239 */
[----:B------:R-:W2:Y:S01]  /*1670*/  LDS.64 R48, [R48] ;  /* 0x0000000030307984 */ /* 0x000ea20000000a00 */
[--C-:B------:R-:W-:Y:S01]  /*1680*/  IMAD R57, R64, 0x18, R7.reuse ;  /* 0x0000001840397824 */ /* 0x100fe200078e0207 */
[----:B------:R-:W-:Y:S01]  /*1690*/  IADD3 R59, R84, R55, RZ ;  /* 0x00000037543b7210 */ /* 0x000fe20007ffe0ff */
[----:B0-----:R-:W-:Y:S01]  /*16a0*/  IMAD R61, R86, 0x18, R7 ;  /* 0x00000018563d7824 */ /* 0x001fe200078e0207 */
[----:B------:R-:W-:Y:S01]  /*16b0*/  SHF.R.S32.HI R64, RZ, 0x2, R52 ;  /* 0x00000002ff407819 */ /* 0x000fe20000011434 */
[----:B------:R-:W0:Y:S01]  /*16c0*/  LDS.64 R50, [R50] ;  /* 0x0000000032327984 */ /* 0x000e220000000a00 */
[----:B------:R-:W-:Y:S01]  /*16d0*/  IMAD.IADD R55, R84, 0x1, R57 ;  /* 0x0000000154377824 */ /* 0x000fe200078e0239 */
[----:B------:R-:W-:-:S02]  /*16e0*/  SHF.R.S32.HI R88, RZ, 0x2, R53 ;  /* 0x00000002ff587819 */ /* 0x000fc40000011435 */
[----:B------:R-:W3:Y:S01]  /*16f0*/  LDS.64 R52, [R59] ;  /* 0x000000003b347984 */ /* 0x000ee20000000a00 */
[----:B------:R-:W-:Y:S01]  /*1700*/  IADD3 R57, R84, R61, RZ ;  /* 0x0000003d54397210 */ /* 0x000fe20007ffe0ff */
[--C-:B------:R-:W-:Y:S01]  /*1710*/  IMAD R63, R64, 0x18, R7.reuse ;  /* 0x00000018403f7824 */ /* 0x100fe200078e0207 */
[----:B------:R-:W-:Y:S01]  /*1720*/  SHF.R.S32.HI R86, RZ, 0x2, R54 ;  /* 0x00000002ff567819 */ /* 0x000fe20000011436 */
[----:B------:R-:W-:Y:S01]  /*1730*/  IMAD R61, R88, 0x18, R7 ;  /* 0x00000018583d7824 */ /* 0x000fe200078e0207 */
[----:B------:R-:W4:Y:S01]  /*1740*/  LDS.64 R54, [R55] ;  /* 0x0000000037367984 */ /* 0x000f220000000a00 */
[----:B------:R-:W-:Y:S01]  /*1750*/  SHF.R.S32.HI R90, RZ, 0x2, R56 ;  /* 0x00000002ff5a7819 */ /* 0x000fe20000011438 */
[----:B------:R-:W-:Y:S01]  /*1760*/  IMAD.IADD R65, R84, 0x1, R63 ;  /* 0x0000000154417824 */ /* 0x000fe200078e023f */
[----:B------:R-:W-:Y:S01]  /*1770*/  SHF.R.S32.HI R64, RZ, 0x2, R58 ;  /* 0x00000002ff407819 */ /* 0x000fe2000001143a */
[----:B------:R-:W5:Y:S01]  /*1780*/  LDS.64 R56, [R57] ;  /* 0x0000000039387984 */ /* 0x000f620000000a00 */
[--C-:B------:R-:W-:Y:S01]  /*1790*/  IMAD R63, R86, 0x18, R7.reuse ;  /* 0x00000018563f7824 */ /* 0x100fe200078e0207 */
[----:B------:R-:W-:Y:S01]  /*17a0*/  IADD3 R61, R84, R61, RZ ;  /* 0x0000003d543d7210 */ /* 0x000fe20007ffe0ff */
[----:B------:R-:W-:Y:S01]  /*17b0*/  IMAD R87, R90, 0x18, R7 ;  /* 0x000000185a577824 */ /* 0x000fe200078e0207 */
[----:B------:R-:W5:Y:S01]  /*17c0*/  LDS.64 R58, [R65] ;  /* 0x00000000413a7984 */ /* 0x000f620000000a00 */
[----:B------:R-:W-:Y:S01]  /*17d0*/  IMAD.IADD R63, R84, 0x1, R63 ;  /* 0x00000001543f7824 */ /* 0x000fe200078e023f */
[----:B------:R-:W-:Y:S01]  /*17e0*/  SHF.R.S32.HI R86, RZ, 0x2, R60 ;  /* 0x00000002ff567819 */ /* 0x000fe2000001143c */
[----:B------:R-:W-:Y:S01]  /*17f0*/  IMAD R89, R64, 0x18, R7 ;  /* 0x0000001840597824 */ /* 0x000fe200078e0207 */
[----:B------:R-:W5:Y:S01]  /*1800*/  LDS.64 R60, [R61] ;  /* 0x000000003d3c7984 */ /* 0x000f620000000a00 */
[----:B------:R-:W-:Y:S01]  /*1810*/  IADD3 R64, R84, R87, RZ ;  /* 0x0000005754407210 */ /* 0x000fe20007ffe0ff */
[----:B------:R-:W-:Y:S01]  /*1820*/  FADD.FTZ R90, R38, R39 ;  /* 0x00000027265a7221 */ /* 0x000fe20000010000 */
[----:B------:R-:W-:Y:S01]  /*1830*/  SHF.R.S32.HI R88, RZ, 0x2, R62 ;  /* 0x00000002ff587819 */ /* 0x000fe2000001143e */
[----:B------:R-:W-:Y:S01]  /*1840*/  IMAD R39, R86, 0x18, R7 ;  /* 0x0000001856277824 */ /* 0x000fe200078e0207 */
[----:B------:R-:W5:Y:S01]  /*1850*/  LDS.64 R62, [R63] ;  /* 0x000000003f3e7984 */ /* 0x000f620000000a00 */
[----:B------:R-:W-:-:S02]  /*1860*/  IMAD.IADD R38, R84, 0x1, R89 ;  /* 0x0000000154267824 */ /* 0x000fc400078e0259 */
[----:B-1----:R-:W-:Y:S01]  /*1870*/  FADD.FTZ R85, R85, R66 ;  /* 0x0000004255557221 */ /* 0x002fe20000010000 */
[----:B------:R-:W-:Y:S01]  /*1880*/  IMAD R87, R88, 0x18, R7 ;  /* 0x0000001858577824 */ /* 0x000fe200078e0207 */
[----:B------:R-:W1:Y:S01]  /*1890*/  LDS.64 R64, [R64] ;  /* 0x0000000040407984 */ /* 0x000e620000000a00 */
[----:B------:R-:W-:Y:S01]  /*18a0*/  IADD3 R66, R84, R39, RZ ;  /* 0x0000002754427210 */ /* 0x000fe20007ffe0ff */
[----:B------:R-:W-:Y:S01]  /*18b0*/  FADD.FTZ R90, R90, R67 ;  /* 0x000000435a5a7221 */ /* 0x000fe20000010000 */
[----:B------:R-:W-:Y:S01]  /*18c0*/  IMAD.IADD R87, R84, 0x1, R87 ;  /* 0x0000000154577824 */ /* 0x000fe200078e0257 */
[----:B------:R-:W1:Y:S01]  /*18d0*/  LDS.64 R38, [R38] ;  /* 0x0000000026267984 */ /* 0x000e620000000a00 */
[----:B--2---:R-:W-:Y:S01]  /*18e0*/  FADD.FTZ R85, R85, R48 ;  /* 0x0000003055557221 */ /* 0x004fe20000010000 */
[----:B------:R-:W-:Y:S02]  /*18f0*/  FADD.FTZ R90, R90, R49 ;  /* 0x000000315a5a7221 */ /* 0x000fe40000010000 */
[----:B------:R-:W2:Y:S01]  /*1900*/  LDS.64 R66, [R66] ;  /* 0x0000000042427984 */ /* 0x000ea20000000a00 */
[----:B0-----:R-:W-:Y:S01]  /*1910*/  FADD.FTZ R85, R85, R50 ;  /* 0x0000003255557221 */ /* 0x001fe20000010000 */
[----:B------:R-:W-:-:S02]  /*1920*/  FADD.FTZ R90, R90, R51 ;  /* 0x000000335a5a7221 */ /* 0x000fc40000010000 */
[----:B------:R-:W0:Y:S01]  /*1930*/  LDS.64 R48, [R87] ;  /* 0x0000000057307984 */ /* 0x000e220000000a00 */
        /* <DEDUP_REMOVED lines=16> */
[----:B--2---:R-:W-:Y:S01]  /*1a40*/  FADD.FTZ R85, R85, R66 ;  /* 0x0000004255557221 */ /* 0x004fe20000010000 */
[----:B------:R-:W-:-:S03]  /*1a50*/  FADD.FTZ R90, R90, R67 ;  /* 0x000000435a5a7221 */ /* 0x000fc60000010000 */
[----:B0-----:R-:W-:Y:S01]  /*1a60*/  FADD.FTZ R57, R85, R48 ;  /* 0x0000003055397221 */ /* 0x001fe20000010000 */
[----:B------:R-:W-:-:S07]  /*1a70*/  FADD.FTZ R58, R90, R49 ;  /* 0x000000315a3a7221 */ /* 0x000fce0000010000 */
.L_x_2059:
[----:B------:R-:W-:Y:S05]  /*1a80*/  BSYNC B0 ;  /* 0x0000000000007941 */ /* 0x000fea0003800000 */
.L_x_2058:
[----:B0-----:R-:W0:Y:S01]  /*1a90*/  SHFL.BFLY PT, R38, R57, 0x1, 0x1f ;  /* 0x0c201f0039267f89 */ /* 0x001e2200000e0000 */
[----:B------:R-:W-:-:S03]  /*1aa0*/  @!P1 IMAD R77, R77, UR4, R0 ;  /* 0x000000044d4d9c24 */ /* 0x000fc6000f8e0200 */
[----:B------:R-:W1:Y:S02]  /*1ab0*/  SHFL.BFLY PT, R39, R58, 0x1, 0x1f ;  /* 0x0c201f003a277f89 */ /* 0x000e6400000e0000 */
[----:B------:R-:W-:-:S05]  /*1ac0*/  @!P1 LEA R77, R77, R10, 0xa ;  /* 0x0000000a4d4d9211 */ /* 0x000fca00078e50ff */
[----:B------:R-:W-:-:S04]  /*1ad0*/  @!P1 IMAD.SHL.U32 R77, R77, 0x2, RZ ;  /* 0x000000024d4d9824 */ /* 0x000fc800078e00ff */
[----:B------:R-:W-:-:S04]  /*1ae0*/  @!P1 IMAD.WIDE.U32 R82, R77, 0x4, R82 ;  /* 0x000000044d529825 */ /* 0x000fc800078e0052 */
        /* <DEDUP_REMOVED lines=16> */
.L_x_2062:
[----:B------:R-:W2:Y:S04]  /*1bf0*/  LD.E.STRONG.GPU R38, desc[UR8][R80.64] ;  /* 0x0000000850267980 */ /* 0x000ea8000c10f900 */
[----:B--2---:R-:W-:Y:S01]  /*1c00*/  CCTL.IVALL ;  /* 0x00000000ff00798f */ /* 0x004fe20002000000 */
[----:B------:R-:W-:Y:S05]  /*1c10*/  YIELD ;  /* 0x0000000000007946 */ /* 0x000fea0003800000 */
[----:B-----5:R-:W-:-:S04]  /*1c20*/  LOP3.LUT R38, R38, R39, RZ, 0x3c, !PT ;  /* 0x0000002726267212 */ /* 0x020fc800078e3cff */
[----:B------:R-:W-:-:S13]  /*1c30*/  ISETP.GT.AND P1, PT, R38, -0x1, PT ;  /* 0xffffffff2600780c */ /* 0x000fda0003f24270 */
[----:B------:R-:W-:Y:S05]  /*1c40*/  @P1 BRA `(.L_x_2062) ;  /* 0xfffffffc00e81947 */ /* 0x000fea000383ffff */
.L_x_2061:
[----:B------:R-:W-:Y:S05]  /*1c50*/  WARPSYNC.ALL ;  /* 0x0000000000007948 */ /* 0x000fea0003800000 */
[----:B------:R-:W-:Y:S06]  /*1c60*/  BAR.SYNC.DEFER_BLOCKING 0x0 ;  /* 0x0000000000007b1d */ /* 0x000fec0000010000 */
[----:B------:R-:W-:Y:S05]  /*1c70*/  BRA `(.L_x_2063) ;  /* 0x00000000003c7947 */ /* 0x000fea0003800000 */
.L_x_2060:
[----:B------:R-:W-:Y:S01]  /*1c80*/  BAR.SYNC.DEFER_BLOCKING 0x0 ;  /* 0x0000000000007b1d */ /* 0x000fe20000010000 */
[----:B------:R-:W-:-:S13]  /*1c90*/  ISETP.NE.AND P1, PT, R6, RZ, PT ;  /* 0x000000ff0600720c */ /* 0x000fda0003f25270 */
[----:B------:R-:W-:Y:S05]  /*1ca0*/  @P1 BRA `(.L_x_2064) ;  /* 0x0000000000281947 */ /* 0x000fea0003800000 */
[----:B------:R-:W-:Y:S06]  /*1cb0*/  MEMBAR.ALL.GPU ;  /* 0x0000000000007992 */ /* 0x000fec000000a000 */
[----:B------:R-:W-:-:S00]  /*1cc0*/  ERRBAR ;  /* 0x00000000000079ab */ /* 0x000fc00000000000 */
[----:B------:R-:W-:Y:S06]  /*1cd0*/  CGAERRBAR ;  /* 0x00000000000075ab */ /* 0x000fec0000000000 */
[----:B------:R0:W5:Y:S02]  /*1ce0*/  ATOM.E.ADD.STRONG.GPU PT, R38, desc[UR8][R78.64], R19 ;  /* 0x000000134e26798a */ /* 0x00016400081ee1c8 */
.L_x_2065:
[----:B------:R-:W2:Y:S04]  /*1cf0*/  LD.E.STRONG.GPU R39, desc[UR8][R78.64] ;  /* 0x000000084e277980 */ /* 0x000ea8000c10f900 */
[----:B--2---:R-:W-:Y:S01]  /*1d00*/  CCTL.IVALL ;  /* 0x00000000ff00798f */ /* 0x004fe20002000000 */
[----:B------:R-:W-:Y:S05]  /*1d10*/  YIELD ;  /* 0x0000000000007946 */ /* 0x000fea0003800000 */
[----:B-----5:R-:W-:-:S04]  /*1d20*/  LOP3.LUT R39, R39, R38, RZ, 0x3c, !PT ;  /* 0x0000002627277212 */ /* 0x020fc800078e3cff */
[----:B------:R-:W-:-:S13]  /*1d30*/  ISETP.GT.AND P1, PT, R39, -0x1, PT ;  /* 0xffffffff2700780c */ /* 0x000fda0003f24270 */
[----:B------:R-:W-:Y:S05]  /*1d40*/  @P1 BRA `(.L_x_2065) ;  /* 0xfffffffc00e81947 */ /* 0x000fea000383ffff */
.L_x_2064:
[----:B------:R-:W-:Y:S05]  /*1d50*/  WARPSYNC.ALL ;  /* 0x0000000000007948 */ /* 0x000fea0003800000 */
[----:B------:R-:W-:Y:S06]  /*1d60*/  BAR.SYNC.DEFER_BLOCKING 0x0 ;  /* 0x0000000000007b1d */ /* 0x000fec0000010000 */
.L_x_2063:
[----:B------:R-:W-:Y:S01]  /*1d70*/  ISETP.GT.U32.AND P1, PT, R6, 0xff, PT ;  /* 0x000000ff0600780c */ /* 0x000fe20003f24070 */
[----:B------:R-:W-:Y:S01]  /*1d80*/  BSSY B0, `(.L_x_2066) ;  /* 0x000001f000007945 */ /* 0x000fe20003800000 */
[----:B------:R-:W-:-:S11]  /*1d90*/  CS2R R38, SRZ ;  /* 0x0000000000267805 */ /* 0x000fd6000001ff00 */
[----:B------:R-:W-:Y:S05]  /*1da0*/  @P1 BRA `(.L_x_2067) ;  /* 0x0000000000701947 */ /* 0x000fea0003800000 */
[----:B------:R-:W1:Y:S01]  /*1db0*/  LDC R49, c[0x0][0x10] ;  /* 0x00000400ff317b82 */ /* 0x000e620000000800 */
[----:B------:R-:W-:-:S05]  /*1dc0*/  IMAD.SHL.U32 R39, R6, 0x4, RZ ;  /* 0x0000000406277824 */ /* 0x000fca00078e00ff */
[----:B------:R-:W-:Y:S02]  /*1dd0*/  LOP3.LUT R39, R39, 0x7fffffc0, RZ, 0xc0, !PT ;  /* 0x7fffffc027277812 */ /* 0x000fe400078ec0ff */
[----:B------:R-:W2:Y:S01]  /*1de0*/  LDC.64 R52, c[0x0][0x260] ;  /* 0x00009800ff347b82 */ /* 0x000ea20000000a00 */
[----:B-1----:R-:W-:Y:S01]  /*1df0*/  IMAD R38, R49, UR4, R0 ;  /* 0x0000000431267c24 */ /* 0x002fe2000f8e0200 */
[----:B------:R-:W-:-:S04]  /*1e00*/  LOP3.LUT R49, R6, 0xf, RZ, 0xc0, !PT ;  /* 0x0000000f06317812 */ /* 0x000fc800078ec0ff */
        /* <DEDUP_REMOVED lines=22> */
.L_x_2067:
[----:B------:R-:W-:Y:S05]  /*1f70*/  BSYNC B0 ;  /* 0x0000000000007941 */ /* 0x000fea0003800000 */
.L_x_2066:
        /* <DEDUP_REMOVED lines=27> */
.L_x_2069:
[----:B------:R-:W-:Y:S05]  /*2130*/  BSYNC B0 ;  /* 0x0000000000007941 */ /* 0x000fea0003800000 */
.L_x_2068:
[----:B------:R-:W2:Y:S08]  /*2140*/  S2UR UR6, SR_CgaCtaId ;  /* 0x00000000000679c3 */ /* 0x000eb00000008800 */
[----:B------:R-:W-:Y:S01]  /*2150*/  BAR.SYNC.DEFER_BLOCKING 0x0 ;  /* 0x0000000000007b1d */ /* 0x000fe20000010000 */
[----:B------:R-:W-:Y:S01]  /*2160*/  SHF.L.U32 R4, R4, 0x4, RZ ;  /* 0x0000000404047819 */ /* 0x000fe200000006ff */
[----:B------:R-:W-:-:S03]  /*2170*/  ULOP3.LUT UR4, UR4, 0x1, URZ, 0x3c, !UPT ;  /* 0x0000000104047892 */ /* 0x000fc6000f8e3c3f */
[----:B------:R-:W-:Y:S01]  /*2180*/  LOP3.LUT R4, R4, 0x10, RZ, 0xc0, !PT ;  /* 0x0000001004047812 */ /* 0x000fe200078ec0ff */
[----:B------:R-:W-:Y:S01]  /*2190*/  UMOV UR5, 0x400 ;  /* 0x0000040000057882 */ /* 0x000fe20000000000 */
[----:B------:R-:W-:Y:S01]  /*21a0*/  ULDC.64 UR12, c[0x0][0x210] ;  /* 0x00008400000c7ab9 */ /* 0x000fe20000000a00 */
[----:B------:R-:W-:Y:S01]  /*21b0*/  UIADD3 UR5, UR5, 0x5280, URZ ;  /* 0x0000528005057890 */ /* 0x000fe2000fffe03f */
[----:B------:R-:W-:Y:S01]  /*21c0*/  IADD3 R22, P1, R22, UR12, RZ ;  /* 0x0000000c16167c10 */ /* 0x000fe2000ff3e0ff */
[----:B------:R-:W-:-:S03]  /*21d0*/  IMAD.IADD R21, R21, 0x1, -R4 ;  /* 0x0000000115157824 */ /* 0x000fc600078e0a04 */
[----:B------:R-:W-:Y:S02]  /*21e0*/  IADD3.X R23, R23, UR13, RZ, P1, !PT ;  /* 0x0000000d17177c10 */ /* 0x000fe40008ffe4ff */
[----:B------:R-:W-:-:S04]  /*21f0*/  IADD3 R24, P1, R24, UR12, RZ ;  /* 0x0000000c18187c10 */ /* 0x000fc8000ff3e0ff */
[----:B------:R-:W-:Y:S01]  /*2200*/  IADD3.X R25, R25, UR13, RZ, P1, !PT ;  /* 0x0000000d19197c10 */ /* 0x000fe20008ffe4ff */
[----:B--2---:R-:W-:-:S06]  /*2210*/  ULEA UR5, UR6, UR5, 0x18 ;  /* 0x0000000506057291 */ /* 0x004fcc000f8ec03f */
[----:B------:R-:W-:-:S05]  /*2220*/  LEA R21, R21, UR5, 0x3 ;  /* 0x0000000515157c11 */ /* 0x000fca000f8e18ff */
[----:B-1----:R-:W1:Y:S02]  /*2230*/  LDS.64 R38, [R21] ;  /* 0x0000000015267984 */ /* 0x002e640000000a00 */
[--C-:B-1----:R-:W-:Y:S01]  /*2240*/  FFMA.FTZ R4, R5, R26, -R38.reuse ;  /* 0x0000001a05047223 */ /* 0x102fe20000010826 */
[--C-:B------:R-:W-:Y:S01]  /*2250*/  FFMA.FTZ R27, R26, R27, -R38.reuse ;  /* 0x0000001b1a1b7223 */ /* 0x100fe20000010826 */
[--C-:B------:R-:W-:Y:S01]  /*2260*/  FFMA.FTZ R26, R73, R75, -R38.reuse ;  /* 0x0000004b491a7223 */ /* 0x100fe20000010826 */
[--C-:B------:R-:W-:Y:S01]  /*2270*/  FFMA.FTZ R75, R75, R32, -R38.reuse ;  /* 0x000000204b4b7223 */ /* 0x100fe20000010826 */
[--C-:B------:R-:W-:Y:S01]  /*2280*/  FFMA.FTZ R32, R37, R69, -R38.reuse ;  /* 0x0000004525207223 */ /* 0x100fe20000010826 */
[--C-:B------:R-:W-:Y:S01]  /*2290*/  FFMA.FTZ R69, R69, R30, -R38.reuse ;  /* 0x0000001e45457223 */ /* 0x100fe20000010826 */
[----:B------:R-:W-:Y:S01]  /*22a0*/  FFMA.FTZ R30, R31, R35, -R38 ;  /* 0x000000231f1e7223 */ /* 0x000fe20000010826 */
[-C--:B------:R-:W-:Y:S01]  /*22b0*/  FFMA.FTZ R3, R3, -R39.reuse, R4 ;  /* 0x8000002703037223 */ /* 0x080fe20000010004 */
[-C--:B------:R-:W-:Y:S01]  /*22c0*/  FFMA.FTZ R71, R71, -R39.reuse, R26 ;  /* 0x8000002747477223 */ /* 0x080fe2000001001a */
[-C--:B------:R-:W-:Y:S01]  /*22d0*/  FFMA.FTZ R33, R33, -R39.reuse, R32 ;  /* 0x8000002721217223 */ /* 0x080fe20000010020 */
[----:B------:R-:W-:Y:S01]  /*22e0*/  FFMA.FTZ R29, R29, -R39, R30 ;  /* 0x800000271d1d7223 */ /* 0x000fe2000001001e */
[----:B------:R-:W-:Y:S01]  /*22f0*/  FFMA.FTZ R35, R35, R70, -R38 ;  /* 0x0000004623237223 */ /* 0x000fe20000010826 */
[C---:B------:R-:W-:Y:S01]  /*2300*/  FMUL.FTZ R3, R28.reuse, R3 ;  /* 0x000000031c037220 */ /* 0x040fe20000410000 */
[C---:B------:R-:W-:Y:S01]  /*2310*/  FMUL.FTZ R4, R28.reuse, R71 ;  /* 0x000000471c047220 */ /* 0x040fe20000410000 */
[C---:B------:R-:W-:Y:S01]  /*2320*/  FMUL.FTZ R33, R28.reuse, R33 ;  /* 0x000000211c217220 */ /* 0x040fe20000410000 */
[----:B------:R-:W-:Y:S01]  /*2330*/  FMUL.FTZ R26, R28, R29 ;  /* 0x0000001d1c1a7220 */ /* 0x000fe20000410000 */
[-C--:B------:R-:W-:Y:S01]  /*2340*/  FFMA.FTZ R27, R68, -R39.reuse, R27 ;  /* 0x80000027441b7223 */ /* 0x080fe2000001001b */
[-C--:B------:R-:W-:Y:S01]  /*2350*/  FFMA.FTZ R75, R36, -R39.reuse, R75 ;  /* 0x80000027244b7223 */ /* 0x080fe2000001004b */
[-C--:B------:R-:W-:Y:S01]  /*2360*/  FFMA.FTZ R69, R72, -R39.reuse, R69 ;  /* 0x8000002748457223 */ /* 0x080fe20000010045 */
[----:B------:R-:W-:Y:S01]  /*2370*/  FFMA.FTZ R35, R74, -R39, R35 ;  /* 0x800000274a237223 */ /* 0x000fe20000010023 */
[----:B------:R-:W-:Y:S01]  /*2380*/  F2FP.F16.F32.PACK_AB R3, R4, R3 ;  /* 0x000000030403723e */ /* 0x000fe200000000ff */
[----:B------:R-:W-:Y:S01]  /*2390*/  FMUL.FTZ R27, R28, R27 ;  /* 0x0000001b1c1b7220 */ /* 0x000fe20000410000 */
[----:B------:R-:W-:Y:S01]  /*23a0*/  F2FP.F16.F32.PACK_AB R33, R26, R33 ;  /* 0x000000211a21723e */ /* 0x000fe200000000ff */
[C---:B------:R-:W-:Y:S01]  /*23b0*/  FMUL.FTZ R4, R28.reuse, R75 ;  /* 0x0000004b1c047220 */ /* 0x040fe20000410000 */
[C---:B------:R-:W-:Y:S01]  /*23c0*/  FMUL.FTZ R69, R28.reuse, R69 ;  /* 0x000000451c457220 */ /* 0x040fe20000410000 */
[----:B------:R-:W-:Y:S01]  /*23d0*/  FMUL.FTZ R28, R28, R35 ;  /* 0x000000231c1c7220 */ /* 0x000fe20000410000 */
[----:B------:R-:W-:Y:S01]  /*23e0*/  PRMT R5, R3, 0x7632, R5 ;  /* 0x0000763203057816 */ /* 0x000fe20000000005 */
[----:B------:R1:W-:Y:S01]  /*23f0*/  STG.E.U16 desc[UR8][R22.64], R3 ;  /* 0x0000000316007986 */ /* 0x0003e2000c101508 */
[----:B------:R-:W-:-:S02]  /*2400*/  PRMT R21, R33, 0x7632, R21 ;  /* 0x0000763221157816 */ /* 0x000fc40000000015 */
[----:B------:R-:W-:Y:S01]  /*2410*/  F2FP.F16.F32.PACK_AB R27, R4, R27 ;  /* 0x0000001b041b723e */ /* 0x000fe200000000ff */
[----:B------:R-:W-:Y:S01]  /*2420*/  STG.E.U16 desc[UR8][R22.64+0x2], R5 ;  /* 0x0000020516007986 */ /* 0x000fe2000c101508 */
[----:B------:R-:W-:Y:S02]  /*2430*/  F2FP.F16.F32.PACK_AB R69, R28, R69 ;  /* 0x000000451c45723e */ /* 0x000fe400000000ff */
[----:B------:R-:W-:Y:S01]  /*2440*/  MOV R4, R34 ;  /* 0x0000002200047202 */ /* 0x000fe20000000f00 */
[----:B------:R-:W-:Y:S04]  /*2450*/  STG.E.U16 desc[UR8][R22.64+0x4], R33 ;  /* 0x0000042116007986 */ /* 0x000fe8000c101508 */
[----:B------:R2:W-:Y:S01]  /*2460*/  STG.E.U16 desc[UR8][R22.64+0x6], R21 ;  /* 0x0000061516007986 */ /* 0x0005e2000c101508 */
[----:B-1----:R-:W-:-:S03]  /*2470*/  PRMT R3, R69, 0x7632, R3 ;  /* 0x0000763245037816 */ /* 0x002fc60000000003 */
[----:B------:R1:W-:Y:S04]  /*2480*/  STG.E.U16 desc[UR8][R24.64], R27 ;  /* 0x0000001b18007986 */ /* 0x0003e8000c101508 */
[----:B------:R1:W-:Y:S01]  /*2490*/  STG.E.U16 desc[UR8][R24.64+0x4], R69 ;  /* 0x0000044518007986 */ /* 0x0003e2000c101508 */
[----:B--2---:R-:W-:-:S03]  /*24a0*/  PRMT R23, R27, 0x7632, R23 ;  /* 0x000076321b177816 */ /* 0x004fc60000000017 */
[----:B------:R1:W-:Y:S04]  /*24b0*/  STG.E.U16 desc[UR8][R24.64+0x6], R3 ;  /* 0x0000060318007986 */ /* 0x0003e8000c101508 */
[----:B------:R1:W-:Y:S01]  /*24c0*/  STG.E.U16 desc[UR8][R24.64+0x2], R23 ;  /* 0x0000021718007986 */ /* 0x0003e2000c101508 */
[----:B------:R-:W-:Y:S05]  /*24d0*/  @!P0 BRA `(.L_x_2070) ;  /* 0xffffffe000608947 */ /* 0x000fea000383ffff */
.L_x_2056:
        /* <DEDUP_REMOVED lines=15> */
[----:B-1----:R-:W-:Y:S02]  /*25d0*/  LOP3.LUT R3, RZ, R11, RZ, 0x33, !PT ;  /* 0x0000000bff037212 */ /* 0x002fe400078e33ff */
[----:B------:R-:W-:-:S04]  /*25e0*/  ISETP.GT.U32.AND P0, PT, R38, -0x2, PT ;  /* 0xfffffffe2600780c */ /* 0x000fc80003f04070 */
[C---:B------:R-:W-:Y:S01]  /*25f0*/  ISETP.GT.AND.EX P0, PT, R3.reuse, -0x1, PT, P0 ;  /* 0xffffffff0300780c */ /* 0x040fe20003f04300 */
[----:B----4-:R-:W-:Y:S01]  /*2600*/  ULEA UR6, UR5, UR4, 0x18 ;  /* 0x0000000405067291 */ /* 0x010fe2000f8ec03f */
[----:B---3--:R-:W-:Y:S02]  /*2610*/  SHF.R.U32.HI R36, RZ, 0x5, R0 ;  /* 0x00000005ff247819 */ /* 0x008fe40000011600 */
        /* <DEDUP_REMOVED lines=9> */
[----:B0-----:R-:W-:-:S02]  /*26b0*/  SHF.L.U32 R5, R36, 0x1, RZ ;  /* 0x0000000124057819 */ /* 0x001fc400000006ff */
[----:B------:R-:W-:Y:S02]  /*26c0*/  IADD3.X R38, ~R38, -0x1, R3, P0, P1 ;  /* 0xffffffff26267810 */ /* 0x000fe400007e2503 */
[--C-:B------:R-:W-:Y:S02]  /*26d0*/  LOP3.LUT R41, R5, 0x1f, R0.reuse, 0x78, !PT ;  /* 0x0000001f05297812 */ /* 0x100fe400078e7800 */
[----:B------:R-:W-:Y:S01]  /*26e0*/  SHF.R.U32.HI R39, RZ, 0x4, R0 ;  /* 0x00000004ff277819 */ /* 0x000fe20000011600 */
[----:B------:R-:W-:Y:S01]  /*26f0*/  IMAD.WIDE.U32 R2, R38, -0x77777777, RZ ;  /* 0x8888888926027825 */ /* 0x000fe200078e00ff */
[----:B------:R-:W-:Y:S02]  /*2700*/  LEA R6, R36, UR6, 0x7 ;  /* 0x0000000624067c11 */ /* 0x000fe4000f8e38ff */
[----:B------:R-:W-:Y:S01]  /*2710*/  SHF.L.U32 R43, R0, 0x1, RZ ;  /* 0x00000001002b7819 */ /* 0x000fe200000006ff */
[----:B------:R-:W-:Y:S01]  /*2720*/  VIADD R40, R39, 0x1e ;  /* 0x0000001e27287836 */ /* 0x000fe20000000000 */
[----:B------:R-:W-:Y:S01]  /*2730*/  LOP3.LUT R9, RZ, R39, RZ, 0x33, !PT ;  /* 0x00000027ff097212 */ /* 0x000fe200078e33ff */
[----:B------:R-:W-:Y:S01]  /*2740*/  IMAD.WIDE.U32 R4, P0, R37, -0x77777778, R2 ;  /* 0x8888888825047825 */ /* 0x000fe20007800002 */
[----:B------:R-:W-:-:S02]  /*2750*/  LEA R41, R41, R6, 0x2 ;  /* 0x0000000629297211 */ /* 0x000fc400078e10ff */
[----:B------:R-:W-:Y:S01]  /*2760*/  VIMNMX.U32 R42, R40, 0x20, !PT ;  /* 0x00000020282a7848 */ /* 0x000fe20007fe0000 */
[----:B------:R-:W-:Y:S01]  /*2770*/  IMAD.WIDE.U32 R2, R37, -0x77777777, RZ ;  /* 0x8888888925027825 */ /* 0x000fe200078e00ff */
[----:B------:R-:W-:Y:S02]  /*2780*/  LOP3.LUT R43, R43, 0x1e, RZ, 0xc0, !PT ;  /* 0x0000001e2b2b7812 */ /* 0x000fe400078ec0ff */
[----:B------:R-:W-:Y:S01]  /*2790*/  IADD3 R42, R42, R9, RZ ;  /* 0x000000092a2a7210 */ /* 0x000fe20007ffe0ff */
[----:B------:R-:W-:Y:S01]  /*27a0*/  IMAD.SHL.U32 R2, R0, 0x80, RZ ;  /* 0x0000008000027824 */ /* 0x000fe200078e00ff */
[----:B------:R-:W-:Y:S01]  /*27b0*/  IADD3 RZ, P1, R3, R4, RZ ;  /* 0x0000000403ff7210 */ /* 0x000fe20007f3e0ff */
[----:B------:R-:W-:Y:S01]  /*27c0*/  IMAD.X R7, RZ, RZ, RZ, P0 ;  /* 0x000000ffff077224 */ /* 0x000fe200000e06ff */
[----:B------:R-:W-:Y:S01]  /*27d0*/  LOP3.LUT R3, R40, R43, RZ, 0x3c, !PT ;  /* 0x0000002b28037212 */ /* 0x000fe200078e3cff */
[----:B------:R-:W-:Y:S01]  /*27e0*/  IMAD.MOV.U32 R6, RZ, RZ, R5 ;  /* 0x000000ffff067224 */ /* 0x000fe200078e0005 */
[----:B------:R-:W-:-:S02]  /*27f0*/  LOP3.LUT R2, R2, 0x780, RZ, 0xc0, !PT ;  /* 0x0000078002027812 */ /* 0x000fc400078ec0ff */
[----:B------:R-:W-:Y:S01]  /*2800*/  ISETP.LT.U32.AND P0, PT, R10, 0x1, PT ;  /* 0x000000010a00780c */ /* 0x000fe20003f01070 */
[----:B------:R-:W-:Y:S01]  /*2810*/  IMAD.WIDE.U32.X R4, R38, -0x77777778, R6, P1 ;  /* 0x8888888826047825 */ /* 0x000fe200008e0406 */
[----:B------:R-:W-:Y:S02]  /*2820*/  IADD3 R44, R39, 0x3c, RZ ;  /* 0x0000003c272c7810 */ /* 0x000fe40007ffe0ff */
[----:B------:R-:W-:Y:S01]  /*2830*/  ISETP.LT.AND.EX P0, PT, R11, RZ, PT, P0 ;  /* 0x000000ff0b00720c */ /* 0x000fe20003f01300 */
[----:B------:R-:W-:Y:S01]  /*2840*/  VIADD R8, R2, UR6 ;  /* 0x0000000602087c36 */ /* 0x000fe20008000000 */
[----:B------:R-:W-:Y:S02]  /*2850*/  SHF.R.U64 R58, R4, 0x3, R5 ;  /* 0x00000003043a7819 */ /* 0x000fe40000001205 */
[----:B------:R-:W-:Y:S02]  /*2860*/  LOP3.LUT R47, R44, R43, RZ, 0x3c, !PT ;  /* 0x0000002b2c2f7212 */ /* 0x000fe400078e3cff */
[----:B------:R-:W-:Y:S01]  /*2870*/  LEA R46, R3, R8, 0x2 ;  /* 0x00000008032e7211 */ /* 0x000fe200078e10ff */
[----:B------:R-:W-:Y:S01]  /*2880*/  IMAD.WIDE.U32 R2, R42, -0x77777777, RZ ;  /* 0x888888892a027825 */ /* 0x000fe200078e00ff */
[----:B------:R-:W-:-:S02]  /*2890*/  SEL R57, R10, 0x1, P0 ;  /* 0x000000010a397807 */ /* 0x000fc40000000000 */
[----:B------:R-:W-:Y:S01]  /*28a0*/  SEL R4, R11, RZ, P0 ;  /* 0x000000ff0b047207 */ /* 0x000fe20000000000 */
[----:B------:R-:W-:Y:S01]  /*28b0*/  IMAD R47, R47, 0x4, R8 ;  /* 0x000000042f2f7824 */ /* 0x000fe200078e0208 */
[C---:B------:R-:W-:Y:S02]  /*28c0*/  IADD3 R51, P1, R36.reuse, 0x1e, RZ ;  /* 0x0000001e24337810 */ /* 0x040fe40007f3e0ff */
[----:B------:R-:W-:Y:S02]  /*28d0*/  LOP3.LUT R45, R39, R43, RZ, 0x3c, !PT ;  /* 0x0000002b272d7212 */ /* 0x000fe400078e3cff */
[----:B------:R-:W-:Y:S01]  /*28e0*/  LEA.HI R2, R3, 0x1, RZ, 0x1c ;  /* 0x0000000103027811 */ /* 0x000fe200078fe0ff */
[----:B------:R-:W-:Y:S01]  /*28f0*/  IMAD.X R54, RZ, RZ, RZ, P1 ;  /* 0x000000ffff367224 */ /* 0x000fe200008e06ff */
[C---:B------:R-:W-:Y:S02]  /*2900*/  IADD3 R50, P0, R36.reuse, 0xf, RZ ;  /* 0x0000000f24327810 */ /* 0x040fe40007f1e0ff */
[----:B------:R-:W-:-:S02]  /*2910*/  IADD3 R66, P2, R36, 0x2d, RZ ;  /* 0x0000002d24427810 */ /* 0x000fc40007f5e0ff */
[----:B------:R-:W-:Y:S02]  /*2920*/  IADD3 R58, R58, 0x1, RZ ;  /* 0x000000013a3a7810 */ /* 0x000fe40007ffe0ff */
[C---:B------:R-:W-:Y:S01]  /*2930*/  SHF.L.U64.HI R55, R57.reuse, 0x6, R4 ;  /* 0x0000000639377819 */ /* 0x040fe20000010204 */
[----:B------:R-:W-:Y:S01]  /*2940*/  IMAD.SHL.U32 R57, R57, 0x40, RZ ;  /* 0x0000004039397824 */ /* 0x000fe200078e00ff */
[----:B------:R-:W-:Y:S02]  /*2950*/  LEA R45, R45, R8, 0x2 ;  /* 0x000000082d2d7211 */ /* 0x000fe400078e10ff */
[C---:B------:R-:W-:Y:S02]  /*2960*/  LOP3.LUT R49, R0.reuse, 0x1f, RZ, 0xc0, !PT ;  /* 0x0000001f00317812 */ /* 0x040fe400078ec0ff */
[----:B------:R-:W-:Y:S02]  /*2970*/  LOP3.LUT R65, R0, 0xf, RZ, 0xc0, !PT ;  /* 0x0000000f00417812 */ /* 0x000fe400078ec0ff */
[----:B------:R-:W-:-:S02]  /*2980*/  IADD3 R52, R39, 0x5a, RZ ;  /* 0x0000005a27347810 */ /* 0x000fc40007ffe0ff */
[----:B------:R-:W-:Y:S02]  /*2990*/  IADD3.X R53, RZ, RZ, RZ, P0, !PT ;  /* 0x000000ffff357210 */ /* 0x000fe400007fe4ff */
[----:B------:R-:W-:Y:S02]  /*29a0*/  IADD3.X R67, RZ, RZ, RZ, P2, !PT ;  /* 0x000000ffff437210 */ /* 0x000fe400017fe4ff */
[----:B------:R-:W-:Y:S02]  /*29b0*/  LOP3.LUT R56, R2, 0x3, RZ, 0xc0, !PT ;  /* 0x0000000302387812 */ /* 0x000fe400078ec0ff */
[----:B------:R-:W-:-:S07]  /*29c0*/  LOP3.LUT R58, R58, 0x3, RZ, 0xc0, !PT ;  /* 0x000000033a3a7812 */ /* 0x000fce00078ec0ff */
.L_x_2087:
        /* <DEDUP_REMOVED lines=42> */
.L_x_2074:
[----:B------:R-:W-:Y:S05]  /*2c70*/  BSYNC B1 ;  /* 0x0000000000017941 */ /* 0x000fea0003800000 */
.L_x_2073:
        /* <DEDUP_REMOVED lines=18> */
.L_x_2077:
        /* <DEDUP_REMOVED lines=55> */
.L_x_2076:
[----:B------:R-:W-:Y:S05]  /*3110*/  BSYNC B1 ;  /* 0x0000000000017941 */ /* 0x000fea0003800000 */
.L_x_2075:
        /* <DEDUP_REMOVED lines=35> */
.L_x_2079:
[----:B------:R-:W-:Y:S05]  /*3350*/  BSYNC B1 ;  /* 0x0000000000017941 */ /* 0x000fea0003800000 */
.L_x_2078:
        /* <DEDUP_REMOVED lines=15> */
.L_x_2072:
[----:B------:R-:W-:Y:S05]  /*3450*/  BSYNC B0 ;  /* 0x0000000000007941 */ /* 0x000fea0003800000 */
.L_x_2071:
        /* <DEDUP_REMOVED lines=21> */
[----:B---3--:R-:W3:Y:S01]  /*35b0*/  SHFL.BFLY PT, R4, R3, 0x8, 0x101f ;  /* 0x0d101f0003047f89 */ /* 0x008ee200000e0000 */
[----:B--2---:R-:W-:Y:S01]  /*35c0*/  FADD.FTZ R5, R5, R2 ;  /* 0x0000000205057221 */ /* 0x004fe20000010000 */
[----:B------:R-:W-:Y:S02]  /*35d0*/  IMAD.MOV.U32 R2, RZ, RZ, 0xffff ;  /* 0x0000ffffff027424 */ /* 0x000fe400078e00ff */
        /* <DEDUP_REMOVED lines=13> */
.L_x_2096:
[----:B------:R-:W2:Y:S01]  /*36b0*/  LDC.64 R2, c[0x0][0x218] ;  /* 0x00008600ff027b82 */ /* 0x000ea20000000a00 */
[----:B------:R-:W-:Y:S01]  /*36c0*/  ISETP.NE.AND P1, PT, R65, RZ, PT ;  /* 0x000000ff4100720c */ /* 0x000fe20003f25270 */
[----:B----4-:R-:W-:Y:S01]  /*36d0*/  FADD.FTZ R8, R14, R10 ;  /* 0x0000000a0e087221 */ /* 0x010fe20000010000 */
[----:B------:R-:W-:Y:S01]  /*36e0*/  IADD3 R7, R39, R48, RZ ;  /* 0x0000003027077210 */ /* 0x000fe20007ffe0ff */
[----:B------:R-:W-:Y:S01]  /*36f0*/  IMAD.MOV.U32 R11, RZ, RZ, R40 ;  /* 0x000000ffff0b7224 */ /* 0x000fe200078e0028 */
[----:B------:R-:W-:-:S03]  /*3700*/  ISETP.NE.AND P2, PT, R56, 0x1, PT ;  /* 0x000000013800780c */ /* 0x000fc60003f45270 */
[----:B------:R-:W3:Y:S06]  /*3710*/  LDC.64 R4, c[0x0][0x220] ;  /* 0x00008800ff047b82 */ /* 0x000eec0000000a00 */
[----:B------:R-:W-:Y:S02]  /*3720*/  @!P1 F2FP.F16.F32.PACK_AB R6, RZ, R16 ;  /* 0x00000010ff06923e */ /* 0x000fe400000000ff */
[----:B------:R-:W-:Y:S01]  /*3730*/  @!P1 F2FP.F16.F32.PACK_AB R8, RZ, R8 ;  /* 0x00000008ff08923e */ /* 0x000fe200000000ff */
[----:B--2---:R-:W-:-:S05]  /*3740*/  IMAD.WIDE R2, R7, 0x2, R2 ;  /* 0x0000000207027825 */ /* 0x004fca00078e0202 */
[----:B------:R2:W-:Y:S01]  /*3750*/  @!P1 STG.E.U16 desc[UR8][R2.64], R6 ;  /* 0x0000000602009986 */ /* 0x0005e2000c101508 */
[----:B---3--:R-:W-:-:S05]  /*3760*/  IMAD.WIDE R4, R7, 0x2, R4 ;  /* 0x0000000207047825 */ /* 0x008fca00078e0204 */
        /* <DEDUP_REMOVED lines=8> */
[----:B--2---:R-:W-:Y:S01]  /*37f0*/  IMAD.MOV.U32 R6, RZ, RZ, 0xffff ;  /* 0x0000ffffff067424 */ /* 0x004fe200078e00ff */
[----:B------:R-:W-:Y:S01]  /*3800*/  MOV R7, 0xffff ;  /* 0x0000ffff00077802 */ /* 0x000fe20000000f00 */
[----:B------:R-:W-:Y:S01]  /*3810*/  IMAD.MOV.U32 R8, RZ, RZ, 0xffff ;  /* 0x0000ffffff087424 */ /* 0x000fe200078e00ff */
[----:B------:R-:W-:Y:S01]  /*3820*/  MOV R9, 0xffff ;  /* 0x0000ffff00097802 */ /* 0x000fe20000000f00 */
[----:B------:R-:W-:Y:S01]  /*3830*/  IMAD.MOV.U32 R10, RZ, RZ, 0xffff ;  /* 0x0000ffffff0a7424 */ /* 0x000fe200078e00ff */
[----:B0-----:R-:W0:Y:S01]  /*3840*/  SHFL.BFLY PT, R14, R11, 0x8, 0x101f ;  /* 0x0d101f000b0e7f89 */ /* 0x001e2200000e0000 */
[----:B------:R-:W-:Y:S02]  /*3850*/  MOV R20, 0xffff ;  /* 0x0000ffff00147802 */ /* 0x000fe40000000f00 */
[----:B------:R-:W-:Y:S01]  /*3860*/  MOV R19, 0xffff ;  /* 0x0000ffff00137802 */ /* 0x000fe20000000f00 */
[----:B----4-:R-:W2:Y:S01]  /*3870*/  SHFL.BFLY PT, R13, R12, 0x8, 0x101f ;  /* 0x0d101f000c0d7f89 */ /* 0x010ea200000e0000 */
[----:B0-----:R-:W-:Y:S01]  /*3880*/  FADD.FTZ R14, R14, R11 ;  /* 0x0000000b0e0e7221 */ /* 0x001fe20000010000 */
[----:B--2---:R-:W-:-:S04]  /*3890*/  FADD.FTZ R13, R13, R12 ;  /* 0x0000000c0d0d7221 */ /* 0x004fc80000010000 */
        /* <DEDUP_REMOVED lines=11> */
.L_x_2106:
[----:B----4-:R-:W-:Y:S01]  /*3950*/  FADD.FTZ R7, R11, R10 ;  /* 0x0000000a0b077221 */ /* 0x010fe20000010000 */
[----:B------:R-:W-:Y:S02]  /*3960*/  @!P1 F2FP.F16.F32.PACK_AB R6, RZ, R17 ;  /* 0x00000011ff06923e */ /* 0x000fe400000000ff */
[----:B------:R-:W-:Y:S02]  /*3970*/  ISETP.NE.AND P2, PT, R56, 0x2, PT ;  /* 0x000000023800780c */ /* 0x000fe40003f45270 */
[----:B------:R-:W-:Y:S01]  /*3980*/  @!P1 F2FP.F16.F32.PACK_AB R7, RZ, R7 ;  /* 0x00000007ff07923e */ /* 0x000fe200000000ff */
[----:B------:R4:W-:Y:S01]  /*3990*/  @!P1 STG.E.U16 desc[UR8][R2.64+0x3c], R6 ;  /* 0x00003c0602009986 */ /* 0x0009e2000c101508 */
[----:B------:R-:W-:-:S03]  /*39a0*/  MOV R11, R44 ;  /* 0x0000002c000b7202 */ /* 0x000fc60000000f00 */
[----:B------:R4:W-:Y:S06]  /*39b0*/  @!P1 STG.E.U16 desc[UR8][R4.64+0x3c], R7 ;  /* 0x00003c0704009986 */ /* 0x0009ec000c101508 */
[----:B------:R-:W-:Y:S05]  /*39c0*/  @!P2 BRA `(.L_x_2082) ;  /* 0x000000000088a947 */ /* 0x000fea0003800000 */
[----:B------:R-:W-:Y:S01]  /*39d0*/  HFMA2.MMA R11, -RZ, RZ, 0, 0 ;  /* 0x00000000ff0b7435 */ /* 0x000fe200000001ff */
[----:B------:R-:W-:Y:S01]  /*39e0*/  IMAD.MOV.U32 R12, RZ, RZ, RZ ;  /* 0x000000ffff0c7224 */ /* 0x000fe200078e00ff */
[----:B------:R-:W-:-:S05]  /*39f0*/  UMOV UR7, 0xffff ;  /* 0x0000ffff00077882 */ /* 0x000fca0000000000 */
[----:B------:R0:W2:Y:S04]  /*3a00*/  @P0 LDS R12, [R47+0x780] ;  /* 0x000780002f0c0984 */ /* 0x0000a80000000800 */
[----:B------:R0:W0:Y:S01]  /*3a10*/  @P0 LDS R11, [R47] ;  /* 0x000000002f0b0984 */ /* 0x0000220000000800 */
[----:B------:R-:W-:Y:S05]  /*3a20*/  BRA.DIV UR7, `(.L_x_2085) ;  /* 0x0000001207a87947 */ /* 0x000fea000b800000 */
[----:B----4-:R-:W-:Y:S01]  /*3a30*/  MOV R6, 0xffff ;  /* 0x0000ffff00067802 */ /* 0x010fe20000000f00 */
[----:B------:R-:W-:Y:S01]  /*3a40*/  IMAD.MOV.U32 R9, RZ, RZ, 0xffff ;  /* 0x0000ffffff097424 */ /* 0x000fe200078e00ff */
[----:B------:R-:W-:Y:S01]  /*3a50*/  MOV R7, 0xffff ;  /* 0x0000ffff00077802 */ /* 0x000fe20000000f00 */
[----:B------:R-:W-:Y:S01]  /*3a60*/  IMAD.MOV.U32 R19, RZ, RZ, 0xffff ;  /* 0x0000ffffff137424 */ /* 0x000fe200078e00ff */
[----:B------:R-:W-:Y:S01]  /*3a70*/  MOV R8, 0xffff ;  /* 0x0000ffff00087802 */ /* 0x000fe20000000f00 */
[----:B0-----:R-:W0:Y:S01]  /*3a80*/  SHFL.BFLY PT, R14, R11, 0x8, 0x101f ;  /* 0x0d101f000b0e7f89 */ /* 0x001e2200000e0000 */
[----:B------:R-:W-:Y:S02]  /*3a90*/  MOV R20, 0xffff ;  /* 0x0000ffff00147802 */ /* 0x000fe40000000f00 */
[----:B------:R-:W-:Y:S01]  /*3aa0*/  MOV R10, 0xffff ;  /* 0x0000ffff000a7802 */ /* 0x000fe20000000f00 */
[----:B--2---:R-:W2:Y:S01]  /*3ab0*/  SHFL.BFLY PT, R13, R12, 0x8, 0x101f ;  /* 0x0d101f000c0d7f89 */ /* 0x004ea200000e0000 */
        /* <DEDUP_REMOVED lines=13> */
.L_x_2116:
[----:B----4-:R-:W-:Y:S01]  /*3b90*/  FADD.FTZ R7, R11, R10 ;  /* 0x0000000a0b077221 */ /* 0x010fe20000010000 */
[----:B------:R-:W-:Y:S02]  /*3ba0*/  @!P1 F2FP.F16.F32.PACK_AB R6, RZ, R17 ;  /* 0x00000011ff06923e */ /* 0x000fe400000000ff */
[----:B------:R-:W-:Y:S02]  /*3bb0*/  MOV R11, R52 ;  /* 0x00000034000b7202 */ /* 0x000fe40000000f00 */
[----:B------:R-:W-:Y:S01]  /*3bc0*/  @!P1 F2FP.F16.F32.PACK_AB R7, RZ, R7 ;  /* 0x00000007ff07923e */ /* 0x000fe200000000ff */
[----:B------:R0:W-:Y:S04]  /*3bd0*/  @!P1 STG.E.U16 desc[UR8][R2.64+0x78], R6 ;  /* 0x0000780602009986 */ /* 0x0001e8000c101508 */
[----:B------:R0:W-:Y:S02]  /*3be0*/  @!P1 STG.E.U16 desc[UR8][R4.64+0x78], R7 ;  /* 0x0000780704009986 */ /* 0x0001e4000c101508 */
.L_x_2082:
[----:B------:R-:W-:Y:S05]  /*3bf0*/  BSYNC B0 ;  /* 0x0000000000007941 */ /* 0x000fea0003800000 */
.L_x_2081:
        /* <DEDUP_REMOVED lines=11> */
[C---:B0-----:R-:W-:Y:S01]  /*3cb0*/  @P0 IADD3 R4, R11.reuse, 0x3c, RZ ;  /* 0x0000003c0b040810 */ /* 0x041fe20007ffe0ff */
        /* <DEDUP_REMOVED lines=13> */
[----:B------:R-:W0:Y:S01]  /*3d90*/  @P0 LDS R5, [R4] ;  /* 0x0000000004050984 */ /* 0x000e220000000800 */
[----:B------:R-:W-:-:S02]  /*3da0*/  @P0 LOP3.LUT R10, R10, R43, RZ, 0x3c, !PT ;  /* 0x0000002b0a0a0212 */ /* 0x000fc400078e3cff */
[----:B------:R-:W-:Y:S01]  /*3db0*/  MOV R7, 0xffff ;  /* 0x0000ffff00077802 */ /* 0x000fe20000000f00 */
[----:B------:R-:W5:Y:S01]  /*3dc0*/  @P0 LDS R14, [R12] ;  /* 0x000000000c0e0984 */ /* 0x000f620000000800 */
[----:B------:R-:W-:Y:S01]  /*3dd0*/  MOV R13, 0xffff ;  /* 0x0000ffff000d7802 */ /* 0x000fe20000000f00 */
[----:B------:R-:W-:Y:S01]  /*3de0*/  @P0 IMAD R21, R10, 0x4, R21 ;  /* 0x000000040a150824 */ /* 0x000fe200078e0215 */
[----:B------:R-:W-:Y:S01]  /*3df0*/  MOV R10, 0xffff ;  /* 0x0000ffff000a7802 */ /* 0x000fe20000000f00 */
[----:B------:R1:W3:Y:S01]  /*3e00*/  @P0 LDS R15, [R12+0x780] ;  /* 0x000780000c0f0984 */ /* 0x0002e20000000800 */
[----:B------:R-:W-:Y:S02]  /*3e10*/  MOV R22, RZ ;  /* 0x000000ff00167202 */ /* 0x000fe40000000f00 */
[----:B------:R-:W-:Y:S01]  /*3e20*/  MOV R6, 0xffff ;  /* 0x0000ffff00067802 */ /* 0x000fe20000000f00 */
        /* <DEDUP_REMOVED lines=8> */
[----:B-----5:R-:W-:Y:S01]  /*3eb0*/  @P0 IMAD.MOV.U32 R16, RZ, RZ, R14 ;  /* 0x000000ffff100224 */ /* 0x020fe200078e000e */
[----:B------:R-:W-:Y:S02]  /*3ec0*/  MOV R14, 0xffff ;  /* 0x0000ffff000e7802 */ /* 0x000fe40000000f00 */
[----:B------:R-:W2:Y:S01]  /*3ed0*/  SHFL.BFLY PT, R21, R20, 0x8, 0x101f ;  /* 0x0d101f0014157f89 */ /* 0x000ea200000e0000 */
[----:B---3--:R-:W-:Y:S01]  /*3ee0*/  @P0 MOV R17, R15 ;  /* 0x0000000f00110202 */ /* 0x008fe20000000f00 */
[----:B------:R-:W-:Y:S02]  /*3ef0*/  IMAD.MOV.U32 R15, RZ, RZ, 0xffff ;  /* 0x0000ffffff0f7424 */ /* 0x000fe400078e00ff */
[----:B------:R-:W3:Y:S01]  /*3f00*/  SHFL.BFLY PT, R19, R16, 0x8, 0x101f ;  /* 0x0d101f0010137f89 */ /* 0x000ee200000e0000 */
[----:B-1----:R-:W-:Y:S01]  /*3f10*/  FADD.FTZ R4, R10, R3 ;  /* 0x000000030a047221 */ /* 0x002fe20000010000 */
[----:B------:R-:W-:-:S02]  /*3f20*/  @P0 IMAD.MOV.U32 R22, RZ, RZ, R23 ;  /* 0x000000ffff160224 */ /* 0x000fc400078e0017 */
[----:B------:R-:W1:Y:S01]  /*3f30*/  SHFL.BFLY PT, R18, R17, 0x8, 0x101f ;  /* 0x0d101f0011127f89 */ /* 0x000e6200000e0000 */
[----:B------:R-:W-:-:S03]  /*3f40*/  @P0 MOV R26, R28 ;  /* 0x0000001c001a0202 */ /* 0x000fc60000000f00 */
[----:B------:R-:W4:Y:S01]  /*3f50*/  SHFL.BFLY PT, R25, R22, 0x8, 0x101f ;  /* 0x0d101f0016197f89 */ /* 0x000f2200000e0000 */
[----:B------:R-:W-:-:S03]  /*3f60*/  @P0 MOV R27, R29 ;  /* 0x0000001d001b0202 */ /* 0x000fc60000000f00 */
[----:B------:R-:W5:Y:S01]  /*3f70*/  SHFL.BFLY PT, R10, R4, 0x4, 0x101f ;  /* 0x0c901f00040a7f89 */ /* 0x000f6200000e0000 */
[----:B------:R-:W-:Y:S02]  /*3f80*/  MOV R29, 0xffff ;  /* 0x0000ffff001d7802 */ /* 0x000fe40000000f00 */
[----:B------:R-:W-:Y:S01]  /*3f90*/  ISETP.NE.AND P0, PT, R65, RZ, PT ;  /* 0x000000ff4100720c */ /* 0x000fe20003f05270 */
[----:B0-----:R-:W-:Y:S01]  /*3fa0*/  FADD.FTZ R5, R5, R2 ;  /* 0x0000000205057221 */ /* 0x001fe20000010000 */
[----:B------:R-:W0:Y:S01]  /*3fb0*/  SHFL.BFLY PT, R31, R26, 0x8, 0x101f ;  /* 0x0d101f001a1f7f89 */ /* 0x000e2200000e0000 */
[----:B--2---:R-:W-:Y:S01]  /*3fc0*/  FADD.FTZ R23, R21, R20 ;  /* 0x0000001415177221 */ /* 0x004fe20000010000 */
[----:B------:R-:W-:Y:S02]  /*3fd0*/  MOV R20, 0xffff ;  /* 0x0000ffff00147802 */ /* 0x000fe40000000f00 */
[----:B------:R-:W2:Y:S01]  /*3fe0*/  SHFL.BFLY PT, R2, R5, 0x4, 0x101f ;  /* 0x0c901f0005027f89 */ /* 0x000ea200000e0000 */
[----:B------:R-:W-:-:S02]  /*3ff0*/  IMAD.IADD R7, R11, 0x1, R48 ;  /* 0x000000010b077824 */ /* 0x000fc400078e0230 */
[----:B---3--:R-:W-:Y:S01]  /*4000*/  FADD.FTZ R19, R19, R16 ;  /* 0x0000001013137221 */ /* 0x008fe20000010000 */
[----:B------:R-:W-:Y:S01]  /*4010*/  IMAD.MOV.U32 R16, RZ, RZ, 0xffff ;  /* 0x0000ffffff107424 */ /* 0x000fe200078e00ff */
[----:B------:R-:W3:Y:S01]  /*4020*/  SHFL.BFLY PT, R28, R27, 0x8, 0x101f ;  /* 0x0d101f001b1c7f89 */ /* 0x000ee200000e0000 */
[----:B-1----:R-:W-:-:S03]  /*4030*/  FADD.FTZ R18, R18, R17 ;  /* 0x0000001112127221 */ /* 0x002fc60000010000 */
[----:B------:R-:W1:Y:S01]  /*4040*/  SHFL.BFLY PT, R20, R23, 0x4, 0x101f ;  /* 0x0c901f0017147f89 */ /* 0x000e6200000e0000 */
[----:B----4-:R-:W-:-:S03]  /*4050*/  FADD.FTZ R25, R25, R22 ;  /* 0x0000001619197221 */ /* 0x010fc60000010000 */
[----:B------:R-:W4:Y:S01]  /*4060*/  SHFL.BFLY PT, R16, R19, 0x4, 0x101f ;  /* 0x0c901f0013107f89 */ /* 0x000f2200000e0000 */
[----:B-----5:R-:W-:Y:S01]  /*4070*/  FADD.FTZ R3, R4, R10 ;  /* 0x0000000a04037221 */ /* 0x020fe20000010000 */
[----:B------:R-:W-:Y:S02]  /*4080*/  MOV R10, 0xffff ;  /* 0x0000ffff000a7802 */ /* 0x000fe40000000f00 */
[----:B------:R-:W5:Y:S01]  /*4090*/  SHFL.BFLY PT, R24, R25, 0x4, 0x101f ;  /* 0x0c901f0019187f89 */ /* 0x000f6200000e0000 */
[----:B------:R-:W-:Y:S02]  /*40a0*/  IMAD.MOV.U32 R4, RZ, RZ, 0xffff ;  /* 0x0000ffffff047424 */ /* 0x000fe400078e00ff */
[----:B0-----:R-:W-:Y:S01]  /*40b0*/  FADD.FTZ R31, R31, R26 ;  /* 0x0000001a1f1f7221 */ /* 0x001fe20000010000 */
[----:B------:R-:W0:Y:S01]  /*40c0*/  SHFL.BFLY PT, R21, R18, 0x4, 0x101f ;  /* 0x0c901f0012157f89 */ /* 0x000e2200000e0000 */
[----:B------:R-:W-:Y:S02]  /*40d0*/  IMAD.MOV.U32 R26, RZ, RZ, 0xffff ;  /* 0x0000ffffff1a7424 */ /* 0x000fe400078e00ff */
[----:B--2---:R-:W-:Y:S01]  /*40e0*/  FADD.FTZ R2, R5, R2 ;  /* 0x0000000205027221 */ /* 0x004fe20000010000 */
[----:B------:R-:W-:Y:S01]  /*40f0*/  MOV R5, 0xffff ;  /* 0x0000ffff00057802 */ /* 0x000fe20000000f00 */
[----:B------:R-:W2:Y:S01]  /*4100*/  SHFL.BFLY PT, R10, R3, 0x2, 0x101f ;  /* 0x0c501f00030a7f89 */ /* 0x000ea200000e0000 */
[----:B---3--:R-:W-:Y:S01]  /*4110*/  FADD.FTZ R28, R28, R27 ;  /* 0x0000001b1c1c7221 */ /* 0x008fe20000010000 */
[----:B------:R-:W-:-:S02]  /*4120*/  MOV R27, 0xffff ;  /* 0x0000ffff001b7802 */ /* 0x000fc40000000f00 */
[----:B------:R-:W3:Y:S01]  /*4130*/  SHFL.BFLY PT, R26, R31, 0x4, 0x101f ;  /* 0x0c901f001f1a7f89 */ /* 0x000ee200000e0000 */
[----:B-1----:R-:W-:Y:S01]  /*4140*/  FADD.FTZ R22, R23, R20 ;  /* 0x0000001417167221 */ /* 0x002fe20000010000 */
[----:B------:R-:W-:Y:S02]  /*4150*/  MOV R23, 0xffff ;  /* 0x0000ffff00177802 */ /* 0x000fe40000000f00 */
[----:B------:R-:W1:Y:S01]  /*4160*/  SHFL.BFLY PT, R5, R2, 0x2, 0x101f ;  /* 0x0c501f0002057f89 */ /* 0x000e6200000e0000 */
[----:B----4-:R-:W-:Y:S01]  /*4170*/  FADD.FTZ R17, R19, R16 ;  /* 0x0000001013117221 */ /* 0x010fe20000010000 */
[----:B------:R-:W-:Y:S02]  /*4180*/  IMAD.MOV.U32 R19, RZ, RZ, 0xffff ;  /* 0x0000ffffff137424 */ /* 0x000fe400078e00ff */
[----:B------:R-:W-:Y:S01]  /*4190*/  SHFL.BFLY PT, R27, R28, 0x4, 0x101f ;  /* 0x0c901f001c1b7f89 */ /* 0x000fe200000e0000 */
[----:B-----5:R-:W-:Y:S01]  /*41a0*/  FADD.FTZ R24, R25, R24 ;  /* 0x0000001819187221 */ /* 0x020fe20000010000 */
[----:B------:R-:W-:-:S02]  /*41b0*/  MOV R25, 0xffff ;  /* 0x0000ffff00197802 */ /* 0x000fc40000000f00 */
[----:B------:R-:W4:Y:S01]  /*41c0*/  SHFL.BFLY PT, R16, R17, 0x2, 0x101f ;  /* 0x0c501f0011107f89 */ /* 0x000f2200000e0000 */
[----:B0-----:R-:W-:Y:S01]  /*41d0*/  FADD.FTZ R21, R18, R21 ;  /* 0x0000001512157221 */ /* 0x001fe20000010000 */
[----:B------:R-:W-:Y:S02]  /*41e0*/  MOV R18, 0xffff ;  /* 0x0000ffff00127802 */ /* 0x000fe40000000f00 */
[----:B------:R-:W0:Y:S04]  /*41f0*/  SHFL.BFLY PT, R23, R22, 0x2, 0x101f ;  /* 0x0c501f0016177f89 */ /* 0x000e2800000e0000 */
[----:B------:R-:W5:Y:S01]  /*4200*/  SHFL.BFLY PT, R4, R21, 0x2, 0x101f ;  /* 0x0c501f0015047f89 */ /* 0x000f6200000e0000 */
[----:B--2---:R-:W-:-:S03]  /*4210*/  FADD.FTZ R13, R3, R10 ;  /* 0x0000000a030d7221 */ /* 0x004fc60000010000 */
[----:B------:R-:W2:Y:S01]  /*4220*/  SHFL.BFLY PT, R25, R24, 0x2, 0x101f ;  /* 0x0c501f0018197f89 */ /* 0x000ea200000e0000 */
[----:B---3--:R-:W-:Y:S01]  /*4230*/  FADD.FTZ R26, R31, R26 ;  /* 0x0000001a1f1a7221 */ /* 0x008fe20000010000 */
[----:B-1----:R-:W-:Y:S02]  /*4240*/  FADD.FTZ R12, R2, R5 ;  /* 0x00000005020c7221 */ /* 0x002fe40000010000 */
[----:B------:R-:W1:Y:S01]  /*4250*/  SHFL.BFLY PT, R14, R13, 0x1, 0x101f ;  /* 0x0c301f000d0e7f89 */ /* 0x000e6200000e0000 */
[----:B------:R-:W3:Y:S03]  /*4260*/  LDC.64 R2, c[0x0][0x220] ;  /* 0x00008800ff027b82 */ /* 0x000ee60000000a00 */
[----:B------:R-:W3:Y:S01]  /*4270*/  SHFL.BFLY PT, R15, R12, 0x1, 0x101f ;  /* 0x0c301f000c0f7f89 */ /* 0x000ee200000e0000 */
[----:B----4-:R-:W-:-:S03]  /*4280*/  FADD.FTZ R16, R17, R16 ;  /* 0x0000001011107221 */ /* 0x010fc60000010000 */
[----:B------:R-:W4:Y:S01]  /*4290*/  SHFL.BFLY PT, R29, R26, 0x2, 0x101f ;  /* 0x0c501f001a1d7f89 */ /* 0x000f2200000e0000 */
[----:B0-----:R-:W-:Y:S01]  /*42a0*/  FADD.FTZ R20, R22, R23 ;  /* 0x0000001716147221 */ /* 0x001fe20000010000 */
[----:B------:R-:W-:Y:S02]  /*42b0*/  MOV R23, 0xffff ;  /* 0x0000ffff00177802 */ /* 0x000fe40000000f00 */
[----:B------:R-:W0:Y:S01]  /*42c0*/  SHFL.BFLY PT, R19, R16, 0x1, 0x101f ;  /* 0x0c301f0010137f89 */ /* 0x000e2200000e0000 */
[----:B------:R-:W-:Y:S01]  /*42d0*/  MOV R22, 0xffff ;  /* 0x0000ffff00167802 */ /* 0x000fe20000000f00 */
[----:B-----5:R-:W-:Y:S01]  /*42e0*/  FADD.FTZ R17, R21, R4 ;  /* 0x0000000415117221 */ /* 0x020fe20000010000 */
[----:B------:R-:W-:Y:S01]  /*42f0*/  FADD.FTZ R21, R28, R27 ;  /* 0x0000001b1c157221 */ /* 0x000fe20000010000 */
[----:B------:R-:W5:Y:S01]  /*4300*/  LDC.64 R4, c[0x0][0x218] ;  /* 0x00008600ff047b82 */ /* 0x000f620000000a00 */
[----:B------:R-:W5:Y:S01]  /*4310*/  SHFL.BFLY PT, R23, R20, 0x1, 0x101f ;  /* 0x0c301f0014177f89 */ /* 0x000f6200000e0000 */
[----:B--2---:R-:W-:Y:S01]  /*4320*/  FADD.FTZ R24, R24, R25 ;  /* 0x0000001918187221 */ /* 0x004fe20000010000 */
[----:B------:R-:W-:-:S02]  /*4330*/  IMAD.MOV.U32 R25, RZ, RZ, 0xffff ;  /* 0x0000ffffff197424 */ /* 0x000fc400078e00ff */
[----:B------:R-:W2:Y:S01]  /*4340*/  SHFL.BFLY PT, R18, R17, 0x1, 0x101f ;  /* 0x0c301f0011127f89 */ /* 0x000ea200000e0000 */
[----:B-1----:R-:W-:Y:S01]  /*4350*/  FADD.FTZ R13, R13, R14 ;  /* 0x0000000e0d0d7221 */ /* 0x002fe20000010000 */
[----:B---3--:R-:W-:Y:S02]  /*4360*/  IMAD.WIDE R2, R7, 0x2, R2 ;  /* 0x0000000207027825 */ /* 0x008fe400078e0202 */
[----:B------:R-:W1:Y:S02]  /*4370*/  SHFL.BFLY PT, R25, R24, 0x1, 0x101f ;  /* 0x0c301f0018197f89 */ /* 0x000e6400000e0000 */
[----:B------:R-:W-:Y:S01]  /*4380*/  FADD.FTZ R12, R12, R15 ;  /* 0x0000000f0c0c7221 */ /* 0x000fe20000010000 */
[----:B------:R-:W-:Y:S01]  /*4390*/  @!P0 F2FP.F16.F32.PACK_AB R11, RZ, R13 ;  /* 0x0000000dff0b823e */ /* 0x000fe200000000ff */
[----:B------:R-:W3:Y:S01]  /*43a0*/  SHFL.BFLY PT, R22, R21, 0x2, 0x101f ;  /* 0x0c501f0015167f89 */ /* 0x000ee200000e0000 */
[----:B------:R-:W-:Y:S01]  /*43b0*/  MOV R13, 0xffff ;  /* 0x0000ffff000d7802 */ /* 0x000fe20000000f00 */
[----:B----4-:R-:W-:Y:S01]  /*43c0*/  FADD.FTZ R26, R26, R29 ;  /* 0x0000001d1a1a7221 */ /* 0x010fe20000010000 */
[----:B------:R-:W-:-:S02]  /*43d0*/  @!P0 F2FP.F16.F32.PACK_AB R10, RZ, R12 ;  /* 0x0000000cff0a823e */ /* 0x000fc400000000ff */
[----:B------:R-:W-:Y:S01]  /*43e0*/  PRMT R9, R11, 0x7610, R9 ;  /* 0x000076100b097816 */ /* 0x000fe20000000009 */
[----:B0-----:R-:W-:Y:S01]  /*43f0*/  FADD.FTZ R16, R16, R19 ;  /* 0x0000001310107221 */ /* 0x001fe20000010000 */
[----:B------:R-:W0:Y:S01]  /*4400*/  SHFL.BFLY PT, R13, R26, 0x1, 0x101f ;  /* 0x0c301f001a0d7f89 */ /* 0x000e2200000e0000 */
[----:B-----5:R-:W-:-:S04]  /*4410*/  IMAD.WIDE R4, R7, 0x2, R4 ;  /* 0x0000000207047825 */ /* 0x020fc800078e0204 */
[----:B------:R-:W-:Y:S01]  /*4420*/  FADD.FTZ R8, R20, R23 ;  /* 0x0000001714087221 */ /* 0x000fe20000010000 */
[----:B------:R-:W-:Y:S01]  /*4430*/  @!P0 F2FP.F16.F32.PACK_AB R6, RZ, R16 ;  /* 0x00000010ff06823e */ /* 0x000fe200000000ff */
[----:B--2---:R-:W-:Y:S01]  /*4440*/  FADD.FTZ R7, R17, R18 ;  /* 0x0000001211077221 */ /* 0x004fe20000010000 */
[----:B------:R2:W-:Y:S02]  /*4450*/  @!P0 STG.E.U16 desc[UR8][R4.64], R10 ;  /* 0x0000000a04008986 */ /* 0x0005e4000c101508 */
[----:B------:R-:W-:Y:S01]  /*4460*/  @!P0 F2FP.F16.F32.PACK_AB R8, RZ, R8 ;  /* 0x00000008ff08823e */ /* 0x000fe200000000ff */
[----:B-1----:R-:W-:Y:S01]  /*4470*/  FADD.FTZ R11, R24, R25 ;  /* 0x00000019180b7221 */ /* 0x002fe20000010000 */
[----:B------:R-:W-:Y:S01]  /*4480*/  @!P0 F2FP.F16.F32.PACK_AB R7, RZ, R7 ;  /* 0x00000007ff07823e */ /* 0x000fe200000000ff */
[----:B------:R1:W-:Y:S01]  /*4490*/  @!P0 STG.E.U16 desc[UR8][R2.64], R9 ;  /* 0x0000000902008986 */ /* 0x0003e2000c101508 */
[----:B---3--:R-:W-:Y:S02]  /*44a0*/  FADD.FTZ R21, R21, R22 ;  /* 0x0000001615157221 */ /* 0x008fe40000010000 */
[----:B------:R-:W-:Y:S01]  /*44b0*/  @!P0 F2FP.F16.F32.PACK_AB R11, RZ, R11 ;  /* 0x0000000bff0b823e */ /* 0x000fe200000000ff */
[----:B------:R1:W-:Y:S01]  /*44c0*/  @!P0 STG.E.U16 desc[UR8][R4.64+0x3c], R6 ;  /* 0x00003c0604008986 */ /* 0x0003e2000c101508 */
[----:B--2---:R-:W-:-:S03]  /*44d0*/  MOV R10, 0xffff ;  /* 0x0000ffff000a7802 */ /* 0x004fc60000000f00 */
[----:B------:R1:W-:Y:S01]  /*44e0*/  @!P0 STG.E.U16 desc[UR8][R2.64+0x3c], R7 ;  /* 0x00003c0702008986 */ /* 0x0003e2000c101508 */
[----:B0-----:R-:W-:-:S03]  /*44f0*/  FADD.FTZ R13, R26, R13 ;  /* 0x0000000d1a0d7221 */ /* 0x001fc60000010000 */
[----:B------:R1:W-:Y:S04]  /*4500*/  @!P0 STG.E.U16 desc[UR8][R4.64+0x78], R8 ;  /* 0x0000780804008986 */ /* 0x0003e8000c101508 */
[----:B------:R1:W0:Y:S04]  /*4510*/  SHFL.BFLY PT, R10, R21, 0x1, 0x101f ;  /* 0x0c301f00150a7f89 */ /* 0x00022800000e0000 */
[----:B------:R1:W-:Y:S02]  /*4520*/  @!P0 STG.E.U16 desc[UR8][R2.64+0x78], R11 ;  /* 0x0000780b02008986 */ /* 0x0003e4000c101508 */
.L_x_2150:
[----:B01----:R-:W-:Y:S01]  /*4530*/  FADD.FTZ R7, R21, R10 ;  /* 0x0000000a15077221 */ /* 0x003fe20000010000 */
[----:B------:R-:W-:-:S04]  /*4540*/  @!P0 F2FP.F16.F32.PACK_AB R6, RZ, R13 ;  /* 0x0000000dff06823e */ /* 0x000fc800000000ff */
[----:B------:R-:W-:Y:S01]  /*4550*/  @!P0 F2FP.F16.F32.PACK_AB R7, RZ, R7 ;  /* 0x00000007ff07823e */ /* 0x000fe200000000ff */
[----:B------:R0:W-:Y:S04]  /*4560*/  @!P0 STG.E.U16 desc[UR8][R4.64+0xb4], R6 ;  /* 0x0000b40604008986 */ /* 0x0001e8000c101508 */
[----:B------:R0:W-:Y:S02]  /*4570*/  @!P0 STG.E.U16 desc[UR8][R2.64+0xb4], R7 ;  /* 0x0000b40702008986 */ /* 0x0001e4000c101508 */
.L_x_2080:
[----:B------:R-:W-:Y:S05]  /*4580*/  WARPSYNC.ALL ;  /* 0x0000000000007948 */ /* 0x000fea0003800000 */
[----:B------:R-:W-:Y:S01]  /*4590*/  VIADD R48, R48, 0x800 ;  /* 0x0000080030307836 */ /* 0x000fe20000000000 */
[----:B------:R-:W-:Y:S04]  /*45a0*/  BAR.SYNC.DEFER_BLOCKING 0x0 ;  /* 0x0000000000007b1d */ /* 0x000fe80000010000 */
[----:B------:R-:W-:-:S13]  /*45b0*/  ISETP.GE.AND P0, PT, R48, UR10, PT ;  /* 0x0000000a30007c0c */ /* 0x000fda000bf06270 */
[----:B------:R-:W-:Y:S05]  /*45c0*/  @!P0 BRA `(.L_x_2087) ;  /* 0xffffffe400008947 */ /* 0x000fea000383ffff */
[----:B------:R-:W-:Y:S05]  /*45d0*/  EXIT ;  /* 0x000000000000794d */ /* 0x000fea0003800000 */
.L_x_2083:
[----:B------:R-:W-:Y:S01]  /*45e0*/  HFMA2.MMA R8, -RZ, RZ, 0, 4.76837158203125e-07 ;  /* 0x00000008ff087435 */ /* 0x000fe200000001ff */
[----:B--2---:R-:W-:Y:S01]  /*45f0*/  MOV R9, R2 ;  /* 0x0000000200097202 */ /* 0x004fe20000000f00 */
[----:B------:R-:W-:Y:S01]  /*4600*/  IMAD.MOV.U32 R7, RZ, RZ, 0x101f ;  /* 0x0000101fff077424 */ /* 0x000fe200078e00ff */
[----:B------:R-:W-:-:S08]  /*4610*/  MOV R6, 0xffff ;  /* 0x0000ffff00067802 */ /* 0x000fd00000000f00 */
[----:B01-3--:R-:W-:Y:S05]  /*4620*/  WARPSYNC.COLLECTIVE R6, `(.L_x_2088) ;  /* 0x0000000006087348 */ /* 0x00bfea0003c00000 */
[----:B------:R2:W4:Y:S02]  /*4630*/  SHFL.BFLY P2, R10, R9, R8, R7 ;  /* 0x0c000008090a7389 */ /* 0x0005240000040007 */
[----:B01234-:R-:W-:Y:S01]  /*4640*/  ENDCOLLECTIVE ;  /* 0x000000000000791b */ /* 0x01ffe20003800000 */
.L_x_2088:
[----:B------:R-:W-:Y:S01]  /*4650*/  IMAD.MOV.U32 R9, RZ, RZ, R3 ;  /* 0x000000ffff097224 */ /* 0x000fe200078e0003 */
[----:B------:R-:W-:-:S07]  /*4660*/  MOV R5, R10 ;  /* 0x0000000a00057202 */ /* 0x000fce0000000f00 */
[----:B------:R-:W-:Y:S05]  /*4670*/  WARPSYNC.COLLECTIVE R6, `(.L_x_2089) ;  /* 0x0000000006087348 */ /* 0x000fea0003c00000 */
[----:B------:R0:W1:Y:S02]  /*4680*/  SHFL.BFLY P2, R10, R9, R8, R7 ;  /* 0x0c000008090a7389 */ /* 0x0000640000040007 */
[----:B01----:R-:W-:Y:S01]  /*4690*/  ENDCOLLECTIVE ;  /* 0x000000000000791b */ /* 0x003fe20003800000 */
.L_x_2089:
[----:B------:R-:W-:-:S05]  /*46a0*/  FADD.FTZ R5, R5, R2 ;  /* 0x0000000205057221 */ /* 0x000fca0000010000 */
[----:B------:R-:W-:Y:S01]  /*46b0*/  MOV R9, R5 ;  /* 0x0000000500097202 */ /* 0x000fe20000000f00 */
[----:B------:R-:W-:Y:S01]  /*46c0*/  IMAD.MOV.U32 R8, RZ, RZ, 0x4 ;  /* 0x00000004ff087424 */ /* 0x000fe200078e00ff */
[----:B------:R-:W-:-:S07]  /*46d0*/  MOV R4, R10 ;  /* 0x0000000a00047202 */ /* 0x000fce0000000f00 */
[----:B------:R-:W-:Y:S05]  /*46e0*/  WARPSYNC.COLLECTIVE R6, `(.L_x_2090) ;  /* 0x0000000006087348 */ /* 0x000fea0003c00000 */
[----:B------:R0:W1:Y:S02]  /*46f0*/  SHFL.BFLY P2, R10, R9, R8, R7 ;  /* 0x0c000008090a7389 */ /* 0x0000640000040007 */
[----:B01----:R-:W-:Y:S01]  /*4700*/  ENDCOLLECTIVE ;  /* 0x000000000000791b */ /* 0x003fe20003800000 */
.L_x_2090:
[----:B------:R-:W-:-:S05]  /*4710*/  FADD.FTZ R4, R4, R3 ;  /* 0x0000000304047221 */ /* 0x000fca0000010000 */
[----:B------:R-:W-:Y:S02]  /*4720*/  MOV R9, R4 ;  /* 0x0000000400097202 */ /* 0x000fe40000000f00 */
[----:B------:R-:W-:-:S07]  /*4730*/  MOV R12, R10 ;  /* 0x0000000a000c7202 */ /* 0x000fce0000000f00 */
[----:B------:R-:W-:Y:S05]  /*4740*/  WARPSYNC.COLLECTIVE R6, `(.L_x_2091) ;  /* 0x0000000006087348 */ /* 0x000fea0003c00000 */
[----:B------:R0:W1:Y:S02]  /*4750*/  SHFL.BFLY P2, R10, R9, R8, R7 ;  /* 0x0c000008090a7389 */ /* 0x0000640000040007 */
[----:B01----:R-:W-:Y:S01]  /*4760*/  ENDCOLLECTIVE ;  /* 0x000000000000791b */ /* 0x003fe20003800000 */
.L_x_2091:
[----:B------:R-:W-:Y:S01]  /*4770*/  FADD.FTZ R12, R5, R12 ;  /* 0x0000000c050c7221 */ /* 0x000fe20000010000 */
[----:B------:R-:W-:-:S04]  /*4780*/  HFMA2.MMA R8, -RZ, RZ, 0, 1.1920928955078125e-07 ;  /* 0x00000002ff087435 */ /* 0x000fc800000001ff */
[----:B------:R-:W-:Y:S01]  /*4790*/  MOV R9, R12 ;  /* 0x0000000c00097202 */ /* 0x000fe20000000f00 */
[----:B------:R-:W-:-:S07]  /*47a0*/  IMAD.MOV.U32 R11, RZ, RZ, R10 ;  /* 0x000000ffff0b7224 */ /* 0x000fce00078e000a */
[----:B------:R-:W-:Y:S05]  /*47b0*/  WARPSYNC.COLLECTIVE R6, `(.L_x_2092) ;  /* 0x0000000006087348 */ /* 0x000fea0003c00000 */
[----:B------:R0:W1:Y:S02]  /*47c0*/  SHFL.BFLY P2, R10, R9, R8, R7 ;  /* 0x0c000008090a7389 */ /* 0x0000640000040007 */
[----:B01----:R-:W-:Y:S01]  /*47d0*/  ENDCOLLECTIVE ;  /* 0x000000000000791b */ /* 0x003fe20003800000 */
.L_x_2092:
[----:B------:R-:W-:-:S05]  /*47e0*/  FADD.FTZ R11, R4, R11 ;  /* 0x0000000b040b7221 */ /* 0x000fca0000010000 */
[----:B------:R-:W-:Y:S01]  /*47f0*/  MOV R9, R11 ;  /* 0x0000000b00097202 */ /* 0x000fe20000000f00 */
[----:B------:R-:W-:-:S07]  /*4800*/  IMAD.MOV.U32 R13, RZ, RZ, R10 ;  /* 0x000000ffff0d7224 */ /* 0x000fce00078e000a */
[----:B------:R-:W-:Y:S05]  /*4810*/  WARPSYNC.COLLECTIVE R6, `(.L_x_2093) ;  /* 0x0000000006087348 */ /* 0x000fea0003c00000 */
[----:B------:R0:W1:Y:S02]  /*4820*/  SHFL.BFLY P2, R10, R9, R8, R7 ;  /* 0x0c000008090a7389 */ /* 0x0000640000040007 */
[----:B01----:R-:W-:Y:S01]  /*4830*/  ENDCOLLECTIVE ;  /* 0x000000000000791b */ /* 0x003fe20003800000 */
.L_x_2093:
[----:B------:R-:W-:Y:S01]  /*4840*/  FADD.FTZ R13, R12, R13 ;  /* 0x0000000d0c0d7221 */ /* 0x000fe20000010000 */
[----:B------:R-:W-:-:S03]  /*4850*/  HFMA2.MMA R8, -RZ, RZ, 0, 5.9604644775390625e-08 ;  /* 0x00000001ff087435 */ /* 0x000fc600000001ff */
[----:B------:R-:W-:Y:S01]  /*4860*/  IMAD.MOV.U32 R9, RZ, RZ, R13 ;  /* 0x000000ffff097224 */ /* 0x000fe200078e000d */
[----:B------:R-:W-:-:S07]  /*4870*/  MOV R2, R10 ;  /* 0x0000000a00027202 */ /* 0x000fce0000000f00 */
[----:B------:R-:W-:Y:S05]  /*4880*/  WARPSYNC.COLLECTIVE R6, `(.L_x_2094) ;  /* 0x0000000006087348 */ /* 0x000fea0003c00000 */
[----:B------:R0:W1:Y:S02]  /*4890*/  SHFL.BFLY P2, R10, R9, R8, R7 ;  /* 0x0c000008090a7389 */ /* 0x0000640000040007 */
[----:B01----:R-:W-:Y:S01]  /*48a0*/  ENDCOLLECTIVE ;  /* 0x000000000000791b */ /* 0x003fe20003800000 */
.L_x_2094:
[----:B------:R-:W-:-:S04]  /*48b0*/  FADD.FTZ R14, R11, R2 ;  /* 0x000000020b0e7221 */ /* 0x000fc80000010000 */
[----:B------:R-:W-:Y:S01]  /*48c0*/  IMAD.MOV.U32 R9, RZ, RZ, R14 ;  /* 0x000000ffff097224 */ /* 0x000fe200078e000e */
[----:B------:R-:W-:-:S07]  /*48d0*/  MOV R16, R10 ;  /* 0x0000000a00107202 */ /* 0x000fce0000000f00 */
[----:B------:R-:W-:Y:S05]  /*48e0*/  WARPSYNC.COLLECTIVE R6, `(.L_x_2095) ;  /* 0x0000000006087348 */ /* 0x000fea0003c00000 */
[----:B------:R0:W1:Y:S02]  /*48f0*/  SHFL.BFLY P2, R10, R9, R8, R7 ;  /* 0x0c000008090a7389 */ /* 0x0000640000040007 */
[----:B01----:R-:W-:Y:S01]  /*4900*/  ENDCOLLECTIVE ;  /* 0x000000000000791b */ /* 0x003fe20003800000 */
.L_x_2095:
[----:B------:R-:W-:Y:S01]  /*4910*/  FADD.FTZ R16, R13, R16 ;  /* 0x000000100d107221 */ /* 0x000fe20000010000 */
[----:B------:R-:W-:Y:S06]  /*4920*/  BRA `(.L_x_2096) ;  /* 0xffffffec00607947 */ /* 0x000fec000383ffff */
.L_x_2084:
[----:B------:R-:W-:Y:S01]  /*4930*/  BSSY B1, `(.L_x_2097) ;  /* 0x0000008000017945 */ /* 0x000fe20003800000 */
[----:B0-----:R-:W-:Y:S01]  /*4940*/  MOV R9, R11 ;  /* 0x0000000b00097202 */ /* 0x001fe20000000f00 */
[----:B------:R-:W-:Y:S01]  /*4950*/  IMAD.MOV.U32 R7, RZ, RZ, 0x101f ;  /* 0x0000101fff077424 */ /* 0x000fe200078e00ff */
[----:B--2---:R-:W-:Y:S02]  /*4960*/  MOV R8, 0x8 ;  /* 0x0000000800087802 */ /* 0x004fe40000000f00 */
[----:B------:R-:W-:-:S07]  /*4970*/  MOV R6, 0xffff ;  /* 0x0000ffff00067802 */ /* 0x000fce0000000f00 */
[----:B-1-34-:R-:W-:Y:S05]  /*4980*/  WARPSYNC.COLLECTIVE R6, `(.L_x_2098) ;  /* 0x0000000006087348 */ /* 0x01afea0003c00000 */
[----:B------:R0:W2:Y:S02]  /*4990*/  SHFL.BFLY P2, R10, R9, R8, R7 ;  /* 0x0c000008090a7389 */ /* 0x0000a40000040007 */
[----:B01234-:R-:W-:Y:S01]  /*49a0*/  ENDCOLLECTIVE ;  /* 0x000000000000791b */ /* 0x01ffe20003800000 */
.L_x_2098:
[----:B------:R-:W-:Y:S05]  /*49b0*/  BSYNC B1 ;  /* 0x0000000000017941 */ /* 0x000fea0003800000 */
.L_x_2097:
        /* <DEDUP_REMOVED lines=8> */
.L_x_2099:
[----:B------:R-:W-:-:S05]  /*4a40*/  FADD.FTZ R14, R14, R11 ;  /* 0x0000000b0e0e7221 */ /* 0x000fca0000010000 */
[----:B------:R-:W-:Y:S01]  /*4a50*/  MOV R9, R14 ;  /* 0x0000000e00097202 */ /* 0x000fe20000000f00 */
[----:B------:R-:W-:Y:S01]  /*4a60*/  IMAD.MOV.U32 R8, RZ, RZ, 0x4 ;  /* 0x00000004ff087424 */ /* 0x000fe200078e00ff */
[----:B------:R-:W-:-:S07]  /*4a70*/  MOV R13, R10 ;  /* 0x0000000a000d7202 */ /* 0x000fce0000000f00 */
[----:B------:R-:W-:Y:S05]  /*4a80*/  WARPSYNC.COLLECTIVE R6, `(.L_x_2100) ;  /* 0x0000000006087348 */ /* 0x000fea0003c00000 */
[----:B------:R0:W1:Y:S02]  /*4a90*/  SHFL.BFLY P2, R10, R9, R8, R7 ;  /* 0x0c000008090a7389 */ /* 0x0000640000040007 */
[----:B01----:R-:W-:Y:S01]  /*4aa0*/  ENDCOLLECTIVE ;  /* 0x000000000000791b */ /* 0x003fe20003800000 */
.L_x_2100:
[----:B------:R-:W-:-:S05]  /*4ab0*/  FADD.FTZ R13, R13, R12 ;  /* 0x0000000c0d0d7221 */ /* 0x000fca0000010000 */
[----:B------:R-:W-:Y:S02]  /*4ac0*/  MOV R9, R13 ;  /* 0x0000000d00097202 */ /* 0x000fe40000000f00 */
[----:B------:R-:W-:-:S07]  /*4ad0*/  MOV R15, R10 ;  /* 0x0000000a000f7202 */ /* 0x000fce0000000f00 */
[----:B------:R-:W-:Y:S05]  /*4ae0*/  WARPSYNC.COLLECTIVE R6, `(.L_x_2101) ;  /* 0x0000000006087348 */ /* 0x000fea0003c00000 */
[----:B------:R0:W1:Y:S02]  /*4af0*/  SHFL.BFLY P2, R10, R9, R8, R7 ;  /* 0x0c000008090a7389 */ /* 0x0000640000040007 */
[----:B01----:R-:W-:Y:S01]  /*4b00*/  ENDCOLLECTIVE ;  /* 0x000000000000791b */ /* 0x003fe20003800000 */
.L_x_2101:
[----:B------:R-:W-:Y:S01]  /*4b10*/  FADD.FTZ R15, R14, R15 ;  /* 0x0000000f0e0f7221 */ /* 0x000fe20000010000 */
[----:B------:R-:W-:-:S04]  /*4b20*/  HFMA2.MMA R8, -RZ, RZ, 0, 1.1920928955078125e-07 ;  /* 0x00000002ff087435 */ /* 0x000fc800000001ff */
[----:B------:R-:W-:Y:S01]  /*4b30*/  MOV R9, R15 ;  /* 0x0000000f00097202 */ /* 0x000fe20000000f00 */
[----:B------:R-:W-:-:S07]  /*4b40*/  IMAD.MOV.U32 R16, RZ, RZ, R10 ;  /* 0x000000ffff107224 */ /* 0x000fce00078e000a */
[----:B------:R-:W-:Y:S05]  /*4b50*/  WARPSYNC.COLLECTIVE R6, `(.L_x_2102) ;  /* 0x0000000006087348 */ /* 0x000fea0003c00000 */
[----:B------:R0:W1:Y:S02]  /*4b60*/  SHFL.BFLY P2, R10, R9, R8, R7 ;  /* 0x0c000008090a7389 */ /* 0x0000640000040007 */
[----:B01----:R-:W-:Y:S01]  /*4b70*/  ENDCOLLECTIVE ;  /* 0x000000000000791b */ /* 0x003fe20003800000 */
.L_x_2102:
[----:B------:R-:W-:-:S05]  /*4b80*/  FADD.FTZ R16, R13, R16 ;  /* 0x000000100d107221 */ /* 0x000fca0000010000 */
[----:B------:R-:W-:Y:S01]  /*4b90*/  MOV R9, R16 ;  /* 0x0000001000097202 */ /* 0x000fe20000000f00 */
[----:B------:R-:W-:-:S07]  /*4ba0*/  IMAD.MOV.U32 R18, RZ, RZ, R10 ;  /* 0x000000ffff127224 */ /* 0x000fce00078e000a */
[----:B------:R-:W-:Y:S05]  /*4bb0*/  WARPSYNC.COLLECTIVE R6, `(.L_x_2103) ;  /* 0x0000000006087348 */ /* 0x000fea0003c00000 */
[----:B------:R0:W1:Y:S02]  /*4bc0*/  SHFL.BFLY P2, R10, R9, R8, R7 ;  /* 0x0c000008090a7389 */ /* 0x0000640000040007 */
[----:B01----:R-:W-:Y:S01]  /*4bd0*/  ENDCOLLECTIVE ;  /* 0x000000000000791b */ /* 0x003fe20003800000 */
.L_x_2103:
[----:B------:R-:W-:Y:S01]  /*4be0*/  FADD.FTZ R18, R15, R18 ;  /* 0x000000120f127221 */ /* 0x000fe20000010000 */
[----:B------:R-:W-:-:S03]  /*4bf0*/  HFMA2.MMA R8, -RZ, RZ, 0, 5.9604644775390625e-08 ;  /* 0x00000001ff087435 */ /* 0x000fc600000001ff */
[----:B------:R-:W-:Y:S01]  /*4c00*/  IMAD.MOV.U32 R9, RZ, RZ, R18 ;  /* 0x000000ffff097224 */ /* 0x000fe200078e0012 */
[----:B------:R-:W-:-:S07]  /*4c10*/  MOV R11, R10 ;  /* 0x0000000a000b7202 */ /* 0x000fce0000000f00 */
[----:B------:R-:W-:Y:S05]  /*4c20*/  WARPSYNC.COLLECTIVE R6, `(.L_x_2104) ;  /* 0x0000000006087348 */ /* 0x000fea0003c00000 */
[----:B------:R0:W1:Y:S02]  /*4c30*/  SHFL.BFLY P2, R10, R9, R8, R7 ;  /* 0x0c000008090a7389 */ /* 0x0000640000040007 */
[----:B01----:R-:W-:Y:S01]  /*4c40*/  ENDCOLLECTIVE ;  /* 0x000000000000791b */ /* 0x003fe20003800000 */
.L_x_2104:
[----:B------:R-:W-:-:S04]  /*4c50*/  FADD.FTZ R11, R16, R11 ;  /* 0x0000000b100b7221 */ /* 0x000fc80000010000 */
[----:B------:R-:W-:Y:S01]  /*4c60*/  IMAD.MOV.U32 R9, RZ, RZ, R11 ;  /* 0x000000ffff097224 */ /* 0x000fe200078e000b */
[----:B------:R-:W-:-:S07]  /*4c70*/  MOV R17, R10 ;  /* 0x0000000a00117202 */ /* 0x000fce0000000f00 */
[----:B------:R-:W-:Y:S05]  /*4c80*/  WARPSYNC.COLLECTIVE R6, `(.L_x_2105) ;  /* 0x0000000006087348 */ /* 0x000fea0003c00000 */
[----:B------:R0:W1:Y:S02]  /*4c90*/  SHFL.BFLY P2, R10, R9, R8, R7 ;  /* 0x0c000008090a7389 */ /* 0x0000640000040007 */
[----:B01----:R-:W-:Y:S01]  /*4ca0*/  ENDCOLLECTIVE ;  /* 0x000000000000791b */ /* 0x003fe20003800000 */
.L_x_2105:
[----:B------:R-:W-:Y:S01]  /*4cb0*/  FADD.FTZ R17, R18, R17 ;  /* 0x0000001112117221 */ /* 0x000fe20000010000 */
[----:B------:R-:W-:Y:S06]  /*4cc0*/  BRA `(.L_x_2106) ;  /* 0xffffffec00207947 */ /* 0x000fec000383ffff */
.L_x_2085:
[----:B------:R-:W-:Y:S01]  /*4cd0*/  BSSY B1, `(.L_x_2107) ;  /* 0x0000008000017945 */ /* 0x000fe20003800000 */
[----:B0-----:R-:W-:Y:S01]  /*4ce0*/  MOV R9, R11 ;  /* 0x0000000b00097202 */ /* 0x001fe20000000f00 */
[----:B----4-:R-:W-:Y:S01]  /*4cf0*/  IMAD.MOV.U32 R7, RZ, RZ, 0x101f ;  /* 0x0000101fff077424 */ /* 0x010fe200078e00ff */
[----:B------:R-:W-:Y:S02]  /*4d00*/  MOV R8, 0x8 ;  /* 0x0000000800087802 */ /* 0x000fe40000000f00 */
[----:B------:R-:W-:-:S07]  /*4d10*/  MOV R6, 0xffff ;  /* 0x0000ffff00067802 */ /* 0x000fce0000000f00 */
[----:B-123--:R-:W-:Y:S05]  /*4d20*/  WARPSYNC.COLLECTIVE R6, `(.L_x_2108) ;  /* 0x0000000006087348 */ /* 0x00efea0003c00000 */
[----:B------:R0:W4:Y:S02]  /*4d30*/  SHFL.BFLY P2, R10, R9, R8, R7 ;  /* 0x0c000008090a7389 */ /* 0x0001240000040007 */
[----:B01234-:R-:W-:Y:S01]  /*4d40*/  ENDCOLLECTIVE ;  /* 0x000000000000791b */ /* 0x01ffe20003800000 */
.L_x_2108:
[----:B------:R-:W-:Y:S05]  /*4d50*/  BSYNC B1 ;  /* 0x0000000000017941 */ /* 0x000fea0003800000 */
.L_x_2107:
        /* <DEDUP_REMOVED lines=8> */
.L_x_2109:
[----:B------:R-:W-:-:S05]  /*4de0*/  FADD.FTZ R14, R14, R11 ;  /* 0x0000000b0e0e7221 */ /* 0x000fca0000010000 */
[----:B------:R-:W-:Y:S01]  /*4df0*/  MOV R9, R14 ;  /* 0x0000000e00097202 */ /* 0x000fe20000000f00 */
[----:B------:R-:W-:Y:S01]  /*4e00*/  IMAD.MOV.U32 R8, RZ, RZ, 0x4 ;  /* 0x00000004ff087424 */ /* 0x000fe200078e00ff */
[----:B------:R-:W-:-:S07]  /*4e10*/  MOV R13, R10 ;  /* 0x0000000a000d7202 */ /* 0x000fce0000000f00 */
[----:B------:R-:W-:Y:S05]  /*4e20*/  WARPSYNC.COLLECTIVE R6, `(.L_x_2110) ;  /* 0x0000000006087348 */ /* 0x000fea0003c00000 */
[----:B------:R0:W1:Y:S02]  /*4e30*/  SHFL.BFLY P2, R10, R9, R8, R7 ;  /* 0x0c000008090a7389 */ /* 0x0000640000040007 */
[----:B01----:R-:W-:Y:S01]  /*4e40*/  ENDCOLLECTIVE ;  /* 0x000000000000791b */ /* 0x003fe20003800000 */
.L_x_2110:
[----:B------:R-:W-:-:S05]  /*4e50*/  FADD.FTZ R13, R13, R12 ;  /* 0x0000000c0d0d7221 */ /* 0x000fca0000010000 */
[----:B------:R-:W-:Y:S02]  /*4e60*/  MOV R9, R13 ;  /* 0x0000000d00097202 */ /* 0x000fe40000000f00 */
[----:B------:R-:W-:-:S07]  /*4e70*/  MOV R15, R10 ;  /* 0x0000000a000f7202 */ /* 0x000fce0000000f00 */
[----:B------:R-:W-:Y:S05]  /*4e80*/  WARPSYNC.COLLECTIVE R6, `(.L_x_2111) ;  /* 0x0000000006087348 */ /* 0x000fea0003c00000 */
[----:B------:R0:W1:Y:S02]  /*4e90*/  SHFL.BFLY P2, R10, R9, R8, R7 ;  /* 0x0c000008090a7389 */ /* 0x0000640000040007 */
[----:B01----:R-:W-:Y:S01]  /*4ea0*/  ENDCOLLECTIVE ;  /* 0x000000000000791b */ /* 0x003fe20003800000 */
.L_x_2111:
[----:B------:R-:W-:Y:S01]  /*4eb0*/  FADD.FTZ R15, R14, R15 ;  /* 0x0000000f0e0f7221 */ /* 0x000fe20000010000 */
[----:B------:R-:W-:-:S04]  /*4ec0*/  HFMA2.MMA R8, -RZ, RZ, 0, 1.1920928955078125e-07 ;  /* 0x00000002ff087435 */ /* 0x000fc800000001ff */
[----:B------:R-:W-:Y:S01]  /*4ed0*/  MOV R9, R15 ;  /* 0x0000000f00097202 */ /* 0x000fe20000000f00 */
[----:B------:R-:W-:-:S07]  /*4ee0*/  IMAD.MOV.U32 R16, RZ, RZ, R10 ;  /* 0x000000ffff107224 */ /* 0x000fce00078e000a */
[----:B------:R-:W-:Y:S05]  /*4ef0*/  WARPSYNC.COLLECTIVE R6, `(.L_x_2112) ;  /* 0x0000000006087348 */ /* 0x000fea0003c00000 */
[----:B------:R0:W1:Y:S02]  /*4f00*/  SHFL.BFLY P2, R10, R9, R8, R7 ;  /* 0x0c000008090a7389 */ /* 0x0000640000040007 */
[----:B01----:R-:W-:Y:S01]  /*4f10*/  ENDCOLLECTIVE ;  /* 0x000000000000791b */ /* 0x003fe20003800000 */
.L_x_2112:
[----:B------:R-:W-:-:S05]  /*4f20*/  FADD.FTZ R16, R13, R16 ;  /* 0x000000100d107221 */ /* 0x000fca0000010000 */
[----:B------:R-:W-:Y:S01]  /*4f30*/  MOV R9, R16 ;  /* 0x0000001000097202 */ /* 0x000fe20000000f00 */
[----:B------:R-:W-:-:S07]  /*4f40*/  IMAD.MOV.U32 R18, RZ, RZ, R10 ;  /* 0x000000ffff127224 */ /* 0x000fce00078e000a */
[----:B------:R-:W-:Y:S05]  /*4f50*/  WARPSYNC.COLLECTIVE R6, `(.L_x_2113) ;  /* 0x0000000006087348 */ /* 0x000fea0003c00000 */
[----:B------:R0:W1:Y:S02]  /*4f60*/  SHFL.BFLY P2, R10, R9, R8, R7 ;  /* 0x0c000008090a7389 */ /* 0x0000640000040007 */
[----:B01----:R-:W-:Y:S01]  /*4f70*/  ENDCOLLECTIVE ;  /* 0x000000000000791b */ /* 0x003fe20003800000 */
.L_x_2113:
[----:B------:R-:W-:Y:S01]  /*4f80*/  FADD.FTZ R18, R15, R18 ;  /* 0x000000120f127221 */ /* 0x000fe20000010000 */
[----:B------:R-:W-:-:S03]  /*4f90*/  HFMA2.MMA R8, -RZ, RZ, 0, 5.9604644775390625e-08 ;  /* 0x00000001ff087435 */ /* 0x000fc600000001ff */
[----:B------:R-:W-:Y:S01]  /*4fa0*/  IMAD.MOV.U32 R9, RZ, RZ, R18 ;  /* 0x000000ffff097224 */ /* 0x000fe200078e0012 */
[----:B------:R-:W-:-:S07]  /*4fb0*/  MOV R11, R10 ;  /* 0x0000000a000b7202 */ /* 0x000fce0000000f00 */
[----:B------:R-:W-:Y:S05]  /*4fc0*/  WARPSYNC.COLLECTIVE R6, `(.L_x_2114) ;  /* 0x0000000006087348 */ /* 0x000fea0003c00000 */
[----:B------:R0:W1:Y:S02]  /*4fd0*/  SHFL.BFLY P2, R10, R9, R8, R7 ;  /* 0x0c000008090a7389 */ /* 0x0000640000040007 */
[----:B01----:R-:W-:Y:S01]  /*4fe0*/  ENDCOLLECTIVE ;  /* 0x000000000000791b */ /* 0x003fe20003800000 */
.L_x_2114:
[----:B------:R-:W-:-:S04]  /*4ff0*/  FADD.FTZ R11, R16, R11 ;  /* 0x0000000b100b7221 */ /* 0x000fc80000010000 */
[----:B------:R-:W-:Y:S01]  /*5000*/  IMAD.MOV.U32 R9, RZ, RZ, R11 ;  /* 0x000000ffff097224 */ /* 0x000fe200078e000b */
[----:B------:R-:W-:-:S07]  /*5010*/  MOV R17, R10 ;  /* 0x0000000a00117202 */ /* 0x000fce0000000f00 */
[----:B------:R-:W-:Y:S05]  /*5020*/  WARPSYNC.COLLECTIVE R6, `(.L_x_2115) ;  /* 0x0000000006087348 */ /* 0x000fea0003c00000 */
[----:B------:R0:W1:Y:S02]  /*5030*/  SHFL.BFLY P2, R10, R9, R8, R7 ;  /* 0x0c000008090a7389 */ /* 0x0000640000040007 */
[----:B01----:R-:W-:Y:S01]  /*5040*/  ENDCOLLECTIVE ;  /* 0x000000000000791b */ /* 0x003fe20003800000 */
.L_x_2115:
[----:B------:R-:W-:Y:S01]  /*5050*/  FADD.FTZ R17, R18, R17 ;  /* 0x0000001112117221 */ /* 0x000fe20000010000 */
[----:B------:R-:W-:Y:S06]  /*5060*/  BRA `(.L_x_2116) ;  /* 0xffffffe800c87947 */ /* 0x000fec000383ffff */
.L_x_2086:
        /* <DEDUP_REMOVED lines=8> */
.L_x_2118:
[----:B------:R-:W-:Y:S05]  /*50f0*/  BSYNC B0 ;  /* 0x0000000000007941 */ /* 0x000fea0003800000 */
.L_x_2117:
        /* <DEDUP_REMOVED lines=11> */
.L_x_2119:
        /* <DEDUP_REMOVED lines=14> */
.L_x_2120:
[----:B------:R-:W-:Y:S01]  /*5290*/  MOV R9, R4 ;  /* 0x0000000400097202 */ /* 0x000fe20000000f00 */
[----:B------:R-:W-:-:S07]  /*52a0*/  IMAD.MOV.U32 R2, RZ, RZ, R10 ;  /* 0x000000ffff027224 */ /* 0x000fce00078e000a */
[----:B------:R-:W-:Y:S05]  /*52b0*/  WARPSYNC.COLLECTIVE R6, `(.L_x_2121) ;  /* 0x0000000006087348 */ /* 0x000fea0003c00000 */
[----:B------:R0:W1:Y:S02]  /*52c0*/  SHFL.BFLY P2, R10, R9, R8, R7 ;  /* 0x0c000008090a7389 */ /* 0x0000640000040007 */
[----:B01----:R-:W-:Y:S01]  /*52d0*/  ENDCOLLECTIVE ;  /* 0x000000000000791b */ /* 0x003fe20003800000 */
.L_x_2121:
        /* <DEDUP_REMOVED lines=10> */
.L_x_2122:
[----:B------:R-:W-:Y:S02]  /*5380*/  @P0 LOP3.LUT R4, R4, R43, RZ, 0x3c, !PT ;  /* 0x0000002b04040212 */ /* 0x000fe400078e3cff */
[----:B------:R-:W-:Y:S01]  /*5390*/  MOV R9, R3 ;  /* 0x0000000300097202 */ /* 0x000fe20000000f00 */
[----:B------:R-:W-:-:S07]  /*53a0*/  IMAD.MOV.U32 R5, RZ, RZ, R10 ;  /* 0x000000ffff057224 */ /* 0x000fce00078e000a */
[----:B------:R-:W-:Y:S05]  /*53b0*/  WARPSYNC.COLLECTIVE R6, `(.L_x_2123) ;  /* 0x0000000006087348 */ /* 0x000fea0003c00000 */
[----:B------:R0:W1:Y:S02]  /*53c0*/  SHFL.BFLY P2, R10, R9, R8, R7 ;  /* 0x0c000008090a7389 */ /* 0x0000640000040007 */
[----:B01----:R-:W-:Y:S01]  /*53d0*/  ENDCOLLECTIVE ;  /* 0x000000000000791b */ /* 0x003fe20003800000 */
.L_x_2123:
        /* <DEDUP_REMOVED lines=11> */
.L_x_2124:
[----:B------:R-:W0:Y:S01]  /*5490*/  LDC.64 R2, c[0x0][0x220] ;  /* 0x00008800ff027b82 */ /* 0x000e220000000a00 */
[----:B------:R-:W-:Y:S01]  /*54a0*/  MOV R9, R13 ;  /* 0x0000000d00097202 */ /* 0x000fe20000000f00 */
[----:B------:R-:W-:-:S07]  /*54b0*/  IMAD.MOV.U32 R15, RZ, RZ, R10 ;  /* 0x000000ffff0f7224 */ /* 0x000fce00078e000a */
[----:B0-----:R-:W-:Y:S05]  /*54c0*/  WARPSYNC.COLLECTIVE R6, `(.L_x_2125) ;  /* 0x0000000006087348 */ /* 0x001fea0003c00000 */
[----:B------:R1:W2:Y:S02]  /*54d0*/  SHFL.BFLY P2, R10, R9, R8, R7 ;  /* 0x0c000008090a7389 */ /* 0x0002a40000040007 */
[----:B012---:R-:W-:Y:S01]  /*54e0*/  ENDCOLLECTIVE ;  /* 0x000000000000791b */ /* 0x007fe20003800000 */
.L_x_2125:
        /* <DEDUP_REMOVED lines=11> */
.L_x_2126:
[----:B------:R-:W-:Y:S01]  /*55a0*/  FADD.FTZ R13, R13, R14 ;  /* 0x0000000e0d0d7221 */ /* 0x000fe20000010000 */
[----:B------:R-:W-:Y:S01]  /*55b0*/  IMAD.MOV.U32 R9, RZ, RZ, R17 ;  /* 0x000000ffff097224 */ /* 0x000fe200078e0011 */
[----:B------:R-:W-:-:S07]  /*55c0*/  MOV R19, R10 ;  /* 0x0000000a00137202 */ /* 0x000fce0000000f00 */
[----:B------:R-:W-:Y:S05]  /*55d0*/  WARPSYNC.COLLECTIVE R6, `(.L_x_2127) ;  /* 0x0000000006087348 */ /* 0x000fea0003c00000 */
[----:B------:R0:W1:Y:S02]  /*55e0*/  SHFL.BFLY P2, R10, R9, R8, R7 ;  /* 0x0c000008090a7389 */ /* 0x0000640000040007 */
[----:B01----:R-:W-:Y:S01]  /*55f0*/  ENDCOLLECTIVE ;  /* 0x000000000000791b */ /* 0x003fe20003800000 */
.L_x_2127:
[----:B------:R-:W-:-:S05]  /*5600*/  FADD.FTZ R19, R19, R16 ;  /* 0x0000001013137221 */ /* 0x000fca0000010000 */
[----:B------:R-:W-:Y:S01]  /*5610*/  MOV R9, R19 ;  /* 0x0000001300097202 */ /* 0x000fe20000000f00 */
[----:B------:R-:W-:Y:S01]  /*5620*/  IMAD.MOV.U32 R8, RZ, RZ, 0x4 ;  /* 0x00000004ff087424 */ /* 0x000fe200078e00ff */
[----:B------:R-:W-:-:S07]  /*5630*/  MOV R18, R10 ;  /* 0x0000000a00127202 */ /* 0x000fce0000000f00 */
[----:B------:R-:W-:Y:S05]  /*5640*/  WARPSYNC.COLLECTIVE R6, `(.L_x_2128) ;  /* 0x0000000006087348 */ /* 0x000fea0003c00000 */
[----:B------:R0:W1:Y:S02]  /*5650*/  SHFL.BFLY P2, R10, R9, R8, R7 ;  /* 0x0c000008090a7389 */ /* 0x0000640000040007 */
[----:B01----:R-:W-:Y:S01]  /*5660*/  ENDCOLLECTIVE ;  /* 0x000000000000791b */ /* 0x003fe20003800000 */
.L_x_2128:
[----:B------:R-:W-:-:S05]  /*5670*/  FADD.FTZ R18, R18, R17 ;  /* 0x0000001112127221 */ /* 0x000fca0000010000 */
[----:B------:R-:W-:Y:S02]  /*5680*/  MOV R9, R18 ;  /* 0x0000001200097202 */ /* 0x000fe40000000f00 */
[----:B------:R-:W-:-:S07]  /*5690*/  MOV R16, R10 ;  /* 0x0000000a00107202 */ /* 0x000fce0000000f00 */
[----:B------:R-:W-:Y:S05]  /*56a0*/  WARPSYNC.COLLECTIVE R6, `(.L_x_2129) ;  /* 0x0000000006087348 */ /* 0x000fea0003c00000 */
[----:B------:R0:W1:Y:S02]  /*56b0*/  SHFL.BFLY P2, R10, R9, R8, R7 ;  /* 0x0c000008090a7389 */ /* 0x0000640000040007 */
[----:B01----:R-:W-:Y:S01]  /*56c0*/  ENDCOLLECTIVE ;  /* 0x000000000000791b */ /* 0x003fe20003800000 */
.L_x_2129:
[----:B------:R-:W-:Y:S01]  /*56d0*/  FADD.FTZ R17, R19, R16 ;  /* 0x0000001013117221 */ /* 0x000fe20000010000 */
[----:B------:R-:W-:-:S03]  /*56e0*/  HFMA2.MMA R8, -RZ, RZ, 0, 1.1920928955078125e-07 ;  /* 0x00000002ff087435 */ /* 0x000fc600000001ff */
[----:B------:R-:W-:Y:S02]  /*56f0*/  IMAD.MOV.U32 R9, RZ, RZ, R17 ;  /* 0x000000ffff097224 */ /* 0x000fe400078e0011 */
[----:B------:R-:W-:-:S07]  /*5700*/  IMAD.MOV.U32 R21, RZ, RZ, R10 ;  /* 0x000000ffff157224 */ /* 0x000fce00078e000a */
[----:B------:R-:W-:Y:S05]  /*5710*/  WARPSYNC.COLLECTIVE R6, `(.L_x_2130) ;  /* 0x0000000006087348 */ /* 0x000fea0003c00000 */
[----:B------:R0:W1:Y:S02]  /*5720*/  SHFL.BFLY P2, R10, R9, R8, R7 ;  /* 0x0c000008090a7389 */ /* 0x0000640000040007 */
[----:B01----:R-:W-:Y:S01]  /*5730*/  ENDCOLLECTIVE ;  /* 0x000000000000791b */ /* 0x003fe20003800000 */
.L_x_2130:
[----:B------:R-:W-:-:S04]  /*5740*/  FADD.FTZ R21, R18, R21 ;  /* 0x0000001512157221 */ /* 0x000fc80000010000 */
[----:B------:R-:W-:Y:S01]  /*5750*/  IMAD.MOV.U32 R9, RZ, RZ, R21 ;  /* 0x000000ffff097224 */ /* 0x000fe200078e0015 */
[----:B------:R-:W-:-:S07]  /*5760*/  MOV R16, R10 ;  /* 0x0000000a00107202 */ /* 0x000fce0000000f00 */
[----:B------:R-:W-:Y:S05]  /*5770*/  WARPSYNC.COLLECTIVE R6, `(.L_x_2131) ;  /* 0x0000000006087348 */ /* 0x000fea0003c00000 */
[----:B------:R0:W1:Y:S02]  /*5780*/  SHFL.BFLY P2, R10, R9, R8, R7 ;  /* 0x0c000008090a7389 */ /* 0x0000640000040007 */
[----:B01----:R-:W-:Y:S01]  /*5790*/  ENDCOLLECTIVE ;  /* 0x000000000000791b */ /* 0x003fe20003800000 */
.L_x_2131:
[----:B------:R-:W-:Y:S01]  /*57a0*/  FADD.FTZ R16, R17, R16 ;  /* 0x0000001011107221 */ /* 0x000fe20000010000 */
[----:B------:R-:W-:-:S03]  /*57b0*/  HFMA2.MMA R8, -RZ, RZ, 0, 5.9604644775390625e-08 ;  /* 0x00000001ff087435 */ /* 0x000fc600000001ff */
[----:B------:R-:W-:Y:S01]  /*57c0*/  IMAD.MOV.U32 R9, RZ, RZ, R16 ;  /* 0x000000ffff097224 */ /* 0x000fe200078e0010 */
[----:B------:R-:W-:-:S07]  /*57d0*/  MOV R4, R10 ;  /* 0x0000000a00047202 */ /* 0x000fce0000000f00 */
[----:B------:R-:W-:Y:S05]  /*57e0*/  WARPSYNC.COLLECTIVE R6, `(.L_x_2132) ;  /* 0x0000000006087348 */ /* 0x000fea0003c00000 */
[----:B------:R0:W1:Y:S02]  /*57f0*/  SHFL.BFLY P2, R10, R9, R8, R7 ;  /* 0x0c000008090a7389 */ /* 0x0000640000040007 */
[----:B01----:R-:W-:Y:S01]  /*5800*/  ENDCOLLECTIVE ;  /* 0x000000000000791b */ /* 0x003fe20003800000 */
.L_x_2132:
[----:B------:R-:W-:Y:S02]  /*5810*/  FADD.FTZ R17, R21, R4 ;  /* 0x0000000415117221 */ /* 0x000fe40000010000 */
[----:B------:R-:W0:Y:S02]  /*5820*/  LDC.64 R4, c[0x0][0x218] ;  /* 0x00008600ff047b82 */ /* 0x000e240000000a00 */
[----:B------:R-:W-:Y:S01]  /*5830*/  IMAD.MOV.U32 R9, RZ, RZ, R17 ;  /* 0x000000ffff097224 */ /* 0x000fe200078e0011 */
[----:B------:R-:W-:-:S07]  /*5840*/  MOV R19, R10 ;  /* 0x0000000a00137202 */ /* 0x000fce0000000f00 */
[----:B0-----:R-:W-:Y:S05]  /*5850*/  WARPSYNC.COLLECTIVE R6, `(.L_x_2133) ;  /* 0x0000000006087348 */ /* 0x001fea0003c00000 */
[----:B------:R1:W2:Y:S02]  /*5860*/  SHFL.BFLY P2, R10, R9, R8, R7 ;  /* 0x0c000008090a7389 */ /* 0x0002a40000040007 */
[----:B012---:R-:W-:Y:S01]  /*5870*/  ENDCOLLECTIVE ;  /* 0x000000000000791b */ /* 0x007fe20003800000 */
.L_x_2133:
        /* <DEDUP_REMOVED lines=8> */
.L_x_2134:
[----:B------:R-:W-:Y:S01]  /*5900*/  FADD.FTZ R17, R17, R18 ;  /* 0x0000001211117221 */ /* 0x000fe20000010000 */
[----:B------:R-:W-:Y:S02]  /*5910*/  MOV R9, R22 ;  /* 0x0000001600097202 */ /* 0x000fe40000000f00 */
[----:B------:R-:W-:-:S07]  /*5920*/  MOV R21, R10 ;  /* 0x0000000a00157202 */ /* 0x000fce0000000f00 */
[----:B------:R-:W-:Y:S05]  /*5930*/  WARPSYNC.COLLECTIVE R6, `(.L_x_2135) ;  /* 0x0000000006087348 */ /* 0x000fea0003c00000 */
[----:B------:R0:W1:Y:S02]  /*5940*/  SHFL.BFLY P2, R10, R9, R8, R7 ;  /* 0x0c000008090a7389 */ /* 0x0000640000040007 */
[----:B01----:R-:W-:Y:S01]  /*5950*/  ENDCOLLECTIVE ;  /* 0x000000000000791b */ /* 0x003fe20003800000 */
.L_x_2135:
        /* <DEDUP_REMOVED lines=8> */
.L_x_2136:
[----:B------:R-:W-:-:S05]  /*59e0*/  FADD.FTZ R25, R25, R22 ;  /* 0x0000001619197221 */ /* 0x000fca0000010000 */
[----:B------:R-:W-:Y:S01]  /*59f0*/  MOV R9, R25 ;  /* 0x0000001900097202 */ /* 0x000fe20000000f00 */
[----:B------:R-:W-:-:S07]  /*5a00*/  IMAD.MOV.U32 R20, RZ, RZ, R10 ;  /* 0x000000ffff147224 */ /* 0x000fce00078e000a */
[----:B------:R-:W-:Y:S05]  /*5a10*/  WARPSYNC.COLLECTIVE R6, `(.L_x_2137) ;  /* 0x0000000006087348 */ /* 0x000fea0003c00000 */
[----:B------:R0:W1:Y:S02]  /*5a20*/  SHFL.BFLY P2, R10, R9, R8, R7 ;  /* 0x0c000008090a7389 */ /* 0x0000640000040007 */
[----:B01----:R-:W-:Y:S01]  /*5a30*/  ENDCOLLECTIVE ;  /* 0x000000000000791b */ /* 0x003fe20003800000 */
.L_x_2137:
        /* <DEDUP_REMOVED lines=11> */
.L_x_2138:
[----:B------:R0:W1:Y:S04]  /*5af0*/  @P0 LDS R28, [R21] ;  /* 0x00000000151c0984 */ /* 0x0000680000000800 */
[----:B------:R0:W2:Y:S01]  /*5b00*/  @P0 LDS R29, [R21+0x780] ;  /* 0x00078000151d0984 */ /* 0x0000a20000000800 */
[----:B------:R-:W-:Y:S02]  /*5b10*/  MOV R9, R24 ;  /* 0x0000001800097202 */ /* 0x000fe40000000f00 */
[----:B------:R-:W-:-:S07]  /*5b20*/  MOV R23, R10 ;  /* 0x0000000a00177202 */ /* 0x000fce0000000f00 */
[----:B012---:R-:W-:Y:S05]  /*5b30*/  WARPSYNC.COLLECTIVE R6, `(.L_x_2139) ;  /* 0x0000000006087348 */ /* 0x007fea0003c00000 */
[----:B------:R3:W4:Y:S02]  /*5b40*/  SHFL.BFLY P2, R10, R9, R8, R7 ;  /* 0x0c000008090a7389 */ /* 0x0007240000040007 */
[----:B01234-:R-:W-:Y:S01]  /*5b50*/  ENDCOLLECTIVE ;  /* 0x000000000000791b */ /* 0x01ffe20003800000 */
.L_x_2139:
        /* <DEDUP_REMOVED lines=10> */
.L_x_2140:
[----:B------:R-:W-:Y:S01]  /*5c00*/  FADD.FTZ R24, R24, R25 ;  /* 0x0000001918187221 */ /* 0x000fe20000010000 */
[----:B------:R-:W-:-:S04]  /*5c10*/  @!P0 F2FP.F16.F32.PACK_AB R11, RZ, R13 ;  /* 0x0000000dff0b823e */ /* 0x000fc800000000ff */
[----:B------:R-:W-:Y:S02]  /*5c20*/  MOV R9, R24 ;  /* 0x0000001800097202 */ /* 0x000fe40000000f00 */
[----:B------:R-:W-:-:S07]  /*5c30*/  MOV R23, R10 ;  /* 0x0000000a00177202 */ /* 0x000fce0000000f00 */
[----:B------:R-:W-:Y:S05]  /*5c40*/  WARPSYNC.COLLECTIVE R6, `(.L_x_2141) ;  /* 0x0000000006087348 */ /* 0x000fea0003c00000 */
[----:B------:R0:W1:Y:S02]  /*5c50*/  SHFL.BFLY P2, R10, R9, R8, R7 ;  /* 0x0c000008090a7389 */ /* 0x0000640000040007 */
[----:B01----:R-:W-:Y:S01]  /*5c60*/  ENDCOLLECTIVE ;  /* 0x000000000000791b */ /* 0x003fe20003800000 */
.L_x_2141:
[----:B------:R-:W-:Y:S01]  /*5c70*/  HFMA2.MMA R8, -RZ, RZ, 0, 4.76837158203125e-07 ;  /* 0x00000008ff087435 */ /* 0x000fe200000001ff */
[----:B------:R-:W-:Y:S01]  /*5c80*/  MOV R9, R26 ;  /* 0x0000001a00097202 */ /* 0x000fe20000000f00 */
[----:B------:R-:W-:-:S09]  /*5c90*/  IMAD.MOV.U32 R25, RZ, RZ, R10 ;  /* 0x000000ffff197224 */ /* 0x000fd200078e000a */
[----:B------:R-:W-:Y:S05]  /*5ca0*/  WARPSYNC.COLLECTIVE R6, `(.L_x_2142) ;  /* 0x0000000006087348 */ /* 0x000fea0003c00000 */
[----:B------:R0:W1:Y:S02]  /*5cb0*/  SHFL.BFLY P2, R10, R9, R8, R7 ;  /* 0x0c000008090a7389 */ /* 0x0000640000040007 */
[----:B01----:R-:W-:Y:S01]  /*5cc0*/  ENDCOLLECTIVE ;  /* 0x000000000000791b */ /* 0x003fe20003800000 */
.L_x_2142:
[----:B------:R-:W-:Y:S01]  /*5cd0*/  MOV R9, R27 ;  /* 0x0000001b00097202 */ /* 0x000fe20000000f00 */
[----:B------:R-:W-:-:S07]  /*5ce0*/  IMAD.MOV.U32 R31, RZ, RZ, R10 ;  /* 0x000000ffff1f7224 */ /* 0x000fce00078e000a */
[----:B------:R-:W-:Y:S05]  /*5cf0*/  WARPSYNC.COLLECTIVE R6, `(.L_x_2143) ;  /* 0x0000000006087348 */ /* 0x000fea0003c00000 */
[----:B------:R0:W1:Y:S02]  /*5d00*/  SHFL.BFLY P2, R10, R9, R8, R7 ;  /* 0x0c000008090a7389 */ /* 0x0000640000040007 */
[----:B01----:R-:W-:Y:S01]  /*5d10*/  ENDCOLLECTIVE ;  /* 0x000000000000791b */ /* 0x003fe20003800000 */
.L_x_2143:
[----:B------:R-:W-:Y:S01]  /*5d20*/  FADD.FTZ R31, R31, R26 ;  /* 0x0000001a1f1f7221 */ /* 0x000fe20000010000 */
[----:B------:R-:W-:-:S04]  /*5d30*/  HFMA2.MMA R8, -RZ, RZ, 0, 2.384185791015625e-07 ;  /* 0x00000004ff087435 */ /* 0x000fc800000001ff */
[----:B------:R-:W-:Y:S01]  /*5d40*/  MOV R9, R31 ;  /* 0x0000001f00097202 */ /* 0x000fe20000000f00 */
[----:B------:R-:W-:-:S07]  /*5d50*/  IMAD.MOV.U32 R28, RZ, RZ, R10 ;  /* 0x000000ffff1c7224 */ /* 0x000fce00078e000a */
[----:B------:R-:W-:Y:S05]  /*5d60*/  WARPSYNC.COLLECTIVE R6, `(.L_x_2144) ;  /* 0x0000000006087348 */ /* 0x000fea0003c00000 */
[----:B------:R0:W1:Y:S02]  /*5d70*/  SHFL.BFLY P2, R10, R9, R8, R7 ;  /* 0x0c000008090a7389 */ /* 0x0000640000040007 */
[----:B01----:R-:W-:Y:S01]  /*5d80*/  ENDCOLLECTIVE ;  /* 0x000000000000791b */ /* 0x003fe20003800000 */
.L_x_2144:
[----:B------:R-:W-:-:S05]  /*5d90*/  FADD.FTZ R28, R28, R27 ;  /* 0x0000001b1c1c7221 */ /* 0x000fca0000010000 */
[----:B------:R-:W-:Y:S01]  /*5da0*/  MOV R9, R28 ;  /* 0x0000001c00097202 */ /* 0x000fe20000000f00 */
[----:B------:R-:W-:-:S07]  /*5db0*/  IMAD.MOV.U32 R26, RZ, RZ, R10 ;  /* 0x000000ffff1a7224 */ /* 0x000fce00078e000a */
[----:B------:R-:W-:Y:S05]  /*5dc0*/  WARPSYNC.COLLECTIVE R6, `(.L_x_2145) ;  /* 0x0000000006087348 */ /* 0x000fea0003c00000 */
[----:B------:R0:W1:Y:S02]  /*5dd0*/  SHFL.BFLY P2, R10, R9, R8, R7 ;  /* 0x0c000008090a7389 */ /* 0x0000640000040007 */
[----:B01----:R-:W-:Y:S01]  /*5de0*/  ENDCOLLECTIVE ;  /* 0x000000000000791b */ /* 0x003fe20003800000 */
.L_x_2145:
[----:B------:R-:W-:Y:S01]  /*5df0*/  FADD.FTZ R26, R31, R26 ;  /* 0x0000001a1f1a7221 */ /* 0x000fe20000010000 */
[----:B------:R-:W-:-:S03]  /*5e00*/  HFMA2.MMA R8, -RZ, RZ, 0, 1.1920928955078125e-07 ;  /* 0x00000002ff087435 */ /* 0x000fc600000001ff */
[----:B------:R-:W-:Y:S01]  /*5e10*/  IMAD.MOV.U32 R9, RZ, RZ, R26 ;  /* 0x000000ffff097224 */ /* 0x000fe200078e001a */
[----:B------:R-:W-:-:S07]  /*5e20*/  MOV R27, R10 ;  /* 0x0000000a001b7202 */ /* 0x000fce0000000f00 */
[----:B------:R-:W-:Y:S05]  /*5e30*/  WARPSYNC.COLLECTIVE R6, `(.L_x_2146) ;  /* 0x0000000006087348 */ /* 0x000fea0003c00000 */
[----:B------:R0:W1:Y:S02]  /*5e40*/  SHFL.BFLY P2, R10, R9, R8, R7 ;  /* 0x0c000008090a7389 */ /* 0x0000640000040007 */
[----:B01----:R-:W-:Y:S01]  /*5e50*/  ENDCOLLECTIVE ;  /* 0x000000000000791b */ /* 0x003fe20003800000 */
.L_x_2146:
[----:B------:R-:W-:-:S05]  /*5e60*/  FADD.FTZ R21, R28, R27 ;  /* 0x0000001b1c157221 */ /* 0x000fca0000010000 */
[----:B------:R-:W-:Y:S02]  /*5e70*/  MOV R9, R21 ;  /* 0x0000001500097202 */ /* 0x000fe40000000f00 */
[----:B------:R-:W-:-:S07]  /*5e80*/  MOV R29, R10 ;  /* 0x0000000a001d7202 */ /* 0x000fce0000000f00 */
[----:B------:R-:W-:Y:S05]  /*5e90*/  WARPSYNC.COLLECTIVE R6, `(.L_x_2147) ;  /* 0x0000000006087348 */ /* 0x000fea0003c00000 */
[----:B------:R0:W1:Y:S02]  /*5ea0*/  SHFL.BFLY P2, R10, R9, R8, R7 ;  /* 0x0c000008090a7389 */ /* 0x0000640000040007 */
[----:B01----:R-:W-:Y:S01]  /*5eb0*/  ENDCOLLECTIVE ;  /* 0x000000000000791b */ /* 0x003fe20003800000 */
.L_x_2147:
[----:B------:R-:W-:Y:S01]  /*5ec0*/  FADD.FTZ R26, R26, R29 ;  /* 0x0000001d1a1a7221 */ /* 0x000fe20000010000 */
[----:B------:R-:W-:Y:S01]  /*5ed0*/  FADD.FTZ R8, R20, R23 ;  /* 0x0000001714087221 */ /* 0x000fe20000010000 */
[----:B------:R-:W-:Y:S02]  /*5ee0*/  @!P0 F2FP.F16.F32.PACK_AB R6, RZ, R16 ;  /* 0x00000010ff06823e */ /* 0x000fe400000000ff */
[----:B------:R-:W-:Y:S01]  /*5ef0*/  IMAD.MOV.U32 R9, RZ, RZ, R26 ;  /* 0x000000ffff097224 */ /* 0x000fe200078e001a */
[----:B------:R-:W-:Y:S02]  /*5f00*/  @!P0 F2FP.F16.F32.PACK_AB R7, RZ, R17 ;  /* 0x00000011ff07823e */ /* 0x000fe400000000ff */
[----:B------:R-:W-:Y:S02]  /*5f10*/  @!P0 F2FP.F16.F32.PACK_AB R8, RZ, R8 ;  /* 0x00000008ff08823e */ /* 0x000fe400000000ff */
[----:B------:R-:W-:Y:S01]  /*5f20*/  PRMT R14, R6, 0x7610, R14 ;  /* 0x00007610060e7816 */ /* 0x000fe2000000000e */
[----:B------:R-:W-:Y:S01]  /*5f30*/  IMAD.MOV.U32 R6, RZ, RZ, 0xffff ;  /* 0x0000ffffff067424 */ /* 0x000fe200078e00ff */
[----:B------:R-:W-:Y:S01]  /*5f40*/  PRMT R16, R8, 0x7610, R16 ;  /* 0x0000761008107816 */ /* 0x000fe20000000010 */
[----:B------:R-:W-:Y:S01]  /*5f50*/  HFMA2.MMA R8, -RZ, RZ, 0, 5.9604644775390625e-08 ;  /* 0x00000001ff087435 */ /* 0x000fe200000001ff */
[----:B------:R-:W-:-:S02]  /*5f60*/  MOV R22, R10 ;  /* 0x0000000a00167202 */ /* 0x000fc40000000f00 */
[----:B------:R-:W-:Y:S02]  /*5f70*/  @!P0 F2FP.F16.F32.PACK_AB R10, RZ, R12 ;  /* 0x0000000cff0a823e */ /* 0x000fe400000000ff */
        /* <DEDUP_REMOVED lines=9> */
.L_x_2148:
[----:B------:R-:W-:Y:S01]  /*6010*/  @!P0 F2FP.F16.F32.PACK_AB R11, RZ, R11 ;  /* 0x0000000bff0b823e */ /* 0x000fe200000000ff */
        /* <DEDUP_REMOVED lines=10> */
.L_x_2149:
[----:B------:R-:W-:Y:S01]  /*60c0*/  FADD.FTZ R13, R26, R13 ;  /* 0x0000000d1a0d7221 */ /* 0x000fe20000010000 */
[----:B------:R-:W-:Y:S06]  /*60d0*/  BRA `(.L_x_2150) ;  /* 0xffffffe400147947 */ /* 0x000fec000383ffff */
.L_x_2151:
        /* <DEDUP_REMOVED lines=10> */
.L_x_3943:


//--------------------- .text._ZN13group_norm_v218gn_bwd_cuda_kernelI6__halfLi480ELi3ELi32ELi60ELi256ELb0ELb1ELi4ELi960ELi960ELi4ELb1ELi4ELb0ELb0ELNS_15WgradSyncMethodE3ENS_16CompileConditionILi900EEEEEvPT_S6_S6_PKS5_S8_S8_S8_PKfflPfPj --------------------------
	.section	.text._ZN13group_norm_v218gn_bwd_cuda_kernelI6__halfLi480ELi3ELi32ELi60ELi256ELb0ELb1ELi4ELi960ELi960ELi4ELb1ELi4ELb0ELb0ELNS_15WgradSyncMethodE3ENS_16CompileConditionILi900EEEEEvPT_S6_S6_PKS5_S8_S8_S8_PKfflPfPj,"ax",@progbits
	.align	128
        .global         _ZN13group_norm_v218gn_bwd_cuda_kernelI6__halfLi480ELi3ELi32ELi60ELi256ELb0ELb1ELi4ELi960ELi960ELi4ELb1ELi4ELb0ELb0ELNS_15WgradSyncMethodE3ENS_16CompileConditionILi900EEEEEvPT_S6_S6_PKS5_S8_S8_S8_PKfflPfPj
        .type           _ZN13group_norm_v218gn_bwd_cuda_kernelI6__halfLi480ELi3ELi32ELi60ELi256ELb0ELb1ELi4ELi960ELi960ELi4ELb1ELi4ELb0ELb0ELNS_15WgradSyncMethodE3ENS_16CompileConditionILi900EEEEEvPT_S6_S6_PKS5_S8_S8_S8_PKfflPfPj,@function
        .size           _ZN13group_norm_v218gn_bwd_cuda_kernelI6__halfLi480ELi3ELi32ELi60ELi256ELb0ELb1ELi4ELi960ELi960ELi4ELb1ELi4ELb0ELb0ELNS_15WgradSyncMethodE3ENS_16CompileConditionILi900EEEEEvPT_S6_S6_PKS5_S8_S8_S8_PKfflPfPj,(.L_x_3944 - _ZN13group_norm_v218gn_bwd_cuda_kernelI6__halfLi480ELi3ELi32ELi60ELi256ELb0ELb1ELi4ELi960ELi960ELi4ELb1ELi4ELb0ELb0ELNS_15WgradSyncMethodE3ENS_16CompileConditionILi900EEEEEvPT_S6_S6_PKS5_S8_S8_S8_PKfflPfPj)
        .other          _ZN13group_norm_v218gn_bwd_cuda_kernelI6__halfLi480ELi3ELi32ELi60ELi256ELb0ELb1ELi4ELi960ELi960ELi4ELb1ELi4ELb0ELb0ELNS_15WgradSyncMethodE3ENS_16CompileConditionILi900EEEEEvPT_S6_S6_PKS5_S8_S8_S8_PKfflPfPj,@"STO_CUDA_ENTRY STV_DEFAULT"
_ZN13group_norm_v218gn_bwd_cuda_kernelI6__halfLi480ELi3ELi32ELi60ELi256ELb0ELb1ELi4ELi960ELi960ELi4ELb1ELi4ELb0ELb0ELNS_15WgradSyncMethodE3ENS_16CompileConditionILi900EEEEEvPT_S6_S6_PKS5_S8_S8_S8_PKfflPfPj:
.text._ZN13group_norm_v218gn_bwd_cuda_kernelI6__halfLi480ELi3ELi32ELi60ELi256ELb0ELb1ELi4ELi960ELi960ELi4ELb1ELi4ELb0ELb0ELNS_15WgradSyncMethodE3ENS_16CompileConditionILi900EEEEEvPT_S6_S6_PKS5_S8_S8_S8_PKfflPfPj:
        /* <DEDUP_REMOVED lines=32> */
.L_x_2154:
[----:B------:R-:W2:Y:S04]  /*0200*/  LD.E.STRONG.GPU R0, desc[UR12][R2.64] ;  /* 0x0000000c02007980 */ /* 0x000ea8000c10f900 */
[----:B--2---:R-:W-:Y:S01]  /*0210*/  CCTL.IVALL ;  /* 0x00000000ff00798f */ /* 0x004fe20002000000 */
[----:B------:R-:W-:Y:S05]  /*0220*/  YIELD ;  /* 0x0000000000007946 */ /* 0x000fea0003800000 */
[----:B-----5:R-:W-:-:S04]  /*0230*/  LOP3.LUT R0, R0, R5, RZ, 0x3c, !PT ;  /* 0x0000000500007212 */ /* 0x020fc800078e3cff */
[----:B------:R-:W-:-:S13]  /*0240*/  ISETP.GT.AND P0, PT, R0, -0x1, PT ;  /* 0xffffffff0000780c */ /* 0x000fda0003f04270 */
[----:B------:R-:W-:Y:S05]  /*0250*/  @P0 BRA `(.L_x_2154) ;  /* 0xfffffffc00e80947 */ /* 0x000fea000383ffff */
.L_x_2153:
[----:B------:R-:W-:Y:S05]  /*0260*/  WARPSYNC.ALL ;  /* 0x0000000000007948 */ /* 0x000fea0003800000 */
[----:B------:R-:W-:Y:S06]  /*0270*/  BAR.SYNC.DEFER_BLOCKING 0x0 ;  /* 0x0000000000007b1d */ /* 0x000fec0000010000 */
[----:B------:R-:W-:Y:S05]  /*0280*/  BRA `(.L_x_2155) ;  /* 0x00000024009c7947 */ /* 0x000fea0003800000 */
.L_x_2152:
        /* <DEDUP_REMOVED lines=42> */
.L_x_2171:
        /* <DEDUP_REMOVED lines=8> */
[----:B------:R-:W-:-:S02]  /*05b0*/  ULOP3.LUT UR10, UR10, 0xfc, URZ, 0xc0, !UPT ;  /* 0x000000fc0a0a7892 */ /* 0x000fc4000f8ec03f */
[----:B------:R-:W-:Y:S02]  /*05c0*/  UIMAD UR11, UR14, 0x78000, URZ ;  /* 0x000780000e0b78a4 */ /* 0x000fe4000f8e023f */
[----:B------:R-:W-:Y:S01]  /*05d0*/  IMAD.U32 R10, RZ, RZ, UR14 ;  /* 0x0000000eff0a7e24 */ /* 0x000fe2000f8e00ff */
[----:B------:R-:W-:Y:S01]  /*05e0*/  ULDC.64 UR18, c[0x0][0x248] ;  /* 0x0000920000127ab9 */ /* 0x000fe20000000a00 */
[----:B0-----:R-:W-:-:S05]  /*05f0*/  IMAD.WIDE.U32 R26, R0, -0x77777777, RZ ;  /* 0x88888889001a7825 */ /* 0x001fca00078e00ff */
[----:B------:R-:W-:-:S05]  /*0600*/  SHF.R.U32.HI R26, RZ, 0x7, R27 ;  /* 0x00000007ff1a7819 */ /* 0x000fca000001161b */
[C---:B------:R-:W-:Y:S01]  /*0610*/  IMAD R27, R26.reuse, -0xf0, R0 ;  /* 0xffffff101a1b7824 */ /* 0x040fe200078e0200 */
[----:B------:R-:W-:-:S04]  /*0620*/  IADD3 R0, R26, UR10, RZ ;  /* 0x0000000a1a007c10 */ /* 0x000fc8000fffe0ff */
[----:B------:R-:W-:Y:S01]  /*0630*/  LEA R6, R27, UR15, 0x2 ;  /* 0x0000000f1b067c11 */ /* 0x000fe2000f8e10ff */
[----:B------:R-:W-:-:S03]  /*0640*/  IMAD R0, R0, 0x780, RZ ;  /* 0x0000078000007824 */ /* 0x000fc600078e02ff */
[----:B------:R-:W-:Y:S01]  /*0650*/  SHF.R.S32.HI R7, RZ, 0x1f, R6 ;  /* 0x0000001fff077819 */ /* 0x000fe20000011406 */
[----:B------:R-:W-:-:S05]  /*0660*/  IMAD.WIDE.U32 R2, R6, -0x77777777, RZ ;  /* 0x8888888906027825 */ /* 0x000fca00078e00ff */
[----:B------:R-:W-:Y:S01]  /*0670*/  SHF.R.U32.HI R8, RZ, 0x5, R3 ;  /* 0x00000005ff087819 */ /* 0x000fe20000011603 */
[----:B------:R-:W-:-:S04]  /*0680*/  IMAD.WIDE.U32 R2, R9, 0x78000, R6 ;  /* 0x0007800009027825 */ /* 0x000fc800078e0006 */
[----:B------:R0:W-:Y:S01]  /*0690*/  STL [R1+0x10], R8 ;  /* 0x0000100801007387 */ /* 0x0001e20000100800 */
[----:B------:R-:W-:Y:S01]  /*06a0*/  IADD3 R3, R3, UR11, RZ ;  /* 0x0000000b03037c10 */ /* 0x000fe2000fffe0ff */
[----:B------:R-:W-:Y:S01]  /*06b0*/  ULDC.64 UR10, c[0x0][0x230] ;  /* 0x00008c00000a7ab9 */ /* 0x000fe20000000a00 */
[----:B------:R-:W-:-:S04]  /*06c0*/  IADD3 R7, P1, R0, R2, RZ ;  /* 0x0000000200077210 */ /* 0x000fc80007f3e0ff */
[----:B------:R-:W-:Y:S02]  /*06d0*/  SHF.L.U32 R20, R7, 0x1, RZ ;  /* 0x0000000107147819 */ /* 0x000fe400000006ff */
[----:B0-----:R-:W-:-:S04]  /*06e0*/  LEA R8, P0, R9, R8, 0x5 ;  /* 0x0000000809087211 */ /* 0x001fc800078028ff */
[----:B------:R-:W-:Y:S02]  /*06f0*/  LEA.HI.X R9, R9, RZ, R10, 0x5, P0 ;  /* 0x000000ff09097211 */ /* 0x000fe400000f2c0a */
[----:B------:R-:W-:-:S04]  /*0700*/  LEA R22, P0, R8, UR18, 0x3 ;  /* 0x0000001208167c11 */ /* 0x000fc8000f8018ff */
[----:B------:R-:W-:Y:S01]  /*0710*/  LEA.HI.X R23, R8, UR19, R9, 0x3, P0 ;  /* 0x0000001308177c11 */ /* 0x000fe200080f1c09 */
[----:B------:R-:W-:Y:S01]  /*0720*/  IMAD.X R8, RZ, RZ, R3, P1 ;  /* 0x000000ffff087224 */ /* 0x000fe200008e0603 */
[----:B------:R-:W-:-:S04]  /*0730*/  ULDC.64 UR18, c[0x0][0x228] ;  /* 0x00008a0000127ab9 */ /* 0x000fc80000000a00 */
[----:B------:R-:W2:Y:S01]  /*0740*/  LDG.E.64.CONSTANT R22, desc[UR12][R22.64] ;  /* 0x0000000c16167981 */ /* 0x000ea2000c1e9b00 */
[----:B------:R-:W-:Y:S01]  /*0750*/  SHF.L.U64.HI R11, R7, 0x1, R8 ;  /* 0x00000001070b7819 */ /* 0x000fe20000010208 */
[----:B-1----:R-:W-:Y:S01]  /*0760*/  IMAD.WIDE R6, R6, 0x2, R4 ;  /* 0x0000000206067825 */ /* 0x002fe200078e0204 */
[C---:B------:R-:W-:Y:S01]  /*0770*/  IADD3 R8, P0, R20.reuse, UR10, RZ ;  /* 0x0000000a14087c10 */ /* 0x040fe2000ff1e0ff */
[----:B------:R0:W-:Y:S01]  /*0780*/  STL [R1+0x8], R20 ;  /* 0x0000081401007387 */ /* 0x0001e20000100800 */
[----:B------:R-:W-:Y:S02]  /*0790*/  IADD3 R24, P1, R20, UR18, RZ ;  /* 0x0000001214187c10 */ /* 0x000fe4000ff3e0ff */
[C---:B------:R-:W-:Y:S01]  /*07a0*/  IADD3.X R9, R11.reuse, UR11, RZ, P0, !PT ;  /* 0x0000000b0b097c10 */ /* 0x040fe200087fe4ff */
[----:B------:R-:W-:Y:S01]  /*07b0*/  VIADD R5, R0, 0xf00 ;  /* 0x00000f0000057836 */ /* 0x000fe20000000000 */
[----:B------:R-:W-:Y:S01]  /*07c0*/  IADD3.X R25, R11, UR19, RZ, P1, !PT ;  /* 0x000000130b197c10 */ /* 0x000fe20008ffe4ff */
[----:B------:R-:W3:Y:S04]  /*07d0*/  LDG.E.64.CONSTANT R6, desc[UR12][R6.64] ;  /* 0x0000000c06067981 */ /* 0x000ee8000c1e9b00 */
[----:B------:R-:W4:Y:S04]  /*07e0*/  LDG.E.64.CONSTANT R8, desc[UR12][R8.64] ;  /* 0x0000000c08087981 */ /* 0x000f28000c1e9b00 */
[----:B------:R-:W5:Y:S01]  /*07f0*/  LDG.E.64.CONSTANT R24, desc[UR12][R24.64] ;  /* 0x0000000c18187981 */ /* 0x000f62000c1e9b00 */
[----:B------:R-:W-:-:S03]  /*0800*/  IADD3 R5, P0, R5, R2, RZ ;  /* 0x0000000205057210 */ /* 0x000fc60007f1e0ff */
[----:B------:R1:W-:Y:S01]  /*0810*/  STL [R1+0xc], R11 ;  /* 0x00000c0b01007387 */ /* 0x0003e20000100800 */
[----:B------:R-:W-:Y:S01]  /*0820*/  IADD3.X R0, RZ, R3, RZ, P0, !PT ;  /* 0x00000003ff007210 */ /* 0x000fe200007fe4ff */
[----:B0-----:R-:W-:-:S03]  /*0830*/  IMAD.SHL.U32 R20, R5, 0x2, RZ ;  /* 0x0000000205147824 */ /* 0x001fc600078e00ff */
[----:B------:R-:W-:Y:S02]  /*0840*/  SHF.L.U64.HI R4, R5, 0x1, R0 ;  /* 0x0000000105047819 */ /* 0x000fe40000010200 */
[----:B------:R-:W-:Y:S01]  /*0850*/  IADD3 R10, P0, R20, UR10, RZ ;  /* 0x0000000a140a7c10 */ /* 0x000fe2000ff1e0ff */
[----:B------:R0:W-:Y:S01]  /*0860*/  STL [R1], R20 ;  /* 0x0000001401007387 */ /* 0x0001e20000100800 */
[----:B------:R-:W-:Y:S02]  /*0870*/  ULDC UR10, c[0x0][0x250] ;  /* 0x00009400000a7ab9 */ /* 0x000fe40000000800 */
[----:B-1----:R-:W-:-:S06]  /*0880*/  IADD3.X R11, R4, UR11, RZ, P0, !PT ;  /* 0x0000000b040b7c10 */ /* 0x002fcc00087fe4ff */
[----:B------:R-:W5:Y:S01]  /*0890*/  LDG.E.64.CONSTANT R10, desc[UR12][R10.64] ;  /* 0x0000000c0a0a7981 */ /* 0x000f62000c1e9b00 */
[----:B0-----:R-:W-:-:S04]  /*08a0*/  IADD3 R20, P0, R20, UR18, RZ ;  /* 0x0000001214147c10 */ /* 0x001fc8000ff1e0ff */
[----:B------:R-:W-:-:S06]  /*08b0*/  IADD3.X R21, R4, UR19, RZ, P0, !PT ;  /* 0x0000001304157c10 */ /* 0x000fcc00087fe4ff */
[----:B------:R-:W5:Y:S04]  /*08c0*/  LDG.E.64.CONSTANT R20, desc[UR12][R20.64] ;  /* 0x0000000c14147981 */ /* 0x000f68000c1e9b00 */
[----:B------:R0:W-:Y:S01]  /*08d0*/  STL [R1+0x4], R4 ;  /* 0x0000040401007387 */ /* 0x0001e20000100800 */
[----:B------:R-:W-:-:S04]  /*08e0*/  UIADD3 UR11, UP0, UR9, 0x4, URZ ;  /* 0x00000004090b7890 */ /* 0x000fc8000ff1e03f */
[----:B------:R-:W-:Y:S02]  /*08f0*/  UIADD3.X UR14, URZ, UR5, URZ, UP0, !UPT ;  /* 0x000000053f0e7290 */ /* 0x000fe400087fe43f */
[----:B------:R-:W-:-:S04]  /*0900*/  UISETP.GE.U32.AND UP0, UPT, UR11, UR16, UPT ;  /* 0x000000100b00728c */ /* 0x000fc8000bf06070 */
[----:B------:R-:W-:-:S06]  /*0910*/  UISETP.GE.AND.EX UP0, UPT, UR14, UR7, UPT, UP0 ;  /* 0x000000070e00728c */ /* 0x000fcc000bf06300 */
[----:B------:R-:W-:Y:S01]  /*0920*/  PLOP3.LUT P0, PT, PT, PT, UP0, 0x80, 0x0 ;  /* 0x000000000000781c */ /* 0x000fe20003f0f008 */
[----:B--2---:R-:W-:-:S06]  /*0930*/  FADD.FTZ R2, R23, UR10 ;  /* 0x0000000a17027e21 */ /* 0x004fcc0008010000 */
[----:B------:R-:W1:Y:S01]  /*0940*/  MUFU.RSQ R2, R2 ;  /* 0x0000000200027308 */ /* 0x000e620000001400 */
[----:B---3--:R-:W-:Y:S02]  /*0950*/  HADD2.F32 R3, -RZ, R6.H0_H0 ;  /* 0x20000006ff037230 */ /* 0x008fe40000004100 */
[--C-:B----4-:R-:W-:Y:S02]  /*0960*/  HADD2.F32 R37, -RZ, R8.reuse.H0_H0 ;  /* 0x20000008ff257230 */ /* 0x110fe40000004100 */
[----:B------:R-:W-:Y:S02]  /*0970*/  HADD2.F32 R36, -RZ, R8.H1_H1 ;  /* 0x30000008ff247230 */ /* 0x000fe40000004100 */
[----:B-----5:R-:W-:Y:S02]  /*0980*/  HADD2.F32 R0, -RZ, R24.H0_H0 ;  /* 0x20000018ff007230 */ /* 0x020fe40000004100 */
[----:B------:R-:W-:Y:S01]  /*0990*/  FADD.FTZ R37, -R22, R37 ;  /* 0x0000002516257221 */ /* 0x000fe20000010100 */
[----:B0-----:R-:W-:-:S02]  /*09a0*/  HADD2.F32 R4, -RZ, R6.H1_H1 ;  /* 0x30000006ff047230 */ /* 0x001fc40000004100 */
[----:B------:R-:W-:Y:S01]  /*09b0*/  FADD.FTZ R36, -R22, R36 ;  /* 0x0000002416247221 */ /* 0x000fe20000010100 */
[----:B------:R-:W-:Y:S02]  /*09c0*/  HADD2.F32 R29, -RZ, R24.H1_H1 ;  /* 0x30000018ff1d7230 */ /* 0x000fe40000004100 */
[----:B------:R-:W-:Y:S01]  /*09d0*/  FMUL.FTZ R5, R0, R3 ;  /* 0x0000000300057220 */ /* 0x000fe20000410000 */
[C---:B-1----:R-:W-:Y:S01]  /*09e0*/  FMUL.FTZ R37, R2.reuse, R37 ;  /* 0x0000002502257220 */ /* 0x042fe20000410000 */
[----:B------:R-:W-:Y:S01]  /*09f0*/  FMUL.FTZ R36, R2, R36 ;  /* 0x0000002402247220 */ /* 0x000fe20000410000 */
[----:B------:R-:W-:Y:S02]  /*0a00*/  FMUL.FTZ R23, R29, R4 ;  /* 0x000000041d177220 */ /* 0x000fe40000410000 */
[----:B------:R-:W-:Y:S01]  /*0a10*/  FFMA.FTZ R5, R37, R5, RZ ;  /* 0x0000000525057223 */ /* 0x000fe200000100ff */
[--C-:B------:R-:W-:Y:S02]  /*0a20*/  HADD2.F32 R8, -RZ, R9.reuse.H0_H0 ;  /* 0x20000009ff087230 */ /* 0x100fe40000004100 */
[----:B------:R-:W-:-:S02]  /*0a30*/  HADD2.F32 R34, -RZ, R9.H1_H1 ;  /* 0x30000009ff227230 */ /* 0x000fc40000004100 */
[----:B------:R-:W-:Y:S01]  /*0a40*/  FFMA.FTZ R23, R36, R23, R5 ;  /* 0x0000001724177223 */ /* 0x000fe20000010005 */
[----:B------:R-:W-:Y:S01]  /*0a50*/  HFMA2.MMA R9, -RZ, RZ, 0, 1.430511474609375e-06 ;  /* 0x00000018ff097435 */ /* 0x000fe200000001ff */
[--C-:B------:R-:W-:Y:S02]  /*0a60*/  HADD2.F32 R5, -RZ, R7.reuse.H0_H0 ;  /* 0x20000007ff057230 */ /* 0x100fe40000004100 */
[----:B------:R-:W-:Y:S02]  /*0a70*/  HADD2.F32 R6, -RZ, R7.H1_H1 ;  /* 0x30000007ff067230 */ /* 0x000fe40000004100 */
[C---:B------:R-:W-:Y:S01]  /*0a80*/  FADD.FTZ R35, -R22.reuse, R8 ;  /* 0x0000000816237221 */ /* 0x040fe20000010100 */
[--C-:B------:R-:W-:Y:S02]  /*0a90*/  HADD2.F32 R7, -RZ, R25.reuse.H0_H0 ;  /* 0x20000019ff077230 */ /* 0x100fe40000004100 */
[----:B------:R-:W-:Y:S01]  /*0aa0*/  FADD.FTZ R34, -R22, R34 ;  /* 0x0000002216227221 */ /* 0x000fe20000010100 */
[----:B------:R-:W-:-:S02]  /*0ab0*/  HADD2.F32 R8, -RZ, R25.H1_H1 ;  /* 0x30000019ff087230 */ /* 0x000fc40000004100 */
[----:B------:R-:W-:Y:S01]  /*0ac0*/  FMUL.FTZ R35, R2, R35 ;  /* 0x0000002302237220 */ /* 0x000fe20000410000 */
[----:B------:R-:W-:Y:S01]  /*0ad0*/  FMUL.FTZ R24, R7, R5 ;  /* 0x0000000507187220 */ /* 0x000fe20000410000 */
[----:B------:R-:W-:Y:S02]  /*0ae0*/  IMAD R27, R27, R9, UR8 ;  /* 0x000000081b1b7e24 */ /* 0x000fe4000f8e0209 */
[----:B------:R-:W-:Y:S01]  /*0af0*/  FMUL.FTZ R9, R8, R6 ;  /* 0x0000000608097220 */ /* 0x000fe20000410000 */
[----:B------:R-:W-:Y:S01]  /*0b00*/  FMUL.FTZ R34, R2, R34 ;  /* 0x0000002202227220 */ /* 0x000fe20000410000 */
[----:B------:R-:W-:Y:S01]  /*0b10*/  FFMA.FTZ R24, R35, R24, R23 ;  /* 0x0000001823187223 */ /* 0x000fe20000010017 */
[----:B------:R-:W-:-:S03]  /*0b20*/  HADD2.F32 R33, -RZ, R10.H0_H0 ;  /* 0x2000000aff217230 */ /* 0x000fc60000004100 */
[----:B------:R-:W-:Y:S01]  /*0b30*/  FFMA.FTZ R24, R34, R9, R24 ;  /* 0x0000000922187223 */ /* 0x000fe20000010018 */
[----:B------:R-:W-:Y:S02]  /*0b40*/  HADD2.F32 R9, -RZ, R20.H0_H0 ;  /* 0x20000014ff097230 */ /* 0x000fe40000004100 */
[----:B------:R-:W-:Y:S01]  /*0b50*/  FADD.FTZ R33, -R22, R33 ;  /* 0x0000002116217221 */ /* 0x000fe20000010100 */
[----:B------:R-:W-:Y:S02]  /*0b60*/  HADD2.F32 R32, -RZ, R10.H1_H1 ;  /* 0x3000000aff207230 */ /* 0x000fe40000004100 */
[--C-:B------:R-:W-:Y:S02]  /*0b70*/  HADD2.F32 R31, -RZ, R11.reuse.H0_H0 ;  /* 0x2000000bff1f7230 */ /* 0x100fe40000004100 */
[----:B------:R-:W-:Y:S02]  /*0b80*/  HADD2.F32 R30, -RZ, R11.H1_H1 ;  /* 0x3000000bff1e7230 */ /* 0x000fe40000004100 */
[----:B------:R-:W-:Y:S01]  /*0b90*/  FFMA.FTZ R11, R0, R3, RZ ;  /* 0x00000003000b7223 */ /* 0x000fe200000100ff */
[----:B------:R-:W-:-:S02]  /*0ba0*/  HADD2.F32 R10, -RZ, R20.H1_H1 ;  /* 0x30000014ff0a7230 */ /* 0x000fc40000004100 */
[----:B------:R-:W-:Y:S01]  /*0bb0*/  FMUL.FTZ R33, R2, R33 ;  /* 0x0000002102217220 */ /* 0x000fe20000410000 */
[----:B------:R-:W-:Y:S01]  /*0bc0*/  FMUL.FTZ R20, R3, R9 ;  /* 0x0000000903147220 */ /* 0x000fe20000410000 */
[C---:B------:R-:W-:Y:S01]  /*0bd0*/  FADD.FTZ R32, -R22.reuse, R32 ;  /* 0x0000002016207221 */ /* 0x040fe20000010100 */
[----:B------:R-:W-:Y:S01]  /*0be0*/  FFMA.FTZ R11, R29, R4, R11 ;  /* 0x000000041d0b7223 */ /* 0x000fe2000001000b */
[C---:B------:R-:W-:Y:S01]  /*0bf0*/  FADD.FTZ R31, -R22.reuse, R31 ;  /* 0x0000001f161f7221 */ /* 0x040fe20000010100 */
[----:B------:R-:W-:Y:S01]  /*0c00*/  FADD.FTZ R30, -R22, R30 ;  /* 0x0000001e161e7221 */ /* 0x000fe20000010100 */
[----:B------:R-:W-:Y:S01]  /*0c10*/  FFMA.FTZ R20, R33, R20, R24 ;  /* 0x0000001421147223 */ /* 0x000fe20000010018 */
[----:B------:R-:W-:Y:S01]  /*0c20*/  FMUL.FTZ R22, R4, R10 ;  /* 0x0000000a04167220 */ /* 0x000fe20000410000 */
[----:B------:R-:W-:Y:S01]  /*0c30*/  FMUL.FTZ R32, R2, R32 ;  /* 0x0000002002207220 */ /* 0x000fe20000410000 */
[----:B------:R-:W-:Y:S01]  /*0c40*/  FFMA.FTZ R24, R7, R5, R11 ;  /* 0x0000000507187223 */ /* 0x000fe2000001000b */
[----:B------:R-:W-:-:S02]  /*0c50*/  HADD2.F32 R11, -RZ, R21.H0_H0 ;  /* 0x20000015ff0b7230 */ /* 0x000fc40000004100 */
[----:B------:R-:W-:Y:S01]  /*0c60*/  FFMA.FTZ R20, R32, R22, R20 ;  /* 0x0000001620147223 */ /* 0x000fe20000010014 */
[----:B------:R-:W-:Y:S01]  /*0c70*/  FFMA.FTZ R22, R8, R6, R24 ;  /* 0x0000000608167223 */ /* 0x000fe20000010018 */
[----:B------:R-:W-:Y:S01]  /*0c80*/  FMUL.FTZ R31, R2, R31 ;  /* 0x0000001f021f7220 */ /* 0x000fe20000410000 */
[----:B------:R-:W-:-:S04]  /*0c90*/  FMUL.FTZ R24, R5, R11 ;  /* 0x0000000b05187220 */ /* 0x000fc80000410000 */
[----:B------:R-:W-:Y:S02]  /*0ca0*/  FFMA.FTZ R20, R31, R24, R20 ;  /* 0x000000181f147223 */ /* 0x000fe40000010014 */
[----:B------:R-:W0:Y:S01]  /*0cb0*/  S2R R24, SR_TID.X ;  /* 0x0000000000187919 */ /* 0x000e220000002100 */
[----:B------:R-:W-:Y:S01]  /*0cc0*/  FFMA.FTZ R22, R3, R9, R22 ;  /* 0x0000000903167223 */ /* 0x000fe20000010016 */
[----:B------:R-:W-:-:S03]  /*0cd0*/  HADD2.F32 R28, -RZ, R21.H1_H1 ;  /* 0x30000015ff1c7230 */ /* 0x000fc60000004100 */
[----:B------:R-:W-:Y:S01]  /*0ce0*/  FFMA.FTZ R22, R4, R10, R22 ;  /* 0x0000000a04167223 */ /* 0x000fe20000010016 */
[----:B------:R-:W-:Y:S01]  /*0cf0*/  FMUL.FTZ R30, R2, R30 ;  /* 0x0000001e021e7220 */ /* 0x000fe20000410000 */
[-C--:B------:R-:W-:Y:S02]  /*0d00*/  FMUL.FTZ R21, R6, R28.reuse ;  /* 0x0000001c06157220 */ /* 0x080fe40000410000 */
[----:B------:R-:W-:Y:S01]  /*0d10*/  FFMA.FTZ R22, R5, R11, R22 ;  /* 0x0000000b05167223 */ /* 0x000fe20000010016 */
[----:B------:R-:W-:Y:S02]  /*0d20*/  IMAD R23, R26, 0x8, R27 ;  /* 0x000000081a177824 */ /* 0x000fe400078e021b */
[----:B------:R-:W-:Y:S01]  /*0d30*/  FFMA.FTZ R21, R30, R21, R20 ;  /* 0x000000151e157223 */ /* 0x000fe20000010014 */
        /* <DEDUP_REMOVED lines=9> */
[----:B------:R-:W-:Y:S01]  /*0dd0*/  FFMA.FTZ R12, R34, R8, R12 ;  /* 0x00000008220c7223 */ /* 0x000fe2000001000c */
[----:B------:R-:W-:Y:S01]  /*0de0*/  FADD.FTZ R19, R19, R9 ;  /* 0x0000000913137221 */ /* 0x000fe20000010000 */
[----:B------:R-:W-:Y:S01]  /*0df0*/  FADD.FTZ R17, R17, R10 ;  /* 0x0000000a11117221 */ /* 0x000fe20000010000 */
[----:B------:R-:W-:Y:S01]  /*0e00*/  FADD.FTZ R15, R15, R11 ;  /* 0x0000000b0f0f7221 */ /* 0x000fe20000010000 */
[----:B------:R-:W-:Y:S01]  /*0e10*/  FADD.FTZ R13, R13, R28 ;  /* 0x0000001c0d0d7221 */ /* 0x000fe20000010000 */
[----:B------:R-:W-:Y:S01]  /*0e20*/  FFMA.FTZ R18, R33, R9, R18 ;  /* 0x0000000921127223 */ /* 0x000fe20000010012 */
[----:B------:R-:W-:Y:S01]  /*0e30*/  FFMA.FTZ R16, R32, R10, R16 ;  /* 0x0000000a20107223 */ /* 0x000fe20000010010 */
[----:B------:R-:W-:Y:S01]  /*0e40*/  FFMA.FTZ R14, R31, R11, R14 ;  /* 0x0000000b1f0e7223 */ /* 0x000fe2000001000e */
[----:B------:R-:W-:Y:S01]  /*0e50*/  FFMA.FTZ R12, R30, R28, R12 ;  /* 0x0000001c1e0c7223 */ /* 0x000fe2000001000c */
[----:B------:R-:W-:Y:S01]  /*0e60*/  BAR.SYNC.DEFER_BLOCKING 0x0 ;  /* 0x0000000000007b1d */ /* 0x000fe20000010000 */
[----:B0-----:R-:W-:-:S05]  /*0e70*/  ISETP.GT.U32.AND P1, PT, R24, 0x1f, PT ;  /* 0x0000001f1800780c */ /* 0x001fca0003f24070 */
[----:B-1----:R-:W-:Y:S08]  /*0e80*/  @!P0 BRA `(.L_x_2156) ;  /* 0x0000000000e48947 */ /* 0x002ff00003800000 */
[----:B------:R-:W2:Y:S04]  /*0e90*/  LDL R27, [R1+0x24] ;  /* 0x00002400011b7983 */ /* 0x000ea80000100800 */
[----:B------:R-:W3:Y:S01]  /*0ea0*/  LDL R25, [R1+0x20] ;  /* 0x0000200001197983 */ /* 0x000ee20000100800 */
[----:B------:R-:W0:Y:S01]  /*0eb0*/  S2UR UR10, SR_CgaCtaId ;  /* 0x00000000000a79c3 */ /* 0x000e220000008800 */
[----:B------:R-:W-:Y:S01]  /*0ec0*/  UMOV UR5, 0x400 ;  /* 0x0000040000057882 */ /* 0x000fe20000000000 */
[----:B------:R-:W-:-:S04]  /*0ed0*/  SHF.L.U32 R20, R24, 0x1, RZ ;  /* 0x0000000118147819 */ /* 0x000fc800000006ff */
[----:B------:R-:W-:-:S04]  /*0ee0*/  LOP3.LUT R20, R20, 0x18, RZ, 0xc0, !PT ;  /* 0x0000001814147812 */ /* 0x000fc800078ec0ff */
[----:B------:R-:W-:Y:S01]  /*0ef0*/  LOP3.LUT R23, R20, 0x8, RZ, 0x3c, !PT ;  /* 0x0000000814177812 */ /* 0x000fe200078e3cff */
[----:B0-----:R-:W-:-:S06]  /*0f00*/  ULEA UR5, UR10, UR5, 0x18 ;  /* 0x000000050a057291 */ /* 0x001fcc000f8ec03f */
[----:B------:R-:W-:-:S04]  /*0f10*/  LEA R21, R24, UR5, 0x5 ;  /* 0x0000000518157c11 */ /* 0x000fc8000f8e28ff */
[C---:B------:R-:W-:Y:S01]  /*0f20*/  IADD3 R23, R21.reuse, R23, RZ ;  /* 0x0000001715177210 */ /* 0x040fe20007ffe0ff */
[----:B------:R-:W-:-:S05]  /*0f30*/  IMAD.IADD R22, R21, 0x1, R20 ;  /* 0x0000000115167824 */ /* 0x000fca00078e0214 */
[----:B------:R0:W-:Y:S04]  /*0f40*/  STS.64 [R22], R18 ;  /* 0x0000001216007388 */ /* 0x0001e80000000a00 */
[----:B------:R-:W-:Y:S01]  /*0f50*/  STS.64 [R23], R16 ;  /* 0x0000001017007388 */ /* 0x000fe20000000a00 */
[C---:B0-----:R-:W-:Y:S02]  /*0f60*/  LOP3.LUT R22, R20.reuse, 0x10, RZ, 0x3c, !PT ;  /* 0x0000001014167812 */ /* 0x041fe400078e3cff */
[----:B------:R-:W-:-:S03]  /*0f70*/  LOP3.LUT R20, R20, 0x18, RZ, 0x3c, !PT ;  /* 0x0000001814147812 */ /* 0x000fc600078e3cff */
[C---:B------:R-:W-:Y:S01]  /*0f80*/  IMAD.IADD R22, R21.reuse, 0x1, R22 ;  /* 0x0000000115167824 */ /* 0x040fe200078e0216 */
[----:B------:R-:W-:Y:S02]  /*0f90*/  IADD3 R20, R21, R20, RZ ;  /* 0x0000001415147210 */ /* 0x000fe40007ffe0ff */
[----:B------:R-:W0:Y:S02]  /*0fa0*/  S2R R21, SR_TID.X ;  /* 0x0000000000157919 */ /* 0x000e240000002100 */
[----:B------:R1:W-:Y:S04]  /*0fb0*/  STS.64 [R22], R14 ;  /* 0x0000000e16007388 */ /* 0x0003e80000000a00 */
[----:B------:R2:W-:Y:S01]  /*0fc0*/  STS.64 [R20], R12 ;  /* 0x0000000c14007388 */ /* 0x0005e20000000a00 */
[----:B0-----:R-:W-:-:S04]  /*0fd0*/  SHF.R.S32.HI R26, RZ, 0x1f, R21 ;  /* 0x0000001fff1a7819 */ /* 0x001fc80000011415 */
[----:B------:R-:W-:-:S04]  /*0fe0*/  LEA.HI R26, R26, R21, RZ, 0x2 ;  /* 0x000000151a1a7211 */ /* 0x000fc800078f10ff */
[----:B------:R-:W-:-:S04]  /*0ff0*/  SHF.R.S32.HI R26, RZ, 0x2, R26 ;  /* 0x00000002ff1a7819 */ /* 0x000fc8000001141a */
[----:B-1----:R-:W-:Y:S01]  /*1000*/  LEA R22, R26, UR5, 0x5 ;  /* 0x000000051a167c11 */ /* 0x002fe2000f8e28ff */
[----:B------:R-:W-:-:S04]  /*1010*/  USHF.R.U32.HI UR10, URZ, 0x1, UR6 ;  /* 0x000000013f0a7899 */ /* 0x000fc80008011606 */
[----:B------:R-:W-:-:S04]  /*1020*/  USHF.L.U32 UR10, UR10, 0x6, URZ ;  /* 0x000000060a0a7899 */ /* 0x000fc8000800063f */
[----:B------:R-:W-:-:S04]  /*1030*/  ULOP3.LUT UR10, UR10, 0xffffffc0, UR17, 0xe2, !UPT ;  /* 0xffffffc00a0a7892 */ /* 0x000fc8000f8ee211 */
[----:B------:R-:W-:-:S06]  /*1040*/  UIMAD UR10, UR10, 0x780, UR15 ;  /* 0x000007800a0a78a4 */ /* 0x000fcc000f8e020f */
[----:B------:R-:W-:-:S05]  /*1050*/  VIADD R24, R24, UR10 ;  /* 0x0000000a18187c36 */ /* 0x000fca0008000000 */
[----:B------:R-:W-:Y:S01]  /*1060*/  SHF.L.U32 R24, R24, 0x1, RZ ;  /* 0x0000000118187819 */ /* 0x000fe200000006ff */
[----:B--2---:R-:W-:Y:S01]  /*1070*/  IMAD R20, R27, 0x8, R22 ;  /* 0x000000081b147824 */ /* 0x004fe200078e0216 */
[----:B------:R-:W-:Y:S01]  /*1080*/  BAR.SYNC.DEFER_BLOCKING 0x0 ;  /* 0x0000000000007b1d */ /* 0x000fe20000010000 */
[----:B---3--:R-:W-:-:S07]  /*1090*/  LEA R22, R25, R22, 0x3 ;  /* 0x0000001619167211 */ /* 0x008fce00078e18ff */
[----:B------:R-:W0:Y:S01]  /*10a0*/  LDC.64 R26, c[0x0][0x260] ;  /* 0x00009800ff1a7b82 */ /* 0x000e220000000a00 */
[----:B------:R-:W2:Y:S04]  /*10b0*/  LDL R25, [R1+0x18] ;  /* 0x0000180001197983 */ /* 0x000ea80000100800 */
[----:B------:R-:W1:Y:S04]  /*10c0*/  LDS.64 R20, [R20] ;  /* 0x0000000014147984 */ /* 0x000e680000000a00 */
[----:B------:R-:W3:Y:S01]  /*10d0*/  LDS.64 R22, [R22+0x1e00] ;  /* 0x001e000016167984 */ /* 0x000ee20000000a00 */
[----:B-1----:R-:W-:Y:S01]  /*10e0*/  FADD.FTZ R21, RZ, R21 ;  /* 0x00000015ff157221 */ /* 0x002fe20000010000 */
[----:B------:R-:W-:-:S03]  /*10f0*/  FADD.FTZ R20, RZ, R20 ;  /* 0x00000014ff147221 */ /* 0x000fc60000010000 */
[----:B---3--:R-:W-:Y:S01]  /*1100*/  FADD.FTZ R23, R21, R23 ;  /* 0x0000001715177221 */ /* 0x008fe20000010000 */
[----:B------:R-:W-:Y:S01]  /*1110*/  FADD.FTZ R22, R20, R22 ;  /* 0x0000001614167221 */ /* 0x000fe20000010000 */
[----:B0-----:R-:W-:-:S05]  /*1120*/  IMAD.WIDE.U32 R20, R24, 0x4, R26 ;  /* 0x0000000418147825 */ /* 0x001fca00078e001a */
[----:B------:R0:W-:Y:S04]  /*1130*/  STG.E.64 desc[UR12][R20.64+0x10000], R22 ;  /* 0x0100001614007986 */ /* 0x0001e8000c101b0c */
[----:B0-----:R-:W3:Y:S04]  /*1140*/  LDL R22, [R1+0x14] ;  /* 0x0000140001167983 */ /* 0x001ee80000100800 */
[----:B------:R-:W4:Y:S01]  /*1150*/  LDL R23, [R1+0x1c] ;  /* 0x00001c0001177983 */ /* 0x000f220000100800 */
[----:B------:R-:W-:-:S04]  /*1160*/  VIADD R20, R24, 0x3c0 ;  /* 0x000003c018147836 */ /* 0x000fc80000000000 */
[----:B------:R-:W-:Y:S01]  /*1170*/  IMAD.WIDE.U32 R20, R20, 0x4, R26 ;  /* 0x0000000414147825 */ /* 0x000fe200078e001a */
[----:B---3--:R-:W-:-:S04]  /*1180*/  LEA R24, R22, UR5, 0x5 ;  /* 0x0000000516187c11 */ /* 0x008fc8000f8e28ff */
[----:B----4-:R-:W-:Y:S01]  /*1190*/  LEA R22, R23, R24, 0x3 ;  /* 0x0000001817167211 */ /* 0x010fe200078e18ff */
[----:B--2---:R-:W-:-:S05]  /*11a0*/  IMAD R24, R25, 0x8, R24 ;  /* 0x0000000819187824 */ /* 0x004fca00078e0218 */
[----:B------:R-:W0:Y:S04]  /*11b0*/  LDS.64 R22, [R22] ;  /* 0x0000000016167984 */ /* 0x000e280000000a00 */
[----:B------:R-:W1:Y:S01]  /*11c0*/  LDS.64 R24, [R24+0x1e00] ;  /* 0x001e000018187984 */ /* 0x000e620000000a00 */
[----:B0-----:R-:W-:Y:S01]  /*11d0*/  FADD.FTZ R23, RZ, R23 ;  /* 0x00000017ff177221 */ /* 0x001fe20000010000 */
[----:B------:R-:W-:-:S03]  /*11e0*/  FADD.FTZ R22, RZ, R22 ;  /* 0x00000016ff167221 */ /* 0x000fc60000010000 */
[----:B-1----:R-:W-:Y:S01]  /*11f0*/  FADD.FTZ R25, R23, R25 ;  /* 0x0000001917197221 */ /* 0x002fe20000010000 */
[----:B------:R-:W-:-:S05]  /*1200*/  FADD.FTZ R24, R22, R24 ;  /* 0x0000001816187221 */ /* 0x000fca0000010000 */
[----:B------:R0:W-:Y:S02]  /*1210*/  STG.E.64 desc[UR12][R20.64+0x10000], R24 ;  /* 0x0100001814007986 */ /* 0x0001e4000c101b0c */
.L_x_2156:
[----:B------:R-:W1:Y:S01]  /*1220*/  S2R R27, SR_TID.X ;  /* 0x00000000001b7919 */ /* 0x000e620000002100 */
[----:B------:R-:W-:Y:S01]  /*1230*/  BSSY B0, `(.L_x_2157) ;  /* 0x000009f000007945 */ /* 0x000fe20003800000 */
[----:B0-----:R-:W-:-:S03]  /*1240*/  CS2R R20, SRZ ;  /* 0x0000000000147805 */ /* 0x001fc6000001ff00 */
[----:B------:R-:W-:Y:S05]  /*1250*/  @P1 BRA `(.L_x_2158) ;  /* 0x0000000800701947 */ /* 0x000fea0003800000 */
[----:B------:R-:W-:Y:S01]  /*1260*/  USHF.L.U32 UR5, UR9, 0x4, URZ ;  /* 0x0000000409057899 */ /* 0x000fe2000800063f */
[----:B------:R-:W-:Y:S01]  /*1270*/  MOV R20, 0x3c ;  /* 0x0000003c00147802 */ /* 0x000fe20000000f00 */
[----:B------:R-:W-:Y:S01]  /*1280*/  IMAD.MOV.U32 R21, RZ, RZ, 0x18 ;  /* 0x00000018ff157424 */ /* 0x000fe200078e00ff */
[----:B-1----:R-:W-:Y:S01]  /*1290*/  SHF.L.U32 R25, R27, 0x3, RZ ;  /* 0x000000031b197819 */ /* 0x002fe200000006ff */
        /* <DEDUP_REMOVED lines=152> */
.L_x_2158:
[----:B------:R-:W-:Y:S05]  /*1c20*/  BSYNC B0 ;  /* 0x0000000000007941 */ /* 0x000fea0003800000 */
.L_x_2157:
[----:B------:R-:W0:Y:S01]  /*1c30*/  SHFL.BFLY PT, R23, R20, 0x1, 0x1f ;  /* 0x0c201f0014177f89 */ /* 0x000e2200000e0000 */
[----:B-1----:R-:W-:Y:S01]  /*1c40*/  LOP3.LUT P1, RZ, R27, 0xffffffe1, RZ, 0xc0, !PT ;  /* 0xffffffe11bff7812 */ /* 0x002fe2000782c0ff */
        /* <DEDUP_REMOVED lines=8> */
[----:B------:R-:W-:Y:S01]  /*1cd0*/  IMAD.U32 R22, RZ, RZ, UR17 ;  /* 0x00000011ff167e24 */ /* 0x000fe2000f8e00ff */
        /* <DEDUP_REMOVED lines=8> */
.L_x_2160:
[----:B------:R-:W-:Y:S05]  /*1d60*/  BSYNC B0 ;  /* 0x0000000000007941 */ /* 0x000fea0003800000 */
.L_x_2159:
        /* <DEDUP_REMOVED lines=17> */
.L_x_2163:
[----:B------:R-:W2:Y:S04]  /*1e80*/  LD.E.STRONG.GPU R23, desc[UR12][R20.64] ;  /* 0x0000000c14177980 */ /* 0x000ea8000c10f900 */
[----:B--2---:R-:W-:Y:S01]  /*1e90*/  CCTL.IVALL ;  /* 0x00000000ff00798f */ /* 0x004fe20002000000 */
[----:B------:R-:W-:Y:S05]  /*1ea0*/  YIELD ;  /* 0x0000000000007946 */ /* 0x000fea0003800000 */
[----:B-----5:R-:W-:-:S04]  /*1eb0*/  LOP3.LUT R23, R23, R22, RZ, 0x3c, !PT ;  /* 0x0000001617177212 */ /* 0x020fc800078e3cff */
[----:B------:R-:W-:-:S13]  /*1ec0*/  ISETP.GT.AND P1, PT, R23, -0x1, PT ;  /* 0xffffffff1700780c */ /* 0x000fda0003f24270 */
[----:B------:R-:W-:Y:S05]  /*1ed0*/  @P1 BRA `(.L_x_2163) ;  /* 0xfffffffc00e81947 */ /* 0x000fea000383ffff */
.L_x_2162:
[----:B------:R-:W-:Y:S05]  /*1ee0*/  WARPSYNC.ALL ;  /* 0x0000000000007948 */ /* 0x000fea0003800000 */
[----:B------:R-:W-:Y:S06]  /*1ef0*/  BAR.SYNC.DEFER_BLOCKING 0x0 ;  /* 0x0000000000007b1d */ /* 0x000fec0000010000 */
[----:B------:R-:W-:Y:S05]  /*1f00*/  BRA `(.L_x_2164) ;  /* 0x0000000000687947 */ /* 0x000fea0003800000 */
.L_x_2161:
[----:B0-----:R-:W0:Y:S01]  /*1f10*/  S2R R20, SR_TID.X ;  /* 0x0000000000147919 */ /* 0x001e220000002100 */
[----:B------:R-:W-:Y:S01]  /*1f20*/  BAR.SYNC.DEFER_BLOCKING 0x0 ;  /* 0x0000000000007b1d */ /* 0x000fe20000010000 */
[----:B0-----:R-:W-:-:S13]  /*1f30*/  ISETP.NE.AND P1, PT, R20, RZ, PT ;  /* 0x000000ff1400720c */ /* 0x001fda0003f25270 */
[----:B------:R-:W-:Y:S05]  /*1f40*/  @P1 BRA `(.L_x_2165) ;  /* 0x0000000000501947 */ /* 0x000fea0003800000 */
[----:B------:R-:W0:Y:S01]  /*1f50*/  LDC.64 R22, c[0x0][0x268] ;  /* 0x00009a00ff167b82 */ /* 0x000e220000000a00 */
[----:B------:R-:W-:-:S06]  /*1f60*/  USHF.R.U32.HI UR5, URZ, 0x1, UR6 ;  /* 0x000000013f057899 */ /* 0x000fcc0008011606 */
[----:B------:R-:W-:Y:S01]  /*1f70*/  IMAD R20, RZ, RZ, -UR5 ;  /* 0x80000005ff147e24 */ /* 0x000fe2000f8e02ff */
[----:B------:R-:W-:-:S04]  /*1f80*/  ULOP3.LUT UR5, UR6, 0x1, URZ, 0xc0, !UPT ;  /* 0x0000000106057892 */ /* 0x000fc8000f8ec03f */
[----:B------:R-:W-:Y:S01]  /*1f90*/  ULOP3.LUT UR5, UR5, 0x4, URZ, 0xfc, !UPT ;  /* 0x0000000405057892 */ /* 0x000fe2000f8efc3f */
[----:B------:R-:W-:-:S05]  /*1fa0*/  ISETP.NE.AND P1, PT, R20, UR17, PT ;  /* 0x0000001114007c0c */ /* 0x000fca000bf25270 */
[----:B------:R-:W-:-:S05]  /*1fb0*/  MOV R20, UR5 ;  /* 0x0000000500147c02 */ /* 0x000fca0008000f00 */
[----:B0-----:R-:W-:-:S04]  /*1fc0*/  IMAD.WIDE.U32 R20, R20, 0x4, R22 ;  /* 0x0000000414147825 */ /* 0x001fc800078e0016 */
[----:B------:R-:W-:-:S05]  /*1fd0*/  IMAD.MOV.U32 R22, RZ, RZ, 0x7fffff81 ;  /* 0x7fffff81ff167424 */ /* 0x000fca00078e00ff */
[----:B------:R-:W-:Y:S01]  /*1fe0*/  SEL R22, R22, 0x1, !P1 ;  /* 0x0000000116167807 */ /* 0x000fe20004800000 */
[----:B------:R-:W-:Y:S06]  /*1ff0*/  MEMBAR.ALL.GPU ;  /* 0x0000000000007992 */ /* 0x000fec000000a000 */
[----:B------:R-:W-:-:S00]  /*2000*/  ERRBAR ;  /* 0x00000000000079ab */ /* 0x000fc00000000000 */
[----:B------:R-:W-:Y:S06]  /*2010*/  CGAERRBAR ;  /* 0x00000000000075ab */ /* 0x000fec0000000000 */
[----:B------:R0:W5:Y:S02]  /*2020*/  ATOM.E.ADD.STRONG.GPU PT, R22, desc[UR12][R20.64], R22 ;  /* 0x000000161416798a */ /* 0x00016400081ee1cc */
.L_x_2166:
[----:B------:R-:W2:Y:S04]  /*2030*/  LD.E.STRONG.GPU R23, desc[UR12][R20.64] ;  /* 0x0000000c14177980 */ /* 0x000ea8000c10f900 */
[----:B--2---:R-:W-:Y:S01]  /*2040*/  CCTL.IVALL ;  /* 0x00000000ff00798f */ /* 0x004fe20002000000 */
[----:B------:R-:W-:Y:S05]  /*2050*/  YIELD ;  /* 0x0000000000007946 */ /* 0x000fea0003800000 */
[----:B-----5:R-:W-:-:S04]  /*2060*/  LOP3.LUT R23, R23, R22, RZ, 0x3c, !PT ;  /* 0x0000001617177212 */ /* 0x020fc800078e3cff */
[----:B------:R-:W-:-:S13]  /*2070*/  ISETP.GT.AND P1, PT, R23, -0x1, PT ;  /* 0xffffffff1700780c */ /* 0x000fda0003f24270 */
[----:B------:R-:W-:Y:S05]  /*2080*/  @P1 BRA `(.L_x_2166) ;  /* 0xfffffffc00e81947 */ /* 0x000fea000383ffff */
.L_x_2165:
[----:B------:R-:W-:Y:S05]  /*2090*/  WARPSYNC.ALL ;  /* 0x0000000000007948 */ /* 0x000fea0003800000 */
[----:B------:R-:W-:Y:S06]  /*20a0*/  BAR.SYNC.DEFER_BLOCKING 0x0 ;  /* 0x0000000000007b1d */ /* 0x000fec0000010000 */
.L_x_2164:
[----:B0-----:R-:W0:Y:S01]  /*20b0*/  S2R R23, SR_TID.X ;  /* 0x0000000000177919 */ /* 0x001e220000002100 */
[----:B------:R-:W-:Y:S01]  /*20c0*/  BSSY B0, `(.L_x_2167) ;  /* 0x0000024000007945 */ /* 0x000fe20003800000 */
[----:B------:R-:W-:Y:S01]  /*20d0*/  HFMA2.MMA R21, -RZ, RZ, 0, 0 ;  /* 0x00000000ff157435 */ /* 0x000fe200000001ff */
[----:B------:R-:W-:Y:S01]  /*20e0*/  IMAD.MOV.U32 R22, RZ, RZ, RZ ;  /* 0x000000ffff167224 */ /* 0x000fe200078e00ff */
[----:B0-----:R-:W-:-:S13]  /*20f0*/  ISETP.GT.U32.AND P1, PT, R23, 0xff, PT ;  /* 0x000000ff1700780c */ /* 0x001fda0003f24070 */
[----:B------:R-:W-:Y:S05]  /*2100*/  @P1 BRA `(.L_x_2168) ;  /* 0x00000000007c1947 */ /* 0x000fea0003800000 */
[----:B------:R-:W-:Y:S01]  /*2110*/  ULDC UR5, c[0x0][0x10] ;  /* 0x0000040000057ab9 */ /* 0x000fe20000000800 */
[----:B------:R0:W-:Y:S01]  /*2120*/  STL.64 [R1+0x28], R2 ;  /* 0x0000280201007387 */ /* 0x0001e20000100a00 */
[----:B------:R-:W-:Y:S01]  /*2130*/  UIMAD UR5, UR5, UR4, UR6 ;  /* 0x00000004050572a4 */ /* 0x000fe2000f8e0206 */
[----:B------:R-:W-:-:S04]  /*2140*/  SHF.L.U32 R21, R23, 0x2, RZ ;  /* 0x0000000217157819 */ /* 0x000fc800000006ff */
[----:B------:R-:W-:Y:S01]  /*2150*/  LOP3.LUT R21, R21, 0x7fffffc0, RZ, 0xc0, !PT ;  /* 0x7fffffc015157812 */ /* 0x000fe200078ec0ff */
[----:B------:R-:W-:Y:S01]  /*2160*/  IMAD.U32 R20, RZ, RZ, UR5 ;  /* 0x00000005ff147e24 */ /* 0x000fe2000f8e00ff */
[----:B0-----:R-:W0:Y:S04]  /*2170*/  LDC.64 R2, c[0x0][0x260] ;  /* 0x00009800ff027b82 */ /* 0x001e280000000a00 */
[----:B------:R-:W-:Y:S02]  /*2180*/  LEA R20, R20, R21, 0xa ;  /* 0x0000001514147211 */ /* 0x000fe400078e50ff */
[----:B------:R-:W-:-:S04]  /*2190*/  LOP3.LUT R21, R23, 0xf, RZ, 0xc0, !PT ;  /* 0x0000000f17157812 */ /* 0x000fc800078ec0ff */
[----:B------:R-:W-:-:S05]  /*21a0*/  IADD3 R20, R20, R21, RZ ;  /* 0x0000001514147210 */ /* 0x000fca0007ffe0ff */
[----:B------:R-:W-:-:S05]  /*21b0*/  IMAD.SHL.U32 R24, R20, 0x2, RZ ;  /* 0x0000000214187824 */ /* 0x000fca00078e00ff */
[C---:B------:R-:W-:Y:S02]  /*21c0*/  IADD3 R22, R24.reuse, 0x20, RZ ;  /* 0x0000002018167810 */ /* 0x040fe40007ffe0ff */
[C---:B------:R-:W-:Y:S01]  /*21d0*/  IADD3 R25, R24.reuse, 0x40, RZ ;  /* 0x0000004018197810 */ /* 0x040fe20007ffe0ff */
[----:B0-----:R-:W-:-:S04]  /*21e0*/  IMAD.WIDE.U32 R20, R24, 0x4, R2 ;  /* 0x0000000418147825 */ /* 0x001fc800078e0002 */
[--C-:B------:R-:W-:Y:S02]  /*21f0*/  IMAD.WIDE.U32 R22, R22, 0x4, R2.reuse ;  /* 0x0000000416167825 */ /* 0x100fe400078e0002 */
[----:B------:R-:W2:Y:S02]  /*2200*/  LDG.E.64 R20, desc[UR12][R20.64] ;  /* 0x0000000c14147981 */ /* 0x000ea4000c1e1b00 */
[----:B------:R-:W-:Y:S02]  /*2210*/  VIADD R26, R24, 0x60 ;  /* 0x00000060181a7836 */ /* 0x000fe40000000000 */
[--C-:B------:R-:W-:Y:S01]  /*2220*/  IMAD.WIDE.U32 R24, R25, 0x4, R2.reuse ;  /* 0x0000000419187825 */ /* 0x100fe200078e0002 */
[----:B------:R-:W3:Y:S03]  /*2230*/  LDG.E.64 R22, desc[UR12][R22.64] ;  /* 0x0000000c16167981 */ /* 0x000ee6000c1e1b00 */
[----:B------:R-:W-:-:S02]  /*2240*/  IMAD.WIDE.U32 R26, R26, 0x4, R2 ;  /* 0x000000041a1a7825 */ /* 0x000fc400078e0002 */
        /* <DEDUP_REMOVED lines=11> */
.L_x_2168:
[----:B------:R-:W-:Y:S05]  /*2300*/  BSYNC B0 ;  /* 0x0000000000007941 */ /* 0x000fea0003800000 */
.L_x_2167:
        /* <DEDUP_REMOVED lines=29> */
.L_x_2170:
[----:B------:R-:W-:Y:S05]  /*24e0*/  BSYNC B0 ;  /* 0x0000000000007941 */ /* 0x000fea0003800000 */
.L_x_2169:
[----:B0-----:R-:W2:Y:S01]  /*24f0*/  LDL.LU R20, [R1+0x10] ;  /* 0x0000100001147983 */ /* 0x001ea20000300800 */
[----:B------:R-:W0:Y:S01]  /*2500*/  S2UR UR10, SR_CgaCtaId ;  /* 0x00000000000a79c3 */ /* 0x000e220000008800 */
[----:B------:R-:W-:Y:S02]  /*2510*/  USHF.L.U32 UR5, UR9, 0x4, URZ ;  /* 0x0000000409057899 */ /* 0x000fe4000800063f */
[----:B------:R-:W3:Y:S01]  /*2520*/  LDL.LU R25, [R1+0x8] ;  /* 0x0000080001197983 */ /* 0x000ee20000300800 */
[----:B------:R-:W-:-:S03]  /*2530*/  ULDC.64 UR18, c[0x0][0x210] ;  /* 0x0000840000127ab9 */ /* 0x000fc60000000a00 */
[----:B------:R-:W4:Y:S01]  /*2540*/  LDL.LU R24, [R1+0xc] ;  /* 0x00000c0001187983 */ /* 0x000f220000300800 */
[----:B------:R-:W-:Y:S01]  /*2550*/  UMOV UR9, 0x400 ;  /* 0x0000040000097882 */ /* 0x000fe20000000000 */
[----:B------:R-:W-:Y:S02]  /*2560*/  ULOP3.LUT UR5, UR5, 0x10, URZ, 0xc0, !UPT ;  /* 0x0000001005057892 */ /* 0x000fe4000f8ec03f */
[----:B------:R-:W4:Y:S01]  /*2570*/  LDL.LU R23, [R1] ;  /* 0x0000000001177983 */ /* 0x000f220000300800 */
[----:B------:R-:W-:-:S03]  /*2580*/  UIADD3 UR9, UR9, 0x5280, URZ ;  /* 0x0000528009097890 */ /* 0x000fc6000fffe03f */
[----:B------:R-:W4:Y:S01]  /*2590*/  LDL.LU R22, [R1+0x4] ;  /* 0x0000040001167983 */ /* 0x000f220000300800 */
[----:B0-----:R-:W-:Y:S02]  /*25a0*/  ULEA UR9, UR10, UR9, 0x18 ;  /* 0x000000090a097291 */ /* 0x001fe4000f8ec03f */
[----:B------:R-:W-:Y:S01]  /*25b0*/  ULOP3.LUT UR4, UR4, 0x1, URZ, 0x3c, !UPT ;  /* 0x0000000104047892 */ /* 0x000fe2000f8e3c3f */
[----:B------:R-:W-:Y:S01]  /*25c0*/  BAR.SYNC.DEFER_BLOCKING 0x0 ;  /* 0x0000000000007b1d */ /* 0x000fe20000010000 */
[----:B--2---:R-:W-:-:S04]  /*25d0*/  IADD3 R20, R20, -UR5, RZ ;  /* 0x8000000514147c10 */ /* 0x004fc8000fffe0ff */
[----:B------:R-:W-:-:S06]  /*25e0*/  LEA R20, R20, UR9, 0x3 ;  /* 0x0000000914147c11 */ /* 0x000fcc000f8e18ff */
[----:B------:R-:W0:Y:S02]  /*25f0*/  LDS.64 R20, [R20] ;  /* 0x0000000014147984 */ /* 0x000e240000000a00 */
[--C-:B0-----:R-:W-:Y:S01]  /*2600*/  FFMA.FTZ R7, R7, R5, -R20.reuse ;  /* 0x0000000507077223 */ /* 0x101fe20000010814 */
[--C-:B------:R-:W-:Y:S01]  /*2610*/  FFMA.FTZ R5, R5, R11, -R20.reuse ;  /* 0x0000000b05057223 */ /* 0x100fe20000010814 */
[--C-:B-----5:R-:W-:Y:S01]  /*2620*/  FFMA.FTZ R0, R0, R3, -R20.reuse ;  /* 0x0000000300007223 */ /* 0x120fe20000010814 */
[--C-:B------:R-:W-:Y:S01]  /*2630*/  FFMA.FTZ R29, R29, R4, -R20.reuse ;  /* 0x000000041d1d7223 */ /* 0x100fe20000010814 */
[----:B------:R-:W-:Y:S01]  /*2640*/  FFMA.FTZ R11, R8, R6, -R20 ;  /* 0x00000006080b7223 */ /* 0x000fe20000010814 */
[-C--:B------:R-:W-:Y:S01]  /*2650*/  FFMA.FTZ R7, R35, -R21.reuse, R7 ;  /* 0x8000001523077223 */ /* 0x080fe20000010007 */
[-C--:B------:R-:W-:Y:S01]  /*2660*/  FFMA.FTZ R0, R37, -R21.reuse, R0 ;  /* 0x8000001525007223 */ /* 0x080fe20000010000 */
[-C--:B------:R-:W-:Y:S01]  /*2670*/  FFMA.FTZ R29, R36, -R21.reuse, R29 ;  /* 0x80000015241d7223 */ /* 0x080fe2000001001d */
[----:B------:R-:W-:Y:S01]  /*2680*/  FFMA.FTZ R11, R34, -R21, R11 ;  /* 0x80000015220b7223 */ /* 0x000fe2000001000b */
        /* <DEDUP_REMOVED lines=12> */
[C---:B------:R-:W-:Y:S01]  /*2750*/  FMUL.FTZ R3, R2.reuse, R3 ;  /* 0x0000000302037220 */ /* 0x040fe20000410000 */
[----:B---3--:R-:W-:Y:S01]  /*2760*/  IADD3 R4, P1, R25, UR18, RZ ;  /* 0x0000001219047c10 */ /* 0x008fe2000ff3e0ff */
[----:B------:R-:W-:Y:S01]  /*2770*/  FMUL.FTZ R31, R2, R31 ;  /* 0x0000001f021f7220 */ /* 0x000fe20000410000 */
[----:B------:R-:W-:Y:S01]  /*2780*/  F2FP.F16.F32.PACK_AB R7, R6, R7 ;  /* 0x000000070607723e */ /* 0x000fe200000000ff */
[C---:B------:R-:W-:Y:S01]  /*2790*/  FMUL.FTZ R6, R2.reuse, R11 ;  /* 0x0000000b02067220 */ /* 0x040fe20000410000 */
[----:B------:R-:W-:Y:S01]  /*27a0*/  FMUL.FTZ R8, R2, R9 ;  /* 0x0000000902087220 */ /* 0x000fe20000410000 */
[----:B----4-:R-:W-:-:S02]  /*27b0*/  IADD3.X R5, R24, UR19, RZ, P1, !PT ;  /* 0x0000001318057c10 */ /* 0x010fc40008ffe4ff */
[C---:B------:R-:W-:Y:S02]  /*27c0*/  PRMT R10, R0.reuse, 0x7610, R10 ;  /* 0x00007610000a7816 */ /* 0x040fe4000000000a */
[----:B------:R-:W-:Y:S02]  /*27d0*/  PRMT R9, R0, 0x7632, R9 ;  /* 0x0000763200097816 */ /* 0x000fe40000000009 */
[----:B------:R-:W-:Y:S02]  /*27e0*/  PRMT R11, R7, 0x7632, R11 ;  /* 0x00007632070b7816 */ /* 0x000fe4000000000b */
[----:B------:R-:W-:Y:S02]  /*27f0*/  IADD3 R2, P1, R23, UR18, RZ ;  /* 0x0000001217027c10 */ /* 0x000fe4000ff3e0ff */
[----:B------:R-:W-:Y:S02]  /*2800*/  F2FP.F16.F32.PACK_AB R0, R6, R3 ;  /* 0x000000030600723e */ /* 0x000fe400000000ff */
[----:B------:R-:W-:Y:S01]  /*2810*/  F2FP.F16.F32.PACK_AB R31, R8, R31 ;  /* 0x0000001f081f723e */ /* 0x000fe200000000ff */
[----:B------:R-:W-:Y:S01]  /*2820*/  STG.E.U16 desc[UR12][R4.64], R10 ;  /* 0x0000000a04007986 */ /* 0x000fe2000c10150c */
[----:B------:R-:W-:-:S02]  /*2830*/  IADD3.X R3, R22, UR19, RZ, P1, !PT ;  /* 0x0000001316037c10 */ /* 0x000fc40008ffe4ff */
[----:B------:R-:W-:Y:S01]  /*2840*/  PRMT R6, R31, 0x7632, R6 ;  /* 0x000076321f067816 */ /* 0x000fe20000000006 */
[----:B------:R-:W-:Y:S04]  /*2850*/  STG.E.U16 desc[UR12][R4.64+0x2], R9 ;  /* 0x0000020904007986 */ /* 0x000fe8000c10150c */
[----:B------:R-:W-:Y:S04]  /*2860*/  STG.E.U16 desc[UR12][R4.64+0x4], R7 ;  /* 0x0000040704007986 */ /* 0x000fe8000c10150c */
[----:B------:R0:W-:Y:S04]  /*2870*/  STG.E.U16 desc[UR12][R4.64+0x6], R11 ;  /* 0x0000060b04007986 */ /* 0x0001e8000c10150c */
[----:B------:R2:W-:Y:S01]  /*2880*/  STG.E.U16 desc[UR12][R2.64], R0 ;  /* 0x0000000002007986 */ /* 0x0005e2000c10150c */
[----:B0-----:R-:W-:-:S03]  /*2890*/  PRMT R5, R0, 0x7632, R5 ;  /* 0x0000763200057816 */ /* 0x001fc60000000005 */
[----:B------:R2:W-:Y:S04]  /*28a0*/  STG.E.U16 desc[UR12][R2.64+0x4], R31 ;  /* 0x0000041f02007986 */ /* 0x0005e8000c10150c */
[----:B------:R2:W-:Y:S04]  /*28b0*/  STG.E.U16 desc[UR12][R2.64+0x2], R5 ;  /* 0x0000020502007986 */ /* 0x0005e8000c10150c */
[----:B------:R2:W-:Y:S01]  /*28c0*/  STG.E.U16 desc[UR12][R2.64+0x6], R6 ;  /* 0x0000060602007986 */ /* 0x0005e2000c10150c */
[----:B------:R-:W-:Y:S01]  /*28d0*/  UMOV UR5, UR14 ;  /* 0x0000000e00057c82 */ /* 0x000fe20008000000 */
[----:B------:R-:W-:Y:S01]  /*28e0*/  UMOV UR9, UR11 ;  /* 0x0000000b00097c82 */ /* 0x000fe20008000000 */
[----:B------:R-:W-:Y:S05]  /*28f0*/  @!P0 BRA `(.L_x_2171) ;  /* 0xffffffdc000c8947 */ /* 0x000fea000383ffff */
.L_x_2155:
        /* <DEDUP_REMOVED lines=56> */
.L_x_2188:
        /* <DEDUP_REMOVED lines=44> */
.L_x_2175:
[----:B------:R-:W-:Y:S05]  /*2f40*/  BSYNC B1 ;  /* 0x0000000000017941 */ /* 0x000fea0003800000 */
.L_x_2174:
        /* <DEDUP_REMOVED lines=21> */
.L_x_2178:
        /* <DEDUP_REMOVED lines=55> */
.L_x_2177:
[----:B------:R-:W-:Y:S05]  /*3410*/  BSYNC B1 ;  /* 0x0000000000017941 */ /* 0x000fea0003800000 */
.L_x_2176:
        /* <DEDUP_REMOVED lines=35> */
.L_x_2180:
[----:B------:R-:W-:Y:S05]  /*3650*/  BSYNC B1 ;  /* 0x0000000000017941 */ /* 0x000fea0003800000 */
.L_x_2179:
        /* <DEDUP_REMOVED lines=15> */
.L_x_2173:
[----:B------:R-:W-:Y:S05]  /*3750*/  BSYNC B0 ;  /* 0x0000000000007941 */ /* 0x000fea0003800000 */
.L_x_2172:
        /* <DEDUP_REMOVED lines=50> */
.L_x_2197:
        /* <DEDUP_REMOVED lines=47> */
.L_x_2207:
        /* <DEDUP_REMOVED lines=41> */
.L_x_2217:
[----:B--2---:R-:W-:Y:S01]  /*4000*/  FADD.FTZ R12, R12, R23 ;  /* 0x000000170c0c7221 */ /* 0x004fe20000010000 */
[----:B------:R-:W-:-:S04]  /*4010*/  @!P1 F2FP.F16.F32.PACK_AB R0, RZ, R24 ;  /* 0x00000018ff00923e */ /* 0x000fc800000000ff */
[----:B------:R-:W-:Y:S01]  /*4020*/  @!P1 F2FP.F16.F32.PACK_AB R12, RZ, R12 ;  /* 0x0000000cff0c923e */ /* 0x000fe200000000ff */
[----:B------:R3:W-:Y:S03]  /*4030*/  @!P1 STG.E.U16 desc[UR12][R10.64+0x78], R0 ;  /* 0x000078000a009986 */ /* 0x0007e6000c10150c */
[----:B------:R-:W-:Y:S02]  /*4040*/  PRMT R16, R12, 0x7610, R16 ;  /* 0x000076100c107816 */ /* 0x000fe40000000010 */
[----:B------:R-:W-:-:S03]  /*4050*/  LEA.HI R12, R37, 0x5a, RZ, 0x1c ;  /* 0x0000005a250c7811 */ /* 0x000fc600078fe0ff */
[----:B------:R3:W-:Y:S04]  /*4060*/  @!P1 STG.E.U16 desc[UR12][R14.64+0x78], R16 ;  /* 0x000078100e009986 */ /* 0x0007e8000c10150c */
.L_x_2183:
[----:B------:R-:W-:Y:S05]  /*4070*/  BSYNC B0 ;  /* 0x0000000000007941 */ /* 0x000fea0003800000 */
.L_x_2182:
        /* <DEDUP_REMOVED lines=163> */
.L_x_2251:
        /* <DEDUP_REMOVED lines=9> */
.L_x_2181:
        /* <DEDUP_REMOVED lines=8> */
.L_x_2184:
[----:B-1----:R-:W-:Y:S01]  /*4bc0*/  IMAD.MOV.U32 R21, RZ, RZ, R0 ;  /* 0x000000ffff157224 */ /* 0x002fe200078e0000 */
[----:B------:R-:W-:Y:S01]  /*4bd0*/  MOV R18, 0x8 ;  /* 0x0000000800127802 */ /* 0x000fe20000000f00 */
[----:B------:R-:W-:Y:S01]  /*4be0*/  IMAD.MOV.U32 R16, RZ, RZ, 0xffff ;  /* 0x0000ffffff107424 */ /* 0x000fe200078e00ff */
[----:B------:R-:W-:-:S07]  /*4bf0*/  MOV R19, 0x101f ;  /* 0x0000101f00137802 */ /* 0x000fce0000000f00 */
[----:B0-2---:R-:W-:Y:S05]  /*4c00*/  WARPSYNC.COLLECTIVE R16, `(.L_x_2189) ;  /* 0x0000000010087348 */ /* 0x005fea0003c00000 */
[----:B------:R1:W3:Y:S02]  /*4c10*/  SHFL.BFLY P2, R23, R21, R18, R19 ;  /* 0x0c00001215177389 */ /* 0x0002e40000040013 */
[----:B0123--:R-:W-:Y:S01]  /*4c20*/  ENDCOLLECTIVE ;  /* 0x000000000000791b */ /* 0x00ffe20003800000 */
.L_x_2189:
[----:B------:R-:W-:Y:S02]  /*4c30*/  MOV R21, R10 ;  /* 0x0000000a00157202 */ /* 0x000fe40000000f00 */
[----:B------:R-:W-:-:S07]  /*4c40*/  MOV R11, R23 ;  /* 0x00000017000b7202 */ /* 0x000fce0000000f00 */
[----:B------:R-:W-:Y:S05]  /*4c50*/  WARPSYNC.COLLECTIVE R16, `(.L_x_2190) ;  /* 0x0000000010087348 */ /* 0x000fea0003c00000 */
[----:B------:R0:W1:Y:S02]  /*4c60*/  SHFL.BFLY P2, R23, R21, R18, R19 ;  /* 0x0c00001215177389 */ /* 0x0000640000040013 */
[----:B01----:R-:W-:Y:S01]  /*4c70*/  ENDCOLLECTIVE ;  /* 0x000000000000791b */ /* 0x003fe20003800000 */
.L_x_2190:
[----:B------:R-:W-:-:S05]  /*4c80*/  FADD.FTZ R11, R11, R0 ;  /* 0x000000000b0b7221 */ /* 0x000fca0000010000 */
[----:B------:R-:W-:Y:S02]  /*4c90*/  MOV R21, R11 ;  /* 0x0000000b00157202 */ /* 0x000fe40000000f00 */
[----:B------:R-:W-:Y:S01]  /*4ca0*/  MOV R18, 0x4 ;  /* 0x0000000400127802 */ /* 0x000fe20000000f00 */
[----:B------:R-:W-:-:S07]  /*4cb0*/  IMAD.MOV.U32 R15, RZ, RZ, R23 ;  /* 0x000000ffff0f7224 */ /* 0x000fce00078e0017 */
[----:B------:R-:W-:Y:S05]  /*4cc0*/  WARPSYNC.COLLECTIVE R16, `(.L_x_2191) ;  /* 0x0000000010087348 */ /* 0x000fea0003c00000 */
[----:B------:R0:W1:Y:S02]  /*4cd0*/  SHFL.BFLY P2, R23, R21, R18, R19 ;  /* 0x0c00001215177389 */ /* 0x0000640000040013 */
[----:B01----:R-:W-:Y:S01]  /*4ce0*/  ENDCOLLECTIVE ;  /* 0x000000000000791b */ /* 0x003fe20003800000 */
.L_x_2191:
[----:B------:R-:W-:-:S05]  /*4cf0*/  FADD.FTZ R15, R15, R10 ;  /* 0x0000000a0f0f7221 */ /* 0x000fca0000010000 */
[----:B------:R-:W-:Y:S01]  /*4d00*/  MOV R21, R15 ;  /* 0x0000000f00157202 */ /* 0x000fe20000000f00 */
[----:B------:R-:W-:-:S07]  /*4d10*/  IMAD.MOV.U32 R12, RZ, RZ, R23 ;  /* 0x000000ffff0c7224 */ /* 0x000fce00078e0017 */
[----:B------:R-:W-:Y:S05]  /*4d20*/  WARPSYNC.COLLECTIVE R16, `(.L_x_2192) ;  /* 0x0000000010087348 */ /* 0x000fea0003c00000 */
[----:B------:R0:W1:Y:S02]  /*4d30*/  SHFL.BFLY P2, R23, R21, R18, R19 ;  /* 0x0c00001215177389 */ /* 0x0000640000040013 */
[----:B01----:R-:W-:Y:S01]  /*4d40*/  ENDCOLLECTIVE ;  /* 0x000000000000791b */ /* 0x003fe20003800000 */
.L_x_2192:
[----:B------:R-:W-:-:S04]  /*4d50*/  FADD.FTZ R12, R11, R12 ;  /* 0x0000000c0b0c7221 */ /* 0x000fc80000010000 */
[----:B------:R-:W-:Y:S01]  /*4d60*/  IMAD.MOV.U32 R21, RZ, RZ, R12 ;  /* 0x000000ffff157224 */ /* 0x000fe200078e000c */
[----:B------:R-:W-:Y:S02]  /*4d70*/  MOV R18, 0x2 ;  /* 0x0000000200127802 */ /* 0x000fe40000000f00 */
[----:B------:R-:W-:-:S07]  /*4d80*/  MOV R14, R23 ;  /* 0x00000017000e7202 */ /* 0x000fce0000000f00 */
[----:B------:R-:W-:Y:S05]  /*4d90*/  WARPSYNC.COLLECTIVE R16, `(.L_x_2193) ;  /* 0x0000000010087348 */ /* 0x000fea0003c00000 */
[----:B------:R0:W1:Y:S02]  /*4da0*/  SHFL.BFLY P2, R23, R21, R18, R19 ;  /* 0x0c00001215177389 */ /* 0x0000640000040013 */
[----:B01----:R-:W-:Y:S01]  /*4db0*/  ENDCOLLECTIVE ;  /* 0x000000000000791b */ /* 0x003fe20003800000 */
.L_x_2193:
[----:B------:R-:W-:-:S04]  /*4dc0*/  FADD.FTZ R14, R15, R14 ;  /* 0x0000000e0f0e7221 */ /* 0x000fc80000010000 */
[----:B------:R-:W-:Y:S01]  /*4dd0*/  IMAD.MOV.U32 R21, RZ, RZ, R14 ;  /* 0x000000ffff157224 */ /* 0x000fe200078e000e */
[----:B------:R-:W-:-:S07]  /*4de0*/  MOV R17, R23 ;  /* 0x0000001700117202 */ /* 0x000fce0000000f00 */
[----:B------:R-:W-:Y:S05]  /*4df0*/  WARPSYNC.COLLECTIVE R16, `(.L_x_2194) ;  /* 0x0000000010087348 */ /* 0x000fea0003c00000 */
[----:B------:R0:W1:Y:S02]  /*4e00*/  SHFL.BFLY P2, R23, R21, R18, R19 ;  /* 0x0c00001215177389 */ /* 0x0000640000040013 */
[----:B01----:R-:W-:Y:S01]  /*4e10*/  ENDCOLLECTIVE ;  /* 0x000000000000791b */ /* 0x003fe20003800000 */
.L_x_2194:
[----:B------:R-:W-:-:S05]  /*4e20*/  FADD.FTZ R17, R12, R17 ;  /* 0x000000110c117221 */ /* 0x000fca0000010000 */
[----:B------:R-:W-:Y:S01]  /*4e30*/  MOV R21, R17 ;  /* 0x0000001100157202 */ /* 0x000fe20000000f00 */
[----:B------:R-:W-:Y:S01]  /*4e40*/  IMAD.MOV.U32 R18, RZ, RZ, 0x1 ;  /* 0x00000001ff127424 */ /* 0x000fe200078e00ff */
[----:B------:R-:W-:-:S07]  /*4e50*/  MOV R25, R23 ;  /* 0x0000001700197202 */ /* 0x000fce0000000f00 */
[----:B------:R-:W-:Y:S05]  /*4e60*/  WARPSYNC.COLLECTIVE R16, `(.L_x_2195) ;  /* 0x0000000010087348 */ /* 0x000fea0003c00000 */
[----:B------:R0:W1:Y:S02]  /*4e70*/  SHFL.BFLY P2, R23, R21, R18, R19 ;  /* 0x0c00001215177389 */ /* 0x0000640000040013 */
[----:B01----:R-:W-:Y:S01]  /*4e80*/  ENDCOLLECTIVE ;  /* 0x000000000000791b */ /* 0x003fe20003800000 */
.L_x_2195:
[----:B------:R-:W-:-:S05]  /*4e90*/  FADD.FTZ R25, R14, R25 ;  /* 0x000000190e197221 */ /* 0x000fca0000010000 */
[----:B------:R-:W-:Y:S02]  /*4ea0*/  MOV R21, R25 ;  /* 0x0000001900157202 */ /* 0x000fe40000000f00 */
[----:B------:R-:W-:-:S07]  /*4eb0*/  MOV R0, R23 ;  /* 0x0000001700007202 */ /* 0x000fce0000000f00 */
[----:B------:R-:W-:Y:S05]  /*4ec0*/  WARPSYNC.COLLECTIVE R16, `(.L_x_2196) ;  /* 0x0000000010087348 */ /* 0x000fea0003c00000 */
[----:B------:R0:W1:Y:S02]  /*4ed0*/  SHFL.BFLY P2, R23, R21, R18, R19 ;  /* 0x0c00001215177389 */ /* 0x0000640000040013 */
[----:B01----:R-:W-:Y:S01]  /*4ee0*/  ENDCOLLECTIVE ;  /* 0x000000000000791b */ /* 0x003fe20003800000 */
.L_x_2196:
[----:B------:R-:W-:Y:S01]  /*4ef0*/  FADD.FTZ R0, R17, R0 ;  /* 0x0000000011007221 */ /* 0x000fe20000010000 */
[----:B------:R-:W-:Y:S06]  /*4f00*/  BRA `(.L_x_2197) ;  /* 0xffffffe800dc7947 */ /* 0x000fec000383ffff */
.L_x_2185:
        /* <DEDUP_REMOVED lines=8> */
.L_x_2199:
[----:B------:R-:W-:Y:S05]  /*4f90*/  BSYNC B1 ;  /* 0x0000000000017941 */ /* 0x000fea0003800000 */
.L_x_2198:
        /* <DEDUP_REMOVED lines=8> */
.L_x_2200:
[----:B------:R-:W-:Y:S01]  /*5020*/  FADD.FTZ R17, R17, R12 ;  /* 0x0000000c11117221 */ /* 0x000fe20000010000 */
[----:B------:R-:W-:-:S03]  /*5030*/  HFMA2.MMA R18, -RZ, RZ, 0, 2.384185791015625e-07 ;  /* 0x00000004ff127435 */ /* 0x000fc600000001ff */
[----:B------:R-:W-:Y:S02]  /*5040*/  IMAD.MOV.U32 R21, RZ, RZ, R17 ;  /* 0x000000ffff157224 */ /* 0x000fe400078e0011 */
[----:B------:R-:W-:-:S07]  /*5050*/  FADD.FTZ R20, R23, R0 ;  /* 0x0000000017147221 */ /* 0x000fce0000010000 */
[----:B------:R-:W-:Y:S05]  /*5060*/  WARPSYNC.COLLECTIVE R16, `(.L_x_2201) ;  /* 0x0000000010087348 */ /* 0x000fea0003c00000 */
[----:B------:R0:W1:Y:S02]  /*5070*/  SHFL.BFLY P2, R23, R21, R18, R19 ;  /* 0x0c00001215177389 */ /* 0x0000640000040013 */
[----:B01----:R-:W-:Y:S01]  /*5080*/  ENDCOLLECTIVE ;  /* 0x000000000000791b */ /* 0x003fe20003800000 */
.L_x_2201:
[----:B------:R-:W-:Y:S01]  /*5090*/  IMAD.MOV.U32 R21, RZ, RZ, R20 ;  /* 0x000000ffff157224 */ /* 0x000fe200078e0014 */
[----:B------:R-:W-:-:S07]  /*50a0*/  MOV R22, R23 ;  /* 0x0000001700167202 */ /* 0x000fce0000000f00 */
[----:B------:R-:W-:Y:S05]  /*50b0*/  WARPSYNC.COLLECTIVE R16, `(.L_x_2202) ;  /* 0x0000000010087348 */ /* 0x000fea0003c00000 */
[----:B------:R0:W1:Y:S02]  /*50c0*/  SHFL.BFLY P2, R23, R21, R18, R19 ;  /* 0x0c00001215177389 */ /* 0x0000640000040013 */
[----:B01----:R-:W-:Y:S01]  /*50d0*/  ENDCOLLECTIVE ;  /* 0x000000000000791b */ /* 0x003fe20003800000 */
.L_x_2202:
[----:B------:R-:W-:Y:S01]  /*50e0*/  FADD.FTZ R22, R17, R22 ;  /* 0x0000001611167221 */ /* 0x000fe20000010000 */
[----:B------:R-:W-:-:S04]  /*50f0*/  HFMA2.MMA R18, -RZ, RZ, 0, 1.1920928955078125e-07 ;  /* 0x00000002ff127435 */ /* 0x000fc800000001ff */
[----:B------:R-:W-:Y:S01]  /*5100*/  MOV R21, R22 ;  /* 0x0000001600157202 */ /* 0x000fe20000000f00 */
[----:B------:R-:W-:-:S07]  /*5110*/  FADD.FTZ R0, R20, R23 ;  /* 0x0000001714007221 */ /* 0x000fce0000010000 */
[----:B------:R-:W-:Y:S05]  /*5120*/  WARPSYNC.COLLECTIVE R16, `(.L_x_2203) ;  /* 0x0000000010087348 */ /* 0x000fea0003c00000 */
[----:B------:R0:W1:Y:S02]  /*5130*/  SHFL.BFLY P2, R23, R21, R18, R19 ;  /* 0x0c00001215177389 */ /* 0x0000640000040013 */
[----:B01----:R-:W-:Y:S01]  /*5140*/  ENDCOLLECTIVE ;  /* 0x000000000000791b */ /* 0x003fe20003800000 */
.L_x_2203:
[----:B------:R-:W-:Y:S01]  /*5150*/  MOV R21, R0 ;  /* 0x0000000000157202 */ /* 0x000fe20000000f00 */
[----:B------:R-:W-:-:S07]  /*5160*/  IMAD.MOV.U32 R25, RZ, RZ, R23 ;  /* 0x000000ffff197224 */ /* 0x000fce00078e0017 */
[----:B------:R-:W-:Y:S05]  /*5170*/  WARPSYNC.COLLECTIVE R16, `(.L_x_2204) ;  /* 0x0000000010087348 */ /* 0x000fea0003c00000 */
[----:B------:R0:W1:Y:S02]  /*5180*/  SHFL.BFLY P2, R23, R21, R18, R19 ;  /* 0x0c00001215177389 */ /* 0x0000640000040013 */
[----:B01----:R-:W-:Y:S01]  /*5190*/  ENDCOLLECTIVE ;  /* 0x000000000000791b */ /* 0x003fe20003800000 */
.L_x_2204:
[----:B------:R-:W-:-:S05]  /*51a0*/  FADD.FTZ R25, R22, R25 ;  /* 0x0000001916197221 */ /* 0x000fca0000010000 */
[----:B------:R-:W-:Y:S01]  /*51b0*/  MOV R21, R25 ;  /* 0x0000001900157202 */ /* 0x000fe20000000f00 */
[----:B------:R-:W-:Y:S02]  /*51c0*/  IMAD.MOV.U32 R18, RZ, RZ, 0x1 ;  /* 0x00000001ff127424 */ /* 0x000fe400078e00ff */
[----:B------:R-:W-:-:S07]  /*51d0*/  FADD.FTZ R12, R0, R23 ;  /* 0x00000017000c7221 */ /* 0x000fce0000010000 */
[----:B------:R-:W-:Y:S05]  /*51e0*/  WARPSYNC.COLLECTIVE R16, `(.L_x_2205) ;  /* 0x0000000010087348 */ /* 0x000fea0003c00000 */
[----:B------:R0:W1:Y:S02]  /*51f0*/  SHFL.BFLY P2, R23, R21, R18, R19 ;  /* 0x0c00001215177389 */ /* 0x0000640000040013 */
[----:B01----:R-:W-:Y:S01]  /*5200*/  ENDCOLLECTIVE ;  /* 0x000000000000791b */ /* 0x003fe20003800000 */
.L_x_2205:
[----:B------:R-:W-:Y:S02]  /*5210*/  MOV R21, R12 ;  /* 0x0000000c00157202 */ /* 0x000fe40000000f00 */
[----:B------:R-:W-:-:S07]  /*5220*/  MOV R24, R23 ;  /* 0x0000001700187202 */ /* 0x000fce0000000f00 */
[----:B------:R-:W-:Y:S05]  /*5230*/  WARPSYNC.COLLECTIVE R16, `(.L_x_2206) ;  /* 0x0000000010087348 */ /* 0x000fea0003c00000 */
[----:B------:R0:W1:Y:S02]  /*5240*/  SHFL.BFLY P2, R23, R21, R18, R19 ;  /* 0x0c00001215177389 */ /* 0x0000640000040013 */
[----:B01----:R-:W-:Y:S01]  /*5250*/  ENDCOLLECTIVE ;  /* 0x000000000000791b */ /* 0x003fe20003800000 */
.L_x_2206:
[----:B------:R-:W-:Y:S01]  /*5260*/  FADD.FTZ R24, R25, R24 ;  /* 0x0000001819187221 */ /* 0x000fe20000010000 */
[----:B------:R-:W-:Y:S06]  /*5270*/  BRA `(.L_x_2207) ;  /* 0xffffffe800bc7947 */ /* 0x000fec000383ffff */
.L_x_2186:
        /* <DEDUP_REMOVED lines=8> */
.L_x_2209:
[----:B------:R-:W-:Y:S05]  /*5300*/  BSYNC B1 ;  /* 0x0000000000017941 */ /* 0x000fea0003800000 */
.L_x_2208:
        /* <DEDUP_REMOVED lines=8> */
.L_x_2210:
[----:B------:R-:W-:Y:S01]  /*5390*/  FADD.FTZ R17, R17, R12 ;  /* 0x0000000c11117221 */ /* 0x000fe20000010000 */
[----:B------:R-:W-:-:S03]  /*53a0*/  HFMA2.MMA R18, -RZ, RZ, 0, 2.384185791015625e-07 ;  /* 0x00000004ff127435 */ /* 0x000fc600000001ff */
[----:B------:R-:W-:Y:S02]  /*53b0*/  IMAD.MOV.U32 R21, RZ, RZ, R17 ;  /* 0x000000ffff157224 */ /* 0x000fe400078e0011 */
[----:B------:R-:W-:-:S07]  /*53c0*/  FADD.FTZ R20, R23, R0 ;  /* 0x0000000017147221 */ /* 0x000fce0000010000 */
[----:B------:R-:W-:Y:S05]  /*53d0*/  WARPSYNC.COLLECTIVE R16, `(.L_x_2211) ;  /* 0x0000000010087348 */ /* 0x000fea0003c00000 */
[----:B------:R0:W1:Y:S02]  /*53e0*/  SHFL.BFLY P2, R23, R21, R18, R19 ;  /* 0x0c00001215177389 */ /* 0x0000640000040013 */
[----:B01----:R-:W-:Y:S01]  /*53f0*/  ENDCOLLECTIVE ;  /* 0x000000000000791b */ /* 0x003fe20003800000 */
.L_x_2211:
[----:B------:R-:W-:Y:S01]  /*5400*/  IMAD.MOV.U32 R21, RZ, RZ, R20 ;  /* 0x000000ffff157224 */ /* 0x000fe200078e0014 */
[----:B------:R-:W-:-:S07]  /*5410*/  MOV R22, R23 ;  /* 0x0000001700167202 */ /* 0x000fce0000000f00 */
[----:B------:R-:W-:Y:S05]  /*5420*/  WARPSYNC.COLLECTIVE R16, `(.L_x_2212) ;  /* 0x0000000010087348 */ /* 0x000fea0003c00000 */
[----:B------:R0:W1:Y:S02]  /*5430*/  SHFL.BFLY P2, R23, R21, R18, R19 ;  /* 0x0c00001215177389 */ /* 0x0000640000040013 */
[----:B01----:R-:W-:Y:S01]  /*5440*/  ENDCOLLECTIVE ;  /* 0x000000000000791b */ /* 0x003fe20003800000 */
.L_x_2212:
[----:B------:R-:W-:Y:S01]  /*5450*/  FADD.FTZ R22, R17, R22 ;  /* 0x0000001611167221 */ /* 0x000fe20000010000 */
[----:B------:R-:W-:-:S04]  /*5460*/  HFMA2.MMA R18, -RZ, RZ, 0, 1.1920928955078125e-07 ;  /* 0x00000002ff127435 */ /* 0x000fc800000001ff */
[----:B------:R-:W-:Y:S01]  /*5470*/  MOV R21, R22 ;  /* 0x0000001600157202 */ /* 0x000fe20000000f00 */
[----:B------:R-:W-:-:S07]  /*5480*/  FADD.FTZ R0, R20, R23 ;  /* 0x0000001714007221 */ /* 0x000fce0000010000 */
[----:B------:R-:W-:Y:S05]  /*5490*/  WARPSYNC.COLLECTIVE R16, `(.L_x_2213) ;  /* 0x0000000010087348 */ /* 0x000fea0003c00000 */
[----:B------:R0:W1:Y:S02]  /*54a0*/  SHFL.BFLY P2, R23, R21, R18, R19 ;  /* 0x0c00001215177389 */ /* 0x0000640000040013 */
[----:B01----:R-:W-:Y:S01]  /*54b0*/  ENDCOLLECTIVE ;  /* 0x000000000000791b */ /* 0x003fe20003800000 */
.L_x_2213:
[----:B------:R-:W-:Y:S01]  /*54c0*/  MOV R21, R0 ;  /* 0x0000000000157202 */ /* 0x000fe20000000f00 */
[----:B------:R-:W-:-:S07]  /*54d0*/  IMAD.MOV.U32 R25, RZ, RZ, R23 ;  /* 0x000000ffff197224 */ /* 0x000fce00078e0017 */
[----:B------:R-:W-:Y:S05]  /*54e0*/  WARPSYNC.COLLECTIVE R16, `(.L_x_2214) ;  /* 0x0000000010087348 */ /* 0x000fea0003c00000 */
[----:B------:R0:W1:Y:S02]  /*54f0*/  SHFL.BFLY P2, R23, R21, R18, R19 ;  /* 0x0c00001215177389 */ /* 0x0000640000040013 */
[----:B01----:R-:W-:Y:S01]  /*5500*/  ENDCOLLECTIVE ;  /* 0x000000000000791b */ /* 0x003fe20003800000 */
.L_x_2214:
[----:B------:R-:W-:-:S05]  /*5510*/  FADD.FTZ R25, R22, R25 ;  /* 0x0000001916197221 */ /* 0x000fca0000010000 */
[----:B------:R-:W-:Y:S01]  /*5520*/  MOV R21, R25 ;  /* 0x0000001900157202 */ /* 0x000fe20000000f00 */
[----:B------:R-:W-:Y:S02]  /*5530*/  IMAD.MOV.U32 R18, RZ, RZ, 0x1 ;  /* 0x00000001ff127424 */ /* 0x000fe400078e00ff */
[----:B------:R-:W-:-:S07]  /*5540*/  FADD.FTZ R12, R0, R23 ;  /* 0x00000017000c7221 */ /* 0x000fce0000010000 */
[----:B------:R-:W-:Y:S05]  /*5550*/  WARPSYNC.COLLECTIVE R16, `(.L_x_2215) ;  /* 0x0000000010087348 */ /* 0x000fea0003c00000 */
[----:B------:R0:W1:Y:S02]  /*5560*/  SHFL.BFLY P2, R23, R21, R18, R19 ;  /* 0x0c00001215177389 */ /* 0x0000640000040013 */
[----:B01----:R-:W-:Y:S01]  /*5570*/  ENDCOLLECTIVE ;  /* 0x000000000000791b */ /* 0x003fe20003800000 */
.L_x_2215:
[----:B------:R-:W-:Y:S02]  /*5580*/  MOV R21, R12 ;  /* 0x0000000c00157202 */ /* 0x000fe40000000f00 */
[----:B------:R-:W-:-:S07]  /*5590*/  MOV R24, R23 ;  /* 0x0000001700187202 */ /* 0x000fce0000000f00 */
[----:B------:R-:W-:Y:S05]  /*55a0*/  WARPSYNC.COLLECTIVE R16, `(.L_x_2216) ;  /* 0x0000000010087348 */ /* 0x000fea0003c00000 */
[----:B------:R0:W1:Y:S02]  /*55b0*/  SHFL.BFLY P2, R23, R21, R18, R19 ;  /* 0x0c00001215177389 */ /* 0x0000640000040013 */
[----:B01----:R-:W-:Y:S01]  /*55c0*/  ENDCOLLECTIVE ;  /* 0x000000000000791b */ /* 0x003fe20003800000 */
.L_x_2216:
[----:B------:R-:W-:Y:S01]  /*55d0*/  FADD.FTZ R24, R25, R24 ;  /* 0x0000001819187221 */ /* 0x000fe20000010000 */
[----:B------:R-:W-:Y:S06]  /*55e0*/  BRA `(.L_x_2217) ;  /* 0xffffffe800847947 */ /* 0x000fec000383ffff */
.L_x_2187:
        /* <DEDUP_REMOVED lines=8> */
.L_x_2219:
[----:B------:R-:W-:Y:S05]  /*5670*/  BSYNC B0 ;  /* 0x0000000000007941 */ /* 0x000fea0003800000 */
.L_x_2218:
        /* <DEDUP_REMOVED lines=9> */
.L_x_2220:
[----:B------:R-:W-:Y:S01]  /*5710*/  FADD.FTZ R10, R10, R11 ;  /* 0x0000000b0a0a7221 */ /* 0x000fe20000010000 */
[----:B------:R-:W-:-:S04]  /*5720*/  HFMA2.MMA R18, -RZ, RZ, 0, 2.384185791015625e-07 ;  /* 0x00000004ff127435 */ /* 0x000fc800000001ff */
[----:B------:R-:W-:Y:S01]  /*5730*/  MOV R21, R10 ;  /* 0x0000000a00157202 */ /* 0x000fe20000000f00 */
[----:B------:R-:W-:-:S07]  /*5740*/  IMAD.MOV.U32 R15, RZ, RZ, R23 ;  /* 0x000000ffff0f7224 */ /* 0x000fce00078e0017 */
[----:B------:R-:W-:Y:S05]  /*5750*/  WARPSYNC.COLLECTIVE R16, `(.L_x_2221) ;  /* 0x0000000010087348 */ /* 0x000fea0003c00000 */
[----:B------:R0:W1:Y:S02]  /*5760*/  SHFL.BFLY P2, R23, R21, R18, R19 ;  /* 0x0c00001215177389 */ /* 0x0000640000040013 */
[----:B01----:R-:W-:Y:S01]  /*5770*/  ENDCOLLECTIVE ;  /* 0x000000000000791b */ /* 0x003fe20003800000 */
.L_x_2221:
[----:B------:R-:W-:-:S05]  /*5780*/  FADD.FTZ R24, R15, R0 ;  /* 0x000000000f187221 */ /* 0x000fca0000010000 */
[----:B------:R-:W-:Y:S01]  /*5790*/  MOV R21, R24 ;  /* 0x0000001800157202 */ /* 0x000fe20000000f00 */
[----:B------:R-:W-:-:S07]  /*57a0*/  IMAD.MOV.U32 R25, RZ, RZ, R23 ;  /* 0x000000ffff197224 */ /* 0x000fce00078e0017 */
[----:B------:R-:W-:Y:S05]  /*57b0*/  WARPSYNC.COLLECTIVE R16, `(.L_x_2222) ;  /* 0x0000000010087348 */ /* 0x000fea0003c00000 */
[----:B------:R0:W1:Y:S02]  /*57c0*/  SHFL.BFLY P2, R23, R21, R18, R19 ;  /* 0x0c00001215177389 */ /* 0x0000640000040013 */
[----:B01----:R-:W-:Y:S01]  /*57d0*/  ENDCOLLECTIVE ;  /* 0x000000000000791b */ /* 0x003fe20003800000 */
.L_x_2222:
[----:B------:R-:W-:Y:S01]  /*57e0*/  FADD.FTZ R11, R10, R25 ;  /* 0x000000190a0b7221 */ /* 0x000fe20000010000 */
[----:B------:R-:W-:-:S03]  /*57f0*/  HFMA2.MMA R18, -RZ, RZ, 0, 1.1920928955078125e-07 ;  /* 0x00000002ff127435 */ /* 0x000fc600000001ff */
[----:B------:R-:W-:Y:S01]  /*5800*/  IMAD.MOV.U32 R21, RZ, RZ, R11 ;  /* 0x000000ffff157224 */ /* 0x000fe200078e000b */
[----:B------:R-:W-:-:S07]  /*5810*/  MOV R17, R23 ;  /* 0x0000001700117202 */ /* 0x000fce0000000f00 */
[----:B------:R-:W-:Y:S05]  /*5820*/  WARPSYNC.COLLECTIVE R16, `(.L_x_2223) ;  /* 0x0000000010087348 */ /* 0x000fea0003c00000 */
[----:B------:R0:W1:Y:S02]  /*5830*/  SHFL.BFLY P2, R23, R21, R18, R19 ;  /* 0x0c00001215177389 */ /* 0x0000640000040013 */
[----:B01----:R-:W-:Y:S01]  /*5840*/  ENDCOLLECTIVE ;  /* 0x000000000000791b */ /* 0x003fe20003800000 */
.L_x_2223:
        /* <DEDUP_REMOVED lines=8> */
.L_x_2224:
        /* <DEDUP_REMOVED lines=8> */
.L_x_2225:
        /* <DEDUP_REMOVED lines=14> */
.L_x_2226:
        /* <DEDUP_REMOVED lines=14> */
.L_x_2227:
        /* <DEDUP_REMOVED lines=9> */
.L_x_2228:
        /* <DEDUP_REMOVED lines=8> */
.L_x_2229:
        /* <DEDUP_REMOVED lines=13> */
.L_x_2230:
[----:B------:R-:W-:-:S05]  /*5cf0*/  FADD.FTZ R24, R24, R25 ;  /* 0x0000001918187221 */ /* 0x000fca0000010000 */
[----:B------:R-:W-:Y:S01]  /*5d00*/  MOV R21, R24 ;  /* 0x0000001800157202 */ /* 0x000fe20000000f00 */
[----:B------:R-:W-:Y:S01]  /*5d10*/  IMAD.MOV.U32 R18, RZ, RZ, 0x2 ;  /* 0x00000002ff127424 */ /* 0x000fe200078e00ff */
[----:B------:R-:W-:-:S07]  /*5d20*/  MOV R25, R23 ;  /* 0x0000001700197202 */ /* 0x000fce0000000f00 */
[----:B------:R-:W-:Y:S05]  /*5d30*/  WARPSYNC.COLLECTIVE R16, `(.L_x_2231) ;  /* 0x0000000010087348 */ /* 0x000fea0003c00000 */
[----:B------:R0:W1:Y:S02]  /*5d40*/  SHFL.BFLY P2, R23, R21, R18, R19 ;  /* 0x0c00001215177389 */ /* 0x0000640000040013 */
[----:B01----:R-:W-:Y:S01]  /*5d50*/  ENDCOLLECTIVE ;  /* 0x000000000000791b */ /* 0x003fe20003800000 */
.L_x_2231:
        /* <DEDUP_REMOVED lines=8> */
.L_x_2232:
[----:B------:R-:W-:Y:S01]  /*5de0*/  MOV R21, R24 ;  /* 0x0000001800157202 */ /* 0x000fe20000000f00 */
[----:B------:R-:W-:Y:S01]  /*5df0*/  IMAD.MOV.U32 R18, RZ, RZ, 0x1 ;  /* 0x00000001ff127424 */ /* 0x000fe200078e00ff */
[----:B------:R-:W-:-:S07]  /*5e00*/  MOV R20, R23 ;  /* 0x0000001700147202 */ /* 0x000fce0000000f00 */
[----:B------:R-:W-:Y:S05]  /*5e10*/  WARPSYNC.COLLECTIVE R16, `(.L_x_2233) ;  /* 0x0000000010087348 */ /* 0x000fea0003c00000 */
[----:B------:R0:W1:Y:S02]  /*5e20*/  SHFL.BFLY P2, R23, R21, R18, R19 ;  /* 0x0c00001215177389 */ /* 0x0000640000040013 */
[----:B01----:R-:W-:Y:S01]  /*5e30*/  ENDCOLLECTIVE ;  /* 0x000000000000791b */ /* 0x003fe20003800000 */
.L_x_2233:
        /* <DEDUP_REMOVED lines=10> */
.L_x_2234:
        /* <DEDUP_REMOVED lines=11> */
.L_x_2235:
        /* <DEDUP_REMOVED lines=10> */
.L_x_2236:
        /* <DEDUP_REMOVED lines=10> */
.L_x_2237:
        /* <DEDUP_REMOVED lines=9> */
.L_x_2238:
[----:B------:R-:W-:Y:S01]  /*6160*/  HFMA2.MMA R18, -RZ, RZ, 0, 1.1920928955078125e-07 ;  /* 0x00000002ff127435 */ /* 0x000fe200000001ff */
[----:B------:R-:W-:Y:S01]  /*6170*/  IMAD.MOV.U32 R21, RZ, RZ, R34 ;  /* 0x000000ffff157224 */ /* 0x000fe200078e0022 */
[----:B------:R-:W-:-:S09]  /*6180*/  MOV R33, R23 ;  /* 0x0000001700217202 */ /* 0x000fd20000000f00 */
[----:B------:R-:W-:Y:S05]  /*6190*/  WARPSYNC.COLLECTIVE R16, `(.L_x_2239) ;  /* 0x0000000010087348 */ /* 0x000fea0003c00000 */
[----:B------:R0:W1:Y:S02]  /*61a0*/  SHFL.BFLY P2, R23, R21, R18, R19 ;  /* 0x0c00001215177389 */ /* 0x0000640000040013 */
[----:B01----:R-:W-:Y:S01]  /*61b0*/  ENDCOLLECTIVE ;  /* 0x000000000000791b */ /* 0x003fe20003800000 */
.L_x_2239:
        /* <DEDUP_REMOVED lines=8> */
.L_x_2240:
[----:B------:R-:W-:Y:S01]  /*6240*/  HFMA2.MMA R18, -RZ, RZ, 0, 5.9604644775390625e-08 ;  /* 0x00000001ff127435 */ /* 0x000fe200000001ff */
[----:B------:R-:W-:Y:S01]  /*6250*/  IMAD.MOV.U32 R21, RZ, RZ, R20 ;  /* 0x000000ffff157224 */ /* 0x000fe200078e0014 */
[----:B------:R-:W-:-:S09]  /*6260*/  MOV R15, R23 ;  /* 0x00000017000f7202 */ /* 0x000fd20000000f00 */
[----:B------:R-:W-:Y:S05]  /*6270*/  WARPSYNC.COLLECTIVE R16, `(.L_x_2241) ;  /* 0x0000000010087348 */ /* 0x000fea0003c00000 */
[----:B------:R0:W1:Y:S02]  /*6280*/  SHFL.BFLY P2, R23, R21, R18, R19 ;  /* 0x0c00001215177389 */ /* 0x0000640000040013 */
[----:B01----:R-:W-:Y:S01]  /*6290*/  ENDCOLLECTIVE ;  /* 0x000000000000791b */ /* 0x003fe20003800000 */
.L_x_2241:
        /* <DEDUP_REMOVED lines=20> */
.L_x_2242:
[----:B------:R-:W-:Y:S01]  /*63e0*/  HFMA2.MMA R18, -RZ, RZ, 0, 4.76837158203125e-07 ;  /* 0x00000008ff127435 */ /* 0x000fe200000001ff */
[----:B------:R-:W-:Y:S01]  /*63f0*/  IMAD.MOV.U32 R21, RZ, RZ, R14 ;  /* 0x000000ffff157224 */ /* 0x000fe200078e000e */
[----:B------:R-:W-:-:S09]  /*6400*/  MOV R22, R23 ;  /* 0x0000001700167202 */ /* 0x000fd20000000f00 */
[----:B------:R-:W-:Y:S05]  /*6410*/  WARPSYNC.COLLECTIVE R16, `(.L_x_2243) ;  /* 0x0000000010087348 */ /* 0x000fea0003c00000 */
[----:B------:R0:W1:Y:S02]  /*6420*/  SHFL.BFLY P2, R23, R21, R18, R19 ;  /* 0x0c00001215177389 */ /* 0x0000640000040013 */
[----:B01----:R-:W-:Y:S01]  /*6430*/  ENDCOLLECTIVE ;  /* 0x000000000000791b */ /* 0x003fe20003800000 */
.L_x_2243:
[----:B------:R-:W-:Y:S01]  /*6440*/  FADD.FTZ R12, R12, R22 ;  /* 0x000000160c0c7221 */ /* 0x000fe20000010000 */
[----:B------:R-:W-:Y:S01]  /*6450*/  IMAD.MOV.U32 R21, RZ, RZ, R15 ;  /* 0x000000ffff157224 */ /* 0x000fe200078e000f */
[----:B------:R-:W-:-:S07]  /*6460*/  MOV R32, R23 ;  /* 0x0000001700207202 */ /* 0x000fce0000000f00 */
[----:B------:R-:W-:Y:S05]  /*6470*/  WARPSYNC.COLLECTIVE R16, `(.L_x_2244) ;  /* 0x0000000010087348 */ /* 0x000fea0003c00000 */
[----:B------:R0:W1:Y:S02]  /*6480*/  SHFL.BFLY P2, R23, R21, R18, R19 ;  /* 0x0c00001215177389 */ /* 0x0000640000040013 */
[----:B01----:R-:W-:Y:S01]  /*6490*/  ENDCOLLECTIVE ;  /* 0x000000000000791b */ /* 0x003fe20003800000 */
.L_x_2244:
        /* <DEDUP_REMOVED lines=9> */
.L_x_2245:
[----:B------:R-:W-:Y:S01]  /*6530*/  MOV R21, R17 ;  /* 0x0000001100157202 */ /* 0x000fe20000000f00 */
[----:B------:R-:W-:Y:S01]  /*6540*/  @!P1 IMAD.WIDE R14, R0, 0x2, R14 ;  /* 0x00000002000e9825 */ /* 0x000fe200078e020e */
[----:B------:R-:W-:-:S07]  /*6550*/  MOV R33, R23 ;  /* 0x0000001700217202 */ /* 0x000fce0000000f00 */
[----:B------:R-:W-:Y:S05]  /*6560*/  WARPSYNC.COLLECTIVE R16, `(.L_x_2246) ;  /* 0x0000000010087348 */ /* 0x000fea0003c00000 */
[----:B------:R0:W1:Y:S02]  /*6570*/  SHFL.BFLY P2, R23, R21, R18, R19 ;  /* 0x0c00001215177389 */ /* 0x0000640000040013 */
[----:B01----:R-:W-:Y:S01]  /*6580*/  ENDCOLLECTIVE ;  /* 0x000000000000791b */ /* 0x003fe20003800000 */
.L_x_2246:
        /* <DEDUP_REMOVED lines=9> */
.L_x_2247:
[----:B------:R-:W-:Y:S02]  /*6620*/  MOV R21, R24 ;  /* 0x0000001800157202 */ /* 0x000fe40000000f00 */
[----:B------:R-:W-:-:S07]  /*6630*/  MOV R32, R23 ;  /* 0x0000001700207202 */ /* 0x000fce0000000f00 */
[----:B------:R-:W-:Y:S05]  /*6640*/  WARPSYNC.COLLECTIVE R16, `(.L_x_2248) ;  /* 0x0000000010087348 */ /* 0x000fea0003c00000 */
[----:B------:R0:W1:Y:S02]  /*6650*/  SHFL.BFLY P2, R23, R21, R18, R19 ;  /* 0x0c00001215177389 */ /* 0x0000640000040013 */
[----:B01----:R-:W-:Y:S01]  /*6660*/  ENDCOLLECTIVE ;  /* 0x000000000000791b */ /* 0x003fe20003800000 */
.L_x_2248:
        /* <DEDUP_REMOVED lines=12> */
.L_x_2249:
[----:B------:R-:W-:Y:S02]  /*6730*/  MOV R21, R12 ;  /* 0x0000000c00157202 */ /* 0x000fe40000000f00 */
[----:B------:R-:W-:-:S07]  /*6740*/  MOV R22, R23 ;  /* 0x0000001700167202 */ /* 0x000fce0000000f00 */
[----:B------:R-:W-:Y:S05]  /*6750*/  WARPSYNC.COLLECTIVE R16, `(.L_x_2250) ;  /* 0x0000000010087348 */ /* 0x000fea0003c00000 */
[----:B------:R0:W1:Y:S02]  /*6760*/  SHFL.BFLY P2, R23, R21, R18, R19 ;  /* 0x0c00001215177389 */ /* 0x0000640000040013 */
[----:B01----:R-:W-:Y:S01]  /*6770*/  ENDCOLLECTIVE ;  /* 0x000000000000791b */ /* 0x003fe20003800000 */
.L_x_2250:
[----:B------:R-:W-:Y:S01]  /*6780*/  FADD.FTZ R22, R25, R22 ;  /* 0x0000001619167221 */ /* 0x000fe20000010000 */
[----:B------:R-:W-:Y:S06]  /*6790*/  BRA `(.L_x_2251) ;  /* 0xffffffe000c47947 */ /* 0x000fec000383ffff */
.L_x_2252:
        /* <DEDUP_REMOVED lines=14> */
.L_x_3944:


//--------------------- .text._ZN13group_norm_v218gn_bwd_cuda_kernelI6__halfLi480ELi1ELi32ELi60ELi256ELb0ELb1ELi8ELi960ELi960ELi4ELb1ELi4ELb0ELb0ELNS_15WgradSyncMethodE3ENS_16CompileConditionILi900EEEEEvPT_S6_S6_PKS5_S8_S8_S8_PKfflPfPj --------------------------
	.section	.text._ZN13group_norm_v218gn_bwd_cuda_kernelI6__halfLi480ELi1ELi32ELi60ELi256ELb0ELb1ELi8ELi960ELi960ELi4ELb1ELi4ELb0ELb0ELNS_15WgradSyncMethodE3ENS_16CompileConditionILi900EEEEEvPT_S6_S6_PKS5_S8_S8_S8_PKfflPfPj,"ax",@progbits
	.align	128
        .global         _ZN13group_norm_v218gn_bwd_cuda_kernelI6__halfLi480ELi1ELi32ELi60ELi256ELb0ELb1ELi8ELi960ELi960ELi4ELb1ELi4ELb0ELb0ELNS_15WgradSyncMethodE3ENS_16CompileConditionILi900EEEEEvPT_S6_S6_PKS5_S8_S8_S8_PKfflPfPj
        .type           _ZN13group_norm_v218gn_bwd_cuda_kernelI6__halfLi480ELi1ELi32ELi60ELi256ELb0ELb1ELi8ELi960ELi960ELi4ELb1ELi4ELb0ELb0ELNS_15WgradSyncMethodE3ENS_16CompileConditionILi900EEEEEvPT_S6_S6_PKS5_S8_S8_S8_PKfflPfPj,@function
        .size           _ZN13group_norm_v218gn_bwd_cuda_kernelI6__halfLi480ELi1ELi32ELi60ELi256ELb0ELb1ELi8ELi960ELi960ELi4ELb1ELi4ELb0ELb0ELNS_15WgradSyncMethodE3ENS_16CompileConditionILi900EEEEEvPT_S6_S6_PKS5_S8_S8_S8_PKfflPfPj,(.L_x_3945 - _ZN13group_norm_v218gn_bwd_cuda_kernelI6__halfLi480ELi1ELi32ELi60ELi256ELb0ELb1ELi8ELi960ELi960ELi4ELb1ELi4ELb0ELb0ELNS_15WgradSyncMethodE3ENS_16CompileConditionILi900EEEEEvPT_S6_S6_PKS5_S8_S8_S8_PKfflPfPj)
        .other          _ZN13group_norm_v218gn_bwd_cuda_kernelI6__halfLi480ELi1ELi32ELi60ELi256ELb0ELb1ELi8ELi960ELi960ELi4ELb1ELi4ELb0ELb0ELNS_15WgradSyncMethodE3ENS_16CompileConditionILi900EEEEEvPT_S6_S6_PKS5_S8_S8_S8_PKfflPfPj,@"STO_CUDA_ENTRY STV_DEFAULT"
_ZN13group_norm_v218gn_bwd_cuda_kernelI6__halfLi480ELi1ELi32ELi60ELi256ELb0ELb1ELi8ELi960ELi960ELi4ELb1ELi4ELb0ELb0ELNS_15WgradSyncMethodE3ENS_16CompileConditionILi900EEEEEvPT_S6_S6_PKS5_S8_S8_S8_PKfflPfPj:
.text._ZN13group_norm_v218gn_bwd_cuda_kernelI6__halfLi480ELi1ELi32ELi60ELi256ELb0ELb1ELi8ELi960ELi960ELi4ELb1ELi4ELb0ELb0ELNS_15WgradSyncMethodE3ENS_16CompileConditionILi900EEEEEvPT_S6_S6_PKS5_S8_S8_S8_PKfflPfPj:
        /* <DEDUP_REMOVED lines=9> */
[----:B0-----:R-:W-:Y:S01]  /*0090*/  ISETP.LT.U32.AND P0, PT, R0, UR10, PT ;  /* 0x0000000a00007c0c */ /* 0x001fe2000bf01070 */
[----:B------:R-:W-:-:S03]  /*00a0*/  IMAD.MOV.U32 R82, RZ, RZ, R0 ;  /* 0x000000ffff527224 */ /* 0x000fc600078e0000 */
        /* <DEDUP_REMOVED lines=9> */
[----:B------:R-:W-:Y:S02]  /*0140*/  IADD3 R7, -R6, RZ, RZ ;  /* 0x000000ff06077210 */ /* 0x000fe40007ffe1ff */
[----:B------:R-:W-:Y:S02]  /*0150*/  LOP3.LUT R3, R3, 0x4, RZ, 0xfc, !PT ;  /* 0x0000000403037812 */ /* 0x000fe400078efcff */
[----:B------:R-:W-:Y:S02]  /*0160*/  ISETP.NE.AND P0, PT, R2, R7, PT ;  /* 0x000000070200720c */ /* 0x000fe40003f05270 */
[----:B------:R-:W-:Y:S01]  /*0170*/  MOV R6, 0x7fffffc1 ;  /* 0x7fffffc100067802 */ /* 0x000fe20000000f00 */
[----:B0-----:R-:W-:-:S03]  /*0180*/  IMAD.WIDE.U32 R4, R3, 0x4, R4 ;  /* 0x0000000403047825 */ /* 0x001fc600078e0004 */
[----:B------:R-:W-:Y:S01]  /*0190*/  SEL R3, R6, 0x1, !P0 ;  /* 0x0000000106037807 */ /* 0x000fe20004000000 */
[----:B------:R-:W-:Y:S06]  /*01a0*/  MEMBAR.ALL.GPU ;  /* 0x0000000000007992 */ /* 0x000fec000000a000 */
[----:B------:R-:W-:-:S00]  /*01b0*/  ERRBAR ;  /* 0x00000000000079ab */ /* 0x000fc00000000000 */
[----:B------:R-:W-:Y:S06]  /*01c0*/  CGAERRBAR ;  /* 0x00000000000075ab */ /* 0x000fec0000000000 */
[----:B------:R0:W5:Y:S02]  /*01d0*/  ATOM.E.ADD.STRONG.GPU PT, R3, desc[UR8][R4.64], R3 ;  /* 0x000000030403798a */ /* 0x00016400081ee1c8 */
.L_x_2255:
[----:B------:R-:W2:Y:S04]  /*01e0*/  LD.E.STRONG.GPU R6, desc[UR8][R4.64] ;  /* 0x0000000804067980 */ /* 0x000ea8000c10f900 */
[----:B--2---:R-:W-:Y:S01]  /*01f0*/  CCTL.IVALL ;  /* 0x00000000ff00798f */ /* 0x004fe20002000000 */
[----:B------:R-:W-:Y:S05]  /*0200*/  YIELD ;  /* 0x0000000000007946 */ /* 0x000fea0003800000 */
[----:B-----5:R-:W-:-:S04]  /*0210*/  LOP3.LUT R6, R6, R3, RZ, 0x3c, !PT ;  /* 0x0000000306067212 */ /* 0x020fc800078e3cff */
[----:B------:R-:W-:-:S13]  /*0220*/  ISETP.GT.AND P0, PT, R6, -0x1, PT ;  /* 0xffffffff0600780c */ /* 0x000fda0003f04270 */
[----:B------:R-:W-:Y:S05]  /*0230*/  @P0 BRA `(.L_x_2255) ;  /* 0xfffffffc00e80947 */ /* 0x000fea000383ffff */
.L_x_2254:
[----:B------:R-:W-:Y:S05]  /*0240*/  WARPSYNC.ALL ;  /* 0x0000000000007948 */ /* 0x000fea0003800000 */
[----:B------:R-:W-:Y:S06]  /*0250*/  BAR.SYNC.DEFER_BLOCKING 0x0 ;  /* 0x0000000000007b1d */ /* 0x000fec0000010000 */
[----:B------:R-:W-:Y:S05]  /*0260*/  BRA `(.L_x_2256) ;  /* 0x0000002800847947 */ /* 0x000fea0003800000 */
.L_x_2253:
        /* <DEDUP_REMOVED lines=15> */
[----:B------:R-:W-:Y:S02]  /*0360*/  LEA.HI R4, R13, R6, RZ, 0x2 ;  /* 0x000000060d047211 */ /* 0x000fe400078f10ff */
[----:B------:R-:W-:Y:S02]  /*0370*/  LOP3.LUT R5, R10, 0xfffffffc, RZ, 0xc0, !PT ;  /* 0xfffffffc0a057812 */ /* 0x000fe400078ec0ff */
[----:B-1----:R-:W-:Y:S01]  /*0380*/  LEA R7, R8, R3, 0x18 ;  /* 0x0000000308077211 */ /* 0x002fe200078ec0ff */
[----:B------:R-:W-:Y:S01]  /*0390*/  IMAD R8, R18, -0xf0, R6 ;  /* 0xffffff1012087824 */ /* 0x000fe200078e0206 */
[----:B------:R-:W-:Y:S01]  /*03a0*/  LEA.HI R14, R9, R12, RZ, 0x4 ;  /* 0x0000000c090e7211 */ /* 0x000fe200078f20ff */
[----:B------:R-:W-:Y:S01]  /*03b0*/  IMAD.IADD R16, R12, 0x1, -R5 ;  /* 0x000000010c107824 */ /* 0x000fe200078e0a05 */
[----:B------:R-:W-:Y:S01]  /*03c0*/  SHF.L.U32 R3, R2, 0x3, RZ ;  /* 0x0000000302037819 */ /* 0x000fe200000006ff */
[----:B------:R-:W-:Y:S01]  /*03d0*/  IMAD R11, R8, 0x18, R7 ;  /* 0x00000018080b7824 */ /* 0x000fe200078e0207 */
[----:B------:R-:W-:-:S02]  /*03e0*/  SHF.R.S32.HI R9, RZ, 0x2, R4 ;  /* 0x00000002ff097819 */ /* 0x000fc40000011404 */
[----:B------:R-:W-:Y:S02]  /*03f0*/  SHF.R.S32.HI R10, RZ, 0x2, R10 ;  /* 0x00000002ff0a7819 */ /* 0x000fe4000001140a */
[----:B------:R-:W-:Y:S02]  /*0400*/  LOP3.LUT R3, R3, 0xf8, RZ, 0xc0, !PT ;  /* 0x000000f803037812 */ /* 0x000fe400078ec0ff */
[----:B------:R-:W-:Y:S02]  /*0410*/  IADD3 R12, R9, 0xf0, RZ ;  /* 0x000000f0090c7810 */ /* 0x000fe40007ffe0ff */
[----:B------:R-:W-:Y:S01]  /*0420*/  IADD3 R17, R10, 0xf0, RZ ;  /* 0x000000f00a117810 */ /* 0x000fe20007ffe0ff */
[----:B------:R-:W-:Y:S01]  /*0430*/  IMAD.IADD R3, R3, 0x1, R18 ;  /* 0x0000000103037824 */ /* 0x000fe200078e0212 */
[----:B------:R-:W-:Y:S02]  /*0440*/  SHF.R.S32.HI R15, RZ, 0x1f, R12 ;  /* 0x0000001fff0f7819 */ /* 0x000fe4000001140c */
[----:B------:R-:W-:-:S02]  /*0450*/  LEA R11, R18, R11, 0x3 ;  /* 0x0000000b120b7211 */ /* 0x000fc400078e18ff */
[----:B------:R-:W-:Y:S02]  /*0460*/  SHF.R.S32.HI R18, RZ, 0x1f, R17 ;  /* 0x0000001fff127819 */ /* 0x000fe40000011411 */
[----:B------:R-:W-:Y:S02]  /*0470*/  LEA.HI R15, R15, R12, RZ, 0x2 ;  /* 0x0000000c0f0f7211 */ /* 0x000fe400078f10ff */
[----:B------:R-:W-:Y:S02]  /*0480*/  LOP3.LUT R5, R4, 0xfffffffc, RZ, 0xc0, !PT ;  /* 0xfffffffc04057812 */ /* 0x000fe400078ec0ff */
[----:B------:R-:W-:Y:S02]  /*0490*/  LEA.HI R13, R13, R6, RZ, 0x4 ;  /* 0x000000060d0d7211 */ /* 0x000fe400078f20ff */
[----:B------:R-:W-:Y:S02]  /*04a0*/  LEA.HI R18, R18, R17, RZ, 0x2 ;  /* 0x0000001112127211 */ /* 0x000fe400078f10ff */
[----:B------:R-:W-:-:S02]  /*04b0*/  SHF.R.U32.HI R4, RZ, 0x2, R15 ;  /* 0x00000002ff047819 */ /* 0x000fc4000001160f */
[----:B------:R-:W-:Y:S02]  /*04c0*/  IADD3 R5, -R5, R6, RZ ;  /* 0x0000000605057210 */ /* 0x000fe40007ffe1ff */
[----:B------:R-:W-:Y:S02]  /*04d0*/  SHF.R.U32.HI R15, RZ, 0x4, R14 ;  /* 0x00000004ff0f7819 */ /* 0x000fe4000001160e */
[----:B------:R-:W-:Y:S02]  /*04e0*/  SHF.R.U32.HI R12, RZ, 0x4, R13 ;  /* 0x00000004ff0c7819 */ /* 0x000fe4000001160d */
[----:B------:R-:W-:Y:S02]  /*04f0*/  SHF.R.U32.HI R17, RZ, 0x2, R18 ;  /* 0x00000002ff117819 */ /* 0x000fe40000011612 */
[----:B------:R-:W-:Y:S01]  /*0500*/  LOP3.LUT R13, R5, 0x3, R4, 0x78, !PT ;  /* 0x00000003050d7812 */ /* 0x000fe200078e7804 */
[----:B------:R-:W-:Y:S01]  /*0510*/  IMAD R4, R3, 0x780, RZ ;  /* 0x0000078003047824 */ /* 0x000fe200078e02ff */
[----:B------:R-:W-:-:S02]  /*0520*/  LOP3.LUT R14, R16, 0x3, R15, 0x78, !PT ;  /* 0x00000003100e7812 */ /* 0x000fc400078e780f */
[----:B------:R-:W-:Y:S02]  /*0530*/  LOP3.LUT R12, R5, 0x3, R12, 0x78, !PT ;  /* 0x00000003050c7812 */ /* 0x000fe400078e780c */
[----:B------:R-:W-:-:S07]  /*0540*/  LOP3.LUT R15, R16, 0x3, R17, 0x78, !PT ;  /* 0x00000003100f7812 */ /* 0x000fce00078e7811 */
.L_x_2268:
[C---:B------:R-:W-:Y:S01]  /*0550*/  LOP3.LUT R71, R82.reuse, 0x1, RZ, 0xc0, !PT ;  /* 0x0000000152477812 */ /* 0x040fe200078ec0ff */
[----:B--2---:R-:W0:Y:S01]  /*0560*/  LDC.64 R18, c[0x0][0x238] ;  /* 0x00008e00ff127b82 */ /* 0x004e220000000a00 */
[--C-:B------:R-:W-:Y:S01]  /*0570*/  SHF.R.U64 R5, R82, 0x1, R92.reuse ;  /* 0x0000000152057819 */ /* 0x100fe2000000125c */
[----:B------:R-:W-:Y:S01]  /*0580*/  ULDC.64 UR12, c[0x0][0x248] ;  /* 0x00009200000c7ab9 */ /* 0x000fe20000000a00 */
[----:B------:R-:W-:Y:S01]  /*0590*/  SHF.R.U32.HI R16, RZ, 0x1, R92 ;  /* 0x00000001ff107819 */ /* 0x000fe2000001165c */
[----:B------:R-:W-:Y:S01]  /*05a0*/  IMAD R71, R71, 0x3c0, RZ ;  /* 0x000003c047477824 */ /* 0x000fe200078e02ff */
[----:B------:R-:W-:Y:S01]  /*05b0*/  ULDC.64 UR14, c[0x0][0x228] ;  /* 0x00008a00000e7ab9 */ /* 0x000fe20000000a00 */
[----:B------:R-:W-:Y:S02]  /*05c0*/  ULDC UR5, c[0x0][0x250] ;  /* 0x0000940000057ab9 */ /* 0x000fe40000000800 */
[----:B------:R-:W-:Y:S02]  /*05d0*/  IMAD R48, R8, 0x4, R71 ;  /* 0x0000000408307824 */ /* 0x000fe400078e0247 */
[----:B------:R-:W-:-:S02]  /*05e0*/  IMAD R17, R16, 0x78000, RZ ;  /* 0x0007800010117824 */ /* 0x000fc400078e02ff */
[----:B------:R-:W-:Y:S01]  /*05f0*/  IMAD.WIDE.U32 R50, R48, -0x77777777, RZ ;  /* 0x8888888930327825 */ /* 0x000fe200078e00ff */
[----:B------:R-:W-:-:S04]  /*0600*/  SHF.R.S32.HI R49, RZ, 0x1f, R48 ;  /* 0x0000001fff317819 */ /* 0x000fc80000011430 */
[----:B------:R-:W-:Y:S01]  /*0610*/  SHF.R.U32.HI R50, RZ, 0x5, R51 ;  /* 0x00000005ff327819 */ /* 0x000fe20000011633 */
[----:B------:R-:W-:-:S03]  /*0620*/  IMAD.WIDE.U32 R24, R5, 0x78000, R48 ;  /* 0x0007800005187825 */ /* 0x000fc600078e0030 */
[C---:B------:R-:W-:Y:S02]  /*0630*/  LEA R3, P0, R5.reuse, R50, 0x5 ;  /* 0x0000003205037211 */ /* 0x040fe400078028ff */
[----:B------:R-:W-:Y:S02]  /*0640*/  IADD3 R20, P1, R4, R24, RZ ;  /* 0x0000001804147210 */ /* 0x000fe40007f3e0ff */
[----:B------:R-:W-:Y:S02]  /*0650*/  LEA.HI.X R16, R5, RZ, R16, 0x5, P0 ;  /* 0x000000ff05107211 */ /* 0x000fe400000f2c10 */
[----:B------:R-:W-:Y:S02]  /*0660*/  LEA R52, P0, R3, UR12, 0x3 ;  /* 0x0000000c03347c11 */ /* 0x000fe4000f8018ff */
[----:B------:R-:W-:Y:S01]  /*0670*/  IADD3 R5, R25, R17, RZ ;  /* 0x0000001119057210 */ /* 0x000fe20007ffe0ff */
[----:B------:R-:W-:Y:S01]  /*0680*/  IMAD.SHL.U32 R17, R20, 0x2, RZ ;  /* 0x0000000214117824 */ /* 0x000fe200078e00ff */
[----:B------:R-:W-:Y:S01]  /*0690*/  LEA.HI.X R53, R3, UR13, R16, 0x3, P0 ;  /* 0x0000000d03357c11 */ /* 0x000fe200080f1c10 */
[----:B------:R-:W-:Y:S01]  /*06a0*/  ULDC.64 UR12, c[0x0][0x230] ;  /* 0x00008c00000c7ab9 */ /* 0x000fe20000000a00 */
[----:B------:R-:W-:-:S04]  /*06b0*/  IADD3.X R3, RZ, R5, RZ, P1, !PT ;  /* 0x00000005ff037210 */ /* 0x000fc80000ffe4ff */
[----:B------:R-:W2:Y:S01]  /*06c0*/  LDG.E.64.CONSTANT R52, desc[UR8][R52.64] ;  /* 0x0000000834347981 */ /* 0x000ea2000c1e9b00 */
[----:B------:R-:W-:Y:S01]  /*06d0*/  SHF.L.U64.HI R20, R20, 0x1, R3 ;  /* 0x0000000114147819 */ /* 0x000fe20000010203 */
[----:B0-----:R-:W-:Y:S01]  /*06e0*/  IMAD.WIDE R48, R48, 0x2, R18 ;  /* 0x0000000230307825 */ /* 0x001fe200078e0212 */
[C---:B------:R-:W-:Y:S02]  /*06f0*/  IADD3 R32, P0, R17.reuse, UR12, RZ ;  /* 0x0000000c11207c10 */ /* 0x040fe4000ff1e0ff */
[----:B------:R-:W-:Y:S02]  /*0700*/  IADD3 R40, P1, R17, UR14, RZ ;  /* 0x0000000e11287c10 */ /* 0x000fe4000ff3e0ff */
[----:B------:R-:W-:Y:S01]  /*0710*/  IADD3.X R33, R20, UR13, RZ, P0, !PT ;  /* 0x0000000d14217c10 */ /* 0x000fe200087fe4ff */
[----:B------:R-:W3:Y:S01]  /*0720*/  LDG.E.64.CONSTANT R48, desc[UR8][R48.64] ;  /* 0x0000000830307981 */ /* 0x000ee2000c1e9b00 */
[----:B------:R-:W-:Y:S02]  /*0730*/  IADD3 R3, R4, 0xf00, RZ ;  /* 0x00000f0004037810 */ /* 0x000fe40007ffe0ff */
[----:B------:R-:W-:-:S02]  /*0740*/  IADD3.X R41, R20, UR15, RZ, P1, !PT ;  /* 0x0000000f14297c10 */ /* 0x000fc40008ffe4ff */
[----:B------:R-:W-:Y:S01]  /*0750*/  IADD3 R3, P0, R3, R24, RZ ;  /* 0x0000001803037210 */ /* 0x000fe20007f1e0ff */
[----:B------:R-:W4:Y:S03]  /*0760*/  LDG.E.64.CONSTANT R32, desc[UR8][R32.64] ;  /* 0x0000000820207981 */ /* 0x000f26000c1e9b00 */
[----:B------:R-:W-:Y:S01]  /*0770*/  IADD3.X R18, RZ, R5, RZ, P0, !PT ;  /* 0x00000005ff127210 */ /* 0x000fe200007fe4ff */
[----:B------:R-:W5:Y:S01]  /*0780*/  LDG.E.64.CONSTANT R40, desc[UR8][R40.64] ;  /* 0x0000000828287981 */ /* 0x000f62000c1e9b00 */
[C---:B------:R-:W-:Y:S02]  /*0790*/  IMAD.SHL.U32 R23, R3.reuse, 0x2, RZ ;  /* 0x0000000203177824 */ /* 0x040fe400078e00ff */
[----:B------:R-:W-:-:S03]  /*07a0*/  SHF.L.U64.HI R18, R3, 0x1, R18 ;  /* 0x0000000103127819 */ /* 0x000fc60000010212 */
[C---:B------:R-:W-:Y:S02]  /*07b0*/  IADD3 R38, P0, R23.reuse, UR12, RZ ;  /* 0x0000000c17267c10 */ /* 0x040fe4000ff1e0ff */
[----:B------:R-:W-:Y:S02]  /*07c0*/  IADD3 R36, P1, R23, UR14, RZ ;  /* 0x0000000e17247c10 */ /* 0x000fe4000ff3e0ff */
[----:B------:R-:W-:Y:S02]  /*07d0*/  IADD3.X R39, R18, UR13, RZ, P0, !PT ;  /* 0x0000000d12277c10 */ /* 0x000fe400087fe4ff */
[----:B------:R-:W-:Y:S02]  /*07e0*/  IADD3 R3, R4, 0x1e00, RZ ;  /* 0x00001e0004037810 */ /* 0x000fe40007ffe0ff */
[----:B------:R-:W-:Y:S02]  /*07f0*/  IADD3.X R37, R18, UR15, RZ, P1, !PT ;  /* 0x0000000f12257c10 */ /* 0x000fe40008ffe4ff */
        /* <DEDUP_REMOVED lines=23> */
[----:B------:R-:W-:-:S04]  /*0970*/  IADD3 R91, P0, R82, 0x4, RZ ;  /* 0x00000004525b7810 */ /* 0x000fc80007f1e0ff */
[----:B------:R-:W-:Y:S02]  /*0980*/  IADD3.X R92, RZ, R92, RZ, P0, !PT ;  /* 0x0000005cff5c7210 */ /* 0x000fe400007fe4ff */
[----:B------:R-:W-:-:S04]  /*0990*/  ISETP.GE.U32.AND P0, PT, R91, UR10, PT ;  /* 0x0000000a5b007c0c */ /* 0x000fc8000bf06070 */
[----:B------:R-:W-:Y:S01]  /*09a0*/  ISETP.GE.AND.EX P0, PT, R92, UR6, PT, P0 ;  /* 0x000000065c007c0c */ /* 0x000fe2000bf06300 */
[----:B------:R-:W-:Y:S01]  /*09b0*/  HFMA2.MMA R70, -RZ, RZ, 0, 0 ;  /* 0x00000000ff467435 */ /* 0x000fe200000001ff */
[----:B------:R-:W-:Y:S01]  /*09c0*/  ISETP.GT.U32.AND P1, PT, R6, 0x1f, PT ;  /* 0x0000001f0600780c */ /* 0x000fe20003f24070 */
[----:B------:R-:W-:Y:S02]  /*09d0*/  IMAD.MOV.U32 R72, RZ, RZ, RZ ;  /* 0x000000ffff487224 */ /* 0x000fe400078e00ff */
[----:B--2---:R-:W-:-:S06]  /*09e0*/  FADD.FTZ R24, R53, UR5 ;  /* 0x0000000535187e21 */ /* 0x004fcc0008010000 */
[----:B------:R-:W0:Y:S01]  /*09f0*/  MUFU.RSQ R24, R24 ;  /* 0x0000001800187308 */ /* 0x000e220000001400 */
[----:B---3--:R-:W-:Y:S02]  /*0a00*/  HADD2.F32 R26, -RZ, R48.H0_H0 ;  /* 0x20000030ff1a7230 */ /* 0x008fe40000004100 */
[--C-:B----4-:R-:W-:Y:S02]  /*0a10*/  HADD2.F32 R5, -RZ, R32.reuse.H0_H0 ;  /* 0x20000020ff057230 */ /* 0x110fe40000004100 */
[----:B------:R-:W-:Y:S02]  /*0a20*/  HADD2.F32 R25, -RZ, R32.H1_H1 ;  /* 0x30000020ff197230 */ /* 0x000fe40000004100 */
[----:B-----5:R-:W-:Y:S02]  /*0a30*/  HADD2.F32 R3, -RZ, R40.H0_H0 ;  /* 0x20000028ff037230 */ /* 0x020fe40000004100 */
[----:B------:R-:W-:Y:S01]  /*0a40*/  FADD.FTZ R5, -R52, R5 ;  /* 0x0000000534057221 */ /* 0x000fe20000010100 */
[----:B------:R-:W-:-:S02]  /*0a50*/  HADD2.F32 R48, -RZ, R48.H1_H1 ;  /* 0x30000030ff307230 */ /* 0x000fc40000004100 */
[----:B------:R-:W-:Y:S01]  /*0a60*/  FADD.FTZ R25, -R52, R25 ;  /* 0x0000001934197221 */ /* 0x000fe20000010100 */
[----:B------:R-:W-:Y:S02]  /*0a70*/  HADD2.F32 R35, -RZ, R40.H1_H1 ;  /* 0x30000028ff237230 */ /* 0x000fe40000004100 */
[----:B------:R-:W-:Y:S01]  /*0a80*/  FMUL.FTZ R30, R3, R26 ;  /* 0x0000001a031e7220 */ /* 0x000fe20000410000 */
[C---:B0-----:R-:W-:Y:S01]  /*0a90*/  FMUL.FTZ R5, R24.reuse, R5 ;  /* 0x0000000518057220 */ /* 0x041fe20000410000 */
[----:B------:R-:W-:Y:S02]  /*0aa0*/  HADD2.F32 R43, -RZ, R33.H0_H0 ;  /* 0x20000021ff2b7230 */ /* 0x000fe40000004100 */
[----:B------:R-:W-:Y:S01]  /*0ab0*/  FMUL.FTZ R83, R24, R25 ;  /* 0x0000001918537220 */ /* 0x000fe20000410000 */
[----:B------:R-:W-:Y:S01]  /*0ac0*/  FMUL.FTZ R27, R35, R48 ;  /* 0x00000030231b7220 */ /* 0x000fe20000410000 */
[----:B------:R-:W-:Y:S01]  /*0ad0*/  FFMA.FTZ R30, R5, R30, RZ ;  /* 0x0000001e051e7223 */ /* 0x000fe200000100ff */
[----:B------:R-:W-:-:S02]  /*0ae0*/  HADD2.F32 R46, -RZ, R49.H0_H0 ;  /* 0x20000031ff2e7230 */ /* 0x000fc40000004100 */
[----:B------:R-:W-:Y:S01]  /*0af0*/  FADD.FTZ R43, -R52, R43 ;  /* 0x0000002b342b7221 */ /* 0x000fe20000010100 */
[----:B------:R-:W-:Y:S02]  /*0b00*/  HADD2.F32 R31, -RZ, R41.H0_H0 ;  /* 0x20000029ff1f7230 */ /* 0x000fe40000004100 */
[----:B------:R-:W-:Y:S02]  /*0b10*/  HADD2.F32 R33, -RZ, R33.H1_H1 ;  /* 0x30000021ff217230 */ /* 0x000fe40000004100 */
[----:B------:R-:W-:Y:S01]  /*0b20*/  FFMA.FTZ R30, R83, R27, R30 ;  /* 0x0000001b531e7223 */ /* 0x000fe2000001001e */
[----:B------:R-:W-:Y:S02]  /*0b30*/  HADD2.F32 R44, -RZ, R49.H1_H1 ;  /* 0x30000031ff2c7230 */ /* 0x000fe40000004100 */
[----:B------:R-:W-:Y:S01]  /*0b40*/  FMUL.FTZ R27, R31, R46 ;  /* 0x0000002e1f1b7220 */ /* 0x000fe20000410000 */
[----:B------:R-:W-:Y:S01]  /*0b50*/  FMUL.FTZ R51, R24, R43 ;  /* 0x0000002b18337220 */ /* 0x000fe20000410000 */
[----:B------:R-:W-:-:S02]  /*0b60*/  HADD2.F32 R25, -RZ, R41.H1_H1 ;  /* 0x30000029ff197230 */ /* 0x000fc40000004100 */
[----:B------:R-:W-:Y:S01]  /*0b70*/  FADD.FTZ R33, -R52, R33 ;  /* 0x0000002134217221 */ /* 0x000fe20000010100 */
[----:B------:R-:W-:Y:S02]  /*0b80*/  HADD2.F32 R41, -RZ, R38.H0_H0 ;  /* 0x20000026ff297230 */ /* 0x000fe40000004100 */
[----:B------:R-:W-:Y:S01]  /*0b90*/  FFMA.FTZ R30, R51, R27, R30 ;  /* 0x0000001b331e7223 */ /* 0x000fe2000001001e */
[----:B------:R-:W-:Y:S01]  /*0ba0*/  FMUL.FTZ R49, R24, R33 ;  /* 0x0000002118317220 */ /* 0x000fe20000410000 */
[----:B------:R-:W-:Y:S01]  /*0bb0*/  FMUL.FTZ R27, R25, R44 ;  /* 0x0000002c191b7220 */ /* 0x000fe20000410000 */
[----:B------:R-:W-:Y:S02]  /*0bc0*/  HADD2.F32 R33, -RZ, R36.H0_H0 ;  /* 0x20000024ff217230 */ /* 0x000fe40000004100 */
[----:B------:R-:W-:Y:S01]  /*0bd0*/  FADD.FTZ R43, -R52, R41 ;  /* 0x00000029342b7221 */ /* 0x000fe20000010100 */
[----:B------:R-:W-:Y:S02]  /*0be0*/  HADD2.F32 R45, -RZ, R38.H1_H1 ;  /* 0x30000026ff2d7230 */ /* 0x000fe40000004100 */
[----:B------:R-:W-:Y:S01]  /*0bf0*/  FFMA.FTZ R41, R49, R27, R30 ;  /* 0x0000001b31297223 */ /* 0x000fe2000001001e */
[----:B------:R-:W-:-:S02]  /*0c00*/  HADD2.F32 R27, -RZ, R36.H1_H1 ;  /* 0x30000024ff1b7230 */ /* 0x000fc40000004100 */
[----:B------:R-:W-:Y:S01]  /*0c10*/  FMUL.FTZ R30, R26, R33 ;  /* 0x000000211a1e7220 */ /* 0x000fe20000410000 */
[----:B------:R-:W-:Y:S01]  /*0c20*/  FMUL.FTZ R42, R24, R43 ;  /* 0x0000002b182a7220 */ /* 0x000fe20000410000 */
[----:B------:R-:W-:Y:S01]  /*0c30*/  FADD.FTZ R45, -R52, R45 ;  /* 0x0000002d342d7221 */ /* 0x000fe20000010100 */
[----:B------:R-:W-:Y:S02]  /*0c40*/  HADD2.F32 R43, -RZ, R39.H0_H0 ;  /* 0x20000027ff2b7230 */ /* 0x000fe40000004100 */
[----:B------:R-:W-:Y:S01]  /*0c50*/  FFMA.FTZ R41, R42, R30, R41 ;  /* 0x0000001e2a297223 */ /* 0x000fe20000010029 */
[----:B------:R-:W-:Y:S01]  /*0c60*/  FMUL.FTZ R30, R48, R27 ;  /* 0x0000001b301e7220 */ /* 0x000fe20000410000 */
[----:B------:R-:W-:Y:S01]  /*0c70*/  FMUL.FTZ R40, R24, R45 ;  /* 0x0000002d18287220 */ /* 0x000fe20000410000 */
[----:B------:R-:W-:Y:S02]  /*0c80*/  HADD2.F32 R47, -RZ, R37.H0_H0 ;  /* 0x20000025ff2f7230 */ /* 0x000fe40000004100 */
[----:B------:R-:W-:Y:S01]  /*0c90*/  FADD.FTZ R43, -R52, R43 ;  /* 0x0000002b342b7221 */ /* 0x000fe20000010100 */
[----:B------:R-:W-:-:S02]  /*0ca0*/  HADD2.F32 R39, -RZ, R39.H1_H1 ;  /* 0x30000027ff277230 */ /* 0x000fc40000004100 */
[----:B------:R-:W-:Y:S01]  /*0cb0*/  FFMA.FTZ R41, R40, R30, R41 ;  /* 0x0000001e28297223 */ /* 0x000fe20000010029 */
[----:B------:R-:W-:Y:S02]  /*0cc0*/  HADD2.F32 R45, -RZ, R37.H1_H1 ;  /* 0x30000025ff2d7230 */ /* 0x000fe40000004100 */
[----:B------:R-:W-:Y:S01]  /*0cd0*/  FMUL.FTZ R30, R46, R47 ;  /* 0x0000002f2e1e7220 */ /* 0x000fe20000410000 */
[----:B------:R-:W-:Y:S01]  /*0ce0*/  FMUL.FTZ R38, R24, R43 ;  /* 0x0000002b18267220 */ /* 0x000fe20000410000 */
[----:B------:R-:W-:Y:S02]  /*0cf0*/  HADD2.F32 R43, -RZ, R28.H0_H0 ;  /* 0x2000001cff2b7230 */ /* 0x000fe40000004100 */
[----:B------:R-:W-:Y:S01]  /*0d00*/  FADD.FTZ R39, -R52, R39 ;  /* 0x0000002734277221 */ /* 0x000fe20000010100 */
[----:B------:R-:W-:Y:S01]  /*0d10*/  FFMA.FTZ R37, R38, R30, R41 ;  /* 0x0000001e26257223 */ /* 0x000fe20000010029 */
[----:B------:R-:W-:Y:S02]  /*0d20*/  HADD2.F32 R41, -RZ, R66.H0_H0 ;  /* 0x20000042ff297230 */ /* 0x000fe40000004100 */
[----:B------:R-:W-:Y:S01]  /*0d30*/  FMUL.FTZ R30, R44, R45 ;  /* 0x0000002d2c1e7220 */ /* 0x000fe20000410000 */
[----:B------:R-:W-:Y:S01]  /*0d40*/  FMUL.FTZ R36, R24, R39 ;  /* 0x0000002718247220 */ /* 0x000fe20000410000 */
[----:B------:R-:W-:Y:S01]  /*0d50*/  FADD.FTZ R43, -R52, R43 ;  /* 0x0000002b342b7221 */ /* 0x000fe20000010100 */
[----:B------:R-:W-:-:S02]  /*0d60*/  HADD2.F32 R53, -RZ, R28.H1_H1 ;  /* 0x3000001cff357230 */ /* 0x000fc40000004100 */
[----:B------:R-:W-:Y:S01]  /*0d70*/  FMUL.FTZ R28, R26, R41 ;  /* 0x000000291a1c7220 */ /* 0x000fe20000410000 */
[----:B------:R-:W-:Y:S01]  /*0d80*/  FFMA.FTZ R39, R36, R30, R37 ;  /* 0x0000001e24277223 */ /* 0x000fe20000010025 */
[----:B------:R-:W-:Y:S01]  /*0d90*/  FMUL.FTZ R34, R24, R43 ;  /* 0x0000002b18227220 */ /* 0x000fe20000410000 */
[----:B------:R-:W-:-:S03]  /*0da0*/  HADD2.F32 R37, -RZ, R66.H1_H1 ;  /* 0x30000042ff257230 */ /* 0x000fc60000004100 */
[----:B------:R-:W-:Y:S01]  /*0db0*/  FFMA.FTZ R39, R34, R28, R39 ;  /* 0x0000001c22277223 */ /* 0x000fe20000010027 */
[----:B------:R-:W-:Y:S01]  /*0dc0*/  FFMA.FTZ R28, R3, R26, RZ ;  /* 0x0000001a031c7223 */ /* 0x000fe200000100ff */
[----:B------:R-:W-:Y:S01]  /*0dd0*/  FADD.FTZ R53, -R52, R53 ;  /* 0x0000003534357221 */ /* 0x000fe20000010100 */
[----:B------:R-:W-:Y:S02]  /*0de0*/  HADD2.F32 R69, -RZ, R29.H0_H0 ;  /* 0x2000001dff457230 */ /* 0x000fe40000004100 */
[----:B------:R-:W-:Y:S01]  /*0df0*/  FFMA.FTZ R28, R35, R48, R28 ;  /* 0x00000030231c7223 */ /* 0x000fe2000001001c */
[----:B------:R-:W-:Y:S01]  /*0e00*/  FMUL.FTZ R30, R48, R37 ;  /* 0x00000025301e7220 */ /* 0x000fe20000410000 */
[----:B------:R-:W-:Y:S01]  /*0e10*/  FMUL.FTZ R32, R24, R53 ;  /* 0x0000003518207220 */ /* 0x000fe20000410000 */
[----:B------:R-:W-:Y:S02]  /*0e20*/  HADD2.F32 R43, -RZ, R67.H0_H0 ;  /* 0x20000043ff2b7230 */ /* 0x000fe40000004100 */
[----:B------:R-:W-:Y:S01]  /*0e30*/  FFMA.FTZ R28, R31, R46, R28 ;  /* 0x0000002e1f1c7223 */ /* 0x000fe2000001001c */
[----:B------:R-:W-:-:S02]  /*0e40*/  HADD2.F32 R73, -RZ, R29.H1_H1 ;  /* 0x3000001dff497230 */ /* 0x000fc40000004100 */
[----:B------:R-:W-:Y:S01]  /*0e50*/  FADD.FTZ R69, -R52, R69 ;  /* 0x0000004534457221 */ /* 0x000fe20000010100 */
[----:B------:R-:W-:Y:S01]  /*0e60*/  FFMA.FTZ R53, R32, R30, R39 ;  /* 0x0000001e20357223 */ /* 0x000fe20000010027 */
[----:B------:R-:W-:Y:S01]  /*0e70*/  FFMA.FTZ R39, R25, R44, R28 ;  /* 0x0000002c19277223 */ /* 0x000fe2000001001c */
[----:B------:R-:W-:Y:S02]  /*0e80*/  HADD2.F32 R29, -RZ, R67.H1_H1 ;  /* 0x30000043ff1d7230 */ /* 0x000fe40000004100 */
[----:B------:R-:W-:Y:S01]  /*0e90*/  FMUL.FTZ R66, R46, R43 ;  /* 0x0000002b2e427220 */ /* 0x000fe20000410000 */
[----:B------:R-:W-:Y:S01]  /*0ea0*/  FMUL.FTZ R30, R24, R69 ;  /* 0x00000045181e7220 */ /* 0x000fe20000410000 */
[----:B------:R-:W-:Y:S01]  /*0eb0*/  FADD.FTZ R73, -R52, R73 ;  /* 0x0000004934497221 */ /* 0x000fe20000010100 */
[----:B------:R-:W-:Y:S02]  /*0ec0*/  FFMA.FTZ R39, R26, R33, R39 ;  /* 0x000000211a277223 */ /* 0x000fe40000010027 */
[----:B------:R-:W-:Y:S01]  /*0ed0*/  FFMA.FTZ R53, R30, R66, R53 ;  /* 0x000000421e357223 */ /* 0x000fe20000010035 */
[----:B------:R-:W-:Y:S01]  /*0ee0*/  FMUL.FTZ R66, R44, R29 ;  /* 0x0000001d2c427220 */ /* 0x000fe20000410000 */
[----:B------:R-:W-:Y:S01]  /*0ef0*/  FMUL.FTZ R28, R24, R73 ;  /* 0x00000049181c7220 */ /* 0x000fe20000410000 */
[----:B------:R-:W-:-:S03]  /*0f00*/  FFMA.FTZ R39, R48, R27, R39 ;  /* 0x0000001b30277223 */ /* 0x000fc60000010027 */
[----:B------:R-:W-:Y:S01]  /*0f10*/  FFMA.FTZ R67, R28, R66, R53 ;  /* 0x000000421c437223 */ /* 0x000fe20000010035 */
[----:B------:R-:W-:-:S04]  /*0f20*/  FFMA.FTZ R53, R46, R47, R39 ;  /* 0x0000002f2e357223 */ /* 0x000fc80000010027 */
[----:B------:R-:W-:Y:S01]  /*0f30*/  FFMA.FTZ R53, R44, R45, R53 ;  /* 0x0000002d2c357223 */ /* 0x000fe20000010035 */
[----:B------:R-:W-:-:S03]  /*0f40*/  HADD2.F32 R69, -RZ, R62.H0_H0 ;  /* 0x2000003eff457230 */ /* 0x000fc60000004100 */
[----:B------:R-:W-:Y:S01]  /*0f50*/  FFMA.FTZ R53, R26, R41, R53 ;  /* 0x000000291a357223 */ /* 0x000fe20000010035 */
[----:B------:R-:W-:Y:S02]  /*0f60*/  HADD2.F32 R39, -RZ, R64.H0_H0 ;  /* 0x20000040ff277230 */ /* 0x000fe40000004100 */
[----:B------:R-:W-:Y:S01]  /*0f70*/  FADD.FTZ R69, -R52, R69 ;  /* 0x0000004534457221 */ /* 0x000fe20000010100 */
[----:B------:R-:W-:Y:S01]  /*0f80*/  FFMA.FTZ R53, R48, R37, R53 ;  /* 0x0000002530357223 */ /* 0x000fe20000010035 */
[----:B------:R-:W-:Y:S02]  /*0f90*/  HADD2.F32 R73, -RZ, R62.H1_H1 ;  /* 0x3000003eff497230 */ /* 0x000fe40000004100 */
[----:B------:R-:W-:Y:S01]  /*0fa0*/  FMUL.FTZ R62, R26, R39 ;  /* 0x000000271a3e7220 */ /* 0x000fe20000410000 */
[----:B------:R-:W-:Y:S01]  /*0fb0*/  FFMA.FTZ R53, R46, R43, R53 ;  /* 0x0000002b2e357223 */ /* 0x000fe20000010035 */
[----:B------:R-:W-:Y:S02]  /*0fc0*/  HADD2.F32 R87, -RZ, R64.H1_H1 ;  /* 0x30000040ff577230 */ /* 0x000fe40000004100 */
[----:B------:R-:W-:Y:S01]  /*0fd0*/  FMUL.FTZ R86, R24, R69 ;  /* 0x0000004518567220 */ /* 0x000fe20000410000 */
[----:B------:R-:W-:Y:S01]  /*0fe0*/  FADD.FTZ R73, -R52, R73 ;  /* 0x0000004934497221 */ /* 0x000fe20000010100 */
[----:B------:R-:W-:-:S02]  /*0ff0*/  HADD2.F32 R69, -RZ, R63.H0_H0 ;  /* 0x2000003fff457230 */ /* 0x000fc40000004100 */
[----:B------:R-:W-:Y:S01]  /*1000*/  FFMA.FTZ R53, R44, R29, R53 ;  /* 0x0000001d2c357223 */ /* 0x000fe20000010035 */
[----:B------:R-:W-:Y:S01]  /*1010*/  FFMA.FTZ R67, R86, R62, R67 ;  /* 0x0000003e56437223 */ /* 0x000fe20000010043 */
[----:B------:R-:W-:Y:S01]  /*1020*/  FMUL.FTZ R62, R48, R87 ;  /* 0x00000057303e7220 */ /* 0x000fe20000410000 */
[----:B------:R-:W-:Y:S01]  /*1030*/  FMUL.FTZ R84, R24, R73 ;  /* 0x0000004918547220 */ /* 0x000fe20000410000 */
[----:B------:R-:W-:Y:S02]  /*1040*/  HADD2.F32 R85, -RZ, R65.H0_H0 ;  /* 0x20000041ff557230 */ /* 0x000fe40000004100 */
[----:B------:R-:W-:Y:S01]  /*1050*/  FADD.FTZ R69, -R52, R69 ;  /* 0x0000004534457221 */ /* 0x000fe20000010100 */
[----:B------:R-:W-:Y:S02]  /*1060*/  HADD2.F32 R63, -RZ, R63.H1_H1 ;  /* 0x3000003fff3f7230 */ /* 0x000fe40000004100 */
[----:B------:R-:W-:Y:S01]  /*1070*/  FFMA.FTZ R53, R26, R39, R53 ;  /* 0x000000271a357223 */ /* 0x000fe20000010035 */
[----:B------:R-:W-:Y:S01]  /*1080*/  FFMA.FTZ R67, R84, R62, R67 ;  /* 0x0000003e54437223 */ /* 0x000fe20000010043 */
[----:B------:R-:W-:-:S02]  /*1090*/  HADD2.F32 R89, -RZ, R65.H1_H1 ;  /* 0x30000041ff597230 */ /* 0x000fc40000004100 */
[----:B------:R-:W-:Y:S01]  /*10a0*/  FMUL.FTZ R62, R46, R85 ;  /* 0x000000552e3e7220 */ /* 0x000fe20000410000 */
[----:B------:R-:W-:Y:S01]  /*10b0*/  FMUL.FTZ R88, R24, R69 ;  /* 0x0000004518587220 */ /* 0x000fe20000410000 */
[----:B------:R-:W-:Y:S01]  /*10c0*/  FFMA.FTZ R53, R48, R87, R53 ;  /* 0x0000005730357223 */ /* 0x000fe20000010035 */
[----:B------:R-:W-:Y:S02]  /*10d0*/  FADD.FTZ R63, -R52, R63 ;  /* 0x0000003f343f7221 */ /* 0x000fe40000010100 */
[----:B------:R-:W-:Y:S01]  /*10e0*/  FFMA.FTZ R67, R88, R62, R67 ;  /* 0x0000003e58437223 */ /* 0x000fe20000010043 */
[----:B------:R-:W-:Y:S01]  /*10f0*/  FFMA.FTZ R53, R46, R85, R53 ;  /* 0x000000552e357223 */ /* 0x000fe20000010035 */
[----:B------:R-:W-:Y:S01]  /*1100*/  FMUL.FTZ R62, R44, R89 ;  /* 0x000000592c3e7220 */ /* 0x000fe20000410000 */
[----:B------:R-:W-:Y:S02]  /*1110*/  FMUL.FTZ R90, R24, R63 ;  /* 0x0000003f185a7220 */ /* 0x000fe40000410000 */
[----:B------:R-:W-:-:S02]  /*1120*/  FFMA.FTZ R52, R44, R89, R53 ;  /* 0x000000592c347223 */ /* 0x000fc40000010035 */
        /* <DEDUP_REMOVED lines=8> */
[----:B------:R-:W-:Y:S01]  /*11b0*/  FFMA.FTZ R61, R49, R25, R60 ;  /* 0x00000019313d7223 */ /* 0x000fe2000001003c */
[----:B------:R0:W-:Y:S01]  /*11c0*/  STS.64 [R11], R52 ;  /* 0x000000340b007388 */ /* 0x0001e20000000a00 */
[----:B------:R-:W-:Y:S01]  /*11d0*/  FADD.FTZ R54, R54, R27 ;  /* 0x0000001b36367221 */ /* 0x000fe20000010000 */
[----:B------:R-:W-:Y:S01]  /*11e0*/  FADD.FTZ R56, R56, R47 ;  /* 0x0000002f38387221 */ /* 0x000fe20000010000 */
[----:B------:R-:W-:Y:S01]  /*11f0*/  FADD.FTZ R58, R58, R45 ;  /* 0x0000002d3a3a7221 */ /* 0x000fe20000010000 */
[----:B------:R-:W-:Y:S01]  /*1200*/  FADD.FTZ R62, R62, R33 ;  /* 0x000000213e3e7221 */ /* 0x000fe20000010000 */
[----:B------:R-:W-:Y:S01]  /*1210*/  FFMA.FTZ R63, R40, R27, R57 ;  /* 0x0000001b283f7223 */ /* 0x000fe20000010039 */
[----:B------:R-:W-:Y:S01]  /*1220*/  FFMA.FTZ R65, R38, R47, R59 ;  /* 0x0000002f26417223 */ /* 0x000fe2000001003b */
[----:B------:R-:W-:Y:S01]  /*1230*/  FFMA.FTZ R67, R36, R45, R61 ;  /* 0x0000002d24437223 */ /* 0x000fe2000001003d */
[----:B------:R-:W-:Y:S01]  /*1240*/  FADD.FTZ R54, R54, R37 ;  /* 0x0000002536367221 */ /* 0x000fe20000010000 */
[----:B------:R-:W-:Y:S01]  /*1250*/  FADD.FTZ R56, R56, R43 ;  /* 0x0000002b38387221 */ /* 0x000fe20000010000 */
[----:B0-----:R-:W-:Y:S01]  /*1260*/  FFMA.FTZ R53, R42, R33, R55 ;  /* 0x000000212a357223 */ /* 0x001fe20000010037 */
[----:B------:R-:W-:Y:S01]  /*1270*/  FADD.FTZ R58, R58, R29 ;  /* 0x0000001d3a3a7221 */ /* 0x000fe20000010000 */
[----:B------:R-:W-:Y:S01]  /*1280*/  FADD.FTZ R62, R62, R41 ;  /* 0x000000293e3e7221 */ /* 0x000fe20000010000 */
        /* <DEDUP_REMOVED lines=27> */
[----:B------:R-:W-:Y:S01]  /*1440*/  IADD3 R69, R52, R69, RZ ;  /* 0x0000004534457210 */ /* 0x000fe20007ffe0ff */
[----:B------:R-:W-:Y:S01]  /*1450*/  STS.64 [R64], R54 ;  /* 0x0000003640007388 */ /* 0x000fe20000000a00 */
[----:B------:R-:W-:-:S02]  /*1460*/  LEA R53, R9, UR5, 0x5 ;  /* 0x0000000509357c11 */ /* 0x000fc4000f8e28ff */
[----:B------:R-:W-:Y:S01]  /*1470*/  LEA R75, R14, R66, 0x3 ;  /* 0x000000420e4b7211 */ /* 0x000fe200078e18ff */
[----:B------:R-:W-:Y:S01]  /*1480*/  STS.64 [R65], R56 ;  /* 0x0000003841007388 */ /* 0x000fe20000000a00 */
[----:B------:R-:W-:Y:S01]  /*1490*/  LEA R62, R13, R53, 0x3 ;  /* 0x000000350d3e7211 */ /* 0x000fe200078e18ff */
[----:B------:R-:W-:Y:S02]  /*14a0*/  IMAD R52, R12, 0x8, R53 ;  /* 0x000000080c347824 */ /* 0x000fe400078e0235 */
[----:B------:R0:W-:Y:S01]  /*14b0*/  STS.64 [R68], R58 ;  /* 0x0000003a44007388 */ /* 0x0001e20000000a00 */
[----:B------:R-:W-:-:S03]  /*14c0*/  IMAD R66, R15, 0x8, R66 ;  /* 0x000000080f427824 */ /* 0x000fc600078e0242 */
[----:B------:R1:W-:Y:S01]  /*14d0*/  STS.64 [R69], R60 ;  /* 0x0000003c45007388 */ /* 0x0003e20000000a00 */
[----:B------:R-:W-:Y:S01]  /*14e0*/  BAR.SYNC.DEFER_BLOCKING 0x0 ;  /* 0x0000000000007b1d */ /* 0x000fe20000010000 */
[----:B0-----:R-:W-:-:S04]  /*14f0*/  SHF.R.U32.HI R68, RZ, 0x1, R0 ;  /* 0x00000001ff447819 */ /* 0x001fc80000011600 */
[----:B------:R-:W-:-:S03]  /*1500*/  SHF.L.U32 R73, R68, 0x5, RZ ;  /* 0x0000000544497819 */ /* 0x000fc600000006ff */
[----:B-1----:R-:W0:Y:S01]  /*1510*/  LDC.64 R68, c[0x0][0x260] ;  /* 0x00009800ff447b82 */ /* 0x002e220000000a00 */
[----:B------:R-:W-:-:S05]  /*1520*/  LOP3.LUT R74, R73, 0xffffffe0, R2, 0xe2, !PT ;  /* 0xffffffe0494a7812 */ /* 0x000fca00078ee202 */
[----:B------:R-:W-:-:S05]  /*1530*/  IMAD R73, R74, 0x780, R71 ;  /* 0x000007804a497824 */ /* 0x000fca00078e0247 */
[----:B------:R-:W-:Y:S01]  /*1540*/  IADD3 R73, R73, R6, RZ ;  /* 0x0000000649497210 */ /* 0x000fe20007ffe0ff */
[----:B------:R-:W1:Y:S04]  /*1550*/  LDS.64 R52, [R52] ;  /* 0x0000000034347984 */ /* 0x000e680000000a00 */
[----:B------:R-:W-:Y:S01]  /*1560*/  IMAD.SHL.U32 R73, R73, 0x2, RZ ;  /* 0x0000000249497824 */ /* 0x000fe200078e00ff */
[----:B------:R-:W2:Y:S04]  /*1570*/  LDS.64 R62, [R62+0x1e00] ;  /* 0x001e00003e3e7984 */ /* 0x000ea80000000a00 */
        /* <DEDUP_REMOVED lines=15> */
.L_x_2257:
[----:B------:R-:W-:Y:S04]  /*1670*/  BSSY B0, `(.L_x_2258) ;  /* 0x000008e000007945 */ /* 0x000fe80003800000 */
[----:B------:R-:W-:Y:S05]  /*1680*/  @P1 BRA `(.L_x_2259) ;  /* 0x0000000800301947 */ /* 0x000fea0003800000 */
[----:B0-----:R-:W-:Y:S02]  /*1690*/  SHF.L.U32 R52, R82, 0x4, RZ ;  /* 0x0000000452347819 */ /* 0x001fe400000006ff */
[----:B------:R-:W-:Y:S02]  /*16a0*/  SHF.L.U32 R93, R6, 0x3, RZ ;  /* 0x00000003065d7819 */ /* 0x000fe400000006ff */
        /* <DEDUP_REMOVED lines=16> */
[----:B------:R-:W-:Y:S01]  /*17b0*/  IMAD R52, R52, 0x18, R7 ;  /* 0x0000001834347824 */ /* 0x000fe200078e0207 */
[----:B------:R-:W-:Y:S01]  /*17c0*/  SHF.R.S32.HI R68, RZ, 0x1f, R67 ;  /* 0x0000001fff447819 */ /* 0x000fe20000011443 */
[----:B------:R-:W-:Y:S01]  /*17d0*/  IMAD R64, R62, 0x18, R7 ;  /* 0x000000183e407824 */ /* 0x000fe200078e0207 */
[----:B------:R-:W-:Y:S01]  /*17e0*/  SHF.R.S32.HI R66, RZ, 0x1f, R53 ;  /* 0x0000001fff427819 */ /* 0x000fe20000011435 */
[----:B------:R-:W-:Y:S01]  /*17f0*/  IMAD.IADD R62, R52, 0x1, R93 ;  /* 0x00000001343e7824 */ /* 0x000fe200078e025d */
[----:B------:R-:W-:Y:S02]  /*1800*/  LEA.HI R67, R68, R67, RZ, 0x2 ;  /* 0x0000004344437211 */ /* 0x000fe400078f10ff */
[----:B------:R-:W-:-:S02]  /*1810*/  IADD3 R52, R93, R64, RZ ;  /* 0x000000405d347210 */ /* 0x000fc40007ffe0ff */
[----:B------:R-:W-:Y:S01]  /*1820*/  LEA.HI R66, R66, R53, RZ, 0x2 ;  /* 0x0000003542427211 */ /* 0x000fe200078f10ff */
[----:B------:R-:W0:Y:S01]  /*1830*/  LDS.64 R62, [R62] ;  /* 0x000000003e3e7984 */ /* 0x000e220000000a00 */
[----:B------:R-:W-:Y:S02]  /*1840*/  SHF.R.S32.HI R64, RZ, 0x1f, R65 ;  /* 0x0000001fff407819 */ /* 0x000fe40000011441 */
[----:B------:R-:W-:Y:S01]  /*1850*/  SHF.R.S32.HI R73, RZ, 0x1f, R72 ;  /* 0x0000001fff497819 */ /* 0x000fe20000011448 */
[----:B------:R-:W1:Y:S01]  /*1860*/  LDS.64 R52, [R52] ;  /* 0x0000000034347984 */ /* 0x000e620000000a00 */
[----:B------:R-:W-:Y:S02]  /*1870*/  LEA.HI R64, R64, R65, RZ, 0x2 ;  /* 0x0000004140407211 */ /* 0x000fe400078f10ff */
[----:B------:R-:W-:Y:S02]  /*1880*/  IADD3 R65, R71, 0x18, RZ ;  /* 0x0000001847417810 */ /* 0x000fe40007ffe0ff */
[----:B------:R-:W-:Y:S01]  /*1890*/  LEA.HI R73, R73, R72, RZ, 0x2 ;  /* 0x0000004849497211 */ /* 0x000fe200078f10ff */
[----:B------:R-:W-:Y:S01]  /*18a0*/  VIADD R72, R71, 0x28 ;  /* 0x0000002847487836 */ /* 0x000fe20000000000 */
[----:B------:R-:W-:-:S02]  /*18b0*/  SHF.R.S32.HI R68, RZ, 0x1f, R65 ;  /* 0x0000001fff447819 */ /* 0x000fc40000011441 */
[C---:B------:R-:W-:Y:S02]  /*18c0*/  IADD3 R69, R71.reuse, 0x14, RZ ;  /* 0x0000001447457810 */ /* 0x040fe40007ffe0ff */
[----:B------:R-:W-:Y:S02]  /*18d0*/  LEA.HI R65, R68, R65, RZ, 0x2 ;  /* 0x0000004144417211 */ /* 0x000fe400078f10ff */
[----:B------:R-:W-:Y:S02]  /*18e0*/  IADD3 R68, R71, 0x24, RZ ;  /* 0x0000002447447810 */ /* 0x000fe40007ffe0ff */
[----:B------:R-:W-:Y:S02]  /*18f0*/  SHF.R.S32.HI R70, RZ, 0x1f, R69 ;  /* 0x0000001fff467819 */ /* 0x000fe40000011445 */
[----:B------:R-:W-:Y:S02]  /*1900*/  SHF.R.S32.HI R77, RZ, 0x1f, R68 ;  /* 0x0000001fff4d7819 */ /* 0x000fe40000011444 */
[----:B------:R-:W-:-:S02]  /*1910*/  SHF.R.S32.HI R79, RZ, 0x1f, R72 ;  /* 0x0000001fff4f7819 */ /* 0x000fc40000011448 */
[----:B------:R-:W-:Y:S02]  /*1920*/  SHF.R.S32.HI R66, RZ, 0x2, R66 ;  /* 0x00000002ff427819 */ /* 0x000fe40000011442 */
[----:B------:R-:W-:Y:S02]  /*1930*/  IADD3 R76, R71, 0x30, RZ ;  /* 0x00000030474c7810 */ /* 0x000fe40007ffe0ff */
[----:B------:R-:W-:Y:S01]  /*1940*/  LEA.HI R69, R70, R69, RZ, 0x2 ;  /* 0x0000004546457211 */ /* 0x000fe200078f10ff */
[----:B------:R-:W-:Y:S01]  /*1950*/  IMAD R66, R66, 0x18, R7 ;  /* 0x0000001842427824 */ /* 0x000fe200078e0207 */
[----:B------:R-:W-:Y:S02]  /*1960*/  LEA.HI R77, R77, R68, RZ, 0x2 ;  /* 0x000000444d4d7211 */ /* 0x000fe400078f10ff */
[----:B------:R-:W-:Y:S02]  /*1970*/  IADD3 R70, R71, 0x20, RZ ;  /* 0x0000002047467810 */ /* 0x000fe40007ffe0ff */
[----:B------:R-:W-:-:S02]  /*1980*/  LEA.HI R68, R79, R72, RZ, 0x2 ;  /* 0x000000484f447211 */ /* 0x000fc400078f10ff */
[C---:B------:R-:W-:Y:S02]  /*1990*/  IADD3 R74, R71.reuse, 0x2c, RZ ;  /* 0x0000002c474a7810 */ /* 0x040fe40007ffe0ff */
[----:B------:R-:W-:Y:S01]  /*19a0*/  SHF.R.S32.HI R79, RZ, 0x1f, R76 ;  /* 0x0000001fff4f7819 */ /* 0x000fe2000001144c */
[----:B0-----:R-:W-:Y:S01]  /*19b0*/  FADD.FTZ R95, RZ, R62 ;  /* 0x0000003eff5f7221 */ /* 0x001fe20000010000 */
[----:B------:R-:W-:Y:S02]  /*19c0*/  IADD3 R80, R71, 0x38, RZ ;  /* 0x0000003847507810 */ /* 0x000fe40007ffe0ff */
[----:B------:R-:W-:Y:S01]  /*19d0*/  SHF.R.S32.HI R64, RZ, 0x2, R64 ;  /* 0x00000002ff407819 */ /* 0x000fe20000011440 */
[----:B-1----:R-:W-:Y:S01]  /*19e0*/  FADD.FTZ R95, R95, R52 ;  /* 0x000000345f5f7221 */ /* 0x002fe20000010000 */
[----:B------:R-:W-:Y:S01]  /*19f0*/  SHF.R.S32.HI R75, RZ, 0x1f, R70 ;  /* 0x0000001fff4b7819 */ /* 0x000fe20000011446 */
[----:B------:R-:W-:Y:S01]  /*1a00*/  FADD.FTZ R52, RZ, R63 ;  /* 0x0000003fff347221 */ /* 0x000fe20000010000 */
[----:B------:R-:W-:Y:S01]  /*1a10*/  SHF.R.S32.HI R81, RZ, 0x1f, R74 ;  /* 0x0000001fff517819 */ /* 0x000fe2000001144a */
[----:B------:R-:W-:Y:S01]  /*1a20*/  IMAD R64, R64, 0x18, R7 ;  /* 0x0000001840407824 */ /* 0x000fe200078e0207 */
[----:B------:R-:W-:-:S02]  /*1a30*/  LEA.HI R72, R79, R76, RZ, 0x2 ;  /* 0x0000004c4f487211 */ /* 0x000fc400078f10ff */
[----:B------:R-:W-:Y:S02]  /*1a40*/  SHF.R.S32.HI R71, RZ, 0x1f, R78 ;  /* 0x0000001fff477819 */ /* 0x000fe4000001144e */
[----:B------:R-:W-:Y:S02]  /*1a50*/  SHF.R.S32.HI R79, RZ, 0x1f, R80 ;  /* 0x0000001fff4f7819 */ /* 0x000fe40000011450 */
[----:B------:R-:W-:Y:S02]  /*1a60*/  SHF.R.S32.HI R62, RZ, 0x2, R67 ;  /* 0x00000002ff3e7819 */ /* 0x000fe40000011443 */
[----:B------:R-:W-:Y:S02]  /*1a70*/  IADD3 R66, R93, R66, RZ ;  /* 0x000000425d427210 */ /* 0x000fe40007ffe0ff */
[----:B------:R-:W-:Y:S02]  /*1a80*/  LEA.HI R75, R75, R70, RZ, 0x2 ;  /* 0x000000464b4b7211 */ /* 0x000fe400078f10ff */
[----:B------:R-:W-:-:S02]  /*1a90*/  LEA.HI R70, R81, R74, RZ, 0x2 ;  /* 0x0000004a51467211 */ /* 0x000fc400078f10ff */
[----:B------:R-:W-:Y:S01]  /*1aa0*/  LEA.HI R74, R71, R78, RZ, 0x2 ;  /* 0x0000004e474a7211 */ /* 0x000fe200078f10ff */
[----:B------:R-:W-:Y:S01]  /*1ab0*/  IMAD R78, R62, 0x18, R7 ;  /* 0x000000183e4e7824 */ /* 0x000fe200078e0207 */
[----:B------:R-:W-:Y:S01]  /*1ac0*/  LEA.HI R76, R79, R80, RZ, 0x2 ;  /* 0x000000504f4c7211 */ /* 0x000fe200078f10ff */
[C---:B------:R-:W-:Y:S01]  /*1ad0*/  IMAD.IADD R62, R93.reuse, 0x1, R64 ;  /* 0x000000015d3e7824 */ /* 0x040fe200078e0240 */
[----:B------:R-:W-:Y:S01]  /*1ae0*/  SHF.R.S32.HI R94, RZ, 0x2, R69 ;  /* 0x00000002ff5e7819 */ /* 0x000fe20000011445 */
[----:B------:R-:W0:Y:S01]  /*1af0*/  LDS.64 R80, [R66] ;  /* 0x0000000042507984 */ /* 0x000e220000000a00 */
[----:B------:R-:W-:Y:S02]  /*1b00*/  SHF.R.S32.HI R96, RZ, 0x2, R65 ;  /* 0x00000002ff607819 */ /* 0x000fe40000011441 */
[C---:B------:R-:W-:Y:S01]  /*1b10*/  IADD3 R64, R93.reuse, R78, RZ ;  /* 0x0000004e5d407210 */ /* 0x040fe20007ffe0ff */
[----:B------:R-:W-:Y:S01]  /*1b20*/  IMAD R94, R94, 0x18, R7 ;  /* 0x000000185e5e7824 */ /* 0x000fe200078e0207 */
[----:B------:R-:W1:Y:S01]  /*1b30*/  LDS.64 R62, [R62] ;  /* 0x000000003e3e7984 */ /* 0x000e620000000a00 */
[----:B------:R-:W-:Y:S01]  /*1b40*/  SHF.R.S32.HI R78, RZ, 0x2, R73 ;  /* 0x00000002ff4e7819 */ /* 0x000fe20000011449 */
[----:B------:R-:W-:Y:S01]  /*1b50*/  IMAD R96, R96, 0x18, R7 ;  /* 0x0000001860607824 */ /* 0x000fe200078e0207 */
[----:B------:R-:W-:Y:S01]  /*1b60*/  SHF.R.S32.HI R98, RZ, 0x2, R77 ;  /* 0x00000002ff627819 */ /* 0x000fe2000001144d */
[----:B------:R-:W2:Y:S01]  /*1b70*/  LDS.64 R64, [R64] ;  /* 0x0000000040407984 */ /* 0x000ea20000000a00 */
[C---:B------:R-:W-:Y:S01]  /*1b80*/  IADD3 R67, R93.reuse, R94, RZ ;  /* 0x0000005e5d437210 */ /* 0x040fe20007ffe0ff */
[----:B------:R-:W-:Y:S01]  /*1b90*/  IMAD R78, R78, 0x18, R7 ;  /* 0x000000184e4e7824 */ /* 0x000fe200078e0207 */
[----:B------:R-:W-:Y:S01]  /*1ba0*/  SHF.R.S32.HI R94, RZ, 0x2, R75 ;  /* 0x00000002ff5e7819 */ /* 0x000fe2000001144b */
[C---:B------:R-:W-:Y:S01]  /*1bb0*/  IMAD.IADD R69, R93.reuse, 0x1, R96 ;  /* 0x000000015d457824 */ /* 0x040fe200078e0260 */
[----:B------:R-:W-:Y:S01]  /*1bc0*/  SHF.R.S32.HI R96, RZ, 0x2, R68 ;  /* 0x00000002ff607819 */ /* 0x000fe20000011444 */
[--C-:B------:R-:W-:Y:S01]  /*1bd0*/  IMAD R98, R98, 0x18, R7.reuse ;  /* 0x0000001862627824 */ /* 0x100fe200078e0207 */
[----:B------:R-:W3:Y:S01]  /*1be0*/  LDS.64 R66, [R67] ;  /* 0x0000000043427984 */ /* 0x000ee20000000a00 */
[--C-:B------:R-:W-:Y:S01]  /*1bf0*/  IMAD R94, R94, 0x18, R7.reuse ;  /* 0x000000185e5e7824 */ /* 0x100fe200078e0207 */
[C---:B------:R-:W-:Y:S01]  /*1c00*/  IADD3 R71, R93.reuse, R78, RZ ;  /* 0x0000004e5d477210 */ /* 0x040fe20007ffe0ff */
[--C-:B------:R-:W-:Y:S01]  /*1c10*/  IMAD R96, R96, 0x18, R7.reuse ;  /* 0x0000001860607824 */ /* 0x100fe200078e0207 */
[----:B------:R-:W4:Y:S01]  /*1c20*/  LDS.64 R68, [R69] ;  /* 0x0000000045447984 */ /* 0x000f220000000a00 */
[----:B------:R-:W-:Y:S01]  /*1c30*/  SHF.R.S32.HI R78, RZ, 0x2, R70 ;  /* 0x00000002ff4e7819 */ /* 0x000fe20000011446 */
[C---:B------:R-:W-:Y:S01]  /*1c40*/  IMAD.IADD R75, R93.reuse, 0x1, R98 ;  /* 0x000000015d4b7824 */ /* 0x040fe200078e0262 */
[C---:B------:R-:W-:Y:S01]  /*1c50*/  IADD3 R73, R93.reuse, R94, RZ ;  /* 0x0000005e5d497210 */ /* 0x040fe20007ffe0ff */
[----:B------:R-:W5:Y:S01]  /*1c60*/  LDS.64 R70, [R71] ;  /* 0x0000000047467984 */ /* 0x000f620000000a00 */
[----:B------:R-:W-:Y:S01]  /*1c70*/  SHF.R.S32.HI R94, RZ, 0x2, R72 ;  /* 0x00000002ff5e7819 */ /* 0x000fe20000011448 */
[----:B------:R-:W-:Y:S01]  /*1c80*/  IMAD R78, R78, 0x18, R7 ;  /* 0x000000184e4e7824 */ /* 0x000fe200078e0207 */
[----:B------:R-:W-:-:S02]  /*1c90*/  IADD3 R77, R93, R96, RZ ;  /* 0x000000605d4d7210 */ /* 0x000fc40007ffe0ff */
[----:B------:R-:W5:Y:S01]  /*1ca0*/  LDS.64 R72, [R73] ;  /* 0x0000000049487984 */ /* 0x000f620000000a00 */
[----:B------:R-:W-:Y:S01]  /*1cb0*/  SHF.R.S32.HI R98, RZ, 0x2, R74 ;  /* 0x00000002ff627819 */ /* 0x000fe2000001144a */
[----:B------:R-:W-:Y:S01]  /*1cc0*/  IMAD R96, R94, 0x18, R7 ;  /* 0x000000185e607824 */ /* 0x000fe200078e0207 */
[C---:B------:R-:W-:Y:S01]  /*1cd0*/  IADD3 R78, R93.reuse, R78, RZ ;  /* 0x0000004e5d4e7210 */ /* 0x040fe20007ffe0ff */
[----:B------:R-:W5:Y:S01]  /*1ce0*/  LDS.64 R74, [R75] ;  /* 0x000000004b4a7984 */ /* 0x000f620000000a00 */
[----:B------:R-:W-:Y:S01]  /*1cf0*/  SHF.R.S32.HI R100, RZ, 0x2, R76 ;  /* 0x00000002ff647819 */ /* 0x000fe2000001144c */
[----:B------:R-:W-:Y:S01]  /*1d00*/  FADD.FTZ R94, R52, R53 ;  /* 0x00000035345e7221 */ /* 0x000fe20000010000 */
[--C-:B------:R-:W-:Y:S01]  /*1d10*/  IMAD R98, R98, 0x18, R7.reuse ;  /* 0x0000001862627824 */ /* 0x100fe200078e0207 */
[----:B------:R-:W5:Y:S01]  /*1d20*/  LDS.64 R76, [R77] ;  /* 0x000000004d4c7984 */ /* 0x000f620000000a00 */
[----:B------:R-:W-:Y:S02]  /*1d30*/  IMAD.IADD R52, R93, 0x1, R96 ;  /* 0x000000015d347824 */ /* 0x000fe400078e0260 */
[----:B0-----:R-:W-:Y:S01]  /*1d40*/  FADD.FTZ R95, R95, R80 ;  /* 0x000000505f5f7221 */ /* 0x001fe20000010000 */
[----:B------:R-:W0:Y:S01]  /*1d50*/  LDS.64 R78, [R78] ;  /* 0x000000004e4e7984 */ /* 0x000e220000000a00 */
[----:B------:R-:W-:Y:S01]  /*1d60*/  IMAD R100, R100, 0x18, R7 ;  /* 0x0000001864647824 */ /* 0x000fe200078e0207 */
[----:B------:R-:W-:Y:S01]  /*1d70*/  IADD3 R80, R93, R98, RZ ;  /* 0x000000625d507210 */ /* 0x000fe20007ffe0ff */
[----:B------:R-:W-:Y:S01]  /*1d80*/  FADD.FTZ R94, R94, R81 ;  /* 0x000000515e5e7221 */ /* 0x000fe20000010000 */
[----:B------:R-:W0:Y:S01]  /*1d90*/  LDS.64 R52, [R52] ;  /* 0x0000000034347984 */ /* 0x000e220000000a00 */
[----:B-1----:R-:W-:Y:S01]  /*1da0*/  FADD.FTZ R95, R95, R62 ;  /* 0x0000003e5f5f7221 */ /* 0x002fe20000010000 */
[----:B------:R-:W-:Y:S01]  /*1db0*/  IADD3 R100, R93, R100, RZ ;  /* 0x000000645d647210 */ /* 0x000fe20007ffe0ff */
        /* <DEDUP_REMOVED lines=25> */
.L_x_2259:
[----:B------:R-:W-:Y:S05]  /*1f50*/  BSYNC B0 ;  /* 0x0000000000007941 */ /* 0x000fea0003800000 */
.L_x_2258:
[----:B0-----:R-:W0:Y:S01]  /*1f60*/  SHFL.BFLY PT, R53, R70, 0x1, 0x1f ;  /* 0x0c201f0046357f89 */ /* 0x001e2200000e0000 */
[----:B------:R-:W-:Y:S01]  /*1f70*/  LOP3.LUT P2, RZ, R6, 0xffffffe1, RZ, 0xc0, !PT ;  /* 0xffffffe106ff7812 */ /* 0x000fe2000784c0ff */
[----:B------:R-:W-:Y:S01]  /*1f80*/  BSSY B0, `(.L_x_2260) ;  /* 0x0000011000007945 */ /* 0x000fe20003800000 */
[----:B------:R-:W-:Y:S01]  /*1f90*/  ISETP.GE.U32.AND P1, PT, R91, UR10, PT ;  /* 0x0000000a5b007c0c */ /* 0x000fe2000bf26070 */
[----:B------:R-:W1:Y:S03]  /*1fa0*/  SHFL.BFLY PT, R63, R72, 0x1, 0x1f ;  /* 0x0c201f00483f7f89 */ /* 0x000e6600000e0000 */
[----:B------:R-:W-:Y:S01]  /*1fb0*/  ISETP.GE.AND.EX P1, PT, R92, UR6, PT, P1 ;  /* 0x000000065c007c0c */ /* 0x000fe2000bf26310 */
[----:B0-----:R-:W-:Y:S01]  /*1fc0*/  FADD.FTZ R52, R53, R70 ;  /* 0x0000004635347221 */ /* 0x001fe20000010000 */
[----:B-1----:R-:W-:-:S05]  /*1fd0*/  FADD.FTZ R53, R63, R72 ;  /* 0x000000483f357221 */ /* 0x002fca0000010000 */
[----:B------:R-:W-:Y:S06]  /*1fe0*/  @P2 BRA `(.L_x_2261) ;  /* 0x0000000000282947 */ /* 0x000fec0003800000 */
[----:B------:R-:W0:Y:S01]  /*1ff0*/  LDC R65, c[0x0][0x10] ;  /* 0x00000400ff417b82 */ /* 0x000e220000000800 */
[----:B------:R-:W-:-:S05]  /*2000*/  SHF.R.U32.HI R64, RZ, 0x1, R6 ;  /* 0x00000001ff407819 */ /* 0x000fca0000011606 */
[----:B------:R-:W-:Y:S02]  /*2010*/  IMAD.SHL.U32 R67, R64, 0x20, RZ ;  /* 0x0000002040437824 */ /* 0x000fe400078e00ff */
[----:B------:R-:W1:Y:S01]  /*2020*/  LDC.64 R62, c[0x0][0x260] ;  /* 0x00009800ff3e7b82 */ /* 0x000e620000000a00 */
[----:B0-----:R-:W-:Y:S02]  /*2030*/  IMAD R64, R65, UR4, R0 ;  /* 0x0000000441407c24 */ /* 0x001fe4000f8e0200 */
[----:B------:R-:W-:-:S04]  /*2040*/  LOP3.LUT R65, R67, 0xffffffe0, R2, 0xe2, !PT ;  /* 0xffffffe043417812 */ /* 0x000fc800078ee202 */
[----:B------:R-:W-:-:S04]  /*2050*/  LEA R64, R64, R65, 0x9 ;  /* 0x0000004140407211 */ /* 0x000fc800078e48ff */
[----:B------:R-:W-:-:S05]  /*2060*/  SHF.L.U32 R65, R64, 0x1, RZ ;  /* 0x0000000140417819 */ /* 0x000fca00000006ff */
[----:B-1----:R-:W-:-:S05]  /*2070*/  IMAD.WIDE.U32 R62, R65, 0x4, R62 ;  /* 0x00000004413e7825 */ /* 0x002fca00078e003e */
[----:B------:R0:W-:Y:S02]  /*2080*/  STG.E.64 desc[UR8][R62.64], R52 ;  /* 0x000000343e007986 */ /* 0x0001e4000c101b08 */
.L_x_2261:
[----:B------:R-:W-:Y:S05]  /*2090*/  BSYNC B0 ;  /* 0x0000000000007941 */ /* 0x000fea0003800000 */
.L_x_2260:
[----:B------:R-:W-:Y:S05]  /*20a0*/  @P1 BRA `(.L_x_2262) ;  /* 0x0000000000541947 */ /* 0x000fea0003800000 */
        /* <DEDUP_REMOVED lines=12> */
.L_x_2264:
[----:B------:R-:W2:Y:S04]  /*2170*/  LD.E.STRONG.GPU R62, desc[UR8][R52.64] ;  /* 0x00000008343e7980 */ /* 0x000ea8000c10f900 */
[----:B--2---:R-:W-:Y:S01]  /*2180*/  CCTL.IVALL ;  /* 0x00000000ff00798f */ /* 0x004fe20002000000 */
[----:B------:R-:W-:Y:S05]  /*2190*/  YIELD ;  /* 0x0000000000007946 */ /* 0x000fea0003800000 */
[----:B-----5:R-:W-:-:S04]  /*21a0*/  LOP3.LUT R62, R62, R63, RZ, 0x3c, !PT ;  /* 0x0000003f3e3e7212 */ /* 0x020fc800078e3cff */
[----:B------:R-:W-:-:S13]  /*21b0*/  ISETP.GT.AND P1, PT, R62, -0x1, PT ;  /* 0xffffffff3e00780c */ /* 0x000fda0003f24270 */
[----:B------:R-:W-:Y:S05]  /*21c0*/  @P1 BRA `(.L_x_2264) ;  /* 0xfffffffc00e81947 */ /* 0x000fea000383ffff */
.L_x_2263:
[----:B------:R-:W-:Y:S05]  /*21d0*/  WARPSYNC.ALL ;  /* 0x0000000000007948 */ /* 0x000fea0003800000 */
[----:B------:R-:W-:Y:S06]  /*21e0*/  BAR.SYNC.DEFER_BLOCKING 0x0 ;  /* 0x0000000000007b1d */ /* 0x000fec0000010000 */
[----:B------:R-:W-:Y:S05]  /*21f0*/  BRA `(.L_x_2265) ;  /* 0x0000000000607947 */ /* 0x000fea0003800000 */
.L_x_2262:
        /* <DEDUP_REMOVED lines=16> */
.L_x_2267:
[----:B------:R-:W2:Y:S04]  /*2300*/  LD.E.STRONG.GPU R62, desc[UR8][R52.64] ;  /* 0x00000008343e7980 */ /* 0x000ea8000c10f900 */
[----:B--2---:R-:W-:Y:S01]  /*2310*/  CCTL.IVALL ;  /* 0x00000000ff00798f */ /* 0x004fe20002000000 */
[----:B------:R-:W-:Y:S05]  /*2320*/  YIELD ;  /* 0x0000000000007946 */ /* 0x000fea0003800000 */
[----:B-----5:R-:W-:-:S04]  /*2330*/  LOP3.LUT R62, R62, R63, RZ, 0x3c, !PT ;  /* 0x0000003f3e3e7212 */ /* 0x020fc800078e3cff */
[----:B------:R-:W-:-:S13]  /*2340*/  ISETP.GT.AND P1, PT, R62, -0x1, PT ;  /* 0xffffffff3e00780c */ /* 0x000fda0003f24270 */
[----:B------:R-:W-:Y:S05]  /*2350*/  @P1 BRA `(.L_x_2267) ;  /* 0xfffffffc00e81947 */ /* 0x000fea000383ffff */
.L_x_2266:
[----:B------:R-:W-:Y:S05]  /*2360*/  WARPSYNC.ALL ;  /* 0x0000000000007948 */ /* 0x000fea0003800000 */
[----:B------:R-:W-:Y:S06]  /*2370*/  BAR.SYNC.DEFER_BLOCKING 0x0 ;  /* 0x0000000000007b1d */ /* 0x000fec0000010000 */
.L_x_2265:
[----:B------:R-:W-:Y:S01]  /*2380*/  ISETP.GT.U32.AND P1, PT, R6, 0xff, PT ;  /* 0x000000ff0600780c */ /* 0x000fe20003f24070 */
[----:B------:R-:W1:Y:S01]  /*2390*/  S2UR UR7, SR_CgaCtaId ;  /* 0x00000000000779c3 */ /* 0x000e620000008800 */
[----:B------:R-:W-:Y:S01]  /*23a0*/  UMOV UR5, 0x400 ;  /* 0x0000040000057882 */ /* 0x000fe20000000000 */
[----:B------:R-:W-:-:S10]  /*23b0*/  ULDC.64 UR12, c[0x0][0x210] ;  /* 0x00008400000c7ab9 */ /* 0x000fd40000000a00 */
[----:B0-----:R-:W0:Y:S01]  /*23c0*/  @!P1 LDC R53, c[0x0][0x10] ;  /* 0x00000400ff359b82 */ /* 0x001e220000000800 */
[C---:B------:R-:W-:Y:S01]  /*23d0*/  @!P1 IMAD.SHL.U32 R64, R6.reuse, 0x2, RZ ;  /* 0x0000000206409824 */ /* 0x040fe200078e00ff */
[----:B------:R-:W-:-:S06]  /*23e0*/  @!P1 LOP3.LUT R65, R6, 0xf, RZ, 0xc0, !PT ;  /* 0x0000000f06419812 */ /* 0x000fcc00078ec0ff */
[----:B------:R-:W2:Y:S01]  /*23f0*/  @!P1 LDC.64 R62, c[0x0][0x260] ;  /* 0x00009800ff3e9b82 */ /* 0x000ea20000000a00 */
[----:B0-----:R-:W-:Y:S01]  /*2400*/  @!P1 IMAD R52, R53, UR4, R0 ;  /* 0x0000000435349c24 */ /* 0x001fe2000f8e0200 */
[----:B------:R-:W-:-:S04]  /*2410*/  @!P1 LOP3.LUT R53, R64, 0x7fffffe0, RZ, 0xc0, !PT ;  /* 0x7fffffe040359812 */ /* 0x000fc800078ec0ff */
[----:B------:R-:W-:-:S04]  /*2420*/  @!P1 LEA R52, R52, R53, 0x9 ;  /* 0x0000003534349211 */ /* 0x000fc800078e48ff */
        /* <DEDUP_REMOVED lines=8> */
[----:B------:R-:W-:Y:S02]  /*24b0*/  UIADD3 UR5, UR5, 0x5280, URZ ;  /* 0x0000528005057890 */ /* 0x000fe4000fffe03f */
[----:B------:R-:W-:-:S02]  /*24c0*/  ULOP3.LUT UR4, UR4, 0x1, URZ, 0x3c, !UPT ;  /* 0x0000000104047892 */ /* 0x000fc4000f8e3c3f */
[----:B-1----:R-:W-:Y:S01]  /*24d0*/  ULEA UR5, UR7, UR5, 0x18 ;  /* 0x0000000507057291 */ /* 0x002fe2000f8ec03f */
        /* <DEDUP_REMOVED lines=12> */
[----:B------:R-:W-:Y:S02]  /*25a0*/  SHF.L.U32 R66, R82, 0x4, RZ ;  /* 0x0000000452427819 */ /* 0x000fe400000006ff */
[----:B------:R-:W-:Y:S01]  /*25b0*/  MOV R82, R91 ;  /* 0x0000005b00527202 */ /* 0x000fe20000000f00 */
[----:B-1----:R-:W-:Y:S01]  /*25c0*/  FADD.FTZ R52, R67, R52 ;  /* 0x0000003443347221 */ /* 0x002fe20000010000 */
[----:B------:R-:W0:Y:S01]  /*25d0*/  SHFL.BFLY PT, R62, R53, 0x2, 0x1f ;  /* 0x0c401f00353e7f89 */ /* 0x000e2200000e0000 */
[----:B------:R-:W-:-:S03]  /*25e0*/  LOP3.LUT R67, R66, 0x10, RZ, 0xc0, !PT ;  /* 0x0000001042437812 */ /* 0x000fc600078ec0ff */
[----:B------:R-:W1:Y:S01]  /*25f0*/  SHFL.BFLY PT, R63, R52, 0x2, 0x1f ;  /* 0x0c401f00343f7f89 */ /* 0x000e6200000e0000 */
[----:B0-----:R-:W-:Y:S01]  /*2600*/  FADD.FTZ R62, R53, R62 ;  /* 0x0000003e353e7221 */ /* 0x001fe20000010000 */
[----:B-1----:R-:W-:-:S04]  /*2610*/  FADD.FTZ R63, R52, R63 ;  /* 0x0000003f343f7221 */ /* 0x002fc80000010000 */
[----:B------:R-:W0:Y:S01]  /*2620*/  SHFL.BFLY PT, R65, R62, 0x1, 0x1f ;  /* 0x0c201f003e417f89 */ /* 0x000e2200000e0000 */
[----:B------:R-:W-:-:S03]  /*2630*/  @!P1 SHF.R.U32.HI R52, RZ, 0x1, R6 ;  /* 0x00000001ff349819 */ /* 0x000fc60000011606 */
[----:B------:R-:W1:Y:S01]  /*2640*/  SHFL.BFLY PT, R64, R63, 0x1, 0x1f ;  /* 0x0c201f003f407f89 */ /* 0x000e6200000e0000 */
[----:B0-----:R-:W-:Y:S01]  /*2650*/  FADD.FTZ R65, R62, R65 ;  /* 0x000000413e417221 */ /* 0x001fe20000010000 */
[----:B------:R-:W-:Y:S01]  /*2660*/  IMAD.IADD R62, R50, 0x1, -R67 ;  /* 0x00000001323e7824 */ /* 0x000fe200078e0a43 */
[----:B------:R-:W-:Y:S01]  /*2670*/  @!P1 LOP3.LUT R50, R52, 0x7ffffff8, RZ, 0xc0, !PT ;  /* 0x7ffffff834329812 */ /* 0x000fe200078ec0ff */
[----:B-1----:R-:W-:Y:S01]  /*2680*/  FADD.FTZ R53, R63, R64 ;  /* 0x000000403f357221 */ /* 0x002fe20000010000 */
[----:B------:R-:W-:Y:S02]  /*2690*/  @!P1 FMUL.FTZ R52, R65, 6.5104170062113553286e-05 ;  /* 0x3888888941349820 */ /* 0x000fe40000410000 */
[----:B------:R-:W-:Y:S01]  /*26a0*/  LEA R62, R62, UR5, 0x3 ;  /* 0x000000053e3e7c11 */ /* 0x000fe2000f8e18ff */
[----:B------:R-:W-:-:S05]  /*26b0*/  @!P1 FMUL.FTZ R53, R53, 6.5104170062113553286e-05 ;  /* 0x3888888935359820 */ /* 0x000fca0000410000 */
[----:B------:R-:W-:Y:S01]  /*26c0*/  @!P1 STS.64 [R50+UR5], R52 ;  /* 0x0000003432009988 */ /* 0x000fe20008000a05 */
[----:B------:R-:W-:Y:S06]  /*26d0*/  BAR.SYNC.DEFER_BLOCKING 0x0 ;  /* 0x0000000000007b1d */ /* 0x000fec0000010000 */
[----:B------:R-:W0:Y:S02]  /*26e0*/  LDS.64 R62, [R62] ;  /* 0x000000003e3e7984 */ /* 0x000e240000000a00 */
[--C-:B0-----:R-:W-:Y:S01]  /*26f0*/  FFMA.FTZ R64, R3, R26, -R62.reuse ;  /* 0x0000001a03407223 */ /* 0x101fe2000001083e */
[C-C-:B------:R-:W-:Y:S01]  /*2700*/  FFMA.FTZ R33, R26.reuse, R33, -R62.reuse ;  /* 0x000000211a217223 */ /* 0x140fe2000001083e */
[C-C-:B------:R-:W-:Y:S01]  /*2710*/  FFMA.FTZ R41, R26.reuse, R41, -R62.reuse ;  /* 0x000000291a297223 */ /* 0x140fe2000001083e */
[--C-:B------:R-:W-:Y:S01]  /*2720*/  FFMA.FTZ R39, R26, R39, -R62.reuse ;  /* 0x000000271a277223 */ /* 0x100fe2000001083e */
[--C-:B------:R-:W-:Y:S01]  /*2730*/  FFMA.FTZ R26, R35, R48, -R62.reuse ;  /* 0x00000030231a7223 */ /* 0x100fe2000001083e */
        /* <DEDUP_REMOVED lines=8> */
[C---:B------:R-:W-:Y:S01]  /*27c0*/  FFMA.FTZ R29, R44.reuse, R29, -R62 ;  /* 0x0000001d2c1d7223 */ /* 0x040fe2000001083e */
[-C--:B------:R-:W-:Y:S01]  /*27d0*/  FFMA.FTZ R5, R5, -R63.reuse, R64 ;  /* 0x8000003f05057223 */ /* 0x080fe20000010040 */
[-C--:B------:R-:W-:Y:S01]  /*27e0*/  FFMA.FTZ R83, R83, -R63.reuse, R26 ;  /* 0x8000003f53537223 */ /* 0x080fe2000001001a */
[-C--:B------:R-:W-:Y:S01]  /*27f0*/  FFMA.FTZ R51, R51, -R63.reuse, R48 ;  /* 0x8000003f33337223 */ /* 0x080fe20000010030 */
[----:B------:R-:W-:Y:S01]  /*2800*/  FFMA.FTZ R49, R49, -R63, R46 ;  /* 0x8000003f31317223 */ /* 0x000fe2000001002e */
[C-C-:B------:R-:W-:Y:S01]  /*2810*/  FFMA.FTZ R45, R44.reuse, R45, -R62.reuse ;  /* 0x0000002d2c2d7223 */ /* 0x140fe2000001083e */
[----:B------:R-:W-:Y:S01]  /*2820*/  FFMA.FTZ R89, R44, R89, -R62 ;  /* 0x000000592c597223 */ /* 0x000fe2000001083e */
[-C--:B------:R-:W-:Y:S01]  /*2830*/  FFMA.FTZ R43, R30, -R63.reuse, R43 ;  /* 0x8000003f1e2b7223 */ /* 0x080fe2000001002b */
[----:B------:R-:W-:Y:S01]  /*2840*/  FFMA.FTZ R29, R28, -R63, R29 ;  /* 0x8000003f1c1d7223 */ /* 0x000fe2000001001d */
[C---:B------:R-:W-:Y:S01]  /*2850*/  FMUL.FTZ R5, R24.reuse, R5 ;  /* 0x0000000518057220 */ /* 0x040fe20000410000 */
[C---:B------:R-:W-:Y:S01]  /*2860*/  FMUL.FTZ R28, R24.reuse, R83 ;  /* 0x00000053181c7220 */ /* 0x040fe20000410000 */
[C---:B------:R-:W-:Y:S01]  /*2870*/  FMUL.FTZ R51, R24.reuse, R51 ;  /* 0x0000003318337220 */ /* 0x040fe20000410000 */
[----:B------:R-:W-:Y:S01]  /*2880*/  FMUL.FTZ R30, R24, R49 ;  /* 0x00000031181e7220 */ /* 0x000fe20000410000 */
[----:B------:R-:W-:Y:S01]  /*2890*/  IADD3 R26, P1, R17, UR12, RZ ;  /* 0x0000000c111a7c10 */ /* 0x000fe2000ff3e0ff */
[-C--:B------:R-:W-:Y:S01]  /*28a0*/  FFMA.FTZ R33, R42, -R63.reuse, R33 ;  /* 0x8000003f2a217223 */ /* 0x080fe20000010021 */
        /* <DEDUP_REMOVED lines=8> */
[----:B------:R-:W-:Y:S01]  /*2930*/  FFMA.FTZ R89, R90, -R63, R89 ;  /* 0x8000003f5a597223 */ /* 0x000fe20000010059 */
[----:B------:R-:W-:Y:S01]  /*2940*/  F2FP.F16.F32.PACK_AB R5, R28, R5 ;  /* 0x000000051c05723e */ /* 0x000fe200000000ff */
[----:B------:R-:W-:Y:S01]  /*2950*/  FMUL.FTZ R33, R24, R33 ;  /* 0x0000002118217220 */ /* 0x000fe20000410000 */
[----:B------:R-:W-:Y:S01]  /*2960*/  F2FP.F16.F32.PACK_AB R51, R30, R51 ;  /* 0x000000331e33723e */ /* 0x000fe200000000ff */
        /* <DEDUP_REMOVED lines=12> */
[----:B------:R-:W-:Y:S01]  /*2a30*/  IADD3 R24, P1, R23, UR12, RZ ;  /* 0x0000000c17187c10 */ /* 0x000fe2000ff3e0ff */
[----:B------:R-:W-:Y:S01]  /*2a40*/  STG.E.U16 desc[UR8][R26.64], R5 ;  /* 0x000000051a007986 */ /* 0x000fe2000c101508 */
[----:B------:R-:W-:-:S02]  /*2a50*/  PRMT R3, R5, 0x7632, R3 ;  /* 0x0000763205037816 */ /* 0x000fc40000000003 */
[----:B------:R-:W-:Y:S01]  /*2a60*/  PRMT R17, R51, 0x7632, R17 ;  /* 0x0000763233117816 */ /* 0x000fe20000000011 */
[----:B------:R-:W-:Y:S01]  /*2a70*/  STG.E.U16 desc[UR8][R26.64+0x4], R51 ;  /* 0x000004331a007986 */ /* 0x000fe2000c101508 */
[----:B------:R-:W-:Y:S02]  /*2a80*/  F2FP.F16.F32.PACK_AB R33, R20, R33 ;  /* 0x000000211421723e */ /* 0x000fe400000000ff */
[----:B------:R-:W-:Y:S01]  /*2a90*/  IADD3.X R25, R18, UR13, RZ, P1, !PT ;  /* 0x0000000d12197c10 */ /* 0x000fe20008ffe4ff */
[----:B------:R0:W-:Y:S01]  /*2aa0*/  STG.E.U16 desc[UR8][R26.64+0x2], R3 ;  /* 0x000002031a007986 */ /* 0x0001e2000c101508 */
[----:B------:R-:W-:Y:S02]  /*2ab0*/  F2FP.F16.F32.PACK_AB R47, R28, R47 ;  /* 0x0000002f1c2f723e */ /* 0x000fe400000000ff */
[----:B------:R-:W-:Y:S01]  /*2ac0*/  IADD3 R22, P1, R22, UR12, RZ ;  /* 0x0000000c16167c10 */ /* 0x000fe2000ff3e0ff */
[----:B------:R1:W-:Y:S01]  /*2ad0*/  STG.E.U16 desc[UR8][R26.64+0x6], R17 ;  /* 0x000006111a007986 */ /* 0x0003e2000c101508 */
[----:B------:R-:W-:-:S02]  /*2ae0*/  F2FP.F16.F32.PACK_AB R43, R32, R43 ;  /* 0x0000002b202b723e */ /* 0x000fc400000000ff */
[----:B------:R-:W-:Y:S01]  /*2af0*/  PRMT R18, R33, 0x7632, R18 ;  /* 0x0000763221127816 */ /* 0x000fe20000000012 */
[----:B------:R-:W-:Y:S01]  /*2b00*/  STG.E.U16 desc[UR8][R24.64], R33 ;  /* 0x0000002118007986 */ /* 0x000fe2000c101508 */
[----:B------:R-:W-:Y:S02]  /*2b10*/  IADD3.X R23, R16, UR13, RZ, P1, !PT ;  /* 0x0000000d10177c10 */ /* 0x000fe40008ffe4ff */
[----:B------:R-:W-:Y:S01]  /*2b20*/  F2FP.F16.F32.PACK_AB R41, R30, R41 ;  /* 0x000000291e29723e */ /* 0x000fe200000000ff */
[----:B------:R2:W-:Y:S01]  /*2b30*/  STG.E.U16 desc[UR8][R24.64+0x2], R18 ;  /* 0x0000021218007986 */ /* 0x0005e2000c101508 */
[----:B0-----:R-:W-:Y:S02]  /*2b40*/  PRMT R3, R47, 0x7632, R3 ;  /* 0x000076322f037816 */ /* 0x001fe40000000003 */
[----:B------:R-:W-:Y:S01]  /*2b50*/  IADD3 R16, P1, R21, UR12, RZ ;  /* 0x0000000c15107c10 */ /* 0x000fe2000ff3e0ff */
[----:B------:R-:W-:Y:S01]  /*2b60*/  STG.E.U16 desc[UR8][R24.64+0x4], R47 ;  /* 0x0000042f18007986 */ /* 0x000fe2000c101508 */
[----:B-1----:R-:W-:-:S02]  /*2b70*/  PRMT R17, R43, 0x7632, R17 ;  /* 0x000076322b117816 */ /* 0x002fc40000000011 */
[----:B------:R-:W-:Y:S01]  /*2b80*/  F2FP.F16.F32.PACK_AB R39, R34, R39 ;  /* 0x000000272227723e */ /* 0x000fe200000000ff */
[----:B------:R0:W-:Y:S01]  /*2b90*/  STG.E.U16 desc[UR8][R24.64+0x6], R3 ;  /* 0x0000060318007986 */ /* 0x0001e2000c101508 */
[----:B------:R-:W-:Y:S02]  /*2ba0*/  F2FP.F16.F32.PACK_AB R85, R36, R85 ;  /* 0x000000552455723e */ /* 0x000fe400000000ff */
[----:B------:R-:W-:Y:S01]  /*2bb0*/  PRMT R5, R41, 0x7632, R5 ;  /* 0x0000763229057816 */ /* 0x000fe20000000005 */
[----:B------:R1:W-:Y:S01]  /*2bc0*/  STG.E.U16 desc[UR8][R22.64+0x6], R17 ;  /* 0x0000061116007986 */ /* 0x0003e2000c101508 */
[----:B--2---:R-:W-:-:S03]  /*2bd0*/  PRMT R18, R85, 0x7632, R18 ;  /* 0x0000763255127816 */ /* 0x004fc60000000012 */
[----:B------:R2:W-:Y:S01]  /*2be0*/  STG.E.U16 desc[UR8][R22.64], R41 ;  /* 0x0000002916007986 */ /* 0x0005e2000c101508 */
[----:B0-----:R-:W-:-:S03]  /*2bf0*/  PRMT R3, R39, 0x7632, R3 ;  /* 0x0000763227037816 */ /* 0x001fc60000000003 */
[----:B------:R2:W-:Y:S01]  /*2c00*/  STG.E.U16 desc[UR8][R22.64+0x2], R5 ;  /* 0x0000020516007986 */ /* 0x0005e2000c101508 */
[----:B-1----:R-:W-:-:S03]  /*2c10*/  IADD3.X R17, R19, UR13, RZ, P1, !PT ;  /* 0x0000000d13117c10 */ /* 0x002fc60008ffe4ff */
[----:B------:R2:W-:Y:S04]  /*2c20*/  STG.E.U16 desc[UR8][R22.64+0x4], R43 ;  /* 0x0000042b16007986 */ /* 0x0005e8000c101508 */
[----:B------:R2:W-:Y:S04]  /*2c30*/  STG.E.U16 desc[UR8][R16.64], R39 ;  /* 0x0000002710007986 */ /* 0x0005e8000c101508 */
[----:B------:R2:W-:Y:S04]  /*2c40*/  STG.E.U16 desc[UR8][R16.64+0x2], R3 ;  /* 0x0000020310007986 */ /* 0x0005e8000c101508 */
[----:B------:R2:W-:Y:S04]  /*2c50*/  STG.E.U16 desc[UR8][R16.64+0x4], R85 ;  /* 0x0000045510007986 */ /* 0x0005e8000c101508 */
[----:B------:R2:W-:Y:S01]  /*2c60*/  STG.E.U16 desc[UR8][R16.64+0x6], R18 ;  /* 0x0000061210007986 */ /* 0x0005e2000c101508 */
[----:B------:R-:W-:Y:S05]  /*2c70*/  @!P0 BRA `(.L_x_2268) ;  /* 0xffffffd800348947 */ /* 0x000fea000383ffff */
.L_x_2256:
[C---:B--2---:R-:W-:Y:S02]  /*2c80*/  SHF.L.U32 R3, R0.reuse, 0x4, RZ ;  /* 0x0000000400037819 */ /* 0x044fe400000006ff */
[----:B0-----:R-:W-:Y:S02]  /*2c90*/  LOP3.LUT R4, R0, 0x1, RZ, 0xc0, !PT ;  /* 0x0000000100047812 */ /* 0x001fe400078ec0ff */
        /* <DEDUP_REMOVED lines=73> */
.L_x_2285:
        /* <DEDUP_REMOVED lines=41> */
.L_x_2272:
[----:B------:R-:W-:Y:S05]  /*33c0*/  BSYNC B1 ;  /* 0x0000000000017941 */ /* 0x000fea0003800000 */
.L_x_2271:
        /* <DEDUP_REMOVED lines=21> */
.L_x_2275:
        /* <DEDUP_REMOVED lines=55> */
.L_x_2274:
[----:B------:R-:W-:Y:S05]  /*3890*/  BSYNC B1 ;  /* 0x0000000000017941 */ /* 0x000fea0003800000 */
.L_x_2273:
        /* <DEDUP_REMOVED lines=35> */
.L_x_2277:
[----:B------:R-:W-:Y:S05]  /*3ad0*/  BSYNC B1 ;  /* 0x0000000000017941 */ /* 0x000fea0003800000 */
.L_x_2276:
        /* <DEDUP_REMOVED lines=15> */
.L_x_2270:
[----:B------:R-:W-:Y:S05]  /*3bd0*/  BSYNC B0 ;  /* 0x0000000000007941 */ /* 0x000fea0003800000 */
.L_x_2269:
        /* <DEDUP_REMOVED lines=36> */
.L_x_2294:
[----:B------:R-:W2:Y:S01]  /*3e20*/  LDC.64 R24, c[0x0][0x218] ;  /* 0x00008600ff187b82 */ /* 0x000ea20000000a00 */
[----:B------:R-:W-:Y:S01]  /*3e30*/  ISETP.NE.AND P1, PT, R49, RZ, PT ;  /* 0x000000ff3100720c */ /* 0x000fe20003f25270 */
[----:B----4-:R-:W-:Y:S01]  /*3e40*/  FADD.FTZ R29, R35, R30 ;  /* 0x0000001e231d7221 */ /* 0x010fe20000010000 */
[----:B------:R-:W-:Y:S02]  /*3e50*/  LEA.HI R23, R2, R21, RZ, 0x1c ;  /* 0x0000001502177211 */ /* 0x000fe400078fe0ff */
[----:B------:R-:W-:Y:S02]  /*3e60*/  ISETP.NE.AND P2, PT, R22, 0x1, PT ;  /* 0x000000011600780c */ /* 0x000fe40003f45270 */
[----:B------:R-:W-:Y:S01]  /*3e70*/  LEA.HI R34, R2, 0x1e, RZ, 0x1c ;  /* 0x0000001e02227811 */ /* 0x000fe200078fe0ff */
[----:B------:R-:W3:Y:S06]  /*3e80*/  LDC.64 R26, c[0x0][0x220] ;  /* 0x00008800ff1a7b82 */ /* 0x000eec0000000a00 */
[----:B------:R-:W-:-:S02]  /*3e90*/  @!P1 F2FP.F16.F32.PACK_AB R28, RZ, R36 ;  /* 0x00000024ff1c923e */ /* 0x000fc400000000ff */
[----:B------:R-:W-:Y:S01]  /*3ea0*/  @!P1 F2FP.F16.F32.PACK_AB R29, RZ, R29 ;  /* 0x0000001dff1d923e */ /* 0x000fe200000000ff */
        /* <DEDUP_REMOVED lines=32> */
.L_x_2304:
[----:B----4-:R-:W-:Y:S01]  /*40b0*/  FADD.FTZ R28, R40, R30 ;  /* 0x0000001e281c7221 */ /* 0x010fe20000010000 */
[----:B------:R-:W-:Y:S02]  /*40c0*/  @!P1 F2FP.F16.F32.PACK_AB R23, RZ, R31 ;  /* 0x0000001fff17923e */ /* 0x000fe400000000ff */
[----:B------:R-:W-:Y:S02]  /*40d0*/  ISETP.NE.AND P2, PT, R22, 0x2, PT ;  /* 0x000000021600780c */ /* 0x000fe40003f45270 */
[----:B------:R-:W-:Y:S01]  /*40e0*/  @!P1 F2FP.F16.F32.PACK_AB R28, RZ, R28 ;  /* 0x0000001cff1c923e */ /* 0x000fe200000000ff */
        /* <DEDUP_REMOVED lines=31> */
.L_x_2314:
[----:B----4-:R-:W-:Y:S01]  /*42e0*/  FADD.FTZ R28, R40, R30 ;  /* 0x0000001e281c7221 */ /* 0x010fe20000010000 */
[----:B------:R-:W-:Y:S01]  /*42f0*/  @!P1 F2FP.F16.F32.PACK_AB R23, RZ, R31 ;  /* 0x0000001fff17923e */ /* 0x000fe200000000ff */
[----:B------:R-:W-:-:S03]  /*4300*/  IMAD.MOV.U32 R34, RZ, RZ, R16 ;  /* 0x000000ffff227224 */ /* 0x000fc600078e0010 */
[----:B------:R-:W-:Y:S01]  /*4310*/  @!P1 F2FP.F16.F32.PACK_AB R28, RZ, R28 ;  /* 0x0000001cff1c923e */ /* 0x000fe200000000ff */
[----:B------:R0:W-:Y:S04]  /*4320*/  @!P1 STG.E.U16 desc[UR8][R24.64+0x78], R23 ;  /* 0x0000781718009986 */ /* 0x0001e8000c101508 */
[----:B------:R0:W-:Y:S02]  /*4330*/  @!P1 STG.E.U16 desc[UR8][R26.64+0x78], R28 ;  /* 0x0000781c1a009986 */ /* 0x0001e4000c101508 */
.L_x_2280:
[----:B------:R-:W-:Y:S05]  /*4340*/  BSYNC B0 ;  /* 0x0000000000007941 */ /* 0x000fea0003800000 */
.L_x_2279:
        /* <DEDUP_REMOVED lines=127> */
[----:B------:R-:W-:Y:S01]  /*4b40*/  @!P0 F2FP.F16.F32.PACK_AB R30, RZ, R31 ;  /* 0x0000001fff1e823e */ /* 0x000fe200000000ff */
[----:B------:R-:W2:Y:S01]  /*4b50*/  SHFL.BFLY PT, R41, R50, 0x2, 0x101f ;  /* 0x0c501f0032297f89 */ /* 0x000ea200000e0000 */
[----:B------:R-:W-:Y:S01]  /*4b60*/  @!P0 F2FP.F16.F32.PACK_AB R31, RZ, R33 ;  /* 0x00000021ff1f823e */ /* 0x000fe200000000ff */
[----:B---3--:R-:W-:-:S04]  /*4b70*/  IMAD.WIDE R26, R23, 0x2, R26 ;  /* 0x00000002171a7825 */ /* 0x008fc800078e021a */
[----:B------:R-:W-:Y:S01]  /*4b80*/  FADD.FTZ R45, R45, R52 ;  /* 0x000000342d2d7221 */ /* 0x000fe20000010000 */
[----:B------:R3:W-:Y:S01]  /*4b90*/  @!P0 STG.E.U16 desc[UR8][R24.64], R30 ;  /* 0x0000001e18008986 */ /* 0x0007e2000c101508 */
[----:B------:R-:W-:Y:S01]  /*4ba0*/  PRMT R32, R31, 0x7610, R32 ;  /* 0x000076101f207816 */ /* 0x000fe20000000020 */
[----:B-1----:R-:W-:Y:S02]  /*4bb0*/  FADD.FTZ R39, R39, R42 ;  /* 0x0000002a27277221 */ /* 0x002fe40000010000 */
[----:B------:R-:W1:Y:S01]  /*4bc0*/  SHFL.BFLY PT, R34, R45, 0x1, 0x101f ;  /* 0x0c301f002d227f89 */ /* 0x000e6200000e0000 */
[----:B----4-:R-:W-:Y:S02]  /*4bd0*/  FADD.FTZ R28, R40, R35 ;  /* 0x00000023281c7221 */ /* 0x010fe40000010000 */
[----:B------:R-:W-:Y:S01]  /*4be0*/  @!P0 F2FP.F16.F32.PACK_AB R23, RZ, R39 ;  /* 0x00000027ff17823e */ /* 0x000fe200000000ff */
[----:B------:R4:W-:Y:S01]  /*4bf0*/  @!P0 STG.E.U16 desc[UR8][R26.64], R32 ;  /* 0x000000201a008986 */ /* 0x0009e2000c101508 */
[----:B-----5:R-:W-:Y:S01]  /*4c00*/  FADD.FTZ R31, R43, R46 ;  /* 0x0000002e2b1f7221 */ /* 0x020fe20000010000 */
[----:B------:R-:W-:-:S02]  /*4c10*/  @!P0 F2FP.F16.F32.PACK_AB R28, RZ, R28 ;  /* 0x0000001cff1c823e */ /* 0x000fc400000000ff */
[----:B------:R4:W-:Y:S01]  /*4c20*/  @!P0 STG.E.U16 desc[UR8][R24.64+0x3c], R23 ;  /* 0x00003c1718008986 */ /* 0x0009e2000c101508 */
[----:B---3--:R-:W-:Y:S01]  /*4c30*/  MOV R30, 0xffff ;  /* 0x0000ffff001e7802 */ /* 0x008fe20000000f00 */
[----:B0-----:R-:W-:Y:S01]  /*4c40*/  FADD.FTZ R29, R44, R37 ;  /* 0x000000252c1d7221 */ /* 0x001fe20000010000 */
[----:B------:R-:W-:Y:S01]  /*4c50*/  @!P0 F2FP.F16.F32.PACK_AB R31, RZ, R31 ;  /* 0x0000001fff1f823e */ /* 0x000fe200000000ff */
[----:B------:R4:W-:Y:S01]  /*4c60*/  @!P0 STG.E.U16 desc[UR8][R26.64+0x3c], R28 ;  /* 0x00003c1c1a008986 */ /* 0x0009e2000c101508 */
[----:B--2---:R-:W-:Y:S02]  /*4c70*/  FADD.FTZ R41, R50, R41 ;  /* 0x0000002932297221 */ /* 0x004fe40000010000 */
[----:B------:R-:W-:-:S03]  /*4c80*/  @!P0 F2FP.F16.F32.PACK_AB R29, RZ, R29 ;  /* 0x0000001dff1d823e */ /* 0x000fc600000000ff */
[----:B------:R4:W0:Y:S04]  /*4c90*/  SHFL.BFLY PT, R30, R41, 0x1, 0x101f ;  /* 0x0c301f00291e7f89 */ /* 0x00082800000e0000 */
[----:B------:R4:W-:Y:S01]  /*4ca0*/  @!P0 STG.E.U16 desc[UR8][R24.64+0x78], R29 ;  /* 0x0000781d18008986 */ /* 0x0009e2000c101508 */
[----:B-1----:R-:W-:-:S03]  /*4cb0*/  FADD.FTZ R34, R45, R34 ;  /* 0x000000222d227221 */ /* 0x002fc60000010000 */
[----:B------:R4:W-:Y:S04]  /*4cc0*/  @!P0 STG.E.U16 desc[UR8][R26.64+0x78], R31 ;  /* 0x0000781f1a008986 */ /* 0x0009e8000c101508 */
.L_x_2348:
[----:B0---4-:R-:W-:Y:S01]  /*4cd0*/  FADD.FTZ R28, R41, R30 ;  /* 0x0000001e291c7221 */ /* 0x011fe20000010000 */
[----:B------:R-:W-:-:S04]  /*4ce0*/  @!P0 F2FP.F16.F32.PACK_AB R23, RZ, R34 ;  /* 0x00000022ff17823e */ /* 0x000fc800000000ff */
[----:B------:R-:W-:Y:S01]  /*4cf0*/  @!P0 F2FP.F16.F32.PACK_AB R28, RZ, R28 ;  /* 0x0000001cff1c823e */ /* 0x000fe200000000ff */
[----:B------:R0:W-:Y:S04]  /*4d00*/  @!P0 STG.E.U16 desc[UR8][R24.64+0xb4], R23 ;  /* 0x0000b41718008986 */ /* 0x0001e8000c101508 */
[----:B------:R0:W-:Y:S02]  /*4d10*/  @!P0 STG.E.U16 desc[UR8][R26.64+0xb4], R28 ;  /* 0x0000b41c1a008986 */ /* 0x0001e4000c101508 */
.L_x_2278:
[----:B------:R-:W-:Y:S05]  /*4d20*/  WARPSYNC.ALL ;  /* 0x0000000000007948 */ /* 0x000fea0003800000 */
[----:B------:R-:W-:Y:S01]  /*4d30*/  IADD3 R21, R21, 0x800, RZ ;  /* 0x0000080015157810 */ /* 0x000fe20007ffe0ff */
[----:B------:R-:W-:Y:S03]  /*4d40*/  BAR.SYNC.DEFER_BLOCKING 0x0 ;  /* 0x0000000000007b1d */ /* 0x000fe60000010000 */
[----:B------:R-:W-:-:S13]  /*4d50*/  ISETP.GE.AND P0, PT, R21, R0, PT ;  /* 0x000000001500720c */ /* 0x000fda0003f06270 */
[----:B------:R-:W-:Y:S05]  /*4d60*/  @!P0 BRA `(.L_x_2285) ;  /* 0xffffffe000f08947 */ /* 0x000fea000383ffff */
[----:B------:R-:W-:Y:S05]  /*4d70*/  EXIT ;  /* 0x000000000000794d */ /* 0x000fea0003800000 */
.L_x_2281:
[----:B------:R-:W-:Y:S01]  /*4d80*/  HFMA2.MMA R29, -RZ, RZ, 0, 4.76837158203125e-07 ;  /* 0x00000008ff1d7435 */ /* 0x000fe200000001ff */
[----:B--2---:R-:W-:Y:S01]  /*4d90*/  IMAD.MOV.U32 R32, RZ, RZ, R24 ;  /* 0x000000ffff207224 */ /* 0x004fe200078e0018 */
[----:B------:R-:W-:Y:S01]  /*4da0*/  MOV R28, 0x101f ;  /* 0x0000101f001c7802 */ /* 0x000fe20000000f00 */
[----:B------:R-:W-:-:S08]  /*4db0*/  IMAD.MOV.U32 R23, RZ, RZ, 0xffff ;  /* 0x0000ffffff177424 */ /* 0x000fd000078e00ff */
[----:B01-3--:R-:W-:Y:S05]  /*4dc0*/  WARPSYNC.COLLECTIVE R23, `(.L_x_2286) ;  /* 0x0000000017087348 */ /* 0x00bfea0003c00000 */
[----:B------:R2:W4:Y:S02]  /*4dd0*/  SHFL.BFLY P2, R30, R32, R29, R28 ;  /* 0x0c00001d201e7389 */ /* 0x000524000004001c */
[----:B01234-:R-:W-:Y:S01]  /*4de0*/  ENDCOLLECTIVE ;  /* 0x000000000000791b */ /* 0x01ffe20003800000 */
.L_x_2286:
[----:B------:R-:W-:Y:S02]  /*4df0*/  MOV R32, R25 ;  /* 0x0000001900207202 */ /* 0x000fe40000000f00 */
[----:B------:R-:W-:-:S07]  /*4e00*/  MOV R27, R30 ;  /* 0x0000001e001b7202 */ /* 0x000fce0000000f00 */
[----:B------:R-:W-:Y:S05]  /*4e10*/  WARPSYNC.COLLECTIVE R23, `(.L_x_2287) ;  /* 0x0000000017087348 */ /* 0x000fea0003c00000 */
[----:B------:R0:W1:Y:S02]  /*4e20*/  SHFL.BFLY P2, R30, R32, R29, R28 ;  /* 0x0c00001d201e7389 */ /* 0x000064000004001c */
[----:B01----:R-:W-:Y:S01]  /*4e30*/  ENDCOLLECTIVE ;  /* 0x000000000000791b */ /* 0x003fe20003800000 */
.L_x_2287:
[----:B------:R-:W-:Y:S01]  /*4e40*/  FADD.FTZ R27, R27, R24 ;  /* 0x000000181b1b7221 */ /* 0x000fe20000010000 */
[----:B------:R-:W-:-:S04]  /*4e50*/  HFMA2.MMA R29, -RZ, RZ, 0, 2.384185791015625e-07 ;  /* 0x00000004ff1d7435 */ /* 0x000fc800000001ff */
[----:B------:R-:W-:Y:S01]  /*4e60*/  MOV R32, R27 ;  /* 0x0000001b00207202 */ /* 0x000fe20000000f00 */
[----:B------:R-:W-:-:S07]  /*4e70*/  IMAD.MOV.U32 R26, RZ, RZ, R30 ;  /* 0x000000ffff1a7224 */ /* 0x000fce00078e001e */
[----:B------:R-:W-:Y:S05]  /*4e80*/  WARPSYNC.COLLECTIVE R23, `(.L_x_2288) ;  /* 0x0000000017087348 */ /* 0x000fea0003c00000 */
[----:B------:R0:W1:Y:S02]  /*4e90*/  SHFL.BFLY P2, R30, R32, R29, R28 ;  /* 0x0c00001d201e7389 */ /* 0x000064000004001c */
[----:B01----:R-:W-:Y:S01]  /*4ea0*/  ENDCOLLECTIVE ;  /* 0x000000000000791b */ /* 0x003fe20003800000 */
.L_x_2288:
[----:B------:R-:W-:-:S04]  /*4eb0*/  FADD.FTZ R26, R26, R25 ;  /* 0x000000191a1a7221 */ /* 0x000fc80000010000 */
[----:B------:R-:W-:Y:S01]  /*4ec0*/  IMAD.MOV.U32 R32, RZ, RZ, R26 ;  /* 0x000000ffff207224 */ /* 0x000fe200078e001a */
[----:B------:R-:W-:-:S07]  /*4ed0*/  MOV R34, R30 ;  /* 0x0000001e00227202 */ /* 0x000fce0000000f00 */
[----:B------:R-:W-:Y:S05]  /*4ee0*/  WARPSYNC.COLLECTIVE R23, `(.L_x_2289) ;  /* 0x0000000017087348 */ /* 0x000fea0003c00000 */
[----:B------:R0:W1:Y:S02]  /*4ef0*/  SHFL.BFLY P2, R30, R32, R29, R28 ;  /* 0x0c00001d201e7389 */ /* 0x000064000004001c */
[----:B01----:R-:W-:Y:S01]  /*4f00*/  ENDCOLLECTIVE ;  /* 0x000000000000791b */ /* 0x003fe20003800000 */
.L_x_2289:
[----:B------:R-:W-:Y:S01]  /*4f10*/  FADD.FTZ R34, R27, R34 ;  /* 0x000000221b227221 */ /* 0x000fe20000010000 */
[----:B------:R-:W-:-:S04]  /*4f20*/  HFMA2.MMA R29, -RZ, RZ, 0, 1.1920928955078125e-07 ;  /* 0x00000002ff1d7435 */ /* 0x000fc800000001ff */
[----:B------:R-:W-:Y:S02]  /*4f30*/  MOV R32, R34 ;  /* 0x0000002200207202 */ /* 0x000fe40000000f00 */
[----:B------:R-:W-:-:S07]  /*4f40*/  MOV R31, R30 ;  /* 0x0000001e001f7202 */ /* 0x000fce0000000f00 */
[----:B------:R-:W-:Y:S05]  /*4f50*/  WARPSYNC.COLLECTIVE R23, `(.L_x_2290) ;  /* 0x0000000017087348 */ /* 0x000fea0003c00000 */
[----:B------:R0:W1:Y:S02]  /*4f60*/  SHFL.BFLY P2, R30, R32, R29, R28 ;  /* 0x0c00001d201e7389 */ /* 0x000064000004001c */
[----:B01----:R-:W-:Y:S01]  /*4f70*/  ENDCOLLECTIVE ;  /* 0x000000000000791b */ /* 0x003fe20003800000 */
.L_x_2290:
[----:B------:R-:W-:-:S05]  /*4f80*/  FADD.FTZ R31, R26, R31 ;  /* 0x0000001f1a1f7221 */ /* 0x000fca0000010000 */
[----:B------:R-:W-:Y:S01]  /*4f90*/  MOV R32, R31 ;  /* 0x0000001f00207202 */ /* 0x000fe20000000f00 */
[----:B------:R-:W-:-:S07]  /*4fa0*/  IMAD.MOV.U32 R33, RZ, RZ, R30 ;  /* 0x000000ffff217224 */ /* 0x000fce00078e001e */
[----:B------:R-:W-:Y:S05]  /*4fb0*/  WARPSYNC.COLLECTIVE R23, `(.L_x_2291) ;  /* 0x0000000017087348 */ /* 0x000fea0003c00000 */
[----:B------:R0:W1:Y:S02]  /*4fc0*/  SHFL.BFLY P2, R30, R32, R29, R28 ;  /* 0x0c00001d201e7389 */ /* 0x000064000004001c */
[----:B01----:R-:W-:Y:S01]  /*4fd0*/  ENDCOLLECTIVE ;  /* 0x000000000000791b */ /* 0x003fe20003800000 */
.L_x_2291:
[----:B------:R-:W-:-:S05]  /*4fe0*/  FADD.FTZ R33, R34, R33 ;  /* 0x0000002122217221 */ /* 0x000fca0000010000 */
[----:B------:R-:W-:Y:S01]  /*4ff0*/  MOV R32, R33 ;  /* 0x0000002100207202 */ /* 0x000fe20000000f00 */
[----:B------:R-:W-:Y:S01]  /*5000*/  IMAD.MOV.U32 R29, RZ, RZ, 0x1 ;  /* 0x00000001ff1d7424 */ /* 0x000fe200078e00ff */
[----:B------:R-:W-:-:S07]  /*5010*/  MOV R24, R30 ;  /* 0x0000001e00187202 */ /* 0x000fce0000000f00 */
[----:B------:R-:W-:Y:S05]  /*5020*/  WARPSYNC.COLLECTIVE R23, `(.L_x_2292) ;  /* 0x0000000017087348 */ /* 0x000fea0003c00000 */
[----:B------:R0:W1:Y:S02]  /*5030*/  SHFL.BFLY P2, R30, R32, R29, R28 ;  /* 0x0c00001d201e7389 */ /* 0x000064000004001c */
[----:B01----:R-:W-:Y:S01]  /*5040*/  ENDCOLLECTIVE ;  /* 0x000000000000791b */ /* 0x003fe20003800000 */
.L_x_2292:
[----:B------:R-:W-:-:S05]  /*5050*/  FADD.FTZ R35, R31, R24 ;  /* 0x000000181f237221 */ /* 0x000fca0000010000 */
[----:B------:R-:W-:Y:S02]  /*5060*/  MOV R32, R35 ;  /* 0x0000002300207202 */ /* 0x000fe40000000f00 */
[----:B------:R-:W-:-:S07]  /*5070*/  MOV R36, R30 ;  /* 0x0000001e00247202 */ /* 0x000fce0000000f00 */
[----:B------:R-:W-:Y:S05]  /*5080*/  WARPSYNC.COLLECTIVE R23, `(.L_x_2293) ;  /* 0x0000000017087348 */ /* 0x000fea0003c00000 */
[----:B------:R0:W1:Y:S02]  /*5090*/  SHFL.BFLY P2, R30, R32, R29, R28 ;  /* 0x0c00001d201e7389 */ /* 0x000064000004001c */
[----:B01----:R-:W-:Y:S01]  /*50a0*/  ENDCOLLECTIVE ;  /* 0x000000000000791b */ /* 0x003fe20003800000 */
.L_x_2293:
[----:B------:R-:W-:Y:S01]  /*50b0*/  FADD.FTZ R36, R33, R36 ;  /* 0x0000002421247221 */ /* 0x000fe20000010000 */
[----:B------:R-:W-:Y:S06]  /*50c0*/  BRA `(.L_x_2294) ;  /* 0xffffffec00547947 */ /* 0x000fec000383ffff */
.L_x_2282:
[----:B------:R-:W-:Y:S01]  /*50d0*/  BSSY B1, `(.L_x_2295) ;  /* 0x0000008000017945 */ /* 0x000fe20003800000 */
[----:B0-----:R-:W-:Y:S01]  /*50e0*/  MOV R32, R31 ;  /* 0x0000001f00207202 */ /* 0x001fe20000000f00 */
[----:B--2---:R-:W-:Y:S01]  /*50f0*/  IMAD.MOV.U32 R29, RZ, RZ, 0x8 ;  /* 0x00000008ff1d7424 */ /* 0x004fe200078e00ff */
[----:B------:R-:W-:Y:S02]  /*5100*/  MOV R28, 0x101f ;  /* 0x0000101f001c7802 */ /* 0x000fe40000000f00 */
[----:B------:R-:W-:-:S07]  /*5110*/  MOV R23, 0xffff ;  /* 0x0000ffff00177802 */ /* 0x000fce0000000f00 */
[----:B-1-34-:R-:W-:Y:S05]  /*5120*/  WARPSYNC.COLLECTIVE R23, `(.L_x_2296) ;  /* 0x0000000017087348 */ /* 0x01afea0003c00000 */
[----:B------:R0:W2:Y:S02]  /*5130*/  SHFL.BFLY P2, R30, R32, R29, R28 ;  /* 0x0c00001d201e7389 */ /* 0x0000a4000004001c */
[----:B01234-:R-:W-:Y:S01]  /*5140*/  ENDCOLLECTIVE ;  /* 0x000000000000791b */ /* 0x01ffe20003800000 */
.L_x_2296:
[----:B------:R-:W-:Y:S05]  /*5150*/  BSYNC B1 ;  /* 0x0000000000017941 */ /* 0x000fea0003800000 */
.L_x_2295:
[----:B------:R-:W-:Y:S01]  /*5160*/  HFMA2.MMA R29, -RZ, RZ, 0, 4.76837158203125e-07 ;  /* 0x00000008ff1d7435 */ /* 0x000fe200000001ff */
[----:B------:R-:W-:Y:S01]  /*5170*/  IMAD.MOV.U32 R32, RZ, RZ, R33 ;  /* 0x000000ffff207224 */ /* 0x000fe200078e0021 */
[----:B------:R-:W-:Y:S02]  /*5180*/  MOV R28, 0x101f ;  /* 0x0000101f001c7802 */ /* 0x000fe40000000f00 */
[----:B------:R-:W-:Y:S02]  /*5190*/  MOV R23, 0xffff ;  /* 0x0000ffff00177802 */ /* 0x000fe40000000f00 */
[----:B------:R-:W-:-:S07]  /*51a0*/  MOV R34, R30 ;  /* 0x0000001e00227202 */ /* 0x000fce0000000f00 */
[----:B------:R-:W-:Y:S05]  /*51b0*/  WARPSYNC.COLLECTIVE R23, `(.L_x_2297) ;  /* 0x0000000017087348 */ /* 0x000fea0003c00000 */
[----:B------:R0:W1:Y:S02]  /*51c0*/  SHFL.BFLY P2, R30, R32, R29, R28 ;  /* 0x0c00001d201e7389 */ /* 0x000064000004001c */
[----:B01----:R-:W-:Y:S01]  /*51d0*/  ENDCOLLECTIVE ;  /* 0x000000000000791b */ /* 0x003fe20003800000 */
.L_x_2297:
[----:B------:R-:W-:Y:S01]  /*51e0*/  FADD.FTZ R34, R34, R31 ;  /* 0x0000001f22227221 */ /* 0x000fe20000010000 */
[----:B------:R-:W-:-:S04]  /*51f0*/  HFMA2.MMA R29, -RZ, RZ, 0, 2.384185791015625e-07 ;  /* 0x00000004ff1d7435 */ /* 0x000fc800000001ff */
[----:B------:R-:W-:Y:S01]  /*5200*/  MOV R32, R34 ;  /* 0x0000002200207202 */ /* 0x000fe20000000f00 */
[----:B------:R-:W-:-:S07]  /*5210*/  IMAD.MOV.U32 R36, RZ, RZ, R30 ;  /* 0x000000ffff247224 */ /* 0x000fce00078e001e */
[----:B------:R-:W-:Y:S05]  /*5220*/  WARPSYNC.COLLECTIVE R23, `(.L_x_2298) ;  /* 0x0000000017087348 */ /* 0x000fea0003c00000 */
[----:B------:R0:W1:Y:S02]  /*5230*/  SHFL.BFLY P2, R30, R32, R29, R28 ;  /* 0x0c00001d201e7389 */ /* 0x000064000004001c */
[----:B01----:R-:W-:Y:S01]  /*5240*/  ENDCOLLECTIVE ;  /* 0x000000000000791b */ /* 0x003fe20003800000 */
.L_x_2298:
[----:B------:R-:W-:-:S04]  /*5250*/  FADD.FTZ R36, R36, R33 ;  /* 0x0000002124247221 */ /* 0x000fc80000010000 */
[----:B------:R-:W-:Y:S01]  /*5260*/  IMAD.MOV.U32 R32, RZ, RZ, R36 ;  /* 0x000000ffff207224 */ /* 0x000fe200078e0024 */
[----:B------:R-:W-:-:S07]  /*5270*/  MOV R35, R30 ;  /* 0x0000001e00237202 */ /* 0x000fce0000000f00 */
[----:B------:R-:W-:Y:S05]  /*5280*/  WARPSYNC.COLLECTIVE R23, `(.L_x_2299) ;  /* 0x0000000017087348 */ /* 0x000fea0003c00000 */
[----:B------:R0:W1:Y:S02]  /*5290*/  SHFL.BFLY P2, R30, R32, R29, R28 ;  /* 0x0c00001d201e7389 */ /* 0x000064000004001c */
[----:B01----:R-:W-:Y:S01]  /*52a0*/  ENDCOLLECTIVE ;  /* 0x000000000000791b */ /* 0x003fe20003800000 */
.L_x_2299:
[----:B------:R-:W-:Y:S01]  /*52b0*/  FADD.FTZ R35, R34, R35 ;  /* 0x0000002322237221 */ /* 0x000fe20000010000 */
[----:B------:R-:W-:-:S04]  /*52c0*/  HFMA2.MMA R29, -RZ, RZ, 0, 1.1920928955078125e-07 ;  /* 0x00000002ff1d7435 */ /* 0x000fc800000001ff */
[----:B------:R-:W-:Y:S02]  /*52d0*/  MOV R32, R35 ;  /* 0x0000002300207202 */ /* 0x000fe40000000f00 */
[----:B------:R-:W-:-:S07]  /*52e0*/  MOV R37, R30 ;  /* 0x0000001e00257202 */ /* 0x000fce0000000f00 */
[----:B------:R-:W-:Y:S05]  /*52f0*/  WARPSYNC.COLLECTIVE R23, `(.L_x_2300) ;  /* 0x0000000017087348 */ /* 0x000fea0003c00000 */
[----:B------:R0:W1:Y:S02]  /*5300*/  SHFL.BFLY P2, R30, R32, R29, R28 ;  /* 0x0c00001d201e7389 */ /* 0x000064000004001c */
[----:B01----:R-:W-:Y:S01]  /*5310*/  ENDCOLLECTIVE ;  /* 0x000000000000791b */ /* 0x003fe20003800000 */
.L_x_2300:
[----:B------:R-:W-:-:S05]  /*5320*/  FADD.FTZ R37, R36, R37 ;  /* 0x0000002524257221 */ /* 0x000fca0000010000 */
[----:B------:R-:W-:Y:S01]  /*5330*/  MOV R32, R37 ;  /* 0x0000002500207202 */ /* 0x000fe20000000f00 */
[----:B------:R-:W-:-:S07]  /*5340*/  IMAD.MOV.U32 R38, RZ, RZ, R30 ;  /* 0x000000ffff267224 */ /* 0x000fce00078e001e */
[----:B------:R-:W-:Y:S05]  /*5350*/  WARPSYNC.COLLECTIVE R23, `(.L_x_2301) ;  /* 0x0000000017087348 */ /* 0x000fea0003c00000 */
[----:B------:R0:W1:Y:S02]  /*5360*/  SHFL.BFLY P2, R30, R32, R29, R28 ;  /* 0x0c00001d201e7389 */ /* 0x000064000004001c */
[----:B01----:R-:W-:Y:S01]  /*5370*/  ENDCOLLECTIVE ;  /* 0x000000000000791b */ /* 0x003fe20003800000 */
.L_x_2301:
[----:B------:R-:W-:-:S05]  /*5380*/  FADD.FTZ R38, R35, R38 ;  /* 0x0000002623267221 */ /* 0x000fca0000010000 */
[----:B------:R-:W-:Y:S01]  /*5390*/  MOV R32, R38 ;  /* 0x0000002600207202 */ /* 0x000fe20000000f00 */
[----:B------:R-:W-:Y:S01]  /*53a0*/  IMAD.MOV.U32 R29, RZ, RZ, 0x1 ;  /* 0x00000001ff1d7424 */ /* 0x000fe200078e00ff */
[----:B------:R-:W-:-:S07]  /*53b0*/  MOV R40, R30 ;  /* 0x0000001e00287202 */ /* 0x000fce0000000f00 */
[----:B------:R-:W-:Y:S05]  /*53c0*/  WARPSYNC.COLLECTIVE R23, `(.L_x_2302) ;  /* 0x0000000017087348 */ /* 0x000fea0003c00000 */
[----:B------:R0:W1:Y:S02]  /*53d0*/  SHFL.BFLY P2, R30, R32, R29, R28 ;  /* 0x0c00001d201e7389 */ /* 0x000064000004001c */
[----:B01----:R-:W-:Y:S01]  /*53e0*/  ENDCOLLECTIVE ;  /* 0x000000000000791b */ /* 0x003fe20003800000 */
.L_x_2302:
[----:B------:R-:W-:-:S05]  /*53f0*/  FADD.FTZ R40, R37, R40 ;  /* 0x0000002825287221 */ /* 0x000fca0000010000 */
[----:B------:R-:W-:Y:S02]  /*5400*/  MOV R32, R40 ;  /* 0x0000002800207202 */ /* 0x000fe40000000f00 */
[----:B------:R-:W-:-:S07]  /*5410*/  MOV R31, R30 ;  /* 0x0000001e001f7202 */ /* 0x000fce0000000f00 */
[----:B------:R-:W-:Y:S05]  /*5420*/  WARPSYNC.COLLECTIVE R23, `(.L_x_2303) ;  /* 0x0000000017087348 */ /* 0x000fea0003c00000 */
[----:B------:R0:W1:Y:S02]  /*5430*/  SHFL.BFLY P2, R30, R32, R29, R28 ;  /* 0x0c00001d201e7389 */ /* 0x000064000004001c */
[----:B01----:R-:W-:Y:S01]  /*5440*/  ENDCOLLECTIVE ;  /* 0x000000000000791b */ /* 0x003fe20003800000 */
.L_x_2303:
[----:B------:R-:W-:Y:S01]  /*5450*/  FADD.FTZ R31, R38, R31 ;  /* 0x0000001f261f7221 */ /* 0x000fe20000010000 */
[----:B------:R-:W-:Y:S06]  /*5460*/  BRA `(.L_x_2304) ;  /* 0xffffffec00107947 */ /* 0x000fec000383ffff */
.L_x_2283:
[----:B------:R-:W-:Y:S01]  /*5470*/  BSSY B1, `(.L_x_2305) ;  /* 0x0000008000017945 */ /* 0x000fe20003800000 */
[----:B0-----:R-:W-:Y:S01]  /*5480*/  MOV R32, R31 ;  /* 0x0000001f00207202 */ /* 0x001fe20000000f00 */
[----:B------:R-:W-:Y:S01]  /*5490*/  IMAD.MOV.U32 R29, RZ, RZ, 0x8 ;  /* 0x00000008ff1d7424 */ /* 0x000fe200078e00ff */
[----:B----4-:R-:W-:Y:S02]  /*54a0*/  MOV R28, 0x101f ;  /* 0x0000101f001c7802 */ /* 0x010fe40000000f00 */
[----:B------:R-:W-:-:S07]  /*54b0*/  MOV R23, 0xffff ;  /* 0x0000ffff00177802 */ /* 0x000fce0000000f00 */
[----:B-123--:R-:W-:Y:S05]  /*54c0*/  WARPSYNC.COLLECTIVE R23, `(.L_x_2306) ;  /* 0x0000000017087348 */ /* 0x00efea0003c00000 */
[----:B------:R0:W4:Y:S02]  /*54d0*/  SHFL.BFLY P2, R30, R32, R29, R28 ;  /* 0x0c00001d201e7389 */ /* 0x000124000004001c */
[----:B01234-:R-:W-:Y:S01]  /*54e0*/  ENDCOLLECTIVE ;  /* 0x000000000000791b */ /* 0x01ffe20003800000 */
.L_x_2306:
[----:B------:R-:W-:Y:S05]  /*54f0*/  BSYNC B1 ;  /* 0x0000000000017941 */ /* 0x000fea0003800000 */
.L_x_2305:
        /* <DEDUP_REMOVED lines=8> */
.L_x_2307:
[----:B------:R-:W-:Y:S01]  /*5580*/  FADD.FTZ R34, R34, R31 ;  /* 0x0000001f22227221 */ /* 0x000fe20000010000 */
[----:B------:R-:W-:-:S04]  /*5590*/  HFMA2.MMA R29, -RZ, RZ, 0, 2.384185791015625e-07 ;  /* 0x00000004ff1d7435 */ /* 0x000fc800000001ff */
[----:B------:R-:W-:Y:S01]  /*55a0*/  MOV R32, R34 ;  /* 0x0000002200207202 */ /* 0x000fe20000000f00 */
[----:B------:R-:W-:-:S07]  /*55b0*/  IMAD.MOV.U32 R36, RZ, RZ, R30 ;  /* 0x000000ffff247224 */ /* 0x000fce00078e001e */
[----:B------:R-:W-:Y:S05]  /*55c0*/  WARPSYNC.COLLECTIVE R23, `(.L_x_2308) ;  /* 0x0000000017087348 */ /* 0x000fea0003c00000 */
[----:B------:R0:W1:Y:S02]  /*55d0*/  SHFL.BFLY P2, R30, R32, R29, R28 ;  /* 0x0c00001d201e7389 */ /* 0x000064000004001c */
[----:B01----:R-:W-:Y:S01]  /*55e0*/  ENDCOLLECTIVE ;  /* 0x000000000000791b */ /* 0x003fe20003800000 */
.L_x_2308:
[----:B------:R-:W-:-:S04]  /*55f0*/  FADD.FTZ R36, R36, R33 ;  /* 0x0000002124247221 */ /* 0x000fc80000010000 */
[----:B------:R-:W-:Y:S01]  /*5600*/  IMAD.MOV.U32 R32, RZ, RZ, R36 ;  /* 0x000000ffff207224 */ /* 0x000fe200078e0024 */
[----:B------:R-:W-:-:S07]  /*5610*/  MOV R35, R30 ;  /* 0x0000001e00237202 */ /* 0x000fce0000000f00 */
[----:B------:R-:W-:Y:S05]  /*5620*/  WARPSYNC.COLLECTIVE R23, `(.L_x_2309) ;  /* 0x0000000017087348 */ /* 0x000fea0003c00000 */
[----:B------:R0:W1:Y:S02]  /*5630*/  SHFL.BFLY P2, R30, R32, R29, R28 ;  /* 0x0c00001d201e7389 */ /* 0x000064000004001c */
[----:B01----:R-:W-:Y:S01]  /*5640*/  ENDCOLLECTIVE ;  /* 0x000000000000791b */ /* 0x003fe20003800000 */
.L_x_2309:
[----:B------:R-:W-:Y:S01]  /*5650*/  FADD.FTZ R35, R34, R35 ;  /* 0x0000002322237221 */ /* 0x000fe20000010000 */
[----:B------:R-:W-:-:S04]  /*5660*/  HFMA2.MMA R29, -RZ, RZ, 0, 1.1920928955078125e-07 ;  /* 0x00000002ff1d7435 */ /* 0x000fc800000001ff */
[----:B------:R-:W-:Y:S02]  /*5670*/  MOV R32, R35 ;  /* 0x0000002300207202 */ /* 0x000fe40000000f00 */
[----:B------:R-:W-:-:S07]  /*5680*/  MOV R37, R30 ;  /* 0x0000001e00257202 */ /* 0x000fce0000000f00 */
[----:B------:R-:W-:Y:S05]  /*5690*/  WARPSYNC.COLLECTIVE R23, `(.L_x_2310) ;  /* 0x0000000017087348 */ /* 0x000fea0003c00000 */
[----:B------:R0:W1:Y:S02]  /*56a0*/  SHFL.BFLY P2, R30, R32, R29, R28 ;  /* 0x0c00001d201e7389 */ /* 0x000064000004001c */
[----:B01----:R-:W-:Y:S01]  /*56b0*/  ENDCOLLECTIVE ;  /* 0x000000000000791b */ /* 0x003fe20003800000 */
.L_x_2310:
[----:B------:R-:W-:-:S05]  /*56c0*/  FADD.FTZ R37, R36, R37 ;  /* 0x0000002524257221 */ /* 0x000fca0000010000 */
[----:B------:R-:W-:Y:S01]  /*56d0*/  MOV R32, R37 ;  /* 0x0000002500207202 */ /* 0x000fe20000000f00 */
[----:B------:R-:W-:-:S07]  /*56e0*/  IMAD.MOV.U32 R38, RZ, RZ, R30 ;  /* 0x000000ffff267224 */ /* 0x000fce00078e001e */
[----:B------:R-:W-:Y:S05]  /*56f0*/  WARPSYNC.COLLECTIVE R23, `(.L_x_2311) ;  /* 0x0000000017087348 */ /* 0x000fea0003c00000 */
[----:B------:R0:W1:Y:S02]  /*5700*/  SHFL.BFLY P2, R30, R32, R29, R28 ;  /* 0x0c00001d201e7389 */ /* 0x000064000004001c */
[----:B01----:R-:W-:Y:S01]  /*5710*/  ENDCOLLECTIVE ;  /* 0x000000000000791b */ /* 0x003fe20003800000 */
.L_x_2311:
[----:B------:R-:W-:-:S05]  /*5720*/  FADD.FTZ R38, R35, R38 ;  /* 0x0000002623267221 */ /* 0x000fca0000010000 */
[----:B------:R-:W-:Y:S01]  /*5730*/  MOV R32, R38 ;  /* 0x0000002600207202 */ /* 0x000fe20000000f00 */
[----:B------:R-:W-:Y:S01]  /*5740*/  IMAD.MOV.U32 R29, RZ, RZ, 0x1 ;  /* 0x00000001ff1d7424 */ /* 0x000fe200078e00ff */
[----:B------:R-:W-:-:S07]  /*5750*/  MOV R40, R30 ;  /* 0x0000001e00287202 */ /* 0x000fce0000000f00 */
[----:B------:R-:W-:Y:S05]  /*5760*/  WARPSYNC.COLLECTIVE R23, `(.L_x_2312) ;  /* 0x0000000017087348 */ /* 0x000fea0003c00000 */
[----:B------:R0:W1:Y:S02]  /*5770*/  SHFL.BFLY P2, R30, R32, R29, R28 ;  /* 0x0c00001d201e7389 */ /* 0x000064000004001c */
[----:B01----:R-:W-:Y:S01]  /*5780*/  ENDCOLLECTIVE ;  /* 0x000000000000791b */ /* 0x003fe20003800000 */
.L_x_2312:
[----:B------:R-:W-:-:S05]  /*5790*/  FADD.FTZ R40, R37, R40 ;  /* 0x0000002825287221 */ /* 0x000fca0000010000 */
[----:B------:R-:W-:Y:S02]  /*57a0*/  MOV R32, R40 ;  /* 0x0000002800207202 */ /* 0x000fe40000000f00 */
[----:B------:R-:W-:-:S07]  /*57b0*/  MOV R31, R30 ;  /* 0x0000001e001f7202 */ /* 0x000fce0000000f00 */
[----:B------:R-:W-:Y:S05]  /*57c0*/  WARPSYNC.COLLECTIVE R23, `(.L_x_2313) ;  /* 0x0000000017087348 */ /* 0x000fea0003c00000 */
[----:B------:R0:W1:Y:S02]  /*57d0*/  SHFL.BFLY P2, R30, R32, R29, R28 ;  /* 0x0c00001d201e7389 */ /* 0x000064000004001c */
[----:B01----:R-:W-:Y:S01]  /*57e0*/  ENDCOLLECTIVE ;  /* 0x000000000000791b */ /* 0x003fe20003800000 */
.L_x_2313:
[----:B------:R-:W-:Y:S01]  /*57f0*/  FADD.FTZ R31, R38, R31 ;  /* 0x0000001f261f7221 */ /* 0x000fe20000010000 */
[----:B------:R-:W-:Y:S06]  /*5800*/  BRA `(.L_x_2314) ;  /* 0xffffffe800b47947 */ /* 0x000fec000383ffff */
.L_x_2284:
[----:B------:R-:W-:Y:S01]  /*5810*/  HFMA2.MMA R28, -RZ, RZ, 0, 0.000503063201904296875 ;  /* 0x0000101fff1c7435 */ /* 0x000fe200000001ff */
[----:B------:R-:W-:Y:S01]  /*5820*/  BSSY B0, `(.L_x_2315) ;  /* 0x0000007000007945 */ /* 0x000fe20003800000 */
[----:B--2---:R-:W-:Y:S01]  /*5830*/  MOV R32, R24 ;  /* 0x0000001800207202 */ /* 0x004fe20000000f00 */
[----:B------:R-:W-:Y:S01]  /*5840*/  IMAD.MOV.U32 R29, RZ, RZ, 0x8 ;  /* 0x00000008ff1d7424 */ /* 0x000fe200078e00ff */
[----:B0-----:R-:W-:-:S07]  /*5850*/  MOV R23, 0xffff ;  /* 0x0000ffff00177802 */ /* 0x001fce0000000f00 */
[----:B-1-34-:R-:W-:Y:S05]  /*5860*/  WARPSYNC.COLLECTIVE R23, `(.L_x_2316) ;  /* 0x0000000017087348 */ /* 0x01afea0003c00000 */
[----:B------:R0:W2:Y:S02]  /*5870*/  SHFL.BFLY P2, R30, R32, R29, R28 ;  /* 0x0c00001d201e7389 */ /* 0x0000a4000004001c */
[----:B01234-:R-:W-:Y:S01]  /*5880*/  ENDCOLLECTIVE ;  /* 0x000000000000791b */ /* 0x01ffe20003800000 */
.L_x_2316:
[----:B------:R-:W-:Y:S05]  /*5890*/  BSYNC B0 ;  /* 0x0000000000007941 */ /* 0x000fea0003800000 */
.L_x_2315:
[----:B------:R-:W-:Y:S01]  /*58a0*/  HFMA2.MMA R29, -RZ, RZ, 0, 4.76837158203125e-07 ;  /* 0x00000008ff1d7435 */ /* 0x000fe200000001ff */
[----:B------:R-:W-:Y:S01]  /*58b0*/  IMAD.MOV.U32 R32, RZ, RZ, R25 ;  /* 0x000000ffff207224 */ /* 0x000fe200078e0019 */
[----:B------:R-:W-:Y:S01]  /*58c0*/  MOV R28, 0x101f ;  /* 0x0000101f001c7802 */ /* 0x000fe20000000f00 */
[----:B------:R-:W-:Y:S01]  /*58d0*/  @P0 IMAD.SHL.U32 R36, R49, 0x2, RZ ;  /* 0x0000000231240824 */ /* 0x000fe200078e00ff */
[----:B------:R-:W-:Y:S01]  /*58e0*/  MOV R23, 0xffff ;  /* 0x0000ffff00177802 */ /* 0x000fe20000000f00 */
[----:B------:R-:W-:Y:S01]  /*58f0*/  HFMA2.MMA R35, -RZ, RZ, 0, 0 ;  /* 0x00000000ff237435 */ /* 0x000fe200000001ff */
[----:B------:R-:W-:Y:S01]  /*5900*/  MOV R27, R30 ;  /* 0x0000001e001b7202 */ /* 0x000fe20000000f00 */
[----:B------:R-:W-:Y:S01]  /*5910*/  IMAD.MOV.U32 R37, RZ, RZ, RZ ;  /* 0x000000ffff257224 */ /* 0x000fe200078e00ff */
[----:B------:R-:W-:-:S08]  /*5920*/  @P0 IADD3 R31, R34, 0x1e, RZ ;  /* 0x0000001e221f0810 */ /* 0x000fd00007ffe0ff */
[----:B------:R-:W-:Y:S05]  /*5930*/  WARPSYNC.COLLECTIVE R23, `(.L_x_2317) ;  /* 0x0000000017087348 */ /* 0x000fea0003c00000 */
[----:B------:R0:W1:Y:S02]  /*5940*/  SHFL.BFLY P2, R30, R32, R29, R28 ;  /* 0x0c00001d201e7389 */ /* 0x000064000004001c */
[----:B01----:R-:W-:Y:S01]  /*5950*/  ENDCOLLECTIVE ;  /* 0x000000000000791b */ /* 0x003fe20003800000 */
.L_x_2317:
[----:B------:R-:W-:Y:S01]  /*5960*/  @P0 LEA R38, R49, UR4, 0x7 ;  /* 0x0000000431260c11 */ /* 0x000fe2000f8e38ff */
[----:B------:R-:W-:Y:S01]  /*5970*/  FADD.FTZ R27, R27, R24 ;  /* 0x000000181b1b7221 */ /* 0x000fe20000010000 */
[----:B------:R-:W-:Y:S01]  /*5980*/  @P0 LOP3.LUT R31, R31, R36, RZ, 0x3c, !PT ;  /* 0x000000241f1f0212 */ /* 0x000fe200078e3cff */
[----:B------:R-:W-:Y:S01]  /*5990*/  HFMA2.MMA R41, -RZ, RZ, 0, 0 ;  /* 0x00000000ff297435 */ /* 0x000fe200000001ff */
[----:B------:R-:W-:Y:S01]  /*59a0*/  @P0 LEA R39, R49, UR4, 0x7 ;  /* 0x0000000431270c11 */ /* 0x000fe2000f8e38ff */
[----:B------:R-:W-:Y:S01]  /*59b0*/  HFMA2.MMA R50, -RZ, RZ, 0, 0 ;  /* 0x00000000ff327435 */ /* 0x000fe200000001ff */
[----:B------:R-:W-:Y:S02]  /*59c0*/  @P0 LEA R31, R31, R38, 0x2 ;  /* 0x000000261f1f0211 */ /* 0x000fe400078e10ff */
[----:B------:R-:W-:Y:S02]  /*59d0*/  MOV R43, RZ ;  /* 0x000000ff002b7202 */ /* 0x000fe40000000f00 */
[----:B------:R-:W-:Y:S01]  /*59e0*/  @P0 LEA R51, R49, UR4, 0x7 ;  /* 0x0000000431330c11 */ /* 0x000fe2000f8e38ff */
[----:B------:R0:W1:Y:S01]  /*59f0*/  @P0 LDS R36, [R31] ;  /* 0x000000001f240984 */ /* 0x0000620000000800 */
[----:B------:R-:W-:Y:S01]  /*5a00*/  HFMA2.MMA R29, -RZ, RZ, 0, 2.384185791015625e-07 ;  /* 0x00000004ff1d7435 */ /* 0x000fe200000001ff */
[----:B------:R-:W-:-:S02]  /*5a10*/  MOV R32, R27 ;  /* 0x0000001b00207202 */ /* 0x000fc40000000f00 */
[----:B------:R0:W2:Y:S01]  /*5a20*/  @P0 LDS R38, [R31+0x780] ;  /* 0x000780001f260984 */ /* 0x0000a20000000800 */
[----:B------:R-:W-:-:S07]  /*5a30*/  FADD.FTZ R26, R30, R25 ;  /* 0x000000191e1a7221 */ /* 0x000fce0000010000 */
[----:B012---:R-:W-:Y:S05]  /*5a40*/  WARPSYNC.COLLECTIVE R23, `(.L_x_2318) ;  /* 0x0000000017087348 */ /* 0x007fea0003c00000 */
[----:B------:R3:W4:Y:S02]  /*5a50*/  SHFL.BFLY P2, R30, R32, R29, R28 ;  /* 0x0c00001d201e7389 */ /* 0x000724000004001c */
[----:B01234-:R-:W-:Y:S01]  /*5a60*/  ENDCOLLECTIVE ;  /* 0x000000000000791b */ /* 0x01ffe20003800000 */
.L_x_2318:
[----:B------:R-:W-:Y:S01]  /*5a70*/  IMAD.MOV.U32 R32, RZ, RZ, R26 ;  /* 0x000000ffff207224 */ /* 0x000fe200078e001a */
[----:B------:R-:W-:-:S07]  /*5a80*/  MOV R24, R30 ;  /* 0x0000001e00187202 */ /* 0x000fce0000000f00 */
[----:B------:R-:W-:Y:S05]  /*5a90*/  WARPSYNC.COLLECTIVE R23, `(.L_x_2319) ;  /* 0x0000000017087348 */ /* 0x000fea0003c00000 */
[----:B------:R0:W1:Y:S02]  /*5aa0*/  SHFL.BFLY P2, R30, R32, R29, R28 ;  /* 0x0c00001d201e7389 */ /* 0x000064000004001c */
[----:B01----:R-:W-:Y:S01]  /*5ab0*/  ENDCOLLECTIVE ;  /* 0x000000000000791b */ /* 0x003fe20003800000 */
.L_x_2319:
[----:B------:R-:W-:Y:S01]  /*5ac0*/  @P0 MOV R35, R36 ;  /* 0x0000002400230202 */ /* 0x000fe20000000f00 */
[----:B------:R-:W-:Y:S01]  /*5ad0*/  FADD.FTZ R24, R27, R24 ;  /* 0x000000181b187221 */ /* 0x000fe20000010000 */
[----:B------:R-:W-:-:S04]  /*5ae0*/  @P0 MOV R37, R38 ;  /* 0x0000002600250202 */ /* 0x000fc80000000f00 */
[----:B------:R-:W-:Y:S01]  /*5af0*/  MOV R32, R24 ;  /* 0x0000001800207202 */ /* 0x000fe20000000f00 */
[----:B------:R-:W-:Y:S02]  /*5b00*/  IMAD.MOV.U32 R29, RZ, RZ, 0x2 ;  /* 0x00000002ff1d7424 */ /* 0x000fe400078e00ff */
[----:B------:R-:W-:Y:S01]  /*5b10*/  FADD.FTZ R25, R26, R30 ;  /* 0x0000001e1a197221 */ /* 0x000fe20000010000 */
[----:B------:R-:W-:-:S07]  /*5b20*/  @P0 IADD3 R26, R34, 0x3c, RZ ;  /* 0x0000003c221a0810 */ /* 0x000fce0007ffe0ff */
[----:B------:R-:W-:Y:S05]  /*5b30*/  WARPSYNC.COLLECTIVE R23, `(.L_x_2320) ;  /* 0x0000000017087348 */ /* 0x000fea0003c00000 */
[----:B------:R0:W1:Y:S02]  /*5b40*/  SHFL.BFLY P2, R30, R32, R29, R28 ;  /* 0x0c00001d201e7389 */ /* 0x000064000004001c */
[----:B01----:R-:W-:Y:S01]  /*5b50*/  ENDCOLLECTIVE ;  /* 0x000000000000791b */ /* 0x003fe20003800000 */
.L_x_2320:
[----:B------:R-:W-:Y:S02]  /*5b60*/  MOV R32, R25 ;  /* 0x0000001900207202 */ /* 0x000fe40000000f00 */
[----:B------:R-:W-:-:S07]  /*5b70*/  MOV R27, R30 ;  /* 0x0000001e001b7202 */ /* 0x000fce0000000f00 */
[----:B------:R-:W-:Y:S05]  /*5b80*/  WARPSYNC.COLLECTIVE R23, `(.L_x_2321) ;  /* 0x0000000017087348 */ /* 0x000fea0003c00000 */
[----:B------:R0:W1:Y:S02]  /*5b90*/  SHFL.BFLY P2, R30, R32, R29, R28 ;  /* 0x0c00001d201e7389 */ /* 0x000064000004001c */
[----:B01----:R-:W-:Y:S01]  /*5ba0*/  ENDCOLLECTIVE ;  /* 0x000000000000791b */ /* 0x003fe20003800000 */
.L_x_2321:
[----:B------:R-:W-:Y:S01]  /*5bb0*/  FADD.FTZ R31, R24, R27 ;  /* 0x0000001b181f7221 */ /* 0x000fe20000010000 */
[----:B------:R-:W-:-:S04]  /*5bc0*/  @P0 SHF.L.U32 R27, R49, 0x1, RZ ;  /* 0x00000001311b0819 */ /* 0x000fc800000006ff */
[----:B------:R-:W-:-:S05]  /*5bd0*/  @P0 LOP3.LUT R26, R26, R27, RZ, 0x3c, !PT ;  /* 0x0000001b1a1a0212 */ /* 0x000fca00078e3cff */
[----:B------:R-:W-:Y:S01]  /*5be0*/  @P0 IMAD R27, R26, 0x4, R39 ;  /* 0x000000041a1b0824 */ /* 0x000fe200078e0227 */
[----:B------:R-:W-:Y:S01]  /*5bf0*/  MOV R32, R31 ;  /* 0x0000001f00207202 */ /* 0x000fe20000000f00 */
[----:B------:R-:W-:-:S03]  /*5c00*/  IMAD.MOV.U32 R29, RZ, RZ, 0x1 ;  /* 0x00000001ff1d7424 */ /* 0x000fc600078e00ff */
[----:B------:R0:W1:Y:S04]  /*5c10*/  @P0 LDS R44, [R27] ;  /* 0x000000001b2c0984 */ /* 0x0000680000000800 */
[----:B------:R0:W2:Y:S01]  /*5c20*/  @P0 LDS R45, [R27+0x780] ;  /* 0x000780001b2d0984 */ /* 0x0000a20000000800 */
[----:B------:R-:W-:-:S07]  /*5c30*/  FADD.FTZ R33, R25, R30 ;  /* 0x0000001e19217221 */ /* 0x000fce0000010000 */
[----:B012---:R-:W-:Y:S05]  /*5c40*/  WARPSYNC.COLLECTIVE R23, `(.L_x_2322) ;  /* 0x0000000017087348 */ /* 0x007fea0003c00000 */
[----:B------:R3:W4:Y:S02]  /*5c50*/  SHFL.BFLY P2, R30, R32, R29, R28 ;  /* 0x0c00001d201e7389 */ /* 0x000724000004001c */
[----:B01234-:R-:W-:Y:S01]  /*5c60*/  ENDCOLLECTIVE ;  /* 0x000000000000791b */ /* 0x01ffe20003800000 */
.L_x_2322:
[----:B------:R-:W0:Y:S01]  /*5c70*/  LDC.64 R24, c[0x0][0x218] ;  /* 0x00008600ff187b82 */ /* 0x000e220000000a00 */
[----:B------:R-:W-:Y:S02]  /*5c80*/  MOV R32, R33 ;  /* 0x0000002100207202 */ /* 0x000fe40000000f00 */
[----:B------:R-:W-:-:S07]  /*5c90*/  MOV R36, R30 ;  /* 0x0000001e00247202 */ /* 0x000fce0000000f00 */
[----:B0-----:R-:W-:Y:S05]  /*5ca0*/  WARPSYNC.COLLECTIVE R23, `(.L_x_2323) ;  /* 0x0000000017087348 */ /* 0x001fea0003c00000 */
[----:B------:R1:W2:Y:S02]  /*5cb0*/  SHFL.BFLY P2, R30, R32, R29, R28 ;  /* 0x0c00001d201e7389 */ /* 0x0002a4000004001c */
[----:B012---:R-:W-:Y:S01]  /*5cc0*/  ENDCOLLECTIVE ;  /* 0x000000000000791b */ /* 0x007fe20003800000 */
.L_x_2323:
[----:B------:R-:W-:Y:S01]  /*5cd0*/  FADD.FTZ R31, R31, R36 ;  /* 0x000000241f1f7221 */ /* 0x000fe20000010000 */
[----:B------:R-:W-:Y:S01]  /*5ce0*/  @P0 IMAD.MOV.U32 R41, RZ, RZ, R44 ;  /* 0x000000ffff290224 */ /* 0x000fe200078e002c */
        /* <DEDUP_REMOVED lines=8> */
.L_x_2324:
[----:B------:R-:W-:Y:S01]  /*5d70*/  FADD.FTZ R33, R33, R38 ;  /* 0x0000002621217221 */ /* 0x000fe20000010000 */
[----:B------:R-:W-:Y:S02]  /*5d80*/  MOV R32, R37 ;  /* 0x0000002500207202 */ /* 0x000fe40000000f00 */
[----:B------:R-:W-:-:S07]  /*5d90*/  MOV R40, R30 ;  /* 0x0000001e00287202 */ /* 0x000fce0000000f00 */
[----:B------:R-:W-:Y:S05]  /*5da0*/  WARPSYNC.COLLECTIVE R23, `(.L_x_2325) ;  /* 0x0000000017087348 */ /* 0x000fea0003c00000 */
[----:B------:R0:W1:Y:S02]  /*5db0*/  SHFL.BFLY P2, R30, R32, R29, R28 ;  /* 0x0c00001d201e7389 */ /* 0x000064000004001c */
[----:B01----:R-:W-:Y:S01]  /*5dc0*/  ENDCOLLECTIVE ;  /* 0x000000000000791b */ /* 0x003fe20003800000 */
.L_x_2325:
[----:B------:R-:W-:Y:S01]  /*5dd0*/  FADD.FTZ R40, R40, R35 ;  /* 0x0000002328287221 */ /* 0x000fe20000010000 */
[----:B------:R-:W-:-:S04]  /*5de0*/  HFMA2.MMA R29, -RZ, RZ, 0, 2.384185791015625e-07 ;  /* 0x00000004ff1d7435 */ /* 0x000fc800000001ff */
[----:B------:R-:W-:Y:S01]  /*5df0*/  MOV R32, R40 ;  /* 0x0000002800207202 */ /* 0x000fe20000000f00 */
[----:B------:R-:W-:-:S07]  /*5e00*/  IMAD.MOV.U32 R42, RZ, RZ, R30 ;  /* 0x000000ffff2a7224 */ /* 0x000fce00078e001e */
[----:B------:R-:W-:Y:S05]  /*5e10*/  WARPSYNC.COLLECTIVE R23, `(.L_x_2326) ;  /* 0x0000000017087348 */ /* 0x000fea0003c00000 */
[----:B------:R0:W1:Y:S02]  /*5e20*/  SHFL.BFLY P2, R30, R32, R29, R28 ;  /* 0x0c00001d201e7389 */ /* 0x000064000004001c */
[----:B01----:R-:W-:Y:S01]  /*5e30*/  ENDCOLLECTIVE ;  /* 0x000000000000791b */ /* 0x003fe20003800000 */
.L_x_2326:
[----:B------:R-:W-:-:S05]  /*5e40*/  FADD.FTZ R42, R42, R37 ;  /* 0x000000252a2a7221 */ /* 0x000fca0000010000 */
[----:B------:R-:W-:Y:S01]  /*5e50*/  MOV R32, R42 ;  /* 0x0000002a00207202 */ /* 0x000fe20000000f00 */
[----:B------:R-:W-:-:S07]  /*5e60*/  IMAD.MOV.U32 R35, RZ, RZ, R30 ;  /* 0x000000ffff237224 */ /* 0x000fce00078e001e */
[----:B------:R-:W-:Y:S05]  /*5e70*/  WARPSYNC.COLLECTIVE R23, `(.L_x_2327) ;  /* 0x0000000017087348 */ /* 0x000fea0003c00000 */
[----:B------:R0:W1:Y:S02]  /*5e80*/  SHFL.BFLY P2, R30, R32, R29, R28 ;  /* 0x0c00001d201e7389 */ /* 0x000064000004001c */
[----:B01----:R-:W-:Y:S01]  /*5e90*/  ENDCOLLECTIVE ;  /* 0x000000000000791b */ /* 0x003fe20003800000 */
.L_x_2327:
[----:B------:R-:W-:Y:S01]  /*5ea0*/  FADD.FTZ R35, R40, R35 ;  /* 0x0000002328237221 */ /* 0x000fe20000010000 */
[----:B------:R-:W-:-:S04]  /*5eb0*/  HFMA2.MMA R29, -RZ, RZ, 0, 1.1920928955078125e-07 ;  /* 0x00000002ff1d7435 */ /* 0x000fc800000001ff */
[----:B------:R-:W-:Y:S02]  /*5ec0*/  MOV R32, R35 ;  /* 0x0000002300207202 */ /* 0x000fe40000000f00 */
[----:B------:R-:W-:-:S07]  /*5ed0*/  MOV R37, R30 ;  /* 0x0000001e00257202 */ /* 0x000fce0000000f00 */
[----:B------:R-:W-:Y:S05]  /*5ee0*/  WARPSYNC.COLLECTIVE R23, `(.L_x_2328) ;  /* 0x0000000017087348 */ /* 0x000fea0003c00000 */
[----:B------:R0:W1:Y:S02]  /*5ef0*/  SHFL.BFLY P2, R30, R32, R29, R28 ;  /* 0x0c00001d201e7389 */ /* 0x000064000004001c */
[----:B01----:R-:W-:Y:S01]  /*5f00*/  ENDCOLLECTIVE ;  /* 0x000000000000791b */ /* 0x003fe20003800000 */
.L_x_2328:
[----:B------:R-:W-:-:S04]  /*5f10*/  FADD.FTZ R37, R42, R37 ;  /* 0x000000252a257221 */ /* 0x000fc80000010000 */
[----:B------:R-:W-:Y:S01]  /*5f20*/  IMAD.MOV.U32 R32, RZ, RZ, R37 ;  /* 0x000000ffff207224 */ /* 0x000fe200078e0025 */
[----:B------:R-:W-:-:S07]  /*5f30*/  MOV R26, R30 ;  /* 0x0000001e001a7202 */ /* 0x000fce0000000f00 */
[----:B------:R-:W-:Y:S05]  /*5f40*/  WARPSYNC.COLLECTIVE R23, `(.L_x_2329) ;  /* 0x0000000017087348 */ /* 0x000fea0003c00000 */
[----:B------:R0:W1:Y:S02]  /*5f50*/  SHFL.BFLY P2, R30, R32, R29, R28 ;  /* 0x0c00001d201e7389 */ /* 0x000064000004001c */
[----:B01----:R-:W-:Y:S01]  /*5f60*/  ENDCOLLECTIVE ;  /* 0x000000000000791b */ /* 0x003fe20003800000 */
.L_x_2329:
[----:B------:R-:W-:Y:S01]  /*5f70*/  FADD.FTZ R39, R35, R26 ;  /* 0x0000001a23277221 */ /* 0x000fe20000010000 */
[----:B------:R-:W-:Y:S01]  /*5f80*/  @P0 IADD3 R26, R34, 0x5a, RZ ;  /* 0x0000005a221a0810 */ /* 0x000fe20007ffe0ff */
[----:B------:R-:W-:-:S03]  /*5f90*/  HFMA2.MMA R29, -RZ, RZ, 0, 5.9604644775390625e-08 ;  /* 0x00000001ff1d7435 */ /* 0x000fc600000001ff */
[----:B------:R-:W-:Y:S02]  /*5fa0*/  MOV R32, R39 ;  /* 0x0000002700207202 */ /* 0x000fe40000000f00 */
[----:B------:R-:W-:-:S07]  /*5fb0*/  MOV R40, R30 ;  /* 0x0000001e00287202 */ /* 0x000fce0000000f00 */
[----:B------:R-:W-:Y:S05]  /*5fc0*/  WARPSYNC.COLLECTIVE R23, `(.L_x_2330) ;  /* 0x0000000017087348 */ /* 0x000fea0003c00000 */
[----:B------:R0:W1:Y:S02]  /*5fd0*/  SHFL.BFLY P2, R30, R32, R29, R28 ;  /* 0x0c00001d201e7389 */ /* 0x000064000004001c */
[----:B01----:R-:W-:Y:S01]  /*5fe0*/  ENDCOLLECTIVE ;  /* 0x000000000000791b */ /* 0x003fe20003800000 */
.L_x_2330:
[----:B------:R-:W-:Y:S01]  /*5ff0*/  FADD.FTZ R40, R37, R40 ;  /* 0x0000002825287221 */ /* 0x000fe20000010000 */
[----:B------:R-:W-:-:S04]  /*6000*/  @P0 SHF.L.U32 R37, R49, 0x1, RZ ;  /* 0x0000000131250819 */ /* 0x000fc800000006ff */
[----:B------:R-:W-:-:S04]  /*6010*/  @P0 LOP3.LUT R26, R26, R37, RZ, 0x3c, !PT ;  /* 0x000000251a1a0212 */ /* 0x000fc800078e3cff */
[----:B------:R-:W-:Y:S02]  /*6020*/  @P0 LEA R26, R26, R51, 0x2 ;  /* 0x000000331a1a0211 */ /* 0x000fe400078e10ff */
[----:B------:R-:W-:-:S03]  /*6030*/  MOV R32, R40 ;  /* 0x0000002800207202 */ /* 0x000fc60000000f00 */
[----:B------:R0:W1:Y:S04]  /*6040*/  @P0 LDS R51, [R26] ;  /* 0x000000001a330984 */ /* 0x0000680000000800 */
[----:B------:R0:W2:Y:S01]  /*6050*/  @P0 LDS R52, [R26+0x780] ;  /* 0x000780001a340984 */ /* 0x0000a20000000800 */
[----:B------:R-:W-:-:S07]  /*6060*/  IMAD.MOV.U32 R42, RZ, RZ, R30 ;  /* 0x000000ffff2a7224 */ /* 0x000fce00078e001e */
[----:B012---:R-:W-:Y:S05]  /*6070*/  WARPSYNC.COLLECTIVE R23, `(.L_x_2331) ;  /* 0x0000000017087348 */ /* 0x007fea0003c00000 */
[----:B------:R3:W4:Y:S02]  /*6080*/  SHFL.BFLY P2, R30, R32, R29, R28 ;  /* 0x0c00001d201e7389 */ /* 0x000724000004001c */
[----:B01234-:R-:W-:Y:S01]  /*6090*/  ENDCOLLECTIVE ;  /* 0x000000000000791b */ /* 0x01ffe20003800000 */
.L_x_2331:
        /* <DEDUP_REMOVED lines=8> */
.L_x_2332:
[----:B------:R-:W-:Y:S01]  /*6120*/  FADD.FTZ R35, R40, R35 ;  /* 0x0000002328237221 */ /* 0x000fe20000010000 */
[----:B------:R-:W-:Y:S01]  /*6130*/  @P0 MOV R45, R51 ;  /* 0x00000033002d0202 */ /* 0x000fe20000000f00 */
[----:B------:R-:W-:Y:S01]  /*6140*/  @P0 IMAD.MOV.U32 R50, RZ, RZ, R52 ;  /* 0x000000ffff320224 */ /* 0x000fe200078e0034 */
[----:B------:R-:W-:Y:S02]  /*6150*/  ISETP.NE.AND P0, PT, R49, RZ, PT ;  /* 0x000000ff3100720c */ /* 0x000fe40003f05270 */
[----:B------:R-:W-:Y:S02]  /*6160*/  MOV R32, R43 ;  /* 0x0000002b00207202 */ /* 0x000fe40000000f00 */
[----:B------:R-:W-:-:S09]  /*6170*/  MOV R44, R30 ;  /* 0x0000001e002c7202 */ /* 0x000fd20000000f00 */
[----:B------:R-:W-:Y:S05]  /*6180*/  WARPSYNC.COLLECTIVE R23, `(.L_x_2333) ;  /* 0x0000000017087348 */ /* 0x000fea0003c00000 */
[----:B------:R0:W1:Y:S02]  /*6190*/  SHFL.BFLY P2, R30, R32, R29, R28 ;  /* 0x0c00001d201e7389 */ /* 0x000064000004001c */
[----:B01----:R-:W-:Y:S01]  /*61a0*/  ENDCOLLECTIVE ;  /* 0x000000000000791b */ /* 0x003fe20003800000 */
.L_x_2333:
[----:B------:R-:W-:Y:S01]  /*61b0*/  FADD.FTZ R44, R44, R41 ;  /* 0x000000292c2c7221 */ /* 0x000fe20000010000 */
[----:B------:R-:W-:-:S03]  /*61c0*/  HFMA2.MMA R29, -RZ, RZ, 0, 2.384185791015625e-07 ;  /* 0x00000004ff1d7435 */ /* 0x000fc600000001ff */
[----:B------:R-:W-:Y:S01]  /*61d0*/  IMAD.MOV.U32 R32, RZ, RZ, R44 ;  /* 0x000000ffff207224 */ /* 0x000fe200078e002c */
[----:B------:R-:W-:-:S07]  /*61e0*/  MOV R46, R30 ;  /* 0x0000001e002e7202 */ /* 0x000fce0000000f00 */
[----:B------:R-:W-:Y:S05]  /*61f0*/  WARPSYNC.COLLECTIVE R23, `(.L_x_2334) ;  /* 0x0000000017087348 */ /* 0x000fea0003c00000 */
[----:B------:R0:W1:Y:S02]  /*6200*/  SHFL.BFLY P2, R30, R32, R29, R28 ;  /* 0x0c00001d201e7389 */ /* 0x000064000004001c */
[----:B01----:R-:W-:Y:S01]  /*6210*/  ENDCOLLECTIVE ;  /* 0x000000000000791b */ /* 0x003fe20003800000 */
.L_x_2334:
[----:B------:R-:W-:-:S05]  /*6220*/  FADD.FTZ R46, R46, R43 ;  /* 0x0000002b2e2e7221 */ /* 0x000fca0000010000 */
[----:B------:R-:W-:Y:S02]  /*6230*/  MOV R32, R46 ;  /* 0x0000002e00207202 */ /* 0x000fe40000000f00 */
[----:B------:R-:W-:-:S07]  /*6240*/  MOV R41, R30 ;  /* 0x0000001e00297202 */ /* 0x000fce0000000f00 */
[----:B------:R-:W-:Y:S05]  /*6250*/  WARPSYNC.COLLECTIVE R23, `(.L_x_2335) ;  /* 0x0000000017087348 */ /* 0x000fea0003c00000 */
[----:B------:R0:W1:Y:S02]  /*6260*/  SHFL.BFLY P2, R30, R32, R29, R28 ;  /* 0x0c00001d201e7389 */ /* 0x000064000004001c */
[----:B01----:R-:W-:Y:S01]  /*6270*/  ENDCOLLECTIVE ;  /* 0x000000000000791b */ /* 0x003fe20003800000 */
.L_x_2335:
[----:B------:R-:W-:Y:S01]  /*6280*/  FADD.FTZ R41, R44, R41 ;  /* 0x000000292c297221 */ /* 0x000fe20000010000 */
[----:B------:R-:W-:-:S03]  /*6290*/  HFMA2.MMA R29, -RZ, RZ, 0, 1.1920928955078125e-07 ;  /* 0x00000002ff1d7435 */ /* 0x000fc600000001ff */
[----:B------:R-:W-:Y:S02]  /*62a0*/  IMAD.MOV.U32 R32, RZ, RZ, R41 ;  /* 0x000000ffff207224 */ /* 0x000fe400078e0029 */
[----:B------:R-:W-:-:S07]  /*62b0*/  IMAD.MOV.U32 R43, RZ, RZ, R30 ;  /* 0x000000ffff2b7224 */ /* 0x000fce00078e001e */
[----:B------:R-:W-:Y:S05]  /*62c0*/  WARPSYNC.COLLECTIVE R23, `(.L_x_2336) ;  /* 0x0000000017087348 */ /* 0x000fea0003c00000 */
[----:B------:R0:W1:Y:S02]  /*62d0*/  SHFL.BFLY P2, R30, R32, R29, R28 ;  /* 0x0c00001d201e7389 */ /* 0x000064000004001c */
[----:B01----:R-:W-:Y:S01]  /*62e0*/  ENDCOLLECTIVE ;  /* 0x000000000000791b */ /* 0x003fe20003800000 */
.L_x_2336:
[----:B------:R-:W-:-:S05]  /*62f0*/  FADD.FTZ R43, R46, R43 ;  /* 0x0000002b2e2b7221 */ /* 0x000fca0000010000 */
[----:B------:R-:W-:Y:S02]  /*6300*/  MOV R32, R43 ;  /* 0x0000002b00207202 */ /* 0x000fe40000000f00 */
[----:B------:R-:W-:-:S07]  /*6310*/  MOV R44, R30 ;  /* 0x0000001e002c7202 */ /* 0x000fce0000000f00 */
[----:B------:R-:W-:Y:S05]  /*6320*/  WARPSYNC.COLLECTIVE R23, `(.L_x_2337) ;  /* 0x0000000017087348 */ /* 0x000fea0003c00000 */
[----:B------:R0:W1:Y:S02]  /*6330*/  SHFL.BFLY P2, R30, R32, R29, R28 ;  /* 0x0c00001d201e7389 */ /* 0x000064000004001c */
[----:B01----:R-:W-:Y:S01]  /*6340*/  ENDCOLLECTIVE ;  /* 0x000000000000791b */ /* 0x003fe20003800000 */
.L_x_2337:
[----:B------:R-:W-:-:S05]  /*6350*/  FADD.FTZ R44, R41, R44 ;  /* 0x0000002c292c7221 */ /* 0x000fca0000010000 */
[----:B------:R-:W-:Y:S01]  /*6360*/  MOV R32, R44 ;  /* 0x0000002c00207202 */ /* 0x000fe20000000f00 */
[----:B------:R-:W-:Y:S02]  /*6370*/  IMAD.MOV.U32 R29, RZ, RZ, 0x1 ;  /* 0x00000001ff1d7424 */ /* 0x000fe400078e00ff */
[----:B------:R-:W-:-:S07]  /*6380*/  IMAD.MOV.U32 R46, RZ, RZ, R30 ;  /* 0x000000ffff2e7224 */ /* 0x000fce00078e001e */
[----:B------:R-:W-:Y:S05]  /*6390*/  WARPSYNC.COLLECTIVE R23, `(.L_x_2338) ;  /* 0x0000000017087348 */ /* 0x000fea0003c00000 */
[----:B------:R0:W1:Y:S02]  /*63a0*/  SHFL.BFLY P2, R30, R32, R29, R28 ;  /* 0x0c00001d201e7389 */ /* 0x000064000004001c */
[----:B01----:R-:W-:Y:S01]  /*63b0*/  ENDCOLLECTIVE ;  /* 0x000000000000791b */ /* 0x003fe20003800000 */
.L_x_2338:
[----:B------:R-:W-:-:S05]  /*63c0*/  FADD.FTZ R43, R43, R46 ;  /* 0x0000002e2b2b7221 */ /* 0x000fca0000010000 */
[----:B------:R-:W-:Y:S02]  /*63d0*/  MOV R32, R43 ;  /* 0x0000002b00207202 */ /* 0x000fe40000000f00 */
[----:B------:R-:W-:-:S07]  /*63e0*/  MOV R37, R30 ;  /* 0x0000001e00257202 */ /* 0x000fce0000000f00 */
[----:B------:R-:W-:Y:S05]  /*63f0*/  WARPSYNC.COLLECTIVE R23, `(.L_x_2339) ;  /* 0x0000000017087348 */ /* 0x000fea0003c00000 */
[----:B------:R0:W1:Y:S02]  /*6400*/  SHFL.BFLY P2, R30, R32, R29, R28 ;  /* 0x0c00001d201e7389 */ /* 0x000064000004001c */
[----:B01----:R-:W-:Y:S01]  /*6410*/  ENDCOLLECTIVE ;  /* 0x000000000000791b */ /* 0x003fe20003800000 */
.L_x_2339:
[----:B------:R-:W-:Y:S01]  /*6420*/  HFMA2.MMA R29, -RZ, RZ, 0, 4.76837158203125e-07 ;  /* 0x00000008ff1d7435 */ /* 0x000fe200000001ff */
[----:B------:R-:W-:Y:S01]  /*6430*/  IMAD.MOV.U32 R32, RZ, RZ, R45 ;  /* 0x000000ffff207224 */ /* 0x000fe200078e002d */
[----:B------:R-:W-:-:S09]  /*6440*/  MOV R46, R30 ;  /* 0x0000001e002e7202 */ /* 0x000fd20000000f00 */
[----:B------:R-:W-:Y:S05]  /*6450*/  WARPSYNC.COLLECTIVE R23, `(.L_x_2340) ;  /* 0x0000000017087348 */ /* 0x000fea0003c00000 */
[----:B------:R0:W1:Y:S02]  /*6460*/  SHFL.BFLY P2, R30, R32, R29, R28 ;  /* 0x0c00001d201e7389 */ /* 0x000064000004001c */
[----:B01----:R-:W-:Y:S01]  /*6470*/  ENDCOLLECTIVE ;  /* 0x000000000000791b */ /* 0x003fe20003800000 */
.L_x_2340:
[----:B------:R-:W-:Y:S02]  /*6480*/  MOV R32, R50 ;  /* 0x0000003200207202 */ /* 0x000fe40000000f00 */
[----:B------:R-:W-:-:S07]  /*6490*/  MOV R54, R30 ;  /* 0x0000001e00367202 */ /* 0x000fce0000000f00 */
[----:B------:R-:W-:Y:S05]  /*64a0*/  WARPSYNC.COLLECTIVE R23, `(.L_x_2341) ;  /* 0x0000000017087348 */ /* 0x000fea0003c00000 */
[----:B------:R0:W1:Y:S02]  /*64b0*/  SHFL.BFLY P2, R30, R32, R29, R28 ;  /* 0x0c00001d201e7389 */ /* 0x000064000004001c */
[----:B01----:R-:W-:Y:S01]  /*64c0*/  ENDCOLLECTIVE ;  /* 0x000000000000791b */ /* 0x003fe20003800000 */
.L_x_2341:
[----:B------:R-:W-:-:S05]  /*64d0*/  FADD.FTZ R54, R54, R45 ;  /* 0x0000002d36367221 */ /* 0x000fca0000010000 */
[----:B------:R-:W-:Y:S01]  /*64e0*/  MOV R32, R54 ;  /* 0x0000003600207202 */ /* 0x000fe20000000f00 */
[----:B------:R-:W-:Y:S01]  /*64f0*/  IMAD.MOV.U32 R29, RZ, RZ, 0x4 ;  /* 0x00000004ff1d7424 */ /* 0x000fe200078e00ff */
[----:B------:R-:W-:-:S07]  /*6500*/  MOV R51, R30 ;  /* 0x0000001e00337202 */ /* 0x000fce0000000f00 */
[----:B------:R-:W-:Y:S05]  /*6510*/  WARPSYNC.COLLECTIVE R23, `(.L_x_2342) ;  /* 0x0000000017087348 */ /* 0x000fea0003c00000 */
[----:B------:R0:W1:Y:S02]  /*6520*/  SHFL.BFLY P2, R30, R32, R29, R28 ;  /* 0x0c00001d201e7389 */ /* 0x000064000004001c */
[----:B01----:R-:W-:Y:S01]  /*6530*/  ENDCOLLECTIVE ;  /* 0x000000000000791b */ /* 0x003fe20003800000 */
.L_x_2342:
[----:B------:R-:W-:-:S05]  /*6540*/  FADD.FTZ R51, R51, R50 ;  /* 0x0000003233337221 */ /* 0x000fca0000010000 */
[----:B------:R-:W-:Y:S02]  /*6550*/  MOV R32, R51 ;  /* 0x0000003300207202 */ /* 0x000fe40000000f00 */
[----:B------:R-:W-:-:S07]  /*6560*/  MOV R45, R30 ;  /* 0x0000001e002d7202 */ /* 0x000fce0000000f00 */
[----:B------:R-:W-:Y:S05]  /*6570*/  WARPSYNC.COLLECTIVE R23, `(.L_x_2343) ;  /* 0x0000000017087348 */ /* 0x000fea0003c00000 */
[----:B------:R0:W1:Y:S02]  /*6580*/  SHFL.BFLY P2, R30, R32, R29, R28 ;  /* 0x0c00001d201e7389 */ /* 0x000064000004001c */
[----:B01----:R-:W-:Y:S01]  /*6590*/  ENDCOLLECTIVE ;  /* 0x000000000000791b */ /* 0x003fe20003800000 */
.L_x_2343:
[----:B------:R-:W-:Y:S01]  /*65a0*/  FADD.FTZ R45, R54, R45 ;  /* 0x0000002d362d7221 */ /* 0x000fe20000010000 */
[----:B------:R-:W-:-:S03]  /*65b0*/  HFMA2.MMA R29, -RZ, RZ, 0, 1.1920928955078125e-07 ;  /* 0x00000002ff1d7435 */ /* 0x000fc600000001ff */
[----:B------:R-:W-:Y:S01]  /*65c0*/  IMAD.MOV.U32 R32, RZ, RZ, R45 ;  /* 0x000000ffff207224 */ /* 0x000fe200078e002d */
[----:B------:R-:W-:-:S07]  /*65d0*/  MOV R50, R30 ;  /* 0x0000001e00327202 */ /* 0x000fce0000000f00 */
[----:B------:R-:W-:Y:S05]  /*65e0*/  WARPSYNC.COLLECTIVE R23, `(.L_x_2344) ;  /* 0x0000000017087348 */ /* 0x000fea0003c00000 */
[----:B------:R0:W1:Y:S02]  /*65f0*/  SHFL.BFLY P2, R30, R32, R29, R28 ;  /* 0x0c00001d201e7389 */ /* 0x000064000004001c */
[----:B01----:R-:W-:Y:S01]  /*6600*/  ENDCOLLECTIVE ;  /* 0x000000000000791b */ /* 0x003fe20003800000 */
.L_x_2344:
[----:B------:R-:W-:Y:S01]  /*6610*/  FADD.FTZ R50, R51, R50 ;  /* 0x0000003233327221 */ /* 0x000fe20000010000 */
[----:B------:R-:W-:-:S05]  /*6620*/  IADD3 R51, R34, R21, RZ ;  /* 0x0000001522337210 */ /* 0x000fca0007ffe0ff */
[----:B------:R-:W-:-:S04]  /*6630*/  IMAD.WIDE R24, R51, 0x2, R24 ;  /* 0x0000000233187825 */ /* 0x000fc800078e0218 */
[----:B------:R-:W-:-:S04]  /*6640*/  IMAD.WIDE R26, R51, 0x2, R26 ;  /* 0x00000002331a7825 */ /* 0x000fc800078e021a */
[----:B------:R-:W-:Y:S01]  /*6650*/  IMAD.MOV.U32 R32, RZ, RZ, R50 ;  /* 0x000000ffff207224 */ /* 0x000fe200078e0032 */
[----:B------:R-:W-:-:S07]  /*6660*/  MOV R52, R30 ;  /* 0x0000001e00347202 */ /* 0x000fce0000000f00 */
[----:B------:R-:W-:Y:S05]  /*6670*/  WARPSYNC.COLLECTIVE R23, `(.L_x_2345) ;  /* 0x0000000017087348 */ /* 0x000fea0003c00000 */
[----:B------:R0:W1:Y:S02]  /*6680*/  SHFL.BFLY P2, R30, R32, R29, R28 ;  /* 0x0c00001d201e7389 */ /* 0x000064000004001c */
[----:B01----:R-:W-:Y:S01]  /*6690*/  ENDCOLLECTIVE ;  /* 0x000000000000791b */ /* 0x003fe20003800000 */
.L_x_2345:
[----:B------:R-:W-:Y:S01]  /*66a0*/  FADD.FTZ R45, R45, R52 ;  /* 0x000000342d2d7221 */ /* 0x000fe20000010000 */
[----:B------:R-:W-:Y:S01]  /*66b0*/  FADD.FTZ R29, R44, R37 ;  /* 0x000000252c1d7221 */ /* 0x000fe20000010000 */
[----:B------:R-:W-:Y:S02]  /*66c0*/  @!P0 F2FP.F16.F32.PACK_AB R23, RZ, R39 ;  /* 0x00000027ff17823e */ /* 0x000fe400000000ff */
[----:B------:R-:W-:Y:S02]  /*66d0*/  @!P0 F2FP.F16.F32.PACK_AB R28, RZ, R35 ;  /* 0x00000023ff1c823e */ /* 0x000fe400000000ff */
[----:B------:R-:W-:Y:S02]  /*66e0*/  @!P0 F2FP.F16.F32.PACK_AB R29, RZ, R29 ;  /* 0x0000001dff1d823e */ /* 0x000fe400000000ff */
[----:B------:R-:W-:Y:S02]  /*66f0*/  PRMT R35, R23, 0x7610, R35 ;  /* 0x0000761017237816 */ /* 0x000fe40000000023 */
[----:B------:R-:W-:Y:S01]  /*6700*/  PRMT R37, R29, 0x7610, R37 ;  /* 0x000076101d257816 */ /* 0x000fe20000000025 */
[----:B------:R-:W-:Y:S01]  /*6710*/  HFMA2.MMA R29, -RZ, RZ, 0, 5.9604644775390625e-08 ;  /* 0x00000001ff1d7435 */ /* 0x000fe200000001ff */
[----:B------:R-:W-:-:S02]  /*6720*/  MOV R41, R30 ;  /* 0x0000001e00297202 */ /* 0x000fc40000000f00 */
[----:B------:R-:W-:Y:S02]  /*6730*/  @!P0 F2FP.F16.F32.PACK_AB R30, RZ, R31 ;  /* 0x0000001fff1e823e */ /* 0x000fe400000000ff */
[----:B------:R-:W-:Y:S01]  /*6740*/  PRMT R36, R28, 0x7610, R36 ;  /* 0x000076101c247816 */ /* 0x000fe20000000024 */
[----:B------:R-:W-:Y:S01]  /*6750*/  IMAD.MOV.U32 R28, RZ, RZ, 0x101f ;  /* 0x0000101fff1c7424 */ /* 0x000fe200078e00ff */
[----:B------:R-:W-:Y:S01]  /*6760*/  MOV R32, R45 ;  /* 0x0000002d00207202 */ /* 0x000fe20000000f00 */
[----:B------:R0:W-:Y:S01]  /*6770*/  @!P0 STG.E.U16 desc[UR8][R24.64], R30 ;  /* 0x0000001e18008986 */ /* 0x0001e2000c101508 */
[----:B------:R-:W-:Y:S01]  /*6780*/  MOV R23, 0xffff ;  /* 0x0000ffff00177802 */ /* 0x000fe20000000f00 */
[----:B------:R-:W-:Y:S01]  /*6790*/  FADD.FTZ R41, R50, R41 ;  /* 0x0000002932297221 */ /* 0x000fe20000010000 */
[----:B------:R-:W-:-:S07]  /*67a0*/  @!P0 F2FP.F16.F32.PACK_AB R31, RZ, R33 ;  /* 0x00000021ff1f823e */ /* 0x000fce00000000ff */
[----:B0-----:R-:W-:Y:S05]  /*67b0*/  WARPSYNC.COLLECTIVE R23, `(.L_x_2346) ;  /* 0x0000000017087348 */ /* 0x001fea0003c00000 */
[----:B0-----:R0:W1:Y:S02]  /*67c0*/  SHFL.BFLY P2, R30, R32, R29, R28 ;  /* 0x0c00001d201e7389 */ /* 0x001064000004001c */
[----:B01----:R-:W-:Y:S01]  /*67d0*/  ENDCOLLECTIVE ;  /* 0x000000000000791b */ /* 0x003fe20003800000 */
.L_x_2346:
[----:B------:R-:W-:Y:S01]  /*67e0*/  PRMT R33, R31, 0x7610, R33 ;  /* 0x000076101f217816 */ /* 0x000fe20000000021 */
[----:B------:R-:W-:-:S04]  /*67f0*/  FADD.FTZ R31, R43, R46 ;  /* 0x0000002e2b1f7221 */ /* 0x000fc80000010000 */
[----:B------:R0:W-:Y:S01]  /*6800*/  @!P0 STG.E.U16 desc[UR8][R26.64], R33 ;  /* 0x000000211a008986 */ /* 0x0001e2000c101508 */
[----:B------:R-:W-:-:S03]  /*6810*/  @!P0 F2FP.F16.F32.PACK_AB R31, RZ, R31 ;  /* 0x0000001fff1f823e */ /* 0x000fc600000000ff */
        /* <DEDUP_REMOVED lines=9> */
.L_x_2347:
[----:B------:R-:W-:Y:S01]  /*68b0*/  FADD.FTZ R34, R45, R34 ;  /* 0x000000222d227221 */ /* 0x000fe20000010000 */
[----:B------:R-:W-:Y:S06]  /*68c0*/  BRA `(.L_x_2348) ;  /* 0xffffffe400007947 */ /* 0x000fec000383ffff */
.L_x_2349:
        /* <DEDUP_REMOVED lines=11> */
.L_x_3945:


//--------------------- .text._ZN13group_norm_v218gn_bwd_cuda_kernelI6__halfLi480ELi3ELi32ELi60ELi256ELb0ELb1ELi8ELi960ELi960ELi4ELb1ELi10ELb0ELb0ELNS_15WgradSyncMethodE3ENS_16CompileConditionILi900EEEEEvPT_S6_S6_PKS5_S8_S8_S8_PKfflPfPj --------------------------
	.section	.text._ZN13group_norm_v218gn_bwd_cuda_kernelI6__halfLi480ELi3ELi32ELi60ELi256ELb0ELb1ELi8ELi960ELi960ELi4ELb1ELi10ELb0ELb0ELNS_15WgradSyncMethodE3ENS_16CompileConditionILi900EEEEEvPT_S6_S6_PKS5_S8_S8_S8_PKfflPfPj,"ax",@progbits
	.align	128
        .global         _ZN13group_norm_v218gn_bwd_cuda_kernelI6__halfLi480ELi3ELi32ELi60ELi256ELb0ELb1ELi8ELi960ELi960ELi4ELb1ELi10ELb0ELb0ELNS_15WgradSyncMethodE3ENS_16CompileConditionILi900EEEEEvPT_S6_S6_PKS5_S8_S8_S8_PKfflPfPj
        .type           _ZN13group_norm_v218gn_bwd_cuda_kernelI6__halfLi480ELi3ELi32ELi60ELi256ELb0ELb1ELi8ELi960ELi960ELi4ELb1ELi10ELb0ELb0ELNS_15WgradSyncMethodE3ENS_16CompileConditionILi900EEEEEvPT_S6_S6_PKS5_S8_S8_S8_PKfflPfPj,@function
        .size           _ZN13group_norm_v218gn_bwd_cuda_kernelI6__halfLi480ELi3ELi32ELi60ELi256ELb0ELb1ELi8ELi960ELi960ELi4ELb1ELi10ELb0ELb0ELNS_15WgradSyncMethodE3ENS_16CompileConditionILi900EEEEEvPT_S6_S6_PKS5_S8_S8_S8_PKfflPfPj,(.L_x_3946 - _ZN13group_norm_v218gn_bwd_cuda_kernelI6__halfLi480ELi3ELi32ELi60ELi256ELb0ELb1ELi8ELi960ELi960ELi4ELb1ELi10ELb0ELb0ELNS_15WgradSyncMethodE3ENS_16CompileConditionILi900EEEEEvPT_S6_S6_PKS5_S8_S8_S8_PKfflPfPj)
        .other          _ZN13group_norm_v218gn_bwd_cuda_kernelI6__halfLi480ELi3ELi32ELi60ELi256ELb0ELb1ELi8ELi960ELi960ELi4ELb1ELi10ELb0ELb0ELNS_15WgradSyncMethodE3ENS_16CompileConditionILi900EEEEEvPT_S6_S6_PKS5_S8_S8_S8_PKfflPfPj,@"STO_CUDA_ENTRY STV_DEFAULT"
_ZN13group_norm_v218gn_bwd_cuda_kernelI6__halfLi480ELi3ELi32ELi60ELi256ELb0ELb1ELi8ELi960ELi960ELi4ELb1ELi10ELb0ELb0ELNS_15WgradSyncMethodE3ENS_16CompileConditionILi900EEEEEvPT_S6_S6_PKS5_S8_S8_S8_PKfflPfPj:
.text._ZN13group_norm_v218gn_bwd_cuda_kernelI6__halfLi480ELi3ELi32ELi60ELi256ELb0ELb1ELi8ELi960ELi960ELi4ELb1ELi10ELb0ELb0ELNS_15WgradSyncMethodE3ENS_16CompileConditionILi900EEEEEvPT_S6_S6_PKS5_S8_S8_S8_PKfflPfPj:
        /* <DEDUP_REMOVED lines=32> */
.L_x_2352:
[----:B------:R-:W2:Y:S04]  /*0200*/  LD.E.STRONG.GPU R0, desc[UR12][R2.64] ;  /* 0x0000000c02007980 */ /* 0x000ea8000c10f900 */
[----:B--2---:R-:W-:Y:S01]  /*0210*/  CCTL.IVALL ;  /* 0x00000000ff00798f */ /* 0x004fe20002000000 */
[----:B------:R-:W-:Y:S05]  /*0220*/  YIELD ;  /* 0x0000000000007946 */ /* 0x000fea0003800000 */
[----:B-----5:R-:W-:-:S04]  /*0230*/  LOP3.LUT R0, R0, R5, RZ, 0x3c, !PT ;  /* 0x0000000500007212 */ /* 0x020fc800078e3cff */
[----:B------:R-:W-:-:S13]  /*0240*/  ISETP.GT.AND P0, PT, R0, -0x1, PT ;  /* 0xffffffff0000780c */ /* 0x000fda0003f04270 */
[----:B------:R-:W-:Y:S05]  /*0250*/  @P0 BRA `(.L_x_2352) ;  /* 0xfffffffc00e80947 */ /* 0x000fea000383ffff */
.L_x_2351:
[----:B------:R-:W-:Y:S05]  /*0260*/  WARPSYNC.ALL ;  /* 0x0000000000007948 */ /* 0x000fea0003800000 */
[----:B------:R-:W-:Y:S06]  /*0270*/  BAR.SYNC.DEFER_BLOCKING 0x0 ;  /* 0x0000000000007b1d */ /* 0x000fec0000010000 */
[----:B------:R-:W-:Y:S05]  /*0280*/  BRA `(.L_x_2353) ;  /* 0x0000003000c07947 */ /* 0x000fea0003800000 */
.L_x_2350:
        /* <DEDUP_REMOVED lines=42> */
.L_x_2365:
[----:B-12---:R-:W0:Y:S01]  /*0530*/  S2R R0, SR_TID.X ;  /* 0x0000000000007919 */ /* 0x006e220000002100 */
[----:B------:R-:W-:Y:S01]  /*0540*/  ULOP3.LUT UR9, UR14, 0x1, URZ, 0xc0, !UPT ;  /* 0x000000010e097892 */ /* 0x000fe2000f8ec03f */
[----:B------:R-:W1:Y:S01]  /*0550*/  LDC.64 R6, c[0x0][0x238] ;  /* 0x00008e00ff067b82 */ /* 0x000e620000000a00 */
[----:B------:R-:W-:Y:S01]  /*0560*/  USHF.R.U64 UR10, UR14, 0x1, UR5 ;  /* 0x000000010e0a7899 */ /* 0x000fe20008001205 */
[----:B-----5:R-:W-:Y:S01]  /*0570*/  STL [R1+0x94], R15 ;  /* 0x0000940f01007387 */ /* 0x020fe20000100800 */
[----:B------:R-:W-:Y:S02]  /*0580*/  UIMAD UR15, UR9, 0x3c0, URZ ;  /* 0x000003c0090f78a4 */ /* 0x000fe4000f8e023f */
[----:B------:R-:W-:Y:S01]  /*0590*/  USHF.L.U32 UR9, UR17, 0x3, URZ ;  /* 0x0000000311097899 */ /* 0x000fe2000800063f */
[----:B------:R2:W-:Y:S01]  /*05a0*/  STL [R1+0x90], R14 ;  /* 0x0000900e01007387 */ /* 0x0005e20000100800 */
[----:B------:R-:W-:Y:S01]  /*05b0*/  USHF.R.U32.HI UR11, URZ, 0x1, UR5 ;  /* 0x000000013f0b7899 */ /* 0x000fe20008011605 */
[----:B------:R-:W-:Y:S01]  /*05c0*/  MOV R9, UR10 ;  /* 0x0000000a00097c02 */ /* 0x000fe20008000f00 */
[----:B------:R-:W-:Y:S01]  /*05d0*/  ULOP3.LUT UR9, UR9, 0xf8, URZ, 0xc0, !UPT ;  /* 0x000000f809097892 */ /* 0x000fe2000f8ec03f */
[----:B------:R-:W-:Y:S01]  /*05e0*/  STL [R1+0x8c], R13 ;  /* 0x00008c0d01007387 */ /* 0x000fe20000100800 */
[----:B------:R-:W-:Y:S01]  /*05f0*/  ULDC.64 UR18, c[0x0][0x248] ;  /* 0x0000920000127ab9 */ /* 0x000fe20000000a00 */
[----:B------:R-:W-:-:S02]  /*0600*/  UIMAD UR10, UR11, 0x78000, URZ ;  /* 0x000780000b0a78a4 */ /* 0x000fc4000f8e023f */
[----:B------:R-:W-:Y:S01]  /*0610*/  IMAD.U32 R10, RZ, RZ, UR11 ;  /* 0x0000000bff0a7e24 */ /* 0x000fe2000f8e00ff */
[----:B------:R3:W-:Y:S01]  /*0620*/  STL [R1+0x88], R12 ;  /* 0x0000880c01007387 */ /* 0x0007e20000100800 */
[----:B0-----:R-:W-:-:S05]  /*0630*/  IMAD.WIDE.U32 R2, R0, -0x77777777, RZ ;  /* 0x8888888900027825 */ /* 0x001fca00078e00ff */
[----:B--2---:R-:W-:-:S05]  /*0640*/  SHF.R.U32.HI R14, RZ, 0x7, R3 ;  /* 0x00000007ff0e7819 */ /* 0x004fca0000011603 */
[C---:B------:R-:W-:Y:S01]  /*0650*/  IMAD R15, R14.reuse, -0xf0, R0 ;  /* 0xffffff100e0f7824 */ /* 0x040fe200078e0200 */
[----:B------:R-:W-:Y:S01]  /*0660*/  IADD3 R0, R14, UR9, RZ ;  /* 0x000000090e007c10 */ /* 0x000fe2000fffe0ff */
[----:B------:R-:W-:-:S03]  /*0670*/  ULDC UR9, c[0x0][0x250] ;  /* 0x0000940000097ab9 */ /* 0x000fc60000000800 */
[----:B------:R-:W-:Y:S01]  /*0680*/  LEA R4, R15, UR15, 0x2 ;  /* 0x0000000f0f047c11 */ /* 0x000fe2000f8e10ff */
[----:B------:R-:W-:-:S03]  /*0690*/  IMAD R0, R0, 0x780, RZ ;  /* 0x0000078000007824 */ /* 0x000fc600078e02ff */
[----:B------:R-:W-:Y:S01]  /*06a0*/  SHF.R.S32.HI R5, RZ, 0x1f, R4 ;  /* 0x0000001fff057819 */ /* 0x000fe20000011404 */
[----:B------:R-:W-:-:S05]  /*06b0*/  IMAD.WIDE.U32 R2, R4, -0x77777777, RZ ;  /* 0x8888888904027825 */ /* 0x000fca00078e00ff */
[----:B------:R-:W-:Y:S01]  /*06c0*/  SHF.R.U32.HI R8, RZ, 0x5, R3 ;  /* 0x00000005ff087819 */ /* 0x000fe20000011603 */
[----:B------:R-:W-:-:S04]  /*06d0*/  IMAD.WIDE.U32 R2, R9, 0x78000, R4 ;  /* 0x0007800009027825 */ /* 0x000fc800078e0004 */
[----:B------:R0:W-:Y:S01]  /*06e0*/  STL [R1+0x58], R8 ;  /* 0x0000580801007387 */ /* 0x0001e20000100800 */
[----:B------:R-:W-:Y:S02]  /*06f0*/  IADD3 R5, P1, R0, R2, RZ ;  /* 0x0000000200057210 */ /* 0x000fe40007f3e0ff */
[----:B------:R-:W-:Y:S01]  /*0700*/  IADD3 R3, R3, UR10, RZ ;  /* 0x0000000a03037c10 */ /* 0x000fe2000fffe0ff */
[----:B------:R-:W-:Y:S02]  /*0710*/  ULDC.64 UR10, c[0x0][0x230] ;  /* 0x00008c00000a7ab9 */ /* 0x000fe40000000a00 */
[----:B---3--:R-:W-:Y:S01]  /*0720*/  IMAD.SHL.U32 R12, R5, 0x2, RZ ;  /* 0x00000002050c7824 */ /* 0x008fe200078e00ff */
[----:B0-----:R-:W-:-:S04]  /*0730*/  LEA R8, P0, R9, R8, 0x5 ;  /* 0x0000000809087211 */ /* 0x001fc800078028ff */
[----:B------:R-:W-:Y:S02]  /*0740*/  LEA.HI.X R9, R9, RZ, R10, 0x5, P0 ;  /* 0x000000ff09097211 */ /* 0x000fe400000f2c0a */
[----:B------:R-:W-:-:S04]  /*0750*/  LEA R20, P0, R8, UR18, 0x3 ;  /* 0x0000001208147c11 */ /* 0x000fc8000f8018ff */
[----:B------:R-:W-:Y:S01]  /*0760*/  LEA.HI.X R21, R8, UR19, R9, 0x3, P0 ;  /* 0x0000001308157c11 */ /* 0x000fe200080f1c09 */
[----:B------:R-:W-:Y:S01]  /*0770*/  ULDC.64 UR18, c[0x0][0x228] ;  /* 0x00008a0000127ab9 */ /* 0x000fe20000000a00 */
[----:B------:R-:W-:-:S04]  /*0780*/  IADD3.X R8, RZ, R3, RZ, P1, !PT ;  /* 0x00000003ff087210 */ /* 0x000fc80000ffe4ff */
[----:B------:R-:W2:Y:S01]  /*0790*/  LDG.E.64.CONSTANT R20, desc[UR12][R20.64] ;  /* 0x0000000c14147981 */ /* 0x000ea2000c1e9b00 */
[----:B------:R-:W-:Y:S01]  /*07a0*/  SHF.L.U64.HI R11, R5, 0x1, R8 ;  /* 0x00000001050b7819 */ /* 0x000fe20000010208 */
[----:B-1----:R-:W-:Y:S01]  /*07b0*/  IMAD.WIDE R4, R4, 0x2, R6 ;  /* 0x0000000204047825 */ /* 0x002fe200078e0206 */
[C---:B------:R-:W-:Y:S01]  /*07c0*/  IADD3 R26, P0, R12.reuse, UR10, RZ ;  /* 0x0000000a0c1a7c10 */ /* 0x040fe2000ff1e0ff */
[----:B------:R-:W-:Y:S01]  /*07d0*/  STL [R1+0x44], R12 ;  /* 0x0000440c01007387 */ /* 0x000fe20000100800 */
[----:B------:R-:W-:Y:S02]  /*07e0*/  IADD3 R32, P1, R12, UR18, RZ ;  /* 0x000000120c207c10 */ /* 0x000fe4000ff3e0ff */
[C---:B------:R-:W-:Y:S01]  /*07f0*/  IADD3.X R27, R11.reuse, UR11, RZ, P0, !PT ;  /* 0x0000000b0b1b7c10 */ /* 0x040fe200087fe4ff */
[----:B------:R-:W3:Y:S01]  /*0800*/  LDG.E.64.CONSTANT R4, desc[UR12][R4.64] ;  /* 0x0000000c04047981 */ /* 0x000ee2000c1e9b00 */
[----:B------:R-:W-:Y:S02]  /*0810*/  IADD3.X R33, R11, UR19, RZ, P1, !PT ;  /* 0x000000130b217c10 */ /* 0x000fe40008ffe4ff */
[----:B------:R-:W-:Y:S01]  /*0820*/  IADD3 R7, R0, 0xf00, RZ ;  /* 0x00000f0000077810 */ /* 0x000fe20007ffe0ff */
[----:B------:R-:W-:Y:S04]  /*0830*/  STL [R1+0x54], R11 ;  /* 0x0000540b01007387 */ /* 0x000fe80000100800 */
[----:B------:R-:W4:Y:S01]  /*0840*/  LDG.E.64.CONSTANT R26, desc[UR12][R26.64] ;  /* 0x0000000c1a1a7981 */ /* 0x000f22000c1e9b00 */
[----:B------:R-:W-:-:S03]  /*0850*/  IADD3 R7, P0, R7, R2, RZ ;  /* 0x0000000207077210 */ /* 0x000fc60007f1e0ff */
[----:B------:R-:W4:Y:S01]  /*0860*/  LDG.E.64.CONSTANT R32, desc[UR12][R32.64] ;  /* 0x0000000c20207981 */ /* 0x000f22000c1e9b00 */
[----:B------:R-:W-:Y:S01]  /*0870*/  IADD3.X R6, RZ, R3, RZ, P0, !PT ;  /* 0x00000003ff067210 */ /* 0x000fe200007fe4ff */
[----:B------:R-:W-:-:S03]  /*0880*/  IMAD.SHL.U32 R9, R7, 0x2, RZ ;  /* 0x0000000207097824 */ /* 0x000fc600078e00ff */
[----:B------:R-:W-:Y:S02]  /*0890*/  SHF.L.U64.HI R8, R7, 0x1, R6 ;  /* 0x0000000107087819 */ /* 0x000fe40000010206 */
[C---:B------:R-:W-:Y:S02]  /*08a0*/  IADD3 R6, P0, R9.reuse, UR10, RZ ;  /* 0x0000000a09067c10 */ /* 0x040fe4000ff1e0ff */
[----:B------:R-:W-:Y:S02]  /*08b0*/  IADD3 R30, P1, R9, UR18, RZ ;  /* 0x00000012091e7c10 */ /* 0x000fe4000ff3e0ff */
[C---:B------:R-:W-:Y:S01]  /*08c0*/  IADD3.X R7, R8.reuse, UR11, RZ, P0, !PT ;  /* 0x0000000b08077c10 */ /* 0x040fe200087fe4ff */
[----:B------:R-:W-:Y:S01]  /*08d0*/  STL [R1+0x4c], R9 ;  /* 0x00004c0901007387 */ /* 0x000fe20000100800 */
[----:B------:R-:W-:-:S03]  /*08e0*/  IADD3.X R31, R8, UR19, RZ, P1, !PT ;  /* 0x00000013081f7c10 */ /* 0x000fc60008ffe4ff */
[----:B------:R0:W-:Y:S04]  /*08f0*/  STL [R1+0x50], R8 ;  /* 0x0000500801007387 */ /* 0x0001e80000100800 */
[----:B------:R-:W4:Y:S04]  /*0900*/  LDG.E.64.CONSTANT R6, desc[UR12][R6.64] ;  /* 0x0000000c06067981 */ /* 0x000f28000c1e9b00 */
[----:B------:R-:W4:Y:S01]  /*0910*/  LDG.E.64.CONSTANT R30, desc[UR12][R30.64] ;  /* 0x0000000c1e1e7981 */ /* 0x000f22000c1e9b00 */
[----:B0-----:R-:W-:-:S04]  /*0920*/  IADD3 R8, R0, 0x1e00, RZ ;  /* 0x00001e0000087810 */ /* 0x001fc80007ffe0ff */
        /* <DEDUP_REMOVED lines=12> */
[----:B------:R-:W-:Y:S03]  /*09f0*/  STL [R1+0x40], R11 ;  /* 0x0000400b01007387 */ /* 0x000fe60000100800 */
[----:B------:R-:W-:Y:S01]  /*0a00*/  IADD3.X R3, RZ, R3, RZ, P0, !PT ;  /* 0x00000003ff037210 */ /* 0x000fe200007fe4ff */
[C---:B------:R-:W-:Y:S01]  /*0a10*/  IMAD.SHL.U32 R13, R0.reuse, 0x2, RZ ;  /* 0x00000002000d7824 */ /* 0x040fe200078e00ff */
[----:B------:R0:W-:Y:S02]  /*0a20*/  STL [R1+0x48], R10 ;  /* 0x0000480a01007387 */ /* 0x0001e40000100800 */
[----:B------:R-:W-:Y:S02]  /*0a30*/  SHF.L.U64.HI R12, R0, 0x1, R3 ;  /* 0x00000001000c7819 */ /* 0x000fe40000010203 */
[----:B------:R-:W-:-:S02]  /*0a40*/  IADD3 R22, P1, R13, UR18, RZ ;  /* 0x000000120d167c10 */ /* 0x000fc4000ff3e0ff */
[----:B0-----:R-:W-:-:S04]  /*0a50*/  IADD3 R10, P0, R13, UR10, RZ ;  /* 0x0000000a0d0a7c10 */ /* 0x001fc8000ff1e0ff */
[C---:B------:R-:W-:Y:S02]  /*0a60*/  IADD3.X R11, R12.reuse, UR11, RZ, P0, !PT ;  /* 0x0000000b0c0b7c10 */ /* 0x040fe400087fe4ff */
[----:B------:R-:W-:-:S04]  /*0a70*/  IADD3.X R23, R12, UR19, RZ, P1, !PT ;  /* 0x000000130c177c10 */ /* 0x000fc80008ffe4ff */
[----:B------:R-:W4:Y:S04]  /*0a80*/  LDG.E.64.CONSTANT R10, desc[UR12][R10.64] ;  /* 0x0000000c0a0a7981 */ /* 0x000f28000c1e9b00 */
[----:B------:R-:W4:Y:S04]  /*0a90*/  LDG.E.64.CONSTANT R22, desc[UR12][R22.64] ;  /* 0x0000000c16167981 */ /* 0x000f28000c1e9b00 */
[----:B------:R0:W-:Y:S04]  /*0aa0*/  STL [R1+0x38], R13 ;  /* 0x0000380d01007387 */ /* 0x0001e80000100800 */
[----:B------:R1:W-:Y:S01]  /*0ab0*/  STL [R1+0x3c], R12 ;  /* 0x00003c0c01007387 */ /* 0x0003e20000100800 */
[----:B--2---:R-:W-:-:S06]  /*0ac0*/  FADD.FTZ R0, R21, UR9 ;  /* 0x0000000915007e21 */ /* 0x004fcc0008010000 */
[----:B------:R-:W0:Y:S01]  /*0ad0*/  MUFU.RSQ R0, R0 ;  /* 0x0000000000007308 */ /* 0x000e220000001400 */
[----:B---3--:R-:W-:Y:S02]  /*0ae0*/  HADD2.F32 R2, -RZ, R4.H0_H0 ;  /* 0x20000004ff027230 */ /* 0x008fe40000004100 */
[--C-:B----4-:R-:W-:Y:S02]  /*0af0*/  HADD2.F32 R21, -RZ, R26.reuse.H0_H0 ;  /* 0x2000001aff157230 */ /* 0x110fe40000004100 */
[----:B------:R-:W-:Y:S02]  /*0b00*/  HADD2.F32 R26, -RZ, R26.H1_H1 ;  /* 0x3000001aff1a7230 */ /* 0x000fe40000004100 */
[----:B------:R-:W-:Y:S02]  /*0b10*/  HADD2.F32 R36, -RZ, R32.H0_H0 ;  /* 0x20000020ff247230 */ /* 0x000fe40000004100 */
[----:B------:R-:W-:Y:S01]  /*0b20*/  FADD.FTZ R21, -R20, R21 ;  /* 0x0000001514157221 */ /* 0x000fe20000010100 */
[----:B------:R-:W-:-:S02]  /*0b30*/  HADD2.F32 R3, -RZ, R4.H1_H1 ;  /* 0x30000004ff037230 */ /* 0x000fc40000004100 */
[----:B------:R-:W-:Y:S01]  /*0b40*/  FADD.FTZ R4, -R20, R26 ;  /* 0x0000001a14047221 */ /* 0x000fe20000010100 */
[----:B------:R-:W-:Y:S02]  /*0b50*/  HADD2.F32 R35, -RZ, R32.H1_H1 ;  /* 0x30000020ff237230 */ /* 0x000fe40000004100 */
[----:B------:R-:W-:Y:S01]  /*0b60*/  FMUL.FTZ R26, R36, R2 ;  /* 0x00000002241a7220 */ /* 0x000fe20000410000 */
[C---:B0-----:R-:W-:Y:S01]  /*0b70*/  FMUL.FTZ R13, R0.reuse, R21 ;  /* 0x00000015000d7220 */ /* 0x041fe20000410000 */
[----:B------:R-:W-:Y:S02]  /*0b80*/  HADD2.F32 R28, -RZ, R27.H0_H0 ;  /* 0x2000001bff1c7230 */ /* 0x000fe40000004100 */
[----:B-1----:R-:W-:Y:S01]  /*0b90*/  FMUL.FTZ R12, R0, R4 ;  /* 0x00000004000c7220 */ /* 0x002fe20000410000 */
[----:B------:R-:W-:Y:S01]  /*0ba0*/  FMUL.FTZ R21, R35, R3 ;  /* 0x0000000323157220 */ /* 0x000fe20000410000 */
[----:B------:R-:W-:Y:S01]  /*0bb0*/  FFMA.FTZ R26, R13, R26, RZ ;  /* 0x0000001a0d1a7223 */ /* 0x000fe200000100ff */
[----:B------:R-:W-:-:S02]  /*0bc0*/  HADD2.F32 R4, -RZ, R5.H0_H0 ;  /* 0x20000005ff047230 */ /* 0x000fc40000004100 */
[----:B------:R-:W-:Y:S01]  /*0bd0*/  FADD.FTZ R28, -R20, R28 ;  /* 0x0000001c141c7221 */ /* 0x000fe20000010100 */
[----:B------:R-:W-:Y:S02]  /*0be0*/  HADD2.F32 R34, -RZ, R33.H0_H0 ;  /* 0x20000021ff227230 */ /* 0x000fe40000004100 */
[----:B------:R-:W-:Y:S01]  /*0bf0*/  HADD2.F32 R27, -RZ, R27.H1_H1 ;  /* 0x3000001bff1b7230 */ /* 0x000fe20000004100 */
[----:B------:R-:W-:Y:S01]  /*0c00*/  STL [R1+0x30], R13 ;  /* 0x0000300d01007387 */ /* 0x000fe20000100800 */
[----:B------:R-:W-:Y:S01]  /*0c10*/  FFMA.FTZ R21, R12, R21, R26 ;  /* 0x000000150c157223 */ /* 0x000fe2000001001a */
[----:B------:R-:W-:Y:S02]  /*0c20*/  HADD2.F32 R5, -RZ, R5.H1_H1 ;  /* 0x30000005ff057230 */ /* 0x000fe40000004100 */
[----:B------:R-:W-:Y:S01]  /*0c30*/  FMUL.FTZ R26, R34, R4 ;  /* 0x00000004221a7220 */ /* 0x000fe20000410000 */
[----:B------:R0:W-:Y:S01]  /*0c40*/  STL [R1+0x34], R12 ;  /* 0x0000340c01007387 */ /* 0x0001e20000100800 */
[----:B------:R-:W-:-:S02]  /*0c50*/  HADD2.F32 R33, -RZ, R33.H1_H1 ;  /* 0x30000021ff217230 */ /* 0x000fc40000004100 */
[----:B0-----:R-:W-:Y:S01]  /*0c60*/  FMUL.FTZ R12, R0, R28 ;  /* 0x0000001c000c7220 */ /* 0x001fe20000410000 */
[----:B------:R-:W-:Y:S01]  /*0c70*/  FADD.FTZ R28, -R20, R27 ;  /* 0x0000001b141c7221 */ /* 0x000fe20000010100 */
[----:B------:R-:W-:Y:S02]  /*0c80*/  HADD2.F32 R27, -RZ, R6.H0_H0 ;  /* 0x20000006ff1b7230 */ /* 0x000fe40000004100 */
[----:B------:R-:W-:Y:S01]  /*0c90*/  FFMA.FTZ R21, R12, R26, R21 ;  /* 0x0000001a0c157223 */ /* 0x000fe20000010015 */
[----:B------:R-:W-:Y:S01]  /*0ca0*/  FMUL.FTZ R26, R33, R5 ;  /* 0x00000005211a7220 */ /* 0x000fe20000410000 */
[----:B------:R-:W-:Y:S01]  /*0cb0*/  FMUL.FTZ R29, R0, R28 ;  /* 0x0000001c001d7220 */ /* 0x000fe20000410000 */
[----:B------:R-:W-:Y:S02]  /*0cc0*/  HADD2.F32 R32, -RZ, R30.H0_H0 ;  /* 0x2000001eff207230 */ /* 0x000fe40000004100 */
[----:B------:R-:W-:Y:S01]  /*0cd0*/  FADD.FTZ R27, -R20, R27 ;  /* 0x0000001b141b7221 */ /* 0x000fe20000010100 */
[----:B------:R-:W-:Y:S01]  /*0ce0*/  FFMA.FTZ R21, R29, R26, R21 ;  /* 0x0000001a1d157223 */ /* 0x000fe20000010015 */
[----:B------:R-:W-:-:S02]  /*0cf0*/  HADD2.F32 R26, -RZ, R6.H1_H1 ;  /* 0x30000006ff1a7230 */ /* 0x000fc40000004100 */
[----:B------:R-:W-:Y:S01]  /*0d00*/  FMUL.FTZ R6, R2, R32 ;  /* 0x0000002002067220 */ /* 0x000fe20000410000 */
[----:B------:R-:W-:Y:S01]  /*0d10*/  FMUL.FTZ R27, R0, R27 ;  /* 0x0000001b001b7220 */ /* 0x000fe20000410000 */
[----:B------:R-:W-:Y:S02]  /*0d20*/  HADD2.F32 R30, -RZ, R30.H1_H1 ;  /* 0x3000001eff1e7230 */ /* 0x000fe40000004100 */
[----:B------:R-:W-:Y:S01]  /*0d30*/  FADD.FTZ R26, -R20, R26 ;  /* 0x0000001a141a7221 */ /* 0x000fe20000010100 */
[----:B------:R-:W-:Y:S01]  /*0d40*/  STL [R1+0x2c], R12 ;  /* 0x00002c0c01007387 */ /* 0x000fe20000100800 */
[----:B------:R-:W-:Y:S01]  /*0d50*/  FFMA.FTZ R21, R27, R6, R21 ;  /* 0x000000061b157223 */ /* 0x000fe20000010015 */
[----:B------:R-:W-:Y:S01]  /*0d60*/  FMUL.FTZ R6, R3, R30 ;  /* 0x0000001e03067220 */ /* 0x000fe20000410000 */
[----:B------:R-:W-:Y:S01]  /*0d70*/  FMUL.FTZ R26, R0, R26 ;  /* 0x0000001a001a7220 */ /* 0x000fe20000410000 */
[----:B------:R0:W-:Y:S04]  /*0d80*/  STL [R1+0x28], R29 ;  /* 0x0000281d01007387 */ /* 0x0001e80000100800 */
[----:B------:R1:W-:Y:S01]  /*0d90*/  STL [R1+0x24], R27 ;  /* 0x0000241b01007387 */ /* 0x0003e20000100800 */
[----:B------:R-:W-:-:S03]  /*0da0*/  FFMA.FTZ R21, R26, R6, R21 ;  /* 0x000000061a157223 */ /* 0x000fc60000010015 */
[----:B------:R2:W-:Y:S01]  /*0db0*/  STL [R1+0x20], R26 ;  /* 0x0000201a01007387 */ /* 0x0005e20000100800 */
[----:B0-----:R-:W-:Y:S02]  /*0dc0*/  HADD2.F32 R29, -RZ, R31.H0_H0 ;  /* 0x2000001fff1d7230 */ /* 0x001fe40000004100 */
[--C-:B-1----:R-:W-:Y:S02]  /*0dd0*/  HADD2.F32 R27, -RZ, R7.reuse.H0_H0 ;  /* 0x20000007ff1b7230 */ /* 0x102fe40000004100 */
[----:B--2---:R-:W-:-:S03]  /*0de0*/  HADD2.F32 R26, -RZ, R7.H1_H1 ;  /* 0x30000007ff1a7230 */ /* 0x004fc60000004100 */
[----:B------:R-:W-:Y:S01]  /*0df0*/  FADD.FTZ R27, -R20, R27 ;  /* 0x0000001b141b7221 */ /* 0x000fe20000010100 */
[----:B------:R-:W-:Y:S01]  /*0e00*/  FMUL.FTZ R6, R4, R29 ;  /* 0x0000001d04067220 */ /* 0x000fe20000410000 */
[----:B------:R-:W-:Y:S02]  /*0e10*/  HADD2.F32 R28, -RZ, R31.H1_H1 ;  /* 0x3000001fff1c7230 */ /* 0x000fe40000004100 */
[----:B------:R-:W-:Y:S01]  /*0e20*/  FMUL.FTZ R27, R0, R27 ;  /* 0x0000001b001b7220 */ /* 0x000fe20000410000 */
[----:B------:R-:W-:Y:S01]  /*0e30*/  FADD.FTZ R26, -R20, R26 ;  /* 0x0000001a141a7221 */ /* 0x000fe20000010100 */
[----:B------:R-:W-:Y:S02]  /*0e40*/  HADD2.F32 R7, -RZ, R8.H0_H0 ;  /* 0x20000008ff077230 */ /* 0x000fe40000004100 */
[----:B------:R-:W-:Y:S01]  /*0e50*/  FFMA.FTZ R21, R27, R6, R21 ;  /* 0x000000061b157223 */ /* 0x000fe20000010015 */
[----:B------:R-:W-:Y:S01]  /*0e60*/  FMUL.FTZ R26, R0, R26 ;  /* 0x0000001a001a7220 */ /* 0x000fe20000410000 */
[----:B------:R0:W-:Y:S01]  /*0e70*/  STL [R1+0x1c], R27 ;  /* 0x00001c1b01007387 */ /* 0x0001e20000100800 */
[----:B------:R-:W-:Y:S01]  /*0e80*/  FMUL.FTZ R6, R5, R28 ;  /* 0x0000001c05067220 */ /* 0x000fe20000410000 */
[----:B------:R-:W-:-:S02]  /*0e90*/  FADD.FTZ R7, -R20, R7 ;  /* 0x0000000714077221 */ /* 0x000fc40000010100 */
[----:B------:R1:W-:Y:S01]  /*0ea0*/  STL [R1+0x18], R26 ;  /* 0x0000181a01007387 */ /* 0x0003e20000100800 */
[----:B------:R-:W-:Y:S01]  /*0eb0*/  FFMA.FTZ R21, R26, R6, R21 ;  /* 0x000000061a157223 */ /* 0x000fe20000010015 */
[--C-:B------:R-:W-:Y:S02]  /*0ec0*/  HADD2.F32 R6, -RZ, R24.reuse.H1_H1 ;  /* 0x30000018ff067230 */ /* 0x100fe40000004100 */
[----:B0-----:R-:W-:Y:S02]  /*0ed0*/  HADD2.F32 R27, -RZ, R24.H0_H0 ;  /* 0x20000018ff1b7230 */ /* 0x001fe40000004100 */
[----:B------:R-:W-:Y:S02]  /*0ee0*/  HADD2.F32 R8, -RZ, R8.H1_H1 ;  /* 0x30000008ff087230 */ /* 0x000fe40000004100 */
[----:B-1----:R-:W-:Y:S01]  /*0ef0*/  FMUL.FTZ R26, R0, R7 ;  /* 0x00000007001a7220 */ /* 0x002fe20000410000 */
[----:B------:R-:W-:Y:S02]  /*0f00*/  FMUL.FTZ R24, R2, R27 ;  /* 0x0000001b02187220 */ /* 0x000fe40000410000 */
[----:B------:R-:W-:-:S02]  /*0f10*/  FADD.FTZ R8, -R20, R8 ;  /* 0x0000000814087221 */ /* 0x000fc40000010100 */
[----:B------:R0:W-:Y:S01]  /*0f20*/  STL [R1+0x14], R26 ;  /* 0x0000141a01007387 */ /* 0x0001e20000100800 */
[----:B------:R-:W-:Y:S01]  /*0f30*/  FFMA.FTZ R21, R26, R24, R21 ;  /* 0x000000181a157223 */ /* 0x000fe20000010015 */
[----:B------:R-:W-:Y:S01]  /*0f40*/  FMUL.FTZ R7, R3, R6 ;  /* 0x0000000603077220 */ /* 0x000fe20000410000 */
[----:B------:R-:W-:Y:S01]  /*0f50*/  FMUL.FTZ R8, R0, R8 ;  /* 0x0000000800087220 */ /* 0x000fe20000410000 */
[--C-:B------:R-:W-:Y:S02]  /*0f60*/  HADD2.F32 R31, -RZ, R9.reuse.H0_H0 ;  /* 0x20000009ff1f7230 */ /* 0x100fe40000004100 */
[----:B0-----:R-:W-:Y:S01]  /*0f70*/  FFMA.FTZ R26, R36, R2, RZ ;  /* 0x00000002241a7223 */ /* 0x001fe200000100ff */
[----:B------:R-:W-:-:S03]  /*0f80*/  HADD2.F32 R24, -RZ, R9.H1_H1 ;  /* 0x30000009ff187230 */ /* 0x000fc60000004100 */
[----:B------:R-:W-:Y:S01]  /*0f90*/  FFMA.FTZ R26, R35, R3, R26 ;  /* 0x00000003231a7223 */ /* 0x000fe2000001001a */
[----:B------:R-:W-:Y:S01]  /*0fa0*/  FFMA.FTZ R21, R8, R7, R21 ;  /* 0x0000000708157223 */ /* 0x000fe20000010015 */
[----:B------:R0:W-:Y:S01]  /*0fb0*/  STL [R1+0x10], R8 ;  /* 0x0000100801007387 */ /* 0x0001e20000100800 */
[--C-:B------:R-:W-:Y:S02]  /*0fc0*/  HADD2.F32 R7, -RZ, R25.reuse.H0_H0 ;  /* 0x20000019ff077230 */ /* 0x100fe40000004100 */
[----:B------:R-:W-:Y:S01]  /*0fd0*/  FFMA.FTZ R26, R34, R4, R26 ;  /* 0x00000004221a7223 */ /* 0x000fe2000001001a */
[----:B------:R-:W-:Y:S02]  /*0fe0*/  FADD.FTZ R31, -R20, R31 ;  /* 0x0000001f141f7221 */ /* 0x000fe40000010100 */
[----:B------:R-:W-:Y:S01]  /*0ff0*/  FMUL.FTZ R9, R4, R7 ;  /* 0x0000000704097220 */ /* 0x000fe20000410000 */
[----:B0-----:R-:W-:Y:S02]  /*1000*/  HADD2.F32 R8, -RZ, R25.H1_H1 ;  /* 0x30000019ff087230 */ /* 0x001fe40000004100 */
[----:B------:R-:W-:Y:S01]  /*1010*/  FADD.FTZ R25, -R20, R24 ;  /* 0x0000001814197221 */ /* 0x000fe20000010100 */
[----:B------:R-:W-:Y:S01]  /*1020*/  FFMA.FTZ R24, R33, R5, R26 ;  /* 0x0000000521187223 */ /* 0x000fe2000001001a */
[----:B------:R-:W-:-:S03]  /*1030*/  FMUL.FTZ R37, R0, R31 ;  /* 0x0000001f00257220 */ /* 0x000fc60000410000 */
[----:B------:R-:W-:Y:S01]  /*1040*/  FFMA.FTZ R24, R2, R32, R24 ;  /* 0x0000002002187223 */ /* 0x000fe20000010018 */
[----:B------:R-:W-:Y:S01]  /*1050*/  FFMA.FTZ R21, R37, R9, R21 ;  /* 0x0000000925157223 */ /* 0x000fe20000010015 */
[----:B------:R-:W-:Y:S01]  /*1060*/  FMUL.FTZ R25, R0, R25 ;  /* 0x0000001900197220 */ /* 0x000fe20000410000 */
[----:B------:R-:W-:Y:S01]  /*1070*/  FMUL.FTZ R9, R5, R8 ;  /* 0x0000000805097220 */ /* 0x000fe20000410000 */
[----:B------:R-:W-:Y:S01]  /*1080*/  FFMA.FTZ R24, R3, R30, R24 ;  /* 0x0000001e03187223 */ /* 0x000fe20000010018 */
[----:B------:R-:W-:Y:S01]  /*1090*/  STL [R1+0xc], R37 ;  /* 0x00000c2501007387 */ /* 0x000fe20000100800 */
[----:B------:R-:W-:Y:S02]  /*10a0*/  HADD2.F32 R31, -RZ, R10.H0_H0 ;  /* 0x2000000aff1f7230 */ /* 0x000fe40000004100 */
[----:B------:R-:W-:Y:S01]  /*10b0*/  FFMA.FTZ R21, R25, R9, R21 ;  /* 0x0000000919157223 */ /* 0x000fe20000010015 */
[----:B------:R-:W-:Y:S01]  /*10c0*/  STL [R1+0x84], R32 ;  /* 0x0000842001007387 */ /* 0x000fe20000100800 */
[----:B------:R-:W-:Y:S01]  /*10d0*/  FFMA.FTZ R24, R4, R29, R24 ;  /* 0x0000001d04187223 */ /* 0x000fe20000010018 */
[----:B------:R-:W-:-:S02]  /*10e0*/  HADD2.F32 R9, -RZ, R22.H0_H0 ;  /* 0x20000016ff097230 */ /* 0x000fc40000004100 */
[----:B------:R0:W-:Y:S01]  /*10f0*/  STL [R1+0x8], R25 ;  /* 0x0000081901007387 */ /* 0x0001e20000100800 */
[----:B------:R-:W-:Y:S01]  /*1100*/  FADD.FTZ R31, -R20, R31 ;  /* 0x0000001f141f7221 */ /* 0x000fe20000010100 */
[----:B------:R-:W-:Y:S01]  /*1110*/  FFMA.FTZ R24, R5, R28, R24 ;  /* 0x0000001c05187223 */ /* 0x000fe20000010018 */
[----:B------:R-:W-:Y:S01]  /*1120*/  FMUL.FTZ R26, R2, R9 ;  /* 0x00000009021a7220 */ /* 0x000fe20000410000 */
[----:B0-----:R-:W-:Y:S02]  /*1130*/  HADD2.F32 R25, -RZ, R10.H1_H1 ;  /* 0x3000000aff197230 */ /* 0x001fe40000004100 */
[----:B------:R-:W-:Y:S02]  /*1140*/  HADD2.F32 R10, -RZ, R22.H1_H1 ;  /* 0x30000016ff0a7230 */ /* 0x000fe40000004100 */
[----:B------:R-:W-:Y:S01]  /*1150*/  FMUL.FTZ R32, R0, R31 ;  /* 0x0000001f00207220 */ /* 0x000fe20000410000 */
[----:B------:R-:W-:Y:S01]  /*1160*/  FADD.FTZ R22, -R20, R25 ;  /* 0x0000001914167221 */ /* 0x000fe20000010100 */
[----:B------:R-:W-:-:S02]  /*1170*/  FFMA.FTZ R25, R2, R27, R24 ;  /* 0x0000001b02197223 */ /* 0x000fc40000010018 */
[----:B------:R-:W-:Y:S01]  /*1180*/  FFMA.FTZ R21, R32, R26, R21 ;  /* 0x0000001a20157223 */ /* 0x000fe20000010015 */
[C---:B------:R-:W-:Y:S01]  /*1190*/  FMUL.FTZ R24, R3.reuse, R10 ;  /* 0x0000000a03187220 */ /* 0x040fe20000410000 */
[----:B------:R-:W-:Y:S01]  /*11a0*/  FMUL.FTZ R31, R0, R22 ;  /* 0x00000016001f7220 */ /* 0x000fe20000410000 */
[----:B------:R-:W-:Y:S01]  /*11b0*/  FFMA.FTZ R22, R3, R6, R25 ;  /* 0x0000000603167223 */ /* 0x000fe20000010019 */
[----:B------:R-:W-:Y:S01]  /*11c0*/  STL [R1+0x4], R32 ;  /* 0x0000042001007387 */ /* 0x000fe20000100800 */
[--C-:B------:R-:W-:Y:S02]  /*11d0*/  HADD2.F32 R37, -RZ, R11.reuse.H0_H0 ;  /* 0x2000000bff257230 */ /* 0x100fe40000004100 */
[----:B------:R-:W-:Y:S01]  /*11e0*/  FFMA.FTZ R21, R31, R24, R21 ;  /* 0x000000181f157223 */ /* 0x000fe20000010015 */
[----:B------:R0:W-:Y:S01]  /*11f0*/  STL [R1], R31 ;  /* 0x0000001f01007387 */ /* 0x0001e20000100800 */
[----:B------:R-:W-:Y:S01]  /*1200*/  FFMA.FTZ R22, R4, R7, R22 ;  /* 0x0000000704167223 */ /* 0x000fe20000010016 */
[----:B------:R-:W-:Y:S01]  /*1210*/  FADD.FTZ R37, -R20, R37 ;  /* 0x0000002514257221 */ /* 0x000fe20000010100 */
[----:B------:R-:W-:-:S02]  /*1220*/  HADD2.F32 R24, -RZ, R11.H1_H1 ;  /* 0x3000000bff187230 */ /* 0x000fc40000004100 */
[----:B------:R-:W-:Y:S01]  /*1230*/  FFMA.FTZ R22, R5, R8, R22 ;  /* 0x0000000805167223 */ /* 0x000fe20000010016 */
[----:B0-----:R-:W-:Y:S01]  /*1240*/  HFMA2.MMA R31, -RZ, RZ, 0, 1.430511474609375e-06 ;  /* 0x00000018ff1f7435 */ /* 0x001fe200000001ff */
[--C-:B------:R-:W-:Y:S02]  /*1250*/  HADD2.F32 R11, -RZ, R23.reuse.H0_H0 ;  /* 0x20000017ff0b7230 */ /* 0x100fe40000004100 */
[----:B------:R-:W-:Y:S01]  /*1260*/  FMUL.FTZ R37, R0, R37 ;  /* 0x0000002500257220 */ /* 0x000fe20000410000 */
[----:B------:R-:W-:Y:S02]  /*1270*/  HADD2.F32 R26, -RZ, R23.H1_H1 ;  /* 0x30000017ff1a7230 */ /* 0x000fe40000004100 */
[----:B------:R-:W-:Y:S01]  /*1280*/  FFMA.FTZ R23, R2, R9, R22 ;  /* 0x0000000902177223 */ /* 0x000fe20000010016 */
[----:B------:R-:W-:Y:S01]  /*1290*/  STL [R1+0x74], R9 ;  /* 0x0000740901007387 */ /* 0x000fe20000100800 */
[----:B------:R-:W-:-:S03]  /*12a0*/  FADD.FTZ R24, -R20, R24 ;  /* 0x0000001814187221 */ /* 0x000fc60000010100 */
[----:B------:R-:W-:Y:S01]  /*12b0*/  STL [R1+0x70], R2 ;  /* 0x0000700201007387 */ /* 0x000fe20000100800 */
[----:B------:R-:W-:-:S03]  /*12c0*/  IMAD R22, R15, R31, UR8 ;  /* 0x000000080f167e24 */ /* 0x000fc6000f8e021f */
[----:B------:R-:W2:Y:S01]  /*12d0*/  LDL.LU R15, [R1+0x94] ;  /* 0x00009400010f7983 */ /* 0x000ea20000300800 */
[----:B------:R-:W-:-:S03]  /*12e0*/  FMUL.FTZ R31, R0, R24 ;  /* 0x00000018001f7220 */ /* 0x000fc60000410000 */
[----:B------:R-:W3:Y:S01]  /*12f0*/  LDL R32, [R1+0x28] ;  /* 0x0000280001207983 */ /* 0x000ee20000100800 */
[----:B------:R-:W-:-:S03]  /*1300*/  LEA R22, R14, R22, 0x3 ;  /* 0x000000160e167211 */ /* 0x000fc600078e18ff */
[----:B------:R-:W-:Y:S04]  /*1310*/  STL [R1+0x78], R37 ;  /* 0x0000782501007387 */ /* 0x000fe80000100800 */
[----:B------:R0:W-:Y:S04]  /*1320*/  STL [R1+0x80], R3 ;  /* 0x0000800301007387 */ /* 0x0001e80000100800 */
[----:B------:R1:W-:Y:S04]  /*1330*/  STL [R1+0x7c], R10 ;  /* 0x00007c0a01007387 */ /* 0x0003e80000100800 */
[----:B------:R-:W4:Y:S04]  /*1340*/  LDL R24, [R1+0x34] ;  /* 0x0000340001187983 */ /* 0x000f280000100800 */
[----:B------:R-:W2:Y:S01]  /*1350*/  LDL.LU R14, [R1+0x90] ;  /* 0x00009000010e7983 */ /* 0x000ea20000300800 */
[C---:B------:R-:W-:Y:S01]  /*1360*/  FMUL.FTZ R25, R4.reuse, R11 ;  /* 0x0000000b04197220 */ /* 0x040fe20000410000 */
[----:B------:R-:W-:Y:S01]  /*1370*/  FFMA.FTZ R23, R3, R10, R23 ;  /* 0x0000000a03177223 */ /* 0x000fe20000010017 */
[----:B------:R-:W-:Y:S01]  /*1380*/  FMUL.FTZ R20, R5, R26 ;  /* 0x0000001a05147220 */ /* 0x000fe20000410000 */
[----:B0-----:R-:W3:Y:S01]  /*1390*/  LDL R3, [R1+0x24] ;  /* 0x0000240001037983 */ /* 0x001ee20000100800 */
[----:B------:R-:W-:Y:S01]  /*13a0*/  FFMA.FTZ R21, R37, R25, R21 ;  /* 0x0000001925157223 */ /* 0x000fe20000010015 */
[----:B------:R-:W-:Y:S01]  /*13b0*/  FFMA.FTZ R23, R4, R11, R23 ;  /* 0x0000000b04177223 */ /* 0x000fe20000010017 */
[----:B------:R-:W-:Y:S01]  /*13c0*/  FFMA.FTZ R18, R13, R36, R18 ;  /* 0x000000240d127223 */ /* 0x000fe20000010012 */
[----:B-1----:R-:W3:Y:S01]  /*13d0*/  LDL R10, [R1+0x20] ;  /* 0x00002000010a7983 */ /* 0x002ee20000100800 */
[----:B------:R-:W-:Y:S01]  /*13e0*/  FFMA.FTZ R21, R31, R20, R21 ;  /* 0x000000141f157223 */ /* 0x000fe20000010015 */
[----:B------:R-:W-:-:S02]  /*13f0*/  FFMA.FTZ R20, R5, R26, R23 ;  /* 0x0000001a05147223 */ /* 0x000fc40000010017 */
[----:B------:R-:W3:Y:S04]  /*1400*/  LDL R37, [R1+0x1c] ;  /* 0x00001c0001257983 */ /* 0x000ee80000100800 */
[----:B------:R-:W3:Y:S04]  /*1410*/  LDL R9, [R1+0x18] ;  /* 0x0000180001097983 */ /* 0x000ee80000100800 */
[----:B------:R0:W-:Y:S04]  /*1420*/  STS.64 [R22], R20 ;  /* 0x0000001416007388 */ /* 0x0001e80000000a00 */
[----:B------:R-:W3:Y:S04]  /*1430*/  LDL.LU R13, [R1+0x8c] ;  /* 0x00008c00010d7983 */ /* 0x000ee80000300800 */
[----:B------:R-:W3:Y:S04]  /*1440*/  LDL R2, [R1+0x14] ;  /* 0x0000140001027983 */ /* 0x000ee80000100800 */
[----:B0-----:R-:W3:Y:S04]  /*1450*/  LDL R20, [R1+0x10] ;  /* 0x0000100001147983 */ /* 0x001ee80000100800 */
[----:B------:R-:W3:Y:S04]  /*1460*/  LDL R21, [R1+0xc] ;  /* 0x00000c0001157983 */ /* 0x000ee80000100800 */
[----:B------:R-:W3:Y:S04]  /*1470*/  LDL R22, [R1+0x8] ;  /* 0x0000080001167983 */ /* 0x000ee80000100800 */
[----:B------:R-:W3:Y:S04]  /*1480*/  LDL R23, [R1+0x4] ;  /* 0x0000040001177983 */ /* 0x000ee80000100800 */
[----:B------:R-:W3:Y:S01]  /*1490*/  LDL R25, [R1] ;  /* 0x0000000001197983 */ /* 0x000ee20000100800 */
[----:B------:R-:W-:Y:S01]  /*14a0*/  UIADD3 UR10, UP0, UR14, 0xa, URZ ;  /* 0x0000000a0e0a7890 */ /* 0x000fe2000ff1e03f */
[----:B--2---:R-:W-:-:S02]  /*14b0*/  FFMA.FTZ R14, R12, R34, R14 ;  /* 0x000000220c0e7223 */ /* 0x004fc4000001000e */
[----:B------:R-:W3:Y:S01]  /*14c0*/  LDL.LU R12, [R1+0x88] ;  /* 0x00008800010c7983 */ /* 0x000ee20000300800 */
[----:B----4-:R-:W-:Y:S01]  /*14d0*/  FFMA.FTZ R16, R24, R35, R16 ;  /* 0x0000002318107223 */ /* 0x010fe20000010010 */
[----:B------:R-:W-:Y:S01]  /*14e0*/  FADD.FTZ R19, R36, R19 ;  /* 0x0000001324137221 */ /* 0x000fe20000010000 */
[----:B------:R-:W-:Y:S01]  /*14f0*/  FADD.FTZ R17, R35, R17 ;  /* 0x0000001123117221 */ /* 0x000fe20000010000 */
[----:B------:R-:W-:Y:S01]  /*1500*/  FADD.FTZ R15, R34, R15 ;  /* 0x0000000f220f7221 */ /* 0x000fe20000010000 */
[----:B------:R-:W-:Y:S01]  /*1510*/  BAR.SYNC.DEFER_BLOCKING 0x0 ;  /* 0x0000000000007b1d */ /* 0x000fe20000010000 */
[----:B---3--:R-:W-:-:S05]  /*1520*/  FFMA.FTZ R12, R32, R33, R12 ;  /* 0x00000021200c7223 */ /* 0x008fca000001000c */
[----:B------:R-:W2:Y:S01]  /*1530*/  LDL.LU R32, [R1+0x84] ;  /* 0x0000840001207983 */ /* 0x000ea20000300800 */
[----:B------:R-:W-:Y:S01]  /*1540*/  FFMA.FTZ R16, R10, R30, R16 ;  /* 0x0000001e0a107223 */ /* 0x000fe20000010010 */
[----:B------:R-:W-:Y:S01]  /*1550*/  FFMA.FTZ R14, R37, R29, R14 ;  /* 0x0000001d250e7223 */ /* 0x000fe2000001000e */
[----:B------:R-:W-:Y:S01]  /*1560*/  FFMA.FTZ R12, R9, R28, R12 ;  /* 0x0000001c090c7223 */ /* 0x000fe2000001000c */
[----:B------:R-:W0:Y:S01]  /*1570*/  S2R R24, SR_TID.X ;  /* 0x0000000000187919 */ /* 0x000e220000002100 */
[----:B------:R-:W-:Y:S02]  /*1580*/  UIADD3.X UR11, URZ, UR5, URZ, UP0, !UPT ;  /* 0x000000053f0b7290 */ /* 0x000fe400087fe43f */
[----:B------:R-:W-:-:S04]  /*1590*/  UISETP.GE.U32.AND UP0, UPT, UR10, UR16, UPT ;  /* 0x000000100a00728c */ /* 0x000fc8000bf06070 */
[----:B------:R-:W-:Y:S01]  /*15a0*/  UISETP.GE.AND.EX UP0, UPT, UR11, UR7, UPT, UP0 ;  /* 0x000000070b00728c */ /* 0x000fe2000bf06300 */
[----:B--2---:R-:W-:Y:S02]  /*15b0*/  FFMA.FTZ R18, R3, R32, R18 ;  /* 0x0000002003127223 */ /* 0x004fe40000010012 */
[----:B------:R1:W5:Y:S04]  /*15c0*/  LDL.LU R3, [R1+0x80] ;  /* 0x0000800001037983 */ /* 0x0003680000300800 */
[----:B------:R-:W2:Y:S04]  /*15d0*/  LDL.LU R10, [R1+0x7c] ;  /* 0x00007c00010a7983 */ /* 0x000ea80000300800 */
[----:B------:R-:W3:Y:S01]  /*15e0*/  LDL.LU R37, [R1+0x78] ;  /* 0x0000780001257983 */ /* 0x000ee20000300800 */
[----:B------:R-:W-:-:S03]  /*15f0*/  FFMA.FTZ R18, R2, R27, R18 ;  /* 0x0000001b02127223 */ /* 0x000fc60000010012 */
[----:B------:R-:W4:Y:S04]  /*1600*/  LDL.LU R9, [R1+0x74] ;  /* 0x0000740001097983 */ /* 0x000f280000300800 */
[----:B------:R1:W5:Y:S01]  /*1610*/  LDL.LU R2, [R1+0x70] ;  /* 0x0000700001027983 */ /* 0x0003620000300800 */
[----:B------:R-:W-:Y:S01]  /*1620*/  PLOP3.LUT P0, PT, PT, PT, UP0, 0x80, 0x0 ;  /* 0x000000000000781c */ /* 0x000fe20003f0f008 */
[----:B------:R-:W-:Y:S01]  /*1630*/  FADD.FTZ R13, R33, R13 ;  /* 0x0000000d210d7221 */ /* 0x000fe20000010000 */
        /* <DEDUP_REMOVED lines=8> */
[----:B------:R-:W-:Y:S01]  /*16c0*/  FFMA.FTZ R16, R20, R6, R16 ;  /* 0x0000000614107223 */ /* 0x000fe20000010010 */
[----:B------:R-:W-:Y:S01]  /*16d0*/  FFMA.FTZ R14, R21, R7, R14 ;  /* 0x00000007150e7223 */ /* 0x000fe2000001000e */
[----:B------:R-:W-:Y:S01]  /*16e0*/  FFMA.FTZ R12, R22, R8, R12 ;  /* 0x00000008160c7223 */ /* 0x000fe2000001000c */
[----:B0-----:R-:W-:Y:S01]  /*16f0*/  ISETP.GT.U32.AND P1, PT, R24, 0x1f, PT ;  /* 0x0000001f1800780c */ /* 0x001fe20003f24070 */
[----:B------:R-:W-:Y:S01]  /*1700*/  FADD.FTZ R15, R15, R11 ;  /* 0x0000000b0f0f7221 */ /* 0x000fe20000010000 */
[----:B------:R-:W-:Y:S01]  /*1710*/  FADD.FTZ R13, R13, R26 ;  /* 0x0000001a0d0d7221 */ /* 0x000fe20000010000 */
[----:B------:R-:W-:Y:S01]  /*1720*/  FFMA.FTZ R12, R31, R26, R12 ;  /* 0x0000001a1f0c7223 */ /* 0x000fe2000001000c */
[----:B--2---:R-:W-:Y:S01]  /*1730*/  FADD.FTZ R17, R17, R10 ;  /* 0x0000000a11117221 */ /* 0x004fe20000010000 */
[----:B------:R-:W-:Y:S01]  /*1740*/  FFMA.FTZ R16, R25, R10, R16 ;  /* 0x0000000a19107223 */ /* 0x000fe20000010010 */
[----:B---3--:R-:W-:Y:S01]  /*1750*/  FFMA.FTZ R14, R37, R11, R14 ;  /* 0x0000000b250e7223 */ /* 0x008fe2000001000e */
[----:B----4-:R-:W-:Y:S01]  /*1760*/  FADD.FTZ R19, R19, R9 ;  /* 0x0000000913137221 */ /* 0x010fe20000010000 */
[----:B------:R-:W-:Y:S01]  /*1770*/  FFMA.FTZ R18, R23, R9, R18 ;  /* 0x0000000917127223 */ /* 0x000fe20000010012 */
[----:B-1----:R-:W-:Y:S06]  /*1780*/  @!P0 BRA `(.L_x_2354) ;  /* 0x0000000000ec8947 */ /* 0x002fec0003800000 */
[----:B------:R-:W2:Y:S04]  /*1790*/  LDL R25, [R1+0x68] ;  /* 0x0000680001197983 */ /* 0x000ea80000100800 */
[----:B-----5:R0:W-:Y:S04]  /*17a0*/  STL.64 [R1+0x70], R2 ;  /* 0x0000700201007387 */ /* 0x0201e80000100a00 */
[----:B0-----:R-:W3:Y:S01]  /*17b0*/  LDL R3, [R1+0x6c] ;  /* 0x00006c0001037983 */ /* 0x001ee20000100800 */
[----:B------:R-:W0:Y:S01]  /*17c0*/  S2UR UR9, SR_CgaCtaId ;  /* 0x00000000000979c3 */ /* 0x000e220000008800 */
[----:B------:R-:W-:Y:S01]  /*17d0*/  UMOV UR5, 0x400 ;  /* 0x0000040000057882 */ /* 0x000fe20000000000 */
[----:B------:R-:W-:-:S05]  /*17e0*/  IMAD.SHL.U32 R20, R24, 0x2, RZ ;  /* 0x0000000218147824 */ /* 0x000fca00078e00ff */
[----:B------:R-:W-:-:S04]  /*17f0*/  LOP3.LUT R20, R20, 0x18, RZ, 0xc0, !PT ;  /* 0x0000001814147812 */ /* 0x000fc800078ec0ff */
[----:B------:R-:W-:Y:S01]  /*1800*/  LOP3.LUT R23, R20, 0x8, RZ, 0x3c, !PT ;  /* 0x0000000814177812 */ /* 0x000fe200078e3cff */
[----:B0-----:R-:W-:-:S06]  /*1810*/  ULEA UR5, UR9, UR5, 0x18 ;  /* 0x0000000509057291 */ /* 0x001fcc000f8ec03f */
[----:B------:R-:W-:-:S04]  /*1820*/  LEA R21, R24, UR5, 0x5 ;  /* 0x0000000518157c11 */ /* 0x000fc8000f8e28ff */
[C---:B------:R-:W-:Y:S02]  /*1830*/  IADD3 R22, R21.reuse, R20, RZ ;  /* 0x0000001415167210 */ /* 0x040fe40007ffe0ff */
[----:B------:R-:W-:-:S03]  /*1840*/  IADD3 R23, R21, R23, RZ ;  /* 0x0000001715177210 */ /* 0x000fc60007ffe0ff */
        /* <DEDUP_REMOVED lines=17> */
[----:B------:R-:W-:-:S04]  /*1960*/  IADD3 R24, R24, UR9, RZ ;  /* 0x0000000918187c10 */ /* 0x000fc8000fffe0ff */
[----:B------:R-:W-:Y:S02]  /*1970*/  SHF.L.U32 R24, R24, 0x1, RZ ;  /* 0x0000000118187819 */ /* 0x000fe400000006ff */
[----:B---3--:R-:W-:Y:S01]  /*1980*/  LEA R20, R3, R22, 0x3 ;  /* 0x0000001603147211 */ /* 0x008fe200078e18ff */
[----:B------:R-:W-:Y:S01]  /*1990*/  BAR.SYNC.DEFER_BLOCKING 0x0 ;  /* 0x0000000000007b1d */ /* 0x000fe20000010000 */
[----:B--2---:R-:W-:-:S07]  /*19a0*/  IMAD R22, R25, 0x8, R22 ;  /* 0x0000000819167824 */ /* 0x004fce00078e0216 */
        /* <DEDUP_REMOVED lines=13> */
[----:B------:R-:W-:Y:S02]  /*1a80*/  IMAD.WIDE.U32 R20, R20, 0x4, R2 ;  /* 0x0000000414147825 */ /* 0x000fe400078e0002 */
[----:B------:R0:W5:Y:S01]  /*1a90*/  LDL.LU.64 R2, [R1+0x70] ;  /* 0x0000700001027983 */ /* 0x0001620000300a00 */
[----:B---3--:R-:W-:-:S04]  /*1aa0*/  LEA R24, R22, UR5, 0x5 ;  /* 0x0000000516187c11 */ /* 0x008fc8000f8e28ff */
[-C--:B----4-:R-:W-:Y:S02]  /*1ab0*/  LEA R22, R23, R24.reuse, 0x3 ;  /* 0x0000001817167211 */ /* 0x090fe400078e18ff */
[----:B--2---:R-:W-:-:S04]  /*1ac0*/  LEA R24, R25, R24, 0x3 ;  /* 0x0000001819187211 */ /* 0x004fc800078e18ff */
[----:B------:R-:W1:Y:S04]  /*1ad0*/  LDS.64 R22, [R22] ;  /* 0x0000000016167984 */ /* 0x000e680000000a00 */
[----:B------:R-:W2:Y:S01]  /*1ae0*/  LDS.64 R24, [R24+0x1e00] ;  /* 0x001e000018187984 */ /* 0x000ea20000000a00 */
[----:B-1----:R-:W-:Y:S01]  /*1af0*/  FADD.FTZ R23, RZ, R23 ;  /* 0x00000017ff177221 */ /* 0x002fe20000010000 */
[----:B------:R-:W-:-:S03]  /*1b00*/  FADD.FTZ R22, RZ, R22 ;  /* 0x00000016ff167221 */ /* 0x000fc60000010000 */
[----:B--2---:R-:W-:Y:S01]  /*1b10*/  FADD.FTZ R25, R23, R25 ;  /* 0x0000001917197221 */ /* 0x004fe20000010000 */
[----:B------:R-:W-:-:S05]  /*1b20*/  FADD.FTZ R24, R22, R24 ;  /* 0x0000001816187221 */ /* 0x000fca0000010000 */
[----:B------:R0:W-:Y:S02]  /*1b30*/  STG.E.64 desc[UR12][R20.64+0x14000], R24 ;  /* 0x0140001814007986 */ /* 0x0001e4000c101b0c */
.L_x_2354:
[----:B------:R-:W-:Y:S01]  /*1b40*/  BSSY B0, `(.L_x_2355) ;  /* 0x00000a0000007945 */ /* 0x000fe20003800000 */
[----:B0-----:R-:W-:-:S03]  /*1b50*/  CS2R R20, SRZ ;  /* 0x0000000000147805 */ /* 0x001fc6000001ff00 */
[----:B------:R-:W-:Y:S05]  /*1b60*/  @P1 BRA `(.L_x_2356) ;  /* 0x0000000800741947 */ /* 0x000fea0003800000 */
[----:B------:R-:W0:Y:S01]  /*1b70*/  S2R R23, SR_TID.X ;  /* 0x0000000000177919 */ /* 0x000e220000002100 */
[----:B------:R-:W-:Y:S01]  /*1b80*/  USHF.L.U32 UR5, UR14, 0x4, URZ ;  /* 0x000000040e057899 */ /* 0x000fe2000800063f */
[----:B------:R-:W-:Y:S01]  /*1b90*/  IMAD.MOV.U32 R20, RZ, RZ, 0x3c ;  /* 0x0000003cff147424 */ /* 0x000fe200078e00ff */
[----:B------:R-:W-:Y:S02]  /*1ba0*/  MOV R21, 0x18 ;  /* 0x0000001800157802 */ /* 0x000fe40000000f00 */
[----:B------:R-:W-:-:S06]  /*1bb0*/  ULOP3.LUT UR5, UR5, 0x10, URZ, 0xc0, !UPT ;  /* 0x0000001005057892 */ /* 0x000fcc000f8ec03f */
[C---:B0-----:R-:W-:Y:S02]  /*1bc0*/  LEA.HI R24, R23.reuse, UR5, RZ, 0x1f ;  /* 0x0000000517187c11 */ /* 0x041fe4000f8ff8ff */
        /* <DEDUP_REMOVED lines=151> */
.L_x_2356:
[----:B------:R-:W-:Y:S05]  /*2540*/  BSYNC B0 ;  /* 0x0000000000007941 */ /* 0x000fea0003800000 */
.L_x_2355:
        /* <DEDUP_REMOVED lines=8> */
[----:B------:R-:W-:Y:S01]  /*25d0*/  SHF.R.U32.HI R23, RZ, 0x1, R24 ;  /* 0x00000001ff177819 */ /* 0x000fe20000011618 */
[----:B------:R-:W-:Y:S01]  /*25e0*/  ULDC UR5, c[0x0][0x10] ;  /* 0x0000040000057ab9 */ /* 0x000fe20000000800 */
[----:B------:R-:W0:Y:S01]  /*25f0*/  LDC.64 R24, c[0x0][0x260] ;  /* 0x00009800ff187b82 */ /* 0x000e220000000a00 */
[----:B------:R-:W-:Y:S01]  /*2600*/  UIMAD UR5, UR5, UR4, UR6 ;  /* 0x00000004050572a4 */ /* 0x000fe2000f8e0206 */
[----:B------:R-:W-:Y:S02]  /*2610*/  SHF.L.U32 R23, R23, 0x5, RZ ;  /* 0x0000000517177819 */ /* 0x000fe400000006ff */
[----:B------:R-:W-:-:S04]  /*2620*/  MOV R22, UR17 ;  /* 0x0000001100167c02 */ /* 0x000fc80008000f00 */
[----:B------:R-:W-:Y:S01]  /*2630*/  LOP3.LUT R22, R23, 0xffffffe0, R22, 0xe2, !PT ;  /* 0xffffffe017167812 */ /* 0x000fe200078ee216 */
[----:B------:R-:W-:-:S05]  /*2640*/  IMAD.U32 R23, RZ, RZ, UR5 ;  /* 0x00000005ff177e24 */ /* 0x000fca000f8e00ff */
[----:B------:R-:W-:-:S04]  /*2650*/  LEA R22, R23, R22, 0x9 ;  /* 0x0000001617167211 */ /* 0x000fc800078e48ff */
[----:B------:R-:W-:-:S05]  /*2660*/  SHF.L.U32 R22, R22, 0x1, RZ ;  /* 0x0000000116167819 */ /* 0x000fca00000006ff */
[----:B0-----:R-:W-:-:S05]  /*2670*/  IMAD.WIDE.U32 R22, R22, 0x4, R24 ;  /* 0x0000000416167825 */ /* 0x001fca00078e0018 */
[----:B------:R0:W-:Y:S02]  /*2680*/  STG.E.64 desc[UR12][R22.64], R20 ;  /* 0x0000001416007986 */ /* 0x0001e4000c101b0c */
.L_x_2358:
[----:B------:R-:W-:Y:S05]  /*2690*/  BSYNC B0 ;  /* 0x0000000000007941 */ /* 0x000fea0003800000 */
.L_x_2357:
[----:B------:R-:W-:-:S04]  /*26a0*/  UISETP.GE.U32.AND UP0, UPT, UR10, UR16, UPT ;  /* 0x000000100a00728c */ /* 0x000fc8000bf06070 */
[----:B------:R-:W-:-:S06]  /*26b0*/  UISETP.GE.AND.EX UP0, UPT, UR11, UR7, UPT, UP0 ;  /* 0x000000070b00728c */ /* 0x000fcc000bf06300 */
[----:B------:R-:W-:-:S13]  /*26c0*/  PLOP3.LUT P1, PT, PT, PT, UP0, 0x80, 0x0 ;  /* 0x000000000000781c */ /* 0x000fda0003f2f008 */
[----:B------:R-:W-:Y:S05]  /*26d0*/  @P1 BRA `(.L_x_2359) ;  /* 0x00000000005c1947 */ /* 0x000fea0003800000 */
[----:B0-----:R-:W0:Y:S01]  /*26e0*/  S2R R20, SR_TID.X ;  /* 0x0000000000147919 */ /* 0x001e220000002100 */
[----:B------:R-:W-:Y:S01]  /*26f0*/  BAR.SYNC.DEFER_BLOCKING 0x0 ;  /* 0x0000000000007b1d */ /* 0x000fe20000010000 */
[----:B0-----:R-:W-:-:S13]  /*2700*/  ISETP.NE.AND P1, PT, R20, RZ, PT ;  /* 0x000000ff1400720c */ /* 0x001fda0003f25270 */
        /* <DEDUP_REMOVED lines=11> */
.L_x_2361:
[----:B------:R-:W2:Y:S04]  /*27c0*/  LD.E.STRONG.GPU R23, desc[UR12][R20.64] ;  /* 0x0000000c14177980 */ /* 0x000ea8000c10f900 */
[----:B--2---:R-:W-:Y:S01]  /*27d0*/  CCTL.IVALL ;  /* 0x00000000ff00798f */ /* 0x004fe20002000000 */
[----:B------:R-:W-:Y:S05]  /*27e0*/  YIELD ;  /* 0x0000000000007946 */ /* 0x000fea0003800000 */
[----:B-----5:R-:W-:-:S04]  /*27f0*/  LOP3.LUT R23, R23, R22, RZ, 0x3c, !PT ;  /* 0x0000001617177212 */ /* 0x020fc800078e3cff */
[----:B------:R-:W-:-:S13]  /*2800*/  ISETP.GT.AND P1, PT, R23, -0x1, PT ;  /* 0xffffffff1700780c */ /* 0x000fda0003f24270 */
[----:B------:R-:W-:Y:S05]  /*2810*/  @P1 BRA `(.L_x_2361) ;  /* 0xfffffffc00e81947 */ /* 0x000fea000383ffff */
.L_x_2360:
[----:B------:R-:W-:Y:S05]  /*2820*/  WARPSYNC.ALL ;  /* 0x0000000000007948 */ /* 0x000fea0003800000 */
[----:B------:R-:W-:Y:S06]  /*2830*/  BAR.SYNC.DEFER_BLOCKING 0x0 ;  /* 0x0000000000007b1d */ /* 0x000fec0000010000 */
[----:B------:R-:W-:Y:S05]  /*2840*/  BRA `(.L_x_2362) ;  /* 0x0000000000687947 */ /* 0x000fea0003800000 */
.L_x_2359:
[----:B0-----:R-:W0:Y:S01]  /*2850*/  S2R R20, SR_TID.X ;  /* 0x0000000000147919 */ /* 0x001e220000002100 */
        /* <DEDUP_REMOVED lines=17> */
.L_x_2364:
[----:B------:R-:W2:Y:S04]  /*2970*/  LD.E.STRONG.GPU R23, desc[UR12][R20.64] ;  /* 0x0000000c14177980 */ /* 0x000ea8000c10f900 */
[----:B--2---:R-:W-:Y:S01]  /*2980*/  CCTL.IVALL ;  /* 0x00000000ff00798f */ /* 0x004fe20002000000 */
[----:B------:R-:W-:Y:S05]  /*2990*/  YIELD ;  /* 0x0000000000007946 */ /* 0x000fea0003800000 */
[----:B-----5:R-:W-:-:S04]  /*29a0*/  LOP3.LUT R23, R23, R22, RZ, 0x3c, !PT ;  /* 0x0000001617177212 */ /* 0x020fc800078e3cff */
[----:B------:R-:W-:-:S13]  /*29b0*/  ISETP.GT.AND P1, PT, R23, -0x1, PT ;  /* 0xffffffff1700780c */ /* 0x000fda0003f24270 */
[----:B------:R-:W-:Y:S05]  /*29c0*/  @P1 BRA `(.L_x_2364) ;  /* 0xfffffffc00e81947 */ /* 0x000fea000383ffff */
.L_x_2363:
[----:B------:R-:W-:Y:S05]  /*29d0*/  WARPSYNC.ALL ;  /* 0x0000000000007948 */ /* 0x000fea0003800000 */
[----:B------:R-:W-:Y:S06]  /*29e0*/  BAR.SYNC.DEFER_BLOCKING 0x0 ;  /* 0x0000000000007b1d */ /* 0x000fec0000010000 */
.L_x_2362:
[----:B------:R1:W-:Y:S04]  /*29f0*/  STL [R1+0x88], R18 ;  /* 0x0000881201007387 */ /* 0x0003e80000100800 */
[----:B-1----:R-:W2:Y:S01]  /*2a00*/  LDL.LU R18, [R1+0x58] ;  /* 0x0000580001127983 */ /* 0x002ea20000300800 */
[----:B0-----:R-:W-:-:S03]  /*2a10*/  MOV R21, UR4 ;  /* 0x0000000400157c02 */ /* 0x001fc60008000f00 */
[----:B------:R0:W-:Y:S01]  /*2a20*/  STL [R1+0x84], R17 ;  /* 0x0000841101007387 */ /* 0x0001e20000100800 */
[----:B------:R-:W1:Y:S01]  /*2a30*/  S2UR UR9, SR_CgaCtaId ;  /* 0x00000000000979c3 */ /* 0x000e620000008800 */
[----:B------:R-:W-:Y:S01]  /*2a40*/  UMOV UR5, 0x400 ;  /* 0x0000040000057882 */ /* 0x000fe20000000000 */
[----:B0-----:R-:W0:Y:S01]  /*2a50*/  S2R R17, SR_TID.X ;  /* 0x0000000000117919 */ /* 0x001e220000002100 */
[----:B------:R-:W-:Y:S01]  /*2a60*/  STL [R1+0x80], R16 ;  /* 0x0000801001007387 */ /* 0x000fe20000100800 */
[----:B------:R-:W-:-:S03]  /*2a70*/  UIADD3 UR5, UR5, 0x5280, URZ ;  /* 0x0000528005057890 */ /* 0x000fc6000fffe03f */
[----:B------:R-:W-:Y:S04]  /*2a80*/  STL [R1+0x7c], R15 ;  /* 0x00007c0f01007387 */ /* 0x000fe80000100800 */
[----:B------:R-:W-:Y:S01]  /*2a90*/  STL [R1+0x78], R14 ;  /* 0x0000780e01007387 */ /* 0x000fe20000100800 */
[----:B0-----:R-:W-:Y:S01]  /*2aa0*/  ISETP.GT.U32.AND P1, PT, R17, 0xff, PT ;  /* 0x000000ff1100780c */ /* 0x001fe20003f24070 */
[----:B-1----:R-:W-:Y:S02]  /*2ab0*/  ULEA UR5, UR9, UR5, 0x18 ;  /* 0x0000000509057291 */ /* 0x002fe4000f8ec03f */
[----:B------:R-:W-:Y:S10]  /*2ac0*/  STL [R1+0x74], R13 ;  /* 0x0000740d01007387 */ /* 0x000ff40000100800 */
[----:B------:R-:W0:Y:S08]  /*2ad0*/  @!P1 LDC R20, c[0x0][0x10] ;  /* 0x00000400ff149b82 */ /* 0x000e300000000800 */
[----:B------:R-:W1:Y:S01]  /*2ae0*/  @!P1 LDC.64 R24, c[0x0][0x260] ;  /* 0x00009800ff189b82 */ /* 0x000e620000000a00 */
[----:B------:R-:W-:Y:S01]  /*2af0*/  USHF.L.U32 UR9, UR14, 0x4, URZ ;  /* 0x000000040e097899 */ /* 0x000fe2000800063f */
[----:B------:R-:W-:Y:S02]  /*2b00*/  STL [R1+0x70], R12 ;  /* 0x0000700c01007387 */ /* 0x000fe40000100800 */
[----:B------:R-:W-:Y:S01]  /*2b10*/  ULDC.64 UR14, c[0x0][0x210] ;  /* 0x00008400000e7ab9 */ /* 0x000fe20000000a00 */
[----:B0-----:R-:W-:-:S02]  /*2b20*/  @!P1 IMAD R20, R20, R21, UR6 ;  /* 0x0000000614149e24 */ /* 0x001fc4000f8e0215 */
        /* <DEDUP_REMOVED lines=12> */
[----:B------:R-:W-:Y:S01]  /*2bf0*/  ULOP3.LUT UR9, UR9, 0x10, URZ, 0xc0, !UPT ;  /* 0x0000001009097892 */ /* 0x000fe2000f8ec03f */
[----:B---3--:R-:W-:Y:S01]  /*2c00*/  @!P1 FADD.FTZ R22, RZ, R22 ;  /* 0x00000016ff169221 */ /* 0x008fe20000010000 */
[----:B------:R-:W-:-:S03]  /*2c10*/  @!P1 FADD.FTZ R23, RZ, R23 ;  /* 0x00000017ff179221 */ /* 0x000fc60000010000 */
[----:B----4-:R-:W-:Y:S01]  /*2c20*/  @!P1 FADD.FTZ R24, R20, R22 ;  /* 0x0000001614189221 */ /* 0x010fe20000010000 */
        /* <DEDUP_REMOVED lines=20> */
[----:B------:R-:W-:Y:S01]  /*2d70*/  @!P1 LOP3.LUT R22, R22, 0x7ffffff8, RZ, 0xc0, !PT ;  /* 0x7ffffff816169812 */ /* 0x000fe200078ec0ff */
[----:B------:R-:W-:Y:S01]  /*2d80*/  @!P1 FMUL.FTZ R20, R24, 6.5104170062113553286e-05 ;  /* 0x3888888918149820 */ /* 0x000fe20000410000 */
[----:B------:R-:W-:-:S05]  /*2d90*/  @!P1 FMUL.FTZ R21, R21, 6.5104170062113553286e-05 ;  /* 0x3888888915159820 */ /* 0x000fca0000410000 */
[----:B------:R2:W-:Y:S02]  /*2da0*/  @!P1 STS.64 [R22+UR5], R20 ;  /* 0x0000001416009988 */ /* 0x0005e40008000a05 */
[----:B--2---:R-:W-:Y:S02]  /*2db0*/  IADD3 R20, R18, -UR9, RZ ;  /* 0x8000000912147c10 */ /* 0x004fe4000fffe0ff */
[----:B------:R-:W2:Y:S04]  /*2dc0*/  LDL.LU R18, [R1+0x30] ;  /* 0x0000300001127983 */ /* 0x000ea80000300800 */
[----:B------:R-:W3:Y:S04]  /*2dd0*/  LDL.LU R17, [R1+0x34] ;  /* 0x0000340001117983 */ /* 0x000ee80000300800 */
[----:B------:R-:W4:Y:S04]  /*2de0*/  LDL.LU R16, [R1+0x2c] ;  /* 0x00002c0001107983 */ /* 0x000f280000300800 */
[----:B------:R-:W4:Y:S04]  /*2df0*/  LDL.LU R15, [R1+0x28] ;  /* 0x00002800010f7983 */ /* 0x000f280000300800 */
[----:B------:R-:W4:Y:S01]  /*2e00*/  LDL.LU R23, [R1+0x24] ;  /* 0x0000240001177983 */ /* 0x000f220000300800 */
[----:B------:R-:W-:Y:S01]  /*2e10*/  LEA R20, R20, UR5, 0x3 ;  /* 0x0000000514147c11 */ /* 0x000fe2000f8e18ff */
[----:B------:R-:W-:Y:S06]  /*2e20*/  BAR.SYNC.DEFER_BLOCKING 0x0 ;  /* 0x0000000000007b1d */ /* 0x000fec0000010000 */
[----:B------:R-:W4:Y:S04]  /*2e30*/  LDL.LU R14, [R1+0x20] ;  /* 0x00002000010e7983 */ /* 0x000f280000300800 */
[----:B------:R-:W4:Y:S04]  /*2e40*/  LDL.LU R13, [R1+0x1c] ;  /* 0x00001c00010d7983 */ /* 0x000f280000300800 */
[----:B------:R-:W4:Y:S04]  /*2e50*/  LDL.LU R12, [R1+0x18] ;  /* 0x00001800010c7983 */ /* 0x000f280000300800 */
[----:B------:R-:W4:Y:S04]  /*2e60*/  LDL.LU R25, [R1+0x4] ;  /* 0x0000040001197983 */ /* 0x000f280000300800 */
[----:B------:R-:W0:Y:S04]  /*2e70*/  LDS.64 R20, [R20] ;  /* 0x0000000014147984 */ /* 0x000e280000000a00 */
[----:B------:R-:W4:Y:S01]  /*2e80*/  LDL.LU R24, [R1] ;  /* 0x0000000001187983 */ /* 0x000f220000300800 */
[--C-:B0----5:R-:W-:Y:S01]  /*2e90*/  FFMA.FTZ R36, R36, R2, -R20.reuse ;  /* 0x0000000224247223 */ /* 0x121fe20000010814 */
[C-C-:B------:R-:W-:Y:S01]  /*2ea0*/  FFMA.FTZ R32, R2.reuse, R32, -R20.reuse ;  /* 0x0000002002207223 */ /* 0x140fe20000010814 */
[C-C-:B------:R-:W-:Y:S01]  /*2eb0*/  FFMA.FTZ R27, R2.reuse, R27, -R20.reuse ;  /* 0x0000001b021b7223 */ /* 0x140fe20000010814 */
[--C-:B------:R-:W-:Y:S01]  /*2ec0*/  FFMA.FTZ R2, R2, R9, -R20.reuse ;  /* 0x0000000902027223 */ /* 0x100fe20000010814 */
[--C-:B------:R-:W-:Y:S01]  /*2ed0*/  FFMA.FTZ R35, R35, R3, -R20.reuse ;  /* 0x0000000323237223 */ /* 0x100fe20000010814 */
[C-C-:B------:R-:W-:Y:S01]  /*2ee0*/  FFMA.FTZ R30, R3.reuse, R30, -R20.reuse ;  /* 0x0000001e031e7223 */ /* 0x140fe20000010814 */
[C-C-:B------:R-:W-:Y:S01]  /*2ef0*/  FFMA.FTZ R6, R3.reuse, R6, -R20.reuse ;  /* 0x0000000603067223 */ /* 0x140fe20000010814 */
[----:B------:R-:W4:Y:S01]  /*2f00*/  LDL.LU R9, [R1+0x8] ;  /* 0x0000080001097983 */ /* 0x000f220000300800 */
[--C-:B------:R-:W-:Y:S01]  /*2f10*/  FFMA.FTZ R3, R3, R10, -R20.reuse ;  /* 0x0000000a03037223 */ /* 0x100fe20000010814 */
[--C-:B------:R-:W-:Y:S01]  /*2f20*/  FFMA.FTZ R34, R34, R4, -R20.reuse ;  /* 0x0000000422227223 */ /* 0x100fe20000010814 */
[C-C-:B------:R-:W-:Y:S01]  /*2f30*/  FFMA.FTZ R29, R4.reuse, R29, -R20.reuse ;  /* 0x0000001d041d7223 */ /* 0x140fe20000010814 */
[C-C-:B------:R-:W-:Y:S01]  /*2f40*/  FFMA.FTZ R7, R4.reuse, R7, -R20.reuse ;  /* 0x0000000704077223 */ /* 0x140fe20000010814 */
[----:B------:R-:W4:Y:S01]  /*2f50*/  LDL.LU R10, [R1+0xc] ;  /* 0x00000c00010a7983 */ /* 0x000f220000300800 */
[----:B------:R-:W-:-:S03]  /*2f60*/  FFMA.FTZ R4, R4, R11, -R20 ;  /* 0x0000000b04047223 */ /* 0x000fc60000010814 */
[----:B------:R-:W4:Y:S01]  /*2f70*/  LDL.LU R11, [R1+0x10] ;  /* 0x00001000010b7983 */ /* 0x000f220000300800 */
[--C-:B------:R-:W-:Y:S01]  /*2f80*/  FFMA.FTZ R33, R33, R5, -R20.reuse ;  /* 0x0000000521217223 */ /* 0x100fe20000010814 */
[C-C-:B------:R-:W-:Y:S01]  /*2f90*/  FFMA.FTZ R28, R5.reuse, R28, -R20.reuse ;  /* 0x0000001c051c7223 */ /* 0x140fe20000010814 */
[C-C-:B------:R-:W-:Y:S01]  /*2fa0*/  FFMA.FTZ R8, R5.reuse, R8, -R20.reuse ;  /* 0x0000000805087223 */ /* 0x140fe20000010814 */
[----:B------:R-:W-:Y:S02]  /*2fb0*/  FFMA.FTZ R5, R5, R26, -R20 ;  /* 0x0000001a05057223 */ /* 0x000fe40000010814 */
[----:B------:R-:W4:Y:S01]  /*2fc0*/  LDL.LU R26, [R1+0x14] ;  /* 0x00001400011a7983 */ /* 0x000f220000300800 */
[----:B--2---:R-:W-:-:S03]  /*2fd0*/  FFMA.FTZ R36, R18, -R21, R36 ;  /* 0x8000001512247223 */ /* 0x004fc60000010024 */
[----:B------:R2:W5:Y:S01]  /*2fe0*/  LDL.LU R18, [R1+0x88] ;  /* 0x0000880001127983 */ /* 0x0005620000300800 */
[----:B---3--:R-:W-:-:S03]  /*2ff0*/  FFMA.FTZ R35, R17, -R21, R35 ;  /* 0x8000001511237223 */ /* 0x008fc60000010023 */
[----:B------:R2:W5:Y:S01]  /*3000*/  LDL.LU R17, [R1+0x84] ;  /* 0x0000840001117983 */ /* 0x0005620000300800 */
[----:B----4-:R-:W-:-:S03]  /*3010*/  FFMA.FTZ R34, R16, -R21, R34 ;  /* 0x8000001510227223 */ /* 0x010fc60000010022 */
[----:B------:R2:W5:Y:S01]  /*3020*/  LDL.LU R16, [R1+0x80] ;  /* 0x0000800001107983 */ /* 0x0005620000300800 */
[----:B------:R-:W-:-:S03]  /*3030*/  FFMA.FTZ R33, R15, -R21, R33 ;  /* 0x800000150f217223 */ /* 0x000fc60000010021 */
[----:B------:R2:W5:Y:S01]  /*3040*/  LDL.LU R15, [R1+0x7c] ;  /* 0x00007c00010f7983 */ /* 0x0005620000300800 */
[----:B------:R-:W-:-:S03]  /*3050*/  FFMA.FTZ R32, R23, -R21, R32 ;  /* 0x8000001517207223 */ /* 0x000fc60000010020 */
[----:B------:R-:W3:Y:S01]  /*3060*/  LDL.LU R23, [R1+0x44] ;  /* 0x0000440001177983 */ /* 0x000ee20000300800 */
[----:B------:R-:W-:-:S03]  /*3070*/  FFMA.FTZ R30, R14, -R21, R30 ;  /* 0x800000150e1e7223 */ /* 0x000fc6000001001e */
[----:B------:R2:W5:Y:S01]  /*3080*/  LDL.LU R14, [R1+0x78] ;  /* 0x00007800010e7983 */ /* 0x0005620000300800 */
[----:B------:R-:W-:-:S03]  /*3090*/  FFMA.FTZ R29, R13, -R21, R29 ;  /* 0x800000150d1d7223 */ /* 0x000fc6000001001d */
[----:B------:R2:W5:Y:S01]  /*30a0*/  LDL.LU R13, [R1+0x74] ;  /* 0x00007400010d7983 */ /* 0x0005620000300800 */
[----:B------:R-:W-:-:S03]  /*30b0*/  FFMA.FTZ R28, R12, -R21, R28 ;  /* 0x800000150c1c7223 */ /* 0x000fc6000001001c */
[----:B------:R2:W5:Y:S01]  /*30c0*/  LDL.LU R12, [R1+0x70] ;  /* 0x00007000010c7983 */ /* 0x0005620000300800 */
[-C--:B------:R-:W-:Y:S01]  /*30d0*/  FFMA.FTZ R4, R37, -R21.reuse, R4 ;  /* 0x8000001525047223 */ /* 0x080fe20000010004 */
[-C--:B------:R-:W-:Y:S01]  /*30e0*/  FFMA.FTZ R5, R31, -R21.reuse, R5 ;  /* 0x800000151f057223 */ /* 0x080fe20000010005 */
[-C--:B------:R-:W-:Y:S02]  /*30f0*/  FFMA.FTZ R6, R11, -R21.reuse, R6 ;  /* 0x800000150b067223 */ /* 0x080fe40000010006 */
[----:B------:R-:W4:Y:S04]  /*3100*/  LDL.LU R11, [R1+0x54] ;  /* 0x00005400010b7983 */ /* 0x000f280000300800 */
[----:B------:R-:W2:Y:S01]  /*3110*/  LDL.LU R37, [R1+0x50] ;  /* 0x0000500001257983 */ /* 0x000ea20000300800 */
[----:B------:R-:W-:-:S03]  /*3120*/  FFMA.FTZ R27, R26, -R21, R27 ;  /* 0x800000151a1b7223 */ /* 0x000fc6000001001b */
[----:B------:R-:W2:Y:S01]  /*3130*/  LDL.LU R31, [R1+0x4c] ;  /* 0x00004c00011f7983 */ /* 0x000ea20000300800 */
[----:B------:R-:W-:-:S03]  /*3140*/  FFMA.FTZ R8, R9, -R21, R8 ;  /* 0x8000001509087223 */ /* 0x000fc60000010008 */
[----:B------:R-:W2:Y:S01]  /*3150*/  LDL.LU R26, [R1+0x40] ;  /* 0x00004000011a7983 */ /* 0x000ea20000300800 */
[-C--:B------:R-:W-:Y:S01]  /*3160*/  FFMA.FTZ R9, R25, -R21.reuse, R2 ;  /* 0x8000001519097223 */ /* 0x080fe20000010002 */
[-C--:B------:R-:W-:Y:S01]  /*3170*/  FFMA.FTZ R7, R10, -R21.reuse, R7 ;  /* 0x800000150a077223 */ /* 0x080fe20000010007 */
[----:B------:R-:W-:Y:S01]  /*3180*/  FFMA.FTZ R10, R24, -R21, R3 ;  /* 0x80000015180a7223 */ /* 0x000fe20000010003 */
[----:B------:R-:W2:Y:S04]  /*3190*/  LDL.LU R25, [R1+0x48] ;  /* 0x0000480001197983 */ /* 0x000ea80000300800 */
[----:B------:R-:W2:Y:S01]  /*31a0*/  LDL.LU R24, [R1+0x38] ;  /* 0x0000380001187983 */ /* 0x000ea20000300800 */
[----:B---3--:R-:W-:-:S03]  /*31b0*/  IADD3 R2, P1, R23, UR14, RZ ;  /* 0x0000000e17027c10 */ /* 0x008fc6000ff3e0ff */
[----:B------:R-:W3:Y:S01]  /*31c0*/  LDL.LU R23, [R1+0x3c] ;  /* 0x00003c0001177983 */ /* 0x000ee20000300800 */
[C---:B------:R-:W-:Y:S01]  /*31d0*/  FMUL.FTZ R36, R0.reuse, R36 ;  /* 0x0000002400247220 */ /* 0x040fe20000410000 */
[C---:B------:R-:W-:Y:S01]  /*31e0*/  FMUL.FTZ R35, R0.reuse, R35 ;  /* 0x0000002300237220 */ /* 0x040fe20000410000 */
[C---:B------:R-:W-:Y:S01]  /*31f0*/  FMUL.FTZ R34, R0.reuse, R34 ;  /* 0x0000002200227220 */ /* 0x040fe20000410000 */
[----:B------:R-:W-:-:S03]  /*3200*/  FMUL.FTZ R33, R0, R33 ;  /* 0x0000002100217220 */ /* 0x000fc60000410000 */
[----:B------:R-:W-:Y:S01]  /*3210*/  F2FP.F16.F32.PACK_AB R35, R35, R36 ;  /* 0x000000242323723e */ /* 0x000fe200000000ff */
[C---:B------:R-:W-:Y:S01]  /*3220*/  FMUL.FTZ R32, R0.reuse, R32 ;  /* 0x0000002000207220 */ /* 0x040fe20000410000 */
[C---:B------:R-:W-:Y:S01]  /*3230*/  FMUL.FTZ R30, R0.reuse, R30 ;  /* 0x0000001e001e7220 */ /* 0x040fe20000410000 */
[C---:B------:R-:W-:Y:S01]  /*3240*/  FMUL.FTZ R29, R0.reuse, R29 ;  /* 0x0000001d001d7220 */ /* 0x040fe20000410000 */
[C---:B------:R-:W-:Y:S01]  /*3250*/  FMUL.FTZ R28, R0.reuse, R28 ;  /* 0x0000001c001c7220 */ /* 0x040fe20000410000 */
[----:B------:R-:W-:Y:S01]  /*3260*/  F2FP.F16.F32.PACK_AB R33, R33, R34 ;  /* 0x000000222121723e */ /* 0x000fe200000000ff */
[----:B------:R-:W-:Y:S01]  /*3270*/  FMUL.FTZ R27, R0, R27 ;  /* 0x0000001b001b7220 */ /* 0x000fe20000410000 */
[----:B------:R-:W-:Y:S01]  /*3280*/  F2FP.F16.F32.PACK_AB R30, R30, R32 ;  /* 0x000000201e1e723e */ /* 0x000fe200000000ff */
[C---:B------:R-:W-:Y:S01]  /*3290*/  FMUL.FTZ R6, R0.reuse, R6 ;  /* 0x0000000600067220 */ /* 0x040fe20000410000 */
[----:B------:R-:W-:Y:S01]  /*32a0*/  PRMT R20, R33, 0x7632, R20 ;  /* 0x0000763221147816 */ /* 0x000fe20000000014 */
[----:B------:R-:W-:Y:S01]  /*32b0*/  FMUL.FTZ R7, R0, R7 ;  /* 0x0000000700077220 */ /* 0x000fe20000410000 */
[----:B------:R-:W-:Y:S01]  /*32c0*/  F2FP.F16.F32.PACK_AB R28, R28, R29 ;  /* 0x0000001d1c1c723e */ /* 0x000fe200000000ff */
[C---:B------:R-:W-:Y:S01]  /*32d0*/  FMUL.FTZ R8, R0.reuse, R8 ;  /* 0x0000000800087220 */ /* 0x040fe20000410000 */
[C---:B------:R-:W-:Y:S01]  /*32e0*/  FMUL.FTZ R9, R0.reuse, R9 ;  /* 0x0000000900097220 */ /* 0x040fe20000410000 */
[----:B------:R-:W-:Y:S01]  /*32f0*/  FMUL.FTZ R10, R0, R10 ;  /* 0x0000000a000a7220 */ /* 0x000fe20000410000 */
[----:B------:R-:W-:-:S02]  /*3300*/  PRMT R21, R30, 0x7632, R21 ;  /* 0x000076321e157816 */ /* 0x000fc40000000015 */
[----:B------:R-:W-:Y:S02]  /*3310*/  PRMT R22, R28, 0x7632, R22 ;  /* 0x000076321c167816 */ /* 0x000fe40000000016 */
[----:B------:R-:W-:Y:S02]  /*3320*/  F2FP.F16.F32.PACK_AB R6, R6, R27 ;  /* 0x0000001b0606723e */ /* 0x000fe400000000ff */
[----:B------:R-:W-:Y:S02]  /*3330*/  F2FP.F16.F32.PACK_AB R7, R8, R7 ;  /* 0x000000070807723e */ /* 0x000fe400000000ff */
[----:B------:R-:W-:Y:S02]  /*3340*/  PRMT R8, R6, 0x7610, R8 ;  /* 0x0000761006087816 */ /* 0x000fe40000000008 */
[----:B------:R-:W-:Y:S01]  /*3350*/  F2FP.F16.F32.PACK_AB R9, R10, R9 ;  /* 0x000000090a09723e */ /* 0x000fe200000000ff */
[----:B------:R-:W-:Y:S01]  /*3360*/  ULOP3.LUT UR4, UR4, 0x1, URZ, 0x3c, !UPT ;  /* 0x0000000104047892 */ /* 0x000fe2000f8e3c3f */
[----:B------:R-:W-:Y:S01]  /*3370*/  UMOV UR5, UR11 ;  /* 0x0000000b00057c82 */ /* 0x000fe20008000000 */
[----:B----4-:R-:W-:Y:S01]  /*3380*/  IADD3.X R3, R11, UR15, RZ, P1, !PT ;  /* 0x0000000f0b037c10 */ /* 0x010fe20008ffe4ff */
[C---:B------:R-:W-:Y:S01]  /*3390*/  FMUL.FTZ R11, R0.reuse, R4 ;  /* 0x00000004000b7220 */ /* 0x040fe20000410000 */
[----:B------:R-:W-:Y:S01]  /*33a0*/  PRMT R4, R35, 0x7632, R4 ;  /* 0x0000763223047816 */ /* 0x000fe20000000004 */
[----:B------:R-:W-:-:S04]  /*33b0*/  FMUL.FTZ R0, R0, R5 ;  /* 0x0000000500007220 */ /* 0x000fc80000410000 */
[----:B------:R2:W-:Y:S04]  /*33c0*/  STG.E.U16 desc[UR12][R2.64+0x2], R4 ;  /* 0x0000020402007986 */ /* 0x0005e8000c10150c */
[----:B------:R-:W-:Y:S01]  /*33d0*/  STG.E.U16 desc[UR12][R2.64], R35 ;  /* 0x0000002302007986 */ /* 0x000fe2000c10150c */
[----:B--2---:R-:W-:-:S03]  /*33e0*/  IADD3 R4, P1, R31, UR14, RZ ;  /* 0x0000000e1f047c10 */ /* 0x004fc6000ff3e0ff */
[----:B------:R-:W-:Y:S01]  /*33f0*/  STG.E.U16 desc[UR12][R2.64+0x4], R33 ;  /* 0x0000042102007986 */ /* 0x000fe2000c10150c */
[----:B------:R-:W-:-:S03]  /*3400*/  IADD3.X R5, R37, UR15, RZ, P1, !PT ;  /* 0x0000000f25057c10 */ /* 0x000fc60008ffe4ff */
[----:B------:R0:W-:Y:S01]  /*3410*/  STG.E.U16 desc[UR12][R2.64+0x6], R20 ;  /* 0x0000061402007986 */ /* 0x0001e2000c10150c */
[----:B------:R-:W-:-:S03]  /*3420*/  F2FP.F16.F32.PACK_AB R0, R0, R11 ;  /* 0x0000000b0000723e */ /* 0x000fc600000000ff */
[----:B------:R-:W-:Y:S04]  /*3430*/  STG.E.U16 desc[UR12][R4.64], R30 ;  /* 0x0000001e04007986 */ /* 0x000fe8000c10150c */
[----:B------:R-:W-:Y:S01]  /*3440*/  STG.E.U16 desc[UR12][R4.64+0x2], R21 ;  /* 0x0000021504007986 */ /* 0x000fe2000c10150c */
[----:B0-----:R-:W-:-:S03]  /*3450*/  IADD3 R2, P1, R26, UR14, RZ ;  /* 0x0000000e1a027c10 */ /* 0x001fc6000ff3e0ff */
[----:B------:R-:W-:Y:S01]  /*3460*/  STG.E.U16 desc[UR12][R4.64+0x4], R28 ;  /* 0x0000041c04007986 */ /* 0x000fe2000c10150c */
[----:B------:R-:W-:Y:S02]  /*3470*/  PRMT R20, R7, 0x7632, R20 ;  /* 0x0000763207147816 */ /* 0x000fe40000000014 */
[----:B------:R-:W-:Y:S01]  /*3480*/  IADD3.X R3, R25, UR15, RZ, P1, !PT ;  /* 0x0000000f19037c10 */ /* 0x000fe20008ffe4ff */
[----:B------:R0:W-:Y:S04]  /*3490*/  STG.E.U16 desc[UR12][R4.64+0x6], R22 ;  /* 0x0000061604007986 */ /* 0x0001e8000c10150c */
[----:B------:R-:W-:Y:S01]  /*34a0*/  STG.E.U16 desc[UR12][R2.64], R8 ;  /* 0x0000000802007986 */ /* 0x000fe2000c10150c */
[----:B0-----:R-:W-:Y:S02]  /*34b0*/  PRMT R5, R6, 0x7632, R5 ;  /* 0x0000763206057816 */ /* 0x001fe40000000005 */
[----:B------:R-:W-:Y:S01]  /*34c0*/  IADD3 R6, P1, R24, UR14, RZ ;  /* 0x0000000e18067c10 */ /* 0x000fe2000ff3e0ff */
[----:B------:R-:W-:Y:S01]  /*34d0*/  STG.E.U16 desc[UR12][R2.64+0x4], R7 ;  /* 0x0000040702007986 */ /* 0x000fe2000c10150c */
[----:B------:R-:W-:-:S03]  /*34e0*/  PRMT R4, R0, 0x7632, R4 ;  /* 0x0000763200047816 */ /* 0x000fc60000000004 */
[----:B------:R-:W-:Y:S04]  /*34f0*/  STG.E.U16 desc[UR12][R2.64+0x2], R5 ;  /* 0x0000020502007986 */ /* 0x000fe8000c10150c */
[----:B------:R0:W-:Y:S02]  /*3500*/  STG.E.U16 desc[UR12][R2.64+0x6], R20 ;  /* 0x0000061402007986 */ /* 0x0001e4000c10150c */
[----:B0-----:R-:W-:Y:S01]  /*3510*/  PRMT R3, R9, 0x7632, R3 ;  /* 0x0000763209037816 */ /* 0x001fe20000000003 */
[----:B------:R-:W-:Y:S01]  /*3520*/  UMOV UR14, UR10 ;  /* 0x0000000a000e7c82 */ /* 0x000fe20008000000 */
[----:B---3--:R-:W-:-:S05]  /*3530*/  IADD3.X R7, R23, UR15, RZ, P1, !PT ;  /* 0x0000000f17077c10 */ /* 0x008fca0008ffe4ff */
[----:B------:R2:W-:Y:S04]  /*3540*/  STG.E.U16 desc[UR12][R6.64], R9 ;  /* 0x0000000906007986 */ /* 0x0005e8000c10150c */
[----:B------:R2:W-:Y:S04]  /*3550*/  STG.E.U16 desc[UR12][R6.64+0x2], R3 ;  /* 0x0000020306007986 */ /* 0x0005e8000c10150c */
[----:B------:R2:W-:Y:S04]  /*3560*/  STG.E.U16 desc[UR12][R6.64+0x4], R0 ;  /* 0x0000040006007986 */ /* 0x0005e8000c10150c */
[----:B------:R2:W-:Y:S01]  /*3570*/  STG.E.U16 desc[UR12][R6.64+0x6], R4 ;  /* 0x0000060406007986 */ /* 0x0005e2000c10150c */
[----:B------:R-:W-:Y:S05]  /*3580*/  @!P0 BRA `(.L_x_2365) ;  /* 0xffffffcc00e88947 */ /* 0x000fea000383ffff */
.L_x_2353:
        /* <DEDUP_REMOVED lines=13> */
[----:B-1---5:R-:W-:Y:S02]  /*3660*/  LOP3.LUT R13, RZ, R4, RZ, 0x33, !PT ;  /* 0x00000004ff0d7212 */ /* 0x022fe400078e33ff */
        /* <DEDUP_REMOVED lines=42> */
.L_x_2382:
        /* <DEDUP_REMOVED lines=44> */
.L_x_2369:
[----:B------:R-:W-:Y:S05]  /*3bd0*/  BSYNC B1 ;  /* 0x0000000000017941 */ /* 0x000fea0003800000 */
.L_x_2368:
        /* <DEDUP_REMOVED lines=21> */
.L_x_2372:
        /* <DEDUP_REMOVED lines=55> */
.L_x_2371:
[----:B------:R-:W-:Y:S05]  /*40a0*/  BSYNC B1 ;  /* 0x0000000000017941 */ /* 0x000fea0003800000 */
.L_x_2370:
        /* <DEDUP_REMOVED lines=35> */
.L_x_2374:
[----:B------:R-:W-:Y:S05]  /*42e0*/  BSYNC B1 ;  /* 0x0000000000017941 */ /* 0x000fea0003800000 */
.L_x_2373:
        /* <DEDUP_REMOVED lines=15> */
.L_x_2367:
[----:B------:R-:W-:Y:S05]  /*43e0*/  BSYNC B0 ;  /* 0x0000000000007941 */ /* 0x000fea0003800000 */
.L_x_2366:
        /* <DEDUP_REMOVED lines=50> */
.L_x_2391:
        /* <DEDUP_REMOVED lines=47> */
.L_x_2401:
        /* <DEDUP_REMOVED lines=41> */
.L_x_2411:
[----:B--2---:R-:W-:Y:S01]  /*4c90*/  FADD.FTZ R12, R12, R23 ;  /* 0x000000170c0c7221 */ /* 0x004fe20000010000 */
[----:B------:R-:W-:-:S04]  /*4ca0*/  @!P1 F2FP.F16.F32.PACK_AB R0, RZ, R24 ;  /* 0x00000018ff00923e */ /* 0x000fc800000000ff */
[----:B------:R-:W-:Y:S01]  /*4cb0*/  @!P1 F2FP.F16.F32.PACK_AB R12, RZ, R12 ;  /* 0x0000000cff0c923e */ /* 0x000fe200000000ff */
[----:B------:R3:W-:Y:S03]  /*4cc0*/  @!P1 STG.E.U16 desc[UR12][R10.64+0x78], R0 ;  /* 0x000078000a009986 */ /* 0x0007e6000c10150c */
[----:B------:R-:W-:Y:S02]  /*4cd0*/  PRMT R16, R12, 0x7610, R16 ;  /* 0x000076100c107816 */ /* 0x000fe40000000010 */
[----:B------:R-:W-:-:S03]  /*4ce0*/  LEA.HI R12, R37, 0x5a, RZ, 0x1c ;  /* 0x0000005a250c7811 */ /* 0x000fc600078fe0ff */
[----:B------:R3:W-:Y:S04]  /*4cf0*/  @!P1 STG.E.U16 desc[UR12][R14.64+0x78], R16 ;  /* 0x000078100e009986 */ /* 0x0007e8000c10150c */
.L_x_2377:
[----:B------:R-:W-:Y:S05]  /*4d00*/  BSYNC B0 ;  /* 0x0000000000007941 */ /* 0x000fea0003800000 */
.L_x_2376:
        /* <DEDUP_REMOVED lines=19> */
[----:B------:R-:W-:Y:S02]  /*4e40*/  MOV R25, 0xffff ;  /* 0x0000ffff00197802 */ /* 0x000fe40000000f00 */
        /* <DEDUP_REMOVED lines=8> */
[----:B------:R-:W-:Y:S02]  /*4ed0*/  ISETP.NE.AND P1, PT, R5, RZ, PT ;  /* 0x000000ff0500720c */ /* 0x000fe40003f25270 */
        /* <DEDUP_REMOVED lines=16> */
[----:B------:R-:W-:-:S03]  /*4fe0*/  @P0 MOV R24, R14 ;  /* 0x0000000e00180202 */ /* 0x000fc60000000f00 */
        /* <DEDUP_REMOVED lines=11> */
[----:B------:R-:W-:Y:S01]  /*50a0*/  @P0 IMAD.MOV.U32 R20, RZ, RZ, R25 ;  /* 0x000000ffff140224 */ /* 0x000fe200078e0019 */
[----:B------:R-:W-:Y:S01]  /*50b0*/  @P0 LEA R16, R10, R11, 0x2 ;  /* 0x0000000b0a100211 */ /* 0x000fe200078e10ff */
[----:B------:R-:W-:Y:S02]  /*50c0*/  IMAD.MOV.U32 R25, RZ, RZ, 0xffff ;  /* 0x0000ffffff197424 */ /* 0x000fe400078e00ff */
[----:B--2---:R-:W-:Y:S01]  /*50d0*/  FADD.FTZ R21, R0, R14 ;  /* 0x0000000e00157221 */ /* 0x004fe20000010000 */
[----:B------:R-:W-:Y:S01]  /*50e0*/  CS2R R14, SRZ ;  /* 0x00000000000e7805 */ /* 0x000fe2000001ff00 */
[----:B------:R-:W0:Y:S01]  /*50f0*/  @!P1 LDC.64 R10, c[0x0][0x218] ;  /* 0x00008600ff0a9b82 */ /* 0x000e220000000a00 */
[----:B------:R-:W-:Y:S01]  /*5100*/  @P0 MOV R14, R22 ;  /* 0x00000016000e0202 */ /* 0x000fe20000000f00 */
[----:B------:R-:W-:Y:S01]  /*5110*/  @P0 LDS R18, [R16+0x780] ;  /* 0x0007800010120984 */ /* 0x000fe20000000800 */
[----:B------:R-:W-:Y:S01]  /*5120*/  @P0 MOV R15, R17 ;  /* 0x00000011000f0202 */ /* 0x000fe20000000f00 */
[----:B------:R-:W-:Y:S01]  /*5130*/  IMAD.IADD R0, R12, 0x1, R4 ;  /* 0x000000010c007824 */ /* 0x000fe200078e0204 */
[----:B------:R-:W-:Y:S01]  /*5140*/  MOV R17, 0xffff ;  /* 0x0000ffff00117802 */ /* 0x000fe20000000f00 */
[----:B------:R-:W2:Y:S01]  /*5150*/  SHFL.BFLY PT, R25, R24, 0x4, 0x101f ;  /* 0x0c901f0018197f89 */ /* 0x000ea200000e0000 */
[----:B------:R-:W-:-:S03]  /*5160*/  MOV R12, 0xffff ;  /* 0x0000ffff000c7802 */ /* 0x000fc60000000f00 */
[----:B------:R-:W-:Y:S01]  /*5170*/  @P0 LDS R19, [R16] ;  /* 0x0000000010130984 */ /* 0x000fe20000000800 */
[----:B-1----:R-:W-:Y:S01]  /*5180*/  FADD.FTZ R23, R32, R23 ;  /* 0x0000001720177221 */ /* 0x002fe20000010000 */
[----:B------:R-:W-:Y:S02]  /*5190*/  MOV R32, 0xffff ;  /* 0x0000ffff00207802 */ /* 0x000fe40000000f00 */
[----:B------:R-:W1:Y:S02]  /*51a0*/  SHFL.BFLY PT, R22, R20, 0x8, 0x101f ;  /* 0x0d101f0014167f89 */ /* 0x000e6400000e0000 */
[----:B------:R-:W-:Y:S02]  /*51b0*/  @!P1 F2FP.F16.F32.PACK_AB R23, RZ, R23 ;  /* 0x00000017ff17923e */ /* 0x000fe400000000ff */
[----:B------:R-:W3:Y:S04]  /*51c0*/  SHFL.BFLY PT, R16, R14, 0x8, 0x101f ;  /* 0x0d101f000e107f89 */ /* 0x000ee800000e0000 */
[----:B------:R-:W4:Y:S01]  /*51d0*/  SHFL.BFLY PT, R17, R15, 0x8, 0x101f ;  /* 0x0d101f000f117f89 */ /* 0x000f2200000e0000 */
[----:B0-----:R-:W-:-:S03]  /*51e0*/  @!P1 IMAD.WIDE R10, R0, 0x2, R10 ;  /* 0x00000002000a9825 */ /* 0x001fc600078e020a */
[----:B------:R-:W0:Y:S01]  /*51f0*/  SHFL.BFLY PT, R32, R21, 0x1, 0x101f ;  /* 0x0c301f0015207f89 */ /* 0x000e2200000e0000 */
[----:B--2---:R-:W-:Y:S01]  /*5200*/  FADD.FTZ R24, R24, R25 ;  /* 0x0000001918187221 */ /* 0x004fe20000010000 */
[----:B------:R-:W-:Y:S02]  /*5210*/  MOV R25, 0xffff ;  /* 0x0000ffff00197802 */ /* 0x000fe40000000f00 */
        /* <DEDUP_REMOVED lines=10> */
[----:B------:R-:W-:Y:S01]  /*52c0*/  IMAD.MOV.U32 R18, RZ, RZ, 0xffff ;  /* 0x0000ffffff127424 */ /* 0x000fe200078e00ff */
[----:B------:R-:W-:Y:S01]  /*52d0*/  MOV R19, 0xffff ;  /* 0x0000ffff00137802 */ /* 0x000fe20000000f00 */
[----:B0-----:R-:W-:Y:S01]  /*52e0*/  FADD.FTZ R21, R21, R32 ;  /* 0x0000002015157221 */ /* 0x001fe20000010000 */
[----:B------:R-:W-:Y:S01]  /*52f0*/  MOV R32, 0xffff ;  /* 0x0000ffff00207802 */ /* 0x000fe20000000f00 */
[----:B------:R-:W0:Y:S03]  /*5300*/  SHFL.BFLY PT, R16, R22, 0x4, 0x101f ;  /* 0x0c901f0016107f89 */ /* 0x000e2600000e0000 */
[----:B------:R-:W-:Y:S01]  /*5310*/  @!P1 F2FP.F16.F32.PACK_AB R21, RZ, R21 ;  /* 0x00000015ff15923e */ /* 0x000fe200000000ff */
        /* <DEDUP_REMOVED lines=12> */
[----:B------:R-:W-:Y:S01]  /*53e0*/  MOV R33, 0xffff ;  /* 0x0000ffff00217802 */ /* 0x000fe20000000f00 */
[----:B----4-:R-:W-:Y:S01]  /*53f0*/  FADD.FTZ R17, R18, R15 ;  /* 0x0000000f12117221 */ /* 0x010fe20000010000 */
[----:B------:R-:W-:Y:S02]  /*5400*/  IMAD.MOV.U32 R15, RZ, RZ, 0xffff ;  /* 0x0000ffffff0f7424 */ /* 0x000fe400078e00ff */
[----:B-----5:R-:W-:Y:S01]  /*5410*/  FADD.FTZ R24, R24, R19 ;  /* 0x0000001318187221 */ /* 0x020fe20000010000 */
[----:B0-----:R-:W-:Y:S01]  /*5420*/  MOV R21, 0xffff ;  /* 0x0000ffff00157802 */ /* 0x001fe20000000f00 */
[----:B------:R-:W-:Y:S01]  /*5430*/  SHFL.BFLY PT, R16, R17, 0x4, 0x101f ;  /* 0x0c901f0011107f89 */ /* 0x000fe200000e0000 */
[----:B------:R-:W-:Y:S01]  /*5440*/  MOV R19, 0xffff ;  /* 0x0000ffff00137802 */ /* 0x000fe20000000f00 */
[----:B-1----:R-:W-:Y:S01]  /*5450*/  FADD.FTZ R32, R32, R14 ;  /* 0x0000000e20207221 */ /* 0x002fe20000010000 */
[----:B------:R-:W0:Y:S01]  /*5460*/  @!P1 LDC.64 R10, c[0x0][0x218] ;  /* 0x00008600ff0a9b82 */ /* 0x000e220000000a00 */
[----:B------:R-:W1:Y:S01]  /*5470*/  SHFL.BFLY PT, R15, R22, 0x2, 0x101f ;  /* 0x0c501f00160f7f89 */ /* 0x000e6200000e0000 */
[----:B--2---:R-:W-:-:S03]  /*5480*/  FADD.FTZ R14, R25, R20 ;  /* 0x00000014190e7221 */ /* 0x004fc60000010000 */
[----:B------:R-:W2:Y:S04]  /*5490*/  SHFL.BFLY PT, R21, R24, 0x1, 0x101f ;  /* 0x0c301f0018157f89 */ /* 0x000ea800000e0000 */
[----:B------:R-:W3:Y:S04]  /*54a0*/  SHFL.BFLY PT, R19, R34, 0x2, 0x101f ;  /* 0x0c501f0022137f89 */ /* 0x000ee800000e0000 */
[----:B------:R-:W4:Y:S04]  /*54b0*/  SHFL.BFLY PT, R33, R32, 0x4, 0x101f ;  /* 0x0c901f0020217f89 */ /* 0x000f2800000e0000 */
[----:B------:R-:W5:Y:S01]  /*54c0*/  SHFL.BFLY PT, R23, R14, 0x1, 0x101f ;  /* 0x0c301f000e177f89 */ /* 0x000f6200000e0000 */
[----:B0-----:R-:W-:-:S04]  /*54d0*/  @!P1 IMAD.WIDE R10, R0, 0x2, R10 ;  /* 0x00000002000a9825 */ /* 0x001fc800078e020a */
[----:B-1----:R-:W-:Y:S01]  /*54e0*/  FADD.FTZ R12, R22, R15 ;  /* 0x0000000f160c7221 */ /* 0x002fe20000010000 */
[----:B------:R-:W-:Y:S01]  /*54f0*/  MOV R22, 0xffff ;  /* 0x0000ffff00167802 */ /* 0x000fe20000000f00 */
[----:B--2---:R-:W-:Y:S01]  /*5500*/  FADD.FTZ R18, R24, R21 ;  /* 0x0000001518127221 */ /* 0x004fe20000010000 */
[----:B------:R-:W-:Y:S02]  /*5510*/  IMAD.MOV.U32 R21, RZ, RZ, 0xffff ;  /* 0x0000ffffff157424 */ /* 0x000fe400078e00ff */
[----:B------:R-:W-:Y:S02]  /*5520*/  FADD.FTZ R24, R17, R16 ;  /* 0x0000001011187221 */ /* 0x000fe40000010000 */
[----:B------:R-:W-:Y:S01]  /*5530*/  SHFL.BFLY PT, R22, R12, 0x1, 0x101f ;  /* 0x0c301f000c167f89 */ /* 0x000fe200000e0000 */
[----:B---3--:R-:W-:Y:S01]  /*5540*/  FADD.FTZ R20, R34, R19 ;  /* 0x0000001322147221 */ /* 0x008fe20000010000 */
[----:B------:R-:W-:Y:S01]  /*5550*/  MOV R19, 0xffff ;  /* 0x0000ffff00137802 */ /* 0x000fe20000000f00 */
[----:B------:R-:W0:Y:S01]  /*5560*/  @!P1 LDC.64 R16, c[0x0][0x218] ;  /* 0x00008600ff109b82 */ /* 0x000e220000000a00 */
[----:B----4-:R-:W-:Y:S01]  /*5570*/  FADD.FTZ R25, R32, R33 ;  /* 0x0000002120197221 */ /* 0x010fe20000010000 */
[----:B------:R-:W-:-:S02]  /*5580*/  MOV R32, 0xffff ;  /* 0x0000ffff00207802 */ /* 0x000fc40000000f00 */
[----:B------:R-:W-:Y:S01]  /*5590*/  @!P1 F2FP.F16.F32.PACK_AB R33, RZ, R18 ;  /* 0x00000012ff21923e */ /* 0x000fe200000000ff */
[----:B------:R-:W-:Y:S01]  /*55a0*/  SHFL.BFLY PT, R19, R24, 0x2, 0x101f ;  /* 0x0c501f0018137f89 */ /* 0x000fe200000e0000 */
[----:B-----5:R-:W-:Y:S02]  /*55b0*/  FADD.FTZ R23, R14, R23 ;  /* 0x000000170e177221 */ /* 0x020fe40000010000 */
[----:B------:R-:W1:Y:S01]  /*55c0*/  @!P1 LDC.64 R14, c[0x0][0x220] ;  /* 0x00008800ff0e9b82 */ /* 0x000e620000000a00 */
[----:B------:R-:W2:Y:S02]  /*55d0*/  SHFL.BFLY PT, R18, R20, 0x1, 0x101f ;  /* 0x0c301f0014127f89 */ /* 0x000ea400000e0000 */
[----:B------:R-:W-:Y:S02]  /*55e0*/  @!P1 F2FP.F16.F32.PACK_AB R23, RZ, R23 ;  /* 0x00000017ff17923e */ /* 0x000fe400000000ff */
        /* <DEDUP_REMOVED lines=11> */
[----:B------:R-:W-:Y:S01]  /*56a0*/  @!P1 F2FP.F16.F32.PACK_AB R20, RZ, R20 ;  /* 0x00000014ff14923e */ /* 0x000fe200000000ff */
[----:B------:R-:W-:Y:S01]  /*56b0*/  IMAD.MOV.U32 R19, RZ, RZ, 0xffff ;  /* 0x0000ffffff137424 */ /* 0x000fe200078e00ff */
[----:B------:R-:W-:Y:S02]  /*56c0*/  @!P1 F2FP.F16.F32.PACK_AB R18, RZ, R18 ;  /* 0x00000012ff12923e */ /* 0x000fe400000000ff */
[----:B------:R-:W1:Y:S04]  /*56d0*/  SHFL.BFLY PT, R22, R25, 0x1, 0x101f ;  /* 0x0c301f0019167f89 */ /* 0x000e6800000e0000 */
[----:B------:R2:W3:Y:S01]  /*56e0*/  SHFL.BFLY PT, R23, R12, 0x1, 0x101f ;  /* 0x0c301f000c177f89 */ /* 0x0004e200000e0000 */
[----:B0-----:R-:W-:-:S05]  /*56f0*/  @!P1 IMAD.WIDE R10, R0, 0x2, R10 ;  /* 0x00000002000a9825 */ /* 0x001fca00078e020a */
[----:B------:R2:W-:Y:S04]  /*5700*/  @!P1 STG.E.U16 desc[UR12][R10.64+0x3c], R21 ;  /* 0x00003c150a009986 */ /* 0x0005e8000c10150c */
[----:B------:R2:W-:Y:S04]  /*5710*/  @!P1 STG.E.U16 desc[UR12][R16.64+0x78], R20 ;  /* 0x0000781410009986 */ /* 0x0005e8000c10150c */
[----:B------:R2:W-:Y:S01]  /*5720*/  @!P1 STG.E.U16 desc[UR12][R14.64+0x78], R18 ;  /* 0x000078120e009986 */ /* 0x0005e2000c10150c */
[----:B-1-3--:R-:W-:-:S07]  /*5730*/  FADD.FTZ R22, R25, R22 ;  /* 0x0000001619167221 */ /* 0x00afce0000010000 */
.L_x_2445:
[----:B--2---:R-:W0:Y:S01]  /*5740*/  @!P1 LDC.64 R10, c[0x0][0x218] ;  /* 0x00008600ff0a9b82 */ /* 0x004e220000000a00 */
        /* <DEDUP_REMOVED lines=8> */
.L_x_2375:
        /* <DEDUP_REMOVED lines=8> */
.L_x_2378:
[----:B-1----:R-:W-:Y:S01]  /*5850*/  MOV R21, R0 ;  /* 0x0000000000157202 */ /* 0x002fe20000000f00 */
[----:B------:R-:W-:Y:S01]  /*5860*/  IMAD.MOV.U32 R19, RZ, RZ, 0x101f ;  /* 0x0000101fff137424 */ /* 0x000fe200078e00ff */
[----:B------:R-:W-:Y:S02]  /*5870*/  MOV R18, 0x8 ;  /* 0x0000000800127802 */ /* 0x000fe40000000f00 */
[----:B------:R-:W-:-:S07]  /*5880*/  MOV R16, 0xffff ;  /* 0x0000ffff00107802 */ /* 0x000fce0000000f00 */
[----:B0-2---:R-:W-:Y:S05]  /*5890*/  WARPSYNC.COLLECTIVE R16, `(.L_x_2383) ;  /* 0x0000000010087348 */ /* 0x005fea0003c00000 */
[----:B------:R1:W3:Y:S02]  /*58a0*/  SHFL.BFLY P2, R23, R21, R18, R19 ;  /* 0x0c00001215177389 */ /* 0x0002e40000040013 */
[----:B0123--:R-:W-:Y:S01]  /*58b0*/  ENDCOLLECTIVE ;  /* 0x000000000000791b */ /* 0x00ffe20003800000 */
.L_x_2383:
[----:B------:R-:W-:Y:S02]  /*58c0*/  MOV R21, R10 ;  /* 0x0000000a00157202 */ /* 0x000fe40000000f00 */
[----:B------:R-:W-:-:S07]  /*58d0*/  MOV R11, R23 ;  /* 0x00000017000b7202 */ /* 0x000fce0000000f00 */
[----:B------:R-:W-:Y:S05]  /*58e0*/  WARPSYNC.COLLECTIVE R16, `(.L_x_2384) ;  /* 0x0000000010087348 */ /* 0x000fea0003c00000 */
[----:B------:R0:W1:Y:S02]  /*58f0*/  SHFL.BFLY P2, R23, R21, R18, R19 ;  /* 0x0c00001215177389 */ /* 0x0000640000040013 */
[----:B01----:R-:W-:Y:S01]  /*5900*/  ENDCOLLECTIVE ;  /* 0x000000000000791b */ /* 0x003fe20003800000 */
.L_x_2384:
[----:B------:R-:W-:-:S05]  /*5910*/  FADD.FTZ R11, R11, R0 ;  /* 0x000000000b0b7221 */ /* 0x000fca0000010000 */
[----:B------:R-:W-:Y:S02]  /*5920*/  MOV R21, R11 ;  /* 0x0000000b00157202 */ /* 0x000fe40000000f00 */
[----:B------:R-:W-:Y:S01]  /*5930*/  MOV R18, 0x4 ;  /* 0x0000000400127802 */ /* 0x000fe20000000f00 */
[----:B------:R-:W-:-:S07]  /*5940*/  IMAD.MOV.U32 R15, RZ, RZ, R23 ;  /* 0x000000ffff0f7224 */ /* 0x000fce00078e0017 */
[----:B------:R-:W-:Y:S05]  /*5950*/  WARPSYNC.COLLECTIVE R16, `(.L_x_2385) ;  /* 0x0000000010087348 */ /* 0x000fea0003c00000 */
[----:B------:R0:W1:Y:S02]  /*5960*/  SHFL.BFLY P2, R23, R21, R18, R19 ;  /* 0x0c00001215177389 */ /* 0x0000640000040013 */
[----:B01----:R-:W-:Y:S01]  /*5970*/  ENDCOLLECTIVE ;  /* 0x000000000000791b */ /* 0x003fe20003800000 */
.L_x_2385:
[----:B------:R-:W-:-:S04]  /*5980*/  FADD.FTZ R15, R15, R10 ;  /* 0x0000000a0f0f7221 */ /* 0x000fc80000010000 */
[----:B------:R-:W-:Y:S01]  /*5990*/  IMAD.MOV.U32 R21, RZ, RZ, R15 ;  /* 0x000000ffff157224 */ /* 0x000fe200078e000f */
[----:B------:R-:W-:-:S07]  /*59a0*/  MOV R12, R23 ;  /* 0x00000017000c7202 */ /* 0x000fce0000000f00 */
[----:B------:R-:W-:Y:S05]  /*59b0*/  WARPSYNC.COLLECTIVE R16, `(.L_x_2386) ;  /* 0x0000000010087348 */ /* 0x000fea0003c00000 */
[----:B------:R0:W1:Y:S02]  /*59c0*/  SHFL.BFLY P2, R23, R21, R18, R19 ;  /* 0x0c00001215177389 */ /* 0x0000640000040013 */
[----:B01----:R-:W-:Y:S01]  /*59d0*/  ENDCOLLECTIVE ;  /* 0x000000000000791b */ /* 0x003fe20003800000 */
.L_x_2386:
[----:B------:R-:W-:-:S05]  /*59e0*/  FADD.FTZ R12, R11, R12 ;  /* 0x0000000c0b0c7221 */ /* 0x000fca0000010000 */
[----:B------:R-:W-:Y:S02]  /*59f0*/  MOV R21, R12 ;  /* 0x0000000c00157202 */ /* 0x000fe40000000f00 */
[----:B------:R-:W-:Y:S02]  /*5a00*/  MOV R18, 0x2 ;  /* 0x0000000200127802 */ /* 0x000fe40000000f00 */
[----:B------:R-:W-:-:S07]  /*5a10*/  MOV R14, R23 ;  /* 0x00000017000e7202 */ /* 0x000fce0000000f00 */
[----:B------:R-:W-:Y:S05]  /*5a20*/  WARPSYNC.COLLECTIVE R16, `(.L_x_2387) ;  /* 0x0000000010087348 */ /* 0x000fea0003c00000 */
[----:B------:R0:W1:Y:S02]  /*5a30*/  SHFL.BFLY P2, R23, R21, R18, R19 ;  /* 0x0c00001215177389 */ /* 0x0000640000040013 */
[----:B01----:R-:W-:Y:S01]  /*5a40*/  ENDCOLLECTIVE ;  /* 0x000000000000791b */ /* 0x003fe20003800000 */
.L_x_2387:
[----:B------:R-:W-:-:S05]  /*5a50*/  FADD.FTZ R14, R15, R14 ;  /* 0x0000000e0f0e7221 */ /* 0x000fca0000010000 */
[----:B------:R-:W-:Y:S01]  /*5a60*/  MOV R21, R14 ;  /* 0x0000000e00157202 */ /* 0x000fe20000000f00 */
[----:B------:R-:W-:-:S07]  /*5a70*/  IMAD.MOV.U32 R17, RZ, RZ, R23 ;  /* 0x000000ffff117224 */ /* 0x000fce00078e0017 */
[----:B------:R-:W-:Y:S05]  /*5a80*/  WARPSYNC.COLLECTIVE R16, `(.L_x_2388) ;  /* 0x0000000010087348 */ /* 0x000fea0003c00000 */
[----:B------:R0:W1:Y:S02]  /*5a90*/  SHFL.BFLY P2, R23, R21, R18, R19 ;  /* 0x0c00001215177389 */ /* 0x0000640000040013 */
[----:B01----:R-:W-:Y:S01]  /*5aa0*/  ENDCOLLECTIVE ;  /* 0x000000000000791b */ /* 0x003fe20003800000 */
.L_x_2388:
[----:B------:R-:W-:-:S05]  /*5ab0*/  FADD.FTZ R17, R12, R17 ;  /* 0x000000110c117221 */ /* 0x000fca0000010000 */
[----:B------:R-:W-:Y:S01]  /*5ac0*/  MOV R21, R17 ;  /* 0x0000001100157202 */ /* 0x000fe20000000f00 */
[----:B------:R-:W-:Y:S01]  /*5ad0*/  IMAD.MOV.U32 R18, RZ, RZ, 0x1 ;  /* 0x00000001ff127424 */ /* 0x000fe200078e00ff */
[----:B------:R-:W-:-:S07]  /*5ae0*/  MOV R25, R23 ;  /* 0x0000001700197202 */ /* 0x000fce0000000f00 */
[----:B------:R-:W-:Y:S05]  /*5af0*/  WARPSYNC.COLLECTIVE R16, `(.L_x_2389) ;  /* 0x0000000010087348 */ /* 0x000fea0003c00000 */
[----:B------:R0:W1:Y:S02]  /*5b00*/  SHFL.BFLY P2, R23, R21, R18, R19 ;  /* 0x0c00001215177389 */ /* 0x0000640000040013 */
[----:B01----:R-:W-:Y:S01]  /*5b10*/  ENDCOLLECTIVE ;  /* 0x000000000000791b */ /* 0x003fe20003800000 */
.L_x_2389:
[----:B------:R-:W-:-:S05]  /*5b20*/  FADD.FTZ R25, R14, R25 ;  /* 0x000000190e197221 */ /* 0x000fca0000010000 */
[----:B------:R-:W-:Y:S02]  /*5b30*/  MOV R21, R25 ;  /* 0x0000001900157202 */ /* 0x000fe40000000f00 */
[----:B------:R-:W-:-:S07]  /*5b40*/  MOV R0, R23 ;  /* 0x0000001700007202 */ /* 0x000fce0000000f00 */
[----:B------:R-:W-:Y:S05]  /*5b50*/  WARPSYNC.COLLECTIVE R16, `(.L_x_2390) ;  /* 0x0000000010087348 */ /* 0x000fea0003c00000 */
[----:B------:R0:W1:Y:S02]  /*5b60*/  SHFL.BFLY P2, R23, R21, R18, R19 ;  /* 0x0c00001215177389 */ /* 0x0000640000040013 */
[----:B01----:R-:W-:Y:S01]  /*5b70*/  ENDCOLLECTIVE ;  /* 0x000000000000791b */ /* 0x003fe20003800000 */
.L_x_2390:
[----:B------:R-:W-:Y:S01]  /*5b80*/  FADD.FTZ R0, R17, R0 ;  /* 0x0000000011007221 */ /* 0x000fe20000010000 */
[----:B------:R-:W-:Y:S06]  /*5b90*/  BRA `(.L_x_2391) ;  /* 0xffffffe800dc7947 */ /* 0x000fec000383ffff */
.L_x_2379:
        /* <DEDUP_REMOVED lines=8> */
.L_x_2393:
[----:B------:R-:W-:Y:S05]  /*5c20*/  BSYNC B1 ;  /* 0x0000000000017941 */ /* 0x000fea0003800000 */
.L_x_2392:
        /* <DEDUP_REMOVED lines=8> */
.L_x_2394:
[----:B------:R-:W-:Y:S01]  /*5cb0*/  FADD.FTZ R17, R17, R12 ;  /* 0x0000000c11117221 */ /* 0x000fe20000010000 */
[----:B------:R-:W-:-:S03]  /*5cc0*/  HFMA2.MMA R18, -RZ, RZ, 0, 2.384185791015625e-07 ;  /* 0x00000004ff127435 */ /* 0x000fc600000001ff */
[----:B------:R-:W-:Y:S02]  /*5cd0*/  IMAD.MOV.U32 R21, RZ, RZ, R17 ;  /* 0x000000ffff157224 */ /* 0x000fe400078e0011 */
[----:B------:R-:W-:-:S07]  /*5ce0*/  FADD.FTZ R20, R23, R0 ;  /* 0x0000000017147221 */ /* 0x000fce0000010000 */
[----:B------:R-:W-:Y:S05]  /*5cf0*/  WARPSYNC.COLLECTIVE R16, `(.L_x_2395) ;  /* 0x0000000010087348 */ /* 0x000fea0003c00000 */
[----:B------:R0:W1:Y:S02]  /*5d00*/  SHFL.BFLY P2, R23, R21, R18, R19 ;  /* 0x0c00001215177389 */ /* 0x0000640000040013 */
[----:B01----:R-:W-:Y:S01]  /*5d10*/  ENDCOLLECTIVE ;  /* 0x000000000000791b */ /* 0x003fe20003800000 */
.L_x_2395:
[----:B------:R-:W-:Y:S02]  /*5d20*/  MOV R21, R20 ;  /* 0x0000001400157202 */ /* 0x000fe40000000f00 */
[----:B------:R-:W-:-:S07]  /*5d30*/  MOV R22, R23 ;  /* 0x0000001700167202 */ /* 0x000fce0000000f00 */
[----:B------:R-:W-:Y:S05]  /*5d40*/  WARPSYNC.COLLECTIVE R16, `(.L_x_2396) ;  /* 0x0000000010087348 */ /* 0x000fea0003c00000 */
[----:B------:R0:W1:Y:S02]  /*5d50*/  SHFL.BFLY P2, R23, R21, R18, R19 ;  /* 0x0c00001215177389 */ /* 0x0000640000040013 */
[----:B01----:R-:W-:Y:S01]  /*5d60*/  ENDCOLLECTIVE ;  /* 0x000000000000791b */ /* 0x003fe20003800000 */
.L_x_2396:
[----:B------:R-:W-:Y:S01]  /*5d70*/  FADD.FTZ R22, R17, R22 ;  /* 0x0000001611167221 */ /* 0x000fe20000010000 */
[----:B------:R-:W-:-:S03]  /*5d80*/  HFMA2.MMA R18, -RZ, RZ, 0, 1.1920928955078125e-07 ;  /* 0x00000002ff127435 */ /* 0x000fc600000001ff */
[----:B------:R-:W-:Y:S02]  /*5d90*/  IMAD.MOV.U32 R21, RZ, RZ, R22 ;  /* 0x000000ffff157224 */ /* 0x000fe400078e0016 */
[----:B------:R-:W-:-:S07]  /*5da0*/  FADD.FTZ R0, R20, R23 ;  /* 0x0000001714007221 */ /* 0x000fce0000010000 */
[----:B------:R-:W-:Y:S05]  /*5db0*/  WARPSYNC.COLLECTIVE R16, `(.L_x_2397) ;  /* 0x0000000010087348 */ /* 0x000fea0003c00000 */
[----:B------:R0:W1:Y:S02]  /*5dc0*/  SHFL.BFLY P2, R23, R21, R18, R19 ;  /* 0x0c00001215177389 */ /* 0x0000640000040013 */
[----:B01----:R-:W-:Y:S01]  /*5dd0*/  ENDCOLLECTIVE ;  /* 0x000000000000791b */ /* 0x003fe20003800000 */
.L_x_2397:
[----:B------:R-:W-:Y:S02]  /*5de0*/  MOV R21, R0 ;  /* 0x0000000000157202 */ /* 0x000fe40000000f00 */
[----:B------:R-:W-:-:S07]  /*5df0*/  MOV R25, R23 ;  /* 0x0000001700197202 */ /* 0x000fce0000000f00 */
[----:B------:R-:W-:Y:S05]  /*5e00*/  WARPSYNC.COLLECTIVE R16, `(.L_x_2398) ;  /* 0x0000000010087348 */ /* 0x000fea0003c00000 */
[----:B------:R0:W1:Y:S02]  /*5e10*/  SHFL.BFLY P2, R23, R21, R18, R19 ;  /* 0x0c00001215177389 */ /* 0x0000640000040013 */
[----:B01----:R-:W-:Y:S01]  /*5e20*/  ENDCOLLECTIVE ;  /* 0x000000000000791b */ /* 0x003fe20003800000 */
.L_x_2398:
[----:B------:R-:W-:Y:S01]  /*5e30*/  FADD.FTZ R25, R22, R25 ;  /* 0x0000001916197221 */ /* 0x000fe20000010000 */
[----:B------:R-:W-:-:S03]  /*5e40*/  HFMA2.MMA R18, -RZ, RZ, 0, 5.9604644775390625e-08 ;  /* 0x00000001ff127435 */ /* 0x000fc600000001ff */
[----:B------:R-:W-:Y:S02]  /*5e50*/  IMAD.MOV.U32 R21, RZ, RZ, R25 ;  /* 0x000000ffff157224 */ /* 0x000fe400078e0019 */
[----:B------:R-:W-:-:S07]  /*5e60*/  FADD.FTZ R12, R0, R23 ;  /* 0x00000017000c7221 */ /* 0x000fce0000010000 */
[----:B------:R-:W-:Y:S05]  /*5e70*/  WARPSYNC.COLLECTIVE R16, `(.L_x_2399) ;  /* 0x0000000010087348 */ /* 0x000fea0003c00000 */
[----:B------:R0:W1:Y:S02]  /*5e80*/  SHFL.BFLY P2, R23, R21, R18, R19 ;  /* 0x0c00001215177389 */ /* 0x0000640000040013 */
[----:B01----:R-:W-:Y:S01]  /*5e90*/  ENDCOLLECTIVE ;  /* 0x000000000000791b */ /* 0x003fe20003800000 */
.L_x_2399:
[----:B------:R-:W-:Y:S02]  /*5ea0*/  MOV R21, R12 ;  /* 0x0000000c00157202 */ /* 0x000fe40000000f00 */
[----:B------:R-:W-:-:S07]  /*5eb0*/  MOV R24, R23 ;  /* 0x0000001700187202 */ /* 0x000fce0000000f00 */
[----:B------:R-:W-:Y:S05]  /*5ec0*/  WARPSYNC.COLLECTIVE R16, `(.L_x_2400) ;  /* 0x0000000010087348 */ /* 0x000fea0003c00000 */
[----:B------:R0:W1:Y:S02]  /*5ed0*/  SHFL.BFLY P2, R23, R21, R18, R19 ;  /* 0x0c00001215177389 */ /* 0x0000640000040013 */
[----:B01----:R-:W-:Y:S01]  /*5ee0*/  ENDCOLLECTIVE ;  /* 0x000000000000791b */ /* 0x003fe20003800000 */
.L_x_2400:
[----:B------:R-:W-:Y:S01]  /*5ef0*/  FADD.FTZ R24, R25, R24 ;  /* 0x0000001819187221 */ /* 0x000fe20000010000 */
[----:B------:R-:W-:Y:S06]  /*5f00*/  BRA `(.L_x_2401) ;  /* 0xffffffe800bc7947 */ /* 0x000fec000383ffff */
.L_x_2380:
[----:B------:R-:W-:Y:S01]  /*5f10*/  BSSY B1, `(.L_x_2402) ;  /* 0x0000008000017945 */ /* 0x000fe20003800000 */
[----:B-1----:R-:W-:Y:S01]  /*5f20*/  IMAD.MOV.U32 R21, RZ, RZ, R12 ;  /* 0x000000ffff157224 */ /* 0x002fe200078e000c */
[----:B------:R-:W-:Y:S02]  /*5f30*/  MOV R18, 0x8 ;  /* 0x0000000800127802 */ /* 0x000fe40000000f00 */
[----:B------:R-:W-:Y:S02]  /*5f40*/  MOV R19, 0x101f ;  /* 0x0000101f00137802 */ /* 0x000fe40000000f00 */
[----:B0-----:R-:W-:-:S07]  /*5f50*/  MOV R16, 0xffff ;  /* 0x0000ffff00107802 */ /* 0x001fce0000000f00 */
[----:B--2---:R-:W-:Y:S05]  /*5f60*/  WARPSYNC.COLLECTIVE R16, `(.L_x_2403) ;  /* 0x0000000010087348 */ /* 0x004fea0003c00000 */
[----:B------:R0:W1:Y:S02]  /*5f70*/  SHFL.BFLY P2, R23, R21, R18, R19 ;  /* 0x0c00001215177389 */ /* 0x0000640000040013 */
[----:B012---:R-:W-:Y:S01]  /*5f80*/  ENDCOLLECTIVE ;  /* 0x000000000000791b */ /* 0x007fe20003800000 */
.L_x_2403:
[----:B------:R-:W-:Y:S05]  /*5f90*/  BSYNC B1 ;  /* 0x0000000000017941 */ /* 0x000fea0003800000 */
.L_x_2402:
        /* <DEDUP_REMOVED lines=8> */
.L_x_2404:
[----:B------:R-:W-:Y:S01]  /*6020*/  FADD.FTZ R17, R17, R12 ;  /* 0x0000000c11117221 */ /* 0x000fe20000010000 */
[----:B------:R-:W-:-:S04]  /*6030*/  HFMA2.MMA R18, -RZ, RZ, 0, 2.384185791015625e-07 ;  /* 0x00000004ff127435 */ /* 0x000fc800000001ff */
[----:B------:R-:W-:Y:S01]  /*6040*/  MOV R21, R17 ;  /* 0x0000001100157202 */ /* 0x000fe20000000f00 */
[----:B------:R-:W-:-:S07]  /*6050*/  FADD.FTZ R20, R23, R0 ;  /* 0x0000000017147221 */ /* 0x000fce0000010000 */
[----:B------:R-:W-:Y:S05]  /*6060*/  WARPSYNC.COLLECTIVE R16, `(.L_x_2405) ;  /* 0x0000000010087348 */ /* 0x000fea0003c00000 */
[----:B------:R0:W1:Y:S02]  /*6070*/  SHFL.BFLY P2, R23, R21, R18, R19 ;  /* 0x0c00001215177389 */ /* 0x0000640000040013 */
[----:B01----:R-:W-:Y:S01]  /*6080*/  ENDCOLLECTIVE ;  /* 0x000000000000791b */ /* 0x003fe20003800000 */
.L_x_2405:
[----:B------:R-:W-:Y:S01]  /*6090*/  IMAD.MOV.U32 R21, RZ, RZ, R20 ;  /* 0x000000ffff157224 */ /* 0x000fe200078e0014 */
[----:B------:R-:W-:-:S07]  /*60a0*/  MOV R22, R23 ;  /* 0x0000001700167202 */ /* 0x000fce0000000f00 */
[----:B------:R-:W-:Y:S05]  /*60b0*/  WARPSYNC.COLLECTIVE R16, `(.L_x_2406) ;  /* 0x0000000010087348 */ /* 0x000fea0003c00000 */
[----:B------:R0:W1:Y:S02]  /*60c0*/  SHFL.BFLY P2, R23, R21, R18, R19 ;  /* 0x0c00001215177389 */ /* 0x0000640000040013 */
[----:B01----:R-:W-:Y:S01]  /*60d0*/  ENDCOLLECTIVE ;  /* 0x000000000000791b */ /* 0x003fe20003800000 */
.L_x_2406:
[----:B------:R-:W-:Y:S01]  /*60e0*/  FADD.FTZ R22, R17, R22 ;  /* 0x0000001611167221 */ /* 0x000fe20000010000 */
[----:B------:R-:W-:-:S04]  /*60f0*/  HFMA2.MMA R18, -RZ, RZ, 0, 1.1920928955078125e-07 ;  /* 0x00000002ff127435 */ /* 0x000fc800000001ff */
[----:B------:R-:W-:Y:S01]  /*6100*/  MOV R21, R22 ;  /* 0x0000001600157202 */ /* 0x000fe20000000f00 */
[----:B------:R-:W-:-:S07]  /*6110*/  FADD.FTZ R0, R20, R23 ;  /* 0x0000001714007221 */ /* 0x000fce0000010000 */
[----:B------:R-:W-:Y:S05]  /*6120*/  WARPSYNC.COLLECTIVE R16, `(.L_x_2407) ;  /* 0x0000000010087348 */ /* 0x000fea0003c00000 */
[----:B------:R0:W1:Y:S02]  /*6130*/  SHFL.BFLY P2, R23, R21, R18, R19 ;  /* 0x0c00001215177389 */ /* 0x0000640000040013 */
[----:B01----:R-:W-:Y:S01]  /*6140*/  ENDCOLLECTIVE ;  /* 0x000000000000791b */ /* 0x003fe20003800000 */
.L_x_2407:
[----:B------:R-:W-:Y:S01]  /*6150*/  IMAD.MOV.U32 R21, RZ, RZ, R0 ;  /* 0x000000ffff157224 */ /* 0x000fe200078e0000 */
[----:B------:R-:W-:-:S07]  /*6160*/  MOV R25, R23 ;  /* 0x0000001700197202 */ /* 0x000fce0000000f00 */
[----:B------:R-:W-:Y:S05]  /*6170*/  WARPSYNC.COLLECTIVE R16, `(.L_x_2408) ;  /* 0x0000000010087348 */ /* 0x000fea0003c00000 */
[----:B------:R0:W1:Y:S02]  /*6180*/  SHFL.BFLY P2, R23, R21, R18, R19 ;  /* 0x0c00001215177389 */ /* 0x0000640000040013 */
[----:B01----:R-:W-:Y:S01]  /*6190*/  ENDCOLLECTIVE ;  /* 0x000000000000791b */ /* 0x003fe20003800000 */
.L_x_2408:
[----:B------:R-:W-:Y:S01]  /*61a0*/  FADD.FTZ R25, R22, R25 ;  /* 0x0000001916197221 */ /* 0x000fe20000010000 */
[----:B------:R-:W-:-:S04]  /*61b0*/  HFMA2.MMA R18, -RZ, RZ, 0, 5.9604644775390625e-08 ;  /* 0x00000001ff127435 */ /* 0x000fc800000001ff */
[----:B------:R-:W-:Y:S01]  /*61c0*/  MOV R21, R25 ;  /* 0x0000001900157202 */ /* 0x000fe20000000f00 */
[----:B------:R-:W-:-:S07]  /*61d0*/  FADD.FTZ R12, R0, R23 ;  /* 0x00000017000c7221 */ /* 0x000fce0000010000 */
[----:B------:R-:W-:Y:S05]  /*61e0*/  WARPSYNC.COLLECTIVE R16, `(.L_x_2409) ;  /* 0x0000000010087348 */ /* 0x000fea0003c00000 */
[----:B------:R0:W1:Y:S02]  /*61f0*/  SHFL.BFLY P2, R23, R21, R18, R19 ;  /* 0x0c00001215177389 */ /* 0x0000640000040013 */
[----:B01----:R-:W-:Y:S01]  /*6200*/  ENDCOLLECTIVE ;  /* 0x000000000000791b */ /* 0x003fe20003800000 */
.L_x_2409:
[----:B------:R-:W-:Y:S01]  /*6210*/  IMAD.MOV.U32 R21, RZ, RZ, R12 ;  /* 0x000000ffff157224 */ /* 0x000fe200078e000c */
[----:B------:R-:W-:-:S07]  /*6220*/  MOV R24, R23 ;  /* 0x0000001700187202 */ /* 0x000fce0000000f00 */
[----:B------:R-:W-:Y:S05]  /*6230*/  WARPSYNC.COLLECTIVE R16, `(.L_x_2410) ;  /* 0x0000000010087348 */ /* 0x000fea0003c00000 */
[----:B------:R0:W1:Y:S02]  /*6240*/  SHFL.BFLY P2, R23, R21, R18, R19 ;  /* 0x0c00001215177389 */ /* 0x0000640000040013 */
[----:B01----:R-:W-:Y:S01]  /*6250*/  ENDCOLLECTIVE ;  /* 0x000000000000791b */ /* 0x003fe20003800000 */
.L_x_2410:
[----:B------:R-:W-:Y:S01]  /*6260*/  FADD.FTZ R24, R25, R24 ;  /* 0x0000001819187221 */ /* 0x000fe20000010000 */
[----:B------:R-:W-:Y:S06]  /*6270*/  BRA `(.L_x_2411) ;  /* 0xffffffe800847947 */ /* 0x000fec000383ffff */
.L_x_2381:
        /* <DEDUP_REMOVED lines=8> */
.L_x_2413:
[----:B------:R-:W-:Y:S05]  /*6300*/  BSYNC B0 ;  /* 0x0000000000007941 */ /* 0x000fea0003800000 */
.L_x_2412:
[----:B------:R-:W-:Y:S01]  /*6310*/  HFMA2.MMA R18, -RZ, RZ, 0, 4.76837158203125e-07 ;  /* 0x00000008ff127435 */ /* 0x000fe200000001ff */
        /* <DEDUP_REMOVED lines=8> */
.L_x_2414:
[----:B------:R-:W-:-:S05]  /*63a0*/  FADD.FTZ R10, R10, R11 ;  /* 0x0000000b0a0a7221 */ /* 0x000fca0000010000 */
[----:B------:R-:W-:Y:S01]  /*63b0*/  MOV R21, R10 ;  /* 0x0000000a00157202 */ /* 0x000fe20000000f00 */
[----:B------:R-:W-:Y:S01]  /*63c0*/  IMAD.MOV.U32 R18, RZ, RZ, 0x4 ;  /* 0x00000004ff127424 */ /* 0x000fe200078e00ff */
[----:B------:R-:W-:-:S07]  /*63d0*/  MOV R15, R23 ;  /* 0x00000017000f7202 */ /* 0x000fce0000000f00 */
[----:B------:R-:W-:Y:S05]  /*63e0*/  WARPSYNC.COLLECTIVE R16, `(.L_x_2415) ;  /* 0x0000000010087348 */ /* 0x000fea0003c00000 */
[----:B------:R0:W1:Y:S02]  /*63f0*/  SHFL.BFLY P2, R23, R21, R18, R19 ;  /* 0x0c00001215177389 */ /* 0x0000640000040013 */
[----:B01----:R-:W-:Y:S01]  /*6400*/  ENDCOLLECTIVE ;  /* 0x000000000000791b */ /* 0x003fe20003800000 */
.L_x_2415:
[----:B------:R-:W-:-:S05]  /*6410*/  FADD.FTZ R24, R15, R0 ;  /* 0x000000000f187221 */ /* 0x000fca0000010000 */
[----:B------:R-:W-:Y:S02]  /*6420*/  MOV R21, R24 ;  /* 0x0000001800157202 */ /* 0x000fe40000000f00 */
[----:B------:R-:W-:-:S07]  /*6430*/  MOV R25, R23 ;  /* 0x0000001700197202 */ /* 0x000fce0000000f00 */
[----:B------:R-:W-:Y:S05]  /*6440*/  WARPSYNC.COLLECTIVE R16, `(.L_x_2416) ;  /* 0x0000000010087348 */ /* 0x000fea0003c00000 */
[----:B------:R0:W1:Y:S02]  /*6450*/  SHFL.BFLY P2, R23, R21, R18, R19 ;  /* 0x0c00001215177389 */ /* 0x0000640000040013 */
[----:B01----:R-:W-:Y:S01]  /*6460*/  ENDCOLLECTIVE ;  /* 0x000000000000791b */ /* 0x003fe20003800000 */
.L_x_2416:
[----:B------:R-:W-:Y:S01]  /*6470*/  FADD.FTZ R11, R10, R25 ;  /* 0x000000190a0b7221 */ /* 0x000fe20000010000 */
[----:B------:R-:W-:-:S03]  /*6480*/  HFMA2.MMA R18, -RZ, RZ, 0, 1.1920928955078125e-07 ;  /* 0x00000002ff127435 */ /* 0x000fc600000001ff */
[----:B------:R-:W-:Y:S01]  /*6490*/  IMAD.MOV.U32 R21, RZ, RZ, R11 ;  /* 0x000000ffff157224 */ /* 0x000fe200078e000b */
[----:B------:R-:W-:-:S07]  /*64a0*/  MOV R17, R23 ;  /* 0x0000001700117202 */ /* 0x000fce0000000f00 */
[----:B------:R-:W-:Y:S05]  /*64b0*/  WARPSYNC.COLLECTIVE R16, `(.L_x_2417) ;  /* 0x0000000010087348 */ /* 0x000fea0003c00000 */
[----:B------:R0:W1:Y:S02]  /*64c0*/  SHFL.BFLY P2, R23, R21, R18, R19 ;  /* 0x0c00001215177389 */ /* 0x0000640000040013 */
[----:B01----:R-:W-:Y:S01]  /*64d0*/  ENDCOLLECTIVE ;  /* 0x000000000000791b */ /* 0x003fe20003800000 */
.L_x_2417:
[----:B------:R-:W-:Y:S01]  /*64e0*/  FADD.FTZ R0, R24, R17 ;  /* 0x0000001118007221 */ /* 0x000fe20000010000 */
[----:B------:R-:W-:Y:S01]  /*64f0*/  @P0 SHF.L.U32 R17, R5, 0x1, RZ ;  /* 0x0000000105110819 */ /* 0x000fe200000006ff */
[----:B------:R-:W-:-:S03]  /*6500*/  IMAD.MOV.U32 R24, RZ, RZ, RZ ;  /* 0x000000ffff187224 */ /* 0x000fc600078e00ff */
[----:B------:R-:W-:Y:S02]  /*6510*/  MOV R21, R0 ;  /* 0x0000000000157202 */ /* 0x000fe40000000f00 */
[----:B------:R-:W-:-:S07]  /*6520*/  MOV R32, R23 ;  /* 0x0000001700207202 */ /* 0x000fce0000000f00 */
[----:B------:R-:W-:Y:S05]  /*6530*/  WARPSYNC.COLLECTIVE R16, `(.L_x_2418) ;  /* 0x0000000010087348 */ /* 0x000fea0003c00000 */
[----:B------:R0:W1:Y:S02]  /*6540*/  SHFL.BFLY P2, R23, R21, R18, R19 ;  /* 0x0c00001215177389 */ /* 0x0000640000040013 */
[----:B01----:R-:W-:Y:S01]  /*6550*/  ENDCOLLECTIVE ;  /* 0x000000000000791b */ /* 0x003fe20003800000 */
.L_x_2418:
[----:B------:R-:W-:Y:S02]  /*6560*/  FADD.FTZ R32, R11, R32 ;  /* 0x000000200b207221 */ /* 0x000fe40000010000 */
[----:B------:R-:W0:Y:S01]  /*6570*/  @!P1 LDC.64 R10, c[0x0][0x218] ;  /* 0x00008600ff0a9b82 */ /* 0x000e220000000a00 */
[----:B------:R-:W-:Y:S02]  /*6580*/  HFMA2.MMA R18, -RZ, RZ, 0, 5.9604644775390625e-08 ;  /* 0x00000001ff127435 */ /* 0x000fe400000001ff */
[----:B------:R-:W-:Y:S01]  /*6590*/  MOV R21, R32 ;  /* 0x0000002000157202 */ /* 0x000fe20000000f00 */
[----:B------:R-:W-:-:S08]  /*65a0*/  IMAD.MOV.U32 R14, RZ, RZ, R23 ;  /* 0x000000ffff0e7224 */ /* 0x000fd000078e0017 */
[----:B0-----:R-:W-:Y:S05]  /*65b0*/  WARPSYNC.COLLECTIVE R16, `(.L_x_2419) ;  /* 0x0000000010087348 */ /* 0x001fea0003c00000 */
[----:B------:R1:W2:Y:S02]  /*65c0*/  SHFL.BFLY P2, R23, R21, R18, R19 ;  /* 0x0c00001215177389 */ /* 0x0002a40000040013 */
[----:B012---:R-:W-:Y:S01]  /*65d0*/  ENDCOLLECTIVE ;  /* 0x000000000000791b */ /* 0x007fe20003800000 */
.L_x_2419:
[----:B------:R-:W-:Y:S01]  /*65e0*/  FADD.FTZ R21, R0, R14 ;  /* 0x0000000e00157221 */ /* 0x000fe20000010000 */
[C---:B------:R-:W-:Y:S01]  /*65f0*/  @P0 VIADD R14, R12.reuse, 0x1e ;  /* 0x0000001e0c0e0836 */ /* 0x040fe20000000000 */
[----:B------:R-:W-:-:S04]  /*6600*/  IADD3 R0, R12, R4, RZ ;  /* 0x000000040c007210 */ /* 0x000fc80007ffe0ff */
[----:B------:R-:W-:Y:S01]  /*6610*/  @P0 LOP3.LUT R14, R14, R17, RZ, 0x3c, !PT ;  /* 0x000000110e0e0212 */ /* 0x000fe200078e3cff */
[----:B------:R-:W-:Y:S01]  /*6620*/  @!P1 IMAD.WIDE R10, R0, 0x2, R10 ;  /* 0x00000002000a9825 */ /* 0x000fe200078e020a */
[----:B------:R-:W-:-:S03]  /*6630*/  @P0 LEA R17, R5, UR4, 0x7 ;  /* 0x0000000405110c11 */ /* 0x000fc6000f8e38ff */
[----:B------:R-:W-:Y:S01]  /*6640*/  FADD.FTZ R23, R32, R23 ;  /* 0x0000001720177221 */ /* 0x000fe20000010000 */
[----:B------:R-:W-:-:S04]  /*6650*/  @P0 LEA R20, R14, R17, 0x2 ;  /* 0x000000110e140211 */ /* 0x000fc800078e10ff */
[----:B------:R-:W-:Y:S01]  /*6660*/  @!P1 F2FP.F16.F32.PACK_AB R23, RZ, R23 ;  /* 0x00000017ff17923e */ /* 0x000fe200000000ff */
[----:B------:R0:W1:Y:S03]  /*6670*/  @P0 LDS R14, [R20] ;  /* 0x00000000140e0984 */ /* 0x0000660000000800 */
[----:B------:R-:W-:-:S07]  /*6680*/  PRMT R15, R23, 0x7610, R15 ;  /* 0x00007610170f7816 */ /* 0x000fce000000000f */
[----:B01----:R-:W-:Y:S05]  /*6690*/  WARPSYNC.COLLECTIVE R16, `(.L_x_2420) ;  /* 0x0000000010087348 */ /* 0x003fea0003c00000 */
[----:B------:R2:W3:Y:S02]  /*66a0*/  SHFL.BFLY P2, R23, R21, R18, R19 ;  /* 0x0c00001215177389 */ /* 0x0004e40000040013 */
[----:B0123--:R-:W-:Y:S01]  /*66b0*/  ENDCOLLECTIVE ;  /* 0x000000000000791b */ /* 0x00ffe20003800000 */
.L_x_2420:
[----:B------:R0:W1:Y:S04]  /*66c0*/  @P0 LDS R25, [R20+0x780] ;  /* 0x0007800014190984 */ /* 0x0000680000000800 */
[----:B------:R2:W-:Y:S01]  /*66d0*/  @!P1 STG.E.U16 desc[UR12][R10.64], R15 ;  /* 0x0000000f0a009986 */ /* 0x0005e2000c10150c */
[----:B0-----:R-:W-:Y:S01]  /*66e0*/  MOV R20, RZ ;  /* 0x000000ff00147202 */ /* 0x001fe20000000f00 */
[----:B------:R-:W-:Y:S01]  /*66f0*/  HFMA2.MMA R18, -RZ, RZ, 0, 4.76837158203125e-07 ;  /* 0x00000008ff127435 */ /* 0x000fe200000001ff */
[----:B--2---:R-:W0:Y:S01]  /*6700*/  @!P1 LDC.64 R10, c[0x0][0x220] ;  /* 0x00008800ff0a9b82 */ /* 0x004e220000000a00 */
[----:B------:R-:W-:Y:S01]  /*6710*/  @P0 VIADD R15, R12, 0x3c ;  /* 0x0000003c0c0f0836 */ /* 0x000fe20000000000 */
[----:B------:R-:W-:-:S05]  /*6720*/  MOV R32, R23 ;  /* 0x0000001700207202 */ /* 0x000fca0000000f00 */
[----:B------:R-:W-:Y:S01]  /*6730*/  FADD.FTZ R32, R21, R32 ;  /* 0x0000002015207221 */ /* 0x000fe20000010000 */
[----:B------:R-:W-:-:S04]  /*6740*/  @P0 MOV R24, R14 ;  /* 0x0000000e00180202 */ /* 0x000fc80000000f00 */
[----:B------:R-:W-:Y:S02]  /*6750*/  MOV R21, R24 ;  /* 0x0000001800157202 */ /* 0x000fe40000000f00 */
[----:B-1----:R-:W-:-:S07]  /*6760*/  @P0 MOV R20, R25 ;  /* 0x0000001900140202 */ /* 0x002fce0000000f00 */
[----:B0-----:R-:W-:Y:S05]  /*6770*/  WARPSYNC.COLLECTIVE R16, `(.L_x_2421) ;  /* 0x0000000010087348 */ /* 0x001fea0003c00000 */
[----:B------:R1:W2:Y:S02]  /*6780*/  SHFL.BFLY P2, R23, R21, R18, R19 ;  /* 0x0c00001215177389 */ /* 0x0002a40000040013 */
[----:B012---:R-:W-:Y:S01]  /*6790*/  ENDCOLLECTIVE ;  /* 0x000000000000791b */ /* 0x007fe20003800000 */
.L_x_2421:
[----:B------:R-:W-:Y:S01]  /*67a0*/  @!P1 IMAD.WIDE R10, R0, 0x2, R10 ;  /* 0x00000002000a9825 */ /* 0x000fe200078e020a */
[----:B------:R-:W-:-:S04]  /*67b0*/  @!P1 F2FP.F16.F32.PACK_AB R21, RZ, R32 ;  /* 0x00000020ff15923e */ /* 0x000fc800000000ff */
[----:B------:R-:W-:Y:S02]  /*67c0*/  PRMT R14, R21, 0x7610, R14 ;  /* 0x00007610150e7816 */ /* 0x000fe4000000000e */
[----:B------:R-:W-:-:S03]  /*67d0*/  MOV R21, R20 ;  /* 0x0000001400157202 */ /* 0x000fc60000000f00 */
[----:B------:R0:W-:Y:S01]  /*67e0*/  @!P1 STG.E.U16 desc[UR12][R10.64], R14 ;  /* 0x0000000e0a009986 */ /* 0x0001e2000c10150c */
[----:B------:R-:W-:-:S07]  /*67f0*/  IMAD.MOV.U32 R33, RZ, RZ, R23 ;  /* 0x000000ffff217224 */ /* 0x000fce00078e0017 */
[----:B0-----:R-:W-:Y:S05]  /*6800*/  WARPSYNC.COLLECTIVE R16, `(.L_x_2422) ;  /* 0x0000000010087348 */ /* 0x001fea0003c00000 */
[----:B------:R1:W2:Y:S02]  /*6810*/  SHFL.BFLY P2, R23, R21, R18, R19 ;  /* 0x0c00001215177389 */ /* 0x0002a40000040013 */
[----:B012---:R-:W-:Y:S01]  /*6820*/  ENDCOLLECTIVE ;  /* 0x000000000000791b */ /* 0x007fe20003800000 */
.L_x_2422:
[----:B------:R-:W-:Y:S01]  /*6830*/  FADD.FTZ R24, R33, R24 ;  /* 0x0000001821187221 */ /* 0x000fe20000010000 */
[----:B------:R-:W0:Y:S01]  /*6840*/  @!P1 LDC.64 R10, c[0x0][0x218] ;  /* 0x00008600ff0a9b82 */ /* 0x000e220000000a00 */
[----:B------:R-:W-:-:S03]  /*6850*/  HFMA2.MMA R18, -RZ, RZ, 0, 2.384185791015625e-07 ;  /* 0x00000004ff127435 */ /* 0x000fc600000001ff */
[----:B------:R-:W-:Y:S01]  /*6860*/  MOV R21, R24 ;  /* 0x0000001800157202 */ /* 0x000fe20000000f00 */
[----:B------:R-:W-:-:S07]  /*6870*/  IMAD.MOV.U32 R22, RZ, RZ, R23 ;  /* 0x000000ffff167224 */ /* 0x000fce00078e0017 */
[----:B0-----:R-:W-:Y:S05]  /*6880*/  WARPSYNC.COLLECTIVE R16, `(.L_x_2423) ;  /* 0x0000000010087348 */ /* 0x001fea0003c00000 */
[----:B------:R1:W2:Y:S02]  /*6890*/  SHFL.BFLY P2, R23, R21, R18, R19 ;  /* 0x0c00001215177389 */ /* 0x0002a40000040013 */
[----:B012---:R-:W-:Y:S01]  /*68a0*/  ENDCOLLECTIVE ;  /* 0x000000000000791b */ /* 0x007fe20003800000 */
.L_x_2423:
[----:B------:R-:W-:Y:S01]  /*68b0*/  FADD.FTZ R20, R22, R20 ;  /* 0x0000001416147221 */ /* 0x000fe20000010000 */
[----:B------:R-:W-:Y:S01]  /*68c0*/  @P0 SHF.L.U32 R22, R5, 0x1, RZ ;  /* 0x0000000105160819 */ /* 0x000fe200000006ff */
[----:B------:R-:W-:-:S03]  /*68d0*/  @!P1 IMAD.WIDE R10, R0, 0x2, R10 ;  /* 0x00000002000a9825 */ /* 0x000fc600078e020a */
[----:B------:R-:W-:Y:S02]  /*68e0*/  @P0 LOP3.LUT R15, R15, R22, RZ, 0x3c, !PT ;  /* 0x000000160f0f0212 */ /* 0x000fe400078e3cff */
[----:B------:R-:W-:-:S04]  /*68f0*/  @P0 LEA R22, R5, UR4, 0x7 ;  /* 0x0000000405160c11 */ /* 0x000fc8000f8e38ff */
        /* <DEDUP_REMOVED lines=8> */
.L_x_2424:
[----:B------:R-:W-:Y:S01]  /*6980*/  FADD.FTZ R24, R24, R25 ;  /* 0x0000001918187221 */ /* 0x000fe20000010000 */
[----:B------:R-:W-:-:S04]  /*6990*/  HFMA2.MMA R18, -RZ, RZ, 0, 1.1920928955078125e-07 ;  /* 0x00000002ff127435 */ /* 0x000fc800000001ff */
[----:B------:R-:W-:Y:S02]  /*69a0*/  MOV R21, R24 ;  /* 0x0000001800157202 */ /* 0x000fe40000000f00 */
[----:B------:R-:W-:-:S07]  /*69b0*/  MOV R25, R23 ;  /* 0x0000001700197202 */ /* 0x000fce0000000f00 */
[----:B------:R-:W-:Y:S05]  /*69c0*/  WARPSYNC.COLLECTIVE R16, `(.L_x_2425) ;  /* 0x0000000010087348 */ /* 0x000fea0003c00000 */
[----:B------:R0:W1:Y:S02]  /*69d0*/  SHFL.BFLY P2, R23, R21, R18, R19 ;  /* 0x0c00001215177389 */ /* 0x0000640000040013 */
[----:B01----:R-:W-:Y:S01]  /*69e0*/  ENDCOLLECTIVE ;  /* 0x000000000000791b */ /* 0x003fe20003800000 */
.L_x_2425:
        /* <DEDUP_REMOVED lines=8> */
.L_x_2426:
[----:B------:R-:W-:Y:S01]  /*6a70*/  HFMA2.MMA R18, -RZ, RZ, 0, 5.9604644775390625e-08 ;  /* 0x00000001ff127435 */ /* 0x000fe200000001ff */
[----:B------:R-:W-:Y:S01]  /*6a80*/  IMAD.MOV.U32 R21, RZ, RZ, R24 ;  /* 0x000000ffff157224 */ /* 0x000fe200078e0018 */
[----:B------:R-:W-:-:S09]  /*6a90*/  MOV R20, R23 ;  /* 0x0000001700147202 */ /* 0x000fd20000000f00 */
[----:B------:R-:W-:Y:S05]  /*6aa0*/  WARPSYNC.COLLECTIVE R16, `(.L_x_2427) ;  /* 0x0000000010087348 */ /* 0x000fea0003c00000 */
[----:B------:R0:W1:Y:S02]  /*6ab0*/  SHFL.BFLY P2, R23, R21, R18, R19 ;  /* 0x0c00001215177389 */ /* 0x0000640000040013 */
[----:B01----:R-:W-:Y:S01]  /*6ac0*/  ENDCOLLECTIVE ;  /* 0x000000000000791b */ /* 0x003fe20003800000 */
.L_x_2427:
[----:B------:R-:W-:Y:S01]  /*6ad0*/  FADD.FTZ R14, R25, R20 ;  /* 0x00000014190e7221 */ /* 0x000fe20000010000 */
[----:B------:R-:W-:-:S05]  /*6ae0*/  MOV R21, R23 ;  /* 0x0000001700157202 */ /* 0x000fca0000000f00 */
[----:B------:R-:W-:Y:S01]  /*6af0*/  FADD.FTZ R18, R24, R21 ;  /* 0x0000001518127221 */ /* 0x000fe20000010000 */
[----:B------:R-:W-:-:S04]  /*6b00*/  MOV R21, R14 ;  /* 0x0000000e00157202 */ /* 0x000fc80000000f00 */
[----:B------:R-:W-:Y:S01]  /*6b10*/  @!P1 F2FP.F16.F32.PACK_AB R33, RZ, R18 ;  /* 0x00000012ff21923e */ /* 0x000fe200000000ff */
[----:B------:R-:W-:-:S04]  /*6b20*/  HFMA2.MMA R18, -RZ, RZ, 0, 5.9604644775390625e-08 ;  /* 0x00000001ff127435 */ /* 0x000fc800000001ff */
[----:B------:R0:W-:Y:S07]  /*6b30*/  @!P1 STG.E.U16 desc[UR12][R10.64+0x3c], R33 ;  /* 0x00003c210a009986 */ /* 0x0001ee000c10150c */
[----:B0-----:R-:W-:Y:S05]  /*6b40*/  WARPSYNC.COLLECTIVE R16, `(.L_x_2428) ;  /* 0x0000000010087348 */ /* 0x001fea0003c00000 */
[----:B------:R1:W2:Y:S02]  /*6b50*/  SHFL.BFLY P2, R23, R21, R18, R19 ;  /* 0x0c00001215177389 */ /* 0x0002a40000040013 */
[----:B012---:R-:W-:Y:S01]  /*6b60*/  ENDCOLLECTIVE ;  /* 0x000000000000791b */ /* 0x007fe20003800000 */
.L_x_2428:
[----:B------:R-:W0:Y:S01]  /*6b70*/  @!P1 LDC.64 R10, c[0x0][0x220] ;  /* 0x00008800ff0a9b82 */ /* 0x000e220000000a00 */
[----:B------:R-:W-:Y:S01]  /*6b80*/  HFMA2.MMA R18, -RZ, RZ, 0, 4.76837158203125e-07 ;  /* 0x00000008ff127435 */ /* 0x000fe200000001ff */
[----:B------:R-:W-:Y:S01]  /*6b90*/  FADD.FTZ R20, R14, R23 ;  /* 0x000000170e147221 */ /* 0x000fe20000010000 */
[----:B------:R-:W-:Y:S02]  /*6ba0*/  CS2R R14, SRZ ;  /* 0x00000000000e7805 */ /* 0x000fe4000001ff00 */
[----:B------:R-:W-:Y:S02]  /*6bb0*/  @P0 IMAD.MOV.U32 R14, RZ, RZ, R22 ;  /* 0x000000ffff0e0224 */ /* 0x000fe400078e0016 */
[----:B------:R-:W-:-:S03]  /*6bc0*/  @P0 IMAD.MOV.U32 R15, RZ, RZ, R17 ;  /* 0x000000ffff0f0224 */ /* 0x000fc600078e0011 */
[----:B------:R-:W-:Y:S01]  /*6bd0*/  MOV R21, R14 ;  /* 0x0000000e00157202 */ /* 0x000fe20000000f00 */
[----:B0-----:R-:W-:-:S07]  /*6be0*/  @!P1 IMAD.WIDE R10, R0, 0x2, R10 ;  /* 0x00000002000a9825 */ /* 0x001fce00078e020a */
[----:B------:R-:W-:Y:S05]  /*6bf0*/  WARPSYNC.COLLECTIVE R16, `(.L_x_2429) ;  /* 0x0000000010087348 */ /* 0x000fea0003c00000 */
[----:B------:R0:W1:Y:S02]  /*6c00*/  SHFL.BFLY P2, R23, R21, R18, R19 ;  /* 0x0c00001215177389 */ /* 0x0000640000040013 */
[----:B01----:R-:W-:Y:S01]  /*6c10*/  ENDCOLLECTIVE ;  /* 0x000000000000791b */ /* 0x003fe20003800000 */
.L_x_2429:
[----:B------:R-:W-:Y:S02]  /*6c20*/  MOV R21, R15 ;  /* 0x0000000f00157202 */ /* 0x000fe40000000f00 */
[----:B------:R-:W-:Y:S02]  /*6c30*/  MOV R16, R23 ;  /* 0x0000001700107202 */ /* 0x000fe40000000f00 */
[----:B------:R-:W-:-:S03]  /*6c40*/  @!P1 F2FP.F16.F32.PACK_AB R23, RZ, R20 ;  /* 0x00000014ff17923e */ /* 0x000fc600000000ff */
[----:B------:R-:W-:Y:S01]  /*6c50*/  FADD.FTZ R22, R16, R14 ;  /* 0x0000000e10167221 */ /* 0x000fe20000010000 */
[----:B------:R-:W-:Y:S01]  /*6c60*/  MOV R16, 0xffff ;  /* 0x0000ffff00107802 */ /* 0x000fe20000000f00 */
[----:B------:R-:W-:Y:S01]  /*6c70*/  HFMA2.MMA R14, -RZ, RZ, 0, 0 ;  /* 0x00000000ff0e7435 */ /* 0x000fe200000001ff */
[----:B------:R-:W-:-:S10]  /*6c80*/  PRMT R20, R23, 0x7610, R20 ;  /* 0x0000761017147816 */ /* 0x000fd40000000014 */
[----:B------:R-:W-:Y:S05]  /*6c90*/  WARPSYNC.COLLECTIVE R16, `(.L_x_2430) ;  /* 0x0000000010087348 */ /* 0x000fea0003c00000 */
[----:B------:R0:W1:Y:S02]  /*6ca0*/  SHFL.BFLY P2, R23, R21, R18, R19 ;  /* 0x0c00001215177389 */ /* 0x0000640000040013 */
[----:B01----:R-:W-:Y:S01]  /*6cb0*/  ENDCOLLECTIVE ;  /* 0x000000000000791b */ /* 0x003fe20003800000 */
.L_x_2430:
[----:B------:R0:W-:Y:S01]  /*6cc0*/  @!P1 STG.E.U16 desc[UR12][R10.64+0x3c], R20 ;  /* 0x00003c140a009986 */ /* 0x0001e2000c10150c */
[----:B------:R-:W-:Y:S01]  /*6cd0*/  HFMA2.MMA R18, -RZ, RZ, 0, 2.384185791015625e-07 ;  /* 0x00000004ff127435 */ /* 0x000fe200000001ff */
[----:B------:R-:W-:Y:S01]  /*6ce0*/  IMAD.MOV.U32 R21, RZ, RZ, R22 ;  /* 0x000000ffff157224 */ /* 0x000fe200078e0016 */
[----:B0-----:R-:W-:Y:S01]  /*6cf0*/  @P0 IADD3 R10, R12, 0x5a, RZ ;  /* 0x0000005a0c0a0810 */ /* 0x001fe20007ffe0ff */
[----:B------:R-:W-:-:S05]  /*6d00*/  @P0 IMAD.SHL.U32 R11, R5, 0x2, RZ ;  /* 0x00000002050b0824 */ /* 0x000fca00078e00ff */
[----:B------:R-:W-:Y:S02]  /*6d10*/  @P0 LOP3.LUT R10, R10, R11, RZ, 0x3c, !PT ;  /* 0x0000000b0a0a0212 */ /* 0x000fe400078e3cff */
[----:B------:R-:W-:-:S07]  /*6d20*/  MOV R17, R23 ;  /* 0x0000001700117202 */ /* 0x000fce0000000f00 */
[----:B------:R-:W-:Y:S05]  /*6d30*/  WARPSYNC.COLLECTIVE R16, `(.L_x_2431) ;  /* 0x0000000010087348 */ /* 0x000fea0003c00000 */
[----:B------:R0:W1:Y:S02]  /*6d40*/  SHFL.BFLY P2, R23, R21, R18, R19 ;  /* 0x0c00001215177389 */ /* 0x0000640000040013 */
[----:B01----:R-:W-:Y:S01]  /*6d50*/  ENDCOLLECTIVE ;  /* 0x000000000000791b */ /* 0x003fe20003800000 */
.L_x_2431:
[----:B------:R-:W-:Y:S01]  /*6d60*/  @P0 LEA R11, R5, UR4, 0x7 ;  /* 0x00000004050b0c11 */ /* 0x000fe2000f8e38ff */
        /* <DEDUP_REMOVED lines=8> */
.L_x_2432:
[----:B------:R-:W-:Y:S01]  /*6df0*/  HFMA2.MMA R18, -RZ, RZ, 0, 1.1920928955078125e-07 ;  /* 0x00000002ff127435 */ /* 0x000fe200000001ff */
[----:B------:R-:W-:Y:S02]  /*6e00*/  MOV R21, R34 ;  /* 0x0000002200157202 */ /* 0x000fe40000000f00 */
[----:B------:R-:W-:-:S08]  /*6e10*/  MOV R33, R23 ;  /* 0x0000001700217202 */ /* 0x000fd00000000f00 */
[----:B------:R-:W-:Y:S05]  /*6e20*/  WARPSYNC.COLLECTIVE R16, `(.L_x_2433) ;  /* 0x0000000010087348 */ /* 0x000fea0003c00000 */
[----:B------:R0:W1:Y:S02]  /*6e30*/  SHFL.BFLY P2, R23, R21, R18, R19 ;  /* 0x0c00001215177389 */ /* 0x0000640000040013 */
[----:B01----:R-:W-:Y:S01]  /*6e40*/  ENDCOLLECTIVE ;  /* 0x000000000000791b */ /* 0x003fe20003800000 */
.L_x_2433:
        /* <DEDUP_REMOVED lines=8> */
.L_x_2434:
[----:B------:R-:W-:Y:S01]  /*6ed0*/  HFMA2.MMA R18, -RZ, RZ, 0, 5.9604644775390625e-08 ;  /* 0x00000001ff127435 */ /* 0x000fe200000001ff */
[----:B------:R-:W-:Y:S01]  /*6ee0*/  IMAD.MOV.U32 R21, RZ, RZ, R20 ;  /* 0x000000ffff157224 */ /* 0x000fe200078e0014 */
[----:B------:R-:W-:-:S09]  /*6ef0*/  MOV R15, R23 ;  /* 0x00000017000f7202 */ /* 0x000fd20000000f00 */
[----:B------:R-:W-:Y:S05]  /*6f00*/  WARPSYNC.COLLECTIVE R16, `(.L_x_2435) ;  /* 0x0000000010087348 */ /* 0x000fea0003c00000 */
[----:B------:R0:W1:Y:S02]  /*6f10*/  SHFL.BFLY P2, R23, R21, R18, R19 ;  /* 0x0c00001215177389 */ /* 0x0000640000040013 */
[----:B01----:R-:W-:Y:S01]  /*6f20*/  ENDCOLLECTIVE ;  /* 0x000000000000791b */ /* 0x003fe20003800000 */
.L_x_2435:
[----:B------:R-:W-:Y:S01]  /*6f30*/  FADD.FTZ R12, R22, R15 ;  /* 0x0000000f160c7221 */ /* 0x000fe20000010000 */
[----:B------:R-:W-:Y:S01]  /*6f40*/  IMAD.MOV.U32 R15, RZ, RZ, RZ ;  /* 0x000000ffff0f7224 */ /* 0x000fe200078e00ff */
        /* <DEDUP_REMOVED lines=12> */
[----:B--2---:R-:W-:Y:S01]  /*7010*/  @P0 MOV R15, R18 ;  /* 0x00000012000f0202 */ /* 0x004fe20000000f00 */
[----:B------:R-:W-:Y:S01]  /*7020*/  HFMA2.MMA R18, -RZ, RZ, 0, 5.9604644775390625e-08 ;  /* 0x00000001ff127435 */ /* 0x000fe200000001ff */
[----:B0-----:R-:W-:-:S10]  /*7030*/  MOV R16, 0xffff ;  /* 0x0000ffff00107802 */ /* 0x001fd40000000f00 */
[----:B------:R-:W-:Y:S05]  /*7040*/  WARPSYNC.COLLECTIVE R16, `(.L_x_2436) ;  /* 0x0000000010087348 */ /* 0x000fea0003c00000 */
[----:B------:R0:W1:Y:S02]  /*7050*/  SHFL.BFLY P2, R23, R21, R18, R19 ;  /* 0x0c00001215177389 */ /* 0x0000640000040013 */
[----:B01----:R-:W-:Y:S01]  /*7060*/  ENDCOLLECTIVE ;  /* 0x000000000000791b */ /* 0x003fe20003800000 */
.L_x_2436:
[----:B------:R-:W-:Y:S01]  /*7070*/  MOV R21, R14 ;  /* 0x0000000e00157202 */ /* 0x000fe20000000f00 */
[----:B------:R-:W-:Y:S01]  /*7080*/  IMAD.MOV.U32 R18, RZ, RZ, 0x8 ;  /* 0x00000008ff127424 */ /* 0x000fe200078e00ff */
[----:B------:R-:W-:-:S07]  /*7090*/  MOV R22, R23 ;  /* 0x0000001700167202 */ /* 0x000fce0000000f00 */
[----:B------:R-:W-:Y:S05]  /*70a0*/  WARPSYNC.COLLECTIVE R16, `(.L_x_2437) ;  /* 0x0000000010087348 */ /* 0x000fea0003c00000 */
[----:B------:R0:W1:Y:S02]  /*70b0*/  SHFL.BFLY P2, R23, R21, R18, R19 ;  /* 0x0c00001215177389 */ /* 0x0000640000040013 */
[----:B01----:R-:W-:Y:S01]  /*70c0*/  ENDCOLLECTIVE ;  /* 0x000000000000791b */ /* 0x003fe20003800000 */
.L_x_2437:
[----:B------:R-:W-:Y:S01]  /*70d0*/  FADD.FTZ R12, R12, R22 ;  /* 0x000000160c0c7221 */ /* 0x000fe20000010000 */
[----:B------:R-:W-:Y:S02]  /*70e0*/  MOV R21, R15 ;  /* 0x0000000f00157202 */ /* 0x000fe40000000f00 */
[----:B------:R-:W-:-:S07]  /*70f0*/  MOV R32, R23 ;  /* 0x0000001700207202 */ /* 0x000fce0000000f00 */
[----:B------:R-:W-:Y:S05]  /*7100*/  WARPSYNC.COLLECTIVE R16, `(.L_x_2438) ;  /* 0x0000000010087348 */ /* 0x000fea0003c00000 */
[----:B------:R0:W1:Y:S02]  /*7110*/  SHFL.BFLY P2, R23, R21, R18, R19 ;  /* 0x0c00001215177389 */ /* 0x0000640000040013 */
[----:B01----:R-:W-:Y:S01]  /*7120*/  ENDCOLLECTIVE ;  /* 0x000000000000791b */ /* 0x003fe20003800000 */
.L_x_2438:
[----:B------:R-:W-:-:S04]  /*7130*/  FADD.FTZ R32, R32, R14 ;  /* 0x0000000e20207221 */ /* 0x000fc80000010000 */
[----:B------:R-:W-:Y:S01]  /*7140*/  IMAD.MOV.U32 R21, RZ, RZ, R32 ;  /* 0x000000ffff157224 */ /* 0x000fe200078e0020 */
[----:B------:R-:W-:-:S05]  /*7150*/  MOV R18, R23 ;  /* 0x0000001700127202 */ /* 0x000fca0000000f00 */
[----:B------:R-:W-:Y:S01]  /*7160*/  FADD.FTZ R17, R18, R15 ;  /* 0x0000000f12117221 */ /* 0x000fe20000010000 */
[----:B------:R-:W-:Y:S01]  /*7170*/  HFMA2.MMA R18, -RZ, RZ, 0, 2.384185791015625e-07 ;  /* 0x00000004ff127435 */ /* 0x000fe200000001ff */
[----:B------:R-:W0:Y:S10]  /*7180*/  @!P1 LDC.64 R14, c[0x0][0x220] ;  /* 0x00008800ff0e9b82 */ /* 0x000e340000000a00 */
[----:B0-----:R-:W-:Y:S05]  /*7190*/  WARPSYNC.COLLECTIVE R16, `(.L_x_2439) ;  /* 0x0000000010087348 */ /* 0x001fea0003c00000 */
[----:B------:R1:W2:Y:S02]  /*71a0*/  SHFL.BFLY P2, R23, R21, R18, R19 ;  /* 0x0c00001215177389 */ /* 0x0002a40000040013 */
[----:B012---:R-:W-:Y:S01]  /*71b0*/  ENDCOLLECTIVE ;  /* 0x000000000000791b */ /* 0x007fe20003800000 */
.L_x_2439:
[----:B------:R-:W-:Y:S01]  /*71c0*/  MOV R21, R17 ;  /* 0x0000001100157202 */ /* 0x000fe20000000f00 */
[----:B------:R-:W-:Y:S01]  /*71d0*/  @!P1 IMAD.WIDE R14, R0, 0x2, R14 ;  /* 0x00000002000e9825 */ /* 0x000fe200078e020e */
[----:B------:R-:W-:-:S07]  /*71e0*/  MOV R33, R23 ;  /* 0x0000001700217202 */ /* 0x000fce0000000f00 */
[----:B------:R-:W-:Y:S05]  /*71f0*/  WARPSYNC.COLLECTIVE R16, `(.L_x_2440) ;  /* 0x0000000010087348 */ /* 0x000fea0003c00000 */
[----:B------:R0:W1:Y:S02]  /*7200*/  SHFL.BFLY P2, R23, R21, R18, R19 ;  /* 0x0c00001215177389 */ /* 0x0000640000040013 */
[----:B01----:R-:W-:Y:S01]  /*7210*/  ENDCOLLECTIVE ;  /* 0x000000000000791b */ /* 0x003fe20003800000 */
.L_x_2440:
[----:B------:R-:W-:Y:S01]  /*7220*/  FADD.FTZ R25, R32, R33 ;  /* 0x0000002120197221 */ /* 0x000fe20000010000 */
[----:B------:R-:W-:-:S04]  /*7230*/  HFMA2.MMA R18, -RZ, RZ, 0, 1.1920928955078125e-07 ;  /* 0x00000002ff127435 */ /* 0x000fc800000001ff */
[----:B------:R-:W-:Y:S01]  /*7240*/  MOV R21, R25 ;  /* 0x0000001900157202 */ /* 0x000fe20000000f00 */
[----:B------:R-:W-:-:S04]  /*7250*/  IMAD.MOV.U32 R16, RZ, RZ, R23 ;  /* 0x000000ffff107224 */ /* 0x000fc800078e0017 */
[----:B------:R-:W-:Y:S01]  /*7260*/  FADD.FTZ R24, R17, R16 ;  /* 0x0000001011187221 */ /* 0x000fe20000010000 */
[----:B------:R-:W-:-:S07]  /*7270*/  MOV R16, 0xffff ;  /* 0x0000ffff00107802 */ /* 0x000fce0000000f00 */
[----:B------:R-:W-:Y:S05]  /*7280*/  WARPSYNC.COLLECTIVE R16, `(.L_x_2441) ;  /* 0x0000000010087348 */ /* 0x000fea0003c00000 */
[----:B------:R0:W1:Y:S02]  /*7290*/  SHFL.BFLY P2, R23, R21, R18, R19 ;  /* 0x0c00001215177389 */ /* 0x0000640000040013 */
[----:B01----:R-:W-:Y:S01]  /*72a0*/  ENDCOLLECTIVE ;  /* 0x000000000000791b */ /* 0x003fe20003800000 */
.L_x_2441:
[----:B------:R-:W-:Y:S01]  /*72b0*/  MOV R21, R24 ;  /* 0x0000001800157202 */ /* 0x000fe20000000f00 */
[----:B------:R-:W-:-:S07]  /*72c0*/  IMAD.MOV.U32 R32, RZ, RZ, R23 ;  /* 0x000000ffff207224 */ /* 0x000fce00078e0017 */
[----:B------:R-:W-:Y:S05]  /*72d0*/  WARPSYNC.COLLECTIVE R16, `(.L_x_2442) ;  /* 0x0000000010087348 */ /* 0x000fea0003c00000 */
[----:B------:R0:W1:Y:S02]  /*72e0*/  SHFL.BFLY P2, R23, R21, R18, R19 ;  /* 0x0c00001215177389 */ /* 0x0000640000040013 */
[----:B01----:R-:W-:Y:S01]  /*72f0*/  ENDCOLLECTIVE ;  /* 0x000000000000791b */ /* 0x003fe20003800000 */
.L_x_2442:
[----:B------:R-:W-:Y:S01]  /*7300*/  FADD.FTZ R25, R25, R32 ;  /* 0x0000002019197221 */ /* 0x000fe20000010000 */
[----:B------:R-:W-:-:S04]  /*7310*/  @!P1 F2FP.F16.F32.PACK_AB R18, RZ, R12 ;  /* 0x0000000cff12923e */ /* 0x000fc800000000ff */
[----:B------:R-:W-:Y:S02]  /*7320*/  MOV R21, R25 ;  /* 0x0000001900157202 */ /* 0x000fe40000000f00 */
[----:B------:R-:W-:Y:S01]  /*7330*/  PRMT R10, R18, 0x7610, R10 ;  /* 0x00007610120a7816 */ /* 0x000fe2000000000a */
[----:B------:R-:W-:-:S04]  /*7340*/  IMAD.MOV.U32 R18, RZ, RZ, 0x1 ;  /* 0x00000001ff127424 */ /* 0x000fc800078e00ff */
[----:B------:R0:W-:Y:S01]  /*7350*/  @!P1 STG.E.U16 desc[UR12][R14.64+0x78], R10 ;  /* 0x0000780a0e009986 */ /* 0x0001e2000c10150c */
[----:B------:R-:W-:-:S05]  /*7360*/  MOV R19, R23 ;  /* 0x0000001700137202 */ /* 0x000fca0000000f00 */
[----:B------:R-:W-:Y:S01]  /*7370*/  FADD.FTZ R12, R24, R19 ;  /* 0x00000013180c7221 */ /* 0x000fe20000010000 */
[----:B------:R-:W-:-:S11]  /*7380*/  HFMA2.MMA R19, -RZ, RZ, 0, 0.000503063201904296875 ;  /* 0x0000101fff137435 */ /* 0x000fd600000001ff */
[----:B0-----:R-:W-:Y:S05]  /*7390*/  WARPSYNC.COLLECTIVE R16, `(.L_x_2443) ;  /* 0x0000000010087348 */ /* 0x001fea0003c00000 */
[----:B------:R1:W2:Y:S02]  /*73a0*/  SHFL.BFLY P2, R23, R21, R18, R19 ;  /* 0x0c00001215177389 */ /* 0x0002a40000040013 */
[----:B012---:R-:W-:Y:S01]  /*73b0*/  ENDCOLLECTIVE ;  /* 0x000000000000791b */ /* 0x007fe20003800000 */
.L_x_2443:
[----:B------:R-:W-:Y:S02]  /*73c0*/  MOV R21, R12 ;  /* 0x0000000c00157202 */ /* 0x000fe40000000f00 */
[----:B------:R-:W-:-:S07]  /*73d0*/  MOV R22, R23 ;  /* 0x0000001700167202 */ /* 0x000fce0000000f00 */
[----:B------:R-:W-:Y:S05]  /*73e0*/  WARPSYNC.COLLECTIVE R16, `(.L_x_2444) ;  /* 0x0000000010087348 */ /* 0x000fea0003c00000 */
[----:B------:R0:W1:Y:S02]  /*73f0*/  SHFL.BFLY P2, R23, R21, R18, R19 ;  /* 0x0c00001215177389 */ /* 0x0000640000040013 */
[----:B01----:R-:W-:Y:S01]  /*7400*/  ENDCOLLECTIVE ;  /* 0x000000000000791b */ /* 0x003fe20003800000 */
.L_x_2444:
[----:B------:R-:W-:Y:S01]  /*7410*/  FADD.FTZ R22, R25, R22 ;  /* 0x0000001619167221 */ /* 0x000fe20000010000 */
[----:B------:R-:W-:Y:S06]  /*7420*/  BRA `(.L_x_2445) ;  /* 0xffffffe000c47947 */ /* 0x000fec000383ffff */
.L_x_2446:
        /* <DEDUP_REMOVED lines=13> */
.L_x_3946:


//--------------------- .text._ZN13group_norm_v218gn_bwd_cuda_kernelI6__halfLi480ELi1ELi32ELi60ELi256ELb0ELb1ELi16ELi960ELi960ELi4ELb1ELi8ELb0ELb0ELNS_15WgradSyncMethodE3ENS_16CompileConditionILi900EEEEEvPT_S6_S6_PKS5_S8_S8_S8_PKfflPfPj --------------------------
	.section	.text._ZN13group_norm_v218gn_bwd_cuda_kernelI6__halfLi480ELi1ELi32ELi60ELi256ELb0ELb1ELi16ELi960ELi960ELi4ELb1ELi8ELb0ELb0ELNS_15WgradSyncMethodE3ENS_16CompileConditionILi900EEEEEvPT_S6_S6_PKS5_S8_S8_S8_PKfflPfPj,"ax",@progbits
	.align	128
        .global         _ZN13group_norm_v218gn_bwd_cuda_kernelI6__halfLi480ELi1ELi32ELi60ELi256ELb0ELb1ELi16ELi960ELi960ELi4ELb1ELi8ELb0ELb0ELNS_15WgradSyncMethodE3ENS_16CompileConditionILi900EEEEEvPT_S6_S6_PKS5_S8_S8_S8_PKfflPfPj
        .type           _ZN13group_norm_v218gn_bwd_cuda_kernelI6__halfLi480ELi1ELi32ELi60ELi256ELb0ELb1ELi16ELi960ELi960ELi4ELb1ELi8ELb0ELb0ELNS_15WgradSyncMethodE3ENS_16CompileConditionILi900EEEEEvPT_S6_S6_PKS5_S8_S8_S8_PKfflPfPj,@function
        .size           _ZN13group_norm_v218gn_bwd_cuda_kernelI6__halfLi480ELi1ELi32ELi60ELi256ELb0ELb1ELi16ELi960ELi960ELi4ELb1ELi8ELb0ELb0ELNS_15WgradSyncMethodE3ENS_16CompileConditionILi900EEEEEvPT_S6_S6_PKS5_S8_S8_S8_PKfflPfPj,(.L_x_3947 - _ZN13group_norm_v218gn_bwd_cuda_kernelI6__halfLi480ELi1ELi32ELi60ELi256ELb0ELb1ELi16ELi960ELi960ELi4ELb1ELi8ELb0ELb0ELNS_15WgradSyncMethodE3ENS_16CompileConditionILi900EEEEEvPT_S6_S6_PKS5_S8_S8_S8_PKfflPfPj)
        .other          _ZN13group_norm_v218gn_bwd_cuda_kernelI6__halfLi480ELi1ELi32ELi60ELi256ELb0ELb1ELi16ELi960ELi960ELi4ELb1ELi8ELb0ELb0ELNS_15WgradSyncMethodE3ENS_16CompileConditionILi900EEEEEvPT_S6_S6_PKS5_S8_S8_S8_PKfflPfPj,@"STO_CUDA_ENTRY STV_DEFAULT"
_ZN13group_norm_v218gn_bwd_cuda_kernelI6__halfLi480ELi1ELi32ELi60ELi256ELb0ELb1ELi16ELi960ELi960ELi4ELb1ELi8ELb0ELb0ELNS_15WgradSyncMethodE3ENS_16CompileConditionILi900EEEEEvPT_S6_S6_PKS5_S8_S8_S8_PKfflPfPj:
.text._ZN13group_norm_v218gn_bwd_cuda_kernelI6__halfLi480ELi1ELi32ELi60ELi256ELb0ELb1ELi16ELi960ELi960ELi4ELb1ELi8ELb0ELb0ELNS_15WgradSyncMethodE3ENS_16CompileConditionILi900EEEEEvPT_S6_S6_PKS5_S8_S8_S8_PKfflPfPj:
        /* <DEDUP_REMOVED lines=31> */
.L_x_2449:
[----:B------:R-:W2:Y:S04]  /*01f0*/  LD.E.STRONG.GPU R0, desc[UR16][R2.64] ;  /* 0x0000001002007980 */ /* 0x000ea8000c10f900 */
[----:B--2---:R-:W-:Y:S01]  /*0200*/  CCTL.IVALL ;  /* 0x00000000ff00798f */ /* 0x004fe20002000000 */
[----:B------:R-:W-:Y:S05]  /*0210*/  YIELD ;  /* 0x0000000000007946 */ /* 0x000fea0003800000 */
[----:B-----5:R-:W-:-:S04]  /*0220*/  LOP3.LUT R0, R0, R5, RZ, 0x3c, !PT ;  /* 0x0000000500007212 */ /* 0x020fc800078e3cff */
[----:B------:R-:W-:-:S13]  /*0230*/  ISETP.GT.AND P0, PT, R0, -0x1, PT ;  /* 0xffffffff0000780c */ /* 0x000fda0003f04270 */
[----:B------:R-:W-:Y:S05]  /*0240*/  @P0 BRA `(.L_x_2449) ;  /* 0xfffffffc00e80947 */ /* 0x000fea000383ffff */
.L_x_2448:
[----:B------:R-:W-:Y:S05]  /*0250*/  WARPSYNC.ALL ;  /* 0x0000000000007948 */ /* 0x000fea0003800000 */
[----:B------:R-:W-:Y:S06]  /*0260*/  BAR.SYNC.DEFER_BLOCKING 0x0 ;  /* 0x0000000000007b1d */ /* 0x000fec0000010000 */
[----:B------:R-:W-:Y:S05]  /*0270*/  BRA `(.L_x_2450) ;  /* 0x0000003800e47947 */ /* 0x000fea0003800000 */
.L_x_2447:
[----:B------:R-:W0:Y:S01]  /*0280*/  S2R R0, SR_TID.X ;  /* 0x0000000000007919 */ /* 0x000e220000002100 */
[----:B------:R-:W-:Y:S01]  /*0290*/  ULOP3.LUT UR4, UR20, 0xf, URZ, 0xc0, !UPT ;  /* 0x0000000f14047892 */ /* 0x000fe2000f8ec03f */
[----:B------:R-:W-:Y:S01]  /*02a0*/  MOV R7, 0x400 ;  /* 0x0000040000077802 */ /* 0x000fe20000000f00 */
[----:B------:R-:W-:Y:S01]  /*02b0*/  ULDC.64 UR10, c[0x0][0x268] ;  /* 0x00009a00000a7ab9 */ /* 0x000fe20000000a00 */
[----:B------:R-:W1:Y:S01]  /*02c0*/  S2R R8, SR_CgaCtaId ;  /* 0x0000000000087919 */ /* 0x000e620000008800 */
[----:B------:R-:W-:Y:S01]  /*02d0*/  ULEA UR10, UP0, UR12, UR10, 0x2 ;  /* 0x0000000a0c0a7291 */ /* 0x000fe2000f80103f */
[----:B------:R-:W-:Y:S01]  /*02e0*/  IADD3 R6, R7, 0x3c00, RZ ;  /* 0x00003c0007067810 */ /* 0x000fe20007ffe0ff */
[----:B------:R-:W-:Y:S01]  /*02f0*/  ULOP3.LUT UR14, UR21, 0x8, URZ, 0xfc, !UPT ;  /* 0x00000008150e7892 */ /* 0x000fe2000f8efc3f */
[----:B------:R-:W-:Y:S01]  /*0300*/  MOV R10, UR4 ;  /* 0x00000004000a7c02 */ /* 0x000fe20008000f00 */
        /* <DEDUP_REMOVED lines=8> */
[----:B------:R-:W-:Y:S01]  /*0390*/  CS2R R44, SRZ ;  /* 0x00000000002c7805 */ /* 0x000fe2000001ff00 */
[----:B------:R-:W-:Y:S01]  /*03a0*/  USHF.L.U32 UR18, UR13, 0x4, URZ ;  /* 0x000000040d127899 */ /* 0x000fe2000800063f */
[----:B------:R-:W-:Y:S01]  /*03b0*/  MOV R122, UR10 ;  /* 0x0000000a007a7c02 */ /* 0x000fe20008000f00 */
[----:B------:R-:W-:Y:S01]  /*03c0*/  UISETP.NE.AND UP0, UPT, UR20, UR14, UPT ;  /* 0x0000000e1400728c */ /* 0x000fe2000bf05270 */
[----:B------:R-:W-:Y:S01]  /*03d0*/  MOV R123, UR11 ;  /* 0x0000000b007b7c02 */ /* 0x000fe20008000f00 */
        /* <DEDUP_REMOVED lines=16> */
[----:B------:R-:W-:Y:S02]  /*04e0*/  LOP3.LUT R16, R12, 0xfffffffc, RZ, 0xc0, !PT ;  /* 0xfffffffc0c107812 */ /* 0x000fe400078ec0ff */
[----:B------:R-:W-:Y:S02]  /*04f0*/  LEA.HI R13, R14, R11, RZ, 0x4 ;  /* 0x0000000b0e0d7211 */ /* 0x000fe400078f20ff */
[----:B------:R-:W-:Y:S02]  /*0500*/  IADD3 R14, R10, 0xf0, RZ ;  /* 0x000000f00a0e7810 */ /* 0x000fe40007ffe0ff */
[----:B------:R-:W-:Y:S02]  /*0510*/  IADD3 R9, R4, 0xf0, RZ ;  /* 0x000000f004097810 */ /* 0x000fe40007ffe0ff */
[----:B------:R-:W-:-:S02]  /*0520*/  IADD3 R16, R11, -R16, RZ ;  /* 0x800000100b107210 */ /* 0x000fc40007ffe0ff */
[----:B------:R-:W-:Y:S02]  /*0530*/  SHF.R.S32.HI R11, RZ, 0x1f, R14 ;  /* 0x0000001fff0b7819 */ /* 0x000fe4000001140e */
[----:B------:R-:W-:Y:S02]  /*0540*/  LOP3.LUT R5, R5, 0xfffffffc, RZ, 0xc0, !PT ;  /* 0xfffffffc05057812 */ /* 0x000fe400078ec0ff */
[----:B------:R-:W-:Y:S02]  /*0550*/  SHF.R.S32.HI R12, RZ, 0x1f, R9 ;  /* 0x0000001fff0c7819 */ /* 0x000fe40000011409 */
[----:B------:R-:W-:Y:S01]  /*0560*/  LEA.HI R3, R3, R0, RZ, 0x4 ;  /* 0x0000000003037211 */ /* 0x000fe200078f20ff */
[----:B------:R-:W-:Y:S01]  /*0570*/  IMAD.IADD R5, R0, 0x1, -R5 ;  /* 0x0000000100057824 */ /* 0x000fe200078e0a05 */
[----:B------:R-:W-:Y:S02]  /*0580*/  LEA.HI R11, R11, R14, RZ, 0x2 ;  /* 0x0000000e0b0b7211 */ /* 0x000fe400078f10ff */
[----:B------:R-:W-:-:S02]  /*0590*/  LEA.HI R9, R12, R9, RZ, 0x2 ;  /* 0x000000090c097211 */ /* 0x000fc400078f10ff */
[----:B------:R-:W-:Y:S02]  /*05a0*/  SHF.R.U32.HI R12, RZ, 0x4, R3 ;  /* 0x00000004ff0c7819 */ /* 0x000fe40000011603 */
[----:B------:R-:W-:Y:S02]  /*05b0*/  SHF.R.U32.HI R13, RZ, 0x4, R13 ;  /* 0x00000004ff0d7819 */ /* 0x000fe4000001160d */
[----:B------:R-:W-:Y:S02]  /*05c0*/  SHF.R.U32.HI R3, RZ, 0x2, R11 ;  /* 0x00000002ff037819 */ /* 0x000fe4000001160b */
[----:B------:R-:W-:Y:S02]  /*05d0*/  SHF.R.U32.HI R14, RZ, 0x2, R9 ;  /* 0x00000002ff0e7819 */ /* 0x000fe40000011609 */
[----:B------:R-:W-:Y:S02]  /*05e0*/  LOP3.LUT R9, R5, 0x3, R12, 0x78, !PT ;  /* 0x0000000305097812 */ /* 0x000fe400078e780c */
[----:B------:R-:W-:-:S02]  /*05f0*/  LOP3.LUT R12, R16, 0x3, R13, 0x78, !PT ;  /* 0x00000003100c7812 */ /* 0x000fc400078e780d */
[----:B------:R-:W-:Y:S02]  /*0600*/  LOP3.LUT R13, R16, 0x3, R3, 0x78, !PT ;  /* 0x00000003100d7812 */ /* 0x000fe400078e7803 */
[C---:B------:R-:W-:Y:S02]  /*0610*/  SHF.L.U32 R3, R0.reuse, 0x1, RZ ;  /* 0x0000000100037819 */ /* 0x040fe400000006ff */
[----:B------:R-:W-:Y:S02]  /*0620*/  LOP3.LUT R11, R5, 0x3, R14, 0x78, !PT ;  /* 0x00000003050b7812 */ /* 0x000fe400078e780e */
[----:B------:R-:W-:Y:S02]  /*0630*/  LOP3.LUT R14, R3, 0x18, RZ, 0xc0, !PT ;  /* 0x00000018030e7812 */ /* 0x000fe400078ec0ff */
[----:B------:R-:W-:Y:S02]  /*0640*/  LEA R15, R0, R7, 0x5 ;  /* 0x00000007000f7211 */ /* 0x000fe400078e28ff */
[----:B------:R-:W-:-:S02]  /*0650*/  LOP3.LUT R18, R14, 0x8, RZ, 0x3c, !PT ;  /* 0x000000080e127812 */ /* 0x000fc400078e3cff */
[----:B------:R-:W-:Y:S02]  /*0660*/  LOP3.LUT R16, R3, 0x18, RZ, 0xc, !PT ;  /* 0x0000001803107812 */ /* 0x000fe400078e0cff */
[----:B------:R-:W-:Y:S02]  /*0670*/  LOP3.LUT R20, R14, 0x10, RZ, 0x3c, !PT ;  /* 0x000000100e147812 */ /* 0x000fe400078e3cff */
[C---:B------:R-:W-:Y:S02]  /*0680*/  IADD3 R17, R15.reuse, R18, RZ ;  /* 0x000000120f117210 */ /* 0x040fe40007ffe0ff */
[C---:B------:R-:W-:Y:S02]  /*0690*/  IADD3 R16, R15.reuse, R16, RZ ;  /* 0x000000100f107210 */ /* 0x040fe40007ffe0ff */
[----:B------:R-:W-:-:S07]  /*06a0*/  IADD3 R18, R15, R20, RZ ;  /* 0x000000140f127210 */ /* 0x000fce0007ffe0ff */
.L_x_2460:
[----:B-1----:R-:W-:Y:S01]  /*06b0*/  IMAD.WIDE.U32 R20, R0, -0x77777777, RZ ;  /* 0x8888888900147825 */ /* 0x002fe200078e00ff */
        /* <DEDUP_REMOVED lines=11> */
[----:B------:R-:W-:Y:S01]  /*0770*/  ULDC.64 UR22, c[0x0][0x248] ;  /* 0x0000920000167ab9 */ /* 0x000fe20000000a00 */
[----:B------:R-:W-:Y:S01]  /*0780*/  MOV R24, UR18 ;  /* 0x0000001200187c02 */ /* 0x000fe20008000f00 */
[----:B------:R-:W-:Y:S01]  /*0790*/  UIMAD UR11, UR18, 0x78000, URZ ;  /* 0x00078000120b78a4 */ /* 0x000fe2000f8e023f */
[----:B------:R-:W-:Y:S01]  /*07a0*/  SHF.R.S32.HI R55, RZ, 0x1f, R54 ;  /* 0x0000001fff377819 */ /* 0x000fe20000011436 */
[----:B------:R-:W-:Y:S01]  /*07b0*/  IMAD.WIDE.U32 R20, R54, -0x77777777, RZ ;  /* 0x8888888936147825 */ /* 0x000fe200078e00ff */
[----:B------:R-:W-:-:S03]  /*07c0*/  IADD3 R5, R117, UR10, RZ ;  /* 0x0000000a75057c10 */ /* 0x000fc6000fffe0ff */
[----:B------:R-:W-:Y:S01]  /*07d0*/  IMAD.WIDE.U32 R34, R25, 0x78000, R54 ;  /* 0x0007800019227825 */ /* 0x000fe200078e0036 */
[----:B------:R-:W-:-:S03]  /*07e0*/  SHF.R.U32.HI R19, RZ, 0x5, R21 ;  /* 0x00000005ff137819 */ /* 0x000fc60000011615 */
[----:B------:R-:W-:Y:S01]  /*07f0*/  IMAD R5, R5, 0x780, RZ ;  /* 0x0000078005057824 */ /* 0x000fe200078e02ff */
[----:B------:R-:W-:Y:S01]  /*0800*/  LEA R20, P0, R25, R19, 0x5 ;  /* 0x0000001319147211 */ /* 0x000fe200078028ff */
[----:B------:R-:W-:Y:S01]  /*0810*/  VIADD R3, R35, UR11 ;  /* 0x0000000b23037c36 */ /* 0x000fe20008000000 */
[----:B------:R-:W-:Y:S02]  /*0820*/  ULDC.64 UR10, c[0x0][0x230] ;  /* 0x00008c00000a7ab9 */ /* 0x000fe40000000a00 */
[----:B------:R-:W-:Y:S02]  /*0830*/  LEA.HI.X R25, R25, RZ, R24, 0x5, P0 ;  /* 0x000000ff19197211 */ /* 0x000fe400000f2c18 */
[C---:B------:R-:W-:Y:S02]  /*0840*/  LEA R38, P0, R20.reuse, UR22, 0x3 ;  /* 0x0000001614267c11 */ /* 0x040fe4000f8018ff */
[----:B------:R-:W-:Y:S02]  /*0850*/  IADD3 R21, P1, R5, R34, RZ ;  /* 0x0000002205157210 */ /* 0x000fe40007f3e0ff */
[----:B------:R-:W-:Y:S01]  /*0860*/  LEA.HI.X R39, R20, UR23, R25, 0x3, P0 ;  /* 0x0000001714277c11 */ /* 0x000fe200080f1c19 */
[----:B------:R-:W-:Y:S01]  /*0870*/  ULDC.64 UR22, c[0x0][0x228] ;  /* 0x00008a0000167ab9 */ /* 0x000fe20000000a00 */
[----:B------:R-:W-:-:S02]  /*0880*/  IADD3.X R24, RZ, R3, RZ, P1, !PT ;  /* 0x00000003ff187210 */ /* 0x000fc40000ffe4ff */
[C---:B------:R-:W-:Y:S02]  /*0890*/  SHF.L.U32 R20, R21.reuse, 0x1, RZ ;  /* 0x0000000115147819 */ /* 0x040fe400000006ff */
[----:B------:R-:W2:Y:S01]  /*08a0*/  LDG.E.64.CONSTANT R38, desc[UR16][R38.64] ;  /* 0x0000001026267981 */ /* 0x000ea2000c1e9b00 */
[----:B------:R-:W-:Y:S01]  /*08b0*/  SHF.L.U64.HI R21, R21, 0x1, R24 ;  /* 0x0000000115157819 */ /* 0x000fe20000010218 */
[----:B0-----:R-:W-:Y:S01]  /*08c0*/  IMAD.WIDE R54, R54, 0x2, R22 ;  /* 0x0000000236367825 */ /* 0x001fe200078e0216 */
[C---:B------:R-:W-:Y:S02]  /*08d0*/  IADD3 R52, P0, R20.reuse, UR10, RZ ;  /* 0x0000000a14347c10 */ /* 0x040fe4000ff1e0ff */
[----:B------:R-:W-:Y:S02]  /*08e0*/  IADD3 R56, P1, R20, UR22, RZ ;  /* 0x0000001614387c10 */ /* 0x000fe4000ff3e0ff */
[----:B------:R-:W-:Y:S01]  /*08f0*/  IADD3.X R53, R21, UR11, RZ, P0, !PT ;  /* 0x0000000b15357c10 */ /* 0x000fe200087fe4ff */
[----:B------:R-:W3:Y:S01]  /*0900*/  LDG.E.64.CONSTANT R54, desc[UR16][R54.64] ;  /* 0x0000001036367981 */ /* 0x000ee2000c1e9b00 */
[----:B------:R-:W-:-:S02]  /*0910*/  IADD3 R23, R5, 0xf00, RZ ;  /* 0x00000f0005177810 */ /* 0x000fc40007ffe0ff */
[----:B------:R-:W-:Y:S02]  /*0920*/  IADD3.X R57, R21, UR23, RZ, P1, !PT ;  /* 0x0000001715397c10 */ /* 0x000fe40008ffe4ff */
[----:B------:R-:W4:Y:S01]  /*0930*/  LDG.E.64.CONSTANT R52, desc[UR16][R52.64] ;  /* 0x0000001034347981 */ /* 0x000f22000c1e9b00 */
[----:B------:R-:W-:-:S03]  /*0940*/  IADD3 R23, P0, R23, R34, RZ ;  /* 0x0000002217177210 */ /* 0x000fc60007f1e0ff */
[----:B------:R-:W5:Y:S01]  /*0950*/  LDG.E.64.CONSTANT R56, desc[UR16][R56.64] ;  /* 0x0000001038387981 */ /* 0x000f62000c1e9b00 */
[----:B------:R-:W-:Y:S02]  /*0960*/  IADD3.X R24, RZ, R3, RZ, P0, !PT ;  /* 0x00000003ff187210 */ /* 0x000fe400007fe4ff */
[C---:B------:R-:W-:Y:S02]  /*0970*/  SHF.L.U32 R22, R23.reuse, 0x1, RZ ;  /* 0x0000000117167819 */ /* 0x040fe400000006ff */
[----:B------:R-:W-:Y:S02]  /*0980*/  SHF.L.U64.HI R23, R23, 0x1, R24 ;  /* 0x0000000117177819 */ /* 0x000fe40000010218 */
[C---:B------:R-:W-:Y:S02]  /*0990*/  IADD3 R58, P0, R22.reuse, UR10, RZ ;  /* 0x0000000a163a7c10 */ /* 0x040fe4000ff1e0ff */
[----:B------:R-:W-:Y:S02]  /*09a0*/  IADD3 R60, P1, R22, UR22, RZ ;  /* 0x00000016163c7c10 */ /* 0x000fe4000ff3e0ff */
[----:B------:R-:W-:-:S02]  /*09b0*/  IADD3.X R59, R23, UR11, RZ, P0, !PT ;  /* 0x0000000b173b7c10 */ /* 0x000fc400087fe4ff */
[----:B------:R-:W-:Y:S02]  /*09c0*/  IADD3.X R61, R23, UR23, RZ, P1, !PT ;  /* 0x00000017173d7c10 */ /* 0x000fe40008ffe4ff */
[----:B------:R-:W-:Y:S02]  /*09d0*/  IADD3 R25, R5, 0x1e00, RZ ;  /* 0x00001e0005197810 */ /* 0x000fe40007ffe0ff */
[----:B------:R-:W5:Y:S02]  /*09e0*/  LDG.E.64.CONSTANT R58, desc[UR16][R58.64] ;  /* 0x000000103a3a7981 */ /* 0x000f64000c1e9b00 */
[----:B------:R-:W-:Y:S02]  /*09f0*/  IADD3 R25, P0, R25, R34, RZ ;  /* 0x0000002219197210 */ /* 0x000fe40007f1e0ff */
[----:B------:R-:W5:Y:S02]  /*0a00*/  LDG.E.64.CONSTANT R60, desc[UR16][R60.64] ;  /* 0x000000103c3c7981 */ /* 0x000f64000c1e9b00 */
[----:B------:R-:W-:-:S02]  /*0a10*/  IADD3.X R26, RZ, R3, RZ, P0, !PT ;  /* 0x00000003ff1a7210 */ /* 0x000fc400007fe4ff */
[C---:B------:R-:W-:Y:S02]  /*0a20*/  SHF.L.U32 R24, R25.reuse, 0x1, RZ ;  /* 0x0000000119187819 */ /* 0x040fe400000006ff */
[----:B------:R-:W-:Y:S02]  /*0a30*/  SHF.L.U64.HI R25, R25, 0x1, R26 ;  /* 0x0000000119197819 */ /* 0x000fe4000001021a */
[C---:B------:R-:W-:Y:S02]  /*0a40*/  IADD3 R62, P0, R24.reuse, UR10, RZ ;  /* 0x0000000a183e7c10 */ /* 0x040fe4000ff1e0ff */
[----:B------:R-:W-:Y:S02]  /*0a50*/  IADD3 R64, P1, R24, UR22, RZ ;  /* 0x0000001618407c10 */ /* 0x000fe4000ff3e0ff */
[----:B------:R-:W-:Y:S02]  /*0a60*/  IADD3.X R63, R25, UR11, RZ, P0, !PT ;  /* 0x0000000b193f7c10 */ /* 0x000fe400087fe4ff */
[----:B------:R-:W-:-:S02]  /*0a70*/  IADD3 R27, R5, 0x2d00, RZ ;  /* 0x00002d00051b7810 */ /* 0x000fc40007ffe0ff */
        /* <DEDUP_REMOVED lines=10> */
[----:B------:R-:W-:Y:S02]  /*0b20*/  IADD3.X R69, R27, UR23, RZ, P1, !PT ;  /* 0x000000171b457c10 */ /* 0x000fe40008ffe4ff */
[----:B------:R-:W-:-:S02]  /*0b30*/  IADD3 R29, R5, 0x3c00, RZ ;  /* 0x00003c00051d7810 */ /* 0x000fc40007ffe0ff */
[----:B------:R-:W5:Y:S02]  /*0b40*/  LDG.E.64.CONSTANT R66, desc[UR16][R66.64] ;  /* 0x0000001042427981 */ /* 0x000f64000c1e9b00 */
[----:B------:R-:W-:Y:S02]  /*0b50*/  IADD3 R29, P0, R29, R34, RZ ;  /* 0x000000221d1d7210 */ /* 0x000fe40007f1e0ff */
[----:B------:R-:W5:Y:S02]  /*0b60*/  LDG.E.64.CONSTANT R68, desc[UR16][R68.64] ;  /* 0x0000001044447981 */ /* 0x000f64000c1e9b00 */
[----:B------:R-:W-:Y:S02]  /*0b70*/  IADD3.X R30, RZ, R3, RZ, P0, !PT ;  /* 0x00000003ff1e7210 */ /* 0x000fe400007fe4ff */
[C---:B------:R-:W-:Y:S02]  /*0b80*/  SHF.L.U32 R28, R29.reuse, 0x1, RZ ;  /* 0x000000011d1c7819 */ /* 0x040fe400000006ff */
[----:B------:R-:W-:-:S02]  /*0b90*/  SHF.L.U64.HI R29, R29, 0x1, R30 ;  /* 0x000000011d1d7819 */ /* 0x000fc4000001021e */
        /* <DEDUP_REMOVED lines=24> */
[C---:B------:R-:W-:Y:S02]  /*0d20*/  IADD3.X R79, R33.reuse, UR11, RZ, P0, !PT ;  /* 0x0000000b214f7c10 */ /* 0x040fe400087fe4ff */
[----:B------:R-:W-:-:S02]  /*0d30*/  IADD3.X R81, R33, UR23, RZ, P1, !PT ;  /* 0x0000001721517c10 */ /* 0x000fc40008ffe4ff */
[----:B------:R-:W-:Y:S02]  /*0d40*/  IADD3 R5, R5, 0x6900, RZ ;  /* 0x0000690005057810 */ /* 0x000fe40007ffe0ff */
[----:B------:R-:W5:Y:S02]  /*0d50*/  LDG.E.64.CONSTANT R78, desc[UR16][R78.64] ;  /* 0x000000104e4e7981 */ /* 0x000f64000c1e9b00 */
[----:B------:R-:W-:Y:S02]  /*0d60*/  IADD3 R5, P0, R5, R34, RZ ;  /* 0x0000002205057210 */ /* 0x000fe40007f1e0ff */
[----:B------:R-:W5:Y:S02]  /*0d70*/  LDG.E.64.CONSTANT R80, desc[UR16][R80.64] ;  /* 0x0000001050507981 */ /* 0x000f64000c1e9b00 */
[----:B------:R-:W-:Y:S01]  /*0d80*/  SHF.L.U32 R34, R5, 0x1, RZ ;  /* 0x0000000105227819 */ /* 0x000fe200000006ff */
[----:B------:R-:W-:-:S03]  /*0d90*/  IMAD.X R36, RZ, RZ, R3, P0 ;  /* 0x000000ffff247224 */ /* 0x000fc600000e0603 */
[----:B------:R-:W-:Y:S01]  /*0da0*/  IADD3 R82, P0, R34, UR10, RZ ;  /* 0x0000000a22527c10 */ /* 0x000fe2000ff1e0ff */
[----:B------:R-:W-:Y:S01]  /*0db0*/  ULDC UR10, c[0x0][0x250] ;  /* 0x00009400000a7ab9 */ /* 0x000fe20000000800 */
[----:B------:R-:W-:-:S04]  /*0dc0*/  SHF.L.U64.HI R35, R5, 0x1, R36 ;  /* 0x0000000105237819 */ /* 0x000fc80000010224 */
[----:B------:R-:W-:Y:S02]  /*0dd0*/  IADD3.X R83, R35, UR11, RZ, P0, !PT ;  /* 0x0000000b23537c10 */ /* 0x000fe400087fe4ff */
[----:B------:R-:W-:-:S04]  /*0de0*/  IADD3 R84, P0, R34, UR22, RZ ;  /* 0x0000001622547c10 */ /* 0x000fc8000ff1e0ff */
[----:B------:R-:W5:Y:S01]  /*0df0*/  LDG.E.64.CONSTANT R82, desc[UR16][R82.64] ;  /* 0x0000001052527981 */ /* 0x000f62000c1e9b00 */
[----:B------:R-:W-:-:S06]  /*0e00*/  IADD3.X R85, R35, UR23, RZ, P0, !PT ;  /* 0x0000001723557c10 */ /* 0x000fcc00087fe4ff */
[----:B------:R-:W5:Y:S01]  /*0e10*/  LDG.E.64.CONSTANT R84, desc[UR16][R84.64] ;  /* 0x0000001054547981 */ /* 0x000f62000c1e9b00 */
        /* <DEDUP_REMOVED lines=11> */
[----:B------:R-:W-:Y:S02]  /*0ed0*/  HADD2.F32 R89, -RZ, R53.H0_H0 ;  /* 0x20000035ff597230 */ /* 0x000fe40000004100 */
[C---:B0-----:R-:W-:Y:S01]  /*0ee0*/  FMUL.FTZ R5, R36.reuse, R5 ;  /* 0x0000000524057220 */ /* 0x041fe20000410000 */
[----:B------:R-:W-:Y:S01]  /*0ef0*/  FMUL.FTZ R87, R36, R41 ;  /* 0x0000002924577220 */ /* 0x000fe20000410000 */
[----:B------:R-:W-:Y:S01]  /*0f00*/  FMUL.FTZ R42, R56, R39 ;  /* 0x00000027382a7220 */ /* 0x000fe20000410000 */
[----:B------:R-:W-:Y:S02]  /*0f10*/  HADD2.F32 R43, -RZ, R55.H0_H0 ;  /* 0x20000037ff2b7230 */ /* 0x000fe40000004100 */
[----:B------:R-:W-:Y:S01]  /*0f20*/  FFMA.FTZ R40, R5, R40, RZ ;  /* 0x0000002805287223 */ /* 0x000fe200000100ff */
[----:B------:R-:W-:-:S02]  /*0f30*/  HADD2.F32 R41, -RZ, R57.H0_H0 ;  /* 0x20000039ff297230 */ /* 0x000fc40000004100 */
[----:B------:R-:W-:Y:S01]  /*0f40*/  FADD.FTZ R89, -R38, R89 ;  /* 0x0000005926597221 */ /* 0x000fe20000010100 */
[----:B------:R-:W-:Y:S02]  /*0f50*/  HADD2.F32 R91, -RZ, R53.H1_H1 ;  /* 0x30000035ff5b7230 */ /* 0x000fe40000004100 */
[----:B------:R-:W-:Y:S01]  /*0f60*/  FFMA.FTZ R40, R87, R42, R40 ;  /* 0x0000002a57287223 */ /* 0x000fe20000010028 */
[----:B------:R-:W-:Y:S02]  /*0f70*/  HADD2.F32 R55, -RZ, R55.H1_H1 ;  /* 0x30000037ff377230 */ /* 0x000fe40000004100 */
        /* <DEDUP_REMOVED lines=11> */
[----:B------:R-:W-:Y:S01]  /*1030*/  FFMA.FTZ R91, R89, R52, R42 ;  /* 0x00000034595b7223 */ /* 0x000fe2000001002a */
[----:B------:R-:W-:Y:S01]  /*1040*/  FMUL.FTZ R52, R37, R40 ;  /* 0x0000002825347220 */ /* 0x000fe20000410000 */
[----:B------:R-:W-:Y:S01]  /*1050*/  FMUL.FTZ R42, R36, R93 ;  /* 0x0000005d242a7220 */ /* 0x000fe20000410000 */
[----:B------:R-:W-:-:S02]  /*1060*/  HADD2.F32 R60, -RZ, R60.H1_H1 ;  /* 0x3000003cff3c7230 */ /* 0x000fc40000004100 */
[----:B------:R-:W-:Y:S01]  /*1070*/  FADD.FTZ R95, -R38, R95 ;  /* 0x0000005f265f7221 */ /* 0x000fe20000010100 */
[----:B------:R-:W-:Y:S02]  /*1080*/  HADD2.F32 R93, -RZ, R59.H0_H0 ;  /* 0x2000003bff5d7230 */ /* 0x000fe40000004100 */
        /* <DEDUP_REMOVED lines=9> */
[----:B------:R-:W-:-:S02]  /*1120*/  HADD2.F32 R86, -RZ, R61.H1_H1 ;  /* 0x3000003dff567230 */ /* 0x000fc40000004100 */
[----:B------:R-:W-:Y:S01]  /*1130*/  FADD.FTZ R95, -R38, R95 ;  /* 0x0000005f265f7221 */ /* 0x000fe20000010100 */
[----:B------:R-:W-:Y:S01]  /*1140*/  FFMA.FTZ R88, R58, R59, R91 ;  /* 0x0000003b3a587223 */ /* 0x000fe2000001005b */
[----:B------:R-:W-:Y:S02]  /*1150*/  HADD2.F32 R91, -RZ, R62.H0_H0 ;  /* 0x2000003eff5b7230 */ /* 0x000fe40000004100 */
[----:B------:R-:W-:Y:S01]  /*1160*/  FMUL.FTZ R90, R55, R86 ;  /* 0x00000056375a7220 */ /* 0x000fe20000410000 */
[----:B------:R-:W-:Y:S01]  /*1170*/  FMUL.FTZ R59, R36, R95 ;  /* 0x0000005f243b7220 */ /* 0x000fe20000410000 */
[----:B------:R-:W-:Y:S02]  /*1180*/  HADD2.F32 R61, -RZ, R64.H0_H0 ;  /* 0x20000040ff3d7230 */ /* 0x000fe40000004100 */
        /* <DEDUP_REMOVED lines=60> */
[----:B------:R-:W-:-:S03]  /*1550*/  FADD.FTZ R65, -R38, R65 ;  /* 0x0000004126417221 */ /* 0x000fc60000010100 */
[----:B------:R-:W-:Y:S01]  /*1560*/  FFMA.FTZ R62, R107, R63, R62 ;  /* 0x0000003f6b3e7223 */ /* 0x000fe2000001003e */
[----:B------:R-:W-:Y:S01]  /*1570*/  FMUL.FTZ R63, R43, R72 ;  /* 0x000000482b3f7220 */ /* 0x000fe20000410000 */
[----:B------:R-:W-:-:S04]  /*1580*/  FMUL.FTZ R105, R36, R65 ;  /* 0x0000004124697220 */ /* 0x000fc80000410000 */
[----:B------:R-:W-:Y:S01]  /*1590*/  FFMA.FTZ R65, R105, R63, R62 ;  /* 0x0000003f69417223 */ /* 0x000fe2000001003e */
[----:B------:R-:W-:-:S04]  /*15a0*/  FFMA.FTZ R63, R3, R37, RZ ;  /* 0x00000025033f7223 */ /* 0x000fc800000100ff */
        /* <DEDUP_REMOVED lines=9> */
[----:B------:R-:W-:-:S03]  /*1640*/  HADD2.F32 R71, -RZ, R71.H1_H1 ;  /* 0x30000047ff477230 */ /* 0x000fc60000004100 */
[----:B------:R-:W-:Y:S01]  /*1650*/  FFMA.FTZ R62, R43, R90, R62 ;  /* 0x0000005a2b3e7223 */ /* 0x000fe2000001003e */
[----:B------:R-:W-:Y:S02]  /*1660*/  HADD2.F32 R73, -RZ, R73.H1_H1 ;  /* 0x30000049ff497230 */ /* 0x000fe40000004100 */
[----:B------:R-:W-:Y:S01]  /*1670*/  FADD.FTZ R71, -R38, R71 ;  /* 0x0000004726477221 */ /* 0x000fe20000010100 */
[----:B------:R-:W-:Y:S01]  /*1680*/  FFMA.FTZ R62, R55, R95, R62 ;  /* 0x0000005f373e7223 */ /* 0x000fe2000001003e */
[----:B------:R-:W-:Y:S02]  /*1690*/  HADD2.F32 R67, -RZ, R74.H0_H0 ;  /* 0x2000004aff437230 */ /* 0x000fe40000004100 */
[----:B------:R-:W-:Y:S01]  /*16a0*/  FMUL.FTZ R108, R36, R71 ;  /* 0x00000047246c7220 */ /* 0x000fe20000410000 */
[----:B------:R-:W-:Y:S01]  /*16b0*/  FFMA.FTZ R62, R37, R94, R62 ;  /* 0x0000005e253e7223 */ /* 0x000fe2000001003e */
[----:B------:R-:W-:Y:S02]  /*16c0*/  HADD2.F32 R71, -RZ, R76.H0_H0 ;  /* 0x2000004cff477230 */ /* 0x000fe40000004100 */
[----:B------:R-:W-:Y:S01]  /*16d0*/  FMUL.FTZ R64, R55, R73 ;  /* 0x0000004937407220 */ /* 0x000fe20000410000 */
[----:B------:R-:W-:Y:S01]  /*16e0*/  FADD.FTZ R67, -R38, R67 ;  /* 0x0000004326437221 */ /* 0x000fe20000010100 */
[----:B------:R-:W-:Y:S01]  /*16f0*/  FFMA.FTZ R62, R39, R99, R62 ;  /* 0x00000063273e7223 */ /* 0x000fe2000001003e */
[----:B------:R-:W-:-:S02]  /*1700*/  HADD2.F32 R69, -RZ, R74.H1_H1 ;  /* 0x3000004aff457230 */ /* 0x000fc40000004100 */
[----:B------:R-:W-:Y:S01]  /*1710*/  FFMA.FTZ R65, R108, R64, R65 ;  /* 0x000000406c417223 */ /* 0x000fe20000010041 */
[----:B------:R-:W-:Y:S01]  /*1720*/  FMUL.FTZ R63, R37, R71 ;  /* 0x00000047253f7220 */ /* 0x000fe20000410000 */
[----:B------:R-:W-:Y:S01]  /*1730*/  FMUL.FTZ R74, R36, R67 ;  /* 0x00000043244a7220 */ /* 0x000fe20000410000 */
[----:B------:R-:W-:Y:S01]  /*1740*/  FFMA.FTZ R62, R43, R98, R62 ;  /* 0x000000622b3e7223 */ /* 0x000fe2000001003e */
[----:B------:R-:W-:Y:S02]  /*1750*/  HADD2.F32 R109, -RZ, R76.H1_H1 ;  /* 0x3000004cff6d7230 */ /* 0x000fe40000004100 */
[----:B------:R-:W-:Y:S01]  /*1760*/  FADD.FTZ R69, -R38, R69 ;  /* 0x0000004526457221 */ /* 0x000fe20000010100 */
[----:B------:R-:W-:Y:S01]  /*1770*/  FFMA.FTZ R63, R74, R63, R65 ;  /* 0x0000003f4a3f7223 */ /* 0x000fe20000010041 */
[----:B------:R-:W-:Y:S02]  /*1780*/  HADD2.F32 R65, -RZ, R75.H0_H0 ;  /* 0x2000004bff417230 */ /* 0x000fe40000004100 */
[----:B------:R-:W-:Y:S01]  /*1790*/  FFMA.FTZ R62, R55, R103, R62 ;  /* 0x00000067373e7223 */ /* 0x000fe2000001003e */
[----:B------:R-:W-:Y:S01]  /*17a0*/  FMUL.FTZ R64, R39, R109 ;  /* 0x0000006d27407220 */ /* 0x000fe20000410000 */
[----:B------:R-:W-:Y:S01]  /*17b0*/  FMUL.FTZ R110, R36, R69 ;  /* 0x00000045246e7220 */ /* 0x000fe20000410000 */
[----:B------:R-:W-:-:S02]  /*17c0*/  HADD2.F32 R76, -RZ, R77.H0_H0 ;  /* 0x2000004dff4c7230 */ /* 0x000fc40000004100 */
[----:B------:R-:W-:Y:S01]  /*17d0*/  FFMA.FTZ R62, R37, R102, R62 ;  /* 0x00000066253e7223 */ /* 0x000fe2000001003e */
[----:B------:R-:W-:Y:S01]  /*17e0*/  FADD.FTZ R65, -R38, R65 ;  /* 0x0000004126417221 */ /* 0x000fe20000010100 */
[----:B------:R-:W-:Y:S02]  /*17f0*/  HADD2.F32 R67, -RZ, R75.H1_H1 ;  /* 0x3000004bff437230 */ /* 0x000fe40000004100 */
[----:B------:R-:W-:Y:S01]  /*1800*/  FFMA.FTZ R64, R110, R64, R63 ;  /* 0x000000406e407223 */ /* 0x000fe2000001003f */
[----:B------:R-:W-:Y:S01]  /*1810*/  FFMA.FTZ R62, R39, R106, R62 ;  /* 0x0000006a273e7223 */ /* 0x000fe2000001003e */
[----:B------:R-:W-:Y:S01]  /*1820*/  FMUL.FTZ R63, R43, R76 ;  /* 0x0000004c2b3f7220 */ /* 0x000fe20000410000 */
[----:B------:R-:W-:Y:S01]  /*1830*/  FMUL.FTZ R75, R36, R65 ;  /* 0x00000041244b7220 */ /* 0x000fe20000410000 */
[----:B------:R-:W-:Y:S02]  /*1840*/  HADD2.F32 R111, -RZ, R77.H1_H1 ;  /* 0x3000004dff6f7230 */ /* 0x000fe40000004100 */
[----:B------:R-:W-:Y:S01]  /*1850*/  FADD.FTZ R67, -R38, R67 ;  /* 0x0000004326437221 */ /* 0x000fe20000010100 */
[----:B------:R-:W-:-:S02]  /*1860*/  HADD2.F32 R65, -RZ, R78.H0_H0 ;  /* 0x2000004eff417230 */ /* 0x000fc40000004100 */
[----:B------:R-:W-:Y:S01]  /*1870*/  FFMA.FTZ R62, R43, R72, R62 ;  /* 0x000000482b3e7223 */ /* 0x000fe2000001003e */
[----:B------:R-:W-:Y:S01]  /*1880*/  FFMA.FTZ R63, R75, R63, R64 ;  /* 0x0000003f4b3f7223 */ /* 0x000fe20000010040 */
[C---:B------:R-:W-:Y:S01]  /*1890*/  FMUL.FTZ R64, R55.reuse, R111 ;  /* 0x0000006f37407220 */ /* 0x040fe20000410000 */
[----:B------:R-:W-:Y:S01]  /*18a0*/  FMUL.FTZ R112, R36, R67 ;  /* 0x0000004324707220 */ /* 0x000fe20000410000 */
[----:B------:R-:W-:Y:S02]  /*18b0*/  HADD2.F32 R77, -RZ, R80.H0_H0 ;  /* 0x20000050ff4d7230 */ /* 0x000fe40000004100 */
[----:B------:R-:W-:Y:S01]  /*18c0*/  FADD.FTZ R65, -R38, R65 ;  /* 0x0000004126417221 */ /* 0x000fe20000010100 */
[----:B------:R-:W-:Y:S02]  /*18d0*/  HADD2.F32 R67, -RZ, R78.H1_H1 ;  /* 0x3000004eff437230 */ /* 0x000fe40000004100 */
[----:B------:R-:W-:Y:S01]  /*18e0*/  FFMA.FTZ R62, R55, R73, R62 ;  /* 0x00000049373e7223 */ /* 0x000fe2000001003e */
[----:B------:R-:W-:Y:S01]  /*18f0*/  FFMA.FTZ R63, R112, R64, R63 ;  /* 0x00000040703f7223 */ /* 0x000fe2000001003f */
[----:B------:R-:W-:Y:S01]  /*1900*/  FMUL.FTZ R64, R37, R77 ;  /* 0x0000004d25407220 */ /* 0x000fe20000410000 */
[----:B------:R-:W-:Y:S01]  /*1910*/  FMUL.FTZ R78, R36, R65 ;  /* 0x00000041244e7220 */ /* 0x000fe20000410000 */
[----:B------:R-:W-:-:S02]  /*1920*/  HADD2.F32 R114, -RZ, R80.H1_H1 ;  /* 0x30000050ff727230 */ /* 0x000fc40000004100 */
[----:B------:R-:W-:Y:S01]  /*1930*/  FADD.FTZ R67, -R38, R67 ;  /* 0x0000004326437221 */ /* 0x000fe20000010100 */
[----:B------:R-:W-:Y:S02]  /*1940*/  HADD2.F32 R65, -RZ, R79.H0_H0 ;  /* 0x2000004fff417230 */ /* 0x000fe40000004100 */
[----:B------:R-:W-:Y:S01]  /*1950*/  FFMA.FTZ R62, R37, R71, R62 ;  /* 0x00000047253e7223 */ /* 0x000fe2000001003e */
[----:B------:R-:W-:Y:S01]  /*1960*/  FFMA.FTZ R64, R78, R64, R63 ;  /* 0x000000404e407223 */ /* 0x000fe2000001003f */
[C---:B------:R-:W-:Y:S01]  /*1970*/  FMUL.FTZ R63, R39.reuse, R114 ;  /* 0x00000072273f7220 */ /* 0x040fe20000410000 */
[----:B------:R-:W-:Y:S01]  /*1980*/  FMUL.FTZ R115, R36, R67 ;  /* 0x0000004324737220 */ /* 0x000fe20000410000 */
[----:B------:R-:W-:Y:S02]  /*1990*/  HADD2.F32 R80, -RZ, R81.H0_H0 ;  /* 0x20000051ff507230 */ /* 0x000fe40000004100 */
[----:B------:R-:W-:Y:S01]  /*19a0*/  FFMA.FTZ R62, R39, R109, R62 ;  /* 0x0000006d273e7223 */ /* 0x000fe2000001003e */
[----:B------:R-:W-:Y:S01]  /*19b0*/  FADD.FTZ R65, -R38, R65 ;  /* 0x0000004126417221 */ /* 0x000fe20000010100 */
[----:B------:R-:W-:Y:S01]  /*19c0*/  FFMA.FTZ R64, R115, R63, R64 ;  /* 0x0000003f73407223 */ /* 0x000fe20000010040 */
[----:B------:R-:W-:-:S02]  /*19d0*/  IMAD R66, R113, 0x18, R6 ;  /* 0x0000001871427824 */ /* 0x000fc400078e0206 */
[C---:B------:R-:W-:Y:S01]  /*19e0*/  FFMA.FTZ R62, R43.reuse, R76, R62 ;  /* 0x0000004c2b3e7223 */ /* 0x040fe2000001003e */
[----:B------:R-:W-:Y:S01]  /*19f0*/  FMUL.FTZ R63, R43, R80 ;  /* 0x000000502b3f7220 */ /* 0x000fe20000410000 */
[----:B------:R-:W-:Y:S01]  /*1a00*/  FMUL.FTZ R113, R36, R65 ;  /* 0x0000004124717220 */ /* 0x000fe20000410000 */
[----:B------:R-:W-:Y:S02]  /*1a10*/  HADD2.F32 R79, -RZ, R79.H1_H1 ;  /* 0x3000004fff4f7230 */ /* 0x000fe40000004100 */
[----:B------:R-:W-:Y:S01]  /*1a20*/  FFMA.FTZ R62, R55, R111, R62 ;  /* 0x0000006f373e7223 */ /* 0x000fe2000001003e */
[----:B------:R-:W-:Y:S01]  /*1a30*/  FFMA.FTZ R65, R113, R63, R64 ;  /* 0x0000003f71417223 */ /* 0x000fe20000010040 */
[----:B------:R-:W-:Y:S02]  /*1a40*/  HADD2.F32 R63, -RZ, R82.H0_H0 ;  /* 0x20000052ff3f7230 */ /* 0x000fe40000004100 */
[----:B------:R-:W-:Y:S01]  /*1a50*/  FFMA.FTZ R62, R37, R77, R62 ;  /* 0x0000004d253e7223 */ /* 0x000fe2000001003e */
[----:B------:R-:W-:-:S02]  /*1a60*/  HADD2.F32 R67, -RZ, R83.H0_H0 ;  /* 0x20000053ff437230 */ /* 0x000fc40000004100 */
[----:B------:R-:W-:Y:S02]  /*1a70*/  HADD2.F32 R69, -RZ, R82.H1_H1 ;  /* 0x30000052ff457230 */ /* 0x000fe40000004100 */
[----:B------:R-:W-:Y:S02]  /*1a80*/  HADD2.F32 R119, -RZ, R83.H1_H1 ;  /* 0x30000053ff777230 */ /* 0x000fe40000004100 */
[C---:B------:R-:W-:Y:S01]  /*1a90*/  FADD.FTZ R79, -R38.reuse, R79 ;  /* 0x0000004f264f7221 */ /* 0x040fe20000010100 */
[----:B------:R-:W-:Y:S02]  /*1aa0*/  HADD2.F32 R81, -RZ, R81.H1_H1 ;  /* 0x30000051ff517230 */ /* 0x000fe40000004100 */
[C---:B------:R-:W-:Y:S01]  /*1ab0*/  FADD.FTZ R83, -R38.reuse, R63 ;  /* 0x0000003f26537221 */ /* 0x040fe20000010100 */
[C---:B------:R-:W-:Y:S01]  /*1ac0*/  FADD.FTZ R63, -R38.reuse, R67 ;  /* 0x00000043263f7221 */ /* 0x040fe20000010100 */
[----:B------:R-:W-:Y:S01]  /*1ad0*/  FFMA.FTZ R62, R39, R114, R62 ;  /* 0x00000072273e7223 */ /* 0x000fe2000001003e */
[C---:B------:R-:W-:Y:S01]  /*1ae0*/  FADD.FTZ R69, -R38.reuse, R69 ;  /* 0x0000004526457221 */ /* 0x040fe20000010100 */
[----:B------:R-:W-:Y:S01]  /*1af0*/  FADD.FTZ R67, -R38, R119 ;  /* 0x0000007726437221 */ /* 0x000fe20000010100 */
[----:B------:R-:W-:Y:S01]  /*1b00*/  FMUL.FTZ R64, R55, R81 ;  /* 0x0000005137407220 */ /* 0x000fe20000410000 */
[----:B------:R-:W-:Y:S01]  /*1b10*/  FMUL.FTZ R82, R36, R79 ;  /* 0x0000004f24527220 */ /* 0x000fe20000410000 */
[----:B------:R-:W-:-:S02]  /*1b20*/  HADD2.F32 R38, -RZ, R84.H0_H0 ;  /* 0x20000054ff267230 */ /* 0x000fc40000004100 */
[----:B------:R-:W-:Y:S01]  /*1b30*/  FFMA.FTZ R62, R43, R80, R62 ;  /* 0x000000502b3e7223 */ /* 0x000fe2000001003e */
[----:B------:R-:W-:Y:S01]  /*1b40*/  FMUL.FTZ R79, R36, R83 ;  /* 0x00000053244f7220 */ /* 0x000fe20000410000 */
[----:B------:R-:W-:Y:S01]  /*1b50*/  FFMA.FTZ R64, R82, R64, R65 ;  /* 0x0000004052407223 */ /* 0x000fe20000010041 */
[----:B------:R-:W-:Y:S02]  /*1b60*/  HADD2.F32 R84, -RZ, R84.H1_H1 ;  /* 0x30000054ff547230 */ /* 0x000fe40000004100 */
[----:B------:R-:W-:Y:S01]  /*1b70*/  FMUL.FTZ R65, R37, R38 ;  /* 0x0000002625417220 */ /* 0x000fe20000410000 */
[----:B------:R-:W-:Y:S01]  /*1b80*/  FFMA.FTZ R62, R55, R81, R62 ;  /* 0x00000051373e7223 */ /* 0x000fe2000001003e */
[--C-:B------:R-:W-:Y:S02]  /*1b90*/  HADD2.F32 R83, -RZ, R85.reuse.H0_H0 ;  /* 0x20000055ff537230 */ /* 0x100fe40000004100 */
[----:B------:R-:W-:Y:S01]  /*1ba0*/  FMUL.FTZ R116, R36, R69 ;  /* 0x0000004524747220 */ /* 0x000fe20000410000 */
[----:B------:R-:W-:Y:S01]  /*1bb0*/  FFMA.FTZ R65, R79, R65, R64 ;  /* 0x000000414f417223 */ /* 0x000fe20000010040 */
[----:B------:R-:W-:Y:S01]  /*1bc0*/  FMUL.FTZ R64, R39, R84 ;  /* 0x0000005427407220 */ /* 0x000fe20000410000 */
[----:B------:R-:W-:Y:S01]  /*1bd0*/  FFMA.FTZ R62, R37, R38, R62 ;  /* 0x00000026253e7223 */ /* 0x000fe2000001003e */
[----:B------:R-:W-:-:S02]  /*1be0*/  HADD2.F32 R85, -RZ, R85.H1_H1 ;  /* 0x30000055ff557230 */ /* 0x000fc40000004100 */
[----:B------:R-:W-:Y:S01]  /*1bf0*/  FMUL.FTZ R120, R36, R63 ;  /* 0x0000003f24787220 */ /* 0x000fe20000410000 */
[----:B------:R-:W-:Y:S01]  /*1c00*/  FFMA.FTZ R65, R116, R64, R65 ;  /* 0x0000004074417223 */ /* 0x000fe20000010041 */
[----:B------:R-:W-:Y:S01]  /*1c10*/  FMUL.FTZ R63, R43, R83 ;  /* 0x000000532b3f7220 */ /* 0x000fe20000410000 */
[----:B------:R-:W-:Y:S01]  /*1c20*/  FFMA.FTZ R62, R39, R84, R62 ;  /* 0x00000054273e7223 */ /* 0x000fe2000001003e */
[----:B------:R-:W-:Y:S01]  /*1c30*/  FMUL.FTZ R118, R36, R67 ;  /* 0x0000004324767220 */ /* 0x000fe20000410000 */
[----:B------:R-:W-:Y:S01]  /*1c40*/  FMUL.FTZ R64, R55, R85 ;  /* 0x0000005537407220 */ /* 0x000fe20000410000 */
[----:B------:R-:W-:Y:S01]  /*1c50*/  FFMA.FTZ R63, R120, R63, R65 ;  /* 0x0000003f783f7223 */ /* 0x000fe20000010041 */
[----:B------:R-:W-:Y:S01]  /*1c60*/  FFMA.FTZ R62, R43, R83, R62 ;  /* 0x000000532b3e7223 */ /* 0x000fe2000001003e */
[----:B------:R-:W-:Y:S01]  /*1c70*/  FADD.FTZ R67, R56, R49 ;  /* 0x0000003138437221 */ /* 0x000fe20000010000 */
[----:B------:R-:W-:Y:S01]  /*1c80*/  FADD.FTZ R45, R57, R45 ;  /* 0x0000002d392d7221 */ /* 0x000fe20000010000 */
[----:B------:R-:W-:Y:S01]  /*1c90*/  FADD.FTZ R65, R3, R51 ;  /* 0x0000003303417221 */ /* 0x000fe20000010000 */
[----:B------:R-:W-:Y:S01]  /*1ca0*/  LEA R117, R117, R66, 0x3 ;  /* 0x0000004275757211 */ /* 0x000fe200078e18ff */
[----:B------:R-:W-:Y:S01]  /*1cb0*/  FFMA.FTZ R63, R118, R64, R63 ;  /* 0x00000040763f7223 */ /* 0x000fe2000001003f */
[----:B------:R-:W-:Y:S01]  /*1cc0*/  FFMA.FTZ R62, R55, R85, R62 ;  /* 0x00000055373e7223 */ /* 0x000fe2000001003e */
[----:B------:R-:W-:Y:S01]  /*1cd0*/  FFMA.FTZ R51, R5, R3, R50 ;  /* 0x0000000305337223 */ /* 0x000fe20000010032 */
[----:B------:R-:W-:Y:S01]  /*1ce0*/  FFMA.FTZ R49, R87, R56, R48 ;  /* 0x0000003857317223 */ /* 0x000fe20000010030 */
[----:B------:R-:W-:Y:S01]  /*1cf0*/  FADD.FTZ R69, R41, R47 ;  /* 0x0000002f29457221 */ /* 0x000fe20000010000 */
[----:B------:R-:W-:Y:S01]  /*1d00*/  UIADD3 UR10, UP0, UR12, 0x8, URZ ;  /* 0x000000080c0a7890 */ /* 0x000fe2000ff1e03f */
[----:B------:R-:W-:Y:S01]  /*1d10*/  FFMA.FTZ R47, R53, R41, R46 ;  /* 0x00000029352f7223 */ /* 0x000fe2000001002e */
[----:B------:R-:W-:Y:S01]  /*1d20*/  FADD.FTZ R48, R67, R60 ;  /* 0x0000003c43307221 */ /* 0x000fe20000010000 */
[----:B------:R-:W-:Y:S01]  /*1d30*/  FADD.FTZ R50, R45, R86 ;  /* 0x000000562d327221 */ /* 0x000fe20000010000 */
[----:B------:R-:W-:Y:S01]  /*1d40*/  FADD.FTZ R46, R65, R40 ;  /* 0x00000028412e7221 */ /* 0x000fe20000010000 */
[----:B------:R-:W-:Y:S01]  /*1d50*/  FFMA.FTZ R44, R89, R57, R44 ;  /* 0x00000039592c7223 */ /* 0x000fe2000001002c */
[----:B------:R0:W-:Y:S01]  /*1d60*/  STS.64 [R117], R62 ;  /* 0x0000003e75007388 */ /* 0x0001e20000000a00 */
[----:B------:R-:W-:Y:S01]  /*1d70*/  UIADD3.X UR11, URZ, UR5, URZ, UP0, !UPT ;  /* 0x000000053f0b7290 */ /* 0x000fe200087fe43f */
[----:B------:R-:W-:Y:S01]  /*1d80*/  FADD.FTZ R48, R48, R91 ;  /* 0x0000005b30307221 */ /* 0x000fe20000010000 */
[----:B------:R-:W-:Y:S01]  /*1d90*/  FADD.FTZ R50, R50, R95 ;  /* 0x0000005f32327221 */ /* 0x000fe20000010000 */
[----:B------:R-:W-:Y:S01]  /*1da0*/  UISETP.GE.U32.AND UP0, UPT, UR10, UR19, UPT ;  /* 0x000000130a00728c */ /* 0x000fe2000bf06070 */
[----:B------:R-:W-:Y:S01]  /*1db0*/  FADD.FTZ R69, R69, R54 ;  /* 0x0000003645457221 */ /* 0x000fe20000010000 */
[----:B------:R-:W-:Y:S01]  /*1dc0*/  FFMA.FTZ R51, R42, R40, R51 ;  /* 0x000000282a337223 */ /* 0x000fe20000010033 */
[----:B------:R-:W-:Y:S01]  /*1dd0*/  FFMA.FTZ R49, R52, R60, R49 ;  /* 0x0000003c34317223 */ /* 0x000fe20000010031 */
[----:B------:R-:W-:Y:S01]  /*1de0*/  FFMA.FTZ R45, R59, R86, R44 ;  /* 0x000000563b2d7223 */ /* 0x000fe2000001002c */
[----:B------:R-:W-:Y:S01]  /*1df0*/  FADD.FTZ R50, R50, R103 ;  /* 0x0000006732327221 */ /* 0x000fe20000010000 */
[----:B0-----:R-:W-:Y:S01]  /*1e00*/  FADD.FTZ R63, R46, R61 ;  /* 0x0000003d2e3f7221 */ /* 0x001fe20000010000 */
[----:B------:R-:W-:Y:S01]  /*1e10*/  FFMA.FTZ R46, R58, R54, R47 ;  /* 0x000000363a2e7223 */ /* 0x000fe2000001002f */
[----:B------:R-:W-:Y:S01]  /*1e20*/  FADD.FTZ R47, R48, R99 ;  /* 0x00000063302f7221 */ /* 0x000fe20000010000 */
[----:B------:R-:W-:Y:S01]  /*1e30*/  UISETP.GE.AND.EX UP0, UPT, UR11, UR9, UPT, UP0 ;  /* 0x000000090b00728c */ /* 0x000fe2000bf06300 */
        /* <DEDUP_REMOVED lines=14> */
[----:B------:R-:W-:Y:S01]  /*1f20*/  PLOP3.LUT P0, PT, PT, PT, UP0, 0x80, 0x0 ;  /* 0x000000000000781c */ /* 0x000fe20003f0f008 */
[----:B------:R-:W-:Y:S01]  /*1f30*/  FADD.FTZ R50, R50, R111 ;  /* 0x0000006f32327221 */ /* 0x000fe20000010000 */
        /* <DEDUP_REMOVED lines=23> */
[----:B------:R-:W-:Y:S01]  /*20b0*/  BAR.SYNC.DEFER_BLOCKING 0x0 ;  /* 0x0000000000007b1d */ /* 0x000fe20000010000 */
[C---:B------:R-:W-:Y:S01]  /*20c0*/  ISETP.GT.U32.AND P2, PT, R0.reuse, 0x1f, PT ;  /* 0x0000001f0000780c */ /* 0x040fe20003f44070 */
[----:B------:R-:W-:Y:S01]  /*20d0*/  FADD.FTZ R49, R117, R84 ;  /* 0x0000005475317221 */ /* 0x000fe20000010000 */
[----:B------:R-:W-:Y:S01]  /*20e0*/  LOP3.LUT P1, RZ, R0, 0xffffffe1, RZ, 0xc0, !PT ;  /* 0xffffffe100ff7812 */ /* 0x000fe2000782c0ff */
[----:B------:R-:W-:Y:S01]  /*20f0*/  FFMA.FTZ R50, R79, R38, R50 ;  /* 0x000000264f327223 */ /* 0x000fe20000010032 */
[----:B------:R-:W-:Y:S01]  /*2100*/  FFMA.FTZ R48, R116, R84, R63 ;  /* 0x0000005474307223 */ /* 0x000fe2000001003f */
[----:B------:R-:W-:Y:S01]  /*2110*/  FFMA.FTZ R46, R120, R83, R67 ;  /* 0x00000053782e7223 */ /* 0x000fe20000010043 */
[----:B------:R-:W-:Y:S01]  /*2120*/  FFMA.FTZ R44, R118, R85, R65 ;  /* 0x00000055762c7223 */ /* 0x000fe20000010041 */
[----:B------:R-:W-:Y:S08]  /*2130*/  @!P0 BRA `(.L_x_2451) ;  /* 0x0000000000848947 */ /* 0x000ff00003800000 */
[----:B------:R-:W-:Y:S01]  /*2140*/  IADD3 R66, R15, R14, RZ ;  /* 0x0000000e0f427210 */ /* 0x000fe20007ffe0ff */
[----:B------:R-:W0:Y:S01]  /*2150*/  LDC.64 R68, c[0x0][0x260] ;  /* 0x00009800ff447b82 */ /* 0x000e220000000a00 */
[----:B------:R-:W-:Y:S01]  /*2160*/  LEA R62, R4, R7, 0x5 ;  /* 0x00000007043e7211 */ /* 0x000fe200078e28ff */
[----:B------:R-:W-:Y:S02]  /*2170*/  UIMAD UR5, UR13, 0x780, UR14 ;  /* 0x000007800d0578a4 */ /* 0x000fe4000f8e020e */
[----:B------:R-:W-:Y:S01]  /*2180*/  STS.64 [R66], R50 ;  /* 0x0000003242007388 */ /* 0x000fe20000000a00 */
[-C--:B------:R-:W-:Y:S02]  /*2190*/  LEA R63, R9, R62.reuse, 0x3 ;  /* 0x0000003e093f7211 */ /* 0x080fe400078e18ff */
[----:B------:R-:W-:Y:S01]  /*21a0*/  LEA R64, R11, R62, 0x3 ;  /* 0x0000003e0b407211 */ /* 0x000fe200078e18ff */
[----:B------:R-:W-:Y:S01]  /*21b0*/  STS.64 [R17], R48 ;  /* 0x0000003011007388 */ /* 0x000fe20000000a00 */
[----:B------:R-:W-:-:S03]  /*21c0*/  IADD3 R117, R0, UR5, RZ ;  /* 0x0000000500757c10 */ /* 0x000fc6000fffe0ff */
[----:B------:R-:W-:Y:S01]  /*21d0*/  STS.64 [R18], R46 ;  /* 0x0000002e12007388 */ /* 0x000fe20000000a00 */
[----:B------:R-:W-:-:S03]  /*21e0*/  SHF.L.U32 R117, R117, 0x1, RZ ;  /* 0x0000000175757819 */ /* 0x000fc600000006ff */
[----:B------:R-:W-:Y:S01]  /*21f0*/  STS.64 [R16], R44 ;  /* 0x0000002c10007388 */ /* 0x000fe20000000a00 */
[----:B------:R-:W-:Y:S01]  /*2200*/  BAR.SYNC.DEFER_BLOCKING 0x0 ;  /* 0x0000000000007b1d */ /* 0x000fe20000010000 */
[C---:B0-----:R-:W-:Y:S01]  /*2210*/  IMAD.WIDE.U32 R124, R117.reuse, 0x4, R68 ;  /* 0x00000004757c7825 */ /* 0x041fe200078e0044 */
[----:B------:R-:W-:-:S05]  /*2220*/  IADD3 R117, R117, 0x3c0, RZ ;  /* 0x000003c075757810 */ /* 0x000fca0007ffe0ff */
[----:B------:R-:W-:Y:S01]  /*2230*/  IMAD.WIDE.U32 R68, R117, 0x4, R68 ;  /* 0x0000000475447825 */ /* 0x000fe200078e0044 */
[----:B------:R-:W0:Y:S04]  /*2240*/  LDS.64 R62, [R63] ;  /* 0x000000003f3e7984 */ /* 0x000e280000000a00 */
[----:B------:R-:W1:Y:S01]  /*2250*/  LDS.64 R64, [R64+0x1e00] ;  /* 0x001e000040407984 */ /* 0x000e620000000a00 */
[----:B0-----:R-:W-:Y:S01]  /*2260*/  FADD.FTZ R119, RZ, R62 ;  /* 0x0000003eff777221 */ /* 0x001fe20000010000 */
[----:B------:R-:W-:-:S03]  /*2270*/  FADD.FTZ R62, RZ, R63 ;  /* 0x0000003fff3e7221 */ /* 0x000fc60000010000 */
[----:B-1----:R-:W-:Y:S01]  /*2280*/  FADD.FTZ R66, R119, R64 ;  /* 0x0000004077427221 */ /* 0x002fe20000010000 */
[----:B------:R-:W-:Y:S01]  /*2290*/  FADD.FTZ R67, R62, R65 ;  /* 0x000000413e437221 */ /* 0x000fe20000010000 */
[----:B------:R-:W-:-:S04]  /*22a0*/  LEA R62, R10, R7, 0x5 ;  /* 0x000000070a3e7211 */ /* 0x000fc800078e28ff */
[----:B------:R-:W-:Y:S01]  /*22b0*/  LEA R63, R12, R62, 0x3 ;  /* 0x0000003e0c3f7211 */ /* 0x000fe200078e18ff */
[----:B------:R-:W-:Y:S01]  /*22c0*/  IMAD R121, R13, 0x8, R62 ;  /* 0x000000080d797824 */ /* 0x000fe200078e023e */
[----:B------:R-:W-:Y:S04]  /*22d0*/  STG.E.64 desc[UR16][R124.64+0x8000], R66 ;  /* 0x008000427c007986 */ /* 0x000fe8000c101b10 */
[----:B------:R-:W0:Y:S04]  /*22e0*/  LDS.64 R62, [R63] ;  /* 0x000000003f3e7984 */ /* 0x000e280000000a00 */
[----:B------:R-:W1:Y:S01]  /*22f0*/  LDS.64 R64, [R121+0x1e00] ;  /* 0x001e000079407984 */ /* 0x000e620000000a00 */
[----:B0-----:R-:W-:Y:S01]  /*2300*/  FADD.FTZ R119, RZ, R63 ;  /* 0x0000003fff777221 */ /* 0x001fe20000010000 */
[----:B------:R-:W-:-:S03]  /*2310*/  FADD.FTZ R117, RZ, R62 ;  /* 0x0000003eff757221 */ /* 0x000fc60000010000 */
[----:B-1----:R-:W-:Y:S01]  /*2320*/  FADD.FTZ R65, R119, R65 ;  /* 0x0000004177417221 */ /* 0x002fe20000010000 */
[----:B------:R-:W-:-:S05]  /*2330*/  FADD.FTZ R64, R117, R64 ;  /* 0x0000004075407221 */ /* 0x000fca0000010000 */
[----:B------:R0:W-:Y:S02]  /*2340*/  STG.E.64 desc[UR16][R68.64+0x8000], R64 ;  /* 0x0080004044007986 */ /* 0x0001e4000c101b10 */
.L_x_2451:
[----:B------:R-:W-:Y:S01]  /*2350*/  BSSY B0, `(.L_x_2452) ;  /* 0x0000091000007945 */ /* 0x000fe20003800000 */
[----:B------:R-:W-:Y:S01]  /*2360*/  HFMA2.MMA R67, -RZ, RZ, 0, 0 ;  /* 0x00000000ff437435 */ /* 0x000fe200000001ff */
[----:B0-----:R-:W-:Y:S02]  /*2370*/  MOV R69, RZ ;  /* 0x000000ff00457202 */ /* 0x001fe40000000f00 */
[----:B------:R-:W-:Y:S08]  /*2380*/  @P2 BRA `(.L_x_2453) ;  /* 0x0000000800342947 */ /* 0x000ff00003800000 */
[----:B------:R-:W-:Y:S01]  /*2390*/  USHF.L.U32 UR5, UR12, 0x4, URZ ;  /* 0x000000040c057899 */ /* 0x000fe2000800063f */
[----:B------:R-:W-:Y:S02]  /*23a0*/  MOV R62, 0x3c ;  /* 0x0000003c003e7802 */ /* 0x000fe40000000f00 */
[----:B------:R-:W-:Y:S01]  /*23b0*/  SHF.L.U32 R68, R0, 0x3, RZ ;  /* 0x0000000300447819 */ /* 0x000fe200000006ff */
[----:B------:R-:W-:-:S03]  /*23c0*/  ULOP3.LUT UR5, UR5, 0x10, URZ, 0xc0, !UPT ;  /* 0x0000001005057892 */ /* 0x000fc6000f8ec03f */
[----:B------:R-:W-:-:S03]  /*23d0*/  LOP3.LUT R68, R68, 0x8, RZ, 0xc0, !PT ;  /* 0x0000000844447812 */ /* 0x000fc600078ec0ff */
[----:B------:R-:W-:-:S05]  /*23e0*/  IADD3 R69, R2, UR5, RZ ;  /* 0x0000000502457c10 */ /* 0x000fca000fffe0ff */
[----:B------:R-:W-:-:S05]  /*23f0*/  IMAD R69, R69, R62, -UR14 ;  /* 0x8000000e45457e24 */ /* 0x000fca000f8e023e */
[----:B------:R-:W-:Y:S02]  /*2400*/  IADD3 R63, R69, 0x4, RZ ;  /* 0x00000004453f7810 */ /* 0x000fe40007ffe0ff */
[----:B------:R-:W-:Y:S02]  /*2410*/  SHF.R.S32.HI R62, RZ, 0x1f, R69 ;  /* 0x0000001fff3e7819 */ /* 0x000fe40000011445 */
[----:B------:R-:W-:Y:S02]  /*2420*/  SHF.R.S32.HI R64, RZ, 0x1f, R63 ;  /* 0x0000001fff407819 */ /* 0x000fe4000001143f */
[----:B------:R-:W-:Y:S02]  /*2430*/  LEA.HI R62, R62, R69, RZ, 0x2 ;  /* 0x000000453e3e7211 */ /* 0x000fe400078f10ff */
[----:B------:R-:W-:Y:S02]  /*2440*/  LEA.HI R64, R64, R63, RZ, 0x2 ;  /* 0x0000003f40407211 */ /* 0x000fe400078f10ff */
[----:B------:R-:W-:-:S02]  /*2450*/  SHF.R.S32.HI R63, RZ, 0x2, R62 ;  /* 0x00000002ff3f7819 */ /* 0x000fc4000001143e */
[----:B------:R-:W-:Y:S02]  /*2460*/  SHF.R.S32.HI R65, RZ, 0x2, R64 ;  /* 0x00000002ff417819 */ /* 0x000fe40000011440 */
[----:B------:R-:W-:Y:S01]  /*2470*/  IADD3 R62, R69, 0x8, RZ ;  /* 0x00000008453e7810 */ /* 0x000fe20007ffe0ff */
[--C-:B------:R-:W-:Y:S01]  /*2480*/  IMAD R63, R63, 0x18, R6.reuse ;  /* 0x000000183f3f7824 */ /* 0x100fe200078e0206 */
[----:B------:R-:W-:Y:S01]  /*2490*/  IADD3 R117, R69, 0xc, RZ ;  /* 0x0000000c45757810 */ /* 0x000fe20007ffe0ff */
[----:B------:R-:W-:-:S03]  /*24a0*/  IMAD R65, R65, 0x18, R6 ;  /* 0x0000001841417824 */ /* 0x000fc600078e0206 */
[----:B------:R-:W-:Y:S02]  /*24b0*/  IADD3 R64, R63, R68, RZ ;  /* 0x000000443f407210 */ /* 0x000fe40007ffe0ff */
[----:B------:R-:W-:Y:S02]  /*24c0*/  IADD3 R66, R68, R65, RZ ;  /* 0x0000004144427210 */ /* 0x000fe40007ffe0ff */
[----:B------:R-:W-:Y:S02]  /*24d0*/  SHF.R.S32.HI R63, RZ, 0x1f, R62 ;  /* 0x0000001fff3f7819 */ /* 0x000fe4000001143e */
[----:B------:R-:W0:Y:S01]  /*24e0*/  LDS.64 R64, [R64] ;  /* 0x0000000040407984 */ /* 0x000e220000000a00 */
[----:B------:R-:W-:Y:S02]  /*24f0*/  SHF.R.S32.HI R124, RZ, 0x1f, R117 ;  /* 0x0000001fff7c7819 */ /* 0x000fe40000011475 */
[----:B------:R-:W-:Y:S01]  /*2500*/  LEA.HI R63, R63, R62, RZ, 0x2 ;  /* 0x0000003e3f3f7211 */ /* 0x000fe200078f10ff */
[----:B------:R-:W1:Y:S01]  /*2510*/  LDS.64 R66, [R66] ;  /* 0x0000000042427984 */ /* 0x000e620000000a00 */
[----:B------:R-:W-:-:S02]  /*2520*/  LEA.HI R124, R124, R117, RZ, 0x2 ;  /* 0x000000757c7c7211 */ /* 0x000fc400078f10ff */
[----:B------:R-:W-:Y:S02]  /*2530*/  SHF.R.S32.HI R63, RZ, 0x2, R63 ;  /* 0x00000002ff3f7819 */ /* 0x000fe4000001143f */
[----:B------:R-:W-:-:S03]  /*2540*/  SHF.R.S32.HI R119, RZ, 0x2, R124 ;  /* 0x00000002ff777819 */ /* 0x000fc6000001147c */
[--C-:B------:R-:W-:Y:S02]  /*2550*/  IMAD R63, R63, 0x18, R6.reuse ;  /* 0x000000183f3f7824 */ /* 0x100fe400078e0206 */
[----:B------:R-:W-:Y:S02]  /*2560*/  IMAD R119, R119, 0x18, R6 ;  /* 0x0000001877777824 */ /* 0x000fe400078e0206 */
[----:B------:R-:W-:-:S06]  /*2570*/  IMAD.IADD R63, R68, 0x1, R63 ;  /* 0x00000001443f7824 */ /* 0x000fcc00078e023f */
[----:B------:R-:W2:Y:S01]  /*2580*/  LDS.64 R62, [R63] ;  /* 0x000000003f3e7984 */ /* 0x000ea20000000a00 */
[----:B0-----:R-:W-:Y:S01]  /*2590*/  FADD.FTZ R117, RZ, R64 ;  /* 0x00000040ff757221 */ /* 0x001fe20000010000 */
[----:B------:R-:W-:-:S03]  /*25a0*/  IADD3 R64, R69, 0x10, RZ ;  /* 0x0000001045407810 */ /* 0x000fc60007ffe0ff */
[----:B-1----:R-:W-:Y:S01]  /*25b0*/  FADD.FTZ R117, R117, R66 ;  /* 0x0000004275757221 */ /* 0x002fe20000010000 */
[----:B------:R-:W-:Y:S01]  /*25c0*/  SHF.R.S32.HI R121, RZ, 0x1f, R64 ;  /* 0x0000001fff797819 */ /* 0x000fe20000011440 */
[----:B------:R-:W-:-:S03]  /*25d0*/  FADD.FTZ R66, RZ, R65 ;  /* 0x00000041ff427221 */ /* 0x000fc60000010000 */
[----:B------:R-:W-:Y:S01]  /*25e0*/  LEA.HI R121, R121, R64, RZ, 0x2 ;  /* 0x0000004079797211 */ /* 0x000fe200078f10ff */
[----:B------:R-:W-:Y:S01]  /*25f0*/  FADD.FTZ R66, R66, R67 ;  /* 0x0000004342427221 */ /* 0x000fe20000010000 */
[----:B------:R-:W-:Y:S02]  /*2600*/  IADD3 R64, R68, R119, RZ ;  /* 0x0000007744407210 */ /* 0x000fe40007ffe0ff */
[----:B------:R-:W-:Y:S02]  /*2610*/  SHF.R.S32.HI R121, RZ, 0x2, R121 ;  /* 0x00000002ff797819 */ /* 0x000fe40000011479 */
[----:B------:R-:W-:Y:S02]  /*2620*/  IADD3 R67, R69, 0x14, RZ ;  /* 0x0000001445437810 */ /* 0x000fe40007ffe0ff */
[----:B------:R-:W0:Y:S01]  /*2630*/  LDS.64 R64, [R64] ;  /* 0x0000000040407984 */ /* 0x000e220000000a00 */
[----:B------:R-:W-:Y:S01]  /*2640*/  IMAD R121, R121, 0x18, R6 ;  /* 0x0000001879797824 */ /* 0x000fe200078e0206 */
[----:B------:R-:W-:-:S02]  /*2650*/  SHF.R.S32.HI R124, RZ, 0x1f, R67 ;  /* 0x0000001fff7c7819 */ /* 0x000fc40000011443 */
[----:B------:R-:W-:Y:S01]  /*2660*/  IADD3 R119, R69, 0x18, RZ ;  /* 0x0000001845777810 */ /* 0x000fe20007ffe0ff */
[----:B--2---:R-:W-:Y:S01]  /*2670*/  FADD.FTZ R117, R117, R62 ;  /* 0x0000003e75757221 */ /* 0x004fe20000010000 */
[----:B------:R-:W-:Y:S01]  /*2680*/  IADD3 R121, R68, R121, RZ ;  /* 0x0000007944797210 */ /* 0x000fe20007ffe0ff */
[----:B------:R-:W-:Y:S01]  /*2690*/  FADD.FTZ R66, R66, R63 ;  /* 0x0000003f42427221 */ /* 0x000fe20000010000 */
[----:B------:R-:W-:-:S03]  /*26a0*/  LEA.HI R124, R124, R67, RZ, 0x2 ;  /* 0x000000437c7c7211 */ /* 0x000fc600078f10ff */
[----:B------:R-:W1:Y:S01]  /*26b0*/  LDS.64 R62, [R121] ;  /* 0x00000000793e7984 */ /* 0x000e620000000a00 */
[----:B------:R-:W-:Y:S02]  /*26c0*/  SHF.R.S32.HI R67, RZ, 0x2, R124 ;  /* 0x00000002ff437819 */ /* 0x000fe4000001147c */
[----:B------:R-:W-:-:S03]  /*26d0*/  SHF.R.S32.HI R124, RZ, 0x1f, R119 ;  /* 0x0000001fff7c7819 */ /* 0x000fc60000011477 */
[----:B------:R-:W-:Y:S01]  /*26e0*/  IMAD R67, R67, 0x18, R6 ;  /* 0x0000001843437824 */ /* 0x000fe200078e0206 */
[----:B------:R-:W-:-:S04]  /*26f0*/  LEA.HI R124, R124, R119, RZ, 0x2 ;  /* 0x000000777c7c7211 */ /* 0x000fc800078f10ff */
[----:B------:R-:W-:Y:S02]  /*2700*/  IADD3 R67, R68, R67, RZ ;  /* 0x0000004344437210 */ /* 0x000fe40007ffe0ff */
[----:B------:R-:W-:-:S05]  /*2710*/  SHF.R.S32.HI R119, RZ, 0x2, R124 ;  /* 0x00000002ff777819 */ /* 0x000fca000001147c */
[----:B------:R-:W-:Y:S02]  /*2720*/  IMAD R119, R119, 0x18, R6 ;  /* 0x0000001877777824 */ /* 0x000fe400078e0206 */
[----:B0-----:R-:W-:Y:S01]  /*2730*/  FADD.FTZ R117, R117, R64 ;  /* 0x0000004075757221 */ /* 0x001fe20000010000 */
[----:B------:R-:W-:Y:S02]  /*2740*/  FADD.FTZ R66, R66, R65 ;  /* 0x0000004142427221 */ /* 0x000fe40000010000 */
[----:B------:R0:W2:Y:S01]  /*2750*/  LDS.64 R64, [R67] ;  /* 0x0000000043407984 */ /* 0x0000a20000000a00 */
[----:B-1----:R-:W-:Y:S01]  /*2760*/  FADD.FTZ R117, R117, R62 ;  /* 0x0000003e75757221 */ /* 0x002fe20000010000 */
[C---:B------:R-:W-:Y:S01]  /*2770*/  IADD3 R62, R69.reuse, 0x1c, RZ ;  /* 0x0000001c453e7810 */ /* 0x040fe20007ffe0ff */
[----:B------:R-:W-:Y:S01]  /*2780*/  FADD.FTZ R66, R66, R63 ;  /* 0x0000003f42427221 */ /* 0x000fe20000010000 */
[----:B0-----:R-:W-:Y:S02]  /*2790*/  VIADD R67, R69, 0x20 ;  /* 0x0000002045437836 */ /* 0x001fe40000000000 */
[----:B------:R-:W-:-:S03]  /*27a0*/  SHF.R.S32.HI R121, RZ, 0x1f, R62 ;  /* 0x0000001fff797819 */ /* 0x000fc6000001143e */
[----:B------:R-:W-:Y:S02]  /*27b0*/  SHF.R.S32.HI R124, RZ, 0x1f, R67 ;  /* 0x0000001fff7c7819 */ /* 0x000fe40000011443 */
[----:B------:R-:W-:Y:S02]  /*27c0*/  LEA.HI R121, R121, R62, RZ, 0x2 ;  /* 0x0000003e79797211 */ /* 0x000fe400078f10ff */
[----:B------:R-:W-:Y:S02]  /*27d0*/  IADD3 R62, R68, R119, RZ ;  /* 0x00000077443e7210 */ /* 0x000fe40007ffe0ff */
[----:B------:R-:W-:Y:S02]  /*27e0*/  SHF.R.S32.HI R121, RZ, 0x2, R121 ;  /* 0x00000002ff797819 */ /* 0x000fe40000011479 */
[----:B------:R-:W-:Y:S02]  /*27f0*/  LEA.HI R124, R124, R67, RZ, 0x2 ;  /* 0x000000437c7c7211 */ /* 0x000fe400078f10ff */
[----:B------:R-:W0:Y:S01]  /*2800*/  LDS.64 R62, [R62] ;  /* 0x000000003e3e7984 */ /* 0x000e220000000a00 */
[----:B------:R-:W-:Y:S01]  /*2810*/  IMAD R121, R121, 0x18, R6 ;  /* 0x0000001879797824 */ /* 0x000fe200078e0206 */
[----:B------:R-:W-:-:S02]  /*2820*/  SHF.R.S32.HI R67, RZ, 0x2, R124 ;  /* 0x00000002ff437819 */ /* 0x000fc4000001147c */
[----:B------:R-:W-:Y:S02]  /*2830*/  IADD3 R119, R69, 0x24, RZ ;  /* 0x0000002445777810 */ /* 0x000fe40007ffe0ff */
[----:B------:R-:W-:Y:S01]  /*2840*/  IADD3 R121, R68, R121, RZ ;  /* 0x0000007944797210 */ /* 0x000fe20007ffe0ff */
[----:B------:R-:W-:Y:S01]  /*2850*/  IMAD R67, R67, 0x18, R6 ;  /* 0x0000001843437824 */ /* 0x000fe200078e0206 */
[----:B------:R-:W-:-:S04]  /*2860*/  SHF.R.S32.HI R124, RZ, 0x1f, R119 ;  /* 0x0000001fff7c7819 */ /* 0x000fc80000011477 */
[----:B------:R-:W-:Y:S01]  /*2870*/  IADD3 R67, R68, R67, RZ ;  /* 0x0000004344437210 */ /* 0x000fe20007ffe0ff */
[----:B--2---:R-:W-:Y:S01]  /*2880*/  FADD.FTZ R117, R117, R64 ;  /* 0x0000004075757221 */ /* 0x004fe20000010000 */
[----:B------:R-:W-:Y:S01]  /*2890*/  FADD.FTZ R66, R66, R65 ;  /* 0x0000004142427221 */ /* 0x000fe20000010000 */
[----:B------:R-:W-:Y:S01]  /*28a0*/  LEA.HI R124, R124, R119, RZ, 0x2 ;  /* 0x000000777c7c7211 */ /* 0x000fe200078f10ff */
[----:B------:R-:W1:Y:S03]  /*28b0*/  LDS.64 R64, [R121] ;  /* 0x0000000079407984 */ /* 0x000e660000000a00 */
[----:B------:R-:W-:-:S05]  /*28c0*/  SHF.R.S32.HI R119, RZ, 0x2, R124 ;  /* 0x00000002ff777819 */ /* 0x000fca000001147c */
[----:B------:R-:W-:Y:S02]  /*28d0*/  IMAD R119, R119, 0x18, R6 ;  /* 0x0000001877777824 */ /* 0x000fe400078e0206 */
[----:B0-----:R-:W-:Y:S01]  /*28e0*/  FADD.FTZ R117, R117, R62 ;  /* 0x0000003e75757221 */ /* 0x001fe20000010000 */
[----:B------:R-:W-:Y:S02]  /*28f0*/  FADD.FTZ R66, R66, R63 ;  /* 0x0000003f42427221 */ /* 0x000fe40000010000 */
[----:B------:R0:W2:Y:S01]  /*2900*/  LDS.64 R62, [R67] ;  /* 0x00000000433e7984 */ /* 0x0000a20000000a00 */
[----:B-1----:R-:W-:Y:S01]  /*2910*/  FADD.FTZ R117, R117, R64 ;  /* 0x0000004075757221 */ /* 0x002fe20000010000 */
[----:B------:R-:W-:Y:S01]  /*2920*/  IADD3 R64, R69, 0x28, RZ ;  /* 0x0000002845407810 */ /* 0x000fe20007ffe0ff */
[----:B------:R-:W-:-:S03]  /*2930*/  FADD.FTZ R66, R66, R65 ;  /* 0x0000004142427221 */ /* 0x000fc60000010000 */
[----:B------:R-:W-:-:S04]  /*2940*/  SHF.R.S32.HI R121, RZ, 0x1f, R64 ;  /* 0x0000001fff797819 */ /* 0x000fc80000011440 */
[----:B------:R-:W-:Y:S02]  /*2950*/  LEA.HI R121, R121, R64, RZ, 0x2 ;  /* 0x0000004079797211 */ /* 0x000fe400078f10ff */
[----:B------:R-:W-:Y:S02]  /*2960*/  IADD3 R64, R68, R119, RZ ;  /* 0x0000007744407210 */ /* 0x000fe40007ffe0ff */
[----:B------:R-:W-:Y:S02]  /*2970*/  SHF.R.S32.HI R121, RZ, 0x2, R121 ;  /* 0x00000002ff797819 */ /* 0x000fe40000011479 */
[----:B------:R-:W-:Y:S02]  /*2980*/  IADD3 R119, R69, 0x38, RZ ;  /* 0x0000003845777810 */ /* 0x000fe40007ffe0ff */
[----:B------:R-:W1:Y:S01]  /*2990*/  LDS.64 R64, [R64] ;  /* 0x0000000040407984 */ /* 0x000e620000000a00 */
[----:B------:R-:W-:-:S05]  /*29a0*/  IMAD R121, R121, 0x18, R6 ;  /* 0x0000001879797824 */ /* 0x000fca00078e0206 */
[----:B0-----:R-:W-:Y:S01]  /*29b0*/  IADD3 R67, R68, R121, RZ ;  /* 0x0000007944437210 */ /* 0x001fe20007ffe0ff */
[----:B--2---:R-:W-:Y:S01]  /*29c0*/  FADD.FTZ R117, R117, R62 ;  /* 0x0000003e75757221 */ /* 0x004fe20000010000 */
[----:B------:R-:W-:Y:S01]  /*29d0*/  FADD.FTZ R62, R66, R63 ;  /* 0x0000003f423e7221 */ /* 0x000fe20000010000 */
[----:B------:R-:W-:-:S03]  /*29e0*/  IADD3 R63, R69, 0x2c, RZ ;  /* 0x0000002c453f7810 */ /* 0x000fc60007ffe0ff */
[----:B------:R-:W0:Y:S01]  /*29f0*/  LDS.64 R66, [R67] ;  /* 0x0000000043427984 */ /* 0x000e220000000a00 */
[----:B------:R-:W-:-:S04]  /*2a00*/  SHF.R.S32.HI R124, RZ, 0x1f, R63 ;  /* 0x0000001fff7c7819 */ /* 0x000fc8000001143f */
[----:B------:R-:W-:-:S04]  /*2a10*/  LEA.HI R124, R124, R63, RZ, 0x2 ;  /* 0x0000003f7c7c7211 */ /* 0x000fc800078f10ff */
[----:B------:R-:W-:-:S05]  /*2a20*/  SHF.R.S32.HI R63, RZ, 0x2, R124 ;  /* 0x00000002ff3f7819 */ /* 0x000fca000001147c */
[----:B------:R-:W-:-:S05]  /*2a30*/  IMAD R63, R63, 0x18, R6 ;  /* 0x000000183f3f7824 */ /* 0x000fca00078e0206 */
[----:B------:R-:W-:Y:S01]  /*2a40*/  IADD3 R63, R68, R63, RZ ;  /* 0x0000003f443f7210 */ /* 0x000fe20007ffe0ff */
[----:B-1----:R-:W-:Y:S01]  /*2a50*/  FADD.FTZ R117, R117, R64 ;  /* 0x0000004075757221 */ /* 0x002fe20000010000 */
[----:B------:R-:W-:Y:S01]  /*2a60*/  FADD.FTZ R64, R62, R65 ;  /* 0x000000413e407221 */ /* 0x000fe20000010000 */
[----:B------:R-:W-:-:S03]  /*2a70*/  IADD3 R65, R69, 0x30, RZ ;  /* 0x0000003045417810 */ /* 0x000fc60007ffe0ff */
[----:B------:R-:W1:Y:S01]  /*2a80*/  LDS.64 R62, [R63] ;  /* 0x000000003f3e7984 */ /* 0x000e620000000a00 */
[----:B------:R-:W-:-:S04]  /*2a90*/  SHF.R.S32.HI R124, RZ, 0x1f, R65 ;  /* 0x0000001fff7c7819 */ /* 0x000fc80000011441 */
[----:B------:R-:W-:Y:S01]  /*2aa0*/  LEA.HI R65, R124, R65, RZ, 0x2 ;  /* 0x000000417c417211 */ /* 0x000fe200078f10ff */
[----:B0-----:R-:W-:Y:S01]  /*2ab0*/  FADD.FTZ R117, R117, R66 ;  /* 0x0000004275757221 */ /* 0x001fe20000010000 */
[----:B------:R-:W-:Y:S01]  /*2ac0*/  IADD3 R66, R69, 0x34, RZ ;  /* 0x0000003445427810 */ /* 0x000fe20007ffe0ff */
[----:B------:R-:W-:Y:S01]  /*2ad0*/  FADD.FTZ R124, R64, R67 ;  /* 0x00000043407c7221 */ /* 0x000fe20000010000 */
[----:B------:R-:W-:Y:S02]  /*2ae0*/  SHF.R.S32.HI R65, RZ, 0x2, R65 ;  /* 0x00000002ff417819 */ /* 0x000fe40000011441 */
[----:B------:R-:W-:-:S03]  /*2af0*/  SHF.R.S32.HI R69, RZ, 0x1f, R66 ;  /* 0x0000001fff457819 */ /* 0x000fc60000011442 */
[----:B------:R-:W-:Y:S01]  /*2b00*/  IMAD R65, R65, 0x18, R6 ;  /* 0x0000001841417824 */ /* 0x000fe200078e0206 */
[----:B------:R-:W-:Y:S02]  /*2b10*/  LEA.HI R69, R69, R66, RZ, 0x2 ;  /* 0x0000004245457211 */ /* 0x000fe400078f10ff */
[----:B------:R-:W-:Y:S01]  /*2b20*/  SHF.R.S32.HI R66, RZ, 0x1f, R119 ;  /* 0x0000001fff427819 */ /* 0x000fe20000011477 */
[----:B------:R-:W-:Y:S01]  /*2b30*/  IMAD.IADD R65, R68, 0x1, R65 ;  /* 0x0000000144417824 */ /* 0x000fe200078e0241 */
[----:B------:R-:W-:Y:S02]  /*2b40*/  SHF.R.S32.HI R69, RZ, 0x2, R69 ;  /* 0x00000002ff457819 */ /* 0x000fe40000011445 */
[----:B------:R-:W-:-:S03]  /*2b50*/  LEA.HI R66, R66, R119, RZ, 0x2 ;  /* 0x0000007742427211 */ /* 0x000fc600078f10ff */
[----:B------:R-:W-:Y:S01]  /*2b60*/  IMAD R69, R69, 0x18, R6 ;  /* 0x0000001845457824 */ /* 0x000fe200078e0206 */
[----:B------:R-:W-:Y:S01]  /*2b70*/  SHF.R.S32.HI R119, RZ, 0x2, R66 ;  /* 0x00000002ff777819 */ /* 0x000fe20000011442 */
[----:B------:R-:W0:Y:S03]  /*2b80*/  LDS.64 R64, [R65] ;  /* 0x0000000041407984 */ /* 0x000e260000000a00 */
[----:B------:R-:W-:Y:S01]  /*2b90*/  IADD3 R66, R68, R69, RZ ;  /* 0x0000004544427210 */ /* 0x000fe20007ffe0ff */
[----:B------:R-:W-:-:S05]  /*2ba0*/  IMAD R119, R119, 0x18, R6 ;  /* 0x0000001877777824 */ /* 0x000fca00078e0206 */
[----:B------:R-:W-:Y:S01]  /*2bb0*/  IADD3 R68, R68, R119, RZ ;  /* 0x0000007744447210 */ /* 0x000fe20007ffe0ff */
[----:B------:R-:W2:Y:S01]  /*2bc0*/  LDS.64 R66, [R66] ;  /* 0x0000000042427984 */ /* 0x000ea20000000a00 */
[----:B-1----:R-:W-:Y:S01]  /*2bd0*/  FADD.FTZ R117, R117, R62 ;  /* 0x0000003e75757221 */ /* 0x002fe20000010000 */
[----:B------:R-:W-:-:S03]  /*2be0*/  FADD.FTZ R124, R124, R63 ;  /* 0x0000003f7c7c7221 */ /* 0x000fc60000010000 */
[----:B------:R-:W1:Y:S01]  /*2bf0*/  LDS.64 R68, [R68] ;  /* 0x0000000044447984 */ /* 0x000e620000000a00 */
[----:B0-----:R-:W-:Y:S01]  /*2c00*/  FADD.FTZ R117, R117, R64 ;  /* 0x0000004075757221 */ /* 0x001fe20000010000 */
[----:B------:R-:W-:-:S03]  /*2c10*/  FADD.FTZ R124, R124, R65 ;  /* 0x000000417c7c7221 */ /* 0x000fc60000010000 */
[----:B--2---:R-:W-:Y:S01]  /*2c20*/  FADD.FTZ R117, R117, R66 ;  /* 0x0000004275757221 */ /* 0x004fe20000010000 */
[----:B------:R-:W-:-:S03]  /*2c30*/  FADD.FTZ R124, R124, R67 ;  /* 0x000000437c7c7221 */ /* 0x000fc60000010000 */
[----:B-1----:R-:W-:Y:S01]  /*2c40*/  FADD.FTZ R67, R117, R68 ;  /* 0x0000004475437221 */ /* 0x002fe20000010000 */
[----:B------:R-:W-:-:S07]  /*2c50*/  FADD.FTZ R69, R124, R69 ;  /* 0x000000457c457221 */ /* 0x000fce0000010000 */
.L_x_2453:
[----:B------:R-:W-:Y:S05]  /*2c60*/  BSYNC B0 ;  /* 0x0000000000007941 */ /* 0x000fea0003800000 */
.L_x_2452:
[----:B------:R-:W0:Y:S01]  /*2c70*/  @!P1 LDC R63, c[0x0][0x10] ;  /* 0x00000400ff3f9b82 */ /* 0x000e220000000800 */
[----:B------:R-:W1:Y:S01]  /*2c80*/  SHFL.BFLY PT, R62, R67, 0x1, 0x1f ;  /* 0x0c201f00433e7f89 */ /* 0x000e6200000e0000 */
[----:B------:R-:W-:Y:S01]  /*2c90*/  MOV R68, UR4 ;  /* 0x0000000400447c02 */ /* 0x000fe20008000f00 */
[----:B------:R-:W-:Y:S02]  /*2ca0*/  UISETP.GE.U32.AND UP0, UPT, UR10, UR19, UPT ;  /* 0x000000130a00728c */ /* 0x000fe4000bf06070 */
[----:B------:R-:W2:Y:S02]  /*2cb0*/  SHFL.BFLY PT, R66, R69, 0x1, 0x1f ;  /* 0x0c201f0045427f89 */ /* 0x000ea400000e0000 */
[----:B------:R-:W-:Y:S01]  /*2cc0*/  UISETP.GE.AND.EX UP0, UPT, UR11, UR9, UPT, UP0 ;  /* 0x000000090b00728c */ /* 0x000fe2000bf06300 */
[----:B------:R-:W3:Y:S01]  /*2cd0*/  @!P1 LDC.64 R64, c[0x0][0x260] ;  /* 0x00009800ff409b82 */ /* 0x000ee20000000a00 */
[----:B0-----:R-:W-:Y:S02]  /*2ce0*/  @!P1 IMAD R63, R63, R68, UR8 ;  /* 0x000000083f3f9e24 */ /* 0x001fe4000f8e0244 */
[----:B-1----:R-:W-:-:S03]  /*2cf0*/  FADD.FTZ R62, R62, R67 ;  /* 0x000000433e3e7221 */ /* 0x002fc60000010000 */
[----:B------:R-:W-:-:S04]  /*2d00*/  @!P1 LEA R63, R63, R8, 0x8 ;  /* 0x000000083f3f9211 */ /* 0x000fc800078e40ff */
[----:B------:R-:W-:-:S05]  /*2d10*/  @!P1 SHF.L.U32 R63, R63, 0x1, RZ ;  /* 0x000000013f3f9819 */ /* 0x000fca00000006ff */
[----:B---3--:R-:W-:-:S04]  /*2d20*/  @!P1 IMAD.WIDE.U32 R64, R63, 0x4, R64 ;  /* 0x000000043f409825 */ /* 0x008fc800078e0040 */
[----:B--2---:R-:W-:-:S05]  /*2d30*/  FADD.FTZ R63, R66, R69 ;  /* 0x00000045423f7221 */ /* 0x004fca0000010000 */
[----:B------:R0:W-:Y:S01]  /*2d40*/  @!P1 STG.E.64 desc[UR16][R64.64], R62 ;  /* 0x0000003e40009986 */ /* 0x0001e2000c101b10 */
[----:B------:R-:W-:-:S13]  /*2d50*/  PLOP3.LUT P1, PT, PT, PT, UP0, 0x80, 0x0 ;  /* 0x000000000000781c */ /* 0x000fda0003f2f008 */
[----:B0-----:R-:W-:Y:S05]  /*2d60*/  @P1 BRA `(.L_x_2454) ;  /* 0x00000000004c1947 */ /* 0x001fea0003800000 */
[----:B------:R-:W-:Y:S01]  /*2d70*/  BAR.SYNC.DEFER_BLOCKING 0x0 ;  /* 0x0000000000007b1d */ /* 0x000fe20000010000 */
[----:B------:R-:W-:-:S13]  /*2d80*/  ISETP.NE.AND P1, PT, R0, RZ, PT ;  /* 0x000000ff0000720c */ /* 0x000fda0003f25270 */
[----:B------:R-:W-:Y:S05]  /*2d90*/  @P1 BRA `(.L_x_2455) ;  /* 0x0000000000341947 */ /* 0x000fea0003800000 */
[----:B------:R-:W-:Y:S02]  /*2da0*/  ISETP.NE.AND P1, PT, RZ, UR20, PT ;  /* 0x00000014ff007c0c */ /* 0x000fe4000bf25270 */
[----:B------:R-:W-:-:S04]  /*2db0*/  MOV R63, 0x7ffffff1 ;  /* 0x7ffffff1003f7802 */ /* 0x000fc80000000f00 */
[----:B------:R-:W-:Y:S01]  /*2dc0*/  SEL R63, R63, 0x1, !P1 ;  /* 0x000000013f3f7807 */ /* 0x000fe20004800000 */
[----:B------:R-:W-:Y:S06]  /*2dd0*/  MEMBAR.ALL.GPU ;  /* 0x0000000000007992 */ /* 0x000fec000000a000 */
[----:B------:R-:W-:-:S00]  /*2de0*/  ERRBAR ;  /* 0x00000000000079ab */ /* 0x000fc00000000000 */
[----:B------:R-:W-:Y:S06]  /*2df0*/  CGAERRBAR ;  /* 0x00000000000075ab */ /* 0x000fec0000000000 */
[----:B------:R0:W5:Y:S02]  /*2e00*/  ATOM.E.ADD.STRONG.GPU PT, R63, desc[UR16][R122.64], R63 ;  /* 0x0000003f7a3f798a */ /* 0x00016400081ee1d0 */
.L_x_2456:
[----:B------:R-:W2:Y:S04]  /*2e10*/  LD.E.STRONG.GPU R62, desc[UR16][R122.64] ;  /* 0x000000107a3e7980 */ /* 0x000ea8000c10f900 */
[----:B--2---:R-:W-:Y:S01]  /*2e20*/  CCTL.IVALL ;  /* 0x00000000ff00798f */ /* 0x004fe20002000000 */
[----:B------:R-:W-:Y:S05]  /*2e30*/  YIELD ;  /* 0x0000000000007946 */ /* 0x000fea0003800000 */
[----:B-----5:R-:W-:-:S04]  /*2e40*/  LOP3.LUT R62, R62, R63, RZ, 0x3c, !PT ;  /* 0x0000003f3e3e7212 */ /* 0x020fc800078e3cff */
[----:B------:R-:W-:-:S13]  /*2e50*/  ISETP.GT.AND P1, PT, R62, -0x1, PT ;  /* 0xffffffff3e00780c */ /* 0x000fda0003f24270 */
[----:B------:R-:W-:Y:S05]  /*2e60*/  @P1 BRA `(.L_x_2456) ;  /* 0xfffffffc00e81947 */ /* 0x000fea000383ffff */
.L_x_2455:
[----:B------:R-:W-:Y:S05]  /*2e70*/  WARPSYNC.ALL ;  /* 0x0000000000007948 */ /* 0x000fea0003800000 */
[----:B------:R-:W-:Y:S06]  /*2e80*/  BAR.SYNC.DEFER_BLOCKING 0x0 ;  /* 0x0000000000007b1d */ /* 0x000fec0000010000 */
[----:B------:R-:W-:Y:S05]  /*2e90*/  BRA `(.L_x_2457) ;  /* 0x0000000000507947 */ /* 0x000fea0003800000 */
.L_x_2454:
        /* <DEDUP_REMOVED lines=10> */
.L_x_2459:
        /* <DEDUP_REMOVED lines=8> */
.L_x_2458:
[----:B------:R-:W-:Y:S05]  /*2fc0*/  WARPSYNC.ALL ;  /* 0x0000000000007948 */ /* 0x000fea0003800000 */
[----:B------:R-:W-:Y:S06]  /*2fd0*/  BAR.SYNC.DEFER_BLOCKING 0x0 ;  /* 0x0000000000007b1d */ /* 0x000fec0000010000 */
.L_x_2457:
[----:B------:R-:W-:Y:S02]  /*2fe0*/  ISETP.GT.U32.AND P1, PT, R0, 0xff, PT ;  /* 0x000000ff0000780c */ /* 0x000fe40003f24070 */
[----:B------:R-:W-:Y:S01]  /*2ff0*/  MOV R65, UR4 ;  /* 0x0000000400417c02 */ /* 0x000fe20008000f00 */
[----:B------:R-:W1:Y:S01]  /*3000*/  S2UR UR14, SR_CgaCtaId ;  /* 0x00000000000e79c3 */ /* 0x000e620000008800 */
[----:B------:R-:W-:Y:S01]  /*3010*/  UMOV UR5, 0x400 ;  /* 0x0000040000057882 */ /* 0x000fe20000000000 */
[----:B------:R-:W-:Y:S01]  /*3020*/  USHF.L.U32 UR12, UR12, 0x4, URZ ;  /* 0x000000040c0c7899 */ /* 0x000fe2000800063f */
[----:B------:R-:W-:-:S07]  /*3030*/  ULDC.64 UR22, c[0x0][0x210] ;  /* 0x0000840000167ab9 */ /* 0x000fce0000000a00 */
[----:B------:R-:W2:Y:S08]  /*3040*/  @!P1 LDC R64, c[0x0][0x10] ;  /* 0x00000400ff409b82 */ /* 0x000eb00000000800 */
[----:B------:R-:W3:Y:S01]  /*3050*/  @!P1 LDC.64 R62, c[0x0][0x260] ;  /* 0x00009800ff3e9b82 */ /* 0x000ee20000000a00 */
[----:B--2---:R-:W-:Y:S01]  /*3060*/  @!P1 IMAD R64, R64, R65, UR8 ;  /* 0x0000000840409e24 */ /* 0x004fe2000f8e0241 */
[----:B------:R-:W-:-:S04]  /*3070*/  @!P1 LOP3.LUT R65, R0, 0x7ffffff0, RZ, 0xc0, !PT ;  /* 0x7ffffff000419812 */ /* 0x000fc800078ec0ff */
[----:B------:R-:W-:Y:S02]  /*3080*/  @!P1 LEA R64, R64, R65, 0x8 ;  /* 0x0000004140409211 */ /* 0x000fe400078e40ff */
[----:B------:R-:W-:-:S04]  /*3090*/  @!P1 LOP3.LUT R65, R0, 0xf, RZ, 0xc0, !PT ;  /* 0x0000000f00419812 */ /* 0x000fc800078ec0ff */
[----:B------:R-:W-:-:S04]  /*30a0*/  @!P1 IADD3 R64, R64, R65, RZ ;  /* 0x0000004140409210 */ /* 0x000fc80007ffe0ff */
[----:B------:R-:W-:-:S05]  /*30b0*/  @!P1 SHF.L.U32 R65, R64, 0x1, RZ ;  /* 0x0000000140419819 */ /* 0x000fca00000006ff */
[----:B---3--:R-:W-:-:S06]  /*30c0*/  @!P1 IMAD.WIDE.U32 R62, R65, 0x4, R62 ;  /* 0x00000004413e9825 */ /* 0x008fcc00078e003e */
[----:B------:R-:W2:Y:S01]  /*30d0*/  @!P1 LDG.E.64 R62, desc[UR16][R62.64] ;  /* 0x000000103e3e9981 */ /* 0x000ea2000c1e1b00 */
[----:B------:R-:W-:Y:S01]  /*30e0*/  CS2R R64, SRZ ;  /* 0x0000000000407805 */ /* 0x000fe2000001ff00 */
[----:B------:R-:W-:Y:S02]  /*30f0*/  UIADD3 UR5, UR5, 0x5280, URZ ;  /* 0x0000528005057890 */ /* 0x000fe4000fffe03f */
[----:B------:R-:W-:Y:S02]  /*3100*/  ULOP3.LUT UR12, UR12, 0x10, URZ, 0xc0, !UPT ;  /* 0x000000100c0c7892 */ /* 0x000fe4000f8ec03f */
[----:B-1----:R-:W-:Y:S02]  /*3110*/  ULEA UR5, UR14, UR5, 0x18 ;  /* 0x000000050e057291 */ /* 0x002fe4000f8ec03f */
[----:B------:R-:W-:Y:S02]  /*3120*/  ULOP3.LUT UR4, UR4, 0x1, URZ, 0x3c, !UPT ;  /* 0x0000000104047892 */ /* 0x000fe4000f8e3c3f */
[----:B------:R-:W-:Y:S01]  /*3130*/  IADD3 R19, R19, -UR12, RZ ;  /* 0x8000000c13137c10 */ /* 0x000fe2000fffe0ff */
        /* <DEDUP_REMOVED lines=11> */
[----:B------:R-:W-:Y:S01]  /*31f0*/  @!P1 LOP3.LUT R67, R2, 0x7ffffff8, RZ, 0xc0, !PT ;  /* 0x7ffffff802439812 */ /* 0x000fe200078ec0ff */
[----:B--2---:R-:W-:-:S03]  /*3200*/  FADD.FTZ R69, R66, R69 ;  /* 0x0000004542457221 */ /* 0x004fc60000010000 */
[----:B------:R-:W1:Y:S04]  /*3210*/  SHFL.BFLY PT, R63, R68, 0x2, 0x1f ;  /* 0x0c401f00443f7f89 */ /* 0x000e6800000e0000 */
[----:B------:R-:W2:Y:S01]  /*3220*/  SHFL.BFLY PT, R62, R69, 0x2, 0x1f ;  /* 0x0c401f00453e7f89 */ /* 0x000ea200000e0000 */
[----:B-1----:R-:W-:Y:S01]  /*3230*/  FADD.FTZ R63, R68, R63 ;  /* 0x0000003f443f7221 */ /* 0x002fe20000010000 */
[----:B--2---:R-:W-:-:S04]  /*3240*/  FADD.FTZ R62, R69, R62 ;  /* 0x0000003e453e7221 */ /* 0x004fc80000010000 */
[----:B------:R-:W1:Y:S04]  /*3250*/  SHFL.BFLY PT, R64, R63, 0x1, 0x1f ;  /* 0x0c201f003f407f89 */ /* 0x000e6800000e0000 */
[----:B------:R-:W2:Y:S01]  /*3260*/  SHFL.BFLY PT, R65, R62, 0x1, 0x1f ;  /* 0x0c201f003e417f89 */ /* 0x000ea200000e0000 */
[----:B-1----:R-:W-:Y:S01]  /*3270*/  FADD.FTZ R64, R63, R64 ;  /* 0x000000403f407221 */ /* 0x002fe20000010000 */
[----:B--2---:R-:W-:-:S03]  /*3280*/  FADD.FTZ R65, R62, R65 ;  /* 0x000000413e417221 */ /* 0x004fc60000010000 */
[----:B------:R-:W-:Y:S01]  /*3290*/  @!P1 FMUL.FTZ R63, R64, 6.5104170062113553286e-05 ;  /* 0x38888889403f9820 */ /* 0x000fe20000410000 */
[----:B------:R-:W-:Y:S01]  /*32a0*/  LEA R64, R19, UR5, 0x3 ;  /* 0x0000000513407c11 */ /* 0x000fe2000f8e18ff */
[----:B------:R-:W-:-:S05]  /*32b0*/  @!P1 FMUL.FTZ R62, R65, 6.5104170062113553286e-05 ;  /* 0x38888889413e9820 */ /* 0x000fca0000410000 */
[----:B------:R-:W-:Y:S01]  /*32c0*/  @!P1 STS.64 [R67+UR5], R62 ;  /* 0x0000003e43009988 */ /* 0x000fe20008000a05 */
[----:B------:R-:W-:Y:S01]  /*32d0*/  BAR.SYNC.DEFER_BLOCKING 0x0 ;  /* 0x0000000000007b1d */ /* 0x000fe20000010000 */
[----:B------:R-:W-:-:S04]  /*32e0*/  IADD3 R20, P1, R20, UR22, RZ ;  /* 0x0000001614147c10 */ /* 0x000fc8000ff3e0ff */
[----:B------:R-:W-:Y:S01]  /*32f0*/  IADD3.X R21, R21, UR23, RZ, P1, !PT ;  /* 0x0000001715157c10 */ /* 0x000fe20008ffe4ff */
[----:B------:R-:W-:Y:S01]  /*3300*/  UMOV UR5, UR11 ;  /* 0x0000000b00057c82 */ /* 0x000fe20008000000 */
[----:B------:R-:W-:-:S04]  /*3310*/  IADD3 R22, P1, R22, UR22, RZ ;  /* 0x0000001616167c10 */ /* 0x000fc8000ff3e0ff */
[----:B------:R-:W-:Y:S02]  /*3320*/  IADD3.X R23, R23, UR23, RZ, P1, !PT ;  /* 0x0000001717177c10 */ /* 0x000fe40008ffe4ff */
[----:B------:R-:W-:-:S04]  /*3330*/  IADD3 R24, P1, R24, UR22, RZ ;  /* 0x0000001618187c10 */ /* 0x000fc8000ff3e0ff */
[----:B------:R-:W-:Y:S02]  /*3340*/  IADD3.X R25, R25, UR23, RZ, P1, !PT ;  /* 0x0000001719197c10 */ /* 0x000fe40008ffe4ff */
[----:B------:R-:W-:-:S04]  /*3350*/  IADD3 R26, P1, R26, UR22, RZ ;  /* 0x000000161a1a7c10 */ /* 0x000fc8000ff3e0ff */
[----:B------:R-:W-:Y:S01]  /*3360*/  IADD3.X R27, R27, UR23, RZ, P1, !PT ;  /* 0x000000171b1b7c10 */ /* 0x000fe20008ffe4ff */
[----:B------:R-:W1:Y:S01]  /*3370*/  LDS.64 R64, [R64] ;  /* 0x0000000040407984 */ /* 0x000e620000000a00 */
[----:B------:R-:W-:-:S04]  /*3380*/  IADD3 R28, P1, R28, UR22, RZ ;  /* 0x000000161c1c7c10 */ /* 0x000fc8000ff3e0ff */
[----:B------:R-:W-:Y:S02]  /*3390*/  IADD3.X R29, R29, UR23, RZ, P1, !PT ;  /* 0x000000171d1d7c10 */ /* 0x000fe40008ffe4ff */
[----:B------:R-:W-:-:S04]  /*33a0*/  IADD3 R30, P1, R30, UR22, RZ ;  /* 0x000000161e1e7c10 */ /* 0x000fc8000ff3e0ff */
[----:B------:R-:W-:Y:S02]  /*33b0*/  IADD3.X R31, R31, UR23, RZ, P1, !PT ;  /* 0x000000171f1f7c10 */ /* 0x000fe40008ffe4ff */
[----:B------:R-:W-:-:S04]  /*33c0*/  IADD3 R32, P1, R32, UR22, RZ ;  /* 0x0000001620207c10 */ /* 0x000fc8000ff3e0ff */
[----:B------:R-:W-:Y:S02]  /*33d0*/  IADD3.X R33, R33, UR23, RZ, P1, !PT ;  /* 0x0000001721217c10 */ /* 0x000fe40008ffe4ff */
[----:B------:R-:W-:-:S04]  /*33e0*/  IADD3 R34, P1, R34, UR22, RZ ;  /* 0x0000001622227c10 */ /* 0x000fc8000ff3e0ff */
[----:B------:R-:W-:Y:S01]  /*33f0*/  IADD3.X R35, R35, UR23, RZ, P1, !PT ;  /* 0x0000001723237c10 */ /* 0x000fe20008ffe4ff */
[--C-:B-1----:R-:W-:Y:S01]  /*3400*/  FFMA.FTZ R66, R3, R37, -R64.reuse ;  /* 0x0000002503427223 */ /* 0x102fe20000010840 */
[--C-:B------:R-:W-:Y:S01]  /*3410*/  FFMA.FTZ R3, R37, R40, -R64.reuse ;  /* 0x0000002825037223 */ /* 0x100fe20000010840 */
[--C-:B------:R-:W-:Y:S01]  /*3420*/  FFMA.FTZ R40, R41, R43, -R64.reuse ;  /* 0x0000002b29287223 */ /* 0x100fe20000010840 */
[--C-:B------:R-:W-:Y:S01]  /*3430*/  FFMA.FTZ R41, R43, R54, -R64.reuse ;  /* 0x000000362b297223 */ /* 0x100fe20000010840 */
[--C-:B------:R-:W-:Y:S01]  /*3440*/  FFMA.FTZ R54, R57, R55, -R64.reuse ;  /* 0x0000003739367223 */ /* 0x100fe20000010840 */
[----:B------:R-:W-:Y:S01]  /*3450*/  FFMA.FTZ R56, R56, R39, -R64 ;  /* 0x0000002738387223 */ /* 0x000fe20000010840 */
[----:B------:R-:W-:Y:S01]  /*3460*/  FFMA.FTZ R53, R53, -R65, R40 ;  /* 0x8000004135357223 */ /* 0x000fe20000010028 */
[----:B------:R-:W-:Y:S01]  /*3470*/  FFMA.FTZ R61, R37, R61, -R64 ;  /* 0x0000003d253d7223 */ /* 0x000fe20000010840 */
[----:B------:R-:W-:Y:S01]  /*3480*/  FFMA.FTZ R89, R89, -R65, R54 ;  /* 0x8000004159597223 */ /* 0x000fe20000010036 */
[C-C-:B------:R-:W-:Y:S01]  /*3490*/  FFMA.FTZ R94, R37.reuse, R94, -R64.reuse ;  /* 0x0000005e255e7223 */ /* 0x140fe20000010840 */
[C-C-:B------:R-:W-:Y:S01]  /*34a0*/  FFMA.FTZ R19, R37.reuse, R102, -R64.reuse ;  /* 0x0000006625137223 */ /* 0x140fe20000010840 */
[C-C-:B------:R-:W-:Y:S01]  /*34b0*/  FFMA.FTZ R71, R37.reuse, R71, -R64.reuse ;  /* 0x0000004725477223 */ /* 0x140fe20000010840 */
[C-C-:B------:R-:W-:Y:S01]  /*34c0*/  FFMA.FTZ R77, R37.reuse, R77, -R64.reuse ;  /* 0x0000004d254d7223 */ /* 0x140fe20000010840 */
[--C-:B------:R-:W-:Y:S01]  /*34d0*/  FFMA.FTZ R38, R37, R38, -R64.reuse ;  /* 0x0000002625267223 */ /* 0x100fe20000010840 */
[----:B------:R-:W-:Y:S01]  /*34e0*/  FFMA.FTZ R37, R39, R60, -R64 ;  /* 0x0000003c27257223 */ /* 0x000fe20000010840 */
[-C--:B------:R-:W-:Y:S01]  /*34f0*/  FFMA.FTZ R5, R5, -R65.reuse, R66 ;  /* 0x8000004105057223 */ /* 0x080fe20000010042 */
[----:B------:R-:W-:Y:S01]  /*3500*/  FFMA.FTZ R87, R87, -R65, R56 ;  /* 0x8000004157577223 */ /* 0x000fe20000010038 */
[C---:B------:R-:W-:Y:S01]  /*3510*/  FMUL.FTZ R53, R36.reuse, R53 ;  /* 0x0000003524357220 */ /* 0x040fe20000410000 */
[----:B------:R-:W-:Y:S01]  /*3520*/  FMUL.FTZ R40, R36, R89 ;  /* 0x0000005924287220 */ /* 0x000fe20000410000 */
[--C-:B------:R-:W-:Y:S01]  /*3530*/  FFMA.FTZ R86, R55, R86, -R64.reuse ;  /* 0x0000005637567223 */ /* 0x100fe20000010840 */
        /* <DEDUP_REMOVED lines=9> */
[----:B------:R-:W-:Y:S01]  /*35d0*/  FFMA.FTZ R80, R43, R80, -R64 ;  /* 0x000000502b507223 */ /* 0x000fe20000010840 */
[-C--:B------:R-:W-:Y:S01]  /*35e0*/  FFMA.FTZ R3, R42, -R65.reuse, R3 ;  /* 0x800000412a037223 */ /* 0x080fe20000010003 */
[-C--:B------:R-:W-:Y:S01]  /*35f0*/  FFMA.FTZ R37, R52, -R65.reuse, R37 ;  /* 0x8000004134257223 */ /* 0x080fe20000010025 */
[----:B------:R-:W-:Y:S01]  /*3600*/  FFMA.FTZ R79, R79, -R65, R38 ;  /* 0x800000414f4f7223 */ /* 0x000fe20000010026 */
[--C-:B------:R-:W-:Y:S01]  /*3610*/  FFMA.FTZ R39, R39, R84, -R64.reuse ;  /* 0x0000005427277223 */ /* 0x100fe20000010840 */
[----:B------:R-:W-:Y:S01]  /*3620*/  FFMA.FTZ R43, R43, R83, -R64 ;  /* 0x000000532b2b7223 */ /* 0x000fe20000010840 */
[C---:B------:R-:W-:Y:S01]  /*3630*/  FMUL.FTZ R5, R36.reuse, R5 ;  /* 0x0000000524057220 */ /* 0x040fe20000410000 */
[----:B------:R-:W-:Y:S01]  /*3640*/  FMUL.FTZ R38, R36, R87 ;  /* 0x0000005724267220 */ /* 0x000fe20000410000 */
[-C--:B------:R-:W-:Y:S01]  /*3650*/  FFMA.FTZ R41, R58, -R65.reuse, R41 ;  /* 0x800000413a297223 */ /* 0x080fe20000010029 */
[----:B------:R-:W-:Y:S01]  /*3660*/  FFMA.FTZ R59, R59, -R65, R86 ;  /* 0x800000413b3b7223 */ /* 0x000fe20000010056 */
[----:B------:R-:W-:Y:S01]  /*3670*/  F2FP.F16.F32.PACK_AB R53, R40, R53 ;  /* 0x000000352835723e */ /* 0x000fe200000000ff */
[C-C-:B------:R-:W-:Y:S01]  /*3680*/  FFMA.FTZ R95, R55.reuse, R95, -R64.reuse ;  /* 0x0000005f375f7223 */ /* 0x140fe20000010840 */
[C---:B------:R-:W-:Y:S01]  /*3690*/  FMUL.FTZ R40, R36.reuse, R3 ;  /* 0x0000000324287220 */ /* 0x040fe20000410000 */
[----:B------:R-:W-:Y:S01]  /*36a0*/  FMUL.FTZ R37, R36, R37 ;  /* 0x0000002524257220 */ /* 0x000fe20000410000 */
[----:B------:R-:W-:Y:S01]  /*36b0*/  FFMA.FTZ R103, R55, R103, -R64 ;  /* 0x0000006737677223 */ /* 0x000fe20000010840 */
[-C--:B------:R-:W-:Y:S01]  /*36c0*/  FFMA.FTZ R57, R116, -R65.reuse, R39 ;  /* 0x8000004174397223 */ /* 0x080fe20000010027 */
[----:B------:R-:W-:Y:S01]  /*36d0*/  FFMA.FTZ R43, R120, -R65, R43 ;  /* 0x80000041782b7223 */ /* 0x000fe2000001002b */
[----:B------:R-:W-:Y:S01]  /*36e0*/  F2FP.F16.F32.PACK_AB R39, R38, R5 ;  /* 0x000000052627723e */ /* 0x000fe200000000ff */
[C---:B------:R-:W-:Y:S01]  /*36f0*/  FMUL.FTZ R41, R36.reuse, R41 ;  /* 0x0000002924297220 */ /* 0x040fe20000410000 */
[----:B------:R-:W-:Y:S01]  /*3700*/  FMUL.FTZ R42, R36, R59 ;  /* 0x0000003b242a7220 */ /* 0x000fe20000410000 */
        /* <DEDUP_REMOVED lines=8> */
[C---:B------:R-:W-:Y:S01]  /*3790*/  FMUL.FTZ R5, R36.reuse, R43 ;  /* 0x0000002b24057220 */ /* 0x040fe20000410000 */
[----:B------:R-:W-:Y:S01]  /*37a0*/  F2FP.F16.F32.PACK_AB R40, R37, R40 ;  /* 0x000000282528723e */ /* 0x000fe200000000ff */
[--C-:B------:R-:W-:Y:S01]  /*37b0*/  FFMA.FTZ R73, R55, R73, -R64.reuse ;  /* 0x0000004937497223 */ /* 0x100fe20000010840 */
[----:B------:R-:W-:Y:S01]  /*37c0*/  PRMT R43, R39, 0x7632, R43 ;  /* 0x00007632272b7816 */ /* 0x000fe2000000002b */
[----:B------:R-:W-:Y:S01]  /*37d0*/  FFMA.FTZ R111, R55, R111, -R64 ;  /* 0x0000006f376f7223 */ /* 0x000fe20000010840 */
[----:B------:R-:W-:Y:S01]  /*37e0*/  PRMT R37, R53, 0x7632, R37 ;  /* 0x0000763235257816 */ /* 0x000fe20000000025 */
[C---:B------:R-:W-:Y:S01]  /*37f0*/  FMUL.FTZ R61, R36.reuse, R61 ;  /* 0x0000003d243d7220 */ /* 0x040fe20000410000 */
[C---:B------:R-:W-:Y:S01]  /*3800*/  FMUL.FTZ R52, R36.reuse, R91 ;  /* 0x0000005b24347220 */ /* 0x040fe20000410000 */
[C---:B------:R-:W-:Y:S01]  /*3810*/  FMUL.FTZ R93, R36.reuse, R93 ;  /* 0x0000005d245d7220 */ /* 0x040fe20000410000 */
[----:B------:R-:W-:Y:S01]  /*3820*/  FMUL.FTZ R54, R36, R95 ;  /* 0x0000005f24367220 */ /* 0x000fe20000410000 */
[----:B------:R-:W-:Y:S01]  /*3830*/  F2FP.F16.F32.PACK_AB R41, R42, R41 ;  /* 0x000000292a29723e */ /* 0x000fe200000000ff */
[C---:B------:R-:W-:Y:S01]  /*3840*/  FMUL.FTZ R97, R36.reuse, R97 ;  /* 0x0000006124617220 */ /* 0x040fe20000410000 */
[C---:B------:R-:W-:Y:S01]  /*3850*/  FMUL.FTZ R56, R36.reuse, R99 ;  /* 0x0000006324387220 */ /* 0x040fe20000410000 */
        /* <DEDUP_REMOVED lines=8> */
[----:B------:R-:W-:Y:S01]  /*38e0*/  STG.E.U16 desc[UR16][R20.64], R39 ;  /* 0x0000002714007986 */ /* 0x000fe2000c101510 */
[-C--:B------:R-:W-:Y:S01]  /*38f0*/  FFMA.FTZ R75, R75, -R65.reuse, R76 ;  /* 0x800000414b4b7223 */ /* 0x080fe2000001004c */
[----:B------:R-:W-:Y:S01]  /*3900*/  FFMA.FTZ R111, R112, -R65, R111 ;  /* 0x80000041706f7223 */ /* 0x000fe2000001006f */
[----:B------:R-:W-:Y:S01]  /*3910*/  PRMT R42, R40, 0x7632, R42 ;  /* 0x00007632282a7816 */ /* 0x000fe2000000002a */
[----:B------:R-:W-:Y:S01]  /*3920*/  STG.E.U16 desc[UR16][R20.64+0x2], R43 ;  /* 0x0000022b14007986 */ /* 0x000fe2000c101510 */
[C-C-:B------:R-:W-:Y:S01]  /*3930*/  FFMA.FTZ R81, R55.reuse, R81, -R64.reuse ;  /* 0x0000005137517223 */ /* 0x140fe20000010840 */
[----:B------:R-:W-:Y:S01]  /*3940*/  F2FP.F16.F32.PACK_AB R61, R52, R61 ;  /* 0x0000003d343d723e */ /* 0x000fe200000000ff */
[----:B------:R-:W-:Y:S01]  /*3950*/  FFMA.FTZ R55, R55, R85, -R64 ;  /* 0x0000005537377223 */ /* 0x000fe20000010840 */
[----:B------:R-:W-:Y:S01]  /*3960*/  STG.E.U16 desc[UR16][R20.64+0x4], R53 ;  /* 0x0000043514007986 */ /* 0x000fe2000c101510 */
[----:B------:R-:W-:Y:S01]  /*3970*/  F2FP.F16.F32.PACK_AB R93, R54, R93 ;  /* 0x0000005d365d723e */ /* 0x000fe200000000ff */
[C---:B------:R-:W-:Y:S01]  /*3980*/  FMUL.FTZ R19, R36.reuse, R19 ;  /* 0x0000001324137220 */ /* 0x040fe20000410000 */
[C---:B------:R-:W-:Y:S01]  /*3990*/  FMUL.FTZ R60, R36.reuse, R107 ;  /* 0x0000006b243c7220 */ /* 0x040fe20000410000 */
[----:B------:R1:W-:Y:S01]  /*39a0*/  STG.E.U16 desc[UR16][R20.64+0x6], R37 ;  /* 0x0000062514007986 */ /* 0x0003e2000c101510 */
[C---:B------:R-:W-:Y:S01]  /*39b0*/  FMUL.FTZ R105, R36.reuse, R105 ;  /* 0x0000006924697220 */ /* 0x040fe20000410000 */
[----:B------:R-:W-:Y:S01]  /*39c0*/  FMUL.FTZ R62, R36, R73 ;  /* 0x00000049243e7220 */ /* 0x000fe20000410000 */
[----:B------:R-:W-:Y:S01]  /*39d0*/  F2FP.F16.F32.PACK_AB R97, R56, R97 ;  /* 0x000000613861723e */ /* 0x000fe200000000ff */
[----:B------:R-:W-:Y:S01]  /*39e0*/  FMUL.FTZ R71, R36, R71 ;  /* 0x0000004724477220 */ /* 0x000fe20000410000 */
[----:B------:R-:W-:Y:S01]  /*39f0*/  F2FP.F16.F32.PACK_AB R101, R58, R101 ;  /* 0x000000653a65723e */ /* 0x000fe200000000ff */
[C---:B------:R-:W-:Y:S01]  /*3a00*/  FMUL.FTZ R64, R36.reuse, R109 ;  /* 0x0000006d24407220 */ /* 0x040fe20000410000 */
[C---:B------:R-:W-:Y:S01]  /*3a10*/  FMUL.FTZ R75, R36.reuse, R75 ;  /* 0x0000004b244b7220 */ /* 0x040fe20000410000 */
[----:B------:R-:W-:Y:S01]  /*3a20*/  FMUL.FTZ R66, R36, R111 ;  /* 0x0000006f24427220 */ /* 0x000fe20000410000 */
[-C--:B------:R-:W-:Y:S01]  /*3a30*/  FFMA.FTZ R77, R78, -R65.reuse, R77 ;  /* 0x800000414e4d7223 */ /* 0x080fe2000001004d */
[-C--:B------:R-:W-:Y:S01]  /*3a40*/  FFMA.FTZ R115, R115, -R65.reuse, R114 ;  /* 0x8000004173737223 */ /* 0x080fe20000010072 */
[-C--:B------:R-:W-:Y:S01]  /*3a50*/  FFMA.FTZ R113, R113, -R65.reuse, R80 ;  /* 0x8000004171717223 */ /* 0x080fe20000010050 */
[----:B-1----:R-:W-:Y:S01]  /*3a60*/  PRMT R21, R41, 0x7632, R21 ;  /* 0x0000763229157816 */ /* 0x002fe20000000015 */
[-C--:B------:R-:W-:Y:S01]  /*3a70*/  FFMA.FTZ R81, R82, -R65.reuse, R81 ;  /* 0x8000004152517223 */ /* 0x080fe20000010051 */
[----:B------:R-:W-:Y:S01]  /*3a80*/  STG.E.U16 desc[UR16][R22.64], R40 ;  /* 0x0000002816007986 */ /* 0x000fe2000c101510 */
[----:B------:R-:W-:Y:S01]  /*3a90*/  PRMT R39, R61, 0x7632, R39 ;  /* 0x000076323d277816 */ /* 0x000fe20000000027 */
[----:B------:R-:W-:Y:S01]  /*3aa0*/  FFMA.FTZ R55, R118, -R65, R55 ;  /* 0x8000004176377223 */ /* 0x000fe20000010037 */
[----:B------:R-:W-:Y:S01]  /*3ab0*/  PRMT R20, R93, 0x7632, R20 ;  /* 0x000076325d147816 */ /* 0x000fe20000000014 */
[----:B------:R-:W-:Y:S01]  /*3ac0*/  STG.E.U16 desc[UR16][R22.64+0x2], R42 ;  /* 0x0000022a16007986 */ /* 0x000fe2000c101510 */
[----:B------:R-:W-:Y:S01]  /*3ad0*/  F2FP.F16.F32.PACK_AB R19, R60, R19 ;  /* 0x000000133c13723e */ /* 0x000fe200000000ff */
[----:B------:R-:W-:Y:S01]  /*3ae0*/  FMUL.FTZ R77, R36, R77 ;  /* 0x0000004d244d7220 */ /* 0x000fe20000410000 */
[----:B------:R-:W-:Y:S01]  /*3af0*/  F2FP.F16.F32.PACK_AB R105, R62, R105 ;  /* 0x000000693e69723e */ /* 0x000fe200000000ff */
[----:B------:R-:W-:Y:S01]  /*3b00*/  STG.E.U16 desc[UR16][R22.64+0x4], R41 ;  /* 0x0000042916007986 */ /* 0x000fe2000c101510 */
[----:B------:R-:W-:Y:S01]  /*3b10*/  F2FP.F16.F32.PACK_AB R71, R64, R71 ;  /* 0x000000474047723e */ /* 0x000fe200000000ff */
[C---:B------:R-:W-:Y:S01]  /*3b20*/  FMUL.FTZ R68, R36.reuse, R115 ;  /* 0x0000007324447220 */ /* 0x040fe20000410000 */
[C---:B------:R-:W-:Y:S01]  /*3b30*/  FMUL.FTZ R113, R36.reuse, R113 ;  /* 0x0000007124717220 */ /* 0x040fe20000410000 */
[----:B------:R1:W-:Y:S01]  /*3b40*/  STG.E.U16 desc[UR16][R22.64+0x6], R21 ;  /* 0x0000061516007986 */ /* 0x0003e2000c101510 */
[C---:B------:R-:W-:Y:S01]  /*3b50*/  FMUL.FTZ R70, R36.reuse, R81 ;  /* 0x0000005124467220 */ /* 0x040fe20000410000 */
[C---:B------:R-:W-:Y:S01]  /*3b60*/  FMUL.FTZ R3, R36.reuse, R79 ;  /* 0x0000004f24037220 */ /* 0x040fe20000410000 */
[----:B------:R-:W-:Y:S01]  /*3b70*/  FMUL.FTZ R38, R36, R57 ;  /* 0x0000003924267220 */ /* 0x000fe20000410000 */
[----:B------:R-:W-:Y:S01]  /*3b80*/  F2FP.F16.F32.PACK_AB R75, R66, R75 ;  /* 0x0000004b424b723e */ /* 0x000fe200000000ff */
[----:B------:R-:W-:Y:S01]  /*3b90*/  FMUL.FTZ R36, R36, R55 ;  /* 0x0000003724247220 */ /* 0x000fe20000410000 */
[----:B------:R-:W-:Y:S01]  /*3ba0*/  STG.E.U16 desc[UR16][R24.64], R61 ;  /* 0x0000003d18007986 */ /* 0x000fe2000c101510 */
[----:B------:R-:W-:-:S02]  /*3bb0*/  F2FP.F16.F32.PACK_AB R77, R68, R77 ;  /* 0x0000004d444d723e */ /* 0x000fc400000000ff */
[----:B------:R-:W-:Y:S01]  /*3bc0*/  F2FP.F16.F32.PACK_AB R113, R70, R113 ;  /* 0x000000714671723e */ /* 0x000fe200000000ff */
[----:B------:R-:W-:Y:S01]  /*3bd0*/  STG.E.U16 desc[UR16][R24.64+0x2], R39 ;  /* 0x0000022718007986 */ /* 0x000fe2000c101510 */
[----:B------:R-:W-:Y:S02]  /*3be0*/  F2FP.F16.F32.PACK_AB R3, R38, R3 ;  /* 0x000000032603723e */ /* 0x000fe400000000ff */
[----:B-1----:R-:W-:Y:S01]  /*3bf0*/  PRMT R23, R97, 0x7632, R23 ;  /* 0x0000763261177816 */ /* 0x002fe20000000017 */
[----:B------:R-:W-:Y:S01]  /*3c00*/  STG.E.U16 desc[UR16][R24.64+0x4], R93 ;  /* 0x0000045d18007986 */ /* 0x000fe2000c101510 */
[----:B------:R-:W-:Y:S02]  /*3c10*/  PRMT R21, R101, 0x7632, R21 ;  /* 0x0000763265157816 */ /* 0x000fe40000000015 */
[----:B------:R-:W-:Y:S01]  /*3c20*/  PRMT R22, R105, 0x7632, R22 ;  /* 0x0000763269167816 */ /* 0x000fe20000000016 */
[----:B------:R1:W-:Y:S01]  /*3c30*/  STG.E.U16 desc[UR16][R24.64+0x6], R20 ;  /* 0x0000061418007986 */ /* 0x0003e2000c101510 */
[----:B------:R-:W-:-:S03]  /*3c40*/  F2FP.F16.F32.PACK_AB R5, R36, R5 ;  /* 0x000000052405723e */ /* 0x000fc600000000ff */
[----:B------:R-:W-:Y:S04]  /*3c50*/  STG.E.U16 desc[UR16][R26.64], R97 ;  /* 0x000000611a007986 */ /* 0x000fe8000c101510 */
[----:B------:R-:W-:Y:S04]  /*3c60*/  STG.E.U16 desc[UR16][R26.64+0x2], R23 ;  /* 0x000002171a007986 */ /* 0x000fe8000c101510 */
[----:B------:R-:W-:Y:S01]  /*3c70*/  STG.E.U16 desc[UR16][R26.64+0x4], R101 ;  /* 0x000004651a007986 */ /* 0x000fe2000c101510 */
[----:B-1----:R-:W-:-:S03]  /*3c80*/  PRMT R20, R19, 0x7632, R20 ;  /* 0x0000763213147816 */ /* 0x002fc60000000014 */
[----:B------:R1:W-:Y:S04]  /*3c90*/  STG.E.U16 desc[UR16][R26.64+0x6], R21 ;  /* 0x000006151a007986 */ /* 0x0003e8000c101510 */
[----:B------:R2:W-:Y:S04]  /*3ca0*/  STG.E.U16 desc[UR16][R28.64], R19 ;  /* 0x000000131c007986 */ /* 0x0005e8000c101510 */
[----:B------:R3:W-:Y:S01]  /*3cb0*/  STG.E.U16 desc[UR16][R28.64+0x2], R20 ;  /* 0x000002141c007986 */ /* 0x0007e2000c101510 */
[----:B-1----:R-:W-:-:S03]  /*3cc0*/  PRMT R21, R71, 0x7632, R21 ;  /* 0x0000763247157816 */ /* 0x002fc60000000015 */
[----:B------:R-:W-:Y:S01]  /*3cd0*/  STG.E.U16 desc[UR16][R28.64+0x4], R105 ;  /* 0x000004691c007986 */ /* 0x000fe2000c101510 */
[----:B--2---:R-:W-:-:S03]  /*3ce0*/  PRMT R19, R75, 0x7632, R19 ;  /* 0x000076324b137816 */ /* 0x004fc60000000013 */
[----:B------:R1:W-:Y:S01]  /*3cf0*/  STG.E.U16 desc[UR16][R28.64+0x6], R22 ;  /* 0x000006161c007986 */ /* 0x0003e2000c101510 */
[----:B---3--:R-:W-:-:S03]  /*3d00*/  PRMT R20, R77, 0x7632, R20 ;  /* 0x000076324d147816 */ /* 0x008fc60000000014 */
[----:B------:R2:W-:Y:S04]  /*3d10*/  STG.E.U16 desc[UR16][R30.64+0x2], R21 ;  /* 0x000002151e007986 */ /* 0x0005e8000c101510 */
[----:B------:R3:W-:Y:S01]  /*3d20*/  STG.E.U16 desc[UR16][R30.64+0x6], R19 ;  /* 0x000006131e007986 */ /* 0x0007e2000c101510 */
[----:B-1----:R-:W-:-:S03]  /*3d30*/  PRMT R22, R5, 0x7632, R22 ;  /* 0x0000763205167816 */ /* 0x002fc60000000016 */
[----:B------:R1:W-:Y:S01]  /*3d40*/  STG.E.U16 desc[UR16][R30.64], R71 ;  /* 0x000000471e007986 */ /* 0x0003e2000c101510 */
[----:B--2---:R-:W-:-:S03]  /*3d50*/  PRMT R21, R113, 0x7632, R21 ;  /* 0x0000763271157816 */ /* 0x004fc60000000015 */
[----:B------:R1:W-:Y:S01]  /*3d60*/  STG.E.U16 desc[UR16][R30.64+0x4], R75 ;  /* 0x0000044b1e007986 */ /* 0x0003e2000c101510 */
[----:B---3--:R-:W-:-:S03]  /*3d70*/  PRMT R19, R3, 0x7632, R19 ;  /* 0x0000763203137816 */ /* 0x008fc60000000013 */
        /* <DEDUP_REMOVED lines=9> */
.L_x_2450:
        /* <DEDUP_REMOVED lines=42> */
[----:B------:R-:W-:Y:S02]  /*40b0*/  MOV R16, R11 ;  /* 0x0000000b00107202 */ /* 0x000fe40000000f00 */
[----:B------:R-:W-:Y:S01]  /*40c0*/  IADD3 R8, R13, R14, RZ ;  /* 0x0000000e0d087210 */ /* 0x000fe20007ffe0ff */
[----:B------:R-:W-:Y:S01]  /*40d0*/  IMAD.X R17, RZ, RZ, RZ, P0 ;  /* 0x000000ffff117224 */ /* 0x000fe200000e06ff */
[----:B------:R-:W-:-:S02]  /*40e0*/  IADD3 RZ, P1, R9, R10, RZ ;  /* 0x0000000a09ff7210 */ /* 0x000fc40007f3e0ff */
[----:B------:R-:W-:Y:S01]  /*40f0*/  SHF.L.U32 R12, R0, 0x7, RZ ;  /* 0x00000007000c7819 */ /* 0x000fe200000006ff */
[----:B------:R-:W-:Y:S01]  /*4100*/  IMAD.WIDE.U32 R14, R8, -0x77777777, RZ ;  /* 0x88888889080e7825 */ /* 0x000fe200078e00ff */
[----:B------:R-:W-:Y:S02]  /*4110*/  SHF.L.U32 R13, R0, 0x1, RZ ;  /* 0x00000001000d7819 */ /* 0x000fe400000006ff */
[----:B------:R-:W-:Y:S01]  /*4120*/  ISETP.LT.U32.AND P0, PT, R20, 0x4, PT ;  /* 0x000000041400780c */ /* 0x000fe20003f01070 */
[----:B------:R-:W-:Y:S01]  /*4130*/  IMAD.WIDE.U32.X R16, R4, -0x77777778, R16, P1 ;  /* 0x8888888804107825 */ /* 0x000fe200008e0410 */
[----:B------:R-:W-:Y:S02]  /*4140*/  LOP3.LUT R12, R12, 0x780, RZ, 0xc0, !PT ;  /* 0x000007800c0c7812 */ /* 0x000fe400078ec0ff */
[----:B------:R-:W-:Y:S02]  /*4150*/  LOP3.LUT R10, R13, 0x1e, RZ, 0xc0, !PT ;  /* 0x0000001e0d0a7812 */ /* 0x000fe400078ec0ff */
[----:B------:R-:W-:-:S02]  /*4160*/  IADD3 R9, R5, 0x3c, RZ ;  /* 0x0000003c05097810 */ /* 0x000fc40007ffe0ff */
[----:B------:R-:W-:Y:S02]  /*4170*/  ISETP.LT.AND.EX P0, PT, R21, RZ, PT, P0 ;  /* 0x000000ff1500720c */ /* 0x000fe40003f01300 */
[----:B------:R-:W-:Y:S02]  /*4180*/  SHF.R.U64 R24, R16, 0x3, R17 ;  /* 0x0000000310187819 */ /* 0x000fe40000001211 */
[----:B------:R-:W-:Y:S02]  /*4190*/  IADD3 R18, R12, UR6, RZ ;  /* 0x000000060c127c10 */ /* 0x000fe4000fffe0ff */
[-C--:B------:R-:W-:Y:S02]  /*41a0*/  LOP3.LUT R13, R6, R10.reuse, RZ, 0x3c, !PT ;  /* 0x0000000a060d7212 */ /* 0x080fe400078e3cff */
[-C--:B------:R-:W-:Y:S02]  /*41b0*/  LOP3.LUT R11, R5, R10.reuse, RZ, 0x3c, !PT ;  /* 0x0000000a050b7212 */ /* 0x080fe400078e3cff */
[----:B------:R-:W-:-:S02]  /*41c0*/  LOP3.LUT R19, R9, R10, RZ, 0x3c, !PT ;  /* 0x0000000a09137212 */ /* 0x000fc400078e3cff */
[----:B------:R-:W-:Y:S02]  /*41d0*/  SEL R23, R20, 0x4, P0 ;  /* 0x0000000414177807 */ /* 0x000fe40000000000 */
[----:B------:R-:W-:Y:S02]  /*41e0*/  SEL R26, R21, RZ, P0 ;  /* 0x000000ff151a7207 */ /* 0x000fe40000000000 */
[----:B------:R-:W-:Y:S02]  /*41f0*/  LEA.HI R22, R15, 0x1, RZ, 0x1c ;  /* 0x000000010f167811 */ /* 0x000fe400078fe0ff */
[C---:B------:R-:W-:Y:S02]  /*4200*/  IADD3 R16, P0, R2.reuse, 0xf, RZ ;  /* 0x0000000f02107810 */ /* 0x040fe40007f1e0ff */
[C---:B------:R-:W-:Y:S02]  /*4210*/  IADD3 R17, P1, R2.reuse, 0x1e, RZ ;  /* 0x0000001e02117810 */ /* 0x040fe40007f3e0ff */
[----:B------:R-:W-:-:S02]  /*4220*/  IADD3 R49, P2, R2, 0x2d, RZ ;  /* 0x0000002d02317810 */ /* 0x000fc40007f5e0ff */
[----:B------:R-:W-:Y:S02]  /*4230*/  IADD3 R24, R24, 0x1, RZ ;  /* 0x0000000118187810 */ /* 0x000fe40007ffe0ff */
[-C--:B------:R-:W-:Y:S02]  /*4240*/  LEA R12, R13, R18.reuse, 0x2 ;  /* 0x000000120d0c7211 */ /* 0x080fe400078e10ff */
[-C--:B------:R-:W-:Y:S02]  /*4250*/  LEA R11, R11, R18.reuse, 0x2 ;  /* 0x000000120b0b7211 */ /* 0x080fe400078e10ff */
[----:B------:R-:W-:Y:S01]  /*4260*/  LEA R13, R19, R18, 0x2 ;  /* 0x00000012130d7211 */ /* 0x000fe200078e10ff */
[----:B------:R-:W-:Y:S01]  /*4270*/  VIADD R18, R5, 0x5a ;  /* 0x0000005a05127836 */ /* 0x000fe20000000000 */
[----:B------:R-:W-:Y:S02]  /*4280*/  SHF.L.U64.HI R21, R23, 0x4, R26 ;  /* 0x0000000417157819 */ /* 0x000fe4000001021a */
[----:B------:R-:W-:-:S02]  /*4290*/  MOV R14, UR10 ;  /* 0x0000000a000e7c02 */ /* 0x000fc40008000f00 */
[C---:B------:R-:W-:Y:S02]  /*42a0*/  LOP3.LUT R15, R0.reuse, 0x1f, RZ, 0xc0, !PT ;  /* 0x0000001f000f7812 */ /* 0x040fe400078ec0ff */
[----:B------:R-:W-:Y:S02]  /*42b0*/  LOP3.LUT R47, R0, 0xf, RZ, 0xc0, !PT ;  /* 0x0000000f002f7812 */ /* 0x000fe400078ec0ff */
[----:B------:R-:W-:Y:S02]  /*42c0*/  IADD3.X R19, RZ, RZ, RZ, P0, !PT ;  /* 0x000000ffff137210 */ /* 0x000fe400007fe4ff */
[----:B------:R-:W-:Y:S02]  /*42d0*/  IADD3.X R20, RZ, RZ, RZ, P1, !PT ;  /* 0x000000ffff147210 */ /* 0x000fe40000ffe4ff */
[----:B------:R-:W-:Y:S02]  /*42e0*/  IADD3.X R53, RZ, RZ, RZ, P2, !PT ;  /* 0x000000ffff357210 */ /* 0x000fe400017fe4ff */
[----:B------:R-:W-:-:S02]  /*42f0*/  SHF.L.U32 R23, R23, 0x4, RZ ;  /* 0x0000000417177819 */ /* 0x000fc400000006ff */
[----:B------:R-:W-:Y:S02]  /*4300*/  LOP3.LUT R22, R22, 0x3, RZ, 0xc0, !PT ;  /* 0x0000000316167812 */ /* 0x000fe400078ec0ff */
[----:B------:R-:W-:-:S07]  /*4310*/  LOP3.LUT R24, R24, 0x3, RZ, 0xc0, !PT ;  /* 0x0000000318187812 */ /* 0x000fce00078ec0ff */
.L_x_2477:
        /* <DEDUP_REMOVED lines=13> */
[----:B------:R-:W-:-:S02]  /*43f0*/  MOV R52, RZ ;  /* 0x000000ff00347202 */ /* 0x000fc40000000f00 */
[----:B------:R-:W-:Y:S02]  /*4400*/  MOV R48, R2 ;  /* 0x0000000200307202 */ /* 0x000fe40000000f00 */
        /* <DEDUP_REMOVED lines=27> */
.L_x_2464:
[----:B------:R-:W-:Y:S05]  /*45c0*/  BSYNC B1 ;  /* 0x0000000000017941 */ /* 0x000fea0003800000 */
.L_x_2463:
        /* <DEDUP_REMOVED lines=18> */
.L_x_2467:
        /* <DEDUP_REMOVED lines=55> */
.L_x_2466:
[----:B------:R-:W-:Y:S05]  /*4a60*/  BSYNC B1 ;  /* 0x0000000000017941 */ /* 0x000fea0003800000 */
.L_x_2465:
        /* <DEDUP_REMOVED lines=35> */
.L_x_2469:
[----:B------:R-:W-:Y:S05]  /*4ca0*/  BSYNC B1 ;  /* 0x0000000000017941 */ /* 0x000fea0003800000 */
.L_x_2468:
        /* <DEDUP_REMOVED lines=15> */
.L_x_2462:
[----:B------:R-:W-:Y:S05]  /*4da0*/  BSYNC B0 ;  /* 0x0000000000007941 */ /* 0x000fea0003800000 */
.L_x_2461:
        /* <DEDUP_REMOVED lines=36> */
.L_x_2486:
[----:B------:R-:W0:Y:S01]  /*4ff0*/  LDC.64 R26, c[0x0][0x218] ;  /* 0x00008600ff1a7b82 */ /* 0x000e220000000a00 */
[----:B------:R-:W-:Y:S01]  /*5000*/  ISETP.NE.AND P1, PT, R47, RZ, PT ;  /* 0x000000ff2f00720c */ /* 0x000fe20003f25270 */
[----:B---3--:R-:W-:Y:S01]  /*5010*/  FADD.FTZ R31, R37, R32 ;  /* 0x00000020251f7221 */ /* 0x008fe20000010000 */
[----:B------:R-:W-:Y:S01]  /*5020*/  IMAD.IADD R25, R5, 0x1, R14 ;  /* 0x0000000105197824 */ /* 0x000fe200078e020e */
[----:B------:R-:W-:Y:S02]  /*5030*/  ISETP.NE.AND P2, PT, R22, 0x1, PT ;  /* 0x000000011600780c */ /* 0x000fe40003f45270 */
[----:B------:R-:W-:Y:S02]  /*5040*/  MOV R33, R6 ;  /* 0x0000000600217202 */ /* 0x000fe40000000f00 */
[----:B------:R-:W2:Y:S06]  /*5050*/  LDC.64 R28, c[0x0][0x220] ;  /* 0x00008800ff1c7b82 */ /* 0x000eac0000000a00 */
[----:B------:R-:W-:-:S02]  /*5060*/  @!P1 F2FP.F16.F32.PACK_AB R30, RZ, R38 ;  /* 0x00000026ff1e923e */ /* 0x000fc400000000ff */
[----:B------:R-:W-:Y:S01]  /*5070*/  @!P1 F2FP.F16.F32.PACK_AB R31, RZ, R31 ;  /* 0x0000001fff1f923e */ /* 0x000fe200000000ff */
        /* <DEDUP_REMOVED lines=32> */
.L_x_2496:
        /* <DEDUP_REMOVED lines=11> */
[----:B------:R3:W4:Y:S04]  /*5330*/  @P0 LDS R33, [R13] ;  /* 0x000000000d210984 */ /* 0x0007280000000800 */
[----:B------:R3:W0:Y:S01]  /*5340*/  @P0 LDS R35, [R13+0x780] ;  /* 0x000780000d230984 */ /* 0x0006220000000800 */
[----:B------:R-:W-:Y:S05]  /*5350*/  BRA.DIV UR7, `(.L_x_2475) ;  /* 0x0000001207a07947 */ /* 0x000fea000b800000 */
[----:B--2---:R-:W-:Y:S02]  /*5360*/  MOV R30, 0xffff ;  /* 0x0000ffff001e7802 */ /* 0x004fe40000000f00 */
[----:B------:R-:W-:Y:S02]  /*5370*/  MOV R32, 0xffff ;  /* 0x0000ffff00207802 */ /* 0x000fe40000000f00 */
[----:B------:R-:W-:Y:S01]  /*5380*/  MOV R25, 0xffff ;  /* 0x0000ffff00197802 */ /* 0x000fe20000000f00 */
[----:B----4-:R-:W2:Y:S01]  /*5390*/  SHFL.BFLY PT, R36, R33, 0x8, 0x101f ;  /* 0x0d101f0021247f89 */ /* 0x010ea200000e0000 */
[----:B------:R-:W-:Y:S02]  /*53a0*/  MOV R31, 0xffff ;  /* 0x0000ffff001f7802 */ /* 0x000fe40000000f00 */
[----:B------:R-:W-:Y:S01]  /*53b0*/  MOV R34, 0xffff ;  /* 0x0000ffff00227802 */ /* 0x000fe20000000f00 */
[----:B0-----:R-:W0:Y:S01]  /*53c0*/  SHFL.BFLY PT, R38, R35, 0x8, 0x101f ;  /* 0x0d101f0023267f89 */ /* 0x001e2200000e0000 */
[----:B--2---:R-:W-:Y:S01]  /*53d0*/  FADD.FTZ R36, R36, R33 ;  /* 0x0000002124247221 */ /* 0x004fe20000010000 */
[----:B0-----:R-:W-:-:S04]  /*53e0*/  FADD.FTZ R38, R38, R35 ;  /* 0x0000002326267221 */ /* 0x001fc80000010000 */
        /* <DEDUP_REMOVED lines=12> */
.L_x_2506:
[----:B----4-:R-:W-:Y:S01]  /*54b0*/  FADD.FTZ R30, R42, R32 ;  /* 0x000000202a1e7221 */ /* 0x010fe20000010000 */
[----:B------:R-:W-:Y:S02]  /*54c0*/  @!P1 F2FP.F16.F32.PACK_AB R25, RZ, R33 ;  /* 0x00000021ff19923e */ /* 0x000fe400000000ff */
[----:B------:R-:W-:Y:S02]  /*54d0*/  MOV R33, R18 ;  /* 0x0000001200217202 */ /* 0x000fe40000000f00 */
[----:B------:R-:W-:Y:S01]  /*54e0*/  @!P1 F2FP.F16.F32.PACK_AB R30, RZ, R30 ;  /* 0x0000001eff1e923e */ /* 0x000fe200000000ff */
[----:B------:R4:W-:Y:S04]  /*54f0*/  @!P1 STG.E.U16 desc[UR16][R26.64+0x78], R25 ;  /* 0x000078191a009986 */ /* 0x0009e8000c101510 */
[----:B------:R4:W-:Y:S02]  /*5500*/  @!P1 STG.E.U16 desc[UR16][R28.64+0x78], R30 ;  /* 0x0000781e1c009986 */ /* 0x0009e4000c101510 */
.L_x_2472:
[----:B------:R-:W-:Y:S05]  /*5510*/  BSYNC B0 ;  /* 0x0000000000007941 */ /* 0x000fea0003800000 */
.L_x_2471:
        /* <DEDUP_REMOVED lines=14> */
[----:B0-----:R-:W-:Y:S01]  /*5600*/  IMAD.MOV.U32 R25, RZ, RZ, 0xffff ;  /* 0x0000ffffff197424 */ /* 0x001fe200078e00ff */
[----:B------:R-:W-:Y:S02]  /*5610*/  @P0 LOP3.LUT R35, R35, R10, RZ, 0x3c, !PT ;  /* 0x0000000a23230212 */ /* 0x000fe400078e3cff */
[----:B------:R-:W-:Y:S02]  /*5620*/  CS2R R44, SRZ ;  /* 0x00000000002c7805 */ /* 0x000fe4000001ff00 */
[----:B------:R-:W-:Y:S02]  /*5630*/  @P0 LEA R28, R47, UR6, 0x7 ;  /* 0x000000062f1c0c11 */ /* 0x000fe4000f8e38ff */
[----:B------:R-:W-:-:S02]  /*5640*/  @P0 LEA R35, R35, R36, 0x2 ;  /* 0x0000002423230211 */ /* 0x000fc400078e10ff */
[----:B------:R-:W-:Y:S02]  /*5650*/  @P0 LOP3.LUT R29, R29, R10, RZ, 0x3c, !PT ;  /* 0x0000000a1d1d0212 */ /* 0x000fe400078e3cff */
[----:B------:R-:W-:Y:S01]  /*5660*/  @P0 IADD3 R39, R33, 0x5a, RZ ;  /* 0x0000005a21270810 */ /* 0x000fe20007ffe0ff */
[----:B------:R-:W0:Y:S01]  /*5670*/  @P0 LDS R38, [R35+0x780] ;  /* 0x0007800023260984 */ /* 0x000e220000000800 */
[----:B------:R-:W-:Y:S02]  /*5680*/  @P0 LEA R29, R29, R28, 0x2 ;  /* 0x0000001c1d1d0211 */ /* 0x000fe400078e10ff */
[----:B------:R-:W-:Y:S01]  /*5690*/  @P0 LOP3.LUT R39, R39, R10, RZ, 0x3c, !PT ;  /* 0x0000000a27270212 */ /* 0x000fe200078e3cff */
[----:B------:R4:W5:Y:S01]  /*56a0*/  @P0 LDS R37, [R35] ;  /* 0x0000000023250984 */ /* 0x0009620000000800 */
[----:B------:R-:W-:Y:S02]  /*56b0*/  MOV R32, 0xffff ;  /* 0x0000ffff00207802 */ /* 0x000fe40000000f00 */
[----:B------:R-:W-:Y:S01]  /*56c0*/  @P0 LEA R28, R39, R28, 0x2 ;  /* 0x0000001c271c0211 */ /* 0x000fe200078e10ff */
[----:B------:R-:W-:Y:S01]  /*56d0*/  @P0 LDS R48, [R29+0x780] ;  /* 0x000780001d300984 */ /* 0x000fe20000000800 */
[----:B------:R-:W-:Y:S01]  /*56e0*/  HFMA2.MMA R39, -RZ, RZ, 0, 0 ;  /* 0x00000000ff277435 */ /* 0x000fe200000001ff */
[----:B------:R-:W-:-:S02]  /*56f0*/  MOV R40, RZ ;  /* 0x000000ff00287202 */ /* 0x000fc40000000f00 */
[----:B------:R-:W-:Y:S01]  /*5700*/  @P0 LDS R46, [R29] ;  /* 0x000000001d2e0984 */ /* 0x000fe20000000800 */
[----:B------:R-:W-:Y:S02]  /*5710*/  MOV R31, 0xffff ;  /* 0x0000ffff001f7802 */ /* 0x000fe40000000f00 */
[----:B------:R-:W-:Y:S01]  /*5720*/  MOV R30, 0xffff ;  /* 0x0000ffff001e7802 */ /* 0x000fe20000000f00 */
[----:B------:R-:W-:Y:S01]  /*5730*/  @P0 LDS R52, [R28] ;  /* 0x000000001c340984 */ /* 0x000fe20000000800 */
[----:B------:R-:W-:Y:S02]  /*5740*/  MOV R34, 0xffff ;  /* 0x0000ffff00227802 */ /* 0x000fe40000000f00 */
[----:B----4-:R-:W-:Y:S01]  /*5750*/  MOV R35, 0xffff ;  /* 0x0000ffff00237802 */ /* 0x010fe20000000f00 */
[----:B---3--:R-:W3:Y:S01]  /*5760*/  SHFL.BFLY PT, R32, R27, 0x8, 0x101f ;  /* 0x0d101f001b207f89 */ /* 0x008ee200000e0000 */
[----:B------:R-:W-:Y:S02]  /*5770*/  MOV R36, 0xffff ;  /* 0x0000ffff00247802 */ /* 0x000fe40000000f00 */
[----:B------:R-:W-:Y:S01]  /*5780*/  MOV R50, RZ ;  /* 0x000000ff00327202 */ /* 0x000fe20000000f00 */
[----:B------:R3:W-:Y:S01]  /*5790*/  @P0 LDS R54, [R28+0x780] ;  /* 0x000780001c360984 */ /* 0x0007e20000000800 */
[----:B------:R-:W-:-:S03]  /*57a0*/  MOV R43, 0xffff ;  /* 0x0000ffff002b7802 */ /* 0x000fc60000000f00 */
[----:B--2---:R-:W2:Y:S01]  /*57b0*/  SHFL.BFLY PT, R29, R26, 0x8, 0x101f ;  /* 0x0d101f001a1d7f89 */ /* 0x004ea200000e0000 */
[----:B0-----:R-:W-:Y:S02]  /*57c0*/  @P0 MOV R40, R38 ;  /* 0x0000002600280202 */ /* 0x001fe40000000f00 */
[----:B------:R-:W-:Y:S02]  /*57d0*/  MOV R38, 0xffff ;  /* 0x0000ffff00267802 */ /* 0x000fe40000000f00 */
[----:B-----5:R-:W-:Y:S01]  /*57e0*/  @P0 MOV R39, R37 ;  /* 0x0000002500270202 */ /* 0x020fe20000000f00 */
[----:B------:R-:W0:Y:S01]  /*57f0*/  SHFL.BFLY PT, R41, R40, 0x8, 0x101f ;  /* 0x0d101f0028297f89 */ /* 0x000e2200000e0000 */
[----:B---3--:R-:W-:Y:S01]  /*5800*/  FADD.FTZ R28, R32, R27 ;  /* 0x0000001b201c7221 */ /* 0x008fe20000010000 */
[----:B------:R-:W-:Y:S01]  /*5810*/  IMAD.MOV.U32 R37, RZ, RZ, 0xffff ;  /* 0x0000ffffff257424 */ /* 0x000fe200078e00ff */
[----:B------:R-:W-:Y:S01]  /*5820*/  @P0 MOV R45, R48 ;  /* 0x00000030002d0202 */ /* 0x000fe20000000f00 */
[----:B------:R-:W3:Y:S01]  /*5830*/  SHFL.BFLY PT, R42, R39, 0x8, 0x101f ;  /* 0x0d101f00272a7f89 */ /* 0x000ee200000e0000 */
        /* <DEDUP_REMOVED lines=10> */
[----:B0-----:R-:W-:Y:S02]  /*58e0*/  FADD.FTZ R41, R41, R40 ;  /* 0x0000002829297221 */ /* 0x001fe40000010000 */
[----:B------:R-:W0:Y:S01]  /*58f0*/  SHFL.BFLY PT, R55, R48, 0x8, 0x101f ;  /* 0x0d101f0030377f89 */ /* 0x000e2200000e0000 */
[----:B---3--:R-:W-:-:S03]  /*5900*/  FADD.FTZ R42, R42, R39 ;  /* 0x000000272a2a7221 */ /* 0x008fc60000010000 */
[----:B------:R-:W3:Y:S01]  /*5910*/  SHFL.BFLY PT, R40, R41, 0x4, 0x101f ;  /* 0x0c901f0029287f89 */ /* 0x000ee200000e0000 */
[----:B--2---:R-:W-:-:S03]  /*5920*/  FADD.FTZ R46, R46, R45 ;  /* 0x0000002d2e2e7221 */ /* 0x004fc60000010000 */
[----:B------:R-:W2:Y:S01]  /*5930*/  SHFL.BFLY PT, R39, R42, 0x4, 0x101f ;  /* 0x0c901f002a277f89 */ /* 0x000ea200000e0000 */
[----:B----4-:R-:W-:-:S03]  /*5940*/  FADD.FTZ R51, R51, R44 ;  /* 0x0000002c33337221 */ /* 0x010fc60000010000 */
[----:B------:R-:W4:Y:S01]  /*5950*/  SHFL.BFLY PT, R45, R46, 0x4, 0x101f ;  /* 0x0c901f002e2d7f89 */ /* 0x000f2200000e0000 */
[----:B-----5:R-:W-:-:S03]  /*5960*/  FADD.FTZ R27, R28, R32 ;  /* 0x000000201c1b7221 */ /* 0x020fc60000010000 */
[----:B------:R-:W5:Y:S01]  /*5970*/  SHFL.BFLY PT, R44, R51, 0x4, 0x101f ;  /* 0x0c901f00332c7f89 */ /* 0x000f6200000e0000 */
[----:B------:R-:W-:Y:S01]  /*5980*/  MOV R32, 0xffff ;  /* 0x0000ffff00207802 */ /* 0x000fe20000000f00 */
[----:B-1----:R-:W-:Y:S02]  /*5990*/  FADD.FTZ R26, R29, R26 ;  /* 0x0000001a1d1a7221 */ /* 0x002fe40000010000 */
[----:B------:R-:W1:Y:S01]  /*59a0*/  SHFL.BFLY PT, R57, R50, 0x8, 0x101f ;  /* 0x0d101f0032397f89 */ /* 0x000e6200000e0000 */
[----:B------:R-:W-:Y:S02]  /*59b0*/  MOV R29, 0xffff ;  /* 0x0000ffff001d7802 */ /* 0x000fe40000000f00 */
[----:B------:R-:W-:Y:S01]  /*59c0*/  MOV R28, 0xffff ;  /* 0x0000ffff001c7802 */ /* 0x000fe20000000f00 */
[----:B------:R-:W1:Y:S01]  /*59d0*/  SHFL.BFLY PT, R32, R27, 0x2, 0x101f ;  /* 0x0c501f001b207f89 */ /* 0x000e6200000e0000 */
[----:B0-----:R-:W-:Y:S01]  /*59e0*/  FADD.FTZ R55, R55, R48 ;  /* 0x0000003037377221 */ /* 0x001fe20000010000 */
[----:B------:R-:W-:Y:S01]  /*59f0*/  MOV R48, 0xffff ;  /* 0x0000ffff00307802 */ /* 0x000fe20000000f00 */
[----:B---3--:R-:W-:Y:S01]  /*5a00*/  FADD.FTZ R40, R41, R40 ;  /* 0x0000002829287221 */ /* 0x008fe20000010000 */
[----:B------:R-:W0:Y:S01]  /*5a10*/  SHFL.BFLY PT, R29, R26, 0x2, 0x101f ;  /* 0x0c501f001a1d7f89 */ /* 0x000e2200000e0000 */
[----:B--2---:R-:W-:-:S03]  /*5a20*/  FADD.FTZ R39, R42, R39 ;  /* 0x000000272a277221 */ /* 0x004fc60000010000 */
[----:B------:R-:W2:Y:S01]  /*5a30*/  SHFL.BFLY PT, R43, R40, 0x2, 0x101f ;  /* 0x0c501f00282b7f89 */ /* 0x000ea200000e0000 */
[----:B------:R-:W-:Y:S01]  /*5a40*/  MOV R42, 0xffff ;  /* 0x0000ffff002a7802 */ /* 0x000fe20000000f00 */
[----:B----4-:R-:W-:Y:S01]  /*5a50*/  FADD.FTZ R45, R46, R45 ;  /* 0x0000002d2e2d7221 */ /* 0x010fe20000010000 */
[----:B------:R-:W-:Y:S01]  /*5a60*/  MOV R46, 0xffff ;  /* 0x0000ffff002e7802 */ /* 0x000fe20000000f00 */
[----:B------:R-:W3:Y:S01]  /*5a70*/  SHFL.BFLY PT, R28, R39, 0x2, 0x101f ;  /* 0x0c501f00271c7f89 */ /* 0x000ee200000e0000 */
[----:B-----5:R-:W-:-:S03]  /*5a80*/  FADD.FTZ R44, R51, R44 ;  /* 0x0000002c332c7221 */ /* 0x020fc60000010000 */
[----:B------:R-:W4:Y:S01]  /*5a90*/  SHFL.BFLY PT, R48, R55, 0x4, 0x101f ;  /* 0x0c901f0037307f89 */ /* 0x000f2200000e0000 */
[----:B------:R-:W-:Y:S01]  /*5aa0*/  IADD3 R25, R33, R14, RZ ;  /* 0x0000000e21197210 */ /* 0x000fe20007ffe0ff */
[----:B-1----:R-:W-:Y:S01]  /*5ab0*/  FADD.FTZ R57, R57, R50 ;  /* 0x0000003239397221 */ /* 0x002fe20000010000 */
[----:B------:R-:W-:Y:S01]  /*5ac0*/  MOV R50, 0xffff ;  /* 0x0000ffff00327802 */ /* 0x000fe20000000f00 */
[----:B------:R-:W1:Y:S01]  /*5ad0*/  SHFL.BFLY PT, R51, R44, 0x2, 0x101f ;  /* 0x0c501f002c337f89 */ /* 0x000e6200000e0000 */
[----:B------:R-:W-:-:S03]  /*5ae0*/  FADD.FTZ R36, R27, R32 ;  /* 0x000000201b247221 */ /* 0x000fc60000010000 */
[----:B------:R-:W5:Y:S01]  /*5af0*/  SHFL.BFLY PT, R46, R45, 0x2, 0x101f ;  /* 0x0c501f002d2e7f89 */ /* 0x000f6200000e0000 */
[----:B0-----:R-:W-:-:S03]  /*5b00*/  FADD.FTZ R35, R26, R29 ;  /* 0x0000001d1a237221 */ /* 0x001fc60000010000 */
[----:B------:R-:W0:Y:S01]  /*5b10*/  SHFL.BFLY PT, R50, R57, 0x4, 0x101f ;  /* 0x0c901f0039327f89 */ /* 0x000e2200000e0000 */
[----:B------:R-:W0:Y:S01]  /*5b20*/  LDC.64 R26, c[0x0][0x218] ;  /* 0x00008600ff1a7b82 */ /* 0x000e220000000a00 */
[----:B--2---:R-:W-:Y:S02]  /*5b30*/  FADD.FTZ R43, R40, R43 ;  /* 0x0000002b282b7221 */ /* 0x004fe40000010000 */
[----:B------:R-:W2:Y:S01]  /*5b40*/  SHFL.BFLY PT, R37, R36, 0x1, 0x101f ;  /* 0x0c301f0024257f89 */ /* 0x000ea200000e0000 */
[----:B------:R-:W-:Y:S01]  /*5b50*/  MOV R40, 0xffff ;  /* 0x0000ffff00287802 */ /* 0x000fe20000000f00 */
[----:B---3--:R-:W-:Y:S02]  /*5b60*/  FADD.FTZ R41, R39, R28 ;  /* 0x0000001c27297221 */ /* 0x008fe40000010000 */
[----:B------:R-:W3:Y:S01]  /*5b70*/  SHFL.BFLY PT, R38, R35, 0x1, 0x101f ;  /* 0x0c301f0023267f89 */ /* 0x000ee200000e0000 */
[----:B------:R-:W-:Y:S01]  /*5b80*/  MOV R39, 0xffff ;  /* 0x0000ffff00277802 */ /* 0x000fe20000000f00 */
[----:B------:R-:W3:Y:S01]  /*5b90*/  LDC.64 R28, c[0x0][0x220] ;  /* 0x00008800ff1c7b82 */ /* 0x000ee20000000a00 */
[----:B----4-:R-:W-:Y:S01]  /*5ba0*/  FADD.FTZ R48, R55, R48 ;  /* 0x0000003037307221 */ /* 0x010fe20000010000 */
[----:B------:R-:W4:Y:S01]  /*5bb0*/  SHFL.BFLY PT, R40, R41, 0x1, 0x101f ;  /* 0x0c301f0029287f89 */ /* 0x000f2200000e0000 */
[----:B------:R-:W-:Y:S01]  /*5bc0*/  MOV R55, 0xffff ;  /* 0x0000ffff00377802 */ /* 0x000fe20000000f00 */
[----:B-1----:R-:W-:Y:S01]  /*5bd0*/  FADD.FTZ R51, R44, R51 ;  /* 0x000000332c337221 */ /* 0x002fe20000010000 */
[----:B------:R-:W-:Y:S01]  /*5be0*/  IMAD.MOV.U32 R44, RZ, RZ, 0xffff ;  /* 0x0000ffffff2c7424 */ /* 0x000fe200078e00ff */
[----:B------:R-:W1:Y:S01]  /*5bf0*/  SHFL.BFLY PT, R42, R43, 0x1, 0x101f ;  /* 0x0c301f002b2a7f89 */ /* 0x000e6200000e0000 */
[----:B-----5:R-:W-:Y:S01]  /*5c00*/  FADD.FTZ R45, R45, R46 ;  /* 0x0000002e2d2d7221 */ /* 0x020fe20000010000 */
[----:B------:R-:W-:-:S02]  /*5c10*/  MOV R46, 0xffff ;  /* 0x0000ffff002e7802 */ /* 0x000fc40000000f00 */
[----:B------:R-:W5:Y:S01]  /*5c20*/  SHFL.BFLY PT, R39, R48, 0x2, 0x101f ;  /* 0x0c501f0030277f89 */ /* 0x000f6200000e0000 */
[----:B0-----:R-:W-:Y:S01]  /*5c30*/  FADD.FTZ R50, R57, R50 ;  /* 0x0000003239327221 */ /* 0x001fe20000010000 */
[----:B------:R-:W-:Y:S02]  /*5c40*/  IMAD.WIDE R26, R25, 0x2, R26 ;  /* 0x00000002191a7825 */ /* 0x000fe400078e021a */
[----:B------:R-:W0:Y:S02]  /*5c50*/  SHFL.BFLY PT, R44, R51, 0x1, 0x101f ;  /* 0x0c301f00332c7f89 */ /* 0x000e2400000e0000 */
[----:B--2---:R-:W-:Y:S02]  /*5c60*/  FADD.FTZ R36, R36, R37 ;  /* 0x0000002524247221 */ /* 0x004fe40000010000 */
[----:B------:R-:W2:Y:S01]  /*5c70*/  SHFL.BFLY PT, R46, R45, 0x1, 0x101f ;  /* 0x0c301f002d2e7f89 */ /* 0x000ea200000e0000 */
[----:B---3--:R-:W-:-:S03]  /*5c80*/  FADD.FTZ R35, R35, R38 ;  /* 0x0000002623237221 */ /* 0x008fc60000010000 */
[----:B------:R-:W3:Y:S01]  /*5c90*/  SHFL.BFLY PT, R55, R50, 0x2, 0x101f ;  /* 0x0c501f0032377f89 */ /* 0x000ee200000e0000 */
[----:B------:R-:W-:Y:S01]  /*5ca0*/  @!P0 F2FP.F16.F32.PACK_AB R33, RZ, R36 ;  /* 0x00000024ff21823e */ /* 0x000fe200000000ff */
[----:B------:R-:W-:-:S04]  /*5cb0*/  IMAD.WIDE R28, R25, 0x2, R28 ;  /* 0x00000002191c7825 */ /* 0x000fc800078e021c */
[----:B----4-:R-:W-:Y:S01]  /*5cc0*/  FADD.FTZ R40, R41, R40 ;  /* 0x0000002829287221 */ /* 0x010fe20000010000 */
[----:B------:R-:W-:Y:S02]  /*5cd0*/  @!P0 F2FP.F16.F32.PACK_AB R32, RZ, R35 ;  /* 0x00000023ff20823e */ /* 0x000fe400000000ff */
[----:B------:R-:W-:Y:S01]  /*5ce0*/  PRMT R34, R33, 0x7610, R34 ;  /* 0x0000761021227816 */ /* 0x000fe20000000022 */
[----:B-1----:R-:W-:Y:S01]  /*5cf0*/  FADD.FTZ R30, R43, R42 ;  /* 0x0000002a2b1e7221 */ /* 0x002fe20000010000 */
[----:B------:R-:W-:Y:S01]  /*5d00*/  @!P0 F2FP.F16.F32.PACK_AB R25, RZ, R40 ;  /* 0x00000028ff19823e */ /* 0x000fe200000000ff */
[----:B------:R-:W-:Y:S01]  /*5d10*/  @!P0 STG.E.U16 desc[UR16][R26.64], R32 ;  /* 0x000000201a008986 */ /* 0x000fe2000c101510 */
[----:B------:R-:W-:Y:S01]  /*5d20*/  MOV R36, 0xffff ;  /* 0x0000ffff00247802 */ /* 0x000fe20000000f00 */
[----:B-----5:R-:W-:Y:S01]  /*5d30*/  FADD.FTZ R39, R48, R39 ;  /* 0x0000002730277221 */ /* 0x020fe20000010000 */
[----:B------:R-:W-:Y:S01]  /*5d40*/  @!P0 F2FP.F16.F32.PACK_AB R30, RZ, R30 ;  /* 0x0000001eff1e823e */ /* 0x000fe200000000ff */
[----:B------:R1:W-:Y:S01]  /*5d50*/  @!P0 STG.E.U16 desc[UR16][R28.64], R34 ;  /* 0x000000221c008986 */ /* 0x0003e2000c101510 */
[----:B0-----:R-:W-:-:S03]  /*5d60*/  FADD.FTZ R31, R51, R44 ;  /* 0x0000002c331f7221 */ /* 0x001fc60000010000 */
[----:B------:R-:W0:Y:S01]  /*5d70*/  SHFL.BFLY PT, R36, R39, 0x1, 0x101f ;  /* 0x0c301f0027247f89 */ /* 0x000e2200000e0000 */
[----:B--2---:R-:W-:Y:S01]  /*5d80*/  FADD.FTZ R33, R45, R46 ;  /* 0x0000002e2d217221 */ /* 0x004fe20000010000 */
[----:B------:R-:W-:Y:S01]  /*5d90*/  @!P0 F2FP.F16.F32.PACK_AB R31, RZ, R31 ;  /* 0x0000001fff1f823e */ /* 0x000fe200000000ff */
[----:B---3--:R-:W-:-:S03]  /*5da0*/  FADD.FTZ R50, R50, R55 ;  /* 0x0000003732327221 */ /* 0x008fc60000010000 */
[----:B------:R-:W-:Y:S02]  /*5db0*/  @!P0 F2FP.F16.F32.PACK_AB R33, RZ, R33 ;  /* 0x00000021ff21823e */ /* 0x000fe400000000ff */
        /* <DEDUP_REMOVED lines=8> */
.L_x_2540:
[----:B01----:R-:W-:Y:S01]  /*5e40*/  FADD.FTZ R30, R50, R32 ;  /* 0x00000020321e7221 */ /* 0x003fe20000010000 */
[----:B------:R-:W-:-:S04]  /*5e50*/  @!P0 F2FP.F16.F32.PACK_AB R25, RZ, R36 ;  /* 0x00000024ff19823e */ /* 0x000fc800000000ff */
[----:B------:R-:W-:Y:S01]  /*5e60*/  @!P0 F2FP.F16.F32.PACK_AB R30, RZ, R30 ;  /* 0x0000001eff1e823e */ /* 0x000fe200000000ff */
[----:B------:R0:W-:Y:S04]  /*5e70*/  @!P0 STG.E.U16 desc[UR16][R26.64+0xb4], R25 ;  /* 0x0000b4191a008986 */ /* 0x0001e8000c101510 */
[----:B------:R0:W-:Y:S02]  /*5e80*/  @!P0 STG.E.U16 desc[UR16][R28.64+0xb4], R30 ;  /* 0x0000b41e1c008986 */ /* 0x0001e4000c101510 */
.L_x_2470:
[----:B------:R-:W-:Y:S05]  /*5e90*/  WARPSYNC.ALL ;  /* 0x0000000000007948 */ /* 0x000fea0003800000 */
[----:B------:R-:W-:Y:S01]  /*5ea0*/  IADD3 R14, R14, 0x800, RZ ;  /* 0x000008000e0e7810 */ /* 0x000fe20007ffe0ff */
[----:B------:R-:W-:Y:S03]  /*5eb0*/  BAR.SYNC.DEFER_BLOCKING 0x0 ;  /* 0x0000000000007b1d */ /* 0x000fe60000010000 */
[----:B------:R-:W-:-:S13]  /*5ec0*/  ISETP.GE.AND P0, PT, R14, UR14, PT ;  /* 0x0000000e0e007c0c */ /* 0x000fda000bf06270 */
[----:B------:R-:W-:Y:S05]  /*5ed0*/  @!P0 BRA `(.L_x_2477) ;  /* 0xffffffe400108947 */ /* 0x000fea000383ffff */
[----:B------:R-:W-:Y:S05]  /*5ee0*/  EXIT ;  /* 0x000000000000794d */ /* 0x000fea0003800000 */
.L_x_2473:
[----:B------:R-:W-:Y:S01]  /*5ef0*/  HFMA2.MMA R31, -RZ, RZ, 0, 4.76837158203125e-07 ;  /* 0x00000008ff1f7435 */ /* 0x000fe200000001ff */
[----:B--2---:R-:W-:Y:S01]  /*5f00*/  MOV R34, R26 ;  /* 0x0000001a00227202 */ /* 0x004fe20000000f00 */
[----:B0-----:R-:W-:Y:S01]  /*5f10*/  IMAD.MOV.U32 R25, RZ, RZ, 0xffff ;  /* 0x0000ffffff197424 */ /* 0x001fe200078e00ff */
[----:B------:R-:W-:-:S08]  /*5f20*/  MOV R30, 0x101f ;  /* 0x0000101f001e7802 */ /* 0x000fd00000000f00 */
[----:B-1-3--:R-:W-:Y:S05]  /*5f30*/  WARPSYNC.COLLECTIVE R25, `(.L_x_2478) ;  /* 0x0000000019087348 */ /* 0x00afea0003c00000 */
[----:B------:R0:W2:Y:S02]  /*5f40*/  SHFL.BFLY P2, R32, R34, R31, R30 ;  /* 0x0c00001f22207389 */ /* 0x0000a4000004001e */
[----:B0123--:R-:W-:Y:S01]  /*5f50*/  ENDCOLLECTIVE ;  /* 0x000000000000791b */ /* 0x00ffe20003800000 */
.L_x_2478:
[----:B------:R-:W-:Y:S02]  /*5f60*/  MOV R34, R27 ;  /* 0x0000001b00227202 */ /* 0x000fe40000000f00 */
[----:B------:R-:W-:-:S07]  /*5f70*/  MOV R29, R32 ;  /* 0x00000020001d7202 */ /* 0x000fce0000000f00 */
[----:B------:R-:W-:Y:S05]  /*5f80*/  WARPSYNC.COLLECTIVE R25, `(.L_x_2479) ;  /* 0x0000000019087348 */ /* 0x000fea0003c00000 */
[----:B------:R0:W1:Y:S02]  /*5f90*/  SHFL.BFLY P2, R32, R34, R31, R30 ;  /* 0x0c00001f22207389 */ /* 0x000064000004001e */
[----:B01----:R-:W-:Y:S01]  /*5fa0*/  ENDCOLLECTIVE ;  /* 0x000000000000791b */ /* 0x003fe20003800000 */
.L_x_2479:
[----:B------:R-:W-:Y:S01]  /*5fb0*/  FADD.FTZ R29, R29, R26 ;  /* 0x0000001a1d1d7221 */ /* 0x000fe20000010000 */
[----:B------:R-:W-:-:S04]  /*5fc0*/  HFMA2.MMA R31, -RZ, RZ, 0, 2.384185791015625e-07 ;  /* 0x00000004ff1f7435 */ /* 0x000fc800000001ff */
[----:B------:R-:W-:Y:S02]  /*5fd0*/  MOV R34, R29 ;  /* 0x0000001d00227202 */ /* 0x000fe40000000f00 */
[----:B------:R-:W-:-:S07]  /*5fe0*/  MOV R28, R32 ;  /* 0x00000020001c7202 */ /* 0x000fce0000000f00 */
[----:B------:R-:W-:Y:S05]  /*5ff0*/  WARPSYNC.COLLECTIVE R25, `(.L_x_2480) ;  /* 0x0000000019087348 */ /* 0x000fea0003c00000 */
[----:B------:R0:W1:Y:S02]  /*6000*/  SHFL.BFLY P2, R32, R34, R31, R30 ;  /* 0x0c00001f22207389 */ /* 0x000064000004001e */
[----:B01----:R-:W-:Y:S01]  /*6010*/  ENDCOLLECTIVE ;  /* 0x000000000000791b */ /* 0x003fe20003800000 */
.L_x_2480:
[----:B------:R-:W-:-:S05]  /*6020*/  FADD.FTZ R28, R28, R27 ;  /* 0x0000001b1c1c7221 */ /* 0x000fca0000010000 */
[----:B------:R-:W-:Y:S02]  /*6030*/  MOV R34, R28 ;  /* 0x0000001c00227202 */ /* 0x000fe40000000f00 */
[----:B------:R-:W-:-:S07]  /*6040*/  MOV R36, R32 ;  /* 0x0000002000247202 */ /* 0x000fce0000000f00 */
[----:B------:R-:W-:Y:S05]  /*6050*/  WARPSYNC.COLLECTIVE R25, `(.L_x_2481) ;  /* 0x0000000019087348 */ /* 0x000fea0003c00000 */
[----:B------:R0:W1:Y:S02]  /*6060*/  SHFL.BFLY P2, R32, R34, R31, R30 ;  /* 0x0c00001f22207389 */ /* 0x000064000004001e */
[----:B01----:R-:W-:Y:S01]  /*6070*/  ENDCOLLECTIVE ;  /* 0x000000000000791b */ /* 0x003fe20003800000 */
.L_x_2481:
[----:B------:R-:W-:Y:S01]  /*6080*/  FADD.FTZ R36, R29, R36 ;  /* 0x000000241d247221 */ /* 0x000fe20000010000 */
[----:B------:R-:W-:-:S04]  /*6090*/  HFMA2.MMA R31, -RZ, RZ, 0, 1.1920928955078125e-07 ;  /* 0x00000002ff1f7435 */ /* 0x000fc800000001ff */
[----:B------:R-:W-:Y:S02]  /*60a0*/  MOV R34, R36 ;  /* 0x0000002400227202 */ /* 0x000fe40000000f00 */
[----:B------:R-:W-:-:S07]  /*60b0*/  MOV R33, R32 ;  /* 0x0000002000217202 */ /* 0x000fce0000000f00 */
[----:B------:R-:W-:Y:S05]  /*60c0*/  WARPSYNC.COLLECTIVE R25, `(.L_x_2482) ;  /* 0x0000000019087348 */ /* 0x000fea0003c00000 */
[----:B------:R0:W1:Y:S02]  /*60d0*/  SHFL.BFLY P2, R32, R34, R31, R30 ;  /* 0x0c00001f22207389 */ /* 0x000064000004001e */
[----:B01----:R-:W-:Y:S01]  /*60e0*/  ENDCOLLECTIVE ;  /* 0x000000000000791b */ /* 0x003fe20003800000 */
.L_x_2482:
[----:B------:R-:W-:-:S05]  /*60f0*/  FADD.FTZ R33, R28, R33 ;  /* 0x000000211c217221 */ /* 0x000fca0000010000 */
[----:B------:R-:W-:Y:S01]  /*6100*/  MOV R34, R33 ;  /* 0x0000002100227202 */ /* 0x000fe20000000f00 */
[----:B------:R-:W-:-:S07]  /*6110*/  IMAD.MOV.U32 R35, RZ, RZ, R32 ;  /* 0x000000ffff237224 */ /* 0x000fce00078e0020 */
[----:B------:R-:W-:Y:S05]  /*6120*/  WARPSYNC.COLLECTIVE R25, `(.L_x_2483) ;  /* 0x0000000019087348 */ /* 0x000fea0003c00000 */
[----:B------:R0:W1:Y:S02]  /*6130*/  SHFL.BFLY P2, R32, R34, R31, R30 ;  /* 0x0c00001f22207389 */ /* 0x000064000004001e */
[----:B01----:R-:W-:Y:S01]  /*6140*/  ENDCOLLECTIVE ;  /* 0x000000000000791b */ /* 0x003fe20003800000 */
.L_x_2483:
[----:B------:R-:W-:Y:S01]  /*6150*/  FADD.FTZ R35, R36, R35 ;  /* 0x0000002324237221 */ /* 0x000fe20000010000 */
[----:B------:R-:W-:-:S04]  /*6160*/  HFMA2.MMA R31, -RZ, RZ, 0, 5.9604644775390625e-08 ;  /* 0x00000001ff1f7435 */ /* 0x000fc800000001ff */
[----:B------:R-:W-:Y:S02]  /*6170*/  MOV R34, R35 ;  /* 0x0000002300227202 */ /* 0x000fe40000000f00 */
[----:B------:R-:W-:-:S07]  /*6180*/  MOV R26, R32 ;  /* 0x00000020001a7202 */ /* 0x000fce0000000f00 */
[----:B------:R-:W-:Y:S05]  /*6190*/  WARPSYNC.COLLECTIVE R25, `(.L_x_2484) ;  /* 0x0000000019087348 */ /* 0x000fea0003c00000 */
[----:B------:R0:W1:Y:S02]  /*61a0*/  SHFL.BFLY P2, R32, R34, R31, R30 ;  /* 0x0c00001f22207389 */ /* 0x000064000004001e */
[----:B01----:R-:W-:Y:S01]  /*61b0*/  ENDCOLLECTIVE ;  /* 0x000000000000791b */ /* 0x003fe20003800000 */
.L_x_2484:
[----:B------:R-:W-:-:S05]  /*61c0*/  FADD.FTZ R37, R33, R26 ;  /* 0x0000001a21257221 */ /* 0x000fca0000010000 */
[----:B------:R-:W-:Y:S02]  /*61d0*/  MOV R34, R37 ;  /* 0x0000002500227202 */ /* 0x000fe40000000f00 */
[----:B------:R-:W-:-:S07]  /*61e0*/  MOV R38, R32 ;  /* 0x0000002000267202 */ /* 0x000fce0000000f00 */
[----:B------:R-:W-:Y:S05]  /*61f0*/  WARPSYNC.COLLECTIVE R25, `(.L_x_2485) ;  /* 0x0000000019087348 */ /* 0x000fea0003c00000 */
[----:B------:R0:W1:Y:S02]  /*6200*/  SHFL.BFLY P2, R32, R34, R31, R30 ;  /* 0x0c00001f22207389 */ /* 0x000064000004001e */
[----:B01----:R-:W-:Y:S01]  /*6210*/  ENDCOLLECTIVE ;  /* 0x000000000000791b */ /* 0x003fe20003800000 */
.L_x_2485:
[----:B------:R-:W-:Y:S01]  /*6220*/  FADD.FTZ R38, R35, R38 ;  /* 0x0000002623267221 */ /* 0x000fe20000010000 */
[----:B------:R-:W-:Y:S06]  /*6230*/  BRA `(.L_x_2486) ;  /* 0xffffffec006c7947 */ /* 0x000fec000383ffff */
.L_x_2474:
        /* <DEDUP_REMOVED lines=8> */
.L_x_2488:
[----:B------:R-:W-:Y:S05]  /*62c0*/  BSYNC B1 ;  /* 0x0000000000017941 */ /* 0x000fea0003800000 */
.L_x_2487:
        /* <DEDUP_REMOVED lines=9> */
.L_x_2489:
[----:B------:R-:W-:Y:S01]  /*6360*/  HFMA2.MMA R31, -RZ, RZ, 0, 2.384185791015625e-07 ;  /* 0x00000004ff1f7435 */ /* 0x000fe200000001ff */
[----:B------:R-:W-:Y:S02]  /*6370*/  MOV R34, R36 ;  /* 0x0000002400227202 */ /* 0x000fe40000000f00 */
[----:B------:R-:W-:-:S08]  /*6380*/  MOV R38, R32 ;  /* 0x0000002000267202 */ /* 0x000fd00000000f00 */
[----:B------:R-:W-:Y:S05]  /*6390*/  WARPSYNC.COLLECTIVE R25, `(.L_x_2490) ;  /* 0x0000000019087348 */ /* 0x000fea0003c00000 */
[----:B------:R0:W1:Y:S02]  /*63a0*/  SHFL.BFLY P2, R32, R34, R31, R30 ;  /* 0x0c00001f22207389 */ /* 0x000064000004001e */
[----:B01----:R-:W-:Y:S01]  /*63b0*/  ENDCOLLECTIVE ;  /* 0x000000000000791b */ /* 0x003fe20003800000 */
.L_x_2490:
[----:B------:R-:W-:-:S05]  /*63c0*/  FADD.FTZ R38, R38, R35 ;  /* 0x0000002326267221 */ /* 0x000fca0000010000 */
[----:B------:R-:W-:Y:S02]  /*63d0*/  MOV R34, R38 ;  /* 0x0000002600227202 */ /* 0x000fe40000000f00 */
[----:B------:R-:W-:-:S07]  /*63e0*/  MOV R37, R32 ;  /* 0x0000002000257202 */ /* 0x000fce0000000f00 */
[----:B------:R-:W-:Y:S05]  /*63f0*/  WARPSYNC.COLLECTIVE R25, `(.L_x_2491) ;  /* 0x0000000019087348 */ /* 0x000fea0003c00000 */
[----:B------:R0:W1:Y:S02]  /*6400*/  SHFL.BFLY P2, R32, R34, R31, R30 ;  /* 0x0c00001f22207389 */ /* 0x000064000004001e */
[----:B01----:R-:W-:Y:S01]  /*6410*/  ENDCOLLECTIVE ;  /* 0x000000000000791b */ /* 0x003fe20003800000 */
.L_x_2491:
[----:B------:R-:W-:-:S05]  /*6420*/  FADD.FTZ R37, R36, R37 ;  /* 0x0000002524257221 */ /* 0x000fca0000010000 */
[----:B------:R-:W-:Y:S01]  /*6430*/  MOV R34, R37 ;  /* 0x0000002500227202 */ /* 0x000fe20000000f00 */
[----:B------:R-:W-:Y:S01]  /*6440*/  IMAD.MOV.U32 R31, RZ, RZ, 0x2 ;  /* 0x00000002ff1f7424 */ /* 0x000fe200078e00ff */
[----:B------:R-:W-:-:S07]  /*6450*/  MOV R39, R32 ;  /* 0x0000002000277202 */ /* 0x000fce0000000f00 */
[----:B------:R-:W-:Y:S05]  /*6460*/  WARPSYNC.COLLECTIVE R25, `(.L_x_2492) ;  /* 0x0000000019087348 */ /* 0x000fea0003c00000 */
[----:B------:R0:W1:Y:S02]  /*6470*/  SHFL.BFLY P2, R32, R34, R31, R30 ;  /* 0x0c00001f22207389 */ /* 0x000064000004001e */
[----:B01----:R-:W-:Y:S01]  /*6480*/  ENDCOLLECTIVE ;  /* 0x000000000000791b */ /* 0x003fe20003800000 */
.L_x_2492:
[----:B------:R-:W-:-:S05]  /*6490*/  FADD.FTZ R39, R38, R39 ;  /* 0x0000002726277221 */ /* 0x000fca0000010000 */
[----:B------:R-:W-:Y:S02]  /*64a0*/  MOV R34, R39 ;  /* 0x0000002700227202 */ /* 0x000fe40000000f00 */
[----:B------:R-:W-:-:S07]  /*64b0*/  MOV R40, R32 ;  /* 0x0000002000287202 */ /* 0x000fce0000000f00 */
[----:B------:R-:W-:Y:S05]  /*64c0*/  WARPSYNC.COLLECTIVE R25, `(.L_x_2493) ;  /* 0x0000000019087348 */ /* 0x000fea0003c00000 */
[----:B------:R0:W1:Y:S02]  /*64d0*/  SHFL.BFLY P2, R32, R34, R31, R30 ;  /* 0x0c00001f22207389 */ /* 0x000064000004001e */
[----:B01----:R-:W-:Y:S01]  /*64e0*/  ENDCOLLECTIVE ;  /* 0x000000000000791b */ /* 0x003fe20003800000 */
.L_x_2493:
[----:B------:R-:W-:Y:S01]  /*64f0*/  FADD.FTZ R40, R37, R40 ;  /* 0x0000002825287221 */ /* 0x000fe20000010000 */
[----:B------:R-:W-:-:S04]  /*6500*/  HFMA2.MMA R31, -RZ, RZ, 0, 5.9604644775390625e-08 ;  /* 0x00000001ff1f7435 */ /* 0x000fc800000001ff */
[----:B------:R-:W-:Y:S02]  /*6510*/  MOV R34, R40 ;  /* 0x0000002800227202 */ /* 0x000fe40000000f00 */
[----:B------:R-:W-:-:S07]  /*6520*/  MOV R42, R32 ;  /* 0x00000020002a7202 */ /* 0x000fce0000000f00 */
[----:B------:R-:W-:Y:S05]  /*6530*/  WARPSYNC.COLLECTIVE R25, `(.L_x_2494) ;  /* 0x0000000019087348 */ /* 0x000fea0003c00000 */
[----:B------:R0:W1:Y:S02]  /*6540*/  SHFL.BFLY P2, R32, R34, R31, R30 ;  /* 0x0c00001f22207389 */ /* 0x000064000004001e */
[----:B01----:R-:W-:Y:S01]  /*6550*/  ENDCOLLECTIVE ;  /* 0x000000000000791b */ /* 0x003fe20003800000 */
.L_x_2494:
[----:B------:R-:W-:-:S05]  /*6560*/  FADD.FTZ R42, R39, R42 ;  /* 0x0000002a272a7221 */ /* 0x000fca0000010000 */
[----:B------:R-:W-:Y:S02]  /*6570*/  MOV R34, R42 ;  /* 0x0000002a00227202 */ /* 0x000fe40000000f00 */
[----:B------:R-:W-:-:S07]  /*6580*/  MOV R33, R32 ;  /* 0x0000002000217202 */ /* 0x000fce0000000f00 */
[----:B------:R-:W-:Y:S05]  /*6590*/  WARPSYNC.COLLECTIVE R25, `(.L_x_2495) ;  /* 0x0000000019087348 */ /* 0x000fea0003c00000 */
[----:B------:R0:W1:Y:S02]  /*65a0*/  SHFL.BFLY P2, R32, R34, R31, R30 ;  /* 0x0c00001f22207389 */ /* 0x000064000004001e */
[----:B01----:R-:W-:Y:S01]  /*65b0*/  ENDCOLLECTIVE ;  /* 0x000000000000791b */ /* 0x003fe20003800000 */
.L_x_2495:
[----:B------:R-:W-:Y:S01]  /*65c0*/  FADD.FTZ R33, R40, R33 ;  /* 0x0000002128217221 */ /* 0x000fe20000010000 */
[----:B------:R-:W-:Y:S06]  /*65d0*/  BRA `(.L_x_2496) ;  /* 0xffffffec00287947 */ /* 0x000fec000383ffff */
.L_x_2475:
[----:B------:R-:W-:Y:S01]  /*65e0*/  BSSY B1, `(.L_x_2497) ;  /* 0x0000008000017945 */ /* 0x000fe20003800000 */
[----:B----4-:R-:W-:Y:S02]  /*65f0*/  MOV R34, R33 ;  /* 0x0000002100227202 */ /* 0x010fe40000000f00 */
[----:B------:R-:W-:Y:S02]  /*6600*/  MOV R31, 0x8 ;  /* 0x00000008001f7802 */ /* 0x000fe40000000f00 */
[----:B--2---:R-:W-:Y:S02]  /*6610*/  MOV R30, 0x101f ;  /* 0x0000101f001e7802 */ /* 0x004fe40000000f00 */
[----:B------:R-:W-:-:S07]  /*6620*/  MOV R25, 0xffff ;  /* 0x0000ffff00197802 */ /* 0x000fce0000000f00 */
[----:B01-3--:R-:W-:Y:S05]  /*6630*/  WARPSYNC.COLLECTIVE R25, `(.L_x_2498) ;  /* 0x0000000019087348 */ /* 0x00bfea0003c00000 */
[----:B------:R2:W4:Y:S02]  /*6640*/  SHFL.BFLY P2, R32, R34, R31, R30 ;  /* 0x0c00001f22207389 */ /* 0x000524000004001e */
[----:B01234-:R-:W-:Y:S01]  /*6650*/  ENDCOLLECTIVE ;  /* 0x000000000000791b */ /* 0x01ffe20003800000 */
.L_x_2498:
[----:B------:R-:W-:Y:S05]  /*6660*/  BSYNC B1 ;  /* 0x0000000000017941 */ /* 0x000fea0003800000 */
.L_x_2497:
        /* <DEDUP_REMOVED lines=9> */
.L_x_2499:
[----:B------:R-:W-:Y:S01]  /*6700*/  HFMA2.MMA R31, -RZ, RZ, 0, 2.384185791015625e-07 ;  /* 0x00000004ff1f7435 */ /* 0x000fe200000001ff */
[----:B------:R-:W-:Y:S02]  /*6710*/  MOV R34, R36 ;  /* 0x0000002400227202 */ /* 0x000fe40000000f00 */
[----:B------:R-:W-:-:S08]  /*6720*/  MOV R38, R32 ;  /* 0x0000002000267202 */ /* 0x000fd00000000f00 */
[----:B------:R-:W-:Y:S05]  /*6730*/  WARPSYNC.COLLECTIVE R25, `(.L_x_2500) ;  /* 0x0000000019087348 */ /* 0x000fea0003c00000 */
[----:B------:R0:W1:Y:S02]  /*6740*/  SHFL.BFLY P2, R32, R34, R31, R30 ;  /* 0x0c00001f22207389 */ /* 0x000064000004001e */
[----:B01----:R-:W-:Y:S01]  /*6750*/  ENDCOLLECTIVE ;  /* 0x000000000000791b */ /* 0x003fe20003800000 */
.L_x_2500:
[----:B------:R-:W-:-:S05]  /*6760*/  FADD.FTZ R38, R38, R35 ;  /* 0x0000002326267221 */ /* 0x000fca0000010000 */
[----:B------:R-:W-:Y:S02]  /*6770*/  MOV R34, R38 ;  /* 0x0000002600227202 */ /* 0x000fe40000000f00 */
[----:B------:R-:W-:-:S07]  /*6780*/  MOV R37, R32 ;  /* 0x0000002000257202 */ /* 0x000fce0000000f00 */
[----:B------:R-:W-:Y:S05]  /*6790*/  WARPSYNC.COLLECTIVE R25, `(.L_x_2501) ;  /* 0x0000000019087348 */ /* 0x000fea0003c00000 */
[----:B------:R0:W1:Y:S02]  /*67a0*/  SHFL.BFLY P2, R32, R34, R31, R30 ;  /* 0x0c00001f22207389 */ /* 0x000064000004001e */
[----:B01----:R-:W-:Y:S01]  /*67b0*/  ENDCOLLECTIVE ;  /* 0x000000000000791b */ /* 0x003fe20003800000 */
.L_x_2501:
[----:B------:R-:W-:-:S05]  /*67c0*/  FADD.FTZ R37, R36, R37 ;  /* 0x0000002524257221 */ /* 0x000fca0000010000 */
[----:B------:R-:W-:Y:S01]  /*67d0*/  MOV R34, R37 ;  /* 0x0000002500227202 */ /* 0x000fe20000000f00 */
[----:B------:R-:W-:Y:S01]  /*67e0*/  IMAD.MOV.U32 R31, RZ, RZ, 0x2 ;  /* 0x00000002ff1f7424 */ /* 0x000fe200078e00ff */
[----:B------:R-:W-:-:S07]  /*67f0*/  MOV R39, R32 ;  /* 0x0000002000277202 */ /* 0x000fce0000000f00 */
[----:B------:R-:W-:Y:S05]  /*6800*/  WARPSYNC.COLLECTIVE R25, `(.L_x_2502) ;  /* 0x0000000019087348 */ /* 0x000fea0003c00000 */
[----:B------:R0:W1:Y:S02]  /*6810*/  SHFL.BFLY P2, R32, R34, R31, R30 ;  /* 0x0c00001f22207389 */ /* 0x000064000004001e */
[----:B01----:R-:W-:Y:S01]  /*6820*/  ENDCOLLECTIVE ;  /* 0x000000000000791b */ /* 0x003fe20003800000 */
.L_x_2502:
[----:B------:R-:W-:-:S05]  /*6830*/  FADD.FTZ R39, R38, R39 ;  /* 0x0000002726277221 */ /* 0x000fca0000010000 */
[----:B------:R-:W-:Y:S02]  /*6840*/  MOV R34, R39 ;  /* 0x0000002700227202 */ /* 0x000fe40000000f00 */
[----:B------:R-:W-:-:S07]  /*6850*/  MOV R40, R32 ;  /* 0x0000002000287202 */ /* 0x000fce0000000f00 */
[----:B------:R-:W-:Y:S05]  /*6860*/  WARPSYNC.COLLECTIVE R25, `(.L_x_2503) ;  /* 0x0000000019087348 */ /* 0x000fea0003c00000 */
[----:B------:R0:W1:Y:S02]  /*6870*/  SHFL.BFLY P2, R32, R34, R31, R30 ;  /* 0x0c00001f22207389 */ /* 0x000064000004001e */
[----:B01----:R-:W-:Y:S01]  /*6880*/  ENDCOLLECTIVE ;  /* 0x000000000000791b */ /* 0x003fe20003800000 */
.L_x_2503:
[----:B------:R-:W-:Y:S01]  /*6890*/  FADD.FTZ R40, R37, R40 ;  /* 0x0000002825287221 */ /* 0x000fe20000010000 */
[----:B------:R-:W-:-:S04]  /*68a0*/  HFMA2.MMA R31, -RZ, RZ, 0, 5.9604644775390625e-08 ;  /* 0x00000001ff1f7435 */ /* 0x000fc800000001ff */
[----:B------:R-:W-:Y:S02]  /*68b0*/  MOV R34, R40 ;  /* 0x0000002800227202 */ /* 0x000fe40000000f00 */
[----:B------:R-:W-:-:S07]  /*68c0*/  MOV R42, R32 ;  /* 0x00000020002a7202 */ /* 0x000fce0000000f00 */
[----:B------:R-:W-:Y:S05]  /*68d0*/  WARPSYNC.COLLECTIVE R25, `(.L_x_2504) ;  /* 0x0000000019087348 */ /* 0x000fea0003c00000 */
[----:B------:R0:W1:Y:S02]  /*68e0*/  SHFL.BFLY P2, R32, R34, R31, R30 ;  /* 0x0c00001f22207389 */ /* 0x000064000004001e */
[----:B01----:R-:W-:Y:S01]  /*68f0*/  ENDCOLLECTIVE ;  /* 0x000000000000791b */ /* 0x003fe20003800000 */
.L_x_2504:
[----:B------:R-:W-:-:S05]  /*6900*/  FADD.FTZ R42, R39, R42 ;  /* 0x0000002a272a7221 */ /* 0x000fca0000010000 */
[----:B------:R-:W-:Y:S02]  /*6910*/  MOV R34, R42 ;  /* 0x0000002a00227202 */ /* 0x000fe40000000f00 */
[----:B------:R-:W-:-:S07]  /*6920*/  MOV R33, R32 ;  /* 0x0000002000217202 */ /* 0x000fce0000000f00 */
[----:B------:R-:W-:Y:S05]  /*6930*/  WARPSYNC.COLLECTIVE R25, `(.L_x_2505) ;  /* 0x0000000019087348 */ /* 0x000fea0003c00000 */
[----:B------:R0:W1:Y:S02]  /*6940*/  SHFL.BFLY P2, R32, R34, R31, R30 ;  /* 0x0c00001f22207389 */ /* 0x000064000004001e */
[----:B01----:R-:W-:Y:S01]  /*6950*/  ENDCOLLECTIVE ;  /* 0x000000000000791b */ /* 0x003fe20003800000 */
.L_x_2505:
[----:B------:R-:W-:Y:S01]  /*6960*/  FADD.FTZ R33, R40, R33 ;  /* 0x0000002128217221 */ /* 0x000fe20000010000 */
[----:B------:R-:W-:Y:S06]  /*6970*/  BRA `(.L_x_2506) ;  /* 0xffffffe800cc7947 */ /* 0x000fec000383ffff */
.L_x_2476:
        /* <DEDUP_REMOVED lines=8> */
.L_x_2508:
[----:B------:R-:W-:Y:S05]  /*6a00*/  BSYNC B0 ;  /* 0x0000000000007941 */ /* 0x000fea0003800000 */
.L_x_2507:
        /* <DEDUP_REMOVED lines=13> */
.L_x_2509:
[----:B------:R-:W-:Y:S01]  /*6ae0*/  @P0 LOP3.LUT R35, R35, R10, RZ, 0x3c, !PT ;  /* 0x0000000a23230212 */ /* 0x000fe200078e3cff */
[----:B------:R-:W-:Y:S01]  /*6af0*/  HFMA2.MMA R50, -RZ, RZ, 0, 0 ;  /* 0x00000000ff327435 */ /* 0x000fe200000001ff */
        /* <DEDUP_REMOVED lines=10> */
.L_x_2510:
[----:B------:R-:W-:Y:S02]  /*6ba0*/  MOV R34, R28 ;  /* 0x0000001c00227202 */ /* 0x000fe40000000f00 */
[----:B------:R-:W-:-:S07]  /*6bb0*/  MOV R26, R32 ;  /* 0x00000020001a7202 */ /* 0x000fce0000000f00 */
[----:B------:R-:W-:Y:S05]  /*6bc0*/  WARPSYNC.COLLECTIVE R25, `(.L_x_2511) ;  /* 0x0000000019087348 */ /* 0x000fea0003c00000 */
[----:B------:R0:W1:Y:S02]  /*6bd0*/  SHFL.BFLY P2, R32, R34, R31, R30 ;  /* 0x0c00001f22207389 */ /* 0x000064000004001e */
[----:B01----:R-:W-:Y:S01]  /*6be0*/  ENDCOLLECTIVE ;  /* 0x000000000000791b */ /* 0x003fe20003800000 */
.L_x_2511:
        /* <DEDUP_REMOVED lines=10> */
.L_x_2512:
[----:B------:R-:W-:Y:S02]  /*6c90*/  MOV R34, R27 ;  /* 0x0000001b00227202 */ /* 0x000fe40000000f00 */
[----:B------:R-:W-:-:S07]  /*6ca0*/  MOV R29, R32 ;  /* 0x00000020001d7202 */ /* 0x000fce0000000f00 */
[----:B------:R-:W-:Y:S05]  /*6cb0*/  WARPSYNC.COLLECTIVE R25, `(.L_x_2513) ;  /* 0x0000000019087348 */ /* 0x000fea0003c00000 */
[----:B------:R0:W1:Y:S02]  /*6cc0*/  SHFL.BFLY P2, R32, R34, R31, R30 ;  /* 0x0c00001f22207389 */ /* 0x000064000004001e */
[----:B01----:R-:W-:Y:S01]  /*6cd0*/  ENDCOLLECTIVE ;  /* 0x000000000000791b */ /* 0x003fe20003800000 */
.L_x_2513:
        /* <DEDUP_REMOVED lines=12> */
.L_x_2514:
[----:B------:R-:W0:Y:S01]  /*6da0*/  LDC.64 R26, c[0x0][0x218] ;  /* 0x00008600ff1a7b82 */ /* 0x000e220000000a00 */
[----:B------:R-:W-:Y:S02]  /*6db0*/  MOV R34, R36 ;  /* 0x0000002400227202 */ /* 0x000fe40000000f00 */
[----:B------:R-:W-:-:S07]  /*6dc0*/  MOV R38, R32 ;  /* 0x0000002000267202 */ /* 0x000fce0000000f00 */
[----:B0-----:R-:W-:Y:S05]  /*6dd0*/  WARPSYNC.COLLECTIVE R25, `(.L_x_2515) ;  /* 0x0000000019087348 */ /* 0x001fea0003c00000 */
[----:B------:R1:W2:Y:S02]  /*6de0*/  SHFL.BFLY P2, R32, R34, R31, R30 ;  /* 0x0c00001f22207389 */ /* 0x0002a4000004001e */
[----:B012---:R-:W-:Y:S01]  /*6df0*/  ENDCOLLECTIVE ;  /* 0x000000000000791b */ /* 0x007fe20003800000 */
.L_x_2515:
        /* <DEDUP_REMOVED lines=10> */
.L_x_2516:
        /* <DEDUP_REMOVED lines=8> */
.L_x_2517:
[----:B------:R-:W-:Y:S01]  /*6f20*/  FADD.FTZ R42, R42, R39 ;  /* 0x000000272a2a7221 */ /* 0x000fe20000010000 */
[----:B------:R-:W-:-:S04]  /*6f30*/  HFMA2.MMA R31, -RZ, RZ, 0, 2.384185791015625e-07 ;  /* 0x00000004ff1f7435 */ /* 0x000fc800000001ff */
[----:B------:R-:W-:Y:S02]  /*6f40*/  MOV R34, R42 ;  /* 0x0000002a00227202 */ /* 0x000fe40000000f00 */
[----:B------:R-:W-:-:S07]  /*6f50*/  MOV R41, R32 ;  /* 0x0000002000297202 */ /* 0x000fce0000000f00 */
[----:B------:R-:W-:Y:S05]  /*6f60*/  WARPSYNC.COLLECTIVE R25, `(.L_x_2518) ;  /* 0x0000000019087348 */ /* 0x000fea0003c00000 */
[----:B------:R0:W1:Y:S02]  /*6f70*/  SHFL.BFLY P2, R32, R34, R31, R30 ;  /* 0x0c00001f22207389 */ /* 0x000064000004001e */
[----:B01----:R-:W-:Y:S01]  /*6f80*/  ENDCOLLECTIVE ;  /* 0x000000000000791b */ /* 0x003fe20003800000 */
.L_x_2518:
[----:B------:R-:W-:-:S05]  /*6f90*/  FADD.FTZ R41, R41, R40 ;  /* 0x0000002829297221 */ /* 0x000fca0000010000 */
[----:B------:R-:W-:Y:S02]  /*6fa0*/  MOV R34, R41 ;  /* 0x0000002900227202 */ /* 0x000fe40000000f00 */
[----:B------:R-:W-:-:S07]  /*6fb0*/  MOV R39, R32 ;  /* 0x0000002000277202 */ /* 0x000fce0000000f00 */
[----:B------:R-:W-:Y:S05]  /*6fc0*/  WARPSYNC.COLLECTIVE R25, `(.L_x_2519) ;  /* 0x0000000019087348 */ /* 0x000fea0003c00000 */
[----:B------:R0:W1:Y:S02]  /*6fd0*/  SHFL.BFLY P2, R32, R34, R31, R30 ;  /* 0x0c00001f22207389 */ /* 0x000064000004001e */
[----:B01----:R-:W-:Y:S01]  /*6fe0*/  ENDCOLLECTIVE ;  /* 0x000000000000791b */ /* 0x003fe20003800000 */
.L_x_2519:
[----:B------:R-:W-:Y:S01]  /*6ff0*/  FADD.FTZ R39, R42, R39 ;  /* 0x000000272a277221 */ /* 0x000fe20000010000 */
[----:B------:R-:W-:-:S03]  /*7000*/  HFMA2.MMA R31, -RZ, RZ, 0, 1.1920928955078125e-07 ;  /* 0x00000002ff1f7435 */ /* 0x000fc600000001ff */
[----:B------:R-:W-:Y:S01]  /*7010*/  IMAD.MOV.U32 R34, RZ, RZ, R39 ;  /* 0x000000ffff227224 */ /* 0x000fe200078e0027 */
[----:B------:R-:W-:-:S07]  /*7020*/  MOV R40, R32 ;  /* 0x0000002000287202 */ /* 0x000fce0000000f00 */
[----:B------:R-:W-:Y:S05]  /*7030*/  WARPSYNC.COLLECTIVE R25, `(.L_x_2520) ;  /* 0x0000000019087348 */ /* 0x000fea0003c00000 */
[----:B------:R0:W1:Y:S02]  /*7040*/  SHFL.BFLY P2, R32, R34, R31, R30 ;  /* 0x0c00001f22207389 */ /* 0x000064000004001e */
[----:B01----:R-:W-:Y:S01]  /*7050*/  ENDCOLLECTIVE ;  /* 0x000000000000791b */ /* 0x003fe20003800000 */
.L_x_2520:
[----:B------:R-:W-:-:S05]  /*7060*/  FADD.FTZ R40, R41, R40 ;  /* 0x0000002829287221 */ /* 0x000fca0000010000 */
[----:B------:R-:W-:Y:S02]  /*7070*/  MOV R34, R40 ;  /* 0x0000002800227202 */ /* 0x000fe40000000f00 */
[----:B------:R-:W-:-:S07]  /*7080*/  MOV R28, R32 ;  /* 0x00000020001c7202 */ /* 0x000fce0000000f00 */
[----:B------:R-:W-:Y:S05]  /*7090*/  WARPSYNC.COLLECTIVE R25, `(.L_x_2521) ;  /* 0x0000000019087348 */ /* 0x000fea0003c00000 */
[----:B------:R0:W1:Y:S02]  /*70a0*/  SHFL.BFLY P2, R32, R34, R31, R30 ;  /* 0x0c00001f22207389 */ /* 0x000064000004001e */
[----:B01----:R-:W-:Y:S01]  /*70b0*/  ENDCOLLECTIVE ;  /* 0x000000000000791b */ /* 0x003fe20003800000 */
.L_x_2521:
        /* <DEDUP_REMOVED lines=13> */
.L_x_2522:
[----:B------:R-:W-:Y:S01]  /*7190*/  FADD.FTZ R43, R40, R43 ;  /* 0x0000002b282b7221 */ /* 0x000fe20000010000 */
[----:B------:R-:W0:Y:S04]  /*71a0*/  LDC.64 R28, c[0x0][0x220] ;  /* 0x00008800ff1c7b82 */ /* 0x000e280000000a00 */
[----:B------:R-:W-:Y:S02]  /*71b0*/  MOV R34, R43 ;  /* 0x0000002b00227202 */ /* 0x000fe40000000f00 */
[----:B------:R-:W-:-:S07]  /*71c0*/  MOV R40, R32 ;  /* 0x0000002000287202 */ /* 0x000fce0000000f00 */
[----:B0-----:R-:W-:Y:S05]  /*71d0*/  WARPSYNC.COLLECTIVE R25, `(.L_x_2523) ;  /* 0x0000000019087348 */ /* 0x001fea0003c00000 */
[----:B------:R1:W2:Y:S02]  /*71e0*/  SHFL.BFLY P2, R32, R34, R31, R30 ;  /* 0x0c00001f22207389 */ /* 0x0002a4000004001e */
[----:B012---:R-:W-:Y:S01]  /*71f0*/  ENDCOLLECTIVE ;  /* 0x000000000000791b */ /* 0x007fe20003800000 */
.L_x_2523:
[----:B------:R-:W-:-:S04]  /*7200*/  IMAD.WIDE R28, R37, 0x2, R28 ;  /* 0x00000002251c7825 */ /* 0x000fc800078e021c */
[----:B------:R-:W-:Y:S01]  /*7210*/  FADD.FTZ R40, R41, R40 ;  /* 0x0000002829287221 */ /* 0x000fe20000010000 */
[----:B------:R-:W-:Y:S02]  /*7220*/  @P0 MOV R48, R52 ;  /* 0x0000003400300202 */ /* 0x000fe40000000f00 */
        /* <DEDUP_REMOVED lines=8> */
.L_x_2524:
[----:B------:R-:W-:Y:S01]  /*72b0*/  @!P0 F2FP.F16.F32.PACK_AB R33, RZ, R36 ;  /* 0x00000024ff21823e */ /* 0x000fe200000000ff */
[----:B------:R-:W-:Y:S01]  /*72c0*/  FADD.FTZ R42, R43, R42 ;  /* 0x0000002a2b2a7221 */ /* 0x000fe20000010000 */
[----:B------:R-:W-:Y:S02]  /*72d0*/  MOV R34, R45 ;  /* 0x0000002d00227202 */ /* 0x000fe40000000f00 */
[----:B------:R-:W-:-:S07]  /*72e0*/  MOV R51, R32 ;  /* 0x0000002000337202 */ /* 0x000fce0000000f00 */
[----:B------:R-:W-:Y:S05]  /*72f0*/  WARPSYNC.COLLECTIVE R25, `(.L_x_2525) ;  /* 0x0000000019087348 */ /* 0x000fea0003c00000 */
[----:B------:R0:W1:Y:S02]  /*7300*/  SHFL.BFLY P2, R32, R34, R31, R30 ;  /* 0x0c00001f22207389 */ /* 0x000064000004001e */
[----:B01----:R-:W-:Y:S01]  /*7310*/  ENDCOLLECTIVE ;  /* 0x000000000000791b */ /* 0x003fe20003800000 */
.L_x_2525:
[----:B------:R-:W-:Y:S01]  /*7320*/  FADD.FTZ R51, R51, R44 ;  /* 0x0000002c33337221 */ /* 0x000fe20000010000 */
[----:B------:R-:W-:-:S04]  /*7330*/  HFMA2.MMA R31, -RZ, RZ, 0, 2.384185791015625e-07 ;  /* 0x00000004ff1f7435 */ /* 0x000fc800000001ff */
[----:B------:R-:W-:Y:S02]  /*7340*/  MOV R34, R51 ;  /* 0x0000003300227202 */ /* 0x000fe40000000f00 */
[----:B------:R-:W-:-:S07]  /*7350*/  MOV R46, R32 ;  /* 0x00000020002e7202 */ /* 0x000fce0000000f00 */
[----:B------:R-:W-:Y:S05]  /*7360*/  WARPSYNC.COLLECTIVE R25, `(.L_x_2526) ;  /* 0x0000000019087348 */ /* 0x000fea0003c00000 */
[----:B------:R0:W1:Y:S02]  /*7370*/  SHFL.BFLY P2, R32, R34, R31, R30 ;  /* 0x0c00001f22207389 */ /* 0x000064000004001e */
[----:B01----:R-:W-:Y:S01]  /*7380*/  ENDCOLLECTIVE ;  /* 0x000000000000791b */ /* 0x003fe20003800000 */
.L_x_2526:
[----:B------:R-:W-:-:S05]  /*7390*/  FADD.FTZ R46, R46, R45 ;  /* 0x0000002d2e2e7221 */ /* 0x000fca0000010000 */
[----:B------:R-:W-:Y:S02]  /*73a0*/  MOV R34, R46 ;  /* 0x0000002e00227202 */ /* 0x000fe40000000f00 */
[----:B------:R-:W-:-:S07]  /*73b0*/  MOV R44, R32 ;  /* 0x00000020002c7202 */ /* 0x000fce0000000f00 */
[----:B------:R-:W-:Y:S05]  /*73c0*/  WARPSYNC.COLLECTIVE R25, `(.L_x_2527) ;  /* 0x0000000019087348 */ /* 0x000fea0003c00000 */
[----:B------:R0:W1:Y:S02]  /*73d0*/  SHFL.BFLY P2, R32, R34, R31, R30 ;  /* 0x0c00001f22207389 */ /* 0x000064000004001e */
[----:B01----:R-:W-:Y:S01]  /*73e0*/  ENDCOLLECTIVE ;  /* 0x000000000000791b */ /* 0x003fe20003800000 */
.L_x_2527:
[----:B------:R-:W-:Y:S01]  /*73f0*/  FADD.FTZ R44, R51, R44 ;  /* 0x0000002c332c7221 */ /* 0x000fe20000010000 */
[----:B------:R-:W-:-:S03]  /*7400*/  HFMA2.MMA R31, -RZ, RZ, 0, 1.1920928955078125e-07 ;  /* 0x00000002ff1f7435 */ /* 0x000fc600000001ff */
[----:B------:R-:W-:Y:S01]  /*7410*/  IMAD.MOV.U32 R34, RZ, RZ, R44 ;  /* 0x000000ffff227224 */ /* 0x000fe200078e002c */
[----:B------:R-:W-:-:S07]  /*7420*/  MOV R45, R32 ;  /* 0x00000020002d7202 */ /* 0x000fce0000000f00 */
[----:B------:R-:W-:Y:S05]  /*7430*/  WARPSYNC.COLLECTIVE R25, `(.L_x_2528) ;  /* 0x0000000019087348 */ /* 0x000fea0003c00000 */
[----:B------:R0:W1:Y:S02]  /*7440*/  SHFL.BFLY P2, R32, R34, R31, R30 ;  /* 0x0c00001f22207389 */ /* 0x000064000004001e */
[----:B01----:R-:W-:Y:S01]  /*7450*/  ENDCOLLECTIVE ;  /* 0x000000000000791b */ /* 0x003fe20003800000 */
.L_x_2528:
[----:B------:R-:W-:-:S05]  /*7460*/  FADD.FTZ R45, R46, R45 ;  /* 0x0000002d2e2d7221 */ /* 0x000fca0000010000 */
[----:B------:R-:W-:Y:S02]  /*7470*/  MOV R34, R45 ;  /* 0x0000002d00227202 */ /* 0x000fe40000000f00 */
[----:B------:R-:W-:-:S07]  /*7480*/  MOV R51, R32 ;  /* 0x0000002000337202 */ /* 0x000fce0000000f00 */
[----:B------:R-:W-:Y:S05]  /*7490*/  WARPSYNC.COLLECTIVE R25, `(.L_x_2529) ;  /* 0x0000000019087348 */ /* 0x000fea0003c00000 */
[----:B------:R0:W1:Y:S02]  /*74a0*/  SHFL.BFLY P2, R32, R34, R31, R30 ;  /* 0x0c00001f22207389 */ /* 0x000064000004001e */
[----:B01----:R-:W-:Y:S01]  /*74b0*/  ENDCOLLECTIVE ;  /* 0x000000000000791b */ /* 0x003fe20003800000 */
.L_x_2529:
[----:B------:R-:W-:Y:S01]  /*74c0*/  FADD.FTZ R51, R44, R51 ;  /* 0x000000332c337221 */ /* 0x000fe20000010000 */
[----:B------:R-:W-:-:S04]  /*74d0*/  HFMA2.MMA R31, -RZ, RZ, 0, 5.9604644775390625e-08 ;  /* 0x00000001ff1f7435 */ /* 0x000fc800000001ff */
[----:B------:R-:W-:Y:S02]  /*74e0*/  MOV R34, R51 ;  /* 0x0000003300227202 */ /* 0x000fe40000000f00 */
[----:B------:R-:W-:-:S07]  /*74f0*/  MOV R46, R32 ;  /* 0x00000020002e7202 */ /* 0x000fce0000000f00 */
[----:B------:R-:W-:Y:S05]  /*7500*/  WARPSYNC.COLLECTIVE R25, `(.L_x_2530) ;  /* 0x0000000019087348 */ /* 0x000fea0003c00000 */
[----:B------:R0:W1:Y:S02]  /*7510*/  SHFL.BFLY P2, R32, R34, R31, R30 ;  /* 0x0c00001f22207389 */ /* 0x000064000004001e */
[----:B01----:R-:W-:Y:S01]  /*7520*/  ENDCOLLECTIVE ;  /* 0x000000000000791b */ /* 0x003fe20003800000 */
.L_x_2530:
[----:B------:R-:W-:-:S05]  /*7530*/  FADD.FTZ R45, R45, R46 ;  /* 0x0000002e2d2d7221 */ /* 0x000fca0000010000 */
[----:B------:R-:W-:Y:S02]  /*7540*/  MOV R34, R45 ;  /* 0x0000002d00227202 */ /* 0x000fe40000000f00 */
[----:B------:R-:W-:-:S07]  /*7550*/  MOV R44, R32 ;  /* 0x00000020002c7202 */ /* 0x000fce0000000f00 */
[----:B------:R-:W-:Y:S05]  /*7560*/  WARPSYNC.COLLECTIVE R25, `(.L_x_2531) ;  /* 0x0000000019087348 */ /* 0x000fea0003c00000 */
[----:B------:R0:W1:Y:S02]  /*7570*/  SHFL.BFLY P2, R32, R34, R31, R30 ;  /* 0x0c00001f22207389 */ /* 0x000064000004001e */
[----:B01----:R-:W-:Y:S01]  /*7580*/  ENDCOLLECTIVE ;  /* 0x000000000000791b */ /* 0x003fe20003800000 */
.L_x_2531:
[----:B------:R-:W-:Y:S01]  /*7590*/  HFMA2.MMA R31, -RZ, RZ, 0, 4.76837158203125e-07 ;  /* 0x00000008ff1f7435 */ /* 0x000fe200000001ff */
[----:B------:R-:W-:Y:S01]  /*75a0*/  IMAD.MOV.U32 R34, RZ, RZ, R48 ;  /* 0x000000ffff227224 */ /* 0x000fe200078e0030 */
[----:B------:R-:W-:-:S09]  /*75b0*/  MOV R46, R32 ;  /* 0x00000020002e7202 */ /* 0x000fd20000000f00 */
[----:B------:R-:W-:Y:S05]  /*75c0*/  WARPSYNC.COLLECTIVE R25, `(.L_x_2532) ;  /* 0x0000000019087348 */ /* 0x000fea0003c00000 */
[----:B------:R0:W1:Y:S02]  /*75d0*/  SHFL.BFLY P2, R32, R34, R31, R30 ;  /* 0x0c00001f22207389 */ /* 0x000064000004001e */
[----:B01----:R-:W-:Y:S01]  /*75e0*/  ENDCOLLECTIVE ;  /* 0x000000000000791b */ /* 0x003fe20003800000 */
.L_x_2532:
[----:B------:R-:W-:Y:S02]  /*75f0*/  MOV R34, R50 ;  /* 0x0000003200227202 */ /* 0x000fe40000000f00 */
[----:B------:R-:W-:-:S07]  /*7600*/  MOV R55, R32 ;  /* 0x0000002000377202 */ /* 0x000fce0000000f00 */
[----:B------:R-:W-:Y:S05]  /*7610*/  WARPSYNC.COLLECTIVE R25, `(.L_x_2533) ;  /* 0x0000000019087348 */ /* 0x000fea0003c00000 */
[----:B------:R0:W1:Y:S02]  /*7620*/  SHFL.BFLY P2, R32, R34, R31, R30 ;  /* 0x0c00001f22207389 */ /* 0x000064000004001e */
[----:B01----:R-:W-:Y:S01]  /*7630*/  ENDCOLLECTIVE ;  /* 0x000000000000791b */ /* 0x003fe20003800000 */
.L_x_2533:
[----:B------:R-:W-:Y:S01]  /*7640*/  FADD.FTZ R55, R55, R48 ;  /* 0x0000003037377221 */ /* 0x000fe20000010000 */
[----:B------:R-:W-:-:S04]  /*7650*/  HFMA2.MMA R31, -RZ, RZ, 0, 2.384185791015625e-07 ;  /* 0x00000004ff1f7435 */ /* 0x000fc800000001ff */
[----:B------:R-:W-:Y:S02]  /*7660*/  MOV R34, R55 ;  /* 0x0000003700227202 */ /* 0x000fe40000000f00 */
[----:B------:R-:W-:-:S07]  /*7670*/  MOV R57, R32 ;  /* 0x0000002000397202 */ /* 0x000fce0000000f00 */
[----:B------:R-:W-:Y:S05]  /*7680*/  WARPSYNC.COLLECTIVE R25, `(.L_x_2534) ;  /* 0x0000000019087348 */ /* 0x000fea0003c00000 */
[----:B------:R0:W1:Y:S02]  /*7690*/  SHFL.BFLY P2, R32, R34, R31, R30 ;  /* 0x0c00001f22207389 */ /* 0x000064000004001e */
[----:B01----:R-:W-:Y:S01]  /*76a0*/  ENDCOLLECTIVE ;  /* 0x000000000000791b */ /* 0x003fe20003800000 */
.L_x_2534:
[----:B------:R-:W-:-:S05]  /*76b0*/  FADD.FTZ R57, R57, R50 ;  /* 0x0000003239397221 */ /* 0x000fca0000010000 */
[----:B------:R-:W-:Y:S02]  /*76c0*/  MOV R34, R57 ;  /* 0x0000003900227202 */ /* 0x000fe40000000f00 */
[----:B------:R-:W-:-:S07]  /*76d0*/  MOV R48, R32 ;  /* 0x0000002000307202 */ /* 0x000fce0000000f00 */
[----:B------:R-:W-:Y:S05]  /*76e0*/  WARPSYNC.COLLECTIVE R25, `(.L_x_2535) ;  /* 0x0000000019087348 */ /* 0x000fea0003c00000 */
[----:B------:R0:W1:Y:S02]  /*76f0*/  SHFL.BFLY P2, R32, R34, R31, R30 ;  /* 0x0c00001f22207389 */ /* 0x000064000004001e */
[----:B01----:R-:W-:Y:S01]  /*7700*/  ENDCOLLECTIVE ;  /* 0x000000000000791b */ /* 0x003fe20003800000 */
.L_x_2535:
[----:B------:R-:W-:Y:S01]  /*7710*/  FADD.FTZ R48, R55, R48 ;  /* 0x0000003037307221 */ /* 0x000fe20000010000 */
[----:B------:R-:W-:-:S03]  /*7720*/  HFMA2.MMA R31, -RZ, RZ, 0, 1.1920928955078125e-07 ;  /* 0x00000002ff1f7435 */ /* 0x000fc600000001ff */
[----:B------:R-:W-:Y:S01]  /*7730*/  IMAD.MOV.U32 R34, RZ, RZ, R48 ;  /* 0x000000ffff227224 */ /* 0x000fe200078e0030 */
[----:B------:R-:W-:-:S07]  /*7740*/  MOV R50, R32 ;  /* 0x0000002000327202 */ /* 0x000fce0000000f00 */
[----:B------:R-:W-:Y:S05]  /*7750*/  WARPSYNC.COLLECTIVE R25, `(.L_x_2536) ;  /* 0x0000000019087348 */ /* 0x000fea0003c00000 */
[----:B------:R0:W1:Y:S02]  /*7760*/  SHFL.BFLY P2, R32, R34, R31, R30 ;  /* 0x0c00001f22207389 */ /* 0x000064000004001e */
[----:B01----:R-:W-:Y:S01]  /*7770*/  ENDCOLLECTIVE ;  /* 0x000000000000791b */ /* 0x003fe20003800000 */
.L_x_2536:
[----:B------:R-:W-:-:S05]  /*7780*/  FADD.FTZ R50, R57, R50 ;  /* 0x0000003239327221 */ /* 0x000fca0000010000 */
[----:B------:R-:W-:Y:S02]  /*7790*/  MOV R34, R50 ;  /* 0x0000003200227202 */ /* 0x000fe40000000f00 */
[----:B------:R-:W-:-:S07]  /*77a0*/  MOV R39, R32 ;  /* 0x0000002000277202 */ /* 0x000fce0000000f00 */
[----:B------:R-:W-:Y:S05]  /*77b0*/  WARPSYNC.COLLECTIVE R25, `(.L_x_2537) ;  /* 0x0000000019087348 */ /* 0x000fea0003c00000 */
[----:B------:R0:W1:Y:S02]  /*77c0*/  SHFL.BFLY P2, R32, R34, R31, R30 ;  /* 0x0c00001f22207389 */ /* 0x000064000004001e */
[----:B01----:R-:W-:Y:S01]  /*77d0*/  ENDCOLLECTIVE ;  /* 0x000000000000791b */ /* 0x003fe20003800000 */
.L_x_2537:
        /* <DEDUP_REMOVED lines=21> */
.L_x_2538:
        /* <DEDUP_REMOVED lines=11> */
.L_x_2539:
[----:B------:R-:W-:Y:S01]  /*79e0*/  FADD.FTZ R36, R39, R36 ;  /* 0x0000002427247221 */ /* 0x000fe20000010000 */
[----:B------:R-:W-:Y:S06]  /*79f0*/  BRA `(.L_x_2540) ;  /* 0xffffffe400107947 */ /* 0x000fec000383ffff */
.L_x_2541:
        /* <DEDUP_REMOVED lines=16> */
.L_x_3947:


//--------------------- .text._ZN13group_norm_v218gn_bwd_cuda_kernelI6__halfLi480ELi1ELi32ELi60ELi256ELb0ELb1ELi32ELi960ELi960ELi4ELb1ELi18ELb0ELb0ELNS_15WgradSyncMethodE3ENS_16CompileConditionILi900EEEEEvPT_S6_S6_PKS5_S8_S8_S8_PKfflPfPj --------------------------
	.section	.text._ZN13group_norm_v218gn_bwd_cuda_kernelI6__halfLi480ELi1ELi32ELi60ELi256ELb0ELb1ELi32ELi960ELi960ELi4ELb1ELi18ELb0ELb0ELNS_15WgradSyncMethodE3ENS_16CompileConditionILi900EEEEEvPT_S6_S6_PKS5_S8_S8_S8_PKfflPfPj,"ax",@progbits
	.align	128
        .global         _ZN13group_norm_v218gn_bwd_cuda_kernelI6__halfLi480ELi1ELi32ELi60ELi256ELb0ELb1ELi32ELi960ELi960ELi4ELb1ELi18ELb0ELb0ELNS_15WgradSyncMethodE3ENS_16CompileConditionILi900EEEEEvPT_S6_S6_PKS5_S8_S8_S8_PKfflPfPj
        .type           _ZN13group_norm_v218gn_bwd_cuda_kernelI6__halfLi480ELi1ELi32ELi60ELi256ELb0ELb1ELi32ELi960ELi960ELi4ELb1ELi18ELb0ELb0ELNS_15WgradSyncMethodE3ENS_16CompileConditionILi900EEEEEvPT_S6_S6_PKS5_S8_S8_S8_PKfflPfPj,@function
        .size           _ZN13group_norm_v218gn_bwd_cuda_kernelI6__halfLi480ELi1ELi32ELi60ELi256ELb0ELb1ELi32ELi960ELi960ELi4ELb1ELi18ELb0ELb0ELNS_15WgradSyncMethodE3ENS_16CompileConditionILi900EEEEEvPT_S6_S6_PKS5_S8_S8_S8_PKfflPfPj,(.L_x_3948 - _ZN13group_norm_v218gn_bwd_cuda_kernelI6__halfLi480ELi1ELi32ELi60ELi256ELb0ELb1ELi32ELi960ELi960ELi4ELb1ELi18ELb0ELb0ELNS_15WgradSyncMethodE3ENS_16CompileConditionILi900EEEEEvPT_S6_S6_PKS5_S8_S8_S8_PKfflPfPj)
        .other          _ZN13group_norm_v218gn_bwd_cuda_kernelI6__halfLi480ELi1ELi32ELi60ELi256ELb0ELb1ELi32ELi960ELi960ELi4ELb1ELi18ELb0ELb0ELNS_15WgradSyncMethodE3ENS_16CompileConditionILi900EEEEEvPT_S6_S6_PKS5_S8_S8_S8_PKfflPfPj,@"STO_CUDA_ENTRY STV_DEFAULT"
_ZN13group_norm_v218gn_bwd_cuda_kernelI6__halfLi480ELi1ELi32ELi60ELi256ELb0ELb1ELi32ELi960ELi960ELi4ELb1ELi18ELb0ELb0ELNS_15WgradSyncMethodE3ENS_16CompileConditionILi900EEEEEvPT_S6_S6_PKS5_S8_S8_S8_PKfflPfPj:
.text._ZN13group_norm_v218gn_bwd_cuda_kernelI6__halfLi480ELi1ELi32ELi60ELi256ELb0ELb1ELi32ELi960ELi960ELi4ELb1ELi18ELb0ELb0ELNS_15WgradSyncMethodE3ENS_16CompileConditionILi900EEEEEvPT_S6_S6_PKS5_S8_S8_S8_PKfflPfPj:
        /* <DEDUP_REMOVED lines=31> */
.L_x_2544:
[----:B------:R-:W2:Y:S04]  /*01f0*/  LD.E.STRONG.GPU R0, desc[UR18][R2.64] ;  /* 0x0000001202007980 */ /* 0x000ea8000c10f900 */
[----:B--2---:R-:W-:Y:S01]  /*0200*/  CCTL.IVALL ;  /* 0x00000000ff00798f */ /* 0x004fe20002000000 */
[----:B------:R-:W-:Y:S05]  /*0210*/  YIELD ;  /* 0x0000000000007946 */ /* 0x000fea0003800000 */
[----:B-----5:R-:W-:-:S04]  /*0220*/  LOP3.LUT R0, R0, R5, RZ, 0x3c, !PT ;  /* 0x0000000500007212 */ /* 0x020fc800078e3cff */
[----:B------:R-:W-:-:S13]  /*0230*/  ISETP.GT.AND P0, PT, R0, -0x1, PT ;  /* 0xffffffff0000780c */ /* 0x000fda0003f04270 */
[----:B------:R-:W-:Y:S05]  /*0240*/  @P0 BRA `(.L_x_2544) ;  /* 0xfffffffc00e80947 */ /* 0x000fea000383ffff */
.L_x_2543:
[----:B------:R-:W-:Y:S05]  /*0250*/  WARPSYNC.ALL ;  /* 0x0000000000007948 */ /* 0x000fea0003800000 */
[----:B------:R-:W-:Y:S06]  /*0260*/  BAR.SYNC.DEFER_BLOCKING 0x0 ;  /* 0x0000000000007b1d */ /* 0x000fec0000010000 */
[----:B------:R-:W-:Y:S05]  /*0270*/  BRA `(.L_x_2545) ;  /* 0x0000006c00347947 */ /* 0x000fea0003800000 */
.L_x_2542:
        /* <DEDUP_REMOVED lines=24> */
[----:B0-----:R-:W-:Y:S01]  /*0400*/  IADD3 R5, R11, 0x1e0, RZ ;  /* 0x000001e00b057810 */ /* 0x001fe20007ffe0ff */
[----:B------:R-:W-:Y:S01]  /*0410*/  USEL UR21, UR16, 0x1, !UP0 ;  /* 0x0000000110157887 */ /* 0x000fe2000c000000 */
[----:B------:R-:W-:Y:S01]  /*0420*/  SHF.R.S32.HI R0, RZ, 0x1f, R11 ;  /* 0x0000001fff007819 */ /* 0x000fe2000001140b */
[----:B------:R-:W-:Y:S01]  /*0430*/  UMOV UR14, UR10 ;  /* 0x0000000a000e7c82 */ /* 0x000fe20008000000 */
[----:B------:R-:W-:Y:S01]  /*0440*/  SHF.R.S32.HI R6, RZ, 0x1f, R5 ;  /* 0x0000001fff067819 */ /* 0x000fe20000011405 */
[----:B------:R-:W-:Y:S01]  /*0450*/  UMOV UR4, URZ ;  /* 0x0000003f00047c82 */ /* 0x000fe20008000000 */
[----:B------:R-:W-:Y:S02]  /*0460*/  LEA.HI R2, R0, R11, RZ, 0x2 ;  /* 0x0000000b00027211 */ /* 0x000fe400078f10ff */
[----:B------:R-:W-:Y:S02]  /*0470*/  SHF.R.U32.HI R9, RZ, 0x1, R11 ;  /* 0x00000001ff097819 */ /* 0x000fe4000001160b */
        /* <DEDUP_REMOVED lines=10> */
[----:B------:R-:W-:Y:S02]  /*0520*/  LEA.HI R0, R0, R11, RZ, 0x4 ;  /* 0x0000000b00007211 */ /* 0x000fe400078f20ff */
[----:B------:R-:W-:Y:S02]  /*0530*/  LOP3.LUT R2, R2, 0xfffffffc, RZ, 0xc0, !PT ;  /* 0xfffffffc02027812 */ /* 0x000fe400078ec0ff */
[----:B------:R-:W-:Y:S02]  /*0540*/  LEA.HI R4, R4, R3, RZ, 0x2 ;  /* 0x0000000304047211 */ /* 0x000fe400078f10ff */
[----:B0-----:R-:W-:Y:S02]  /*0550*/  IADD3 R7, R7, 0xf0, RZ ;  /* 0x000000f007077810 */ /* 0x001fe40007ffe0ff */
[----:B------:R-:W-:-:S02]  /*0560*/  LEA.HI R6, R6, R5, RZ, 0x4 ;  /* 0x0000000506067211 */ /* 0x000fc400078f20ff */
[----:B------:R-:W-:Y:S02]  /*0570*/  SHF.R.S32.HI R10, RZ, 0x1f, R7 ;  /* 0x0000001fff0a7819 */ /* 0x000fe40000011407 */
[----:B------:R-:W-:Y:S02]  /*0580*/  IADD3 R8, R5, -R8, RZ ;  /* 0x8000000805087210 */ /* 0x000fe40007ffe0ff */
[----:B------:R-:W-:Y:S02]  /*0590*/  SHF.R.U32.HI R3, RZ, 0x4, R0 ;  /* 0x00000004ff037819 */ /* 0x000fe40000011600 */
[----:B------:R-:W-:Y:S02]  /*05a0*/  IADD3 R2, -R2, R11, RZ ;  /* 0x0000000b02027210 */ /* 0x000fe40007ffe1ff */
[----:B------:R-:W-:Y:S02]  /*05b0*/  SHF.R.U32.HI R5, RZ, 0x2, R4 ;  /* 0x00000002ff057819 */ /* 0x000fe40000011604 */
[----:B------:R-:W-:-:S02]  /*05c0*/  LEA.HI R10, R10, R7, RZ, 0x2 ;  /* 0x000000070a0a7211 */ /* 0x000fc400078f10ff */
[C---:B------:R-:W-:Y:S02]  /*05d0*/  LOP3.LUT R4, R2.reuse, 0x3, R3, 0x78, !PT ;  /* 0x0000000302047812 */ /* 0x040fe400078e7803 */
        /* <DEDUP_REMOVED lines=13> */
[C---:B------:R-:W-:Y:S02]  /*06b0*/  LOP3.LUT R0, R2.reuse, 0x8, RZ, 0x3c, !PT ;  /* 0x0000000802007812 */ /* 0x040fe400078e3cff */
[----:B------:R-:W-:Y:S02]  /*06c0*/  LOP3.LUT R2, R2, 0x10, RZ, 0x3c, !PT ;  /* 0x0000001002027812 */ /* 0x000fe400078e3cff */
[C---:B------:R-:W-:Y:S02]  /*06d0*/  IADD3 R5, R4.reuse, R3, RZ ;  /* 0x0000000304057210 */ /* 0x040fe40007ffe0ff */
[----:B------:R-:W-:-:S02]  /*06e0*/  IADD3 R3, R4, R0, RZ ;  /* 0x0000000004037210 */ /* 0x000fc40007ffe0ff */
[----:B------:R-:W-:-:S03]  /*06f0*/  IADD3 R0, R4, R2, RZ ;  /* 0x0000000204007210 */ /* 0x000fc60007ffe0ff */
[----:B------:R0:W-:Y:S04]  /*0700*/  STL [R1+0xf4], R3 ;  /* 0x0000f40301007387 */ /* 0x0001e80000100800 */
[----:B------:R0:W-:Y:S02]  /*0710*/  STL [R1+0xf0], R0 ;  /* 0x0000f00001007387 */ /* 0x0001e40000100800 */
.L_x_2555:
[----:B------:R-:W0:Y:S01]  /*0720*/  S2R R125, SR_TID.X ;  /* 0x00000000007d7919 */ /* 0x000e220000002100 */
[----:B------:R-:W-:Y:S02]  /*0730*/  ULOP3.LUT UR15, UR10, 0x1, URZ, 0xc0, !UPT ;  /* 0x000000010a0f7892 */ /* 0x000fe4000f8ec03f */
[----:B------:R-:W-:Y:S02]  /*0740*/  USHF.R.U64 UR16, UR10, 0x1, UR5 ;  /* 0x000000010a107899 */ /* 0x000fe40008001205 */
[----:B------:R-:W-:Y:S02]  /*0750*/  UIMAD UR20, UR15, 0x3c0, URZ ;  /* 0x000003c00f1478a4 */ /* 0x000fe4000f8e023f */
[----:B------:R-:W-:Y:S02]  /*0760*/  USHF.L.U32 UR15, UR23, 0x5, URZ ;  /* 0x00000005170f7899 */ /* 0x000fe4000800063f */
[----:B------:R-:W-:Y:S01]  /*0770*/  USHF.R.U32.HI UR25, URZ, 0x1, UR5 ;  /* 0x000000013f197899 */ /* 0x000fe20008011605 */
[----:B-1----:R-:W-:Y:S01]  /*0780*/  MOV R7, UR16 ;  /* 0x0000001000077c02 */ /* 0x002fe20008000f00 */
[----:B------:R-:W-:Y:S01]  /*0790*/  ULOP3.LUT UR15, UR15, 0xe0, URZ, 0xc0, !UPT ;  /* 0x000000e00f0f7892 */ /* 0x000fe2000f8ec03f */
[----:B------:R-:W-:Y:S01]  /*07a0*/  ULDC.64 UR28, c[0x0][0x248] ;  /* 0x00009200001c7ab9 */ /* 0x000fe20000000a00 */
[----:B------:R-:W-:-:S02]  /*07b0*/  UIMAD UR26, UR25, 0x78000, URZ ;  /* 0x00078000191a78a4 */ /* 0x000fc4000f8e023f */
[----:B------:R-:W-:Y:S01]  /*07c0*/  MOV R6, UR25 ;  /* 0x0000001900067c02 */ /* 0x000fe20008000f00 */
[----:B0-----:R-:W-:-:S05]  /*07d0*/  IMAD.WIDE.U32 R2, R125, -0x77777777, RZ ;  /* 0x888888897d027825 */ /* 0x001fca00078e00ff */
[----:B------:R-:W-:-:S04]  /*07e0*/  SHF.R.U32.HI R83, RZ, 0x7, R3 ;  /* 0x00000007ff537819 */ /* 0x000fc80000011603 */
[C---:B------:R-:W-:Y:S01]  /*07f0*/  IADD3 R56, R83.reuse, UR15, RZ ;  /* 0x0000000f53387c10 */ /* 0x040fe2000fffe0ff */
[----:B------:R-:W-:Y:S01]  /*0800*/  IMAD R101, R83, -0xf0, R125 ;  /* 0xffffff1053657824 */ /* 0x000fe200078e027d */
[----:B------:R-:W-:-:S03]  /*0810*/  ULDC UR15, c[0x0][0x250] ;  /* 0x00009400000f7ab9 */ /* 0x000fc60000000800 */
[----:B------:R-:W-:Y:S01]  /*0820*/  IMAD R56, R56, 0x780, RZ ;  /* 0x0000078038387824 */ /* 0x000fe200078e02ff */
[----:B------:R-:W-:-:S04]  /*0830*/  LEA R50, R101, UR20, 0x2 ;  /* 0x0000001465327c11 */ /* 0x000fc8000f8e10ff */
[----:B------:R-:W-:Y:S01]  /*0840*/  SHF.R.S32.HI R51, RZ, 0x1f, R50 ;  /* 0x0000001fff337819 */ /* 0x000fe20000011432 */
[----:B------:R-:W-:-:S04]  /*0850*/  IMAD.WIDE.U32 R2, R50, -0x77777777, RZ ;  /* 0x8888888932027825 */ /* 0x000fc800078e00ff */
[C---:B------:R-:W-:Y:S01]  /*0860*/  IMAD.WIDE.U32 R36, R7.reuse, 0x78000, R50 ;  /* 0x0007800007247825 */ /* 0x040fe200078e0032 */
[----:B------:R-:W-:Y:S02]  /*0870*/  SHF.R.U32.HI R0, RZ, 0x5, R3 ;  /* 0x00000005ff007819 */ /* 0x000fe40000011603 */
[----:B------:R-:W0:Y:S02]  /*0880*/  LDC.64 R2, c[0x0][0x238] ;  /* 0x00008e00ff027b82 */ /* 0x000e240000000a00 */
[----:B------:R-:W-:Y:S01]  /*0890*/  LEA R5, P0, R7, R0, 0x5 ;  /* 0x0000000007057211 */ /* 0x000fe200078028ff */
[----:B------:R1:W-:Y:S01]  /*08a0*/  STL [R1+0xd8], R0 ;  /* 0x0000d80001007387 */ /* 0x0003e20000100800 */
[----:B------:R-:W-:Y:S01]  /*08b0*/  IADD3 R37, R37, UR26, RZ ;  /* 0x0000001a25257c10 */ /* 0x000fe2000fffe0ff */
[----:B------:R-:W-:Y:S01]  /*08c0*/  ULDC.64 UR26, c[0x0][0x230] ;  /* 0x00008c00001a7ab9 */ /* 0x000fe20000000a00 */
[----:B------:R-:W-:Y:S02]  /*08d0*/  LEA.HI.X R6, R7, RZ, R6, 0x5, P0 ;  /* 0x000000ff07067211 */ /* 0x000fe400000f2c06 */
[----:B------:R-:W-:-:S04]  /*08e0*/  LEA R4, P0, R5, UR28, 0x3 ;  /* 0x0000001c05047c11 */ /* 0x000fc8000f8018ff */
[----:B------:R-:W-:Y:S01]  /*08f0*/  LEA.HI.X R5, R5, UR29, R6, 0x3, P0 ;  /* 0x0000001d05057c11 */ /* 0x000fe200080f1c06 */
[----:B------:R-:W-:Y:S01]  /*0900*/  ULDC.64 UR28, c[0x0][0x228] ;  /* 0x00008a00001c7ab9 */ /* 0x000fe20000000a00 */
[----:B-1----:R-:W-:-:S04]  /*0910*/  IADD3 R0, P1, R56, R36, RZ ;  /* 0x0000002438007210 */ /* 0x002fc80007f3e0ff */
[----:B------:R-:W-:Y:S01]  /*0920*/  IADD3.X R7, RZ, R37, RZ, P1, !PT ;  /* 0x00000025ff077210 */ /* 0x000fe20000ffe4ff */
[----:B------:R-:W2:Y:S01]  /*0930*/  LDG.E.64.CONSTANT R4, desc[UR18][R4.64] ;  /* 0x0000001204047981 */ /* 0x000ea2000c1e9b00 */
[C---:B------:R-:W-:Y:S02]  /*0940*/  SHF.L.U32 R9, R0.reuse, 0x1, RZ ;  /* 0x0000000100097819 */ /* 0x040fe400000006ff */
[----:B------:R-:W-:Y:S02]  /*0950*/  SHF.L.U64.HI R8, R0, 0x1, R7 ;  /* 0x0000000100087819 */ /* 0x000fe40000010207 */
[----:B------:R-:W-:-:S04]  /*0960*/  IADD3 R14, P0, R9, UR26, RZ ;  /* 0x0000001a090e7c10 */ /* 0x000fc8000ff1e0ff */
[----:B------:R-:W-:-:S06]  /*0970*/  IADD3.X R15, R8, UR27, RZ, P0, !PT ;  /* 0x0000001b080f7c10 */ /* 0x000fcc00087fe4ff */
[----:B------:R-:W3:Y:S01]  /*0980*/  LDG.E.64.CONSTANT R14, desc[UR18][R14.64] ;  /* 0x000000120e0e7981 */ /* 0x000ee2000c1e9b00 */
[----:B------:R-:W-:Y:S01]  /*0990*/  IADD3 R12, P1, R9, UR28, RZ ;  /* 0x0000001c090c7c10 */ /* 0x000fe2000ff3e0ff */
[----:B0-----:R-:W-:-:S03]  /*09a0*/  IMAD.WIDE R50, R50, 0x2, R2 ;  /* 0x0000000232327825 */ /* 0x001fc600078e0202 */
[----:B------:R-:W-:Y:S02]  /*09b0*/  IADD3.X R13, R8, UR29, RZ, P1, !PT ;  /* 0x0000001d080d7c10 */ /* 0x000fe40008ffe4ff */
[----:B------:R-:W-:Y:S01]  /*09c0*/  IADD3 R3, R56, 0xf00, RZ ;  /* 0x00000f0038037810 */ /* 0x000fe20007ffe0ff */
[----:B------:R-:W4:Y:S04]  /*09d0*/  LDG.E.64.CONSTANT R50, desc[UR18][R50.64] ;  /* 0x0000001232327981 */ /* 0x000f28000c1e9b00 */
[----:B------:R-:W4:Y:S01]  /*09e0*/  LDG.E.64.CONSTANT R12, desc[UR18][R12.64] ;  /* 0x000000120c0c7981 */ /* 0x000f22000c1e9b00 */
[----:B------:R-:W-:-:S04]  /*09f0*/  IADD3 R3, P0, R3, R36, RZ ;  /* 0x0000002403037210 */ /* 0x000fc80007f1e0ff */
[----:B------:R-:W-:Y:S02]  /*0a00*/  IADD3.X R0, RZ, R37, RZ, P0, !PT ;  /* 0x00000025ff007210 */ /* 0x000fe400007fe4ff */
[C---:B------:R-:W-:Y:S01]  /*0a10*/  SHF.L.U32 R6, R3.reuse, 0x1, RZ ;  /* 0x0000000103067819 */ /* 0x040fe200000006ff */
[----:B------:R0:W-:Y:S01]  /*0a20*/  STL [R1+0xd4], R8 ;  /* 0x0000d40801007387 */ /* 0x0001e20000100800 */
[----:B------:R-:W-:-:S03]  /*0a30*/  SHF.L.U64.HI R2, R3, 0x1, R0 ;  /* 0x0000000103027819 */ /* 0x000fc60000010200 */
[----:B------:R1:W-:Y:S01]  /*0a40*/  STL [R1+0xac], R9 ;  /* 0x0000ac0901007387 */ /* 0x0003e20000100800 */
[----:B0-----:R-:W-:-:S04]  /*0a50*/  IADD3 R8, P0, R6, UR26, RZ ;  /* 0x0000001a06087c10 */ /* 0x001fc8000ff1e0ff */
[----:B-1----:R-:W-:-:S06]  /*0a60*/  IADD3.X R9, R2, UR27, RZ, P0, !PT ;  /* 0x0000001b02097c10 */ /* 0x002fcc00087fe4ff */
[----:B------:R-:W4:Y:S01]  /*0a70*/  LDG.E.64.CONSTANT R8, desc[UR18][R8.64] ;  /* 0x0000001208087981 */ /* 0x000f22000c1e9b00 */
[----:B------:R-:W-:-:S04]  /*0a80*/  IADD3 R10, P1, R6, UR28, RZ ;  /* 0x0000001c060a7c10 */ /* 0x000fc8000ff3e0ff */
[----:B------:R-:W-:-:S06]  /*0a90*/  IADD3.X R11, R2, UR29, RZ, P1, !PT ;  /* 0x0000001d020b7c10 */ /* 0x000fcc0008ffe4ff */
[----:B------:R-:W4:Y:S01]  /*0aa0*/  LDG.E.64.CONSTANT R10, desc[UR18][R10.64] ;  /* 0x000000120a0a7981 */ /* 0x000f22000c1e9b00 */
[----:B------:R-:W-:-:S04]  /*0ab0*/  IADD3 R3, R56, 0x1e00, RZ ;  /* 0x00001e0038037810 */ /* 0x000fc80007ffe0ff */
[----:B------:R-:W-:Y:S01]  /*0ac0*/  IADD3 R3, P0, R3, R36, RZ ;  /* 0x0000002403037210 */ /* 0x000fe20007f1e0ff */
[----:B------:R0:W-:Y:S03]  /*0ad0*/  STL [R1+0xcc], R6 ;  /* 0x0000cc0601007387 */ /* 0x0001e60000100800 */
[----:B------:R-:W-:Y:S02]  /*0ae0*/  IADD3.X R0, RZ, R37, RZ, P0, !PT ;  /* 0x00000025ff007210 */ /* 0x000fe400007fe4ff */
[----:B------:R-:W-:Y:S01]  /*0af0*/  SHF.L.U32 R16, R3, 0x1, RZ ;  /* 0x0000000103107819 */ /* 0x000fe200000006ff */
[----:B------:R1:W-:Y:S03]  /*0b00*/  STL [R1+0xd0], R2 ;  /* 0x0000d00201007387 */ /* 0x0003e60000100800 */
[----:B0-----:R-:W-:-:S02]  /*0b10*/  IADD3 R6, P0, R16, UR26, RZ ;  /* 0x0000001a10067c10 */ /* 0x001fc4000ff1e0ff */
[----:B------:R-:W-:Y:S02]  /*0b20*/  IADD3 R46, P1, R16, UR28, RZ ;  /* 0x0000001c102e7c10 */ /* 0x000fe4000ff3e0ff */
[----:B-1----:R-:W-:-:S04]  /*0b30*/  SHF.L.U64.HI R2, R3, 0x1, R0 ;  /* 0x0000000103027819 */ /* 0x002fc80000010200 */
[C---:B------:R-:W-:Y:S02]  /*0b40*/  IADD3.X R7, R2.reuse, UR27, RZ, P0, !PT ;  /* 0x0000001b02077c10 */ /* 0x040fe400087fe4ff */
[----:B------:R-:W-:Y:S02]  /*0b50*/  IADD3.X R47, R2, UR29, RZ, P1, !PT ;  /* 0x0000001d022f7c10 */ /* 0x000fe40008ffe4ff */
[----:B------:R-:W-:Y:S02]  /*0b60*/  IADD3 R3, R56, 0x2d00, RZ ;  /* 0x00002d0038037810 */ /* 0x000fe40007ffe0ff */
[----:B------:R-:W4:Y:S02]  /*0b70*/  LDG.E.64.CONSTANT R6, desc[UR18][R6.64] ;  /* 0x0000001206067981 */ /* 0x000f24000c1e9b00 */
[----:B------:R-:W-:Y:S02]  /*0b80*/  IADD3 R3, P0, R3, R36, RZ ;  /* 0x0000002403037210 */ /* 0x000fe40007f1e0ff */
[----:B------:R-:W4:Y:S02]  /*0b90*/  LDG.E.64.CONSTANT R46, desc[UR18][R46.64] ;  /* 0x000000122e2e7981 */ /* 0x000f24000c1e9b00 */
[----:B------:R-:W-:-:S02]  /*0ba0*/  IADD3.X R0, RZ, R37, RZ, P0, !PT ;  /* 0x00000025ff007210 */ /* 0x000fc400007fe4ff */
[----:B------:R0:W-:Y:S04]  /*0bb0*/  STL [R1+0xc4], R16 ;  /* 0x0000c41001007387 */ /* 0x0001e80000100800 */
[----:B------:R1:W-:Y:S01]  /*0bc0*/  STL [R1+0xc8], R2 ;  /* 0x0000c80201007387 */ /* 0x0003e20000100800 */
[C---:B0-----:R-:W-:Y:S02]  /*0bd0*/  SHF.L.U32 R16, R3.reuse, 0x1, RZ ;  /* 0x0000000103107819 */ /* 0x041fe400000006ff */
[----:B-1----:R-:W-:Y:S02]  /*0be0*/  SHF.L.U64.HI R2, R3, 0x1, R0 ;  /* 0x0000000103027819 */ /* 0x002fe40000010200 */
[----:B------:R-:W-:-:S04]  /*0bf0*/  IADD3 R40, P0, R16, UR26, RZ ;  /* 0x0000001a10287c10 */ /* 0x000fc8000ff1e0ff */
[----:B------:R-:W-:Y:S02]  /*0c00*/  IADD3.X R41, R2, UR27, RZ, P0, !PT ;  /* 0x0000001b02297c10 */ /* 0x000fe400087fe4ff */
[----:B------:R-:W-:-:S04]  /*0c10*/  IADD3 R42, P1, R16, UR28, RZ ;  /* 0x0000001c102a7c10 */ /* 0x000fc8000ff3e0ff */
[----:B------:R-:W4:Y:S01]  /*0c20*/  LDG.E.64.CONSTANT R40, desc[UR18][R40.64] ;  /* 0x0000001228287981 */ /* 0x000f22000c1e9b00 */
[----:B------:R-:W-:-:S06]  /*0c30*/  IADD3.X R43, R2, UR29, RZ, P1, !PT ;  /* 0x0000001d022b7c10 */ /* 0x000fcc0008ffe4ff */
[----:B------:R-:W4:Y:S01]  /*0c40*/  LDG.E.64.CONSTANT R42, desc[UR18][R42.64] ;  /* 0x000000122a2a7981 */ /* 0x000f22000c1e9b00 */
[----:B------:R-:W-:-:S04]  /*0c50*/  IADD3 R3, R56, 0x3c00, RZ ;  /* 0x00003c0038037810 */ /* 0x000fc80007ffe0ff */
[----:B------:R-:W-:Y:S01]  /*0c60*/  IADD3 R3, P0, R3, R36, RZ ;  /* 0x0000002403037210 */ /* 0x000fe20007f1e0ff */
[----:B------:R0:W-:Y:S03]  /*0c70*/  STL [R1+0xbc], R16 ;  /* 0x0000bc1001007387 */ /* 0x0001e60000100800 */
[----:B------:R-:W-:Y:S02]  /*0c80*/  IADD3.X R0, RZ, R37, RZ, P0, !PT ;  /* 0x00000025ff007210 */ /* 0x000fe400007fe4ff */
[C---:B------:R-:W-:Y:S01]  /*0c90*/  SHF.L.U32 R17, R3.reuse, 0x1, RZ ;  /* 0x0000000103117819 */ /* 0x040fe200000006ff */
[----:B------:R1:W-:Y:S01]  /*0ca0*/  STL [R1+0xc0], R2 ;  /* 0x0000c00201007387 */ /* 0x0003e20000100800 */
[----:B0-----:R-:W-:Y:S02]  /*0cb0*/  SHF.L.U64.HI R16, R3, 0x1, R0 ;  /* 0x0000000103107819 */ /* 0x001fe40000010200 */
[----:B------:R-:W-:-:S02]  /*0cc0*/  IADD3 R38, P1, R17, UR28, RZ ;  /* 0x0000001c11267c10 */ /* 0x000fc4000ff3e0ff */
[----:B-1----:R-:W-:-:S04]  /*0cd0*/  IADD3 R2, P0, R17, UR26, RZ ;  /* 0x0000001a11027c10 */ /* 0x002fc8000ff1e0ff */
[C---:B------:R-:W-:Y:S02]  /*0ce0*/  IADD3.X R3, R16.reuse, UR27, RZ, P0, !PT ;  /* 0x0000001b10037c10 */ /* 0x040fe400087fe4ff */
[----:B------:R-:W-:-:S04]  /*0cf0*/  IADD3.X R39, R16, UR29, RZ, P1, !PT ;  /* 0x0000001d10277c10 */ /* 0x000fc80008ffe4ff */
[----:B------:R-:W4:Y:S04]  /*0d00*/  LDG.E.64.CONSTANT R2, desc[UR18][R2.64] ;  /* 0x0000001202027981 */ /* 0x000f28000c1e9b00 */
[----:B------:R-:W4:Y:S04]  /*0d10*/  LDG.E.64.CONSTANT R38, desc[UR18][R38.64] ;  /* 0x0000001226267981 */ /* 0x000f28000c1e9b00 */
[----:B------:R0:W-:Y:S02]  /*0d20*/  STL [R1+0xb4], R17 ;  /* 0x0000b41101007387 */ /* 0x0001e40000100800 */
[----:B0-----:R-:W-:-:S04]  /*0d30*/  IADD3 R17, R56, 0x4b00, RZ ;  /* 0x00004b0038117810 */ /* 0x001fc80007ffe0ff */
[----:B------:R-:W-:Y:S01]  /*0d40*/  IADD3 R17, P0, R17, R36, RZ ;  /* 0x0000002411117210 */ /* 0x000fe20007f1e0ff */
[----:B------:R0:W-:Y:S03]  /*0d50*/  STL [R1+0xb8], R16 ;  /* 0x0000b81001007387 */ /* 0x0001e60000100800 */
[----:B------:R-:W-:Y:S02]  /*0d60*/  IADD3.X R0, RZ, R37, RZ, P0, !PT ;  /* 0x00000025ff007210 */ /* 0x000fe400007fe4ff */
[----:B------:R-:W-:-:S04]  /*0d70*/  SHF.L.U32 R18, R17, 0x1, RZ ;  /* 0x0000000111127819 */ /* 0x000fc800000006ff */
[C---:B------:R-:W-:Y:S02]  /*0d80*/  IADD3 R32, P0, R18.reuse, UR26, RZ ;  /* 0x0000001a12207c10 */ /* 0x040fe4000ff1e0ff */
[----:B0-----:R-:W-:Y:S02]  /*0d90*/  SHF.L.U64.HI R16, R17, 0x1, R0 ;  /* 0x0000000111107819 */ /* 0x001fe40000010200 */
        /* <DEDUP_REMOVED lines=27> */
[----:B------:R-:W-:Y:S02]  /*0f50*/  IADD3.X R25, R16, UR27, RZ, P0, !PT ;  /* 0x0000001b10197c10 */ /* 0x000fe400087fe4ff */
[----:B------:R-:W-:Y:S02]  /*0f60*/  IADD3 R17, R56, 0x7800, RZ ;  /* 0x0000780038117810 */ /* 0x000fe40007ffe0ff */
[----:B------:R-:W-:Y:S02]  /*0f70*/  IADD3.X R27, R16, UR29, RZ, P1, !PT ;  /* 0x0000001d101b7c10 */ /* 0x000fe40008ffe4ff */
[----:B------:R-:W-:Y:S01]  /*0f80*/  IADD3 R17, P0, R17, R36, RZ ;  /* 0x0000002411117210 */ /* 0x000fe20007f1e0ff */
[----:B------:R-:W4:Y:S03]  /*0f90*/  LDG.E.64.CONSTANT R24, desc[UR18][R24.64] ;  /* 0x0000001218187981 */ /* 0x000f26000c1e9b00 */
[----:B------:R-:W-:Y:S01]  /*0fa0*/  IADD3.X R0, RZ, R37, RZ, P0, !PT ;  /* 0x00000025ff007210 */ /* 0x000fe200007fe4ff */
[----:B------:R0:W-:Y:S04]  /*0fb0*/  STL [R1+0x98], R18 ;  /* 0x0000981201007387 */ /* 0x0001e80000100800 */
[----:B------:R-:W4:Y:S01]  /*0fc0*/  LDG.E.64.CONSTANT R26, desc[UR18][R26.64] ;  /* 0x000000121a1a7981 */ /* 0x000f22000c1e9b00 */
[----:B--2---:R-:W-:Y:S01]  /*0fd0*/  FADD.FTZ R54, R5, UR15 ;  /* 0x0000000f05367e21 */ /* 0x004fe20008010000 */
[----:B0-----:R-:W-:-:S02]  /*0fe0*/  SHF.L.U32 R18, R17, 0x1, RZ ;  /* 0x0000000111127819 */ /* 0x001fc400000006ff */
[----:B------:R0:W-:Y:S03]  /*0ff0*/  STL [R1+0x9c], R16 ;  /* 0x00009c1001007387 */ /* 0x0001e60000100800 */
[----:B------:R-:W1:Y:S01]  /*1000*/  MUFU.RSQ R54, R54 ;  /* 0x0000003600367308 */ /* 0x000e620000001400 */
[C---:B------:R-:W-:Y:S02]  /*1010*/  IADD3 R20, P0, R18.reuse, UR26, RZ ;  /* 0x0000001a12147c10 */ /* 0x040fe4000ff1e0ff */
[----:B------:R-:W-:Y:S02]  /*1020*/  IADD3 R22, P1, R18, UR28, RZ ;  /* 0x0000001c12167c10 */ /* 0x000fe4000ff3e0ff */
[----:B------:R-:W-:Y:S02]  /*1030*/  IADD3 R5, R56, 0x8700, RZ ;  /* 0x0000870038057810 */ /* 0x000fe40007ffe0ff */
[----:B0-----:R-:W-:Y:S01]  /*1040*/  SHF.L.U64.HI R16, R17, 0x1, R0 ;  /* 0x0000000111107819 */ /* 0x001fe20000010200 */
[----:B------:R-:W-:Y:S03]  /*1050*/  STL [R1+0x90], R18 ;  /* 0x0000901201007387 */ /* 0x000fe60000100800 */
[C---:B------:R-:W-:Y:S01]  /*1060*/  IADD3.X R21, R16.reuse, UR27, RZ, P0, !PT ;  /* 0x0000001b10157c10 */ /* 0x040fe200087fe4ff */
[----:B------:R0:W-:Y:S01]  /*1070*/  STL [R1+0x94], R16 ;  /* 0x0000941001007387 */ /* 0x0001e20000100800 */
[----:B------:R-:W-:Y:S01]  /*1080*/  IADD3.X R23, R16, UR29, RZ, P1, !PT ;  /* 0x0000001d10177c10 */ /* 0x000fe20008ffe4ff */
[----:B---3--:R-:W-:-:S03]  /*1090*/  HADD2.F32 R17, -RZ, R14.H1_H1 ;  /* 0x3000000eff117230 */ /* 0x008fc60000004100 */
[----:B------:R-:W2:Y:S01]  /*10a0*/  LDG.E.64.CONSTANT R20, desc[UR18][R20.64] ;  /* 0x0000001214147981 */ /* 0x000ea2000c1e9b00 */
[----:B0-----:R-:W-:Y:S01]  /*10b0*/  IADD3 R16, P0, R5, R36, RZ ;  /* 0x0000002405107210 */ /* 0x001fe20007f1e0ff */
[----:B------:R-:W-:Y:S02]  /*10c0*/  HADD2.F32 R5, -RZ, R14.H0_H0 ;  /* 0x2000000eff057230 */ /* 0x000fe40000004100 */
[C---:B------:R-:W-:Y:S01]  /*10d0*/  FADD.FTZ R17, -R4.reuse, R17 ;  /* 0x0000001104117221 */ /* 0x040fe20000010100 */
[----:B------:R-:W3:Y:S01]  /*10e0*/  LDG.E.64.CONSTANT R22, desc[UR18][R22.64] ;  /* 0x0000001216167981 */ /* 0x000ee2000c1e9b00 */
[----:B------:R-:W-:Y:S01]  /*10f0*/  IADD3.X R19, RZ, R37, RZ, P0, !PT ;  /* 0x00000025ff137210 */ /* 0x000fe200007fe4ff */
[----:B------:R-:W-:Y:S01]  /*1100*/  FADD.FTZ R5, -R4, R5 ;  /* 0x0000000504057221 */ /* 0x000fe20000010100 */
[----:B-1----:R-:W-:Y:S01]  /*1110*/  FMUL.FTZ R85, R54, R17 ;  /* 0x0000001136557220 */ /* 0x002fe20000410000 */
[----:B------:R-:W-:Y:S02]  /*1120*/  SHF.L.U32 R18, R16, 0x1, RZ ;  /* 0x0000000110127819 */ /* 0x000fe400000006ff */
[----:B------:R-:W-:Y:S01]  /*1130*/  FMUL.FTZ R84, R54, R5 ;  /* 0x0000000536547220 */ /* 0x000fe20000410000 */
[----:B------:R-:W-:-:S02]  /*1140*/  SHF.L.U64.HI R44, R16, 0x1, R19 ;  /* 0x00000001102c7819 */ /* 0x000fc40000010213 */
[----:B------:R-:W-:Y:S02]  /*1150*/  IADD3 R16, P0, R18, UR26, RZ ;  /* 0x0000001a12107c10 */ /* 0x000fe4000ff1e0ff */
[----:B------:R-:W-:Y:S04]  /*1160*/  STL [R1+0x24], R84 ;  /* 0x0000245401007387 */ /* 0x000fe80000100800 */
[----:B------:R-:W-:Y:S01]  /*1170*/  STL [R1+0x28], R85 ;  /* 0x0000285501007387 */ /* 0x000fe20000100800 */
[----:B------:R-:W-:-:S03]  /*1180*/  IADD3.X R17, R44, UR27, RZ, P0, !PT ;  /* 0x0000001b2c117c10 */ /* 0x000fc600087fe4ff */
[----:B------:R-:W-:Y:S04]  /*1190*/  STL [R1+0x8c], R44 ;  /* 0x00008c2c01007387 */ /* 0x000fe80000100800 */
[----:B------:R0:W-:Y:S01]  /*11a0*/  STL [R1+0x88], R18 ;  /* 0x0000881201007387 */ /* 0x0001e20000100800 */
[----:B----4-:R-:W-:-:S03]  /*11b0*/  HADD2.F32 R55, -RZ, R50.H0_H0 ;  /* 0x20000032ff377230 */ /* 0x010fc60000004100 */
[----:B------:R-:W4:Y:S01]  /*11c0*/  LDG.E.64.CONSTANT R16, desc[UR18][R16.64] ;  /* 0x0000001210107981 */ /* 0x000f22000c1e9b00 */
[----:B0-----:R-:W-:-:S04]  /*11d0*/  IADD3 R18, P1, R18, UR28, RZ ;  /* 0x0000001c12127c10 */ /* 0x001fc8000ff3e0ff */
[----:B------:R-:W-:Y:S01]  /*11e0*/  IADD3.X R19, R44, UR29, RZ, P1, !PT ;  /* 0x0000001d2c137c10 */ /* 0x000fe20008ffe4ff */
[----:B------:R-:W-:Y:S02]  /*11f0*/  HADD2.F32 R0, -RZ, R12.H0_H0 ;  /* 0x2000000cff007230 */ /* 0x000fe40000004100 */
[----:B------:R-:W-:-:S03]  /*1200*/  HADD2.F32 R52, -RZ, R50.H1_H1 ;  /* 0x30000032ff347230 */ /* 0x000fc60000004100 */
[----:B------:R-:W4:Y:S01]  /*1210*/  LDG.E.64.CONSTANT R18, desc[UR18][R18.64] ;  /* 0x0000001212127981 */ /* 0x000f22000c1e9b00 */
[----:B------:R-:W-:Y:S02]  /*1220*/  HADD2.F32 R82, -RZ, R12.H1_H1 ;  /* 0x3000000cff527230 */ /* 0x000fe40000004100 */
[----:B------:R-:W-:Y:S01]  /*1230*/  FMUL.FTZ R12, R0, R55 ;  /* 0x00000037000c7220 */ /* 0x000fe20000410000 */
[----:B------:R-:W-:Y:S02]  /*1240*/  HADD2.F32 R45, -RZ, R15.H0_H0 ;  /* 0x2000000fff2d7230 */ /* 0x000fe40000004100 */
[----:B------:R-:W-:Y:S02]  /*1250*/  HADD2.F32 R53, -RZ, R51.H0_H0 ;  /* 0x20000033ff357230 */ /* 0x000fe40000004100 */
[----:B------:R-:W-:Y:S01]  /*1260*/  FMUL.FTZ R5, R82, R52 ;  /* 0x0000003452057220 */ /* 0x000fe20000410000 */
[----:B------:R-:W-:Y:S01]  /*1270*/  FFMA.FTZ R12, R84, R12, RZ ;  /* 0x0000000c540c7223 */ /* 0x000fe200000100ff */
[----:B------:R-:W-:-:S02]  /*1280*/  HADD2.F32 R81, -RZ, R13.H0_H0 ;  /* 0x2000000dff517230 */ /* 0x000fc40000004100 */
[----:B------:R-:W-:Y:S01]  /*1290*/  FADD.FTZ R45, -R4, R45 ;  /* 0x0000002d042d7221 */ /* 0x000fe20000010100 */
[----:B------:R-:W-:Y:S02]  /*12a0*/  HADD2.F32 R15, -RZ, R15.H1_H1 ;  /* 0x3000000fff0f7230 */ /* 0x000fe40000004100 */
[----:B------:R-:W-:Y:S01]  /*12b0*/  FFMA.FTZ R12, R85, R5, R12 ;  /* 0x00000005550c7223 */ /* 0x000fe2000001000c */
[----:B------:R-:W-:Y:S01]  /*12c0*/  HADD2.F32 R80, -RZ, R13.H1_H1 ;  /* 0x3000000dff507230 */ /* 0x000fe20000004100 */
[----:B------:R-:W-:Y:S01]  /*12d0*/  IADD3 R5, R56, 0x9600, RZ ;  /* 0x0000960038057810 */ /* 0x000fe20007ffe0ff */
[----:B------:R-:W-:Y:S01]  /*12e0*/  FMUL.FTZ R13, R81, R53 ;  /* 0x00000035510d7220 */ /* 0x000fe20000410000 */
[----:B------:R-:W-:Y:S01]  /*12f0*/  FMUL.FTZ R89, R54, R45 ;  /* 0x0000002d36597220 */ /* 0x000fe20000410000 */
[----:B------:R-:W-:Y:S02]  /*1300*/  HADD2.F32 R51, -RZ, R51.H1_H1 ;  /* 0x30000033ff337230 */ /* 0x000fe40000004100 */
[----:B------:R-:W-:Y:S01]  /*1310*/  FADD.FTZ R15, -R4, R15 ;  /* 0x0000000f040f7221 */ /* 0x000fe20000010100 */
[----:B------:R-:W-:Y:S01]  /*1320*/  IADD3 R14, P0, R5, R36, RZ ;  /* 0x00000024050e7210 */ /* 0x000fe20007f1e0ff */
[----:B------:R-:W-:Y:S01]  /*1330*/  FFMA.FTZ R12, R89, R13, R12 ;  /* 0x0000000d590c7223 */ /* 0x000fe2000001000c */
[----:B------:R-:W-:-:S02]  /*1340*/  HADD2.F32 R13, -RZ, R8.H0_H0 ;  /* 0x20000008ff0d7230 */ /* 0x000fc40000004100 */
[----:B------:R-:W-:Y:S01]  /*1350*/  FMUL.FTZ R5, R80, R51 ;  /* 0x0000003350057220 */ /* 0x000fe20000410000 */
[----:B------:R-:W-:Y:S01]  /*1360*/  FMUL.FTZ R90, R54, R15 ;  /* 0x0000000f365a7220 */ /* 0x000fe20000410000 */
[----:B------:R-:W-:Y:S02]  /*1370*/  IADD3.X R45, RZ, R37, RZ, P0, !PT ;  /* 0x00000025ff2d7210 */ /* 0x000fe400007fe4ff */
[----:B------:R-:W-:Y:S01]  /*1380*/  SHF.L.U32 R44, R14, 0x1, RZ ;  /* 0x000000010e2c7819 */ /* 0x000fe200000006ff */
[----:B------:R-:W-:Y:S01]  /*1390*/  FFMA.FTZ R5, R90, R5, R12 ;  /* 0x000000055a057223 */ /* 0x000fe2000001000c */
[----:B------:R-:W-:Y:S01]  /*13a0*/  FADD.FTZ R13, -R4, R13 ;  /* 0x0000000d040d7221 */ /* 0x000fe20000010100 */
[----:B------:R-:W-:Y:S02]  /*13b0*/  SHF.L.U64.HI R48, R14, 0x1, R45 ;  /* 0x000000010e307819 */ /* 0x000fe4000001022d */
[----:B------:R-:W-:Y:S01]  /*13c0*/  IADD3 R12, P0, R44, UR26, RZ ;  /* 0x0000001a2c0c7c10 */ /* 0x000fe2000ff1e0ff */
[----:B------:R-:W-:-:S03]  /*13d0*/  FMUL.FTZ R67, R54, R13 ;  /* 0x0000000d36437220 */ /* 0x000fc60000410000 */
[----:B------:R-:W-:Y:S01]  /*13e0*/  IADD3.X R13, R48, UR27, RZ, P0, !PT ;  /* 0x0000001b300d7c10 */ /* 0x000fe200087fe4ff */
[----:B------:R-:W-:-:S05]  /*13f0*/  HADD2.F32 R79, -RZ, R10.H0_H0 ;  /* 0x2000000aff4f7230 */ /* 0x000fca0000004100 */
[----:B------:R-:W4:Y:S01]  /*1400*/  LDG.E.64.CONSTANT R12, desc[UR18][R12.64] ;  /* 0x000000120c0c7981 */ /* 0x000f22000c1e9b00 */
[----:B------:R-:W-:-:S03]  /*1410*/  HADD2.F32 R45, -RZ, R8.H1_H1 ;  /* 0x30000008ff2d7230 */ /* 0x000fc60000004100 */
[----:B------:R-:W-:Y:S01]  /*1420*/  STL [R1+0x2c], R89 ;  /* 0x00002c5901007387 */ /* 0x000fe20000100800 */
[----:B------:R-:W-:Y:S01]  /*1430*/  IADD3 R14, P1, R44, UR28, RZ ;  /* 0x0000001c2c0e7c10 */ /* 0x000fe2000ff3e0ff */
[----:B------:R-:W-:Y:S02]  /*1440*/  HADD2.F32 R78, -RZ, R10.H1_H1 ;  /* 0x3000000aff4e7230 */ /* 0x000fe40000004100 */
[----:B------:R-:W-:Y:S01]  /*1450*/  STL [R1+0x30], R90 ;  /* 0x0000305a01007387 */ /* 0x000fe20000100800 */
[----:B------:R-:W-:-:S03]  /*1460*/  FADD.FTZ R45, -R4, R45 ;  /* 0x0000002d042d7221 */ /* 0x000fc60000010100 */
[----:B------:R-:W-:Y:S04]  /*1470*/  STL [R1+0x84], R48 ;  /* 0x0000843001007387 */ /* 0x000fe80000100800 */
[----:B------:R0:W-:Y:S01]  /*1480*/  STL [R1+0x80], R44 ;  /* 0x0000802c01007387 */ /* 0x0001e20000100800 */
[----:B------:R-:W-:Y:S02]  /*1490*/  HADD2.F32 R49, -RZ, R9.H0_H0 ;  /* 0x20000009ff317230 */ /* 0x000fe40000004100 */
[----:B------:R-:W-:Y:S01]  /*14a0*/  FMUL.FTZ R8, R52, R78 ;  /* 0x0000004e34087220 */ /* 0x000fe20000410000 */
[----:B------:R-:W-:Y:S01]  /*14b0*/  FMUL.FTZ R86, R54, R45 ;  /* 0x0000002d36567220 */ /* 0x000fe20000410000 */
[----:B0-----:R-:W-:Y:S01]  /*14c0*/  FMUL.FTZ R44, R55, R79 ;  /* 0x0000004f372c7220 */ /* 0x001fe20000410000 */
[----:B------:R-:W-:-:S03]  /*14d0*/  HADD2.F32 R77, -RZ, R11.H0_H0 ;  /* 0x2000000bff4d7230 */ /* 0x000fc60000004100 */
[----:B------:R-:W-:Y:S01]  /*14e0*/  FFMA.FTZ R5, R67, R44, R5 ;  /* 0x0000002c43057223 */ /* 0x000fe20000010005 */
[----:B------:R-:W-:Y:S02]  /*14f0*/  HADD2.F32 R9, -RZ, R9.H1_H1 ;  /* 0x30000009ff097230 */ /* 0x000fe40000004100 */
[----:B------:R-:W-:Y:S01]  /*1500*/  FADD.FTZ R49, -R4, R49 ;  /* 0x0000003104317221 */ /* 0x000fe20000010100 */
[----:B------:R-:W-:Y:S01]  /*1510*/  FFMA.FTZ R8, R86, R8, R5 ;  /* 0x0000000856087223 */ /* 0x000fe20000010005 */
[----:B------:R-:W-:Y:S01]  /*1520*/  IADD3 R5, R56, 0xa500, RZ ;  /* 0x0000a50038057810 */ /* 0x000fe20007ffe0ff */
[----:B------:R-:W-:Y:S02]  /*1530*/  HADD2.F32 R76, -RZ, R11.H1_H1 ;  /* 0x3000000bff4c7230 */ /* 0x000fe40000004100 */
[----:B------:R-:W-:Y:S01]  /*1540*/  FMUL.FTZ R45, R53, R77 ;  /* 0x0000004d352d7220 */ /* 0x000fe20000410000 */
[----:B------:R-:W-:Y:S01]  /*1550*/  FMUL.FTZ R87, R54, R49 ;  /* 0x0000003136577220 */ /* 0x000fe20000410000 */
[----:B------:R-:W-:Y:S01]  /*1560*/  FADD.FTZ R9, -R4, R9 ;  /* 0x0000000904097221 */ /* 0x000fe20000010100 */
[----:B------:R-:W-:Y:S01]  /*1570*/  IADD3 R10, P0, R5, R36, RZ ;  /* 0x00000024050a7210 */ /* 0x000fe20007f1e0ff */
[----:B------:R-:W-:Y:S01]  /*1580*/  FMUL.FTZ R5, R51, R76 ;  /* 0x0000004c33057220 */ /* 0x000fe20000410000 */
[----:B------:R-:W-:Y:S01]  /*1590*/  FFMA.FTZ R8, R87, R45, R8 ;  /* 0x0000002d57087223 */ /* 0x000fe20000010008 */
[----:B------:R-:W-:Y:S01]  /*15a0*/  FMUL.FTZ R88, R54, R9 ;  /* 0x0000000936587220 */ /* 0x000fe20000410000 */
[----:B------:R-:W-:-:S02]  /*15b0*/  IADD3.X R45, RZ, R37, RZ, P0, !PT ;  /* 0x00000025ff2d7210 */ /* 0x000fc400007fe4ff */
[----:B------:R-:W-:Y:S01]  /*15c0*/  SHF.L.U32 R57, R10, 0x1, RZ ;  /* 0x000000010a397819 */ /* 0x000fe200000006ff */
[----:B------:R-:W-:Y:S01]  /*15d0*/  FFMA.FTZ R5, R88, R5, R8 ;  /* 0x0000000558057223 */ /* 0x000fe20000010008 */
[----:B------:R-:W-:Y:S02]  /*15e0*/  IADD3.X R15, R48, UR29, RZ, P1, !PT ;  /* 0x0000001d300f7c10 */ /* 0x000fe40008ffe4ff */
[----:B------:R-:W-:Y:S02]  /*15f0*/  SHF.L.U64.HI R48, R10, 0x1, R45 ;  /* 0x000000010a307819 */ /* 0x000fe4000001022d */
[----:B------:R-:W-:Y:S01]  /*1600*/  IADD3 R8, P0, R57, UR26, RZ ;  /* 0x0000001a39087c10 */ /* 0x000fe2000ff1e0ff */
[----:B------:R-:W-:Y:S02]  /*1610*/  HADD2.F32 R11, -RZ, R6.H0_H0 ;  /* 0x20000006ff0b7230 */ /* 0x000fe40000004100 */
[----:B------:R-:W-:Y:S01]  /*1620*/  HADD2.F32 R50, -RZ, R46.H0_H0 ;  /* 0x2000002eff327230 */ /* 0x000fe20000004100 */
[----:B------:R-:W-:Y:S01]  /*1630*/  IADD3.X R9, R48, UR27, RZ, P0, !PT ;  /* 0x0000001b30097c10 */ /* 0x000fe200087fe4ff */
[----:B------:R-:W-:Y:S01]  /*1640*/  HADD2.F32 R45, -RZ, R6.H1_H1 ;  /* 0x30000006ff2d7230 */ /* 0x000fe20000004100 */
[----:B------:R-:W-:Y:S04]  /*1650*/  STL [R1+0x34], R67 ;  /* 0x0000344301007387 */ /* 0x000fe80000100800 */
[----:B------:R-:W4:Y:S01]  /*1660*/  LDG.E.64.CONSTANT R8, desc[UR18][R8.64] ;  /* 0x0000001208087981 */ /* 0x000f22000c1e9b00 */
[----:B------:R-:W-:Y:S01]  /*1670*/  FADD.FTZ R11, -R4, R11 ;  /* 0x0000000b040b7221 */ /* 0x000fe20000010100 */
[----:B------:R-:W-:-:S02]  /*1680*/  FMUL.FTZ R44, R55, R50 ;  /* 0x00000032372c7220 */ /* 0x000fc40000410000 */
[----:B------:R-:W-:Y:S01]  /*1690*/  STL [R1+0x38], R86 ;  /* 0x0000385601007387 */ /* 0x000fe20000100800 */
[----:B------:R-:W-:Y:S01]  /*16a0*/  FMUL.FTZ R66, R54, R11 ;  /* 0x0000000b36427220 */ /* 0x000fe20000410000 */
[----:B------:R-:W-:Y:S01]  /*16b0*/  IADD3 R10, P1, R57, UR28, RZ ;  /* 0x0000001c390a7c10 */ /* 0x000fe2000ff3e0ff */
[----:B------:R-:W-:Y:S01]  /*16c0*/  HADD2.F32 R49, -RZ, R46.H1_H1 ;  /* 0x3000002eff317230 */ /* 0x000fe20000004100 */
[----:B------:R-:W-:Y:S01]  /*16d0*/  STL [R1+0x3c], R87 ;  /* 0x00003c5701007387 */ /* 0x000fe20000100800 */
[----:B------:R-:W-:-:S03]  /*16e0*/  FADD.FTZ R45, -R4, R45 ;  /* 0x0000002d042d7221 */ /* 0x000fc60000010100 */
[----:B------:R0:W-:Y:S01]  /*16f0*/  STL [R1+0x78], R57 ;  /* 0x0000783901007387 */ /* 0x0001e20000100800 */
[----:B------:R-:W-:Y:S01]  /*1700*/  FFMA.FTZ R5, R66, R44, R5 ;  /* 0x0000002c42057223 */ /* 0x000fe20000010005 */
[----:B------:R-:W-:Y:S01]  /*1710*/  IADD3.X R11, R48, UR29, RZ, P1, !PT ;  /* 0x0000001d300b7c10 */ /* 0x000fe20008ffe4ff */
[----:B------:R-:W-:Y:S01]  /*1720*/  FMUL.FTZ R44, R54, R45 ;  /* 0x0000002d362c7220 */ /* 0x000fe20000410000 */
[----:B------:R-:W-:Y:S01]  /*1730*/  STL [R1+0x40], R88 ;  /* 0x0000405801007387 */ /* 0x000fe20000100800 */
[----:B------:R-:W-:-:S03]  /*1740*/  FMUL.FTZ R6, R52, R49 ;  /* 0x0000003134067220 */ /* 0x000fc60000410000 */
[----:B------:R-:W4:Y:S01]  /*1750*/  LDG.E.64.CONSTANT R14, desc[UR18][R14.64] ;  /* 0x000000120e0e7981 */ /* 0x000f22000c1e9b00 */
[----:B0-----:R-:W-:-:S03]  /*1760*/  HADD2.F32 R57, -RZ, R7.H0_H0 ;  /* 0x20000007ff397230 */ /* 0x001fc60000004100 */
[----:B------:R0:W-:Y:S01]  /*1770*/  STL [R1+0x7c], R48 ;  /* 0x00007c3001007387 */ /* 0x0001e20000100800 */
[----:B------:R-:W-:Y:S01]  /*1780*/  HADD2.F32 R7, -RZ, R7.H1_H1 ;  /* 0x30000007ff077230 */ /* 0x000fe20000004100 */
[----:B------:R-:W-:Y:S01]  /*1790*/  IADD3 R45, R56, 0xb400, RZ ;  /* 0x0000b400382d7810 */ /* 0x000fe20007ffe0ff */
[----:B------:R-:W-:Y:S01]  /*17a0*/  FADD.FTZ R57, -R4, R57 ;  /* 0x0000003904397221 */ /* 0x000fe20000010100 */
[----:B------:R-:W-:Y:S01]  /*17b0*/  STL [R1+0x44], R66 ;  /* 0x0000444201007387 */ /* 0x000fe20000100800 */
[----:B------:R-:W-:-:S03]  /*17c0*/  FFMA.FTZ R5, R44, R6, R5 ;  /* 0x000000062c057223 */ /* 0x000fc60000010005 */
[----:B------:R-:W4:Y:S01]  /*17d0*/  LDG.E.64.CONSTANT R10, desc[UR18][R10.64] ;  /* 0x000000120a0a7981 */ /* 0x000f22000c1e9b00 */
[--C-:B0-----:R-:W-:Y:S02]  /*17e0*/  HADD2.F32 R48, -RZ, R47.reuse.H0_H0 ;  /* 0x2000002fff307230 */ /* 0x101fe40000004100 */
[----:B------:R-:W-:Y:S01]  /*17f0*/  FMUL.FTZ R46, R54, R57 ;  /* 0x00000039362e7220 */ /* 0x000fe20000410000 */
[----:B------:R0:W-:Y:S01]  /*1800*/  STL [R1+0x48], R44 ;  /* 0x0000482c01007387 */ /* 0x0001e20000100800 */
[----:B------:R-:W-:Y:S02]  /*1810*/  HADD2.F32 R47, -RZ, R47.H1_H1 ;  /* 0x3000002fff2f7230 */ /* 0x000fe40000004100 */
[----:B------:R-:W-:Y:S01]  /*1820*/  FMUL.FTZ R6, R53, R48 ;  /* 0x0000003035067220 */ /* 0x000fe20000410000 */
[----:B0-----:R-:W-:Y:S01]  /*1830*/  IADD3 R44, P0, R45, R36, RZ ;  /* 0x000000242d2c7210 */ /* 0x001fe20007f1e0ff */
[----:B------:R-:W-:Y:S02]  /*1840*/  FADD.FTZ R45, -R4, R7 ;  /* 0x00000007042d7221 */ /* 0x000fe40000010100 */
        /* <DEDUP_REMOVED lines=10> */
[----:B------:R0:W-:Y:S01]  /*18f0*/  STL [R1+0x4c], R46 ;  /* 0x00004c2e01007387 */ /* 0x0001e20000100800 */
[----:B------:R-:W-:-:S02]  /*1900*/  FMUL.FTZ R45, R54, R7 ;  /* 0x00000007362d7220 */ /* 0x000fc40000410000 */
[----:B------:R-:W-:Y:S01]  /*1910*/  IADD3.X R7, R68, UR27, RZ, P0, !PT ;  /* 0x0000001b44077c10 */ /* 0x000fe200087fe4ff */
[----:B------:R-:W-:Y:S01]  /*1920*/  STL [R1+0x50], R70 ;  /* 0x0000504601007387 */ /* 0x000fe20000100800 */
[----:B0-----:R-:W-:-:S04]  /*1930*/  HADD2.F32 R46, -RZ, R42.H0_H0 ;  /* 0x2000002aff2e7230 */ /* 0x001fc80000004100 */
[----:B------:R-:W4:Y:S01]  /*1940*/  LDG.E.64.CONSTANT R6, desc[UR18][R6.64] ;  /* 0x0000001206067981 */ /* 0x000f22000c1e9b00 */
[----:B------:R-:W-:Y:S02]  /*1950*/  HADD2.F32 R40, -RZ, R40.H1_H1 ;  /* 0x30000028ff287230 */ /* 0x000fe40000004100 */
[----:B------:R-:W-:Y:S01]  /*1960*/  FMUL.FTZ R44, R55, R46 ;  /* 0x0000002e372c7220 */ /* 0x000fe20000410000 */
[----:B------:R-:W-:Y:S01]  /*1970*/  STL [R1+0x74], R68 ;  /* 0x0000744401007387 */ /* 0x000fe20000100800 */
[----:B------:R-:W-:Y:S02]  /*1980*/  IADD3 R74, P1, R69, UR28, RZ ;  /* 0x0000001c454a7c10 */ /* 0x000fe4000ff3e0ff */
[----:B------:R-:W-:Y:S01]  /*1990*/  FFMA.FTZ R5, R45, R44, R5 ;  /* 0x0000002c2d057223 */ /* 0x000fe20000010005 */
[----:B------:R-:W-:Y:S04]  /*19a0*/  STL [R1+0x70], R69 ;  /* 0x0000704501007387 */ /* 0x000fe80000100800 */
[----:B------:R0:W-:Y:S01]  /*19b0*/  STL [R1+0x54], R45 ;  /* 0x0000542d01007387 */ /* 0x0001e20000100800 */
[----:B------:R-:W-:Y:S01]  /*19c0*/  IADD3.X R75, R68, UR29, RZ, P1, !PT ;  /* 0x0000001d444b7c10 */ /* 0x000fe20008ffe4ff */
[----:B------:R-:W-:-:S02]  /*19d0*/  HADD2.F32 R57, -RZ, R41.H0_H0 ;  /* 0x20000029ff397230 */ /* 0x000fc40000004100 */
[----:B0-----:R-:W-:Y:S02]  /*19e0*/  HADD2.F32 R45, -RZ, R42.H1_H1 ;  /* 0x3000002aff2d7230 */ /* 0x001fe40000004100 */
[----:B------:R-:W-:Y:S01]  /*19f0*/  FADD.FTZ R42, -R4, R40 ;  /* 0x00000028042a7221 */ /* 0x000fe20000010100 */
[----:B------:R-:W-:Y:S01]  /*1a00*/  HADD2.F32 R44, -RZ, R43.H0_H0 ;  /* 0x2000002bff2c7230 */ /* 0x000fe20000004100 */
[----:B------:R-:W-:Y:S01]  /*1a10*/  IADD3 R121, R56, 0xd200, RZ ;  /* 0x0000d20038797810 */ /* 0x000fe20007ffe0ff */
[----:B------:R-:W4:Y:S01]  /*1a20*/  LDG.E.64.CONSTANT R74, desc[UR18][R74.64] ;  /* 0x000000124a4a7981 */ /* 0x000f22000c1e9b00 */
[----:B------:R-:W-:Y:S01]  /*1a30*/  FMUL.FTZ R40, R52, R45 ;  /* 0x0000002d34287220 */ /* 0x000fe20000410000 */
[----:B------:R-:W-:Y:S01]  /*1a40*/  FMUL.FTZ R68, R54, R42 ;  /* 0x0000002a36447220 */ /* 0x000fe20000410000 */
[----:B------:R-:W-:-:S03]  /*1a50*/  FADD.FTZ R57, -R4, R57 ;  /* 0x0000003904397221 */ /* 0x000fc60000010100 */
[----:B------:R-:W-:Y:S01]  /*1a60*/  FFMA.FTZ R5, R68, R40, R5 ;  /* 0x0000002844057223 */ /* 0x000fe20000010005 */
[C---:B------:R-:W-:Y:S02]  /*1a70*/  IADD3 R40, R56.reuse, 0xc300, RZ ;  /* 0x0000c30038287810 */ /* 0x040fe40007ffe0ff */
[----:B------:R-:W-:Y:S01]  /*1a80*/  IADD3 R56, R56, 0xe100, RZ ;  /* 0x0000e10038387810 */ /* 0x000fe20007ffe0ff */
[----:B------:R0:W-:Y:S01]  /*1a90*/  STL [R1+0x58], R68 ;  /* 0x0000584401007387 */ /* 0x0001e20000100800 */
[----:B------:R-:W-:Y:S01]  /*1aa0*/  FMUL.FTZ R42, R53, R44 ;  /* 0x0000002c352a7220 */ /* 0x000fe20000410000 */
[-C--:B------:R-:W-:Y:S01]  /*1ab0*/  IADD3 R40, P0, R40, R36.reuse, RZ ;  /* 0x0000002428287210 */ /* 0x080fe20007f1e0ff */
[----:B------:R-:W-:Y:S01]  /*1ac0*/  HADD2.F32 R41, -RZ, R41.H1_H1 ;  /* 0x30000029ff297230 */ /* 0x000fe20000004100 */
[-C--:B------:R-:W-:Y:S02]  /*1ad0*/  IADD3 R121, P1, R121, R36.reuse, RZ ;  /* 0x0000002479797210 */ /* 0x080fe40007f3e0ff */
[----:B------:R-:W-:Y:S01]  /*1ae0*/  IADD3 R36, P2, R56, R36, RZ ;  /* 0x0000002438247210 */ /* 0x000fe20007f5e0ff */
[----:B0-----:R-:W-:Y:S01]  /*1af0*/  FMUL.FTZ R68, R54, R57 ;  /* 0x0000003936447220 */ /* 0x001fe20000410000 */
[----:B------:R-:W-:-:S02]  /*1b00*/  IADD3.X R56, RZ, R37, RZ, P0, !PT ;  /* 0x00000025ff387210 */ /* 0x000fc400007fe4ff */
[-C--:B------:R-:W-:Y:S01]  /*1b10*/  IADD3.X R120, RZ, R37.reuse, RZ, P2, !PT ;  /* 0x00000025ff787210 */ /* 0x080fe200017fe4ff */
[----:B------:R-:W-:Y:S01]  /*1b20*/  FFMA.FTZ R5, R68, R42, R5 ;  /* 0x0000002a44057223 */ /* 0x000fe20000010005 */
[----:B------:R-:W-:Y:S01]  /*1b30*/  IADD3.X R42, RZ, R37, RZ, P1, !PT ;  /* 0x00000025ff2a7210 */ /* 0x000fe20000ffe4ff */
[----:B------:R-:W-:Y:S01]  /*1b40*/  FADD.FTZ R37, -R4, R41 ;  /* 0x0000002904257221 */ /* 0x000fe20000010100 */
[----:B------:R-:W-:-:S03]  /*1b50*/  HADD2.F32 R43, -RZ, R43.H1_H1 ;  /* 0x3000002bff2b7230 */ /* 0x000fc60000004100 */
[----:B------:R-:W-:Y:S01]  /*1b60*/  FMUL.FTZ R93, R54, R37 ;  /* 0x00000025365d7220 */ /* 0x000fe20000410000 */
[----:B------:R-:W-:Y:S01]  /*1b70*/  HADD2.F32 R37, -RZ, R2.H0_H0 ;  /* 0x20000002ff257230 */ /* 0x000fe20000004100 */
[----:B------:R-:W-:Y:S01]  /*1b80*/  SHF.L.U64.HI R91, R121, 0x1, R42 ;  /* 0x00000001795b7819 */ /* 0x000fe2000001022a */
[----:B------:R-:W-:Y:S01]  /*1b90*/  HADD2.F32 R42, -RZ, R38.H0_H0 ;  /* 0x20000026ff2a7230 */ /* 0x000fe20000004100 */
[C---:B------:R-:W-:Y:S01]  /*1ba0*/  SHF.L.U64.HI R120, R36.reuse, 0x1, R120 ;  /* 0x0000000124787819 */ /* 0x040fe20000010278 */
[----:B------:R-:W-:Y:S01]  /*1bb0*/  HADD2.F32 R2, -RZ, R2.H1_H1 ;  /* 0x30000002ff027230 */ /* 0x000fe20000004100 */
[----:B------:R-:W-:Y:S01]  /*1bc0*/  SHF.L.U32 R115, R36, 0x1, RZ ;  /* 0x0000000124737819 */ /* 0x000fe200000006ff */
[----:B------:R-:W-:Y:S01]  /*1bd0*/  FMUL.FTZ R36, R51, R43 ;  /* 0x0000002b33247220 */ /* 0x000fe20000410000 */
[----:B------:R-:W-:Y:S01]  /*1be0*/  FADD.FTZ R37, -R4, R37 ;  /* 0x0000002504257221 */ /* 0x000fe20000010100 */
[C---:B------:R-:W-:Y:S01]  /*1bf0*/  SHF.L.U64.HI R57, R40.reuse, 0x1, R56 ;  /* 0x0000000128397819 */ /* 0x040fe20000010238 */
[----:B------:R-:W-:Y:S01]  /*1c00*/  HADD2.F32 R41, -RZ, R38.H1_H1 ;  /* 0x30000026ff297230 */ /* 0x000fe20000004100 */
[----:B------:R-:W-:Y:S01]  /*1c10*/  SHF.L.U32 R92, R40, 0x1, RZ ;  /* 0x00000001285c7819 */ /* 0x000fe200000006ff */
[----:B------:R-:W-:Y:S01]  /*1c20*/  FFMA.FTZ R5, R93, R36, R5 ;  /* 0x000000245d057223 */ /* 0x000fe20000010005 */
[----:B------:R-:W-:Y:S01]  /*1c30*/  SHF.L.U32 R121, R121, 0x1, RZ ;  /* 0x0000000179797819 */ /* 0x000fe200000006ff */
[----:B------:R-:W-:Y:S01]  /*1c40*/  FMUL.FTZ R36, R55, R42 ;  /* 0x0000002a37247220 */ /* 0x000fe20000410000 */
[----:B------:R-:W-:Y:S01]  /*1c50*/  FMUL.FTZ R40, R54, R37 ;  /* 0x0000002536287220 */ /* 0x000fe20000410000 */
[----:B------:R-:W-:Y:S01]  /*1c60*/  FADD.FTZ R2, -R4, R2 ;  /* 0x0000000204027221 */ /* 0x000fe20000010100 */
[----:B------:R0:W-:Y:S01]  /*1c70*/  STL [R1+0x5c], R68 ;  /* 0x00005c4401007387 */ /* 0x0001e20000100800 */
[----:B------:R-:W-:Y:S01]  /*1c80*/  IADD3 R70, P1, R121, UR26, RZ ;  /* 0x0000001a79467c10 */ /* 0x000fe2000ff3e0ff */
[----:B------:R-:W-:Y:S01]  /*1c90*/  FFMA.FTZ R5, R40, R36, R5 ;  /* 0x0000002428057223 */ /* 0x000fe20000010005 */
[----:B------:R-:W-:Y:S01]  /*1ca0*/  IADD3 R72, P2, R115, UR26, RZ ;  /* 0x0000001a73487c10 */ /* 0x000fe2000ff5e0ff */
[----:B------:R-:W-:Y:S01]  /*1cb0*/  STL [R1+0x6c], R57 ;  /* 0x00006c3901007387 */ /* 0x000fe20000100800 */
[----:B------:R-:W-:-:S02]  /*1cc0*/  HADD2.F32 R38, -RZ, R3.H0_H0 ;  /* 0x20000003ff267230 */ /* 0x000fc40000004100 */
[----:B------:R-:W-:Y:S01]  /*1cd0*/  FMUL.FTZ R2, R54, R2 ;  /* 0x0000000236027220 */ /* 0x000fe20000410000 */
[----:B------:R-:W-:Y:S01]  /*1ce0*/  FMUL.FTZ R36, R52, R41 ;  /* 0x0000002934247220 */ /* 0x000fe20000410000 */
[----:B------:R-:W-:Y:S01]  /*1cf0*/  STL [R1+0x68], R92 ;  /* 0x0000685c01007387 */ /* 0x000fe20000100800 */
[----:B0-----:R-:W-:-:S03]  /*1d00*/  IADD3 R68, P0, R92, UR26, RZ ;  /* 0x0000001a5c447c10 */ /* 0x001fc6000ff1e0ff */
[----:B------:R-:W-:Y:S01]  /*1d10*/  STL [R1+0x64], R91 ;  /* 0x0000645b01007387 */ /* 0x000fe20000100800 */
[----:B------:R-:W-:Y:S01]  /*1d20*/  IADD3.X R71, R91, UR27, RZ, P1, !PT ;  /* 0x0000001b5b477c10 */ /* 0x000fe20008ffe4ff */
[----:B------:R-:W-:Y:S01]  /*1d30*/  FFMA.FTZ R5, R2, R36, R5 ;  /* 0x0000002402057223 */ /* 0x000fe20000010005 */
[----:B------:R-:W-:Y:S01]  /*1d40*/  IADD3.X R69, R57, UR27, RZ, P0, !PT ;  /* 0x0000001b39457c10 */ /* 0x000fe200087fe4ff */
[----:B------:R-:W-:Y:S01]  /*1d50*/  STL [R1+0x60], R93 ;  /* 0x0000605d01007387 */ /* 0x000fe20000100800 */
[----:B------:R-:W-:Y:S01]  /*1d60*/  IADD3.X R73, R120, UR27, RZ, P2, !PT ;  /* 0x0000001b78497c10 */ /* 0x000fe200097fe4ff */
[----:B------:R-:W-:Y:S02]  /*1d70*/  FADD.FTZ R38, -R4, R38 ;  /* 0x0000002604267221 */ /* 0x000fe40000010100 */
[----:B------:R0:W-:Y:S04]  /*1d80*/  STL [R1+0x20], R40 ;  /* 0x0000202801007387 */ /* 0x0001e80000100800 */
[----:B------:R1:W-:Y:S01]  /*1d90*/  STL [R1+0x1c], R2 ;  /* 0x00001c0201007387 */ /* 0x0003e20000100800 */
[----:B------:R-:W-:-:S02]  /*1da0*/  HADD2.F32 R36, -RZ, R3.H1_H1 ;  /* 0x30000003ff247230 */ /* 0x000fc40000004100 */
[----:B------:R-:W-:Y:S01]  /*1db0*/  FMUL.FTZ R38, R54, R38 ;  /* 0x0000002636267220 */ /* 0x000fe20000410000 */
[----:B------:R-:W4:Y:S01]  /*1dc0*/  LDG.E.64.CONSTANT R68, desc[UR18][R68.64] ;  /* 0x0000001244447981 */ /* 0x000f22000c1e9b00 */
[----:B0-----:R-:W-:-:S03]  /*1dd0*/  HADD2.F32 R40, -RZ, R39.H0_H0 ;  /* 0x20000027ff287230 */ /* 0x001fc60000004100 */
[----:B------:R-:W4:Y:S01]  /*1de0*/  LDG.E.64.CONSTANT R70, desc[UR18][R70.64] ;  /* 0x0000001246467981 */ /* 0x000f22000c1e9b00 */
[----:B-1----:R-:W-:Y:S01]  /*1df0*/  IADD3 R2, P0, R92, UR28, RZ ;  /* 0x0000001c5c027c10 */ /* 0x002fe2000ff1e0ff */
[----:B------:R-:W-:Y:S02]  /*1e00*/  FMUL.FTZ R37, R53, R40 ;  /* 0x0000002835257220 */ /* 0x000fe40000410000 */
[----:B------:R-:W4:Y:S01]  /*1e10*/  LDG.E.64.CONSTANT R72, desc[UR18][R72.64] ;  /* 0x0000001248487981 */ /* 0x000f22000c1e9b00 */
[----:B------:R-:W-:Y:S01]  /*1e20*/  IADD3.X R3, R57, UR29, RZ, P0, !PT ;  /* 0x0000001d39037c10 */ /* 0x000fe200087fe4ff */
[----:B------:R-:W-:Y:S02]  /*1e30*/  HADD2.F32 R39, -RZ, R39.H1_H1 ;  /* 0x30000027ff277230 */ /* 0x000fe40000004100 */
[----:B------:R0:W-:Y:S01]  /*1e40*/  STL [R1+0x18], R38 ;  /* 0x0000182601007387 */ /* 0x0001e20000100800 */
[----:B------:R-:W-:Y:S01]  /*1e50*/  FFMA.FTZ R5, R38, R37, R5 ;  /* 0x0000002526057223 */ /* 0x000fe20000010005 */
[----:B------:R-:W-:-:S02]  /*1e60*/  HADD2.F32 R37, -RZ, R32.H0_H0 ;  /* 0x20000020ff257230 */ /* 0x000fc40000004100 */
[----:B------:R-:W4:Y:S01]  /*1e70*/  LDG.E.64.CONSTANT R2, desc[UR18][R2.64] ;  /* 0x0000001202027981 */ /* 0x000f22000c1e9b00 */
[----:B0-----:R-:W-:Y:S01]  /*1e80*/  FADD.FTZ R38, -R4, R36 ;  /* 0x0000002404267221 */ /* 0x001fe20000010100 */
[----:B------:R-:W-:-:S03]  /*1e90*/  FMUL.FTZ R36, R51, R39 ;  /* 0x0000002733247220 */ /* 0x000fc60000410000 */
[----:B------:R-:W-:Y:S01]  /*1ea0*/  FMUL.FTZ R56, R54, R38 ;  /* 0x0000002636387220 */ /* 0x000fe20000410000 */
[----:B------:R-:W-:Y:S02]  /*1eb0*/  HADD2.F32 R38, -RZ, R34.H0_H0 ;  /* 0x20000022ff267230 */ /* 0x000fe40000004100 */
[----:B------:R-:W-:Y:S01]  /*1ec0*/  FADD.FTZ R37, -R4, R37 ;  /* 0x0000002504257221 */ /* 0x000fe20000010100 */
[----:B------:R-:W-:Y:S01]  /*1ed0*/  FFMA.FTZ R5, R56, R36, R5 ;  /* 0x0000002438057223 */ /* 0x000fe20000010005 */
[----:B------:R-:W-:Y:S01]  /*1ee0*/  HADD2.F32 R36, -RZ, R32.H1_H1 ;  /* 0x30000020ff247230 */ /* 0x000fe20000004100 */
[----:B------:R0:W-:Y:S01]  /*1ef0*/  STL [R1+0x14], R56 ;  /* 0x0000143801007387 */ /* 0x0001e20000100800 */
[----:B------:R-:W-:-:S03]  /*1f00*/  FMUL.FTZ R32, R55, R38 ;  /* 0x0000002637207220 */ /* 0x000fc60000410000 */
[----:B------:R-:W-:Y:S01]  /*1f10*/  FADD.FTZ R36, -R4, R36 ;  /* 0x0000002404247221 */ /* 0x000fe20000010100 */
[----:B0-----:R-:W-:Y:S01]  /*1f20*/  FMUL.FTZ R56, R54, R37 ;  /* 0x0000002536387220 */ /* 0x001fe20000410000 */
[----:B------:R-:W-:-:S03]  /*1f30*/  HADD2.F32 R37, -RZ, R34.H1_H1 ;  /* 0x30000022ff257230 */ /* 0x000fc60000004100 */
[----:B------:R-:W-:Y:S01]  /*1f40*/  FFMA.FTZ R5, R56, R32, R5 ;  /* 0x0000002038057223 */ /* 0x000fe20000010005 */
[----:B------:R0:W-:Y:S01]  /*1f50*/  STL [R1+0x10], R56 ;  /* 0x0000103801007387 */ /* 0x0001e20000100800 */
[----:B------:R-:W-:Y:S01]  /*1f60*/  FMUL.FTZ R34, R52, R37 ;  /* 0x0000002534227220 */ /* 0x000fe20000410000 */
[----:B------:R-:W-:Y:S02]  /*1f70*/  HADD2.F32 R32, -RZ, R33.H0_H0 ;  /* 0x20000021ff207230 */ /* 0x000fe40000004100 */
[----:B0-----:R-:W-:Y:S01]  /*1f80*/  FMUL.FTZ R56, R54, R36 ;  /* 0x0000002436387220 */ /* 0x001fe20000410000 */
[----:B------:R-:W-:-:S03]  /*1f90*/  HADD2.F32 R36, -RZ, R35.H0_H0 ;  /* 0x20000023ff247230 */ /* 0x000fc60000004100 */
[----:B------:R-:W-:Y:S01]  /*1fa0*/  FFMA.FTZ R5, R56, R34, R5 ;  /* 0x0000002238057223 */ /* 0x000fe20000010005 */
[----:B------:R0:W-:Y:S01]  /*1fb0*/  STL [R1+0xc], R56 ;  /* 0x00000c3801007387 */ /* 0x0001e20000100800 */
[----:B------:R-:W-:Y:S01]  /*1fc0*/  FADD.FTZ R32, -R4, R32 ;  /* 0x0000002004207221 */ /* 0x000fe20000010100 */
[----:B------:R-:W-:Y:S02]  /*1fd0*/  HADD2.F32 R34, -RZ, R33.H1_H1 ;  /* 0x30000021ff227230 */ /* 0x000fe40000004100 */
[----:B------:R-:W-:Y:S01]  /*1fe0*/  FMUL.FTZ R33, R53, R36 ;  /* 0x0000002435217220 */ /* 0x000fe20000410000 */
[----:B0-----:R-:W-:Y:S01]  /*1ff0*/  IADD3 R56, P0, R121, UR28, RZ ;  /* 0x0000001c79387c10 */ /* 0x001fe2000ff1e0ff */
[----:B------:R-:W-:-:S03]  /*2000*/  FMUL.FTZ R92, R54, R32 ;  /* 0x00000020365c7220 */ /* 0x000fc60000410000 */
[----:B------:R-:W-:Y:S01]  /*2010*/  IADD3.X R57, R91, UR29, RZ, P0, !PT ;  /* 0x0000001d5b397c10 */ /* 0x000fe200087fe4ff */
[----:B------:R-:W-:Y:S02]  /*2020*/  HADD2.F32 R35, -RZ, R35.H1_H1 ;  /* 0x30000023ff237230 */ /* 0x000fe40000004100 */
[----:B------:R-:W-:Y:S01]  /*2030*/  FADD.FTZ R32, -R4, R34 ;  /* 0x0000002204207221 */ /* 0x000fe20000010100 */
[----:B------:R-:W-:Y:S02]  /*2040*/  FFMA.FTZ R5, R92, R33, R5 ;  /* 0x000000215c057223 */ /* 0x000fe40000010005 */
[----:B------:R-:W4:Y:S01]  /*2050*/  LDG.E.64.CONSTANT R56, desc[UR18][R56.64] ;  /* 0x0000001238387981 */ /* 0x000f22000c1e9b00 */
[----:B------:R-:W-:Y:S01]  /*2060*/  FMUL.FTZ R34, R54, R32 ;  /* 0x0000002036227220 */ /* 0x000fe20000410000 */
[----:B------:R-:W-:Y:S01]  /*2070*/  FMUL.FTZ R33, R51, R35 ;  /* 0x0000002333217220 */ /* 0x000fe20000410000 */
[--C-:B------:R-:W-:Y:S01]  /*2080*/  HADD2.F32 R32, -RZ, R28.reuse.H0_H0 ;  /* 0x2000001cff207230 */ /* 0x100fe20000004100 */
[----:B------:R0:W-:Y:S01]  /*2090*/  STL [R1+0xfc], R121 ;  /* 0x0000fc7901007387 */ /* 0x0001e20000100800 */
[----:B------:R-:W-:-:S02]  /*20a0*/  HADD2.F32 R124, -RZ, R28.H1_H1 ;  /* 0x3000001cff7c7230 */ /* 0x000fc40000004100 */
[----:B------:R-:W-:Y:S01]  /*20b0*/  FFMA.FTZ R5, R34, R33, R5 ;  /* 0x0000002122057223 */ /* 0x000fe20000010005 */
[----:B------:R-:W-:Y:S01]  /*20c0*/  STL [R1+0x8], R92 ;  /* 0x0000085c01007387 */ /* 0x000fe20000100800 */
[----:B------:R-:W-:-:S03]  /*20d0*/  FADD.FTZ R32, -R4, R32 ;  /* 0x0000002004207221 */ /* 0x000fc60000010100 */
[----:B------:R1:W-:Y:S01]  /*20e0*/  STL [R1+0x4], R34 ;  /* 0x0000042201007387 */ /* 0x0003e20000100800 */
[--C-:B------:R-:W-:Y:S02]  /*20f0*/  HADD2.F32 R33, -RZ, R30.reuse.H1_H1 ;  /* 0x3000001eff217230 */ /* 0x100fe40000004100 */
[----:B0-----:R-:W-:Y:S01]  /*2100*/  FMUL.FTZ R121, R54, R32 ;  /* 0x0000002036797220 */ /* 0x001fe20000410000 */
[----:B------:R-:W-:Y:S01]  /*2110*/  FADD.FTZ R124, -R4, R124 ;  /* 0x0000007c047c7221 */ /* 0x000fe20000010100 */
[----:B-1----:R-:W-:-:S03]  /*2120*/  HADD2.F32 R34, -RZ, R30.H0_H0 ;  /* 0x2000001eff227230 */ /* 0x002fc60000004100 */
[----:B------:R-:W-:Y:S02]  /*2130*/  FMUL.FTZ R124, R54, R124 ;  /* 0x0000007c367c7220 */ /* 0x000fe40000410000 */
[----:B------:R-:W-:Y:S01]  /*2140*/  FMUL.FTZ R28, R55, R34 ;  /* 0x00000022371c7220 */ /* 0x000fe20000410000 */
[----:B------:R-:W-:Y:S03]  /*2150*/  STL [R1], R121 ;  /* 0x0000007901007387 */ /* 0x000fe60000100800 */
[----:B------:R-:W-:Y:S01]  /*2160*/  FFMA.FTZ R5, R121, R28, R5 ;  /* 0x0000001c79057223 */ /* 0x000fe20000010005 */
[----:B------:R-:W-:Y:S01]  /*2170*/  FMUL.FTZ R28, R52, R33 ;  /* 0x00000021341c7220 */ /* 0x000fe20000410000 */
[----:B------:R0:W-:Y:S03]  /*2180*/  STL [R1+0x100], R121 ;  /* 0x0001007901007387 */ /* 0x0001e60000100800 */
[----:B------:R-:W-:Y:S01]  /*2190*/  FFMA.FTZ R5, R124, R28, R5 ;  /* 0x0000001c7c057223 */ /* 0x000fe20000010005 */
[----:B------:R1:W-:Y:S01]  /*21a0*/  STL [R1+0x104], R124 ;  /* 0x0001047c01007387 */ /* 0x0003e20000100800 */
[----:B0-----:R-:W-:-:S02]  /*21b0*/  MOV R121, R67 ;  /* 0x0000004300797202 */ /* 0x001fc40000000f00 */
[----:B-1----:R-:W-:Y:S02]  /*21c0*/  MOV R124, R66 ;  /* 0x00000042007c7202 */ /* 0x002fe40000000f00 */
[----:B------:R-:W-:-:S04]  /*21d0*/  IADD3 R66, P0, R115, UR28, RZ ;  /* 0x0000001c73427c10 */ /* 0x000fc8000ff1e0ff */
[----:B------:R-:W-:-:S06]  /*21e0*/  IADD3.X R67, R120, UR29, RZ, P0, !PT ;  /* 0x0000001d78437c10 */ /* 0x000fcc00087fe4ff */
[----:B------:R-:W4:Y:S01]  /*21f0*/  LDG.E.64.CONSTANT R66, desc[UR18][R66.64] ;  /* 0x0000001242427981 */ /* 0x000f22000c1e9b00 */
[----:B------:R-:W-:Y:S02]  /*2200*/  HADD2.F32 R123, -RZ, R29.H0_H0 ;  /* 0x2000001dff7b7230 */ /* 0x000fe40000004100 */
[----:B------:R-:W-:Y:S02]  /*2210*/  HADD2.F32 R32, -RZ, R31.H0_H0 ;  /* 0x2000001fff207230 */ /* 0x000fe40000004100 */
[----:B------:R-:W-:Y:S02]  /*2220*/  HADD2.F32 R122, -RZ, R29.H1_H1 ;  /* 0x3000001dff7a7230 */ /* 0x000fe40000004100 */
[----:B------:R-:W-:Y:S01]  /*2230*/  FADD.FTZ R123, -R4, R123 ;  /* 0x0000007b047b7221 */ /* 0x000fe20000010100 */
[----:B------:R-:W-:Y:S02]  /*2240*/  HADD2.F32 R31, -RZ, R31.H1_H1 ;  /* 0x3000001fff1f7230 */ /* 0x000fe40000004100 */
[----:B------:R-:W-:Y:S01]  /*2250*/  FMUL.FTZ R28, R53, R32 ;  /* 0x00000020351c7220 */ /* 0x000fe20000410000 */
[----:B------:R-:W-:-:S02]  /*2260*/  HADD2.F32 R119, -RZ, R24.H0_H0 ;  /* 0x20000018ff777230 */ /* 0x000fc40000004100 */
[----:B------:R-:W-:Y:S01]  /*2270*/  FMUL.FTZ R123, R54, R123 ;  /* 0x0000007b367b7220 */ /* 0x000fe20000410000 */
[----:B------:R-:W-:Y:S01]  /*2280*/  FADD.FTZ R122, -R4, R122 ;  /* 0x0000007a047a7221 */ /* 0x000fe20000010100 */
[----:B------:R-:W-:Y:S02]  /*2290*/  HADD2.F32 R30, -RZ, R26.H0_H0 ;  /* 0x2000001aff1e7230 */ /* 0x000fe40000004100 */
[----:B------:R-:W-:Y:S01]  /*22a0*/  FFMA.FTZ R5, R123, R28, R5 ;  /* 0x0000001c7b057223 */ /* 0x000fe20000010005 */
        /* <DEDUP_REMOVED lines=21> */
[----:B--2---:R-:W-:Y:S02]  /*2400*/  HADD2.F32 R114, -RZ, R20.H0_H0 ;  /* 0x20000014ff727230 */ /* 0x004fe40000004100 */
[----:B------:R-:W-:Y:S01]  /*2410*/  FFMA.FTZ R5, R117, R24, R5 ;  /* 0x0000001875057223 */ /* 0x000fe20000010005 */
[----:B---3--:R-:W-:Y:S02]  /*2420*/  HADD2.F32 R26, -RZ, R22.H0_H0 ;  /* 0x20000016ff1a7230 */ /* 0x008fe40000004100 */
        /* <DEDUP_REMOVED lines=21> */
[----:B----4-:R-:W-:Y:S02]  /*2580*/  HADD2.F32 R110, -RZ, R16.H0_H0 ;  /* 0x20000010ff6e7230 */ /* 0x010fe40000004100 */
        /* <DEDUP_REMOVED lines=11> */
[----:B------:R-:W-:Y:S02]  /*2640*/  FFMA.FTZ R5, R110, R16, R5 ;  /* 0x000000106e057223 */ /* 0x000fe40000010005 */
[----:B------:R-:W-:Y:S01]  /*2650*/  FMUL.FTZ R16, R52, R21 ;  /* 0x0000001534107220 */ /* 0x000fe20000410000 */
[----:B------:R-:W-:-:S04]  /*2660*/  FMUL.FTZ R109, R54, R109 ;  /* 0x0000006d366d7220 */ /* 0x000fc80000410000 */
[----:B------:R-:W-:Y:S01]  /*2670*/  FFMA.FTZ R5, R109, R16, R5 ;  /* 0x000000106d057223 */ /* 0x000fe20000010005 */
[----:B------:R-:W-:Y:S01]  /*2680*/  FFMA.FTZ R16, R0, R55, RZ ;  /* 0x0000003700107223 */ /* 0x000fe200000100ff */
[--C-:B------:R-:W-:Y:S02]  /*2690*/  HADD2.F32 R108, -RZ, R17.reuse.H0_H0 ;  /* 0x20000011ff6c7230 */ /* 0x100fe40000004100 */
[----:B------:R-:W-:Y:S02]  /*26a0*/  HADD2.F32 R107, -RZ, R17.H1_H1 ;  /* 0x30000011ff6b7230 */ /* 0x000fe40000004100 */
[----:B------:R-:W-:-:S04]  /*26b0*/  FFMA.FTZ R17, R82, R52, R16 ;  /* 0x0000003452117223 */ /* 0x000fc80000010010 */
[----:B------:R-:W-:-:S04]  /*26c0*/  FFMA.FTZ R17, R81, R53, R17 ;  /* 0x0000003551117223 */ /* 0x000fc80000010011 */
[----:B------:R-:W-:Y:S01]  /*26d0*/  FFMA.FTZ R17, R80, R51, R17 ;  /* 0x0000003350117223 */ /* 0x000fe20000010011 */
[----:B------:R-:W-:-:S03]  /*26e0*/  HADD2.F32 R106, -RZ, R12.H0_H0 ;  /* 0x2000000cff6a7230 */ /* 0x000fc60000004100 */
[----:B------:R-:W-:Y:S01]  /*26f0*/  FFMA.FTZ R17, R55, R79, R17 ;  /* 0x0000004f37117223 */ /* 0x000fe20000010011 */
[----:B------:R-:W-:-:S03]  /*2700*/  HADD2.F32 R105, -RZ, R12.H1_H1 ;  /* 0x3000000cff697230 */ /* 0x000fc60000004100 */
        /* <DEDUP_REMOVED lines=15> */
[----:B------:R-:W-:Y:S01]  /*2800*/  FFMA.FTZ R8, R53, R40, R8 ;  /* 0x0000002835087223 */ /* 0x000fe20000010008 */
[----:B------:R-:W-:-:S03]  /*2810*/  HADD2.F32 R20, -RZ, R19.H0_H0 ;  /* 0x20000013ff147230 */ /* 0x000fc60000004100 */
[----:B------:R-:W-:Y:S01]  /*2820*/  FFMA.FTZ R8, R51, R39, R8 ;  /* 0x0000002733087223 */ /* 0x000fe20000010008 */
[----:B------:R-:W-:-:S03]  /*2830*/  FADD.FTZ R108, -R4, R108 ;  /* 0x0000006c046c7221 */ /* 0x000fc60000010100 */
[----:B------:R-:W-:Y:S01]  /*2840*/  FFMA.FTZ R8, R55, R38, R8 ;  /* 0x0000002637087223 */ /* 0x000fe20000010008 */
[----:B------:R-:W-:Y:S01]  /*2850*/  FMUL.FTZ R18, R53, R20 ;  /* 0x0000001435127220 */ /* 0x000fe20000410000 */
[----:B------:R-:W-:Y:S01]  /*2860*/  FMUL.FTZ R108, R54, R108 ;  /* 0x0000006c366c7220 */ /* 0x000fe20000410000 */
[----:B------:R-:W-:Y:S02]  /*2870*/  HADD2.F32 R19, -RZ, R19.H1_H1 ;  /* 0x30000013ff137230 */ /* 0x000fe40000004100 */
[----:B------:R-:W-:Y:S01]  /*2880*/  FADD.FTZ R107, -R4, R107 ;  /* 0x0000006b046b7221 */ /* 0x000fe20000010100 */
[----:B------:R-:W-:Y:S01]  /*2890*/  FFMA.FTZ R8, R52, R37, R8 ;  /* 0x0000002534087223 */ /* 0x000fe20000010008 */
[----:B------:R-:W-:Y:S01]  /*28a0*/  FFMA.FTZ R5, R108, R18, R5 ;  /* 0x000000126c057223 */ /* 0x000fe20000010005 */
[--C-:B------:R-:W-:Y:S02]  /*28b0*/  HADD2.F32 R18, -RZ, R14.reuse.H0_H0 ;  /* 0x2000000eff127230 */ /* 0x100fe40000004100 */
[----:B------:R-:W-:Y:S01]  /*28c0*/  FMUL.FTZ R16, R51, R19 ;  /* 0x0000001333107220 */ /* 0x000fe20000410000 */
[----:B------:R-:W-:Y:S01]  /*28d0*/  FMUL.FTZ R107, R54, R107 ;  /* 0x0000006b366b7220 */ /* 0x000fe20000410000 */
[----:B------:R-:W-:Y:S01]  /*28e0*/  FFMA.FTZ R8, R53, R36, R8 ;  /* 0x0000002435087223 */ /* 0x000fe20000010008 */
[----:B------:R-:W-:Y:S01]  /*28f0*/  FADD.FTZ R106, -R4, R106 ;  /* 0x0000006a046a7221 */ /* 0x000fe20000010100 */
[----:B------:R-:W-:-:S02]  /*2900*/  HADD2.F32 R17, -RZ, R14.H1_H1 ;  /* 0x3000000eff117230 */ /* 0x000fc40000004100 */
[----:B------:R-:W-:Y:S01]  /*2910*/  FFMA.FTZ R5, R107, R16, R5 ;  /* 0x000000106b057223 */ /* 0x000fe20000010005 */
[----:B------:R-:W-:Y:S01]  /*2920*/  FFMA.FTZ R8, R51, R35, R8 ;  /* 0x0000002333087223 */ /* 0x000fe20000010008 */
[C---:B------:R-:W-:Y:S01]  /*2930*/  FMUL.FTZ R16, R55.reuse, R18 ;  /* 0x0000001237107220 */ /* 0x040fe20000410000 */
[----:B------:R-:W-:Y:S01]  /*2940*/  FMUL.FTZ R106, R54, R106 ;  /* 0x0000006a366a7220 */ /* 0x000fe20000410000 */
[----:B------:R-:W-:Y:S02]  /*2950*/  HADD2.F32 R104, -RZ, R13.H0_H0 ;  /* 0x2000000dff687230 */ /* 0x000fe40000004100 */
[----:B------:R-:W-:Y:S01]  /*2960*/  FADD.FTZ R105, -R4, R105 ;  /* 0x0000006904697221 */ /* 0x000fe20000010100 */
[----:B------:R-:W-:Y:S01]  /*2970*/  FFMA.FTZ R8, R55, R34, R8 ;  /* 0x0000002237087223 */ /* 0x000fe20000010008 */
[----:B------:R-:W-:Y:S01]  /*2980*/  FFMA.FTZ R5, R106, R16, R5 ;  /* 0x000000106a057223 */ /* 0x000fe20000010005 */
[----:B------:R-:W-:Y:S02]  /*2990*/  HADD2.F32 R16, -RZ, R15.H0_H0 ;  /* 0x2000000fff107230 */ /* 0x000fe40000004100 */
[----:B------:R-:W-:Y:S01]  /*29a0*/  FMUL.FTZ R14, R52, R17 ;  /* 0x00000011340e7220 */ /* 0x000fe20000410000 */
[----:B------:R-:W-:Y:S01]  /*29b0*/  FMUL.FTZ R105, R54, R105 ;  /* 0x0000006936697220 */ /* 0x000fe20000410000 */
[----:B------:R-:W-:Y:S01]  /*29c0*/  FADD.FTZ R104, -R4, R104 ;  /* 0x0000006804687221 */ /* 0x000fe20000010100 */
[----:B------:R-:W-:-:S02]  /*29d0*/  HADD2.F32 R103, -RZ, R13.H1_H1 ;  /* 0x3000000dff677230 */ /* 0x000fc40000004100 */
[--C-:B------:R-:W-:Y:S02]  /*29e0*/  HADD2.F32 R97, -RZ, R6.reuse.H0_H0 ;  /* 0x20000006ff617230 */ /* 0x100fe40000004100 */
[----:B------:R-:W-:Y:S02]  /*29f0*/  HADD2.F32 R96, -RZ, R6.H1_H1 ;  /* 0x30000006ff607230 */ /* 0x000fe40000004100 */
[----:B------:R-:W-:Y:S01]  /*2a00*/  FFMA.FTZ R6, R52, R33, R8 ;  /* 0x0000002134067223 */ /* 0x000fe20000010008 */
[----:B------:R-:W-:Y:S01]  /*2a10*/  FFMA.FTZ R5, R105, R14, R5 ;  /* 0x0000000e69057223 */ /* 0x000fe20000010005 */
[C---:B------:R-:W-:Y:S01]  /*2a20*/  FMUL.FTZ R14, R53.reuse, R16 ;  /* 0x00000010350e7220 */ /* 0x040fe20000410000 */
[----:B------:R-:W-:Y:S01]  /*2a30*/  FMUL.FTZ R104, R54, R104 ;  /* 0x0000006836687220 */ /* 0x000fe20000410000 */
[----:B------:R-:W-:Y:S02]  /*2a40*/  HADD2.F32 R15, -RZ, R15.H1_H1 ;  /* 0x3000000fff0f7230 */ /* 0x000fe40000004100 */
[----:B------:R-:W-:Y:S01]  /*2a50*/  FADD.FTZ R103, -R4, R103 ;  /* 0x0000006704677221 */ /* 0x000fe20000010100 */
[----:B------:R-:W-:Y:S01]  /*2a60*/  FFMA.FTZ R6, R53, R32, R6 ;  /* 0x0000002035067223 */ /* 0x000fe20000010006 */
[----:B------:R-:W-:Y:S01]  /*2a70*/  FFMA.FTZ R5, R104, R14, R5 ;  /* 0x0000000e68057223 */ /* 0x000fe20000010005 */
[----:B------:R-:W-:-:S02]  /*2a80*/  HADD2.F32 R14, -RZ, R10.H0_H0 ;  /* 0x2000000aff0e7230 */ /* 0x000fc40000004100 */
[C---:B------:R-:W-:Y:S01]  /*2a90*/  FMUL.FTZ R13, R51.reuse, R15 ;  /* 0x0000000f330d7220 */ /* 0x040fe20000410000 */
[----:B------:R-:W-:Y:S01]  /*2aa0*/  FMUL.FTZ R103, R54, R103 ;  /* 0x0000006736677220 */ /* 0x000fe20000410000 */
[----:B------:R-:W-:Y:S01]  /*2ab0*/  FFMA.FTZ R6, R51, R31, R6 ;  /* 0x0000001f33067223 */ /* 0x000fe20000010006 */
[----:B------:R-:W-:Y:S02]  /*2ac0*/  FADD.FTZ R102, -R4, R102 ;  /* 0x0000006604667221 */ /* 0x000fe40000010100 */
[----:B------:R-:W-:Y:S01]  /*2ad0*/  FFMA.FTZ R5, R103, R13, R5 ;  /* 0x0000000d67057223 */ /* 0x000fe20000010005 */
[C---:B------:R-:W-:Y:S01]  /*2ae0*/  FFMA.FTZ R6, R55.reuse, R30, R6 ;  /* 0x0000001e37067223 */ /* 0x040fe20000010006 */
[----:B------:R-:W-:Y:S01]  /*2af0*/  FMUL.FTZ R13, R55, R14 ;  /* 0x0000000e370d7220 */ /* 0x000fe20000410000 */
[----:B------:R-:W-:Y:S02]  /*2b00*/  FMUL.FTZ R102, R54, R102 ;  /* 0x0000006636667220 */ /* 0x000fe40000410000 */
[----:B------:R-:W-:-:S02]  /*2b10*/  FFMA.FTZ R6, R52, R29, R6 ;  /* 0x0000001d34067223 */ /* 0x000fc40000010006 */
[----:B------:R-:W-:Y:S01]  /*2b20*/  FFMA.FTZ R5, R102, R13, R5 ;  /* 0x0000000d66057223 */ /* 0x000fe20000010005 */
[----:B------:R-:W-:Y:S02]  /*2b30*/  HADD2.F32 R13, -RZ, R10.H1_H1 ;  /* 0x3000000aff0d7230 */ /* 0x000fe40000004100 */
[----:B------:R-:W-:Y:S01]  /*2b40*/  FADD.FTZ R100, -R4, R100 ;  /* 0x0000006404647221 */ /* 0x000fe20000010100 */
[----:B------:R-:W-:Y:S02]  /*2b50*/  HADD2.F32 R99, -RZ, R9.H0_H0 ;  /* 0x20000009ff637230 */ /* 0x000fe40000004100 */
[----:B------:R-:W-:Y:S01]  /*2b60*/  FFMA.FTZ R6, R53, R28, R6 ;  /* 0x0000001c35067223 */ /* 0x000fe20000010006 */
[----:B------:R-:W-:Y:S02]  /*2b70*/  HADD2.F32 R12, -RZ, R11.H0_H0 ;  /* 0x2000000bff0c7230 */ /* 0x000fe40000004100 */
[----:B------:R-:W-:Y:S01]  /*2b80*/  FMUL.FTZ R10, R52, R13 ;  /* 0x0000000d340a7220 */ /* 0x000fe20000410000 */
[----:B------:R-:W-:Y:S01]  /*2b90*/  FMUL.FTZ R100, R54, R100 ;  /* 0x0000006436647220 */ /* 0x000fe20000410000 */
[----:B------:R-:W-:Y:S01]  /*2ba0*/  FADD.FTZ R99, -R4, R99 ;  /* 0x0000006304637221 */ /* 0x000fe20000010100 */
[----:B------:R-:W-:-:S02]  /*2bb0*/  HADD2.F32 R98, -RZ, R9.H1_H1 ;  /* 0x30000009ff627230 */ /* 0x000fc40000004100 */
[----:B------:R-:W-:Y:S01]  /*2bc0*/  FFMA.FTZ R6, R51, R27, R6 ;  /* 0x0000001b33067223 */ /* 0x000fe20000010006 */
[----:B------:R-:W-:Y:S01]  /*2bd0*/  STL [R1+0x108], R115 ;  /* 0x0001087301007387 */ /* 0x000fe20000100800 */
[----:B------:R-:W-:Y:S01]  /*2be0*/  FFMA.FTZ R5, R100, R10, R5 ;  /* 0x0000000a64057223 */ /* 0x000fe20000010005 */
[----:B------:R-:W-:Y:S01]  /*2bf0*/  FMUL.FTZ R10, R53, R12 ;  /* 0x0000000c350a7220 */ /* 0x000fe20000410000 */
[----:B------:R-:W-:Y:S01]  /*2c00*/  FMUL.FTZ R99, R54, R99 ;  /* 0x0000006336637220 */ /* 0x000fe20000410000 */
[----:B------:R-:W-:Y:S01]  /*2c10*/  STL [R1+0x10c], R123 ;  /* 0x00010c7b01007387 */ /* 0x000fe20000100800 */
[----:B------:R-:W-:Y:S02]  /*2c20*/  HADD2.F32 R11, -RZ, R11.H1_H1 ;  /* 0x3000000bff0b7230 */ /* 0x000fe40000004100 */
[----:B------:R-:W-:Y:S01]  /*2c30*/  FFMA.FTZ R6, R55, R26, R6 ;  /* 0x0000001a37067223 */ /* 0x000fe20000010006 */
[----:B------:R-:W-:Y:S01]  /*2c40*/  FADD.FTZ R98, -R4, R98 ;  /* 0x0000006204627221 */ /* 0x000fe20000010100 */
[----:B------:R-:W-:Y:S01]  /*2c50*/  STL [R1+0x110], R120 ;  /* 0x0001107801007387 */ /* 0x000fe20000100800 */
[----:B------:R-:W-:Y:S01]  /*2c60*/  FFMA.FTZ R5, R99, R10, R5 ;  /* 0x0000000a63057223 */ /* 0x000fe20000010005 */
[----:B------:R-:W-:-:S02]  /*2c70*/  FFMA.FTZ R6, R52, R25, R6 ;  /* 0x0000001934067223 */ /* 0x000fc40000010006 */
[----:B------:R-:W-:Y:S01]  /*2c80*/  STL [R1+0x114], R122 ;  /* 0x0001147a01007387 */ /* 0x000fe20000100800 */
[----:B------:R-:W-:Y:S02]  /*2c90*/  HADD2.F32 R10, -RZ, R74.H0_H0 ;  /* 0x2000004aff0a7230 */ /* 0x000fe40000004100 */
[----:B------:R-:W-:Y:S01]  /*2ca0*/  FMUL.FTZ R9, R51, R11 ;  /* 0x0000000b33097220 */ /* 0x000fe20000410000 */
[----:B------:R-:W-:Y:S01]  /*2cb0*/  STL [R1+0x118], R119 ;  /* 0x0001187701007387 */ /* 0x000fe20000100800 */
[----:B------:R-:W-:Y:S01]  /*2cc0*/  FMUL.FTZ R98, R54, R98 ;  /* 0x0000006236627220 */ /* 0x000fe20000410000 */
[----:B------:R-:W-:Y:S02]  /*2cd0*/  FADD.FTZ R97, -R4, R97 ;  /* 0x0000006104617221 */ /* 0x000fe40000010100 */
[----:B------:R-:W-:Y:S01]  /*2ce0*/  STL [R1+0x11c], R118 ;  /* 0x00011c7601007387 */ /* 0x000fe20000100800 */
[----:B------:R-:W-:-:S03]  /*2cf0*/  FFMA.FTZ R6, R53, R24, R6 ;  /* 0x0000001835067223 */ /* 0x000fc60000010006 */
[----:B------:R0:W-:Y:S01]  /*2d00*/  STL [R1+0x120], R117 ;  /* 0x0001207501007387 */ /* 0x0001e20000100800 */
[----:B------:R-:W-:Y:S01]  /*2d10*/  FFMA.FTZ R5, R98, R9, R5 ;  /* 0x0000000962057223 */ /* 0x000fe20000010005 */
[----:B------:R-:W-:Y:S01]  /*2d20*/  FMUL.FTZ R9, R55, R10 ;  /* 0x0000000a37097220 */ /* 0x000fe20000410000 */
[----:B------:R-:W-:Y:S01]  /*2d30*/  FMUL.FTZ R97, R54, R97 ;  /* 0x0000006136617220 */ /* 0x000fe20000410000 */
[----:B------:R-:W-:Y:S01]  /*2d40*/  FFMA.FTZ R6, R51, R23, R6 ;  /* 0x0000001733067223 */ /* 0x000fe20000010006 */
[----:B0-----:R-:W-:Y:S01]  /*2d50*/  MOV R117, R84 ;  /* 0x0000005400757202 */ /* 0x001fe20000000f00 */
[----:B------:R-:W-:Y:S01]  /*2d60*/  HFMA2.MMA R84, -RZ, RZ, 0, 1.430511474609375e-06 ;  /* 0x00000018ff547435 */ /* 0x000fe200000001ff */
[----:B------:R-:W-:Y:S01]  /*2d70*/  FFMA.FTZ R5, R97, R9, R5 ;  /* 0x0000000961057223 */ /* 0x000fe20000010005 */
[----:B------:R-:W-:Y:S02]  /*2d80*/  HADD2.F32 R9, -RZ, R74.H1_H1 ;  /* 0x3000004aff097230 */ /* 0x000fe40000004100 */
[----:B------:R-:W-:Y:S01]  /*2d90*/  FADD.FTZ R96, -R4, R96 ;  /* 0x0000006004607221 */ /* 0x000fe20000010100 */
[----:B------:R-:W-:-:S02]  /*2da0*/  HADD2.F32 R95, -RZ, R7.H0_H0 ;  /* 0x20000007ff5f7230 */ /* 0x000fc40000004100 */
[----:B------:R-:W-:Y:S01]  /*2db0*/  FFMA.FTZ R6, R55, R22, R6 ;  /* 0x0000001637067223 */ /* 0x000fe20000010006 */
[----:B------:R-:W-:Y:S02]  /*2dc0*/  HADD2.F32 R8, -RZ, R75.H0_H0 ;  /* 0x2000004bff087230 */ /* 0x000fe40000004100 */
[----:B------:R-:W-:Y:S01]  /*2dd0*/  FMUL.FTZ R74, R52, R9 ;  /* 0x00000009344a7220 */ /* 0x000fe20000410000 */
[----:B------:R-:W-:Y:S02]  /*2de0*/  IMAD R101, R101, R84, UR13 ;  /* 0x0000000d65657e24 */ /* 0x000fe4000f8e0254 */
[----:B------:R-:W-:Y:S01]  /*2df0*/  FMUL.FTZ R96, R54, R96 ;  /* 0x0000006036607220 */ /* 0x000fe20000410000 */
[----:B------:R-:W-:Y:S02]  /*2e00*/  HADD2.F32 R94, -RZ, R7.H1_H1 ;  /* 0x30000007ff5e7230 */ /* 0x000fe40000004100 */
[----:B------:R-:W-:Y:S01]  /*2e10*/  FFMA.FTZ R6, R52, R21, R6 ;  /* 0x0000001534067223 */ /* 0x000fe20000010006 */
[----:B------:R-:W-:Y:S01]  /*2e20*/  FADD.FTZ R95, -R4, R95 ;  /* 0x0000005f045f7221 */ /* 0x000fe20000010100 */
[----:B------:R-:W-:Y:S01]  /*2e30*/  MOV R115, R90 ;  /* 0x0000005a00737202 */ /* 0x000fe20000000f00 */
[----:B------:R-:W-:Y:S01]  /*2e40*/  HADD2.F32 R7, -RZ, R75.H1_H1 ;  /* 0x3000004bff077230 */ /* 0x000fe20000004100 */
[----:B------:R-:W-:Y:S01]  /*2e50*/  MOV R123, R89 ;  /* 0x00000059007b7202 */ /* 0x000fe20000000f00 */
[--C-:B------:R-:W-:Y:S01]  /*2e60*/  HADD2.F32 R93, -RZ, R68.reuse.H0_H0 ;  /* 0x20000044ff5d7230 */ /* 0x100fe20000004100 */
        /* <DEDUP_REMOVED lines=8> */
[----:B------:R-:W-:Y:S01]  /*2ef0*/  LEA R101, R83, R101, 0x3 ;  /* 0x0000006553657211 */ /* 0x000fe200078e18ff */
[----:B------:R-:W-:-:S02]  /*2f00*/  HADD2.F32 R88, -RZ, R70.H1_H1 ;  /* 0x30000046ff587230 */ /* 0x000fc40000004100 */
[----:B------:R-:W-:Y:S01]  /*2f10*/  FFMA.FTZ R5, R96, R74, R5 ;  /* 0x0000004a60057223 */ /* 0x000fe20000010005 */
[--C-:B------:R-:W-:Y:S02]  /*2f20*/  HADD2.F32 R87, -RZ, R71.reuse.H0_H0 ;  /* 0x20000047ff577230 */ /* 0x100fe40000004100 */
[----:B------:R-:W-:Y:S01]  /*2f30*/  FFMA.FTZ R6, R53, R20, R6 ;  /* 0x0000001435067223 */ /* 0x000fe20000010006 */
[----:B------:R-:W-:Y:S02]  /*2f40*/  HADD2.F32 R86, -RZ, R71.H1_H1 ;  /* 0x30000047ff567230 */ /* 0x000fe40000004100 */
[--C-:B------:R-:W-:Y:S02]  /*2f50*/  HADD2.F32 R85, -RZ, R72.reuse.H0_H0 ;  /* 0x20000048ff557230 */ /* 0x100fe40000004100 */
[----:B------:R-:W-:Y:S02]  /*2f60*/  HADD2.F32 R84, -RZ, R72.H1_H1 ;  /* 0x30000048ff547230 */ /* 0x000fe40000004100 */
[----:B------:R-:W-:-:S02]  /*2f70*/  HADD2.F32 R83, -RZ, R73.H0_H0 ;  /* 0x20000049ff537230 */ /* 0x000fc40000004100 */
[----:B------:R-:W-:Y:S02]  /*2f80*/  HADD2.F32 R75, -RZ, R73.H1_H1 ;  /* 0x30000049ff4b7230 */ /* 0x000fe40000004100 */
[----:B------:R-:W-:Y:S01]  /*2f90*/  FMUL.FTZ R74, R53, R8 ;  /* 0x00000008354a7220 */ /* 0x000fe20000410000 */
[----:B------:R-:W-:Y:S01]  /*2fa0*/  FMUL.FTZ R95, R54, R95 ;  /* 0x0000005f365f7220 */ /* 0x000fe20000410000 */
        /* <DEDUP_REMOVED lines=13> */
[----:B------:R-:W-:Y:S01]  /*3080*/  FFMA.FTZ R68, R51, R19, R6 ;  /* 0x0000001333447223 */ /* 0x000fe20000010006 */
[----:B------:R-:W-:Y:S01]  /*3090*/  FFMA.FTZ R5, R95, R74, R5 ;  /* 0x0000004a5f057223 */ /* 0x000fe20000010005 */
[----:B------:R-:W-:Y:S01]  /*30a0*/  FMUL.FTZ R4, R51, R7 ;  /* 0x0000000733047220 */ /* 0x000fe20000410000 */
[----:B------:R-:W-:Y:S01]  /*30b0*/  FMUL.FTZ R94, R54, R94 ;  /* 0x0000005e365e7220 */ /* 0x000fe20000410000 */
[----:B------:R-:W-:-:S02]  /*30c0*/  HADD2.F32 R6, -RZ, R2.H0_H0 ;  /* 0x20000002ff067230 */ /* 0x000fc40000004100 */
[C---:B------:R-:W-:Y:S01]  /*30d0*/  FFMA.FTZ R69, R55.reuse, R18, R68 ;  /* 0x0000001237457223 */ /* 0x040fe20000010044 */
[----:B------:R-:W-:Y:S01]  /*30e0*/  FMUL.FTZ R93, R54, R93 ;  /* 0x0000005d365d7220 */ /* 0x000fe20000410000 */
[----:B------:R-:W-:Y:S01]  /*30f0*/  FFMA.FTZ R4, R94, R4, R5 ;  /* 0x000000045e047223 */ /* 0x000fe20000010005 */
[----:B------:R-:W-:Y:S02]  /*3100*/  HADD2.F32 R5, -RZ, R2.H1_H1 ;  /* 0x30000002ff057230 */ /* 0x000fe40000004100 */
[----:B------:R-:W-:Y:S01]  /*3110*/  FMUL.FTZ R68, R55, R6 ;  /* 0x0000000637447220 */ /* 0x000fe20000410000 */
[----:B------:R-:W-:Y:S01]  /*3120*/  FFMA.FTZ R2, R52, R17, R69 ;  /* 0x0000001134027223 */ /* 0x000fe20000010045 */
[----:B------:R-:W-:Y:S02]  /*3130*/  FMUL.FTZ R92, R54, R92 ;  /* 0x0000005c365c7220 */ /* 0x000fe40000410000 */
[----:B------:R-:W-:Y:S01]  /*3140*/  FFMA.FTZ R4, R93, R68, R4 ;  /* 0x000000445d047223 */ /* 0x000fe20000010004 */
[----:B------:R-:W-:Y:S01]  /*3150*/  FMUL.FTZ R68, R52, R5 ;  /* 0x0000000534447220 */ /* 0x000fe20000410000 */
[----:B------:R-:W-:-:S03]  /*3160*/  FFMA.FTZ R69, R53, R16, R2 ;  /* 0x0000001035457223 */ /* 0x000fc60000010002 */
[----:B------:R-:W-:Y:S01]  /*3170*/  FFMA.FTZ R2, R92, R68, R4 ;  /* 0x000000445c027223 */ /* 0x000fe20000010004 */
[----:B------:R-:W-:Y:S01]  /*3180*/  FFMA.FTZ R68, R51, R15, R69 ;  /* 0x0000000f33447223 */ /* 0x000fe20000010045 */
[----:B------:R-:W-:-:S03]  /*3190*/  HADD2.F32 R4, -RZ, R3.H0_H0 ;  /* 0x20000003ff047230 */ /* 0x000fc60000004100 */
[----:B------:R-:W-:Y:S01]  /*31a0*/  FFMA.FTZ R68, R55, R14, R68 ;  /* 0x0000000e37447223 */ /* 0x000fe20000010044 */
[----:B------:R-:W-:Y:S01]  /*31b0*/  FMUL.FTZ R91, R54, R91 ;  /* 0x0000005b365b7220 */ /* 0x000fe20000410000 */
[----:B------:R-:W-:Y:S01]  /*31c0*/  FMUL.FTZ R69, R53, R4 ;  /* 0x0000000435457220 */ /* 0x000fe20000410000 */
[----:B------:R-:W-:Y:S02]  /*31d0*/  HADD2.F32 R3, -RZ, R3.H1_H1 ;  /* 0x30000003ff037230 */ /* 0x000fe40000004100 */
[----:B------:R-:W-:Y:S01]  /*31e0*/  FFMA.FTZ R68, R52, R13, R68 ;  /* 0x0000000d34447223 */ /* 0x000fe20000010044 */
[----:B------:R-:W-:Y:S01]  /*31f0*/  FFMA.FTZ R2, R91, R69, R2 ;  /* 0x000000455b027223 */ /* 0x000fe20000010002 */
[----:B------:R-:W-:Y:S02]  /*3200*/  FMUL.FTZ R90, R54, R90 ;  /* 0x0000005a365a7220 */ /* 0x000fe40000410000 */
[----:B------:R-:W-:Y:S01]  /*3210*/  FFMA.FTZ R69, R53, R12, R68 ;  /* 0x0000000c35457223 */ /* 0x000fe20000010044 */
[----:B------:R-:W-:-:S03]  /*3220*/  FMUL.FTZ R68, R51, R3 ;  /* 0x0000000333447220 */ /* 0x000fc60000410000 */
[----:B------:R-:W-:Y:S01]  /*3230*/  FFMA.FTZ R69, R51, R11, R69 ;  /* 0x0000000b33457223 */ /* 0x000fe20000010045 */
[----:B------:R-:W-:Y:S01]  /*3240*/  FFMA.FTZ R68, R90, R68, R2 ;  /* 0x000000445a447223 */ /* 0x000fe20000010002 */
[--C-:B------:R-:W-:Y:S02]  /*3250*/  HADD2.F32 R2, -RZ, R56.reuse.H0_H0 ;  /* 0x20000038ff027230 */ /* 0x100fe40000004100 */
[----:B------:R-:W-:Y:S02]  /*3260*/  HADD2.F32 R70, -RZ, R56.H1_H1 ;  /* 0x30000038ff467230 */ /* 0x000fe40000004100 */
[C---:B------:R-:W-:Y:S01]  /*3270*/  FFMA.FTZ R56, R55.reuse, R10, R69 ;  /* 0x0000000a37387223 */ /* 0x040fe20000010045 */
[----:B------:R-:W-:Y:S01]  /*3280*/  FMUL.FTZ R89, R54, R89 ;  /* 0x0000005936597220 */ /* 0x000fe20000410000 */
[----:B------:R-:W-:Y:S02]  /*3290*/  FMUL.FTZ R69, R55, R2 ;  /* 0x0000000237457220 */ /* 0x000fe40000410000 */
[----:B------:R-:W-:Y:S01]  /*32a0*/  FFMA.FTZ R56, R52, R9, R56 ;  /* 0x0000000934387223 */ /* 0x000fe20000010038 */
[----:B------:R-:W-:Y:S01]  /*32b0*/  FMUL.FTZ R88, R54, R88 ;  /* 0x0000005836587220 */ /* 0x000fe20000410000 */
[----:B------:R-:W-:Y:S01]  /*32c0*/  FFMA.FTZ R68, R89, R69, R68 ;  /* 0x0000004559447223 */ /* 0x000fe20000010044 */
[----:B------:R-:W-:Y:S01]  /*32d0*/  FMUL.FTZ R69, R52, R70 ;  /* 0x0000004634457220 */ /* 0x000fe20000410000 */
[----:B------:R-:W-:-:S03]  /*32e0*/  FFMA.FTZ R56, R53, R8, R56 ;  /* 0x0000000835387223 */ /* 0x000fc60000010038 */
[----:B------:R-:W-:Y:S01]  /*32f0*/  FFMA.FTZ R68, R88, R69, R68 ;  /* 0x0000004558447223 */ /* 0x000fe20000010044 */
[----:B------:R-:W-:Y:S01]  /*3300*/  FFMA.FTZ R69, R51, R7, R56 ;  /* 0x0000000733457223 */ /* 0x000fe20000010038 */
[--C-:B------:R-:W-:Y:S02]  /*3310*/  HADD2.F32 R56, -RZ, R57.reuse.H0_H0 ;  /* 0x20000039ff387230 */ /* 0x100fe40000004100 */
[----:B------:R-:W-:Y:S02]  /*3320*/  HADD2.F32 R71, -RZ, R57.H1_H1 ;  /* 0x30000039ff477230 */ /* 0x000fe40000004100 */
[----:B------:R-:W-:Y:S01]  /*3330*/  FFMA.FTZ R57, R55, R6, R69 ;  /* 0x0000000637397223 */ /* 0x000fe20000010045 */
        /* <DEDUP_REMOVED lines=11> */
[C---:B------:R-:W-:Y:S01]  /*33f0*/  FFMA.FTZ R66, R55.reuse, R2, R69 ;  /* 0x0000000237427223 */ /* 0x040fe20000010045 */
[----:B------:R-:W-:Y:S01]  /*3400*/  FMUL.FTZ R85, R54, R85 ;  /* 0x0000005536557220 */ /* 0x000fe20000410000 */
[----:B------:R-:W-:Y:S02]  /*3410*/  FMUL.FTZ R69, R55, R57 ;  /* 0x0000003937457220 */ /* 0x000fe40000410000 */
[----:B------:R-:W-:-:S02]  /*3420*/  FFMA.FTZ R66, R52, R70, R66 ;  /* 0x0000004634427223 */ /* 0x000fc40000010042 */
[----:B------:R-:W-:Y:S01]  /*3430*/  FFMA.FTZ R68, R85, R69, R68 ;  /* 0x0000004555447223 */ /* 0x000fe20000010044 */
[----:B------:R-:W-:Y:S01]  /*3440*/  FMUL.FTZ R84, R54, R84 ;  /* 0x0000005436547220 */ /* 0x000fe20000410000 */
[----:B------:R-:W-:Y:S01]  /*3450*/  FFMA.FTZ R69, R53, R56, R66 ;  /* 0x0000003835457223 */ /* 0x000fe20000010042 */
[----:B------:R-:W-:Y:S01]  /*3460*/  FMUL.FTZ R66, R52, R72 ;  /* 0x0000004834427220 */ /* 0x000fe20000410000 */
[----:B------:R-:W-:-:S03]  /*3470*/  HADD2.F32 R73, -RZ, R67.H0_H0 ;  /* 0x20000043ff497230 */ /* 0x000fc60000004100 */
[----:B------:R-:W-:Y:S01]  /*3480*/  FFMA.FTZ R66, R84, R66, R68 ;  /* 0x0000004254427223 */ /* 0x000fe20000010044 */
[----:B------:R-:W-:Y:S01]  /*3490*/  FFMA.FTZ R68, R51, R71, R69 ;  /* 0x0000004733447223 */ /* 0x000fe20000010045 */
[----:B------:R-:W-:-:S03]  /*34a0*/  HADD2.F32 R74, -RZ, R67.H1_H1 ;  /* 0x30000043ff4a7230 */ /* 0x000fc60000004100 */
[----:B------:R-:W-:Y:S01]  /*34b0*/  FFMA.FTZ R67, R55, R57, R68 ;  /* 0x0000003937437223 */ /* 0x000fe20000010044 */
[----:B------:R-:W-:Y:S01]  /*34c0*/  FMUL.FTZ R83, R54, R83 ;  /* 0x0000005336537220 */ /* 0x000fe20000410000 */
[----:B------:R-:W-:Y:S02]  /*34d0*/  FMUL.FTZ R68, R53, R73 ;  /* 0x0000004935447220 */ /* 0x000fe40000410000 */
[----:B------:R-:W-:Y:S02]  /*34e0*/  FFMA.FTZ R67, R52, R72, R67 ;  /* 0x0000004834437223 */ /* 0x000fe40000010043 */
[----:B------:R-:W-:Y:S01]  /*34f0*/  FFMA.FTZ R66, R83, R68, R66 ;  /* 0x0000004453427223 */ /* 0x000fe20000010042 */
[----:B------:R-:W-:Y:S01]  /*3500*/  FMUL.FTZ R75, R54, R75 ;  /* 0x0000004b364b7220 */ /* 0x000fe20000410000 */
[----:B------:R-:W-:Y:S01]  /*3510*/  FFMA.FTZ R68, R53, R73, R67 ;  /* 0x0000004935447223 */ /* 0x000fe20000010043 */
[-C--:B------:R-:W-:Y:S01]  /*3520*/  FMUL.FTZ R67, R51, R74.reuse ;  /* 0x0000004a33437220 */ /* 0x080fe20000410000 */
[----:B------:R0:W-:Y:S03]  /*3530*/  STL [R1+0x124], R116 ;  /* 0x0001247401007387 */ /* 0x0001e60000100800 */
[----:B------:R-:W-:Y:S01]  /*3540*/  FFMA.FTZ R67, R75, R67, R66 ;  /* 0x000000434b437223 */ /* 0x000fe20000010042 */
[----:B------:R-:W-:Y:S01]  /*3550*/  FFMA.FTZ R66, R51, R74, R68 ;  /* 0x0000004a33427223 */ /* 0x000fe20000010044 */
[----:B------:R-:W-:Y:S01]  /*3560*/  STL [R1+0x128], R114 ;  /* 0x0001287201007387 */ /* 0x000fe20000100800 */
[----:B-----5:R-:W-:Y:S01]  /*3570*/  FFMA.FTZ R58, R117, R0, R58 ;  /* 0x00000000753a7223 */ /* 0x020fe2000001003a */
[----:B------:R-:W-:-:S02]  /*3580*/  FFMA.FTZ R60, R118, R82, R60 ;  /* 0x00000052763c7223 */ /* 0x000fc4000001003c */
[----:B------:R1:W-:Y:S01]  /*3590*/  STS.64 [R101], R66 ;  /* 0x0000004265007388 */ /* 0x0003e20000000a00 */
[----:B------:R-:W-:-:S03]  /*35a0*/  MOV R68, R122 ;  /* 0x0000007a00447202 */ /* 0x000fc60000000f00 */
[----:B0-----:R-:W2:Y:S01]  /*35b0*/  LDL R116, [R1+0x48] ;  /* 0x0000480001747983 */ /* 0x001ea20000100800 */
[----:B------:R-:W-:-:S03]  /*35c0*/  MOV R69, R120 ;  /* 0x0000007800457202 */ /* 0x000fc60000000f00 */
[----:B------:R-:W3:Y:S01]  /*35d0*/  LDL R117, [R1+0x4c] ;  /* 0x00004c0001757983 */ /* 0x000ee20000100800 */
[----:B------:R-:W-:Y:S01]  /*35e0*/  FFMA.FTZ R62, R123, R81, R62 ;  /* 0x000000517b3e7223 */ /* 0x000fe2000001003e */
[----:B-1----:R-:W-:Y:S02]  /*35f0*/  MOV R101, R119 ;  /* 0x0000007700657202 */ /* 0x002fe40000000f00 */
[----:B------:R-:W4:Y:S01]  /*3600*/  LDL R118, [R1+0x50] ;  /* 0x0000500001767983 */ /* 0x000f220000100800 */
[----:B------:R-:W-:-:S03]  /*3610*/  FFMA.FTZ R64, R115, R80, R64 ;  /* 0x0000005073407223 */ /* 0x000fc60000010040 */
[----:B------:R-:W4:Y:S01]  /*3620*/  LDL R119, [R1+0x54] ;  /* 0x0000540001777983 */ /* 0x000f220000100800 */
[----:B------:R-:W-:-:S03]  /*3630*/  MOV R114, R124 ;  /* 0x0000007c00727202 */ /* 0x000fc60000000f00 */
[----:B------:R-:W4:Y:S01]  /*3640*/  LDL R122, [R1+0x58] ;  /* 0x00005800017a7983 */ /* 0x000f220000100800 */
[----:B------:R-:W-:-:S03]  /*3650*/  FFMA.FTZ R58, R121, R79, R58 ;  /* 0x0000004f793a7223 */ /* 0x000fc6000001003a */
[----:B------:R-:W4:Y:S04]  /*3660*/  LDL R120, [R1+0x5c] ;  /* 0x00005c0001787983 */ /* 0x000f280000100800 */
[----:B------:R-:W4:Y:S04]  /*3670*/  LDL R123, [R1+0x60] ;  /* 0x00006000017b7983 */ /* 0x000f280000100800 */
[----:B------:R-:W4:Y:S04]  /*3680*/  LDL R115, [R1+0x20] ;  /* 0x0000200001737983 */ /* 0x000f280000100800 */
[----:B------:R-:W4:Y:S04]  /*3690*/  LDL R124, [R1+0x1c] ;  /* 0x00001c00017c7983 */ /* 0x000f280000100800 */
[----:B------:R-:W4:Y:S01]  /*36a0*/  LDL R121, [R1+0x18] ;  /* 0x0000180001797983 */ /* 0x000f220000100800 */
[----:B------:R-:W-:-:S03]  /*36b0*/  FADD.FTZ R59, R0, R59 ;  /* 0x0000003b003b7221 */ /* 0x000fc60000010000 */
[----:B------:R-:W4:Y:S01]  /*36c0*/  LDL R67, [R1+0x10] ;  /* 0x0000100001437983 */ /* 0x000f220000100800 */
[----:B------:R-:W-:Y:S01]  /*36d0*/  FADD.FTZ R59, R59, R79 ;  /* 0x0000004f3b3b7221 */ /* 0x000fe20000010000 */
[----:B------:R-:W-:Y:S01]  /*36e0*/  FFMA.FTZ R60, R101, R78, R60 ;  /* 0x0000004e653c7223 */ /* 0x000fe2000001003c */
[----:B------:R-:W-:Y:S01]  /*36f0*/  FFMA.FTZ R62, R68, R77, R62 ;  /* 0x0000004d443e7223 */ /* 0x000fe2000001003e */
[----:B------:R-:W4:Y:S01]  /*3700*/  LDL R101, [R1+0xc] ;  /* 0x00000c0001657983 */ /* 0x000f220000100800 */
[----:B------:R-:W-:Y:S01]  /*3710*/  FADD.FTZ R66, R59, R50 ;  /* 0x000000323b427221 */ /* 0x000fe20000010000 */
[----:B------:R-:W-:Y:S01]  /*3720*/  FFMA.FTZ R59, R69, R76, R64 ;  /* 0x0000004c453b7223 */ /* 0x000fe20000010040 */
[----:B------:R-:W-:Y:S01]  /*3730*/  FFMA.FTZ R58, R114, R50, R58 ;  /* 0x00000032723a7223 */ /* 0x000fe2000001003a */
[----:B------:R-:W4:Y:S01]  /*3740*/  LDL R68, [R1+0x8] ;  /* 0x0000080001447983 */ /* 0x000f220000100800 */
[----:B------:R-:W-:-:S03]  /*3750*/  FADD.FTZ R64, R66, R46 ;  /* 0x0000002e42407221 */ /* 0x000fc60000010000 */
[----:B------:R-:W4:Y:S04]  /*3760*/  LDL R69, [R1+0x4] ;  /* 0x0000040001457983 */ /* 0x000f280000100800 */
[----:B------:R-:W4:Y:S04]  /*3770*/  LDL R66, [R1+0x14] ;  /* 0x0000140001427983 */ /* 0x000f280000100800 */
[----:B------:R-:W4:Y:S01]  /*3780*/  LDL.LU R114, [R1+0x128] ;  /* 0x0001280001727983 */ /* 0x000f220000300800 */
[----:B------:R-:W-:Y:S01]  /*3790*/  FADD.FTZ R61, R82, R61 ;  /* 0x0000003d523d7221 */ /* 0x000fe20000010000 */
[----:B------:R-:W-:Y:S01]  /*37a0*/  FADD.FTZ R63, R81, R63 ;  /* 0x0000003f513f7221 */ /* 0x000fe20000010000 */
[----:B------:R-:W-:Y:S01]  /*37b0*/  FADD.FTZ R65, R80, R65 ;  /* 0x0000004150417221 */ /* 0x000fe20000010000 */
[----:B------:R-:W-:Y:S01]  /*37c0*/  UIADD3 UR15, UP0, UR10, 0x12, URZ ;  /* 0x000000120a0f7890 */ /* 0x000fe2000ff1e03f */
[----:B------:R-:W-:-:S02]  /*37d0*/  ISETP.GT.U32.AND P2, PT, R125, 0x1f, PT ;  /* 0x0000001f7d00780c */ /* 0x000fc40003f44070 */
[----:B------:R-:W-:Y:S01]  /*37e0*/  LOP3.LUT P1, RZ, R125, 0xffffffe1, RZ, 0xc0, !PT ;  /* 0xffffffe17dff7812 */ /* 0x000fe2000782c0ff */
[----:B------:R-:W-:Y:S01]  /*37f0*/  BAR.SYNC.DEFER_BLOCKING 0x0 ;  /* 0x0000000000007b1d */ /* 0x000fe20000010000 */
[----:B--2---:R-:W-:-:S05]  /*3800*/  FFMA.FTZ R60, R116, R49, R60 ;  /* 0x00000031743c7223 */ /* 0x004fca000001003c */
[----:B------:R-:W2:Y:S01]  /*3810*/  LDL.LU R116, [R1+0x124] ;  /* 0x0001240001747983 */ /* 0x000ea20000300800 */
[----:B---3--:R-:W-:-:S03]  /*3820*/  FFMA.FTZ R62, R117, R48, R62 ;  /* 0x00000030753e7223 */ /* 0x008fc6000001003e */
[----:B------:R-:W3:Y:S01]  /*3830*/  LDL.LU R117, [R1+0x120] ;  /* 0x0001200001757983 */ /* 0x000ee20000300800 */
[----:B----4-:R-:W-:-:S03]  /*3840*/  FFMA.FTZ R59, R118, R47, R59 ;  /* 0x0000002f763b7223 */ /* 0x010fc6000001003b */
[----:B------:R-:W4:Y:S01]  /*3850*/  LDL.LU R118, [R1+0x11c] ;  /* 0x00011c0001767983 */ /* 0x000f220000300800 */
[----:B------:R-:W-:-:S03]  /*3860*/  FFMA.FTZ R58, R119, R46, R58 ;  /* 0x0000002e773a7223 */ /* 0x000fc6000001003a */
[----:B------:R-:W2:Y:S01]  /*3870*/  LDL.LU R119, [R1+0x118] ;  /* 0x0001180001777983 */ /* 0x000ea20000300800 */
[----:B------:R-:W-:-:S03]  /*3880*/  FFMA.FTZ R60, R122, R45, R60 ;  /* 0x0000002d7a3c7223 */ /* 0x000fc6000001003c */
[----:B------:R-:W3:Y:S01]  /*3890*/  LDL.LU R122, [R1+0x114] ;  /* 0x00011400017a7983 */ /* 0x000ee20000300800 */
[----:B------:R-:W-:-:S03]  /*38a0*/  FFMA.FTZ R62, R120, R44, R62 ;  /* 0x0000002c783e7223 */ /* 0x000fc6000001003e */
[----:B------:R0:W5:Y:S01]  /*38b0*/  LDL.LU R120, [R1+0x110] ;  /* 0x0001100001787983 */ /* 0x0001620000300800 */
[----:B------:R-:W-:-:S03]  /*38c0*/  FFMA.FTZ R59, R123, R43, R59 ;  /* 0x0000002b7b3b7223 */ /* 0x000fc6000001003b */
[----:B------:R-:W4:Y:S01]  /*38d0*/  LDL.LU R123, [R1+0x10c] ;  /* 0x00010c00017b7983 */ /* 0x000f220000300800 */
[----:B------:R-:W-:-:S03]  /*38e0*/  FFMA.FTZ R58, R115, R42, R58 ;  /* 0x0000002a733a7223 */ /* 0x000fc6000001003a */
[----:B------:R0:W5:Y:S01]  /*38f0*/  LDL.LU R115, [R1+0x108] ;  /* 0x0001080001737983 */ /* 0x0001620000300800 */
[----:B------:R-:W-:-:S03]  /*3900*/  FFMA.FTZ R60, R124, R41, R60 ;  /* 0x000000297c3c7223 */ /* 0x000fc6000001003c */
[----:B------:R-:W2:Y:S01]  /*3910*/  LDL.LU R124, [R1+0x104] ;  /* 0x00010400017c7983 */ /* 0x000ea20000300800 */
[----:B------:R-:W-:-:S03]  /*3920*/  FFMA.FTZ R62, R121, R40, R62 ;  /* 0x00000028793e7223 */ /* 0x000fc6000001003e */
[----:B------:R-:W3:Y:S01]  /*3930*/  LDL.LU R121, [R1+0x100] ;  /* 0x0001000001797983 */ /* 0x000ee20000300800 */
[----:B------:R-:W-:Y:S01]  /*3940*/  FFMA.FTZ R58, R67, R38, R58 ;  /* 0x00000026433a7223 */ /* 0x000fe2000001003a */
[----:B------:R-:W-:Y:S01]  /*3950*/  FADD.FTZ R61, R61, R78 ;  /* 0x0000004e3d3d7221 */ /* 0x000fe20000010000 */
[----:B------:R-:W-:Y:S01]  /*3960*/  FADD.FTZ R63, R63, R77 ;  /* 0x0000004d3f3f7221 */ /* 0x000fe20000010000 */
[----:B------:R-:W-:Y:S02]  /*3970*/  FADD.FTZ R65, R65, R76 ;  /* 0x0000004c41417221 */ /* 0x000fe40000010000 */
[----:B------:R-:W-:Y:S01]  /*3980*/  FADD.FTZ R61, R61, R49 ;  /* 0x000000313d3d7221 */ /* 0x000fe20000010000 */
[----:B------:R-:W-:Y:S01]  /*3990*/  FADD.FTZ R63, R63, R48 ;  /* 0x000000303f3f7221 */ /* 0x000fe20000010000 */
[----:B------:R-:W-:Y:S02]  /*39a0*/  FADD.FTZ R65, R65, R47 ;  /* 0x0000002f41417221 */ /* 0x000fe40000010000 */
        /* <DEDUP_REMOVED lines=23> */
[----:B---3--:R-:W-:-:S02]  /*3b20*/  FFMA.FTZ R58, R121, R34, R58 ;  /* 0x00000022793a7223 */ /* 0x008fc4000001003a */
[----:B------:R0:W5:Y:S01]  /*3b30*/  LDL.LU R121, [R1+0xfc] ;  /* 0x0000fc0001797983 */ /* 0x0001620000300800 */
[----:B--2---:R-:W-:Y:S01]  /*3b40*/  FFMA.FTZ R60, R124, R33, R60 ;  /* 0x000000217c3c7223 */ /* 0x004fe2000001003c */
[----:B----4-:R-:W-:Y:S01]  /*3b50*/  FFMA.FTZ R62, R123, R32, R62 ;  /* 0x000000207b3e7223 */ /* 0x010fe2000001003e */
[----:B------:R-:W-:Y:S01]  /*3b60*/  FFMA.FTZ R59, R122, R31, R59 ;  /* 0x0000001f7a3b7223 */ /* 0x000fe2000001003b */
        /* <DEDUP_REMOVED lines=12> */
[----:B------:R-:W-:Y:S01]  /*3c30*/  UIADD3.X UR16, URZ, UR5, URZ, UP0, !UPT ;  /* 0x000000053f107290 */ /* 0x000fe200087fe43f */
[----:B------:R-:W-:Y:S01]  /*3c40*/  FADD.FTZ R64, R64, R22 ;  /* 0x0000001640407221 */ /* 0x000fe20000010000 */
[----:B------:R-:W-:Y:S01]  /*3c50*/  UISETP.GE.U32.AND UP0, UPT, UR15, UR22, UPT ;  /* 0x000000160f00728c */ /* 0x000fe2000bf06070 */
[----:B------:R-:W-:Y:S01]  /*3c60*/  FADD.FTZ R61, R61, R21 ;  /* 0x000000153d3d7221 */ /* 0x000fe20000010000 */
[----:B------:R-:W-:Y:S01]  /*3c70*/  FADD.FTZ R63, R63, R20 ;  /* 0x000000143f3f7221 */ /* 0x000fe20000010000 */
[----:B------:R-:W-:Y:S01]  /*3c80*/  FADD.FTZ R65, R65, R19 ;  /* 0x0000001341417221 */ /* 0x000fe20000010000 */
[----:B------:R-:W-:Y:S01]  /*3c90*/  FFMA.FTZ R58, R110, R22, R58 ;  /* 0x000000166e3a7223 */ /* 0x000fe2000001003a */
[----:B------:R-:W-:Y:S01]  /*3ca0*/  FFMA.FTZ R60, R109, R21, R60 ;  /* 0x000000156d3c7223 */ /* 0x000fe2000001003c */
[----:B------:R-:W-:Y:S01]  /*3cb0*/  FFMA.FTZ R62, R108, R20, R62 ;  /* 0x000000146c3e7223 */ /* 0x000fe2000001003e */
[----:B------:R-:W-:Y:S01]  /*3cc0*/  FFMA.FTZ R59, R107, R19, R59 ;  /* 0x000000136b3b7223 */ /* 0x000fe2000001003b */
[----:B------:R-:W-:Y:S01]  /*3cd0*/  UISETP.GE.AND.EX UP0, UPT, UR16, UR11, UPT, UP0 ;  /* 0x0000000b1000728c */ /* 0x000fe2000bf06300 */
        /* <DEDUP_REMOVED lines=49> */
[----:B0-----:R-:W-:Y:S06]  /*3ff0*/  @!P0 BRA `(.L_x_2546) ;  /* 0x0000000000e08947 */ /* 0x001fec0003800000 */
[----:B------:R0:W-:Y:S04]  /*4000*/  STL [R1+0x108], R0 ;  /* 0x0001080001007387 */ /* 0x0001e80000100800 */
[----:B------:R-:W2:Y:S04]  /*4010*/  LDL R68, [R1+0xec] ;  /* 0x0000ec0001447983 */ /* 0x000ea80000100800 */
[----:B------:R-:W3:Y:S04]  /*4020*/  LDL R101, [R1+0xf0] ;  /* 0x0000f00001657983 */ /* 0x000ee80000100800 */
[----:B------:R1:W-:Y:S01]  /*4030*/  STL.64 [R1+0x100], R2 ;  /* 0x0001000201007387 */ /* 0x0003e20000100a00 */
[----:B0-----:R-:W0:Y:S03]  /*4040*/  S2R R0, SR_TID.X ;  /* 0x0000000000007919 */ /* 0x001e260000002100 */
[----:B-1----:R-:W4:Y:S04]  /*4050*/  LDL R3, [R1+0xf4] ;  /* 0x0000f40001037983 */ /* 0x002f280000100800 */
[----:B------:R-:W2:Y:S01]  /*4060*/  LDL R2, [R1+0xe8] ;  /* 0x0000e80001027983 */ /* 0x000ea20000100800 */
[----:B0-----:R-:W-:-:S02]  /*4070*/  SHF.L.U32 R66, R0, 0x1, RZ ;  /* 0x0000000100427819 */ /* 0x001fc400000006ff */
[----:B------:R-:W-:Y:S02]  /*4080*/  LEA R67, R0, UR12, 0x5 ;  /* 0x0000000c00437c11 */ /* 0x000fe4000f8e28ff */
[----:B------:R-:W-:-:S04]  /*4090*/  LOP3.LUT R66, R66, 0x18, RZ, 0xc0, !PT ;  /* 0x0000001842427812 */ /* 0x000fc800078ec0ff */
[----:B------:R-:W-:Y:S02]  /*40a0*/  IADD3 R66, R67, R66, RZ ;  /* 0x0000004243427210 */ /* 0x000fe40007ffe0ff */
[----:B------:R-:W0:Y:S01]  /*40b0*/  S2R R67, SR_TID.X ;  /* 0x0000000000437919 */ /* 0x000e220000002100 */
[----:B------:R-:W-:-:S04]  /*40c0*/  SHF.R.S32.HI R69, RZ, 0x1f, R0 ;  /* 0x0000001fff457819 */ /* 0x000fc80000011400 */
[----:B------:R-:W-:Y:S01]  /*40d0*/  LEA.HI R69, R69, R0, RZ, 0x2 ;  /* 0x0000000045457211 */ /* 0x000fe200078f10ff */
[----:B------:R1:W-:Y:S03]  /*40e0*/  STS.64 [R66], R58 ;  /* 0x0000003a42007388 */ /* 0x0003e60000000a00 */
[----:B------:R-:W-:Y:S01]  /*40f0*/  SHF.R.S32.HI R69, RZ, 0x2, R69 ;  /* 0x00000002ff457819 */ /* 0x000fe20000011445 */
[----:B------:R-:W-:Y:S01]  /*4100*/  UIMAD UR5, UR17, 0x780, UR20 ;  /* 0x00000780110578a4 */ /* 0x000fe2000f8e0214 */
[----:B------:R0:W5:Y:S02]  /*4110*/  LDL.LU R0, [R1+0x108] ;  /* 0x0001080001007983 */ /* 0x0001640000300800 */
[----:B-1----:R-:W-:Y:S02]  /*4120*/  LEA R66, R69, UR12, 0x5 ;  /* 0x0000000c45427c11 */ /* 0x002fe4000f8e28ff */
[----:B0-----:R-:W-:-:S02]  /*4130*/  SHF.L.U32 R69, R67, 0x1, RZ ;  /* 0x0000000143457819 */ /* 0x001fc400000006ff */
[----:B------:R-:W-:Y:S02]  /*4140*/  LEA R67, R67, UR12, 0x5 ;  /* 0x0000000c43437c11 */ /* 0x000fe4000f8e28ff */
[----:B------:R-:W-:-:S04]  /*4150*/  LOP3.LUT R69, R69, 0x18, RZ, 0xc, !PT ;  /* 0x0000001845457812 */ /* 0x000fc800078e0cff */
[----:B------:R-:W-:Y:S01]  /*4160*/  IADD3 R67, R67, R69, RZ ;  /* 0x0000004543437210 */ /* 0x000fe20007ffe0ff */
[----:B----4-:R0:W-:Y:S04]  /*4170*/  STS.64 [R3], R60 ;  /* 0x0000003c03007388 */ /* 0x0101e80000000a00 */
[----:B---3--:R1:W-:Y:S04]  /*4180*/  STS.64 [R101], R62 ;  /* 0x0000003e65007388 */ /* 0x0083e80000000a00 */
[----:B------:R-:W-:Y:S01]  /*4190*/  STS.64 [R67], R64 ;  /* 0x0000004043007388 */ /* 0x000fe20000000a00 */
[-C--:B--2---:R-:W-:Y:S01]  /*41a0*/  LEA R68, R68, R66.reuse, 0x3 ;  /* 0x0000004244447211 */ /* 0x084fe200078e18ff */
[----:B------:R-:W-:Y:S01]  /*41b0*/  BAR.SYNC.DEFER_BLOCKING 0x0 ;  /* 0x0000000000007b1d */ /* 0x000fe20000010000 */
[----:B------:R-:W-:-:S07]  /*41c0*/  LEA R66, R2, R66, 0x3 ;  /* 0x0000004202427211 */ /* 0x000fce00078e18ff */
[----:B0-----:R-:W0:Y:S01]  /*41d0*/  LDC.64 R2, c[0x0][0x260] ;  /* 0x00009800ff027b82 */ /* 0x001e220000000a00 */
[----:B------:R-:W2:Y:S04]  /*41e0*/  LDS.64 R68, [R68] ;  /* 0x0000000044447984 */ /* 0x000ea80000000a00 */
[----:B------:R-:W3:Y:S01]  /*41f0*/  LDS.64 R66, [R66+0x1e00] ;  /* 0x001e000042427984 */ /* 0x000ee20000000a00 */
[----:B-1----:R-:W-:-:S04]  /*4200*/  IADD3 R101, R125, UR5, RZ ;  /* 0x000000057d657c10 */ /* 0x002fc8000fffe0ff */
        /* <DEDUP_REMOVED lines=21> */
[----:B------:R0:W-:Y:S04]  /*4360*/  STG.E.64 desc[UR18][R2.64+0x9000], R68 ;  /* 0x0090004402007986 */ /* 0x0001e8000c101b12 */
[----:B0-----:R0:W5:Y:S02]  /*4370*/  LDL.LU.64 R2, [R1+0x100] ;  /* 0x0001000001027983 */ /* 0x0011640000300a00 */
.L_x_2546:
[----:B------:R-:W-:Y:S01]  /*4380*/  BSSY B0, `(.L_x_2547) ;  /* 0x00000a1000007945 */ /* 0x000fe20003800000 */
[----:B------:R-:W-:-:S03]  /*4390*/  CS2R R66, SRZ ;  /* 0x0000000000427805 */ /* 0x000fc6000001ff00 */
[----:B------:R-:W-:Y:S05]  /*43a0*/  @P2 BRA `(.L_x_2548) ;  /* 0x0000000800782947 */ /* 0x000fea0003800000 */
[----:B------:R-:W1:Y:S01]  /*43b0*/  S2R R68, SR_TID.X ;  /* 0x0000000000447919 */ /* 0x000e620000002100 */
[----:B------:R-:W-:Y:S01]  /*43c0*/  USHF.L.U32 UR5, UR10, 0x4, URZ ;  /* 0x000000040a057899 */ /* 0x000fe2000800063f */
[----:B------:R-:W-:Y:S01]  /*43d0*/  HFMA2.MMA R66, -RZ, RZ, 0, 3.5762786865234375e-06 ;  /* 0x0000003cff427435 */ /* 0x000fe200000001ff */
[----:B------:R-:W-:Y:S02]  /*43e0*/  MOV R67, 0x18 ;  /* 0x0000001800437802 */ /* 0x000fe40000000f00 */
[----:B------:R-:W-:Y:S01]  /*43f0*/  ULOP3.LUT UR5, UR5, 0x10, URZ, 0xc0, !UPT ;  /* 0x0000001005057892 */ /* 0x000fe2000f8ec03f */
[----:B------:R-:W-:-:S04]  /*4400*/  SHF.L.U32 R125, R125, 0x3, RZ ;  /* 0x000000037d7d7819 */ /* 0x000fc800000006ff */
        /* <DEDUP_REMOVED lines=15> */
[----:B------:R-:W1:Y:S03]  /*4500*/  LDS.64 R66, [R66] ;  /* 0x0000000042427984 */ /* 0x000e660000000a00 */
[----:B------:R-:W-:-:S06]  /*4510*/  IADD3 R68, R125, R68, RZ ;  /* 0x000000447d447210 */ /* 0x000fcc0007ffe0ff */
[----:B------:R-:W2:Y:S01]  /*4520*/  LDS.64 R68, [R68] ;  /* 0x0000000044447984 */ /* 0x000ea20000000a00 */
[----:B-1----:R-:W-:Y:S01]  /*4530*/  FADD.FTZ R66, RZ, R66 ;  /* 0x00000042ff427221 */ /* 0x002fe20000010000 */
[----:B------:R-:W-:-:S03]  /*4540*/  FADD.FTZ R67, RZ, R67 ;  /* 0x00000043ff437221 */ /* 0x000fc60000010000 */
[----:B--2---:R-:W-:Y:S01]  /*4550*/  FADD.FTZ R68, R66, R68 ;  /* 0x0000004442447221 */ /* 0x004fe20000010000 */
        /* <DEDUP_REMOVED lines=8> */
[----:B------:R-:W1:Y:S02]  /*45e0*/  LDS.64 R66, [R67] ;  /* 0x0000000043427984 */ /* 0x000e640000000a00 */
[----:B-1----:R-:W-:Y:S01]  /*45f0*/  FADD.FTZ R68, R68, R66 ;  /* 0x0000004244447221 */ /* 0x002fe20000010000 */
        /* <DEDUP_REMOVED lines=8> */
[----:B------:R-:W1:Y:S02]  /*4680*/  LDS.64 R66, [R67] ;  /* 0x0000000043427984 */ /* 0x000e640000000a00 */
        /* <DEDUP_REMOVED lines=92> */
[----:B------:R-:W-:Y:S01]  /*4c50*/  FADD.FTZ R69, R69, R67 ;  /* 0x0000004345457221 */ /* 0x000fe20000010000 */
[----:B------:R-:W-:Y:S02]  /*4c60*/  IADD3 R101, R101, 0x38, RZ ;  /* 0x0000003865657810 */ /* 0x000fe40007ffe0ff */
        /* <DEDUP_REMOVED lines=8> */
[----:B------:R-:W-:Y:S01]  /*4cf0*/  SHF.R.S32.HI R66, RZ, 0x1f, R101 ;  /* 0x0000001fff427819 */ /* 0x000fe20000011465 */
[----:B------:R-:W-:Y:S01]  /*4d00*/  FADD.FTZ R69, R69, R67 ;  /* 0x0000004345457221 */ /* 0x000fe20000010000 */
[----:B------:R-:W-:Y:S02]  /*4d10*/  MOV R67, 0x18 ;  /* 0x0000001800437802 */ /* 0x000fe40000000f00 */
[----:B------:R-:W-:-:S04]  /*4d20*/  LEA.HI R66, R66, R101, RZ, 0x2 ;  /* 0x0000006542427211 */ /* 0x000fc800078f10ff */
[----:B------:R-:W-:-:S05]  /*4d30*/  SHF.R.S32.HI R66, RZ, 0x2, R66 ;  /* 0x00000002ff427819 */ /* 0x000fca0000011442 */
[----:B------:R-:W-:-:S05]  /*4d40*/  IMAD R66, R66, R67, UR13 ;  /* 0x0000000d42427e24 */ /* 0x000fca000f8e0243 */
[----:B------:R-:W-:-:S06]  /*4d50*/  IADD3 R66, R125, R66, RZ ;  /* 0x000000427d427210 */ /* 0x000fcc0007ffe0ff */
[----:B------:R-:W1:Y:S02]  /*4d60*/  LDS.64 R66, [R66] ;  /* 0x0000000042427984 */ /* 0x000e640000000a00 */
[----:B-1----:R-:W-:Y:S01]  /*4d70*/  FADD.FTZ R66, R68, R66 ;  /* 0x0000004244427221 */ /* 0x002fe20000010000 */
[----:B------:R-:W-:-:S07]  /*4d80*/  FADD.FTZ R67, R69, R67 ;  /* 0x0000004345437221 */ /* 0x000fce0000010000 */
.L_x_2548:
[----:B------:R-:W-:Y:S05]  /*4d90*/  BSYNC B0 ;  /* 0x0000000000007941 */ /* 0x000fea0003800000 */
.L_x_2547:
[----:B------:R-:W1:Y:S01]  /*4da0*/  @!P1 LDC R68, c[0x0][0x10] ;  /* 0x00000400ff449b82 */ /* 0x000e620000000800 */
[----:B------:R-:W-:Y:S01]  /*4db0*/  MOV R69, UR4 ;  /* 0x0000000400457c02 */ /* 0x000fe20008000f00 */
[----:B-----5:R2:W-:Y:S04]  /*4dc0*/  STL.64 [R1+0x100], R2 ;  /* 0x0001000201007387 */ /* 0x0205e80000100a00 */
[----:B------:R-:W3:Y:S04]  /*4dd0*/  SHFL.BFLY PT, R125, R66, 0x1, 0x1f ;  /* 0x0c201f00427d7f89 */ /* 0x000ee800000e0000 */
[----:B------:R-:W4:Y:S01]  /*4de0*/  SHFL.BFLY PT, R101, R67, 0x1, 0x1f ;  /* 0x0c201f0043657f89 */ /* 0x000f2200000e0000 */
[----:B--2---:R-:W2:Y:S01]  /*4df0*/  @!P1 LDC.64 R2, c[0x0][0x260] ;  /* 0x00009800ff029b82 */ /* 0x004ea20000000a00 */
[----:B-1----:R-:W-:-:S02]  /*4e00*/  @!P1 IMAD R68, R68, R69, UR14 ;  /* 0x0000000e44449e24 */ /* 0x002fc4000f8e0245 */
[----:B------:R-:W2:Y:S01]  /*4e10*/  LDL R69, [R1+0xf8] ;  /* 0x0000f80001457983 */ /* 0x000ea20000100800 */
[----:B------:R-:W-:Y:S01]  /*4e20*/  UISETP.GE.U32.AND UP0, UPT, UR15, UR22, UPT ;  /* 0x000000160f00728c */ /* 0x000fe2000bf06070 */
[----:B---3--:R-:W-:-:S03]  /*4e30*/  FADD.FTZ R66, R125, R66 ;  /* 0x000000427d427221 */ /* 0x008fc60000010000 */
[----:B------:R-:W-:Y:S01]  /*4e40*/  UISETP.GE.AND.EX UP0, UPT, UR16, UR11, UPT, UP0 ;  /* 0x0000000b1000728c */ /* 0x000fe2000bf06300 */
[----:B----4-:R-:W-:Y:S01]  /*4e50*/  FADD.FTZ R67, R101, R67 ;  /* 0x0000004365437221 */ /* 0x010fe20000010000 */
[----:B--2---:R-:W-:-:S04]  /*4e60*/  @!P1 LEA R68, R68, R69, 0x7 ;  /* 0x0000004544449211 */ /* 0x004fc800078e38ff */
[----:B------:R-:W-:-:S05]  /*4e70*/  @!P1 SHF.L.U32 R68, R68, 0x1, RZ ;  /* 0x0000000144449819 */ /* 0x000fca00000006ff */
[----:B------:R-:W-:Y:S02]  /*4e80*/  @!P1 IMAD.WIDE.U32 R68, R68, 0x4, R2 ;  /* 0x0000000444449825 */ /* 0x000fe400078e0002 */
[----:B------:R1:W5:Y:S04]  /*4e90*/  LDL.LU.64 R2, [R1+0x100] ;  /* 0x0001000001027983 */ /* 0x0003680000300a00 */
[----:B------:R1:W-:Y:S01]  /*4ea0*/  @!P1 STG.E.64 desc[UR18][R68.64], R66 ;  /* 0x0000004244009986 */ /* 0x0003e2000c101b12 */
[----:B------:R-:W-:-:S13]  /*4eb0*/  PLOP3.LUT P1, PT, PT, PT, UP0, 0x80, 0x0 ;  /* 0x000000000000781c */ /* 0x000fda0003f2f008 */
[----:B-1----:R-:W-:Y:S05]  /*4ec0*/  @P1 BRA `(.L_x_2549) ;  /* 0x0000000000601947 */ /* 0x002fea0003800000 */
[----:B------:R-:W1:Y:S01]  /*4ed0*/  S2R R125, SR_TID.X ;  /* 0x00000000007d7919 */ /* 0x000e620000002100 */
[----:B------:R-:W-:Y:S01]  /*4ee0*/  BAR.SYNC.DEFER_BLOCKING 0x0 ;  /* 0x0000000000007b1d */ /* 0x000fe20000010000 */
[----:B-1----:R-:W-:-:S13]  /*4ef0*/  ISETP.NE.AND P1, PT, R125, RZ, PT ;  /* 0x000000ff7d00720c */ /* 0x002fda0003f25270 */
        /* <DEDUP_REMOVED lines=10> */
.L_x_2551:
        /* <DEDUP_REMOVED lines=8> */
.L_x_2550:
[----:B------:R-:W-:Y:S05]  /*5020*/  WARPSYNC.ALL ;  /* 0x0000000000007948 */ /* 0x000fea0003800000 */
[----:B------:R-:W-:Y:S06]  /*5030*/  BAR.SYNC.DEFER_BLOCKING 0x0 ;  /* 0x0000000000007b1d */ /* 0x000fec0000010000 */
[----:B------:R-:W-:Y:S05]  /*5040*/  BRA `(.L_x_2552) ;  /* 0x0000000000547947 */ /* 0x000fea0003800000 */
.L_x_2549:
[----:B------:R-:W1:Y:S01]  /*5050*/  S2R R66, SR_TID.X ;  /* 0x0000000000427919 */ /* 0x000e620000002100 */
[----:B------:R-:W-:Y:S01]  /*5060*/  BAR.SYNC.DEFER_BLOCKING 0x0 ;  /* 0x0000000000007b1d */ /* 0x000fe20000010000 */
[----:B-1----:R-:W-:-:S13]  /*5070*/  ISETP.NE.AND P1, PT, R66, RZ, PT ;  /* 0x000000ff4200720c */ /* 0x002fda0003f25270 */
        /* <DEDUP_REMOVED lines=8> */
.L_x_2554:
        /* <DEDUP_REMOVED lines=8> */
.L_x_2553:
[----:B------:R-:W-:Y:S05]  /*5180*/  WARPSYNC.ALL ;  /* 0x0000000000007948 */ /* 0x000fea0003800000 */
[----:B------:R-:W-:Y:S06]  /*5190*/  BAR.SYNC.DEFER_BLOCKING 0x0 ;  /* 0x0000000000007b1d */ /* 0x000fec0000010000 */
.L_x_2552:
[----:B------:R-:W1:Y:S01]  /*51a0*/  S2R R125, SR_TID.X ;  /* 0x00000000007d7919 */ /* 0x000e620000002100 */
[----:B------:R-:W2:Y:S01]  /*51b0*/  LDL.LU R101, [R1+0xd8] ;  /* 0x0000d80001657983 */ /* 0x000ea20000300800 */
[----:B------:R-:W3:Y:S01]  /*51c0*/  S2UR UR20, SR_CgaCtaId ;  /* 0x00000000001479c3 */ /* 0x000ee20000008800 */
[----:B------:R-:W-:Y:S02]  /*51d0*/  USHF.L.U32 UR10, UR10, 0x4, URZ ;  /* 0x000000040a0a7899 */ /* 0x000fe4000800063f */
[----:B------:R-:W-:Y:S01]  /*51e0*/  STL [R1+0x11c], R120 ;  /* 0x00011c7801007387 */ /* 0x000fe20000100800 */
[----:B------:R-:W-:-:S03]  /*51f0*/  ULDC.64 UR26, c[0x0][0x210] ;  /* 0x00008400001a7ab9 */ /* 0x000fc60000000a00 */
[----:B------:R4:W-:Y:S04]  /*5200*/  STL [R1+0x118], R65 ;  /* 0x0001184101007387 */ /* 0x0009e80000100800 */
[----:B------:R0:W-:Y:S04]  /*5210*/  STL [R1+0x114], R64 ;  /* 0x0001144001007387 */ /* 0x0001e80000100800 */
[----:B------:R3:W-:Y:S04]  /*5220*/  STL [R1+0x110], R63 ;  /* 0x0001103f01007387 */ /* 0x0007e80000100800 */
[----:B------:R3:W-:Y:S04]  /*5230*/  STL [R1+0x10c], R62 ;  /* 0x00010c3e01007387 */ /* 0x0007e80000100800 */
[----:B------:R3:W-:Y:S01]  /*5240*/  STL [R1+0x108], R61 ;  /* 0x0001083d01007387 */ /* 0x0007e20000100800 */
[----:B-1----:R-:W-:-:S03]  /*5250*/  ISETP.GT.U32.AND P1, PT, R125, 0x7f, PT ;  /* 0x0000007f7d00780c */ /* 0x002fc60003f24070 */
[----:B------:R1:W-:Y:S04]  /*5260*/  STL [R1+0x104], R60 ;  /* 0x0001043c01007387 */ /* 0x0003e80000100800 */
[----:B------:R1:W-:Y:S04]  /*5270*/  STL [R1+0x100], R59 ;  /* 0x0001003b01007387 */ /* 0x0003e80000100800 */
[----:B------:R1:W-:Y:S02]  /*5280*/  STL [R1+0xfc], R58 ;  /* 0x0000fc3a01007387 */ /* 0x0003e40000100800 */
[----:B------:R-:W-:Y:S01]  /*5290*/  VOTEU.ALL UP0, P1 ;  /* 0x00000000003f7886 */ /* 0x000fe20000800000 */
[----:B------:R-:W1:Y:S01]  /*52a0*/  @!P1 LDC.64 R68, c[0x0][0x260] ;  /* 0x00009800ff449b82 */ /* 0x000e620000000a00 */
[----:B------:R-:W-:Y:S01]  /*52b0*/  @!P1 LOP3.LUT R66, R125, 0x7ffffff8, RZ, 0xc0, !PT ;  /* 0x7ffffff87d429812 */ /* 0x000fe200078ec0ff */
[----:B----4-:R-:W4:Y:S02]  /*52c0*/  LDL.LU R65, [R1+0x24] ;  /* 0x0000240001417983 */ /* 0x010f240000300800 */
[----:B------:R-:W-:-:S02]  /*52d0*/  @!UP0 ULDC UR5, c[0x0][0x10] ;  /* 0x0000040000058ab9 */ /* 0x000fc40000000800 */
[----:B------:R-:W-:Y:S01]  /*52e0*/  @!UP0 UIMAD UR5, UR5, UR4, UR14 ;  /* 0x00000004050582a4 */ /* 0x000fe2000f8e020e */
[----:B0-----:R-:W4:Y:S04]  /*52f0*/  LDL.LU R64, [R1+0x28] ;  /* 0x0000280001407983 */ /* 0x001f280000300800 */
[----:B---3--:R-:W3:Y:S01]  /*5300*/  LDL.LU R63, [R1+0x2c] ;  /* 0x00002c00013f7983 */ /* 0x008ee20000300800 */
[----:B------:R-:W-:-:S03]  /*5310*/  MOV R67, UR5 ;  /* 0x0000000500437c02 */ /* 0x000fc60008000f00 */
[----:B------:R-:W3:Y:S01]  /*5320*/  LDL.LU R62, [R1+0x30] ;  /* 0x00003000013e7983 */ /* 0x000ee20000300800 */
[----:B------:R-:W-:Y:S02]  /*5330*/  @!P1 LEA R66, R67, R66, 0x7 ;  /* 0x0000004243429211 */ /* 0x000fe400078e38ff */
[----:B------:R-:W-:Y:S01]  /*5340*/  @!P1 LOP3.LUT R67, R125, 0x7, RZ, 0xc0, !PT ;  /* 0x000000077d439812 */ /* 0x000fe200078ec0ff */
[----:B------:R-:W3:Y:S03]  /*5350*/  LDL.LU R61, [R1+0x34] ;  /* 0x00003400013d7983 */ /* 0x000ee60000300800 */
[----:B------:R-:W-:Y:S01]  /*5360*/  @!P1 IADD3 R66, R66, R67, RZ ;  /* 0x0000004342429210 */ /* 0x000fe20007ffe0ff */
[----:B-1----:R-:W3:Y:S03]  /*5370*/  LDL.LU R60, [R1+0x38] ;  /* 0x00003800013c7983 */ /* 0x002ee60000300800 */
[----:B------:R-:W-:Y:S01]  /*5380*/  @!P1 SHF.L.U32 R66, R66, 0x1, RZ ;  /* 0x0000000142429819 */ /* 0x000fe200000006ff */
[----:B------:R-:W3:Y:S04]  /*5390*/  LDL.LU R59, [R1+0x3c] ;  /* 0x00003c00013b7983 */ /* 0x000ee80000300800 */
[----:B------:R-:W-:Y:S01]  /*53a0*/  @!P1 IMAD.WIDE.U32 R66, R66, 0x4, R68 ;  /* 0x0000000442429825 */ /* 0x000fe200078e0044 */
[----:B------:R-:W3:Y:S01]  /*53b0*/  LDL.LU R58, [R1+0x40] ;  /* 0x00004000013a7983 */ /* 0x000ee20000300800 */
[----:B------:R-:W-:Y:S01]  /*53c0*/  HFMA2.MMA R68, -RZ, RZ, 0, 0 ;  /* 0x00000000ff447435 */ /* 0x000fe200000001ff */
[----:B------:R-:W-:-:S03]  /*53d0*/  UMOV UR5, 0x400 ;  /* 0x0000040000057882 */ /* 0x000fc60000000000 */
[----:B------:R-:W2:Y:S01]  /*53e0*/  @!P1 LDG.E.64 R66, desc[UR18][R66.64] ;  /* 0x0000001242429981 */ /* 0x000ea2000c1e1b00 */
[----:B------:R-:W-:Y:S02]  /*53f0*/  UIADD3 UR5, UR5, 0x5280, URZ ;  /* 0x0000528005057890 */ /* 0x000fe4000fffe03f */
[----:B------:R-:W-:Y:S01]  /*5400*/  ULOP3.LUT UR10, UR10, 0x10, URZ, 0xc0, !UPT ;  /* 0x000000100a0a7892 */ /* 0x000fe2000f8ec03f */
[----:B------:R-:W3:Y:S01]  /*5410*/  LDL.LU R120, [R1+0x44] ;  /* 0x0000440001787983 */ /* 0x000ee20000300800 */
[----:B------:R-:W-:Y:S01]  /*5420*/  ULEA UR5, UR20, UR5, 0x18 ;  /* 0x0000000514057291 */ /* 0x000fe2000f8ec03f */
[----:B--2---:R-:W-:Y:S01]  /*5430*/  @!P1 FADD.FTZ R68, RZ, R66 ;  /* 0x00000042ff449221 */ /* 0x004fe20000010000 */
[----:B------:R-:W-:Y:S01]  /*5440*/  MOV R66, RZ ;  /* 0x000000ff00427202 */ /* 0x000fe20000000f00 */
[----:B------:R-:W-:Y:S01]  /*5450*/  @!P1 FADD.FTZ R66, RZ, R67 ;  /* 0x00000043ff429221 */ /* 0x000fe20000010000 */
[----:B------:R-:W-:Y:S02]  /*5460*/  LOP3.LUT P1, RZ, R125, 0xffffff87, RZ, 0xc0, !PT ;  /* 0xffffff877dff7812 */ /* 0x000fe4000782c0ff */
        /* <DEDUP_REMOVED lines=12> */
[----:B------:R-:W-:Y:S01]  /*5530*/  @!P1 FMUL.FTZ R66, R68, 6.5104170062113553286e-05 ;  /* 0x3888888944429820 */ /* 0x000fe20000410000 */
[----:B------:R-:W-:Y:S02]  /*5540*/  @!P1 LOP3.LUT R68, R125, 0xfffffff8, RZ, 0xc0, !PT ;  /* 0xfffffff87d449812 */ /* 0x000fe400078ec0ff */
[----:B------:R-:W-:-:S05]  /*5550*/  @!P1 FMUL.FTZ R67, R67, 6.5104170062113553286e-05 ;  /* 0x3888888943439820 */ /* 0x000fca0000410000 */
[----:B------:R0:W-:Y:S02]  /*5560*/  @!P1 STS.64 [R68+UR5], R66 ;  /* 0x0000004244009988 */ /* 0x0001e40008000a05 */
[----:B0-----:R-:W-:-:S04]  /*5570*/  IADD3 R66, R101, -UR10, RZ ;  /* 0x8000000a65427c10 */ /* 0x001fc8000fffe0ff */
[----:B------:R-:W-:Y:S01]  /*5580*/  LEA R66, R66, UR5, 0x3 ;  /* 0x0000000542427c11 */ /* 0x000fe2000f8e18ff */
[----:B------:R-:W-:Y:S06]  /*5590*/  BAR.SYNC.DEFER_BLOCKING 0x0 ;  /* 0x0000000000007b1d */ /* 0x000fec0000010000 */
[----:B------:R-:W0:Y:S02]  /*55a0*/  LDS.64 R68, [R66] ;  /* 0x0000000042447984 */ /* 0x000e240000000a00 */
[--C-:B0-----:R-:W-:Y:S01]  /*55b0*/  FFMA.FTZ R0, R0, R55, -R68.reuse ;  /* 0x0000003700007223 */ /* 0x101fe20000010844 */
[--C-:B------:R-:W-:Y:S01]  /*55c0*/  FFMA.FTZ R82, R82, R52, -R68.reuse ;  /* 0x0000003452527223 */ /* 0x100fe20000010844 */
[--C-:B------:R-:W-:Y:S01]  /*55d0*/  FFMA.FTZ R81, R81, R53, -R68.reuse ;  /* 0x0000003551517223 */ /* 0x100fe20000010844 */
[--C-:B------:R-:W-:Y:S01]  /*55e0*/  FFMA.FTZ R80, R80, R51, -R68.reuse ;  /* 0x0000003350507223 */ /* 0x100fe20000010844 */
[----:B------:R-:W-:Y:S01]  /*55f0*/  FFMA.FTZ R79, R55, R79, -R68 ;  /* 0x0000004f374f7223 */ /* 0x000fe20000010844 */
[-C--:B----4-:R-:W-:Y:S01]  /*5600*/  FFMA.FTZ R0, R65, -R69.reuse, R0 ;  /* 0x8000004541007223 */ /* 0x090fe20000010000 */
[----:B------:R-:W-:Y:S01]  /*5610*/  FFMA.FTZ R78, R52, R78, -R68 ;  /* 0x0000004e344e7223 */ /* 0x000fe20000010844 */
[----:B------:R-:W-:Y:S01]  /*5620*/  FFMA.FTZ R82, R64, -R69, R82 ;  /* 0x8000004540527223 */ /* 0x000fe20000010052 */
[----:B------:R-:W2:Y:S01]  /*5630*/  LDL.LU R65, [R1+0x48] ;  /* 0x0000480001417983 */ /* 0x000ea20000300800 */
[--C-:B------:R-:W-:Y:S01]  /*5640*/  FFMA.FTZ R77, R53, R77, -R68.reuse ;  /* 0x0000004d354d7223 */ /* 0x100fe20000010844 */
[-C--:B---3--:R-:W-:Y:S01]  /*5650*/  FFMA.FTZ R81, R63, -R69.reuse, R81 ;  /* 0x800000453f517223 */ /* 0x088fe20000010051 */
[----:B------:R-:W-:Y:S01]  /*5660*/  FFMA.FTZ R76, R51, R76, -R68 ;  /* 0x0000004c334c7223 */ /* 0x000fe20000010844 */
[----:B------:R-:W3:Y:S01]  /*5670*/  LDL.LU R64, [R1+0x4c] ;  /* 0x00004c0001407983 */ /* 0x000ee20000300800 */
[-C--:B------:R-:W-:Y:S01]  /*5680*/  FFMA.FTZ R80, R62, -R69.reuse, R80 ;  /* 0x800000453e507223 */ /* 0x080fe20000010050 */
[----:B------:R-:W-:-:S02]  /*5690*/  FFMA.FTZ R79, R61, -R69, R79 ;  /* 0x800000453d4f7223 */ /* 0x000fc4000001004f */
[----:B------:R-:W4:Y:S01]  /*56a0*/  LDL.LU R63, [R1+0x50] ;  /* 0x00005000013f7983 */ /* 0x000f220000300800 */
[-C--:B------:R-:W-:Y:S01]  /*56b0*/  FFMA.FTZ R78, R60, -R69.reuse, R78 ;  /* 0x800000453c4e7223 */ /* 0x080fe2000001004e */
[-C--:B------:R-:W-:Y:S02]  /*56c0*/  FFMA.FTZ R77, R59, -R69.reuse, R77 ;  /* 0x800000453b4d7223 */ /* 0x080fe4000001004d */
[----:B------:R-:W4:Y:S01]  /*56d0*/  LDL.LU R62, [R1+0x54] ;  /* 0x00005400013e7983 */ /* 0x000f220000300800 */
[----:B------:R-:W-:-:S03]  /*56e0*/  FFMA.FTZ R76, R58, -R69, R76 ;  /* 0x800000453a4c7223 */ /* 0x000fc6000001004c */
[----:B------:R-:W4:Y:S01]  /*56f0*/  LDL.LU R61, [R1+0x58] ;  /* 0x00005800013d7983 */ /* 0x000f220000300800 */
[----:B------:R-:W-:-:S03]  /*5700*/  FFMA.FTZ R47, R51, R47, -R68 ;  /* 0x0000002f332f7223 */ /* 0x000fc60000010844 */
[----:B------:R-:W4:Y:S01]  /*5710*/  LDL.LU R60, [R1+0x5c] ;  /* 0x00005c00013c7983 */ /* 0x000f220000300800 */
[C-C-:B------:R-:W-:Y:S01]  /*5720*/  FFMA.FTZ R43, R51.reuse, R43, -R68.reuse ;  /* 0x0000002b332b7223 */ /* 0x140fe20000010844 */
[C-C-:B------:R-:W-:Y:S02]  /*5730*/  FFMA.FTZ R39, R51.reuse, R39, -R68.reuse ;  /* 0x0000002733277223 */ /* 0x140fe40000010844 */
[----:B------:R-:W4:Y:S01]  /*5740*/  LDL.LU R59, [R1+0x60] ;  /* 0x00006000013b7983 */ /* 0x000f220000300800 */
[C-C-:B------:R-:W-:Y:S01]  /*5750*/  FFMA.FTZ R35, R51.reuse, R35, -R68.reuse ;  /* 0x0000002333237223 */ /* 0x140fe20000010844 */
[C-C-:B------:R-:W-:Y:S01]  /*5760*/  FFMA.FTZ R31, R51.reuse, R31, -R68.reuse ;  /* 0x0000001f331f7223 */ /* 0x140fe20000010844 */
[C-C-:B------:R-:W-:Y:S01]  /*5770*/  FFMA.FTZ R27, R51.reuse, R27, -R68.reuse ;  /* 0x0000001b331b7223 */ /* 0x140fe20000010844 */
[----:B------:R-:W4:Y:S01]  /*5780*/  LDL.LU R58, [R1+0x20] ;  /* 0x00002000013a7983 */ /* 0x000f220000300800 */
[C-C-:B------:R-:W-:Y:S01]  /*5790*/  FFMA.FTZ R23, R51.reuse, R23, -R68.reuse ;  /* 0x0000001733177223 */ /* 0x140fe20000010844 */
[C-C-:B------:R-:W-:Y:S01]  /*57a0*/  FFMA.FTZ R19, R51.reuse, R19, -R68.reuse ;  /* 0x0000001333137223 */ /* 0x140fe20000010844 */
[C-C-:B------:R-:W-:Y:S01]  /*57b0*/  FFMA.FTZ R15, R51.reuse, R15, -R68.reuse ;  /* 0x0000000f330f7223 */ /* 0x140fe20000010844 */
[C-C-:B------:R-:W-:Y:S01]  /*57c0*/  FFMA.FTZ R11, R51.reuse, R11, -R68.reuse ;  /* 0x0000000b330b7223 */ /* 0x140fe20000010844 */
[C-C-:B------:R-:W-:Y:S01]  /*57d0*/  FFMA.FTZ R7, R51.reuse, R7, -R68.reuse ;  /* 0x0000000733077223 */ /* 0x140fe20000010844 */
[C-C-:B-----5:R-:W-:Y:S01]  /*57e0*/  FFMA.FTZ R3, R51.reuse, R3, -R68.reuse ;  /* 0x0000000333037223 */ /* 0x160fe20000010844 */
[--C-:B------:R-:W-:Y:S01]  /*57f0*/  FFMA.FTZ R71, R51, R71, -R68.reuse ;  /* 0x0000004733477223 */ /* 0x100fe20000010844 */
[----:B------:R-:W4:Y:S01]  /*5800*/  LDL.LU R125, [R1+0x1c] ;  /* 0x00001c00017d7983 */ /* 0x000f220000300800 */
        /* <DEDUP_REMOVED lines=29> */
[----:B------:R-:W4:Y:S01]  /*59e0*/  LDL.LU R74, [R1+0x14] ;  /* 0x00001400014a7983 */ /* 0x000f220000300800 */
[----:B------:R-:W-:-:S03]  /*59f0*/  FFMA.FTZ R52, R52, R72, -R68 ;  /* 0x0000004834347223 */ /* 0x000fc60000010844 */
[----:B------:R-:W4:Y:S04]  /*5a00*/  LDL.LU R73, [R1+0x10] ;  /* 0x0000100001497983 */ /* 0x000f280000300800 */
[----:B------:R-:W4:Y:S04]  /*5a10*/  LDL.LU R72, [R1+0xc] ;  /* 0x00000c0001487983 */ /* 0x000f280000300800 */
[----:B------:R-:W4:Y:S01]  /*5a20*/  LDL.LU R67, [R1+0x8] ;  /* 0x0000080001437983 */ /* 0x000f220000300800 */
[C-C-:B------:R-:W-:Y:S01]  /*5a30*/  FFMA.FTZ R50, R55.reuse, R50, -R68.reuse ;  /* 0x0000003237327223 */ /* 0x140fe20000010844 */
[----:B------:R-:W-:-:S02]  /*5a40*/  FFMA.FTZ R46, R55, R46, -R68 ;  /* 0x0000002e372e7223 */ /* 0x000fc40000010844 */
        /* <DEDUP_REMOVED lines=12> */
[----:B------:R-:W-:-:S02]  /*5b10*/  FFMA.FTZ R55, R55, R57, -R68 ;  /* 0x0000003937377223 */ /* 0x000fc40000010844 */
[----:B------:R-:W4:Y:S01]  /*5b20*/  LDL.LU R57, [R1] ;  /* 0x0000000001397983 */ /* 0x000f220000300800 */
[----:B------:R-:W-:-:S03]  /*5b30*/  FFMA.FTZ R50, R120, -R69, R50 ;  /* 0x8000004578327223 */ /* 0x000fc60000010032 */
[----:B------:R-:W4:Y:S01]  /*5b40*/  LDL.LU R120, [R1+0x11c] ;  /* 0x00011c0001787983 */ /* 0x000f220000300800 */
        /* <DEDUP_REMOVED lines=39> */
[----:B--2---:R-:W-:-:S02]  /*5dc0*/  FFMA.FTZ R49, R65, -R69, R49 ;  /* 0x8000004541317223 */ /* 0x004fc40000010031 */
        /* <DEDUP_REMOVED lines=17> */
[-C--:B------:R-:W-:Y:S01]  /*5ee0*/  FFMA.FTZ R39, R74, -R69.reuse, R39 ;  /* 0x800000454a277223 */ /* 0x080fe20000010027 */
[-C--:B------:R-:W-:Y:S01]  /*5ef0*/  FFMA.FTZ R38, R73, -R69.reuse, R38 ;  /* 0x8000004549267223 */ /* 0x080fe20000010026 */
[-C--:B------:R-:W-:Y:S02]  /*5f00*/  FFMA.FTZ R36, R67, -R69.reuse, R36 ;  /* 0x8000004543247223 */ /* 0x080fe40000010024 */
[----:B------:R-:W2:Y:S01]  /*5f10*/  LDL.LU R67, [R1+0xac] ;  /* 0x0000ac0001437983 */ /* 0x000ea20000300800 */
[----:B------:R-:W-:-:S03]  /*5f20*/  FFMA.FTZ R35, R66, -R69, R35 ;  /* 0x8000004542237223 */ /* 0x000fc60000010023 */
[----:B------:R-:W3:Y:S01]  /*5f30*/  LDL.LU R66, [R1+0xd4] ;  /* 0x0000d40001427983 */ /* 0x000ee20000300800 */
[-C--:B------:R-:W-:Y:S01]  /*5f40*/  FFMA.FTZ R37, R72, -R69.reuse, R37 ;  /* 0x8000004548257223 */ /* 0x080fe20000010025 */
[----:B------:R-:W-:Y:S02]  /*5f50*/  FFMA.FTZ R34, R57, -R69, R34 ;  /* 0x8000004539227223 */ /* 0x000fe40000010022 */
[----:B------:R-:W4:Y:S04]  /*5f60*/  LDL.LU R69, [R1+0xcc] ;  /* 0x0000cc0001457983 */ /* 0x000f280000300800 */
[----:B------:R-:W4:Y:S04]  /*5f70*/  LDL.LU R75, [R1+0xd0] ;  /* 0x0000d000014b7983 */ /* 0x000f280000300800 */
[----:B------:R-:W4:Y:S04]  /*5f80*/  LDL.LU R74, [R1+0xc4] ;  /* 0x0000c400014a7983 */ /* 0x000f280000300800 */
[----:B------:R-:W4:Y:S01]  /*5f90*/  LDL.LU R73, [R1+0xc8] ;  /* 0x0000c80001497983 */ /* 0x000f220000300800 */
[C---:B------:R-:W-:Y:S01]  /*5fa0*/  FMUL.FTZ R0, R54.reuse, R0 ;  /* 0x0000000036007220 */ /* 0x040fe20000410000 */
[C---:B------:R-:W-:Y:S01]  /*5fb0*/  FMUL.FTZ R82, R54.reuse, R82 ;  /* 0x0000005236527220 */ /* 0x040fe20000410000 */
[C---:B------:R-:W-:Y:S01]  /*5fc0*/  FMUL.FTZ R57, R54.reuse, R81 ;  /* 0x0000005136397220 */ /* 0x040fe20000410000 */
[----:B------:R-:W-:Y:S01]  /*5fd0*/  FMUL.FTZ R80, R54, R80 ;  /* 0x0000005036507220 */ /* 0x000fe20000410000 */
[----:B------:R-:W4:Y:S02]  /*5fe0*/  LDL.LU R72, [R1+0xbc] ;  /* 0x0000bc0001487983 */ /* 0x000f240000300800 */
[----:B------:R-:W-:-:S02]  /*5ff0*/  F2FP.F16.F32.PACK_AB R0, R82, R0 ;  /* 0x000000005200723e */ /* 0x000fc400000000ff */
[----:B------:R-:W-:Y:S01]  /*6000*/  F2FP.F16.F32.PACK_AB R57, R80, R57 ;  /* 0x000000395039723e */ /* 0x000fe200000000ff */
        /* <DEDUP_REMOVED lines=58> */
[----:B------:R-:W-:-:S02]  /*63b0*/  F2FP.F16.F32.PACK_AB R78, R78, R79 ;  /* 0x0000004f4e4e723e */ /* 0x000fc400000000ff */
[----:B------:R-:W-:Y:S02]  /*63c0*/  F2FP.F16.F32.PACK_AB R76, R76, R77 ;  /* 0x0000004d4c4c723e */ /* 0x000fe400000000ff */
[----:B------:R-:W-:Y:S02]  /*63d0*/  F2FP.F16.F32.PACK_AB R49, R49, R50 ;  /* 0x000000323131723e */ /* 0x000fe400000000ff */
[----:B------:R-:W-:Y:S02]  /*63e0*/  PRMT R68, R78, 0x7632, R68 ;  /* 0x000076324e447816 */ /* 0x000fe40000000044 */
[----:B------:R-:W-:Y:S02]  /*63f0*/  F2FP.F16.F32.PACK_AB R47, R47, R48 ;  /* 0x000000302f2f723e */ /* 0x000fe400000000ff */
[----:B------:R-:W-:Y:S02]  /*6400*/  PRMT R48, R49, 0x7632, R48 ;  /* 0x0000763231307816 */ /* 0x000fe40000000030 */
[----:B------:R-:W-:-:S02]  /*6410*/  F2FP.F16.F32.PACK_AB R43, R43, R44 ;  /* 0x0000002c2b2b723e */ /* 0x000fc400000000ff */
[----:B------:R-:W-:Y:S02]  /*6420*/  PRMT R44, R47, 0x7632, R44 ;  /* 0x000076322f2c7816 */ /* 0x000fe4000000002c */
[----:B--2---:R-:W-:Y:S01]  /*6430*/  IADD3 R2, P1, R67, UR26, RZ ;  /* 0x0000001a43027c10 */ /* 0x004fe2000ff3e0ff */
[----:B------:R-:W-:-:S03]  /*6440*/  FMUL.FTZ R67, R54, R4 ;  /* 0x0000000436437220 */ /* 0x000fc60000410000 */
[----:B---3--:R-:W-:Y:S01]  /*6450*/  IADD3.X R3, R66, UR27, RZ, P1, !PT ;  /* 0x0000001b42037c10 */ /* 0x008fe20008ffe4ff */
[----:B------:R-:W-:Y:S01]  /*6460*/  FMUL.FTZ R66, R54, R5 ;  /* 0x0000000536427220 */ /* 0x000fe20000410000 */
[----:B------:R-:W-:Y:S02]  /*6470*/  PRMT R5, R0, 0x7632, R5 ;  /* 0x0000763200057816 */ /* 0x000fe40000000005 */
[----:B------:R-:W-:Y:S01]  /*6480*/  PRMT R54, R57, 0x7632, R54 ;  /* 0x0000763239367816 */ /* 0x000fe20000000036 */
[----:B------:R0:W-:Y:S04]  /*6490*/  STG.E.U16 desc[UR18][R2.64+0x4], R57 ;  /* 0x0000043902007986 */ /* 0x0001e8000c101512 */
[----:B------:R2:W-:Y:S01]  /*64a0*/  STG.E.U16 desc[UR18][R2.64+0x2], R5 ;  /* 0x0000020502007986 */ /* 0x0005e2000c101512 */
[----:B----4-:R-:W-:-:S03]  /*64b0*/  IADD3 R4, P1, R69, UR26, RZ ;  /* 0x0000001a45047c10 */ /* 0x010fc6000ff3e0ff */
[----:B------:R-:W3:Y:S04]  /*64c0*/  LDL.LU R69, [R1+0xc0] ;  /* 0x0000c00001457983 */ /* 0x000ee80000300800 */
[----:B0-----:R-:W4:Y:S01]  /*64d0*/  LDL.LU R57, [R1+0xb4] ;  /* 0x0000b40001397983 */ /* 0x001f220000300800 */
[----:B--2---:R-:W-:-:S03]  /*64e0*/  IADD3.X R5, R75, UR27, RZ, P1, !PT ;  /* 0x0000001b4b057c10 */ /* 0x004fc60008ffe4ff */
[----:B------:R0:W-:Y:S04]  /*64f0*/  STG.E.U16 desc[UR18][R2.64], R0 ;  /* 0x0000000002007986 */ /* 0x0001e8000c101512 */
[----:B------:R2:W-:Y:S01]  /*6500*/  STG.E.U16 desc[UR18][R2.64+0x6], R54 ;  /* 0x0000063602007986 */ /* 0x0005e2000c101512 */
[----:B0-----:R-:W-:Y:S02]  /*6510*/  PRMT R0, R76, 0x7632, R0 ;  /* 0x000076324c007816 */ /* 0x001fe40000000000 */
[----:B--2---:R-:W-:Y:S01]  /*6520*/  IADD3 R2, P1, R74, UR26, RZ ;  /* 0x0000001a4a027c10 */ /* 0x004fe2000ff3e0ff */
[----:B------:R-:W2:Y:S03]  /*6530*/  LDL.LU R54, [R1+0xb8] ;  /* 0x0000b80001367983 */ /* 0x000ea60000300800 */
[----:B------:R-:W-:Y:S01]  /*6540*/  IADD3.X R3, R73, UR27, RZ, P1, !PT ;  /* 0x0000001b49037c10 */ /* 0x000fe20008ffe4ff */
[----:B------:R-:W2:Y:S04]  /*6550*/  LDL.LU R50, [R1+0xa8] ;  /* 0x0000a80001327983 */ /* 0x000ea80000300800 */
[----:B------:R-:W-:Y:S04]  /*6560*/  STG.E.U16 desc[UR18][R4.64], R78 ;  /* 0x0000004e04007986 */ /* 0x000fe8000c101512 */
[----:B------:R-:W-:Y:S04]  /*6570*/  STG.E.U16 desc[UR18][R4.64+0x2], R68 ;  /* 0x0000024404007986 */ /* 0x000fe8000c101512 */
[----:B------:R-:W-:Y:S04]  /*6580*/  STG.E.U16 desc[UR18][R4.64+0x4], R76 ;  /* 0x0000044c04007986 */ /* 0x000fe8000c101512 */
[----:B------:R-:W-:Y:S04]  /*6590*/  STG.E.U16 desc[UR18][R4.64+0x6], R0 ;  /* 0x0000060004007986 */ /* 0x000fe8000c101512 */
[----:B------:R0:W-:Y:S04]  /*65a0*/  STG.E.U16 desc[UR18][R2.64+0x2], R48 ;  /* 0x0000023002007986 */ /* 0x0001e8000c101512 */
[----:B------:R1:W-:Y:S04]  /*65b0*/  STG.E.U16 desc[UR18][R2.64+0x4], R47 ;  /* 0x0000042f02007986 */ /* 0x0003e8000c101512 */
[----:B------:R1:W-:Y:S04]  /*65c0*/  STG.E.U16 desc[UR18][R2.64+0x6], R44 ;  /* 0x0000062c02007986 */ /* 0x0003e8000c101512 */
[----:B0-----:R-:W2:Y:S04]  /*65d0*/  LDL.LU R48, [R1+0xb0] ;  /* 0x0000b00001307983 */ /* 0x001ea80000300800 */
[----:B-1----:R-:W2:Y:S04]  /*65e0*/  LDL.LU R47, [R1+0xa0] ;  /* 0x0000a000012f7983 */ /* 0x002ea80000300800 */
[----:B------:R-:W2:Y:S01]  /*65f0*/  LDL.LU R44, [R1+0xa4] ;  /* 0x0000a400012c7983 */ /* 0x000ea20000300800 */
[----:B------:R-:W-:-:S02]  /*6600*/  IADD3 R4, P1, R72, UR26, RZ ;  /* 0x0000001a48047c10 */ /* 0x000fc4000ff3e0ff */
[----:B------:R-:W-:Y:S01]  /*6610*/  F2FP.F16.F32.PACK_AB R45, R45, R46 ;  /* 0x0000002e2d2d723e */ /* 0x000fe200000000ff */
[----:B------:R4:W-:Y:S01]  /*6620*/  STG.E.U16 desc[UR18][R2.64], R49 ;  /* 0x0000003102007986 */ /* 0x0009e2000c101512 */
[----:B------:R-:W-:Y:S02]  /*6630*/  F2FP.F16.F32.PACK_AB R41, R41, R42 ;  /* 0x0000002a2929723e */ /* 0x000fe400000000ff */
[----:B------:R-:W-:Y:S01]  /*6640*/  PRMT R46, R45, 0x7632, R46 ;  /* 0x000076322d2e7816 */ /* 0x000fe2000000002e */
[----:B------:R-:W2:Y:S01]  /*6650*/  LDL.LU R42, [R1+0x98] ;  /* 0x00009800012a7983 */ /* 0x000ea20000300800 */
[----:B------:R-:W-:Y:S02]  /*6660*/  PRMT R0, R43, 0x7632, R0 ;  /* 0x000076322b007816 */ /* 0x000fe40000000000 */
[----:B------:R-:W-:Y:S02]  /*6670*/  F2FP.F16.F32.PACK_AB R39, R39, R40 ;  /* 0x000000282727723e */ /* 0x000fe400000000ff */
[----:B------:R-:W-:-:S02]  /*6680*/  PRMT R40, R41, 0x7632, R40 ;  /* 0x0000763229287816 */ /* 0x000fc40000000028 */
[----:B------:R-:W-:Y:S02]  /*6690*/  F2FP.F16.F32.PACK_AB R35, R35, R36 ;  /* 0x000000242323723e */ /* 0x000fe400000000ff */
[----:B------:R-:W-:Y:S02]  /*66a0*/  PRMT R36, R39, 0x7632, R36 ;  /* 0x0000763227247816 */ /* 0x000fe40000000024 */
[----:B------:R-:W-:Y:S02]  /*66b0*/  F2FP.F16.F32.PACK_AB R37, R37, R38 ;  /* 0x000000262525723e */ /* 0x000fe400000000ff */
[----:B------:R-:W-:Y:S02]  /*66c0*/  F2FP.F16.F32.PACK_AB R33, R33, R34 ;  /* 0x000000222121723e */ /* 0x000fe400000000ff */
[----:B------:R-:W-:Y:S02]  /*66d0*/  PRMT R38, R37, 0x7632, R38 ;  /* 0x0000763225267816 */ /* 0x000fe40000000026 */
[----:B------:R-:W-:-:S02]  /*66e0*/  F2FP.F16.F32.PACK_AB R31, R31, R32 ;  /* 0x000000201f1f723e */ /* 0x000fc400000000ff */
[----:B------:R-:W-:Y:S02]  /*66f0*/  PRMT R32, R33, 0x7632, R32 ;  /* 0x0000763221207816 */ /* 0x000fe40000000020 */
[----:B------:R-:W-:Y:S02]  /*6700*/  F2FP.F16.F32.PACK_AB R27, R27, R28 ;  /* 0x0000001c1b1b723e */ /* 0x000fe400000000ff */
[----:B------:R-:W-:Y:S02]  /*6710*/  PRMT R28, R31, 0x7632, R28 ;  /* 0x000076321f1c7816 */ /* 0x000fe4000000001c */
[----:B---3--:R-:W-:Y:S02]  /*6720*/  IADD3.X R5, R69, UR27, RZ, P1, !PT ;  /* 0x0000001b45057c10 */ /* 0x008fe40008ffe4ff */
[----:B----4-:R-:W-:-:S03]  /*6730*/  IADD3 R2, P1, R57, UR26, RZ ;  /* 0x0000001a39027c10 */ /* 0x010fc6000ff3e0ff */
[----:B------:R-:W-:Y:S04]  /*6740*/  STG.E.U16 desc[UR18][R4.64], R45 ;  /* 0x0000002d04007986 */ /* 0x000fe8000c101512 */
[----:B------:R-:W-:Y:S04]  /*6750*/  STG.E.U16 desc[UR18][R4.64+0x2], R46 ;  /* 0x0000022e04007986 */ /* 0x000fe8000c101512 */
[----:B------:R-:W-:Y:S04]  /*6760*/  STG.E.U16 desc[UR18][R4.64+0x4], R43 ;  /* 0x0000042b04007986 */ /* 0x000fe8000c101512 */
[----:B------:R0:W-:Y:S01]  /*6770*/  STG.E.U16 desc[UR18][R4.64+0x6], R0 ;  /* 0x0000060004007986 */ /* 0x0001e2000c101512 */
[----:B--2---:R-:W-:-:S02]  /*6780*/  IADD3.X R3, R54, UR27, RZ, P1, !PT ;  /* 0x0000001b36037c10 */ /* 0x004fc40008ffe4ff */
[----:B0-----:R-:W-:-:S03]  /*6790*/  IADD3 R4, P1, R50, UR26, RZ ;  /* 0x0000001a32047c10 */ /* 0x001fc6000ff3e0ff */
[----:B------:R0:W-:Y:S04]  /*67a0*/  STG.E.U16 desc[UR18][R2.64+0x2], R40 ;  /* 0x0000022802007986 */ /* 0x0001e8000c101512 */
[----:B------:R1:W-:Y:S04]  /*67b0*/  STG.E.U16 desc[UR18][R2.64+0x4], R39 ;  /* 0x0000042702007986 */ /* 0x0003e8000c101512 */
[----:B------:R-:W-:Y:S04]  /*67c0*/  STG.E.U16 desc[UR18][R2.64], R41 ;  /* 0x0000002902007986 */ /* 0x000fe8000c101512 */
[----:B0-----:R-:W2:Y:S04]  /*67d0*/  LDL.LU R40, [R1+0x9c] ;  /* 0x00009c0001287983 */ /* 0x001ea80000300800 */
[----:B-1----:R-:W3:Y:S04]  /*67e0*/  LDL.LU R39, [R1+0x90] ;  /* 0x0000900001277983 */ /* 0x002ee80000300800 */
[----:B------:R0:W-:Y:S01]  /*67f0*/  STG.E.U16 desc[UR18][R2.64+0x6], R36 ;  /* 0x0000062402007986 */ /* 0x0001e2000c101512 */
[----:B------:R-:W-:-:S02]  /*6800*/  PRMT R0, R35, 0x7632, R0 ;  /* 0x0000763223007816 */ /* 0x000fc40000000000 */
[----:B------:R-:W-:Y:S01]  /*6810*/  IADD3.X R5, R48, UR27, RZ, P1, !PT ;  /* 0x0000001b30057c10 */ /* 0x000fe20008ffe4ff */
[----:B0-----:R-:W4:Y:S01]  /*6820*/  LDL.LU R36, [R1+0x94] ;  /* 0x0000940001247983 */ /* 0x001f220000300800 */
[----:B------:R-:W-:-:S03]  /*6830*/  IADD3 R2, P1, R47, UR26, RZ ;  /* 0x0000001a2f027c10 */ /* 0x000fc6000ff3e0ff */
[----:B------:R-:W4:Y:S01]  /*6840*/  LDL.LU R34, [R1+0x88] ;  /* 0x0000880001227983 */ /* 0x000f220000300800 */
[----:B------:R-:W-:-:S03]  /*6850*/  IADD3.X R3, R44, UR27, RZ, P1, !PT ;  /* 0x0000001b2c037c10 */ /* 0x000fc60008ffe4ff */
[----:B------:R-:W-:Y:S04]  /*6860*/  STG.E.U16 desc[UR18][R4.64], R37 ;  /* 0x0000002504007986 */ /* 0x000fe8000c101512 */
[----:B------:R-:W-:Y:S04]  /*6870*/  STG.E.U16 desc[UR18][R4.64+0x2], R38 ;  /* 0x0000022604007986 */ /* 0x000fe8000c101512 */
[----:B------:R-:W-:Y:S04]  /*6880*/  STG.E.U16 desc[UR18][R4.64+0x4], R35 ;  /* 0x0000042304007986 */ /* 0x000fe8000c101512 */
[----:B------:R-:W-:Y:S04]  /*6890*/  STG.E.U16 desc[UR18][R4.64+0x6], R0 ;  /* 0x0000060004007986 */ /* 0x000fe8000c101512 */
[----:B------:R0:W-:Y:S04]  /*68a0*/  STG.E.U16 desc[UR18][R2.64+0x2], R32 ;  /* 0x0000022002007986 */ /* 0x0001e8000c101512 */
[----:B------:R1:W-:Y:S04]  /*68b0*/  STG.E.U16 desc[UR18][R2.64+0x4], R31 ;  /* 0x0000041f02007986 */ /* 0x0003e8000c101512 */
[----:B0-----:R-:W4:Y:S04]  /*68c0*/  LDL.LU R32, [R1+0x8c] ;  /* 0x00008c0001207983 */ /* 0x001f280000300800 */
[----:B-1----:R-:W4:Y:S04]  /*68d0*/  LDL.LU R31, [R1+0x80] ;  /* 0x00008000011f7983 */ /* 0x002f280000300800 */
[----:B------:R0:W-:Y:S04]  /*68e0*/  STG.E.U16 desc[UR18][R2.64+0x6], R28 ;  /* 0x0000061c02007986 */ /* 0x0001e8000c101512 */
[----:B0-----:R-:W4:Y:S01]  /*68f0*/  LDL.LU R28, [R1+0x84] ;  /* 0x00008400011c7983 */ /* 0x001f220000300800 */
[----:B------:R-:W-:-:S02]  /*6900*/  IADD3 R4, P1, R42, UR26, RZ ;  /* 0x0000001a2a047c10 */ /* 0x000fc4000ff3e0ff */
[----:B------:R-:W-:Y:S01]  /*6910*/  F2FP.F16.F32.PACK_AB R29, R29, R30 ;  /* 0x0000001e1d1d723e */ /* 0x000fe200000000ff */
[----:B------:R3:W-:Y:S01]  /*6920*/  STG.E.U16 desc[UR18][R2.64], R33 ;  /* 0x0000002102007986 */ /* 0x0007e2000c101512 */
[----:B------:R-:W-:Y:S02]  /*6930*/  F2FP.F16.F32.PACK_AB R25, R25, R26 ;  /* 0x0000001a1919723e */ /* 0x000fe400000000ff */
[----:B------:R-:W-:Y:S02]  /*6940*/  PRMT R30, R29, 0x7632, R30 ;  /* 0x000076321d1e7816 */ /* 0x000fe4000000001e */
[----:B------:R-:W-:Y:S02]  /*6950*/  PRMT R0, R27, 0x7632, R0 ;  /* 0x000076321b007816 */ /* 0x000fe40000000000 */
[----:B------:R-:W-:Y:S02]  /*6960*/  PRMT R26, R25, 0x7632, R26 ;  /* 0x00007632191a7816 */ /* 0x000fe4000000001a */
[----:B------:R-:W-:-:S02]  /*6970*/  F2FP.F16.F32.PACK_AB R23, R23, R24 ;  /* 0x000000181717723e */ /* 0x000fc400000000ff */
[----:B------:R-:W-:Y:S02]  /*6980*/  F2FP.F16.F32.PACK_AB R19, R19, R20 ;  /* 0x000000141313723e */ /* 0x000fe400000000ff */
[----:B------:R-:W-:Y:S02]  /*6990*/  F2FP.F16.F32.PACK_AB R21, R21, R22 ;  /* 0x000000161515723e */ /* 0x000fe400000000ff */
[----:B------:R-:W-:Y:S02]  /*69a0*/  F2FP.F16.F32.PACK_AB R17, R17, R18 ;  /* 0x000000121111723e */ /* 0x000fe400000000ff */
[----:B------:R-:W-:Y:S02]  /*69b0*/  PRMT R20, R21, 0x7632, R20 ;  /* 0x0000763215147816 */ /* 0x000fe40000000014 */
[----:B------:R-:W-:Y:S02]  /*69c0*/  F2FP.F16.F32.PACK_AB R15, R15, R16 ;  /* 0x000000100f0f723e */ /* 0x000fe400000000ff */
[----:B------:R-:W-:-:S02]  /*69d0*/  F2FP.F16.F32.PACK_AB R13, R13, R14 ;  /* 0x0000000e0d0d723e */ /* 0x000fc400000000ff */
[----:B------:R-:W-:Y:S02]  /*69e0*/  PRMT R14, R15, 0x7632, R14 ;  /* 0x000076320f0e7816 */ /* 0x000fe4000000000e */
[----:B--2---:R-:W-:Y:S02]  /*69f0*/  IADD3.X R5, R40, UR27, RZ, P1, !PT ;  /* 0x0000001b28057c10 */ /* 0x004fe40008ffe4ff */
[----:B---3--:R-:W-:-:S03]  /*6a00*/  IADD3 R2, P1, R39, UR26, RZ ;  /* 0x0000001a27027c10 */ /* 0x008fc6000ff3e0ff */
[----:B------:R0:W-:Y:S04]  /*6a10*/  STG.E.U16 desc[UR18][R4.64+0x4], R27 ;  /* 0x0000041b04007986 */ /* 0x0001e8000c101512 */
[----:B------:R-:W-:Y:S04]  /*6a20*/  STG.E.U16 desc[UR18][R4.64], R29 ;  /* 0x0000001d04007986 */ /* 0x000fe8000c101512 */
[----:B------:R-:W-:Y:S04]  /*6a30*/  STG.E.U16 desc[UR18][R4.64+0x2], R30 ;  /* 0x0000021e04007986 */ /* 0x000fe8000c101512 */
[----:B0-----:R-:W2:Y:S01]  /*6a40*/  LDL.LU R27, [R1+0x78] ;  /* 0x00007800011b7983 */ /* 0x001ea20000300800 */
[----:B----4-:R-:W-:-:S03]  /*6a50*/  IADD3.X R3, R36, UR27, RZ, P1, !PT ;  /* 0x0000001b24037c10 */ /* 0x010fc60008ffe4ff */
[----:B------:R0:W-:Y:S01]  /*6a60*/  STG.E.U16 desc[UR18][R4.64+0x6], R0 ;  /* 0x0000060004007986 */ /* 0x0001e2000c101512 */
[----:B------:R-:W-:-:S03]  /*6a70*/  IADD3 R24, P1, R34, UR26, RZ ;  /* 0x0000001a22187c10 */ /* 0x000fc6000ff3e0ff */
[----:B------:R1:W-:Y:S04]  /*6a80*/  STG.E.U16 desc[UR18][R2.64+0x2], R26 ;  /* 0x0000021a02007986 */ /* 0x0003e8000c101512 */
[----:B------:R-:W-:Y:S04]  /*6a90*/  STG.E.U16 desc[UR18][R2.64], R25 ;  /* 0x0000001902007986 */ /* 0x000fe8000c101512 */
[----:B------:R3:W-:Y:S01]  /*6aa0*/  STG.E.U16 desc[UR18][R2.64+0x4], R23 ;  /* 0x0000041702007986 */ /* 0x0007e2000c101512 */
[----:B0-----:R-:W-:-:S03]  /*6ab0*/  PRMT R5, R23, 0x7632, R5 ;  /* 0x0000763217057816 */ /* 0x001fc60000000005 */
[----:B-1----:R-:W4:Y:S01]  /*6ac0*/  LDL.LU R26, [R1+0x7c] ;  /* 0x00007c00011a7983 */ /* 0x002f220000300800 */
[----:B------:R-:W-:-:S03]  /*6ad0*/  PRMT R0, R19, 0x7632, R0 ;  /* 0x0000763213007816 */ /* 0x000fc60000000000 */
[----:B------:R-:W-:Y:S04]  /*6ae0*/  STG.E.U16 desc[UR18][R2.64+0x6], R5 ;  /* 0x0000060502007986 */ /* 0x000fe8000c101512 */
[----:B---3--:R-:W3:Y:S04]  /*6af0*/  LDL.LU R23, [R1+0x70] ;  /* 0x0000700001177983 */ /* 0x008ee80000300800 */
[----:B------:R-:W3:Y:S01]  /*6b00*/  LDL.LU R22, [R1+0x74] ;  /* 0x0000740001167983 */ /* 0x000ee20000300800 */
[----:B------:R-:W-:Y:S02]  /*6b10*/  IADD3.X R25, R32, UR27, RZ, P1, !PT ;  /* 0x0000001b20197c10 */ /* 0x000fe40008ffe4ff */
[----:B------:R-:W-:-:S03]  /*6b20*/  IADD3 R4, P1, R31, UR26, RZ ;  /* 0x0000001a1f047c10 */ /* 0x000fc6000ff3e0ff */
[----:B------:R0:W-:Y:S04]  /*6b30*/  STG.E.U16 desc[UR18][R24.64+0x4], R19 ;  /* 0x0000041318007986 */ /* 0x0001e8000c101512 */
[----:B------:R-:W-:Y:S04]  /*6b40*/  STG.E.U16 desc[UR18][R24.64], R21 ;  /* 0x0000001518007986 */ /* 0x000fe8000c101512 */
[----:B0-----:R-:W3:Y:S01]  /*6b50*/  LDL.LU R19, [R1+0x68] ;  /* 0x0000680001137983 */ /* 0x001ee20000300800 */
[----:B------:R-:W-:-:S03]  /*6b60*/  IADD3.X R5, R28, UR27, RZ, P1, !PT ;  /* 0x0000001b1c057c10 */ /* 0x000fc60008ffe4ff */
[----:B------:R-:W3:Y:S04]  /*6b70*/  LDL.LU R18, [R1+0x6c] ;  /* 0x00006c0001127983 */ /* 0x000ee80000300800 */
[----:B------:R-:W-:Y:S04]  /*6b80*/  STG.E.U16 desc[UR18][R24.64+0x2], R20 ;  /* 0x0000021418007986 */ /* 0x000fe8000c101512 */
[----:B------:R-:W-:Y:S04]  /*6b90*/  STG.E.U16 desc[UR18][R24.64+0x6], R0 ;  /* 0x0000060018007986 */ /* 0x000fe8000c101512 */
[----:B------:R0:W-:Y:S04]  /*6ba0*/  STG.E.U16 desc[UR18][R4.64+0x4], R15 ;  /* 0x0000040f04007986 */ /* 0x0001e8000c101512 */
[----:B0-----:R-:W3:Y:S01]  /*6bb0*/  LDL.LU R15, [R1+0x64] ;  /* 0x00006400010f7983 */ /* 0x001ee20000300800 */
[----:B------:R-:W-:-:S02]  /*6bc0*/  PRMT R3, R17, 0x7632, R3 ;  /* 0x0000763211037816 */ /* 0x000fc40000000003 */
[----:B------:R-:W-:-:S03]  /*6bd0*/  F2FP.F16.F32.PACK_AB R11, R11, R12 ;  /* 0x0000000c0b0b723e */ /* 0x000fc600000000ff */
[----:B------:R-:W-:Y:S01]  /*6be0*/  STG.E.U16 desc[UR18][R4.64+0x2], R3 ;  /* 0x0000020304007986 */ /* 0x000fe2000c101512 */
[----:B------:R-:W-:Y:S02]  /*6bf0*/  F2FP.F16.F32.PACK_AB R9, R9, R10 ;  /* 0x0000000a0909723e */ /* 0x000fe400000000ff */
[----:B------:R-:W-:Y:S01]  /*6c00*/  PRMT R16, R13, 0x7632, R16 ;  /* 0x000076320d107816 */ /* 0x000fe20000000010 */
[----:B------:R-:W-:Y:S01]  /*6c10*/  STG.E.U16 desc[UR18][R4.64], R17 ;  /* 0x0000001104007986 */ /* 0x000fe2000c101512 */
[----:B------:R-:W-:-:S03]  /*6c20*/  PRMT R0, R11, 0x7632, R0 ;  /* 0x000076320b007816 */ /* 0x000fc60000000000 */
[----:B------:R0:W-:Y:S01]  /*6c30*/  STG.E.U16 desc[UR18][R4.64+0x6], R14 ;  /* 0x0000060e04007986 */ /* 0x0001e2000c101512 */
[----:B------:R-:W-:Y:S02]  /*6c40*/  F2FP.F16.F32.PACK_AB R7, R7, R8 ;  /* 0x000000080707723e */ /* 0x000fe400000000ff */
[----:B------:R-:W-:Y:S02]  /*6c50*/  F2FP.F16.F32.PACK_AB R6, R66, R6 ;  /* 0x000000064206723e */ /* 0x000fe400000000ff */
[----:B------:R-:W-:Y:S02]  /*6c60*/  F2FP.F16.F32.PACK_AB R67, R90, R67 ;  /* 0x000000435a43723e */ /* 0x000fe400000000ff */
[----:B0-----:R-:W-:Y:S02]  /*6c70*/  PRMT R5, R9, 0x7632, R5 ;  /* 0x0000763209057816 */ /* 0x001fe40000000005 */
[----:B------:R-:W-:Y:S02]  /*6c80*/  F2FP.F16.F32.PACK_AB R70, R70, R89 ;  /* 0x000000594646723e */ /* 0x000fe400000000ff */
[----:B------:R-:W-:-:S02]  /*6c90*/  F2FP.F16.F32.PACK_AB R56, R71, R56 ;  /* 0x000000384738723e */ /* 0x000fc400000000ff */
[----:B------:R-:W-:Y:S02]  /*6ca0*/  F2FP.F16.F32.PACK_AB R52, R52, R55 ;  /* 0x000000373434723e */ /* 0x000fe400000000ff */
[----:B------:R-:W-:Y:S01]  /*6cb0*/  F2FP.F16.F32.PACK_AB R51, R51, R53 ;  /* 0x000000353333723e */ /* 0x000fe200000000ff */
[----:B------:R-:W-:Y:S01]  /*6cc0*/  ULOP3.LUT UR4, UR4, 0x1, URZ, 0x3c, !UPT ;  /* 0x0000000104047892 */ /* 0x000fe2000f8e3c3f */
[----:B------:R-:W-:Y:S01]  /*6cd0*/  UMOV UR5, UR16 ;  /* 0x0000001000057c82 */ /* 0x000fe20008000000 */
[----:B------:R-:W-:Y:S01]  /*6ce0*/  UMOV UR10, UR15 ;  /* 0x0000000f000a7c82 */ /* 0x000fe20008000000 */
[----:B--2---:R-:W-:-:S04]  /*6cf0*/  IADD3 R2, P1, R27, UR26, RZ ;  /* 0x0000001a1b027c10 */ /* 0x004fc8000ff3e0ff */
[----:B----4-:R-:W-:-:S05]  /*6d00*/  IADD3.X R3, R26, UR27, RZ, P1, !PT ;  /* 0x0000001b1a037c10 */ /* 0x010fca0008ffe4ff */
[----:B------:R0:W-:Y:S01]  /*6d10*/  STG.E.U16 desc[UR18][R2.64], R13 ;  /* 0x0000000d02007986 */ /* 0x0001e2000c101512 */
[----:B---3--:R-:W-:-:S03]  /*6d20*/  IADD3 R12, P1, R23, UR26, RZ ;  /* 0x0000001a170c7c10 */ /* 0x008fc6000ff3e0ff */
[----:B------:R-:W-:Y:S04]  /*6d30*/  STG.E.U16 desc[UR18][R2.64+0x2], R16 ;  /* 0x0000021002007986 */ /* 0x000fe8000c101512 */
[----:B------:R-:W-:Y:S01]  /*6d40*/  STG.E.U16 desc[UR18][R2.64+0x4], R11 ;  /* 0x0000040b02007986 */ /* 0x000fe2000c101512 */
[----:B0-----:R-:W-:-:S03]  /*6d50*/  IADD3.X R13, R22, UR27, RZ, P1, !PT ;  /* 0x0000001b160d7c10 */ /* 0x001fc60008ffe4ff */
[----:B------:R0:W-:Y:S04]  /*6d60*/  STG.E.U16 desc[UR18][R2.64+0x6], R0 ;  /* 0x0000060002007986 */ /* 0x0001e8000c101512 */
[----:B------:R-:W-:Y:S04]  /*6d70*/  STG.E.U16 desc[UR18][R12.64+0x2], R5 ;  /* 0x000002050c007986 */ /* 0x000fe8000c101512 */
[----:B------:R1:W-:Y:S01]  /*6d80*/  STG.E.U16 desc[UR18][R12.64+0x4], R7 ;  /* 0x000004070c007986 */ /* 0x0003e2000c101512 */
[----:B0-----:R-:W-:Y:S02]  /*6d90*/  PRMT R3, R7, 0x7632, R3 ;  /* 0x0000763207037816 */ /* 0x001fe40000000003 */
[----:B------:R-:W-:-:S02]  /*6da0*/  PRMT R0, R6, 0x7632, R0 ;  /* 0x0000763206007816 */ /* 0x000fc40000000000 */
[----:B------:R-:W-:Y:S02]  /*6db0*/  IADD3 R4, P1, R19, UR26, RZ ;  /* 0x0000001a13047c10 */ /* 0x000fe4000ff3e0ff */
[----:B-1----:R-:W-:Y:S02]  /*6dc0*/  PRMT R7, R67, 0x7632, R7 ;  /* 0x0000763243077816 */ /* 0x002fe40000000007 */
[----:B------:R-:W-:Y:S02]  /*6dd0*/  IADD3.X R5, R18, UR27, RZ, P1, !PT ;  /* 0x0000001b12057c10 */ /* 0x000fe40008ffe4ff */
[----:B------:R-:W-:Y:S01]  /*6de0*/  IADD3 R2, P1, R121, UR26, RZ ;  /* 0x0000001a79027c10 */ /* 0x000fe2000ff3e0ff */
[----:B------:R-:W-:Y:S04]  /*6df0*/  STG.E.U16 desc[UR18][R12.64], R9 ;  /* 0x000000090c007986 */ /* 0x000fe8000c101512 */
[----:B------:R0:W-:Y:S04]  /*6e00*/  STG.E.U16 desc[UR18][R12.64+0x6], R3 ;  /* 0x000006030c007986 */ /* 0x0001e8000c101512 */
[----:B------:R-:W-:Y:S04]  /*6e10*/  STG.E.U16 desc[UR18][R4.64], R6 ;  /* 0x0000000604007986 */ /* 0x000fe8000c101512 */
[----:B------:R1:W-:Y:S04]  /*6e20*/  STG.E.U16 desc[UR18][R4.64+0x2], R0 ;  /* 0x0000020004007986 */ /* 0x0003e8000c101512 */
[----:B------:R-:W-:Y:S04]  /*6e30*/  STG.E.U16 desc[UR18][R4.64+0x4], R67 ;  /* 0x0000044304007986 */ /* 0x000fe8000c101512 */
[----:B------:R2:W-:Y:S01]  /*6e40*/  STG.E.U16 desc[UR18][R4.64+0x6], R7 ;  /* 0x0000060704007986 */ /* 0x0005e2000c101512 */
[----:B0-----:R-:W-:-:S02]  /*6e50*/  IADD3.X R3, R15, UR27, RZ, P1, !PT ;  /* 0x0000001b0f037c10 */ /* 0x001fc40008ffe4ff */
[----:B-1----:R-:W-:Y:S02]  /*6e60*/  PRMT R0, R56, 0x7632, R0 ;  /* 0x0000763238007816 */ /* 0x002fe40000000000 */
[----:B------:R-:W-:Y:S01]  /*6e70*/  IADD3 R6, P1, R115, UR26, RZ ;  /* 0x0000001a73067c10 */ /* 0x000fe2000ff3e0ff */
[----:B------:R-:W-:Y:S01]  /*6e80*/  STG.E.U16 desc[UR18][R2.64], R70 ;  /* 0x0000004602007986 */ /* 0x000fe2000c101512 */
[----:B--2---:R-:W-:-:S03]  /*6e90*/  PRMT R5, R70, 0x7632, R5 ;  /* 0x0000763246057816 */ /* 0x004fc60000000005 */
[----:B------:R-:W-:Y:S01]  /*6ea0*/  STG.E.U16 desc[UR18][R2.64+0x4], R56 ;  /* 0x0000043802007986 */ /* 0x000fe2000c101512 */
[----:B------:R-:W-:Y:S02]  /*6eb0*/  IADD3.X R7, R120, UR27, RZ, P1, !PT ;  /* 0x0000001b78077c10 */ /* 0x000fe40008ffe4ff */
[----:B------:R-:W-:Y:S01]  /*6ec0*/  PRMT R4, R51, 0x7632, R4 ;  /* 0x0000763233047816 */ /* 0x000fe20000000004 */
[----:B------:R-:W-:Y:S04]  /*6ed0*/  STG.E.U16 desc[UR18][R2.64+0x2], R5 ;  /* 0x0000020502007986 */ /* 0x000fe8000c101512 */
[----:B------:R0:W-:Y:S04]  /*6ee0*/  STG.E.U16 desc[UR18][R2.64+0x6], R0 ;  /* 0x0000060002007986 */ /* 0x0001e8000c101512 */
[----:B------:R1:W-:Y:S01]  /*6ef0*/  STG.E.U16 desc[UR18][R6.64], R52 ;  /* 0x0000003406007986 */ /* 0x0003e2000c101512 */
[----:B0-----:R-:W-:-:S03]  /*6f00*/  PRMT R3, R52, 0x7632, R3 ;  /* 0x0000763234037816 */ /* 0x001fc60000000003 */
[----:B------:R1:W-:Y:S04]  /*6f10*/  STG.E.U16 desc[UR18][R6.64+0x4], R51 ;  /* 0x0000043306007986 */ /* 0x0003e8000c101512 */
[----:B------:R1:W-:Y:S04]  /*6f20*/  STG.E.U16 desc[UR18][R6.64+0x2], R3 ;  /* 0x0000020306007986 */ /* 0x0003e8000c101512 */
[----:B------:R1:W-:Y:S01]  /*6f30*/  STG.E.U16 desc[UR18][R6.64+0x6], R4 ;  /* 0x0000060406007986 */ /* 0x0003e2000c101512 */
[----:B------:R-:W-:Y:S05]  /*6f40*/  @!P0 BRA `(.L_x_2555) ;  /* 0xffffff9400f48947 */ /* 0x000fea000383ffff */
.L_x_2545:
        /* <DEDUP_REMOVED lines=81> */
.L_x_2572:
        /* <DEDUP_REMOVED lines=42> */
.L_x_2559:
[----:B------:R-:W-:Y:S05]  /*7700*/  BSYNC B1 ;  /* 0x0000000000017941 */ /* 0x000fea0003800000 */
.L_x_2558:
        /* <DEDUP_REMOVED lines=18> */
.L_x_2562:
[----:B------:R-:W2:Y:S04]  /*7830*/  LDG.E.64 R54, desc[UR18][R26.64+-0x70800] ;  /* 0xf8f800121a367981 */ /* 0x000ea8000c1e1b00 */
[----:B------:R-:W3:Y:S04]  /*7840*/  LDG.E.64 R56, desc[UR18][R26.64+-0x38400] ;  /* 0xfc7c00121a387981 */ /* 0x000ee8000c1e1b00 */
[----:B-----5:R-:W4:Y:S04]  /*7850*/  LDG.E.64 R58, desc[UR18][R26.64] ;  /* 0x000000121a3a7981 */ /* 0x020f28000c1e1b00 */
[----:B------:R-:W4:Y:S04]  /*7860*/  LDG.E.64 R60, desc[UR18][R26.64+0x38400] ;  /* 0x038400121a3c7981 */ /* 0x000f28000c1e1b00 */
        /* <DEDUP_REMOVED lines=11> */
[----:B------:R0:W4:Y:S01]  /*7920*/  LDG.E.64 R28, desc[UR18][R26.64+0x2db400] ;  /* 0x2db400121a1c7981 */ /* 0x000122000c1e1b00 */
        /* <DEDUP_REMOVED lines=39> */
.L_x_2561:
[----:B------:R-:W-:Y:S05]  /*7ba0*/  BSYNC B1 ;  /* 0x0000000000017941 */ /* 0x000fea0003800000 */
.L_x_2560:
        /* <DEDUP_REMOVED lines=9> */
[----:B------:R-:W4:Y:S04]  /*7c40*/  LDG.E.64 R34, desc[UR18][R26.64+0x38400] ;  /* 0x038400121a227981 */ /* 0x000f28000c1e1b00 */
[----:B------:R-:W4:Y:S04]  /*7c50*/  LDG.E.64 R36, desc[UR18][R26.64+0x70800] ;  /* 0x070800121a247981 */ /* 0x000f28000c1e1b00 */
[----:B------:R-:W4:Y:S04]  /*7c60*/  LDG.E.64 R38, desc[UR18][R26.64+0xa8c00] ;  /* 0x0a8c00121a267981 */ /* 0x000f28000c1e1b00 */
[----:B------:R-:W4:Y:S04]  /*7c70*/  LDG.E.64 R40, desc[UR18][R26.64+0xe1000] ;  /* 0x0e1000121a287981 */ /* 0x000f28000c1e1b00 */
[----:B------:R0:W4:Y:S01]  /*7c80*/  LDG.E.64 R42, desc[UR18][R26.64+0x119400] ;  /* 0x119400121a2a7981 */ /* 0x000122000c1e1b00 */
        /* <DEDUP_REMOVED lines=21> */
.L_x_2564:
[----:B------:R-:W-:Y:S05]  /*7de0*/  BSYNC B1 ;  /* 0x0000000000017941 */ /* 0x000fea0003800000 */
.L_x_2563:
[----:B------:R-:W-:-:S04]  /*7df0*/  ISETP.LT.U32.AND P1, PT, R48, R23, PT ;  /* 0x000000173000720c */ /* 0x000fc80003f21070 */
[----:B------:R-:W-:-:S13]  /*7e00*/  ISETP.LT.OR.EX P0, PT, R46, R21, P0, P1 ;  /* 0x000000152e00720c */ /* 0x000fda0000701710 */
[----:B------:R-:W-:Y:S05]  /*7e10*/  @!P0 BRA `(.L_x_2557) ;  /* 0x0000000000308947 */ /* 0x000fea0003800000 */
[----:B------:R-:W2:Y:S04]  /*7e20*/  LDG.E.64 R28, desc[UR18][R26.64+-0x70800] ;  /* 0xf8f800121a1c7981 */ /* 0x000ea8000c1e1b00 */
[----:B------:R-:W3:Y:S04]  /*7e30*/  LDG.E.64 R30, desc[UR18][R26.64+-0x38400] ;  /* 0xfc7c00121a1e7981 */ /* 0x000ee8000c1e1b00 */
[----:B------:R-:W4:Y:S04]  /*7e40*/  LDG.E.64 R32, desc[UR18][R26.64] ;  /* 0x000000121a207981 */ /* 0x000f28000c1e1b00 */
[----:B------:R-:W4:Y:S01]  /*7e50*/  LDG.E.64 R34, desc[UR18][R26.64+0x38400] ;  /* 0x038400121a227981 */ /* 0x000f22000c1e1b00 */
[----:B--2---:R-:W-:Y:S01]  /*7e60*/  FADD.FTZ R25, R25, R28 ;  /* 0x0000001c19197221 */ /* 0x004fe20000010000 */
[----:B------:R-:W-:-:S03]  /*7e70*/  FADD.FTZ R52, R52, R29 ;  /* 0x0000001d34347221 */ /* 0x000fc60000010000 */
[----:B---3--:R-:W-:Y:S01]  /*7e80*/  FADD.FTZ R25, R25, R30 ;  /* 0x0000001e19197221 */ /* 0x008fe20000010000 */
[----:B------:R-:W-:-:S03]  /*7e90*/  FADD.FTZ R52, R52, R31 ;  /* 0x0000001f34347221 */ /* 0x000fc60000010000 */
[----:B----4-:R-:W-:Y:S01]  /*7ea0*/  FADD.FTZ R25, R25, R32 ;  /* 0x0000002019197221 */ /* 0x010fe20000010000 */
[----:B------:R-:W-:-:S03]  /*7eb0*/  FADD.FTZ R52, R52, R33 ;  /* 0x0000002134347221 */ /* 0x000fc60000010000 */
[----:B------:R-:W-:Y:S01]  /*7ec0*/  FADD.FTZ R25, R25, R34 ;  /* 0x0000002219197221 */ /* 0x000fe20000010000 */
[----:B------:R-:W-:-:S07]  /*7ed0*/  FADD.FTZ R52, R52, R35 ;  /* 0x0000002334347221 */ /* 0x000fce0000010000 */
.L_x_2557:
[----:B------:R-:W-:Y:S05]  /*7ee0*/  BSYNC B0 ;  /* 0x0000000000007941 */ /* 0x000fea0003800000 */
.L_x_2556:
        /* <DEDUP_REMOVED lines=36> */
.L_x_2581:
[----:B------:R-:W0:Y:S01]  /*8130*/  LDC.64 R26, c[0x0][0x218] ;  /* 0x00008600ff1a7b82 */ /* 0x000e220000000a00 */
[----:B------:R-:W-:Y:S01]  /*8140*/  ISETP.NE.AND P1, PT, R47, RZ, PT ;  /* 0x000000ff2f00720c */ /* 0x000fe20003f25270 */
[----:B---3--:R-:W-:Y:S01]  /*8150*/  FADD.FTZ R31, R37, R32 ;  /* 0x00000020251f7221 */ /* 0x008fe20000010000 */
[----:B------:R-:W-:Y:S02]  /*8160*/  IADD3 R25, R5, R14, RZ ;  /* 0x0000000e05197210 */ /* 0x000fe40007ffe0ff */
[----:B------:R-:W-:Y:S02]  /*8170*/  ISETP.NE.AND P2, PT, R22, 0x1, PT ;  /* 0x000000011600780c */ /* 0x000fe40003f45270 */
[----:B------:R-:W-:Y:S01]  /*8180*/  MOV R33, R6 ;  /* 0x0000000600217202 */ /* 0x000fe20000000f00 */
        /* <DEDUP_REMOVED lines=35> */
.L_x_2591:
        /* <DEDUP_REMOVED lines=35> */
.L_x_2601:
[----:B----4-:R-:W-:Y:S01]  /*85f0*/  FADD.FTZ R30, R42, R32 ;  /* 0x000000202a1e7221 */ /* 0x010fe20000010000 */
[----:B------:R-:W-:Y:S02]  /*8600*/  @!P1 F2FP.F16.F32.PACK_AB R25, RZ, R33 ;  /* 0x00000021ff19923e */ /* 0x000fe400000000ff */
[----:B------:R-:W-:Y:S02]  /*8610*/  MOV R33, R18 ;  /* 0x0000001200217202 */ /* 0x000fe40000000f00 */
[----:B------:R-:W-:Y:S01]  /*8620*/  @!P1 F2FP.F16.F32.PACK_AB R30, RZ, R30 ;  /* 0x0000001eff1e923e */ /* 0x000fe200000000ff */
[----:B------:R4:W-:Y:S04]  /*8630*/  @!P1 STG.E.U16 desc[UR18][R26.64+0x78], R25 ;  /* 0x000078191a009986 */ /* 0x0009e8000c101512 */
[----:B------:R4:W-:Y:S02]  /*8640*/  @!P1 STG.E.U16 desc[UR18][R28.64+0x78], R30 ;  /* 0x0000781e1c009986 */ /* 0x0009e4000c101512 */
.L_x_2567:
[----:B------:R-:W-:Y:S05]  /*8650*/  BSYNC B0 ;  /* 0x0000000000007941 */ /* 0x000fea0003800000 */
.L_x_2566:
        /* <DEDUP_REMOVED lines=22> */
[----:B------:R1:W4:Y:S01]  /*87c0*/  @P0 LDS R37, [R35] ;  /* 0x0000000023250984 */ /* 0x0003220000000800 */
        /* <DEDUP_REMOVED lines=13> */
[----:B-1----:R-:W-:Y:S02]  /*88a0*/  MOV R35, 0xffff ;  /* 0x0000ffff00237802 */ /* 0x002fe40000000f00 */
[----:B------:R-:W-:Y:S01]  /*88b0*/  MOV R36, 0xffff ;  /* 0x0000ffff00247802 */ /* 0x000fe20000000f00 */
[----:B------:R0:W-:Y:S01]  /*88c0*/  @P0 LDS R54, [R28+0x780] ;  /* 0x000780001c360984 */ /* 0x0001e20000000800 */
[----:B------:R-:W-:-:S02]  /*88d0*/  MOV R50, RZ ;  /* 0x000000ff00327202 */ /* 0x000fc40000000f00 */
[----:B------:R-:W-:Y:S01]  /*88e0*/  MOV R43, 0xffff ;  /* 0x0000ffff002b7802 */ /* 0x000fe20000000f00 */
[----:B--2---:R-:W1:Y:S01]  /*88f0*/  SHFL.BFLY PT, R29, R26, 0x8, 0x101f ;  /* 0x0d101f001a1d7f89 */ /* 0x004e6200000e0000 */
[----:B----4-:R-:W-:Y:S02]  /*8900*/  @P0 MOV R40, R38 ;  /* 0x0000002600280202 */ /* 0x010fe40000000f00 */
[----:B------:R-:W-:Y:S02]  /*8910*/  MOV R38, 0xffff ;  /* 0x0000ffff00267802 */ /* 0x000fe40000000f00 */
[----:B------:R-:W-:Y:S01]  /*8920*/  @P0 MOV R39, R37 ;  /* 0x0000002500270202 */ /* 0x000fe20000000f00 */
[----:B------:R-:W2:Y:S01]  /*8930*/  SHFL.BFLY PT, R41, R40, 0x8, 0x101f ;  /* 0x0d101f0028297f89 */ /* 0x000ea200000e0000 */
[----:B0-----:R-:W-:Y:S01]  /*8940*/  FADD.FTZ R28, R32, R27 ;  /* 0x0000001b201c7221 */ /* 0x001fe20000010000 */
[----:B------:R-:W-:Y:S02]  /*8950*/  MOV R37, 0xffff ;  /* 0x0000ffff00257802 */ /* 0x000fe40000000f00 */
[----:B------:R-:W-:Y:S01]  /*8960*/  @P0 MOV R45, R48 ;  /* 0x00000030002d0202 */ /* 0x000fe20000000f00 */
[----:B------:R-:W0:Y:S01]  /*8970*/  SHFL.BFLY PT, R42, R39, 0x8, 0x101f ;  /* 0x0d101f00272a7f89 */ /* 0x000e2200000e0000 */
[----:B------:R-:W-:Y:S01]  /*8980*/  HFMA2.MMA R48, -RZ, RZ, 0, 0 ;  /* 0x00000000ff307435 */ /* 0x000fe200000001ff */
[----:B------:R-:W-:Y:S01]  /*8990*/  @P0 MOV R44, R46 ;  /* 0x0000002e002c0202 */ /* 0x000fe20000000f00 */
[----:B-1----:R-:W-:Y:S01]  /*89a0*/  FADD.FTZ R29, R29, R26 ;  /* 0x0000001a1d1d7221 */ /* 0x002fe20000010000 */
[----:B------:R-:W1:Y:S03]  /*89b0*/  SHFL.BFLY PT, R46, R45, 0x8, 0x101f ;  /* 0x0d101f002d2e7f89 */ /* 0x000e6600000e0000 */
[----:B------:R-:W-:Y:S01]  /*89c0*/  @P0 MOV R48, R52 ;  /* 0x0000003400300202 */ /* 0x000fe20000000f00 */
[----:B------:R-:W3:Y:S04]  /*89d0*/  SHFL.BFLY PT, R51, R44, 0x8, 0x101f ;  /* 0x0d101f002c337f89 */ /* 0x000ee800000e0000 */
[----:B------:R-:W4:Y:S01]  /*89e0*/  SHFL.BFLY PT, R32, R28, 0x4, 0x101f ;  /* 0x0c901f001c207f89 */ /* 0x000f2200000e0000 */
[----:B------:R-:W-:-:S03]  /*89f0*/  @P0 MOV R50, R54 ;  /* 0x0000003600320202 */ /* 0x000fc60000000f00 */
[----:B------:R-:W4:Y:S01]  /*8a00*/  SHFL.BFLY PT, R26, R29, 0x4, 0x101f ;  /* 0x0c901f001d1a7f89 */ /* 0x000f2200000e0000 */
[----:B------:R-:W-:Y:S01]  /*8a10*/  ISETP.NE.AND P0, PT, R47, RZ, PT ;  /* 0x000000ff2f00720c */ /* 0x000fe20003f05270 */
[----:B--2---:R-:W-:Y:S02]  /*8a20*/  FADD.FTZ R41, R41, R40 ;  /* 0x0000002829297221 */ /* 0x004fe40000010000 */
[----:B------:R-:W2:Y:S01]  /*8a30*/  SHFL.BFLY PT, R55, R48, 0x8, 0x101f ;  /* 0x0d101f0030377f89 */ /* 0x000ea200000e0000 */
[----:B0-----:R-:W-:-:S03]  /*8a40*/  FADD.FTZ R42, R42, R39 ;  /* 0x000000272a2a7221 */ /* 0x001fc60000010000 */
[----:B------:R-:W0:Y:S01]  /*8a50*/  SHFL.BFLY PT, R40, R41, 0x4, 0x101f ;  /* 0x0c901f0029287f89 */ /* 0x000e2200000e0000 */
[----:B-1----:R-:W-:-:S03]  /*8a60*/  FADD.FTZ R46, R46, R45 ;  /* 0x0000002d2e2e7221 */ /* 0x002fc60000010000 */
[----:B------:R-:W1:Y:S01]  /*8a70*/  SHFL.BFLY PT, R39, R42, 0x4, 0x101f ;  /* 0x0c901f002a277f89 */ /* 0x000e6200000e0000 */
[----:B---3--:R-:W-:-:S03]  /*8a80*/  FADD.FTZ R51, R51, R44 ;  /* 0x0000002c33337221 */ /* 0x008fc60000010000 */
[----:B------:R-:W3:Y:S01]  /*8a90*/  SHFL.BFLY PT, R45, R46, 0x4, 0x101f ;  /* 0x0c901f002e2d7f89 */ /* 0x000ee200000e0000 */
[----:B----4-:R-:W-:-:S03]  /*8aa0*/  FADD.FTZ R27, R28, R32 ;  /* 0x000000201c1b7221 */ /* 0x010fc60000010000 */
[----:B------:R-:W4:Y:S01]  /*8ab0*/  SHFL.BFLY PT, R44, R51, 0x4, 0x101f ;  /* 0x0c901f00332c7f89 */ /* 0x000f2200000e0000 */
[----:B------:R-:W-:Y:S01]  /*8ac0*/  MOV R32, 0xffff ;  /* 0x0000ffff00207802 */ /* 0x000fe20000000f00 */
[----:B------:R-:W-:Y:S02]  /*8ad0*/  FADD.FTZ R26, R29, R26 ;  /* 0x0000001a1d1a7221 */ /* 0x000fe40000010000 */
[----:B------:R-:W4:Y:S01]  /*8ae0*/  SHFL.BFLY PT, R57, R50, 0x8, 0x101f ;  /* 0x0d101f0032397f89 */ /* 0x000f2200000e0000 */
[----:B------:R-:W-:Y:S02]  /*8af0*/  MOV R29, 0xffff ;  /* 0x0000ffff001d7802 */ /* 0x000fe40000000f00 */
[----:B------:R-:W-:Y:S01]  /*8b00*/  MOV R28, 0xffff ;  /* 0x0000ffff001c7802 */ /* 0x000fe20000000f00 */
[----:B------:R-:W4:Y:S01]  /*8b10*/  SHFL.BFLY PT, R32, R27, 0x2, 0x101f ;  /* 0x0c501f001b207f89 */ /* 0x000f2200000e0000 */
[----:B--2---:R-:W-:Y:S01]  /*8b20*/  FADD.FTZ R55, R55, R48 ;  /* 0x0000003037377221 */ /* 0x004fe20000010000 */
[----:B------:R-:W-:Y:S01]  /*8b30*/  MOV R48, 0xffff ;  /* 0x0000ffff00307802 */ /* 0x000fe20000000f00 */
[----:B0-----:R-:W-:Y:S01]  /*8b40*/  FADD.FTZ R40, R41, R40 ;  /* 0x0000002829287221 */ /* 0x001fe20000010000 */
[----:B------:R-:W0:Y:S01]  /*8b50*/  SHFL.BFLY PT, R29, R26, 0x2, 0x101f ;  /* 0x0c501f001a1d7f89 */ /* 0x000e2200000e0000 */
[----:B-1----:R-:W-:-:S03]  /*8b60*/  FADD.FTZ R39, R42, R39 ;  /* 0x000000272a277221 */ /* 0x002fc60000010000 */
        /* <DEDUP_REMOVED lines=8> */
[----:B------:R-:W-:Y:S01]  /*8bf0*/  FADD.FTZ R57, R57, R50 ;  /* 0x0000003239397221 */ /* 0x000fe20000010000 */
[----:B------:R-:W-:Y:S01]  /*8c00*/  MOV R50, 0xffff ;  /* 0x0000ffff00327802 */ /* 0x000fe20000000f00 */
[----:B------:R-:W4:Y:S01]  /*8c10*/  SHFL.BFLY PT, R51, R44, 0x2, 0x101f ;  /* 0x0c501f002c337f89 */ /* 0x000f2200000e0000 */
[----:B------:R-:W-:-:S03]  /*8c20*/  FADD.FTZ R36, R27, R32 ;  /* 0x000000201b247221 */ /* 0x000fc60000010000 */
[----:B------:R-:W4:Y:S01]  /*8c30*/  SHFL.BFLY PT, R46, R45, 0x2, 0x101f ;  /* 0x0c501f002d2e7f89 */ /* 0x000f2200000e0000 */
        /* <DEDUP_REMOVED lines=16> */
[----:B------:R-:W-:Y:S01]  /*8d40*/  FADD.FTZ R45, R45, R46 ;  /* 0x0000002e2d2d7221 */ /* 0x000fe20000010000 */
[----:B------:R-:W-:-:S02]  /*8d50*/  MOV R46, 0xffff ;  /* 0x0000ffff002e7802 */ /* 0x000fc40000000f00 */
[----:B------:R-:W4:Y:S01]  /*8d60*/  SHFL.BFLY PT, R39, R48, 0x2, 0x101f ;  /* 0x0c501f0030277f89 */ /* 0x000f2200000e0000 */
[----:B0-----:R-:W-:Y:S01]  /*8d70*/  FADD.FTZ R50, R57, R50 ;  /* 0x0000003239327221 */ /* 0x001fe20000010000 */
[----:B------:R-:W-:Y:S02]  /*8d80*/  IMAD.WIDE R26, R25, 0x2, R26 ;  /* 0x00000002191a7825 */ /* 0x000fe400078e021a */
[----:B------:R-:W0:Y:S02]  /*8d90*/  SHFL.BFLY PT, R44, R51, 0x1, 0x101f ;  /* 0x0c301f00332c7f89 */ /* 0x000e2400000e0000 */
[----:B-1----:R-:W-:Y:S02]  /*8da0*/  FADD.FTZ R36, R36, R37 ;  /* 0x0000002524247221 */ /* 0x002fe40000010000 */
[----:B------:R-:W1:Y:S01]  /*8db0*/  SHFL.BFLY PT, R46, R45, 0x1, 0x101f ;  /* 0x0c301f002d2e7f89 */ /* 0x000e6200000e0000 */
[----:B--2---:R-:W-:-:S03]  /*8dc0*/  FADD.FTZ R35, R35, R38 ;  /* 0x0000002623237221 */ /* 0x004fc60000010000 */
[----:B------:R-:W2:Y:S01]  /*8dd0*/  SHFL.BFLY PT, R55, R50, 0x2, 0x101f ;  /* 0x0c501f0032377f89 */ /* 0x000ea200000e0000 */
[----:B------:R-:W-:Y:S01]  /*8de0*/  @!P0 F2FP.F16.F32.PACK_AB R33, RZ, R36 ;  /* 0x00000024ff21823e */ /* 0x000fe200000000ff */
[----:B------:R-:W-:-:S04]  /*8df0*/  IMAD.WIDE R28, R25, 0x2, R28 ;  /* 0x00000002191c7825 */ /* 0x000fc800078e021c */
[----:B---3--:R-:W-:Y:S01]  /*8e00*/  FADD.FTZ R40, R41, R40 ;  /* 0x0000002829287221 */ /* 0x008fe20000010000 */
[----:B------:R-:W-:Y:S02]  /*8e10*/  @!P0 F2FP.F16.F32.PACK_AB R32, RZ, R35 ;  /* 0x00000023ff20823e */ /* 0x000fe400000000ff */
[----:B------:R-:W-:Y:S01]  /*8e20*/  PRMT R34, R33, 0x7610, R34 ;  /* 0x0000761021227816 */ /* 0x000fe20000000022 */
[----:B----4-:R-:W-:Y:S01]  /*8e30*/  FADD.FTZ R30, R43, R42 ;  /* 0x0000002a2b1e7221 */ /* 0x010fe20000010000 */
[----:B------:R-:W-:Y:S01]  /*8e40*/  @!P0 F2FP.F16.F32.PACK_AB R25, RZ, R40 ;  /* 0x00000028ff19823e */ /* 0x000fe200000000ff */
[----:B------:R-:W-:Y:S01]  /*8e50*/  @!P0 STG.E.U16 desc[UR18][R26.64], R32 ;  /* 0x000000201a008986 */ /* 0x000fe2000c101512 */
[----:B------:R-:W-:Y:S01]  /*8e60*/  MOV R36, 0xffff ;  /* 0x0000ffff00247802 */ /* 0x000fe20000000f00 */
[----:B------:R-:W-:Y:S01]  /*8e70*/  FADD.FTZ R39, R48, R39 ;  /* 0x0000002730277221 */ /* 0x000fe20000010000 */
[----:B------:R-:W-:Y:S01]  /*8e80*/  @!P0 F2FP.F16.F32.PACK_AB R30, RZ, R30 ;  /* 0x0000001eff1e823e */ /* 0x000fe200000000ff */
[----:B------:R3:W-:Y:S01]  /*8e90*/  @!P0 STG.E.U16 desc[UR18][R28.64], R34 ;  /* 0x000000221c008986 */ /* 0x0007e2000c101512 */
[----:B0-----:R-:W-:-:S03]  /*8ea0*/  FADD.FTZ R31, R51, R44 ;  /* 0x0000002c331f7221 */ /* 0x001fc60000010000 */
[----:B------:R-:W0:Y:S01]  /*8eb0*/  SHFL.BFLY PT, R36, R39, 0x1, 0x101f ;  /* 0x0c301f0027247f89 */ /* 0x000e2200000e0000 */
[----:B-1----:R-:W-:Y:S01]  /*8ec0*/  FADD.FTZ R33, R45, R46 ;  /* 0x0000002e2d217221 */ /* 0x002fe20000010000 */
[----:B------:R-:W-:Y:S01]  /*8ed0*/  @!P0 F2FP.F16.F32.PACK_AB R31, RZ, R31 ;  /* 0x0000001fff1f823e */ /* 0x000fe200000000ff */
[----:B--2---:R-:W-:-:S03]  /*8ee0*/  FADD.FTZ R50, R50, R55 ;  /* 0x0000003732327221 */ /* 0x004fc60000010000 */
[----:B------:R-:W-:Y:S02]  /*8ef0*/  @!P0 F2FP.F16.F32.PACK_AB R33, RZ, R33 ;  /* 0x00000021ff21823e */ /* 0x000fe400000000ff */
        /* <DEDUP_REMOVED lines=8> */
.L_x_2635:
[----:B01----:R-:W-:Y:S01]  /*8f80*/  FADD.FTZ R30, R50, R32 ;  /* 0x00000020321e7221 */ /* 0x003fe20000010000 */
[----:B------:R-:W-:-:S04]  /*8f90*/  @!P0 F2FP.F16.F32.PACK_AB R25, RZ, R36 ;  /* 0x00000024ff19823e */ /* 0x000fc800000000ff */
[----:B------:R-:W-:Y:S01]  /*8fa0*/  @!P0 F2FP.F16.F32.PACK_AB R30, RZ, R30 ;  /* 0x0000001eff1e823e */ /* 0x000fe200000000ff */
[----:B------:R0:W-:Y:S04]  /*8fb0*/  @!P0 STG.E.U16 desc[UR18][R26.64+0xb4], R25 ;  /* 0x0000b4191a008986 */ /* 0x0001e8000c101512 */
[----:B------:R0:W-:Y:S02]  /*8fc0*/  @!P0 STG.E.U16 desc[UR18][R28.64+0xb4], R30 ;  /* 0x0000b41e1c008986 */ /* 0x0001e4000c101512 */
.L_x_2565:
[----:B------:R-:W-:Y:S05]  /*8fd0*/  WARPSYNC.ALL ;  /* 0x0000000000007948 */ /* 0x000fea0003800000 */
[----:B------:R-:W-:Y:S01]  /*8fe0*/  IADD3 R14, R14, 0x900, RZ ;  /* 0x000009000e0e7810 */ /* 0x000fe20007ffe0ff */
[----:B------:R-:W-:Y:S03]  /*8ff0*/  BAR.SYNC.DEFER_BLOCKING 0x0 ;  /* 0x0000000000007b1d */ /* 0x000fe60000010000 */
[----:B------:R-:W-:-:S13]  /*9000*/  ISETP.GE.AND P0, PT, R14, UR20, PT ;  /* 0x000000140e007c0c */ /* 0x000fda000bf06270 */
[----:B------:R-:W-:Y:S05]  /*9010*/  @!P0 BRA `(.L_x_2572) ;  /* 0xffffffe400108947 */ /* 0x000fea000383ffff */
[----:B------:R-:W-:Y:S05]  /*9020*/  EXIT ;  /* 0x000000000000794d */ /* 0x000fea0003800000 */
.L_x_2568:
[----:B------:R-:W-:Y:S01]  /*9030*/  HFMA2.MMA R31, -RZ, RZ, 0, 4.76837158203125e-07 ;  /* 0x00000008ff1f7435 */ /* 0x000fe200000001ff */
[----:B--2---:R-:W-:Y:S02]  /*9040*/  MOV R34, R26 ;  /* 0x0000001a00227202 */ /* 0x004fe40000000f00 */
[----:B------:R-:W-:Y:S02]  /*9050*/  MOV R30, 0x101f ;  /* 0x0000101f001e7802 */ /* 0x000fe40000000f00 */
[----:B0-----:R-:W-:-:S07]  /*9060*/  MOV R25, 0xffff ;  /* 0x0000ffff00197802 */ /* 0x001fce0000000f00 */
[----:B-1-3-5:R-:W-:Y:S05]  /*9070*/  WARPSYNC.COLLECTIVE R25, `(.L_x_2573) ;  /* 0x0000000019087348 */ /* 0x02afea0003c00000 */
[----:B------:R0:W2:Y:S02]  /*9080*/  SHFL.BFLY P2, R32, R34, R31, R30 ;  /* 0x0c00001f22207389 */ /* 0x0000a4000004001e */
[----:B0123-5:R-:W-:Y:S01]  /*9090*/  ENDCOLLECTIVE ;  /* 0x000000000000791b */ /* 0x02ffe20003800000 */
.L_x_2573:
[----:B------:R-:W-:Y:S02]  /*90a0*/  MOV R34, R27 ;  /* 0x0000001b00227202 */ /* 0x000fe40000000f00 */
[----:B------:R-:W-:-:S07]  /*90b0*/  MOV R29, R32 ;  /* 0x00000020001d7202 */ /* 0x000fce0000000f00 */
[----:B------:R-:W-:Y:S05]  /*90c0*/  WARPSYNC.COLLECTIVE R25, `(.L_x_2574) ;  /* 0x0000000019087348 */ /* 0x000fea0003c00000 */
[----:B------:R0:W1:Y:S02]  /*90d0*/  SHFL.BFLY P2, R32, R34, R31, R30 ;  /* 0x0c00001f22207389 */ /* 0x000064000004001e */
[----:B01----:R-:W-:Y:S01]  /*90e0*/  ENDCOLLECTIVE ;  /* 0x000000000000791b */ /* 0x003fe20003800000 */
.L_x_2574:
[----:B------:R-:W-:Y:S01]  /*90f0*/  FADD.FTZ R29, R29, R26 ;  /* 0x0000001a1d1d7221 */ /* 0x000fe20000010000 */
[----:B------:R-:W-:-:S04]  /*9100*/  HFMA2.MMA R31, -RZ, RZ, 0, 2.384185791015625e-07 ;  /* 0x00000004ff1f7435 */ /* 0x000fc800000001ff */
[----:B------:R-:W-:Y:S02]  /*9110*/  MOV R34, R29 ;  /* 0x0000001d00227202 */ /* 0x000fe40000000f00 */
[----:B------:R-:W-:-:S07]  /*9120*/  MOV R28, R32 ;  /* 0x00000020001c7202 */ /* 0x000fce0000000f00 */
[----:B------:R-:W-:Y:S05]  /*9130*/  WARPSYNC.COLLECTIVE R25, `(.L_x_2575) ;  /* 0x0000000019087348 */ /* 0x000fea0003c00000 */
[----:B------:R0:W1:Y:S02]  /*9140*/  SHFL.BFLY P2, R32, R34, R31, R30 ;  /* 0x0c00001f22207389 */ /* 0x000064000004001e */
[----:B01----:R-:W-:Y:S01]  /*9150*/  ENDCOLLECTIVE ;  /* 0x000000000000791b */ /* 0x003fe20003800000 */
.L_x_2575:
[----:B------:R-:W-:-:S05]  /*9160*/  FADD.FTZ R28, R28, R27 ;  /* 0x0000001b1c1c7221 */ /* 0x000fca0000010000 */
[----:B------:R-:W-:Y:S02]  /*9170*/  MOV R34, R28 ;  /* 0x0000001c00227202 */ /* 0x000fe40000000f00 */
[----:B------:R-:W-:-:S07]  /*9180*/  MOV R36, R32 ;  /* 0x0000002000247202 */ /* 0x000fce0000000f00 */
[----:B------:R-:W-:Y:S05]  /*9190*/  WARPSYNC.COLLECTIVE R25, `(.L_x_2576) ;  /* 0x0000000019087348 */ /* 0x000fea0003c00000 */
[----:B------:R0:W1:Y:S02]  /*91a0*/  SHFL.BFLY P2, R32, R34, R31, R30 ;  /* 0x0c00001f22207389 */ /* 0x000064000004001e */
[----:B01----:R-:W-:Y:S01]  /*91b0*/  ENDCOLLECTIVE ;  /* 0x000000000000791b */ /* 0x003fe20003800000 */
.L_x_2576:
[----:B------:R-:W-:Y:S01]  /*91c0*/  FADD.FTZ R36, R29, R36 ;  /* 0x000000241d247221 */ /* 0x000fe20000010000 */
[----:B------:R-:W-:-:S04]  /*91d0*/  HFMA2.MMA R31, -RZ, RZ, 0, 1.1920928955078125e-07 ;  /* 0x00000002ff1f7435 */ /* 0x000fc800000001ff */
[----:B------:R-:W-:Y:S02]  /*91e0*/  MOV R34, R36 ;  /* 0x0000002400227202 */ /* 0x000fe40000000f00 */
[----:B------:R-:W-:-:S07]  /*91f0*/  MOV R33, R32 ;  /* 0x0000002000217202 */ /* 0x000fce0000000f00 */
[----:B------:R-:W-:Y:S05]  /*9200*/  WARPSYNC.COLLECTIVE R25, `(.L_x_2577) ;  /* 0x0000000019087348 */ /* 0x000fea0003c00000 */
[----:B------:R0:W1:Y:S02]  /*9210*/  SHFL.BFLY P2, R32, R34, R31, R30 ;  /* 0x0c00001f22207389 */ /* 0x000064000004001e */
[----:B01----:R-:W-:Y:S01]  /*9220*/  ENDCOLLECTIVE ;  /* 0x000000000000791b */ /* 0x003fe20003800000 */
.L_x_2577:
[----:B------:R-:W-:-:S05]  /*9230*/  FADD.FTZ R33, R28, R33 ;  /* 0x000000211c217221 */ /* 0x000fca0000010000 */
[----:B------:R-:W-:Y:S02]  /*9240*/  MOV R34, R33 ;  /* 0x0000002100227202 */ /* 0x000fe40000000f00 */
[----:B------:R-:W-:-:S07]  /*9250*/  MOV R35, R32 ;  /* 0x0000002000237202 */ /* 0x000fce0000000f00 */
[----:B------:R-:W-:Y:S05]  /*9260*/  WARPSYNC.COLLECTIVE R25, `(.L_x_2578) ;  /* 0x0000000019087348 */ /* 0x000fea0003c00000 */
[----:B------:R0:W1:Y:S02]  /*9270*/  SHFL.BFLY P2, R32, R34, R31, R30 ;  /* 0x0c00001f22207389 */ /* 0x000064000004001e */
[----:B01----:R-:W-:Y:S01]  /*9280*/  ENDCOLLECTIVE ;  /* 0x000000000000791b */ /* 0x003fe20003800000 */
.L_x_2578:
[----:B------:R-:W-:Y:S01]  /*9290*/  FADD.FTZ R35, R36, R35 ;  /* 0x0000002324237221 */ /* 0x000fe20000010000 */
[----:B------:R-:W-:-:S04]  /*92a0*/  HFMA2.MMA R31, -RZ, RZ, 0, 5.9604644775390625e-08 ;  /* 0x00000001ff1f7435 */ /* 0x000fc800000001ff */
[----:B------:R-:W-:Y:S02]  /*92b0*/  MOV R34, R35 ;  /* 0x0000002300227202 */ /* 0x000fe40000000f00 */
[----:B------:R-:W-:-:S07]  /*92c0*/  MOV R26, R32 ;  /* 0x00000020001a7202 */ /* 0x000fce0000000f00 */
[----:B------:R-:W-:Y:S05]  /*92d0*/  WARPSYNC.COLLECTIVE R25, `(.L_x_2579) ;  /* 0x0000000019087348 */ /* 0x000fea0003c00000 */
[----:B------:R0:W1:Y:S02]  /*92e0*/  SHFL.BFLY P2, R32, R34, R31, R30 ;  /* 0x0c00001f22207389 */ /* 0x000064000004001e */
[----:B01----:R-:W-:Y:S01]  /*92f0*/  ENDCOLLECTIVE ;  /* 0x000000000000791b */ /* 0x003fe20003800000 */
.L_x_2579:
[----:B------:R-:W-:-:S05]  /*9300*/  FADD.FTZ R37, R33, R26 ;  /* 0x0000001a21257221 */ /* 0x000fca0000010000 */
[----:B------:R-:W-:Y:S02]  /*9310*/  MOV R34, R37 ;  /* 0x0000002500227202 */ /* 0x000fe40000000f00 */
[----:B------:R-:W-:-:S07]  /*9320*/  MOV R38, R32 ;  /* 0x0000002000267202 */ /* 0x000fce0000000f00 */
[----:B------:R-:W-:Y:S05]  /*9330*/  WARPSYNC.COLLECTIVE R25, `(.L_x_2580) ;  /* 0x0000000019087348 */ /* 0x000fea0003c00000 */
[----:B------:R0:W1:Y:S02]  /*9340*/  SHFL.BFLY P2, R32, R34, R31, R30 ;  /* 0x0c00001f22207389 */ /* 0x000064000004001e */
[----:B01----:R-:W-:Y:S01]  /*9350*/  ENDCOLLECTIVE ;  /* 0x000000000000791b */ /* 0x003fe20003800000 */
.L_x_2580:
[----:B------:R-:W-:Y:S01]  /*9360*/  FADD.FTZ R38, R35, R38 ;  /* 0x0000002623267221 */ /* 0x000fe20000010000 */
[----:B------:R-:W-:Y:S06]  /*9370*/  BRA `(.L_x_2581) ;  /* 0xffffffec006c7947 */ /* 0x000fec000383ffff */
.L_x_2569:
[----:B------:R-:W-:Y:S01]  /*9380*/  BSSY B1, `(.L_x_2582) ;  /* 0x0000008000017945 */ /* 0x000fe20003800000 */
[----:B----4-:R-:W-:Y:S02]  /*9390*/  MOV R34, R33 ;  /* 0x0000002100227202 */ /* 0x010fe40000000f00 */
[----:B---3--:R-:W-:Y:S02]  /*93a0*/  MOV R31, 0x8 ;  /* 0x00000008001f7802 */ /* 0x008fe40000000f00 */
[----:B------:R-:W-:Y:S02]  /*93b0*/  MOV R30, 0x101f ;  /* 0x0000101f001e7802 */ /* 0x000fe40000000f00 */
[----:B------:R-:W-:-:S07]  /*93c0*/  MOV R25, 0xffff ;  /* 0x0000ffff00197802 */ /* 0x000fce0000000f00 */
[----:B012--5:R-:W-:Y:S05]  /*93d0*/  WARPSYNC.COLLECTIVE R25, `(.L_x_2583) ;  /* 0x0000000019087348 */ /* 0x027fea0003c00000 */
[----:B------:R3:W4:Y:S02]  /*93e0*/  SHFL.BFLY P2, R32, R34, R31, R30 ;  /* 0x0c00001f22207389 */ /* 0x000724000004001e */
[----:B012345:R-:W-:Y:S01]  /*93f0*/  ENDCOLLECTIVE ;  /* 0x000000000000791b */ /* 0x03ffe20003800000 */
.L_x_2583:
[----:B------:R-:W-:Y:S05]  /*9400*/  BSYNC B1 ;  /* 0x0000000000017941 */ /* 0x000fea0003800000 */
.L_x_2582:
        /* <DEDUP_REMOVED lines=8> */
.L_x_2584:
[----:B------:R-:W-:Y:S01]  /*9490*/  FADD.FTZ R36, R36, R33 ;  /* 0x0000002124247221 */ /* 0x000fe20000010000 */
[----:B------:R-:W-:-:S04]  /*94a0*/  HFMA2.MMA R31, -RZ, RZ, 0, 2.384185791015625e-07 ;  /* 0x00000004ff1f7435 */ /* 0x000fc800000001ff */
[----:B------:R-:W-:Y:S02]  /*94b0*/  MOV R34, R36 ;  /* 0x0000002400227202 */ /* 0x000fe40000000f00 */
[----:B------:R-:W-:-:S07]  /*94c0*/  MOV R38, R32 ;  /* 0x0000002000267202 */ /* 0x000fce0000000f00 */
[----:B------:R-:W-:Y:S05]  /*94d0*/  WARPSYNC.COLLECTIVE R25, `(.L_x_2585) ;  /* 0x0000000019087348 */ /* 0x000fea0003c00000 */
[----:B------:R0:W1:Y:S02]  /*94e0*/  SHFL.BFLY P2, R32, R34, R31, R30 ;  /* 0x0c00001f22207389 */ /* 0x000064000004001e */
[----:B01----:R-:W-:Y:S01]  /*94f0*/  ENDCOLLECTIVE ;  /* 0x000000000000791b */ /* 0x003fe20003800000 */
.L_x_2585:
[----:B------:R-:W-:-:S05]  /*9500*/  FADD.FTZ R38, R38, R35 ;  /* 0x0000002326267221 */ /* 0x000fca0000010000 */
[----:B------:R-:W-:Y:S02]  /*9510*/  MOV R34, R38 ;  /* 0x0000002600227202 */ /* 0x000fe40000000f00 */
[----:B------:R-:W-:-:S07]  /*9520*/  MOV R37, R32 ;  /* 0x0000002000257202 */ /* 0x000fce0000000f00 */
[----:B------:R-:W-:Y:S05]  /*9530*/  WARPSYNC.COLLECTIVE R25, `(.L_x_2586) ;  /* 0x0000000019087348 */ /* 0x000fea0003c00000 */
[----:B------:R0:W1:Y:S02]  /*9540*/  SHFL.BFLY P2, R32, R34, R31, R30 ;  /* 0x0c00001f22207389 */ /* 0x000064000004001e */
[----:B01----:R-:W-:Y:S01]  /*9550*/  ENDCOLLECTIVE ;  /* 0x000000000000791b */ /* 0x003fe20003800000 */
.L_x_2586:
[----:B------:R-:W-:Y:S01]  /*9560*/  FADD.FTZ R37, R36, R37 ;  /* 0x0000002524257221 */ /* 0x000fe20000010000 */
[----:B------:R-:W-:-:S04]  /*9570*/  HFMA2.MMA R31, -RZ, RZ, 0, 1.1920928955078125e-07 ;  /* 0x00000002ff1f7435 */ /* 0x000fc800000001ff */
[----:B------:R-:W-:Y:S02]  /*9580*/  MOV R34, R37 ;  /* 0x0000002500227202 */ /* 0x000fe40000000f00 */
[----:B------:R-:W-:-:S07]  /*9590*/  MOV R39, R32 ;  /* 0x0000002000277202 */ /* 0x000fce0000000f00 */
[----:B------:R-:W-:Y:S05]  /*95a0*/  WARPSYNC.COLLECTIVE R25, `(.L_x_2587) ;  /* 0x0000000019087348 */ /* 0x000fea0003c00000 */
[----:B------:R0:W1:Y:S02]  /*95b0*/  SHFL.BFLY P2, R32, R34, R31, R30 ;  /* 0x0c00001f22207389 */ /* 0x000064000004001e */
[----:B01----:R-:W-:Y:S01]  /*95c0*/  ENDCOLLECTIVE ;  /* 0x000000000000791b */ /* 0x003fe20003800000 */
.L_x_2587:
[----:B------:R-:W-:-:S05]  /*95d0*/  FADD.FTZ R39, R38, R39 ;  /* 0x0000002726277221 */ /* 0x000fca0000010000 */
[----:B------:R-:W-:Y:S02]  /*95e0*/  MOV R34, R39 ;  /* 0x0000002700227202 */ /* 0x000fe40000000f00 */
[----:B------:R-:W-:-:S07]  /*95f0*/  MOV R40, R32 ;  /* 0x0000002000287202 */ /* 0x000fce0000000f00 */
[----:B------:R-:W-:Y:S05]  /*9600*/  WARPSYNC.COLLECTIVE R25, `(.L_x_2588) ;  /* 0x0000000019087348 */ /* 0x000fea0003c00000 */
[----:B------:R0:W1:Y:S02]  /*9610*/  SHFL.BFLY P2, R32, R34, R31, R30 ;  /* 0x0c00001f22207389 */ /* 0x000064000004001e */
[----:B01----:R-:W-:Y:S01]  /*9620*/  ENDCOLLECTIVE ;  /* 0x000000000000791b */ /* 0x003fe20003800000 */
.L_x_2588:
[----:B------:R-:W-:Y:S01]  /*9630*/  FADD.FTZ R40, R37, R40 ;  /* 0x0000002825287221 */ /* 0x000fe20000010000 */
[----:B------:R-:W-:-:S04]  /*9640*/  HFMA2.MMA R31, -RZ, RZ, 0, 5.9604644775390625e-08 ;  /* 0x00000001ff1f7435 */ /* 0x000fc800000001ff */
[----:B------:R-:W-:Y:S02]  /*9650*/  MOV R34, R40 ;  /* 0x0000002800227202 */ /* 0x000fe40000000f00 */
[----:B------:R-:W-:-:S07]  /*9660*/  MOV R42, R32 ;  /* 0x00000020002a7202 */ /* 0x000fce0000000f00 */
[----:B------:R-:W-:Y:S05]  /*9670*/  WARPSYNC.COLLECTIVE R25, `(.L_x_2589) ;  /* 0x0000000019087348 */ /* 0x000fea0003c00000 */
[----:B------:R0:W1:Y:S02]  /*9680*/  SHFL.BFLY P2, R32, R34, R31, R30 ;  /* 0x0c00001f22207389 */ /* 0x000064000004001e */
[----:B01----:R-:W-:Y:S01]  /*9690*/  ENDCOLLECTIVE ;  /* 0x000000000000791b */ /* 0x003fe20003800000 */
.L_x_2589:
[----:B------:R-:W-:-:S05]  /*96a0*/  FADD.FTZ R42, R39, R42 ;  /* 0x0000002a272a7221 */ /* 0x000fca0000010000 */
[----:B------:R-:W-:Y:S02]  /*96b0*/  MOV R34, R42 ;  /* 0x0000002a00227202 */ /* 0x000fe40000000f00 */
[----:B------:R-:W-:-:S07]  /*96c0*/  MOV R33, R32 ;  /* 0x0000002000217202 */ /* 0x000fce0000000f00 */
[----:B------:R-:W-:Y:S05]  /*96d0*/  WARPSYNC.COLLECTIVE R25, `(.L_x_2590) ;  /* 0x0000000019087348 */ /* 0x000fea0003c00000 */
[----:B------:R0:W1:Y:S02]  /*96e0*/  SHFL.BFLY P2, R32, R34, R31, R30 ;  /* 0x0c00001f22207389 */ /* 0x000064000004001e */
[----:B01----:R-:W-:Y:S01]  /*96f0*/  ENDCOLLECTIVE ;  /* 0x000000000000791b */ /* 0x003fe20003800000 */
.L_x_2590:
[----:B------:R-:W-:Y:S01]  /*9700*/  FADD.FTZ R33, R40, R33 ;  /* 0x0000002128217221 */ /* 0x000fe20000010000 */
[----:B------:R-:W-:Y:S06]  /*9710*/  BRA `(.L_x_2591) ;  /* 0xffffffec00287947 */ /* 0x000fec000383ffff */
.L_x_2570:
[----:B------:R-:W-:Y:S01]  /*9720*/  BSSY B1, `(.L_x_2592) ;  /* 0x0000008000017945 */ /* 0x000fe20003800000 */
[----:B0-----:R-:W-:Y:S02]  /*9730*/  MOV R34, R33 ;  /* 0x0000002100227202 */ /* 0x001fe40000000f00 */
[----:B------:R-:W-:Y:S02]  /*9740*/  MOV R31, 0x8 ;  /* 0x00000008001f7802 */ /* 0x000fe40000000f00 */
[----:B--2---:R-:W-:Y:S02]  /*9750*/  MOV R30, 0x101f ;  /* 0x0000101f001e7802 */ /* 0x004fe40000000f00 */
[----:B------:R-:W-:-:S07]  /*9760*/  MOV R25, 0xffff ;  /* 0x0000ffff00197802 */ /* 0x000fce0000000f00 */
[----:B-1-345:R-:W-:Y:S05]  /*9770*/  WARPSYNC.COLLECTIVE R25, `(.L_x_2593) ;  /* 0x0000000019087348 */ /* 0x03afea0003c00000 */
[----:B------:R0:W2:Y:S02]  /*9780*/  SHFL.BFLY P2, R32, R34, R31, R30 ;  /* 0x0c00001f22207389 */ /* 0x0000a4000004001e */
[----:B012345:R-:W-:Y:S01]  /*9790*/  ENDCOLLECTIVE ;  /* 0x000000000000791b */ /* 0x03ffe20003800000 */
.L_x_2593:
[----:B------:R-:W-:Y:S05]  /*97a0*/  BSYNC B1 ;  /* 0x0000000000017941 */ /* 0x000fea0003800000 */
.L_x_2592:
        /* <DEDUP_REMOVED lines=8> */
.L_x_2594:
[----:B------:R-:W-:Y:S01]  /*9830*/  FADD.FTZ R36, R36, R33 ;  /* 0x0000002124247221 */ /* 0x000fe20000010000 */
[----:B------:R-:W-:-:S04]  /*9840*/  HFMA2.MMA R31, -RZ, RZ, 0, 2.384185791015625e-07 ;  /* 0x00000004ff1f7435 */ /* 0x000fc800000001ff */
[----:B------:R-:W-:Y:S02]  /*9850*/  MOV R34, R36 ;  /* 0x0000002400227202 */ /* 0x000fe40000000f00 */
[----:B------:R-:W-:-:S07]  /*9860*/  MOV R38, R32 ;  /* 0x0000002000267202 */ /* 0x000fce0000000f00 */
[----:B------:R-:W-:Y:S05]  /*9870*/  WARPSYNC.COLLECTIVE R25, `(.L_x_2595) ;  /* 0x0000000019087348 */ /* 0x000fea0003c00000 */
[----:B------:R0:W1:Y:S02]  /*9880*/  SHFL.BFLY P2, R32, R34, R31, R30 ;  /* 0x0c00001f22207389 */ /* 0x000064000004001e */
[----:B01----:R-:W-:Y:S01]  /*9890*/  ENDCOLLECTIVE ;  /* 0x000000000000791b */ /* 0x003fe20003800000 */
.L_x_2595:
[----:B------:R-:W-:-:S05]  /*98a0*/  FADD.FTZ R38, R38, R35 ;  /* 0x0000002326267221 */ /* 0x000fca0000010000 */
[----:B------:R-:W-:Y:S02]  /*98b0*/  MOV R34, R38 ;  /* 0x0000002600227202 */ /* 0x000fe40000000f00 */
[----:B------:R-:W-:-:S07]  /*98c0*/  MOV R37, R32 ;  /* 0x0000002000257202 */ /* 0x000fce0000000f00 */
[----:B------:R-:W-:Y:S05]  /*98d0*/  WARPSYNC.COLLECTIVE R25, `(.L_x_2596) ;  /* 0x0000000019087348 */ /* 0x000fea0003c00000 */
[----:B------:R0:W1:Y:S02]  /*98e0*/  SHFL.BFLY P2, R32, R34, R31, R30 ;  /* 0x0c00001f22207389 */ /* 0x000064000004001e */
[----:B01----:R-:W-:Y:S01]  /*98f0*/  ENDCOLLECTIVE ;  /* 0x000000000000791b */ /* 0x003fe20003800000 */
.L_x_2596:
[----:B------:R-:W-:Y:S01]  /*9900*/  FADD.FTZ R37, R36, R37 ;  /* 0x0000002524257221 */ /* 0x000fe20000010000 */
[----:B------:R-:W-:-:S04]  /*9910*/  HFMA2.MMA R31, -RZ, RZ, 0, 1.1920928955078125e-07 ;  /* 0x00000002ff1f7435 */ /* 0x000fc800000001ff */
[----:B------:R-:W-:Y:S02]  /*9920*/  MOV R34, R37 ;  /* 0x0000002500227202 */ /* 0x000fe40000000f00 */
[----:B------:R-:W-:-:S07]  /*9930*/  MOV R39, R32 ;  /* 0x0000002000277202 */ /* 0x000fce0000000f00 */
[----:B------:R-:W-:Y:S05]  /*9940*/  WARPSYNC.COLLECTIVE R25, `(.L_x_2597) ;  /* 0x0000000019087348 */ /* 0x000fea0003c00000 */
[----:B------:R0:W1:Y:S02]  /*9950*/  SHFL.BFLY P2, R32, R34, R31, R30 ;  /* 0x0c00001f22207389 */ /* 0x000064000004001e */
[----:B01----:R-:W-:Y:S01]  /*9960*/  ENDCOLLECTIVE ;  /* 0x000000000000791b */ /* 0x003fe20003800000 */
.L_x_2597:
[----:B------:R-:W-:-:S05]  /*9970*/  FADD.FTZ R39, R38, R39 ;  /* 0x0000002726277221 */ /* 0x000fca0000010000 */
[----:B------:R-:W-:Y:S02]  /*9980*/  MOV R34, R39 ;  /* 0x0000002700227202 */ /* 0x000fe40000000f00 */
[----:B------:R-:W-:-:S07]  /*9990*/  MOV R40, R32 ;  /* 0x0000002000287202 */ /* 0x000fce0000000f00 */
[----:B------:R-:W-:Y:S05]  /*99a0*/  WARPSYNC.COLLECTIVE R25, `(.L_x_2598) ;  /* 0x0000000019087348 */ /* 0x000fea0003c00000 */
[----:B------:R0:W1:Y:S02]  /*99b0*/  SHFL.BFLY P2, R32, R34, R31, R30 ;  /* 0x0c00001f22207389 */ /* 0x000064000004001e */
[----:B01----:R-:W-:Y:S01]  /*99c0*/  ENDCOLLECTIVE ;  /* 0x000000000000791b */ /* 0x003fe20003800000 */
.L_x_2598:
[----:B------:R-:W-:Y:S01]  /*99d0*/  FADD.FTZ R40, R37, R40 ;  /* 0x0000002825287221 */ /* 0x000fe20000010000 */
[----:B------:R-:W-:-:S04]  /*99e0*/  HFMA2.MMA R31, -RZ, RZ, 0, 5.9604644775390625e-08 ;  /* 0x00000001ff1f7435 */ /* 0x000fc800000001ff */
[----:B------:R-:W-:Y:S02]  /*99f0*/  MOV R34, R40 ;  /* 0x0000002800227202 */ /* 0x000fe40000000f00 */
[----:B------:R-:W-:-:S07]  /*9a00*/  MOV R42, R32 ;  /* 0x00000020002a7202 */ /* 0x000fce0000000f00 */
[----:B------:R-:W-:Y:S05]  /*9a10*/  WARPSYNC.COLLECTIVE R25, `(.L_x_2599) ;  /* 0x0000000019087348 */ /* 0x000fea0003c00000 */
[----:B------:R0:W1:Y:S02]  /*9a20*/  SHFL.BFLY P2, R32, R34, R31, R30 ;  /* 0x0c00001f22207389 */ /* 0x000064000004001e */
[----:B01----:R-:W-:Y:S01]  /*9a30*/  ENDCOLLECTIVE ;  /* 0x000000000000791b */ /* 0x003fe20003800000 */
.L_x_2599:
[----:B------:R-:W-:-:S05]  /*9a40*/  FADD.FTZ R42, R39, R42 ;  /* 0x0000002a272a7221 */ /* 0x000fca0000010000 */
[----:B------:R-:W-:Y:S02]  /*9a50*/  MOV R34, R42 ;  /* 0x0000002a00227202 */ /* 0x000fe40000000f00 */
[----:B------:R-:W-:-:S07]  /*9a60*/  MOV R33, R32 ;  /* 0x0000002000217202 */ /* 0x000fce0000000f00 */
[----:B------:R-:W-:Y:S05]  /*9a70*/  WARPSYNC.COLLECTIVE R25, `(.L_x_2600) ;  /* 0x0000000019087348 */ /* 0x000fea0003c00000 */
[----:B------:R0:W1:Y:S02]  /*9a80*/  SHFL.BFLY P2, R32, R34, R31, R30 ;  /* 0x0c00001f22207389 */ /* 0x000064000004001e */
[----:B01----:R-:W-:Y:S01]  /*9a90*/  ENDCOLLECTIVE ;  /* 0x000000000000791b */ /* 0x003fe20003800000 */
.L_x_2600:
[----:B------:R-:W-:Y:S01]  /*9aa0*/  FADD.FTZ R33, R40, R33 ;  /* 0x0000002128217221 */ /* 0x000fe20000010000 */
[----:B------:R-:W-:Y:S06]  /*9ab0*/  BRA `(.L_x_2601) ;  /* 0xffffffe800cc7947 */ /* 0x000fec000383ffff */
.L_x_2571:
[----:B------:R-:W-:Y:S01]  /*9ac0*/  HFMA2.MMA R31, -RZ, RZ, 0, 4.76837158203125e-07 ;  /* 0x00000008ff1f7435 */ /* 0x000fe200000001ff */
[----:B------:R-:W-:Y:S01]  /*9ad0*/  BSSY B0, `(.L_x_2602) ;  /* 0x0000007000007945 */ /* 0x000fe20003800000 */
[----:B--2---:R-:W-:Y:S02]  /*9ae0*/  MOV R34, R26 ;  /* 0x0000001a00227202 */ /* 0x004fe40000000f00 */
[----:B------:R-:W-:Y:S02]  /*9af0*/  MOV R30, 0x101f ;  /* 0x0000101f001e7802 */ /* 0x000fe40000000f00 */
[----:B0-----:R-:W-:-:S07]  /*9b00*/  MOV R25, 0xffff ;  /* 0x0000ffff00197802 */ /* 0x001fce0000000f00 */
[----:B-1-3-5:R-:W-:Y:S05]  /*9b10*/  WARPSYNC.COLLECTIVE R25, `(.L_x_2603) ;  /* 0x0000000019087348 */ /* 0x02afea0003c00000 */
[----:B------:R0:W2:Y:S02]  /*9b20*/  SHFL.BFLY P2, R32, R34, R31, R30 ;  /* 0x0c00001f22207389 */ /* 0x0000a4000004001e */
[----:B0123-5:R-:W-:Y:S01]  /*9b30*/  ENDCOLLECTIVE ;  /* 0x000000000000791b */ /* 0x02ffe20003800000 */
.L_x_2603:
[----:B------:R-:W-:Y:S05]  /*9b40*/  BSYNC B0 ;  /* 0x0000000000007941 */ /* 0x000fea0003800000 */
.L_x_2602:
        /* <DEDUP_REMOVED lines=12> */
.L_x_2604:
        /* <DEDUP_REMOVED lines=13> */
.L_x_2605:
[----:B------:R-:W-:Y:S02]  /*9ce0*/  MOV R34, R28 ;  /* 0x0000001c00227202 */ /* 0x000fe40000000f00 */
[----:B------:R-:W-:-:S07]  /*9cf0*/  MOV R26, R32 ;  /* 0x00000020001a7202 */ /* 0x000fce0000000f00 */
[----:B------:R-:W-:Y:S05]  /*9d00*/  WARPSYNC.COLLECTIVE R25, `(.L_x_2606) ;  /* 0x0000000019087348 */ /* 0x000fea0003c00000 */
[----:B------:R0:W1:Y:S02]  /*9d10*/  SHFL.BFLY P2, R32, R34, R31, R30 ;  /* 0x0c00001f22207389 */ /* 0x000064000004001e */
[----:B01----:R-:W-:Y:S01]  /*9d20*/  ENDCOLLECTIVE ;  /* 0x000000000000791b */ /* 0x003fe20003800000 */
.L_x_2606:
        /* <DEDUP_REMOVED lines=10> */
.L_x_2607:
[----:B------:R-:W-:Y:S02]  /*9dd0*/  MOV R34, R27 ;  /* 0x0000001b00227202 */ /* 0x000fe40000000f00 */
[----:B------:R-:W-:-:S07]  /*9de0*/  MOV R29, R32 ;  /* 0x00000020001d7202 */ /* 0x000fce0000000f00 */
[----:B------:R-:W-:Y:S05]  /*9df0*/  WARPSYNC.COLLECTIVE R25, `(.L_x_2608) ;  /* 0x0000000019087348 */ /* 0x000fea0003c00000 */
[----:B------:R0:W1:Y:S02]  /*9e00*/  SHFL.BFLY P2, R32, R34, R31, R30 ;  /* 0x0c00001f22207389 */ /* 0x000064000004001e */
[----:B01----:R-:W-:Y:S01]  /*9e10*/  ENDCOLLECTIVE ;  /* 0x000000000000791b */ /* 0x003fe20003800000 */
.L_x_2608:
        /* <DEDUP_REMOVED lines=12> */
.L_x_2609:
[----:B------:R-:W0:Y:S01]  /*9ee0*/  LDC.64 R26, c[0x0][0x218] ;  /* 0x00008600ff1a7b82 */ /* 0x000e220000000a00 */
[----:B------:R-:W-:Y:S02]  /*9ef0*/  MOV R34, R36 ;  /* 0x0000002400227202 */ /* 0x000fe40000000f00 */
[----:B------:R-:W-:-:S07]  /*9f00*/  MOV R38, R32 ;  /* 0x0000002000267202 */ /* 0x000fce0000000f00 */
[----:B0-----:R-:W-:Y:S05]  /*9f10*/  WARPSYNC.COLLECTIVE R25, `(.L_x_2610) ;  /* 0x0000000019087348 */ /* 0x001fea0003c00000 */
[----:B------:R1:W2:Y:S02]  /*9f20*/  SHFL.BFLY P2, R32, R34, R31, R30 ;  /* 0x0c00001f22207389 */ /* 0x0002a4000004001e */
[----:B012---:R-:W-:Y:S01]  /*9f30*/  ENDCOLLECTIVE ;  /* 0x000000000000791b */ /* 0x007fe20003800000 */
.L_x_2610:
        /* <DEDUP_REMOVED lines=10> */
.L_x_2611:
        /* <DEDUP_REMOVED lines=8> */
.L_x_2612:
[----:B------:R-:W-:Y:S01]  /*a060*/  FADD.FTZ R42, R42, R39 ;  /* 0x000000272a2a7221 */ /* 0x000fe20000010000 */
[----:B------:R-:W-:-:S04]  /*a070*/  HFMA2.MMA R31, -RZ, RZ, 0, 2.384185791015625e-07 ;  /* 0x00000004ff1f7435 */ /* 0x000fc800000001ff */
[----:B------:R-:W-:Y:S02]  /*a080*/  MOV R34, R42 ;  /* 0x0000002a00227202 */ /* 0x000fe40000000f00 */
[----:B------:R-:W-:-:S07]  /*a090*/  MOV R41, R32 ;  /* 0x0000002000297202 */ /* 0x000fce0000000f00 */
[----:B------:R-:W-:Y:S05]  /*a0a0*/  WARPSYNC.COLLECTIVE R25, `(.L_x_2613) ;  /* 0x0000000019087348 */ /* 0x000fea0003c00000 */
[----:B------:R0:W1:Y:S02]  /*a0b0*/  SHFL.BFLY P2, R32, R34, R31, R30 ;  /* 0x0c00001f22207389 */ /* 0x000064000004001e */
[----:B01----:R-:W-:Y:S01]  /*a0c0*/  ENDCOLLECTIVE ;  /* 0x000000000000791b */ /* 0x003fe20003800000 */
.L_x_2613:
[----:B------:R-:W-:-:S05]  /*a0d0*/  FADD.FTZ R41, R41, R40 ;  /* 0x0000002829297221 */ /* 0x000fca0000010000 */
[----:B------:R-:W-:Y:S02]  /*a0e0*/  MOV R34, R41 ;  /* 0x0000002900227202 */ /* 0x000fe40000000f00 */
[----:B------:R-:W-:-:S07]  /*a0f0*/  MOV R39, R32 ;  /* 0x0000002000277202 */ /* 0x000fce0000000f00 */
[----:B------:R-:W-:Y:S05]  /*a100*/  WARPSYNC.COLLECTIVE R25, `(.L_x_2614) ;  /* 0x0000000019087348 */ /* 0x000fea0003c00000 */
[----:B------:R0:W1:Y:S02]  /*a110*/  SHFL.BFLY P2, R32, R34, R31, R30 ;  /* 0x0c00001f22207389 */ /* 0x000064000004001e */
[----:B01----:R-:W-:Y:S01]  /*a120*/  ENDCOLLECTIVE ;  /* 0x000000000000791b */ /* 0x003fe20003800000 */
.L_x_2614:
[----:B------:R-:W-:Y:S01]  /*a130*/  FADD.FTZ R39, R42, R39 ;  /* 0x000000272a277221 */ /* 0x000fe20000010000 */
[----:B------:R-:W-:-:S04]  /*a140*/  HFMA2.MMA R31, -RZ, RZ, 0, 1.1920928955078125e-07 ;  /* 0x00000002ff1f7435 */ /* 0x000fc800000001ff */
[----:B------:R-:W-:Y:S02]  /*a150*/  MOV R34, R39 ;  /* 0x0000002700227202 */ /* 0x000fe40000000f00 */
[----:B------:R-:W-:-:S07]  /*a160*/  MOV R40, R32 ;  /* 0x0000002000287202 */ /* 0x000fce0000000f00 */
[----:B------:R-:W-:Y:S05]  /*a170*/  WARPSYNC.COLLECTIVE R25, `(.L_x_2615) ;  /* 0x0000000019087348 */ /* 0x000fea0003c00000 */
[----:B------:R0:W1:Y:S02]  /*a180*/  SHFL.BFLY P2, R32, R34, R31, R30 ;  /* 0x0c00001f22207389 */ /* 0x000064000004001e */
[----:B01----:R-:W-:Y:S01]  /*a190*/  ENDCOLLECTIVE ;  /* 0x000000000000791b */ /* 0x003fe20003800000 */
.L_x_2615:
[----:B------:R-:W-:-:S05]  /*a1a0*/  FADD.FTZ R40, R41, R40 ;  /* 0x0000002829287221 */ /* 0x000fca0000010000 */
[----:B------:R-:W-:Y:S02]  /*a1b0*/  MOV R34, R40 ;  /* 0x0000002800227202 */ /* 0x000fe40000000f00 */
[----:B------:R-:W-:-:S07]  /*a1c0*/  MOV R28, R32 ;  /* 0x00000020001c7202 */ /* 0x000fce0000000f00 */
[----:B------:R-:W-:Y:S05]  /*a1d0*/  WARPSYNC.COLLECTIVE R25, `(.L_x_2616) ;  /* 0x0000000019087348 */ /* 0x000fea0003c00000 */
[----:B------:R0:W1:Y:S02]  /*a1e0*/  SHFL.BFLY P2, R32, R34, R31, R30 ;  /* 0x0c00001f22207389 */ /* 0x000064000004001e */
[----:B01----:R-:W-:Y:S01]  /*a1f0*/  ENDCOLLECTIVE ;  /* 0x000000000000791b */ /* 0x003fe20003800000 */
.L_x_2616:
        /* <DEDUP_REMOVED lines=13> */
.L_x_2617:
[----:B------:R-:W-:Y:S01]  /*a2d0*/  FADD.FTZ R43, R40, R43 ;  /* 0x0000002b282b7221 */ /* 0x000fe20000010000 */
[----:B------:R-:W0:Y:S04]  /*a2e0*/  LDC.64 R28, c[0x0][0x220] ;  /* 0x00008800ff1c7b82 */ /* 0x000e280000000a00 */
[----:B------:R-:W-:Y:S02]  /*a2f0*/  MOV R34, R43 ;  /* 0x0000002b00227202 */ /* 0x000fe40000000f00 */
[----:B------:R-:W-:-:S07]  /*a300*/  MOV R40, R32 ;  /* 0x0000002000287202 */ /* 0x000fce0000000f00 */
[----:B0-----:R-:W-:Y:S05]  /*a310*/  WARPSYNC.COLLECTIVE R25, `(.L_x_2618) ;  /* 0x0000000019087348 */ /* 0x001fea0003c00000 */
[----:B------:R1:W2:Y:S02]  /*a320*/  SHFL.BFLY P2, R32, R34, R31, R30 ;  /* 0x0c00001f22207389 */ /* 0x0002a4000004001e */
[----:B012---:R-:W-:Y:S01]  /*a330*/  ENDCOLLECTIVE ;  /* 0x000000000000791b */ /* 0x007fe20003800000 */
.L_x_2618:
        /* <DEDUP_REMOVED lines=11> */
.L_x_2619:
[----:B------:R-:W-:Y:S01]  /*a3f0*/  @!P0 F2FP.F16.F32.PACK_AB R33, RZ, R36 ;  /* 0x00000024ff21823e */ /* 0x000fe200000000ff */
[----:B------:R-:W-:Y:S01]  /*a400*/  FADD.FTZ R42, R43, R42 ;  /* 0x0000002a2b2a7221 */ /* 0x000fe20000010000 */
[----:B------:R-:W-:Y:S02]  /*a410*/  MOV R34, R45 ;  /* 0x0000002d00227202 */ /* 0x000fe40000000f00 */
[----:B------:R-:W-:-:S07]  /*a420*/  MOV R51, R32 ;  /* 0x0000002000337202 */ /* 0x000fce0000000f00 */
[----:B------:R-:W-:Y:S05]  /*a430*/  WARPSYNC.COLLECTIVE R25, `(.L_x_2620) ;  /* 0x0000000019087348 */ /* 0x000fea0003c00000 */
[----:B------:R0:W1:Y:S02]  /*a440*/  SHFL.BFLY P2, R32, R34, R31, R30 ;  /* 0x0c00001f22207389 */ /* 0x000064000004001e */
[----:B01----:R-:W-:Y:S01]  /*a450*/  ENDCOLLECTIVE ;  /* 0x000000000000791b */ /* 0x003fe20003800000 */
.L_x_2620:
[----:B------:R-:W-:Y:S01]  /*a460*/  FADD.FTZ R51, R51, R44 ;  /* 0x0000002c33337221 */ /* 0x000fe20000010000 */
[----:B------:R-:W-:-:S04]  /*a470*/  HFMA2.MMA R31, -RZ, RZ, 0, 2.384185791015625e-07 ;  /* 0x00000004ff1f7435 */ /* 0x000fc800000001ff */
[----:B------:R-:W-:Y:S02]  /*a480*/  MOV R34, R51 ;  /* 0x0000003300227202 */ /* 0x000fe40000000f00 */
[----:B------:R-:W-:-:S07]  /*a490*/  MOV R46, R32 ;  /* 0x00000020002e7202 */ /* 0x000fce0000000f00 */
[----:B------:R-:W-:Y:S05]  /*a4a0*/  WARPSYNC.COLLECTIVE R25, `(.L_x_2621) ;  /* 0x0000000019087348 */ /* 0x000fea0003c00000 */
[----:B------:R0:W1:Y:S02]  /*a4b0*/  SHFL.BFLY P2, R32, R34, R31, R30 ;  /* 0x0c00001f22207389 */ /* 0x000064000004001e */
[----:B01----:R-:W-:Y:S01]  /*a4c0*/  ENDCOLLECTIVE ;  /* 0x000000000000791b */ /* 0x003fe20003800000 */
.L_x_2621:
[----:B------:R-:W-:-:S05]  /*a4d0*/  FADD.FTZ R46, R46, R45 ;  /* 0x0000002d2e2e7221 */ /* 0x000fca0000010000 */
[----:B------:R-:W-:Y:S02]  /*a4e0*/  MOV R34, R46 ;  /* 0x0000002e00227202 */ /* 0x000fe40000000f00 */
[----:B------:R-:W-:-:S07]  /*a4f0*/  MOV R44, R32 ;  /* 0x00000020002c7202 */ /* 0x000fce0000000f00 */
[----:B------:R-:W-:Y:S05]  /*a500*/  WARPSYNC.COLLECTIVE R25, `(.L_x_2622) ;  /* 0x0000000019087348 */ /* 0x000fea0003c00000 */
[----:B------:R0:W1:Y:S02]  /*a510*/  SHFL.BFLY P2, R32, R34, R31, R30 ;  /* 0x0c00001f22207389 */ /* 0x000064000004001e */
[----:B01----:R-:W-:Y:S01]  /*a520*/  ENDCOLLECTIVE ;  /* 0x000000000000791b */ /* 0x003fe20003800000 */
.L_x_2622:
[----:B------:R-:W-:Y:S01]  /*a530*/  FADD.FTZ R44, R51, R44 ;  /* 0x0000002c332c7221 */ /* 0x000fe20000010000 */
[----:B------:R-:W-:-:S04]  /*a540*/  HFMA2.MMA R31, -RZ, RZ, 0, 1.1920928955078125e-07 ;  /* 0x00000002ff1f7435 */ /* 0x000fc800000001ff */
[----:B------:R-:W-:Y:S02]  /*a550*/  MOV R34, R44 ;  /* 0x0000002c00227202 */ /* 0x000fe40000000f00 */
[----:B------:R-:W-:-:S07]  /*a560*/  MOV R45, R32 ;  /* 0x00000020002d7202 */ /* 0x000fce0000000f00 */
[----:B------:R-:W-:Y:S05]  /*a570*/  WARPSYNC.COLLECTIVE R25, `(.L_x_2623) ;  /* 0x0000000019087348 */ /* 0x000fea0003c00000 */
[----:B------:R0:W1:Y:S02]  /*a580*/  SHFL.BFLY P2, R32, R34, R31, R30 ;  /* 0x0c00001f22207389 */ /* 0x000064000004001e */
[----:B01----:R-:W-:Y:S01]  /*a590*/  ENDCOLLECTIVE ;  /* 0x000000000000791b */ /* 0x003fe20003800000 */
.L_x_2623:
[----:B------:R-:W-:-:S05]  /*a5a0*/  FADD.FTZ R45, R46, R45 ;  /* 0x0000002d2e2d7221 */ /* 0x000fca0000010000 */
[----:B------:R-:W-:Y:S02]  /*a5b0*/  MOV R34, R45 ;  /* 0x0000002d00227202 */ /* 0x000fe40000000f00 */
[----:B------:R-:W-:-:S07]  /*a5c0*/  MOV R51, R32 ;  /* 0x0000002000337202 */ /* 0x000fce0000000f00 */
[----:B------:R-:W-:Y:S05]  /*a5d0*/  WARPSYNC.COLLECTIVE R25, `(.L_x_2624) ;  /* 0x0000000019087348 */ /* 0x000fea0003c00000 */
[----:B------:R0:W1:Y:S02]  /*a5e0*/  SHFL.BFLY P2, R32, R34, R31, R30 ;  /* 0x0c00001f22207389 */ /* 0x000064000004001e */
[----:B01----:R-:W-:Y:S01]  /*a5f0*/  ENDCOLLECTIVE ;  /* 0x000000000000791b */ /* 0x003fe20003800000 */
.L_x_2624:
[----:B------:R-:W-:Y:S01]  /*a600*/  FADD.FTZ R51, R44, R51 ;  /* 0x000000332c337221 */ /* 0x000fe20000010000 */
[----:B------:R-:W-:-:S04]  /*a610*/  HFMA2.MMA R31, -RZ, RZ, 0, 5.9604644775390625e-08 ;  /* 0x00000001ff1f7435 */ /* 0x000fc800000001ff */
[----:B------:R-:W-:Y:S02]  /*a620*/  MOV R34, R51 ;  /* 0x0000003300227202 */ /* 0x000fe40000000f00 */
[----:B------:R-:W-:-:S07]  /*a630*/  MOV R46, R32 ;  /* 0x00000020002e7202 */ /* 0x000fce0000000f00 */
[----:B------:R-:W-:Y:S05]  /*a640*/  WARPSYNC.COLLECTIVE R25, `(.L_x_2625) ;  /* 0x0000000019087348 */ /* 0x000fea0003c00000 */
[----:B------:R0:W1:Y:S02]  /*a650*/  SHFL.BFLY P2, R32, R34, R31, R30 ;  /* 0x0c00001f22207389 */ /* 0x000064000004001e */
[----:B01----:R-:W-:Y:S01]  /*a660*/  ENDCOLLECTIVE ;  /* 0x000000000000791b */ /* 0x003fe20003800000 */
.L_x_2625:
[----:B------:R-:W-:-:S05]  /*a670*/  FADD.FTZ R45, R45, R46 ;  /* 0x0000002e2d2d7221 */ /* 0x000fca0000010000 */
[----:B------:R-:W-:Y:S02]  /*a680*/  MOV R34, R45 ;  /* 0x0000002d00227202 */ /* 0x000fe40000000f00 */
[----:B------:R-:W-:-:S07]  /*a690*/  MOV R44, R32 ;  /* 0x00000020002c7202 */ /* 0x000fce0000000f00 */
[----:B------:R-:W-:Y:S05]  /*a6a0*/  WARPSYNC.COLLECTIVE R25, `(.L_x_2626) ;  /* 0x0000000019087348 */ /* 0x000fea0003c00000 */
[----:B------:R0:W1:Y:S02]  /*a6b0*/  SHFL.BFLY P2, R32, R34, R31, R30 ;  /* 0x0c00001f22207389 */ /* 0x000064000004001e */
[----:B01----:R-:W-:Y:S01]  /*a6c0*/  ENDCOLLECTIVE ;  /* 0x000000000000791b */ /* 0x003fe20003800000 */
.L_x_2626:
[----:B------:R-:W-:Y:S01]  /*a6d0*/  HFMA2.MMA R31, -RZ, RZ, 0, 4.76837158203125e-07 ;  /* 0x00000008ff1f7435 */ /* 0x000fe200000001ff */
[----:B------:R-:W-:Y:S02]  /*a6e0*/  MOV R34, R48 ;  /* 0x0000003000227202 */ /* 0x000fe40000000f00 */
[----:B------:R-:W-:-:S08]  /*a6f0*/  MOV R46, R32 ;  /* 0x00000020002e7202 */ /* 0x000fd00000000f00 */
[----:B------:R-:W-:Y:S05]  /*a700*/  WARPSYNC.COLLECTIVE R25, `(.L_x_2627) ;  /* 0x0000000019087348 */ /* 0x000fea0003c00000 */
[----:B------:R0:W1:Y:S02]  /*a710*/  SHFL.BFLY P2, R32, R34, R31, R30 ;  /* 0x0c00001f22207389 */ /* 0x000064000004001e */
[----:B01----:R-:W-:Y:S01]  /*a720*/  ENDCOLLECTIVE ;  /* 0x000000000000791b */ /* 0x003fe20003800000 */
.L_x_2627:
[----:B------:R-:W-:Y:S02]  /*a730*/  MOV R34, R50 ;  /* 0x0000003200227202 */ /* 0x000fe40000000f00 */
[----:B------:R-:W-:-:S07]  /*a740*/  MOV R55, R32 ;  /* 0x0000002000377202 */ /* 0x000fce0000000f00 */
[----:B------:R-:W-:Y:S05]  /*a750*/  WARPSYNC.COLLECTIVE R25, `(.L_x_2628) ;  /* 0x0000000019087348 */ /* 0x000fea0003c00000 */
[----:B------:R0:W1:Y:S02]  /*a760*/  SHFL.BFLY P2, R32, R34, R31, R30 ;  /* 0x0c00001f22207389 */ /* 0x000064000004001e */
[----:B01----:R-:W-:Y:S01]  /*a770*/  ENDCOLLECTIVE ;  /* 0x000000000000791b */ /* 0x003fe20003800000 */
.L_x_2628:
[----:B------:R-:W-:Y:S01]  /*a780*/  FADD.FTZ R55, R55, R48 ;  /* 0x0000003037377221 */ /* 0x000fe20000010000 */
[----:B------:R-:W-:-:S04]  /*a790*/  HFMA2.MMA R31, -RZ, RZ, 0, 2.384185791015625e-07 ;  /* 0x00000004ff1f7435 */ /* 0x000fc800000001ff */
[----:B------:R-:W-:Y:S02]  /*a7a0*/  MOV R34, R55 ;  /* 0x0000003700227202 */ /* 0x000fe40000000f00 */
[----:B------:R-:W-:-:S07]  /*a7b0*/  MOV R57, R32 ;  /* 0x0000002000397202 */ /* 0x000fce0000000f00 */
[----:B------:R-:W-:Y:S05]  /*a7c0*/  WARPSYNC.COLLECTIVE R25, `(.L_x_2629) ;  /* 0x0000000019087348 */ /* 0x000fea0003c00000 */
[----:B------:R0:W1:Y:S02]  /*a7d0*/  SHFL.BFLY P2, R32, R34, R31, R30 ;  /* 0x0c00001f22207389 */ /* 0x000064000004001e */
[----:B01----:R-:W-:Y:S01]  /*a7e0*/  ENDCOLLECTIVE ;  /* 0x000000000000791b */ /* 0x003fe20003800000 */
.L_x_2629:
[----:B------:R-:W-:-:S05]  /*a7f0*/  FADD.FTZ R57, R57, R50 ;  /* 0x0000003239397221 */ /* 0x000fca0000010000 */
[----:B------:R-:W-:Y:S02]  /*a800*/  MOV R34, R57 ;  /* 0x0000003900227202 */ /* 0x000fe40000000f00 */
[----:B------:R-:W-:-:S07]  /*a810*/  MOV R48, R32 ;  /* 0x0000002000307202 */ /* 0x000fce0000000f00 */
[----:B------:R-:W-:Y:S05]  /*a820*/  WARPSYNC.COLLECTIVE R25, `(.L_x_2630) ;  /* 0x0000000019087348 */ /* 0x000fea0003c00000 */
[----:B------:R0:W1:Y:S02]  /*a830*/  SHFL.BFLY P2, R32, R34, R31, R30 ;  /* 0x0c00001f22207389 */ /* 0x000064000004001e */
[----:B01----:R-:W-:Y:S01]  /*a840*/  ENDCOLLECTIVE ;  /* 0x000000000000791b */ /* 0x003fe20003800000 */
.L_x_2630:
[----:B------:R-:W-:Y:S01]  /*a850*/  FADD.FTZ R48, R55, R48 ;  /* 0x0000003037307221 */ /* 0x000fe20000010000 */
[----:B------:R-:W-:-:S04]  /*a860*/  HFMA2.MMA R31, -RZ, RZ, 0, 1.1920928955078125e-07 ;  /* 0x00000002ff1f7435 */ /* 0x000fc800000001ff */
[----:B------:R-:W-:Y:S02]  /*a870*/  MOV R34, R48 ;  /* 0x0000003000227202 */ /* 0x000fe40000000f00 */
[----:B------:R-:W-:-:S07]  /*a880*/  MOV R50, R32 ;  /* 0x0000002000327202 */ /* 0x000fce0000000f00 */
[----:B------:R-:W-:Y:S05]  /*a890*/  WARPSYNC.COLLECTIVE R25, `(.L_x_2631) ;  /* 0x0000000019087348 */ /* 0x000fea0003c00000 */
[----:B------:R0:W1:Y:S02]  /*a8a0*/  SHFL.BFLY P2, R32, R34, R31, R30 ;  /* 0x0c00001f22207389 */ /* 0x000064000004001e */
[----:B01----:R-:W-:Y:S01]  /*a8b0*/  ENDCOLLECTIVE ;  /* 0x000000000000791b */ /* 0x003fe20003800000 */
.L_x_2631:
[----:B------:R-:W-:-:S05]  /*a8c0*/  FADD.FTZ R50, R57, R50 ;  /* 0x0000003239327221 */ /* 0x000fca0000010000 */
[----:B------:R-:W-:Y:S02]  /*a8d0*/  MOV R34, R50 ;  /* 0x0000003200227202 */ /* 0x000fe40000000f00 */
[----:B------:R-:W-:-:S07]  /*a8e0*/  MOV R39, R32 ;  /* 0x0000002000277202 */ /* 0x000fce0000000f00 */
[----:B------:R-:W-:Y:S05]  /*a8f0*/  WARPSYNC.COLLECTIVE R25, `(.L_x_2632) ;  /* 0x0000000019087348 */ /* 0x000fea0003c00000 */
[----:B------:R0:W1:Y:S02]  /*a900*/  SHFL.BFLY P2, R32, R34, R31, R30 ;  /* 0x0c00001f22207389 */ /* 0x000064000004001e */
[----:B01----:R-:W-:Y:S01]  /*a910*/  ENDCOLLECTIVE ;  /* 0x000000000000791b */ /* 0x003fe20003800000 */
.L_x_2632:
        /* <DEDUP_REMOVED lines=21> */
.L_x_2633:
        /* <DEDUP_REMOVED lines=11> */
.L_x_2634:
[----:B------:R-:W-:Y:S01]  /*ab20*/  FADD.FTZ R36, R39, R36 ;  /* 0x0000002427247221 */ /* 0x000fe20000010000 */
[----:B------:R-:W-:Y:S06]  /*ab30*/  BRA `(.L_x_2635) ;  /* 0xffffffe400107947 */ /* 0x000fec000383ffff */
.L_x_2636:
        /* <DEDUP_REMOVED lines=12> */
.L_x_3948:


//--------------------- .text._ZN13group_norm_v218gn_bwd_cuda_kernelI6__halfLi480ELi2ELi32ELi60ELi256ELb0ELb1ELi16ELi960ELi960ELi4ELb1ELi14ELb0ELb0ELNS_15WgradSyncMethodE3ENS_16CompileConditionILi900EEEEEvPT_S6_S6_PKS5_S8_S8_S8_PKfflPfPj --------------------------
	.section	.text._ZN13group_norm_v218gn_bwd_cuda_kernelI6__halfLi480ELi2ELi32ELi60ELi256ELb0ELb1ELi16ELi960ELi960ELi4ELb1ELi14ELb0ELb0ELNS_15WgradSyncMethodE3ENS_16CompileConditionILi900EEEEEvPT_S6_S6_PKS5_S8_S8_S8_PKfflPfPj,"ax",@progbits
	.align	128
        .global         _ZN13group_norm_v218gn_bwd_cuda_kernelI6__halfLi480ELi2ELi32ELi60ELi256ELb0ELb1ELi16ELi960ELi960ELi4ELb1ELi14ELb0ELb0ELNS_15WgradSyncMethodE3ENS_16CompileConditionILi900EEEEEvPT_S6_S6_PKS5_S8_S8_S8_PKfflPfPj
        .type           _ZN13group_norm_v218gn_bwd_cuda_kernelI6__halfLi480ELi2ELi32ELi60ELi256ELb0ELb1ELi16ELi960ELi960ELi4ELb1ELi14ELb0ELb0ELNS_15WgradSyncMethodE3ENS_16CompileConditionILi900EEEEEvPT_S6_S6_PKS5_S8_S8_S8_PKfflPfPj,@function
        .size           _ZN13group_norm_v218gn_bwd_cuda_kernelI6__halfLi480ELi2ELi32ELi60ELi256ELb0ELb1ELi16ELi960ELi960ELi4ELb1ELi14ELb0ELb0ELNS_15WgradSyncMethodE3ENS_16CompileConditionILi900EEEEEvPT_S6_S6_PKS5_S8_S8_S8_PKfflPfPj,(.L_x_3949 - _ZN13group_norm_v218gn_bwd_cuda_kernelI6__halfLi480ELi2ELi32ELi60ELi256ELb0ELb1ELi16ELi960ELi960ELi4ELb1ELi14ELb0ELb0ELNS_15WgradSyncMethodE3ENS_16CompileConditionILi900EEEEEvPT_S6_S6_PKS5_S8_S8_S8_PKfflPfPj)
        .other          _ZN13group_norm_v218gn_bwd_cuda_kernelI6__halfLi480ELi2ELi32ELi60ELi256ELb0ELb1ELi16ELi960ELi960ELi4ELb1ELi14ELb0ELb0ELNS_15WgradSyncMethodE3ENS_16CompileConditionILi900EEEEEvPT_S6_S6_PKS5_S8_S8_S8_PKfflPfPj,@"STO_CUDA_ENTRY STV_DEFAULT"
_ZN13group_norm_v218gn_bwd_cuda_kernelI6__halfLi480ELi2ELi32ELi60ELi256ELb0ELb1ELi16ELi960ELi960ELi4ELb1ELi14ELb0ELb0ELNS_15WgradSyncMethodE3ENS_16CompileConditionILi900EEEEEvPT_S6_S6_PKS5_S8_S8_S8_PKfflPfPj:
.text._ZN13group_norm_v218gn_bwd_cuda_kernelI6__halfLi480ELi2ELi32ELi60ELi256ELb0ELb1ELi16ELi960ELi960ELi4ELb1ELi14ELb0ELb0ELNS_15WgradSyncMethodE3ENS_16CompileConditionILi900EEEEEvPT_S6_S6_PKS5_S8_S8_S8_PKfflPfPj:
        /* <DEDUP_REMOVED lines=32> */
.L_x_2639:
[----:B------:R-:W2:Y:S04]  /*0200*/  LD.E.STRONG.GPU R0, desc[UR12][R2.64] ;  /* 0x0000000c02007980 */ /* 0x000ea8000c10f900 */
[----:B--2---:R-:W-:Y:S01]  /*0210*/  CCTL.IVALL ;  /* 0x00000000ff00798f */ /* 0x004fe20002000000 */
[----:B------:R-:W-:Y:S05]  /*0220*/  YIELD ;  /* 0x0000000000007946 */ /* 0x000fea0003800000 */
[----:B-----5:R-:W-:-:S04]  /*0230*/  LOP3.LUT R0, R0, R5, RZ, 0x3c, !PT ;  /* 0x0000000500007212 */ /* 0x020fc800078e3cff */
[----:B------:R-:W-:-:S13]  /*0240*/  ISETP.GT.AND P0, PT, R0, -0x1, PT ;  /* 0xffffffff0000780c */ /* 0x000fda0003f04270 */
[----:B------:R-:W-:Y:S05]  /*0250*/  @P0 BRA `(.L_x_2639) ;  /* 0xfffffffc00e80947 */ /* 0x000fea000383ffff */
.L_x_2638:
[----:B------:R-:W-:Y:S05]  /*0260*/  WARPSYNC.ALL ;  /* 0x0000000000007948 */ /* 0x000fea0003800000 */
[----:B------:R-:W-:Y:S06]  /*0270*/  BAR.SYNC.DEFER_BLOCKING 0x0 ;  /* 0x0000000000007b1d */ /* 0x000fec0000010000 */
[----:B------:R-:W-:Y:S05]  /*0280*/  BRA `(.L_x_2640) ;  /* 0x0000004400a47947 */ /* 0x000fea0003800000 */
.L_x_2637:
        /* <DEDUP_REMOVED lines=17> */
[----:B------:R-:W-:Y:S02]  /*03a0*/  SHF.R.S32.HI R8, RZ, 0x2, R3 ;  /* 0x00000002ff087819 */ /* 0x000fe40000011403 */
[----:B------:R-:W-:Y:S02]  /*03b0*/  IADD3 R3, R6, 0xf0, RZ ;  /* 0x000000f006037810 */ /* 0x000fe40007ffe0ff */
[----:B------:R-:W-:Y:S01]  /*03c0*/  LEA.HI R6, R5, R4, RZ, 0x4 ;  /* 0x0000000405067211 */ /* 0x000fe200078f20ff */
[----:B------:R0:W-:Y:S01]  /*03d0*/  STL [R1+0xa0], R8 ;  /* 0x0000a00801007387 */ /* 0x0001e20000100800 */
[----:B------:R-:W-:Y:S02]  /*03e0*/  IADD3 R7, R4, -R7, RZ ;  /* 0x8000000704077210 */ /* 0x000fe40007ffe0ff */
[----:B------:R-:W-:-:S02]  /*03f0*/  IADD3 R5, R8, 0xf0, RZ ;  /* 0x000000f008057810 */ /* 0x000fc40007ffe0ff */
[----:B------:R-:W-:Y:S02]  /*0400*/  SHF.R.S32.HI R4, RZ, 0x1f, R3 ;  /* 0x0000001fff047819 */ /* 0x000fe40000011403 */
[----:B------:R-:W-:Y:S02]  /*0410*/  LOP3.LUT R2, R2, 0xfffffffc, RZ, 0xc0, !PT ;  /* 0xfffffffc02027812 */ /* 0x000fe400078ec0ff */
[----:B------:R-:W-:Y:S02]  /*0420*/  LEA.HI R0, R0, R9, RZ, 0x4 ;  /* 0x0000000900007211 */ /* 0x000fe400078f20ff */
[----:B0-----:R-:W-:Y:S01]  /*0430*/  SHF.R.S32.HI R8, RZ, 0x1f, R5 ;  /* 0x0000001fff087819 */ /* 0x001fe20000011405 */
[----:B------:R-:W-:Y:S01]  /*0440*/  IMAD.IADD R2, R9, 0x1, -R2 ;  /* 0x0000000109027824 */ /* 0x000fe200078e0a02 */
[----:B------:R-:W-:Y:S02]  /*0450*/  LEA.HI R4, R4, R3, RZ, 0x2 ;  /* 0x0000000304047211 */ /* 0x000fe400078f10ff */
[----:B------:R-:W-:-:S02]  /*0460*/  SHF.R.U32.HI R3, RZ, 0x4, R0 ;  /* 0x00000004ff037819 */ /* 0x000fc40000011600 */
[----:B------:R-:W-:Y:S02]  /*0470*/  LEA.HI R8, R8, R5, RZ, 0x2 ;  /* 0x0000000508087211 */ /* 0x000fe400078f10ff */
[----:B------:R-:W-:Y:S02]  /*0480*/  SHF.R.U32.HI R5, RZ, 0x2, R4 ;  /* 0x00000002ff057819 */ /* 0x000fe40000011604 */
[C---:B------:R-:W-:Y:S02]  /*0490*/  LOP3.LUT R3, R2.reuse, 0x3, R3, 0x78, !PT ;  /* 0x0000000302037812 */ /* 0x040fe400078e7803 */
[----:B------:R-:W-:Y:S02]  /*04a0*/  LOP3.LUT R0, R2, 0x3, R5, 0x78, !PT ;  /* 0x0000000302007812 */ /* 0x000fe400078e7805 */
[----:B------:R-:W-:Y:S01]  /*04b0*/  SHF.R.U32.HI R6, RZ, 0x4, R6 ;  /* 0x00000004ff067819 */ /* 0x000fe20000011606 */
[----:B------:R-:W-:Y:S01]  /*04c0*/  STL [R1+0xb0], R3 ;  /* 0x0000b00301007387 */ /* 0x000fe20000100800 */
[----:B------:R-:W-:-:S02]  /*04d0*/  SHF.R.U32.HI R8, RZ, 0x2, R8 ;  /* 0x00000002ff087819 */ /* 0x000fc40000011608 */
[C---:B------:R-:W-:Y:S01]  /*04e0*/  LOP3.LUT R2, R7.reuse, 0x3, R6, 0x78, !PT ;  /* 0x0000000307027812 */ /* 0x040fe200078e7806 */
[----:B------:R0:W-:Y:S04]  /*04f0*/  STL [R1+0xac], R0 ;  /* 0x0000ac0001007387 */ /* 0x0001e80000100800 */
[----:B------:R1:W-:Y:S01]  /*0500*/  STL [R1+0xa8], R2 ;  /* 0x0000a80201007387 */ /* 0x0003e20000100800 */
[----:B0-----:R-:W-:-:S05]  /*0510*/  LOP3.LUT R0, R7, 0x3, R8, 0x78, !PT ;  /* 0x0000000307007812 */ /* 0x001fca00078e7808 */
[----:B------:R1:W-:Y:S02]  /*0520*/  STL [R1+0xa4], R0 ;  /* 0x0000a40001007387 */ /* 0x0003e40000100800 */
.L_x_2652:
[----:B01----:R-:W0:Y:S01]  /*0530*/  S2R R0, SR_TID.X ;  /* 0x0000000000007919 */ /* 0x003e220000002100 */
[----:B------:R-:W-:Y:S01]  /*0540*/  ULOP3.LUT UR9, UR14, 0x1, URZ, 0xc0, !UPT ;  /* 0x000000010e097892 */ /* 0x000fe2000f8ec03f */
[----:B------:R-:W1:Y:S01]  /*0550*/  LDC.64 R8, c[0x0][0x238] ;  /* 0x00008e00ff087b82 */ /* 0x000e620000000a00 */
[----:B------:R-:W-:Y:S01]  /*0560*/  USHF.R.U64 UR10, UR14, 0x1, UR5 ;  /* 0x000000010e0a7899 */ /* 0x000fe20008001205 */
[----:B-----5:R-:W-:Y:S01]  /*0570*/  STL [R1+0xd8], R32 ;  /* 0x0000d82001007387 */ /* 0x020fe20000100800 */
[----:B------:R-:W-:Y:S02]  /*0580*/  UIMAD UR15, UR9, 0x3c0, URZ ;  /* 0x000003c0090f78a4 */ /* 0x000fe4000f8e023f */
[----:B------:R-:W-:Y:S02]  /*0590*/  USHF.L.U32 UR9, UR17, 0x4, URZ ;  /* 0x0000000411097899 */ /* 0x000fe4000800063f */
[----:B------:R-:W-:Y:S01]  /*05a0*/  USHF.R.U32.HI UR11, URZ, 0x1, UR5 ;  /* 0x000000013f0b7899 */ /* 0x000fe20008011605 */
[----:B------:R-:W-:Y:S01]  /*05b0*/  MOV R11, UR10 ;  /* 0x0000000a000b7c02 */ /* 0x000fe20008000f00 */
        /* <DEDUP_REMOVED lines=12> */
[----:B------:R-:W-:-:S05]  /*0680*/  IMAD.WIDE.U32 R2, R6, -0x77777777, RZ ;  /* 0x8888888906027825 */ /* 0x000fca00078e00ff */
[----:B------:R-:W-:Y:S01]  /*0690*/  SHF.R.U32.HI R0, RZ, 0x5, R3 ;  /* 0x00000005ff007819 */ /* 0x000fe20000011603 */
[----:B------:R-:W-:-:S03]  /*06a0*/  IMAD.WIDE.U32 R2, R11, 0x78000, R6 ;  /* 0x000780000b027825 */ /* 0x000fc600078e0006 */
[C---:B------:R-:W-:Y:S01]  /*06b0*/  LEA R5, P0, R11.reuse, R0, 0x5 ;  /* 0x000000000b057211 */ /* 0x040fe200078028ff */
[----:B------:R0:W-:Y:S03]  /*06c0*/  STL [R1+0x9c], R0 ;  /* 0x00009c0001007387 */ /* 0x0001e60000100800 */
[----:B------:R-:W-:Y:S02]  /*06d0*/  LEA.HI.X R10, R11, RZ, R10, 0x5, P0 ;  /* 0x000000ff0b0a7211 */ /* 0x000fe400000f2c0a */
[----:B------:R-:W-:-:S04]  /*06e0*/  LEA R22, P0, R5, UR18, 0x3 ;  /* 0x0000001205167c11 */ /* 0x000fc8000f8018ff */
[----:B------:R-:W-:Y:S01]  /*06f0*/  LEA.HI.X R23, R5, UR19, R10, 0x3, P0 ;  /* 0x0000001305177c11 */ /* 0x000fe200080f1c0a */
[----:B------:R-:W-:Y:S01]  /*0700*/  ULDC.64 UR18, c[0x0][0x228] ;  /* 0x00008a0000127ab9 */ /* 0x000fe20000000a00 */
[----:B0-----:R-:W-:Y:S01]  /*0710*/  IADD3 R0, R3, UR10, RZ ;  /* 0x0000000a03007c10 */ /* 0x001fe2000fffe0ff */
[----:B------:R-:W-:Y:S01]  /*0720*/  ULDC.64 UR10, c[0x0][0x230] ;  /* 0x00008c00000a7ab9 */ /* 0x000fe20000000a00 */
[----:B------:R-:W-:Y:S02]  /*0730*/  IADD3 R3, P1, R4, R2, RZ ;  /* 0x0000000204037210 */ /* 0x000fe40007f3e0ff */
[----:B------:R-:W2:Y:S02]  /*0740*/  LDG.E.64.CONSTANT R22, desc[UR12][R22.64] ;  /* 0x0000000c16167981 */ /* 0x000ea4000c1e9b00 */
[----:B------:R-:W-:Y:S02]  /*0750*/  IADD3.X R10, RZ, R0, RZ, P1, !PT ;  /* 0x00000000ff0a7210 */ /* 0x000fe40000ffe4ff */
[----:B------:R-:W-:-:S02]  /*0760*/  SHF.L.U32 R13, R3, 0x1, RZ ;  /* 0x00000001030d7819 */ /* 0x000fc400000006ff */
[----:B------:R-:W-:Y:S02]  /*0770*/  SHF.L.U64.HI R12, R3, 0x1, R10 ;  /* 0x00000001030c7819 */ /* 0x000fe4000001020a */
[C---:B------:R-:W-:Y:S02]  /*0780*/  IADD3 R44, P0, R13.reuse, UR10, RZ ;  /* 0x0000000a0d2c7c10 */ /* 0x040fe4000ff1e0ff */
[----:B------:R-:W-:Y:S02]  /*0790*/  IADD3 R10, P1, R13, UR18, RZ ;  /* 0x000000120d0a7c10 */ /* 0x000fe4000ff3e0ff */
[----:B------:R-:W-:Y:S01]  /*07a0*/  IADD3.X R45, R12, UR11, RZ, P0, !PT ;  /* 0x0000000b0c2d7c10 */ /* 0x000fe200087fe4ff */
[----:B-1----:R-:W-:Y:S01]  /*07b0*/  IMAD.WIDE R8, R6, 0x2, R8 ;  /* 0x0000000206087825 */ /* 0x002fe200078e0208 */
[----:B------:R-:W-:Y:S02]  /*07c0*/  IADD3 R3, R4, 0xf00, RZ ;  /* 0x00000f0004037810 */ /* 0x000fe40007ffe0ff */
[----:B------:R-:W-:-:S02]  /*07d0*/  IADD3.X R11, R12, UR19, RZ, P1, !PT ;  /* 0x000000130c0b7c10 */ /* 0x000fc40008ffe4ff */
[----:B------:R-:W3:Y:S01]  /*07e0*/  LDG.E.64.CONSTANT R44, desc[UR12][R44.64] ;  /* 0x0000000c2c2c7981 */ /* 0x000ee2000c1e9b00 */
[----:B------:R-:W-:-:S03]  /*07f0*/  IADD3 R3, P0, R3, R2, RZ ;  /* 0x0000000203037210 */ /* 0x000fc60007f1e0ff */
[----:B------:R0:W4:Y:S04]  /*0800*/  LDG.E.64.CONSTANT R46, desc[UR12][R8.64] ;  /* 0x0000000c082e7981 */ /* 0x000128000c1e9b00 */
[----:B------:R1:W5:Y:S04]  /*0810*/  LDG.E.64.CONSTANT R6, desc[UR12][R10.64] ;  /* 0x0000000c0a067981 */ /* 0x000368000c1e9b00 */
[----:B------:R0:W-:Y:S04]  /*0820*/  STL [R1+0x70], R13 ;  /* 0x0000700d01007387 */ /* 0x0001e80000100800 */
[----:B------:R1:W-:Y:S01]  /*0830*/  STL [R1+0x98], R12 ;  /* 0x0000980c01007387 */ /* 0x0003e20000100800 */
[----:B0-----:R-:W-:Y:S01]  /*0840*/  IMAD.SHL.U32 R13, R3, 0x2, RZ ;  /* 0x00000002030d7824 */ /* 0x001fe200078e00ff */
[----:B-1----:R-:W-:-:S04]  /*0850*/  IADD3.X R12, RZ, R0, RZ, P0, !PT ;  /* 0x00000000ff0c7210 */ /* 0x002fc800007fe4ff */
[----:B------:R-:W-:Y:S02]  /*0860*/  IADD3 R40, P0, R13, UR10, RZ ;  /* 0x0000000a0d287c10 */ /* 0x000fe4000ff1e0ff */
[----:B------:R-:W-:Y:S02]  /*0870*/  SHF.L.U64.HI R5, R3, 0x1, R12 ;  /* 0x0000000103057819 */ /* 0x000fe4000001020c */
[----:B------:R-:W-:Y:S02]  /*0880*/  IADD3 R42, P1, R13, UR18, RZ ;  /* 0x000000120d2a7c10 */ /* 0x000fe4000ff3e0ff */
[C---:B------:R-:W-:Y:S02]  /*0890*/  IADD3.X R41, R5.reuse, UR11, RZ, P0, !PT ;  /* 0x0000000b05297c10 */ /* 0x040fe400087fe4ff */
[----:B------:R-:W-:-:S04]  /*08a0*/  IADD3.X R43, R5, UR19, RZ, P1, !PT ;  /* 0x00000013052b7c10 */ /* 0x000fc80008ffe4ff */
[----:B------:R-:W5:Y:S01]  /*08b0*/  LDG.E.64.CONSTANT R40, desc[UR12][R40.64] ;  /* 0x0000000c28287981 */ /* 0x000f62000c1e9b00 */
[----:B------:R-:W-:-:S03]  /*08c0*/  IADD3 R3, R4, 0x1e00, RZ ;  /* 0x00001e0004037810 */ /* 0x000fc60007ffe0ff */
[----:B------:R-:W5:Y:S01]  /*08d0*/  LDG.E.64.CONSTANT R42, desc[UR12][R42.64] ;  /* 0x0000000c2a2a7981 */ /* 0x000f62000c1e9b00 */
[----:B------:R-:W-:-:S04]  /*08e0*/  IADD3 R3, P0, R3, R2, RZ ;  /* 0x0000000203037210 */ /* 0x000fc80007f1e0ff */
[----:B------:R-:W-:Y:S02]  /*08f0*/  IADD3.X R8, RZ, R0, RZ, P0, !PT ;  /* 0x00000000ff087210 */ /* 0x000fe400007fe4ff */
[----:B------:R-:W-:Y:S01]  /*0900*/  SHF.L.U32 R9, R3, 0x1, RZ ;  /* 0x0000000103097819 */ /* 0x000fe200000006ff */
[----:B------:R-:W-:Y:S03]  /*0910*/  STL [R1+0x90], R13 ;  /* 0x0000900d01007387 */ /* 0x000fe60000100800 */
[C---:B------:R-:W-:Y:S01]  /*0920*/  IADD3 R38, P0, R9.reuse, UR10, RZ ;  /* 0x0000000a09267c10 */ /* 0x040fe2000ff1e0ff */
[----:B------:R0:W-:Y:S01]  /*0930*/  STL [R1+0x94], R5 ;  /* 0x0000940501007387 */ /* 0x0001e20000100800 */
[----:B------:R-:W-:Y:S02]  /*0940*/  IADD3 R48, P1, R9, UR18, RZ ;  /* 0x0000001209307c10 */ /* 0x000fe4000ff3e0ff */
[----:B0-----:R-:W-:-:S04]  /*0950*/  SHF.L.U64.HI R5, R3, 0x1, R8 ;  /* 0x0000000103057819 */ /* 0x001fc80000010208 */
[C---:B------:R-:W-:Y:S02]  /*0960*/  IADD3.X R39, R5.reuse, UR11, RZ, P0, !PT ;  /* 0x0000000b05277c10 */ /* 0x040fe400087fe4ff */
[----:B------:R-:W-:Y:S02]  /*0970*/  IADD3.X R49, R5, UR19, RZ, P1, !PT ;  /* 0x0000001305317c10 */ /* 0x000fe40008ffe4ff */
[----:B------:R-:W-:Y:S02]  /*0980*/  IADD3 R3, R4, 0x2d00, RZ ;  /* 0x00002d0004037810 */ /* 0x000fe40007ffe0ff */
[----:B------:R-:W5:Y:S02]  /*0990*/  LDG.E.64.CONSTANT R38, desc[UR12][R38.64] ;  /* 0x0000000c26267981 */ /* 0x000f64000c1e9b00 */
[----:B------:R-:W-:Y:S02]  /*09a0*/  IADD3 R3, P0, R3, R2, RZ ;  /* 0x0000000203037210 */ /* 0x000fe40007f1e0ff */
[----:B------:R-:W5:Y:S02]  /*09b0*/  LDG.E.64.CONSTANT R48, desc[UR12][R48.64] ;  /* 0x0000000c30307981 */ /* 0x000f64000c1e9b00 */
[----:B------:R-:W-:-:S02]  /*09c0*/  IADD3.X R8, RZ, R0, RZ, P0, !PT ;  /* 0x00000000ff087210 */ /* 0x000fc400007fe4ff */
[C---:B------:R-:W-:Y:S01]  /*09d0*/  SHF.L.U32 R10, R3.reuse, 0x1, RZ ;  /* 0x00000001030a7819 */ /* 0x040fe200000006ff */
[----:B------:R-:W-:Y:S04]  /*09e0*/  STL [R1+0x88], R9 ;  /* 0x0000880901007387 */ /* 0x000fe80000100800 */
[----:B------:R0:W-:Y:S04]  /*09f0*/  STL [R1+0x8c], R5 ;  /* 0x00008c0501007387 */ /* 0x0001e80000100800 */
[----:B------:R1:W-:Y:S01]  /*0a00*/  STL [R1+0x80], R10 ;  /* 0x0000800a01007387 */ /* 0x0003e20000100800 */
[----:B0-----:R-:W-:-:S02]  /*0a10*/  SHF.L.U64.HI R5, R3, 0x1, R8 ;  /* 0x0000000103057819 */ /* 0x001fc40000010208 */
[C---:B------:R-:W-:Y:S02]  /*0a20*/  IADD3 R8, P0, R10.reuse, UR10, RZ ;  /* 0x0000000a0a087c10 */ /* 0x040fe4000ff1e0ff */
[----:B-1----:R-:W-:Y:S02]  /*0a30*/  IADD3 R10, P1, R10, UR18, RZ ;  /* 0x000000120a0a7c10 */ /* 0x002fe4000ff3e0ff */
[C---:B------:R-:W-:Y:S02]  /*0a40*/  IADD3.X R9, R5.reuse, UR11, RZ, P0, !PT ;  /* 0x0000000b05097c10 */ /* 0x040fe400087fe4ff */
[----:B------:R-:W-:-:S04]  /*0a50*/  IADD3.X R11, R5, UR19, RZ, P1, !PT ;  /* 0x00000013050b7c10 */ /* 0x000fc80008ffe4ff */
[----:B------:R-:W5:Y:S01]  /*0a60*/  LDG.E.64.CONSTANT R8, desc[UR12][R8.64] ;  /* 0x0000000c08087981 */ /* 0x000f62000c1e9b00 */
[----:B------:R-:W-:-:S03]  /*0a70*/  IADD3 R3, R4, 0x3c00, RZ ;  /* 0x00003c0004037810 */ /* 0x000fc60007ffe0ff */
[----:B------:R-:W5:Y:S01]  /*0a80*/  LDG.E.64.CONSTANT R10, desc[UR12][R10.64] ;  /* 0x0000000c0a0a7981 */ /* 0x000f62000c1e9b00 */
[----:B------:R-:W-:-:S04]  /*0a90*/  IADD3 R3, P0, R3, R2, RZ ;  /* 0x0000000203037210 */ /* 0x000fc80007f1e0ff */
[----:B------:R-:W-:Y:S01]  /*0aa0*/  IADD3.X R12, RZ, R0, RZ, P0, !PT ;  /* 0x00000000ff0c7210 */ /* 0x000fe200007fe4ff */
[C---:B------:R-:W-:Y:S01]  /*0ab0*/  IMAD.SHL.U32 R14, R3.reuse, 0x2, RZ ;  /* 0x00000002030e7824 */ /* 0x040fe200078e00ff */
[----:B------:R0:W-:Y:S04]  /*0ac0*/  STL [R1+0x84], R5 ;  /* 0x0000840501007387 */ /* 0x0001e80000100800 */
[----:B------:R1:W-:Y:S01]  /*0ad0*/  STL [R1+0x78], R14 ;  /* 0x0000780e01007387 */ /* 0x0003e20000100800 */
[----:B0-----:R-:W-:Y:S02]  /*0ae0*/  SHF.L.U64.HI R5, R3, 0x1, R12 ;  /* 0x0000000103057819 */ /* 0x001fe4000001020c */
[C---:B------:R-:W-:Y:S02]  /*0af0*/  IADD3 R12, P0, R14.reuse, UR10, RZ ;  /* 0x0000000a0e0c7c10 */ /* 0x040fe4000ff1e0ff */
[----:B-1----:R-:W-:-:S02]  /*0b00*/  IADD3 R14, P1, R14, UR18, RZ ;  /* 0x000000120e0e7c10 */ /* 0x002fc4000ff3e0ff */
[C---:B------:R-:W-:Y:S02]  /*0b10*/  IADD3.X R13, R5.reuse, UR11, RZ, P0, !PT ;  /* 0x0000000b050d7c10 */ /* 0x040fe400087fe4ff */
[----:B------:R-:W-:-:S04]  /*0b20*/  IADD3.X R15, R5, UR19, RZ, P1, !PT ;  /* 0x00000013050f7c10 */ /* 0x000fc80008ffe4ff */
[----:B------:R-:W5:Y:S04]  /*0b30*/  LDG.E.64.CONSTANT R12, desc[UR12][R12.64] ;  /* 0x0000000c0c0c7981 */ /* 0x000f68000c1e9b00 */
[----:B------:R-:W5:Y:S01]  /*0b40*/  LDG.E.64.CONSTANT R14, desc[UR12][R14.64] ;  /* 0x0000000c0e0e7981 */ /* 0x000f62000c1e9b00 */
[----:B------:R-:W-:-:S04]  /*0b50*/  IADD3 R3, R4, 0x4b00, RZ ;  /* 0x00004b0004037810 */ /* 0x000fc80007ffe0ff */
[----:B------:R-:W-:Y:S01]  /*0b60*/  IADD3 R3, P0, R3, R2, RZ ;  /* 0x0000000203037210 */ /* 0x000fe20007f1e0ff */
[----:B------:R0:W-:Y:S03]  /*0b70*/  STL [R1+0x7c], R5 ;  /* 0x00007c0501007387 */ /* 0x0001e60000100800 */
[----:B------:R-:W-:Y:S02]  /*0b80*/  IADD3.X R16, RZ, R0, RZ, P0, !PT ;  /* 0x00000000ff107210 */ /* 0x000fe400007fe4ff */
[C---:B------:R-:W-:Y:S02]  /*0b90*/  SHF.L.U32 R18, R3.reuse, 0x1, RZ ;  /* 0x0000000103127819 */ /* 0x040fe400000006ff */
[----:B0-----:R-:W-:Y:S02]  /*0ba0*/  SHF.L.U64.HI R5, R3, 0x1, R16 ;  /* 0x0000000103057819 */ /* 0x001fe40000010210 */
[----:B------:R-:W-:-:S02]  /*0bb0*/  IADD3 R16, P0, R18, UR10, RZ ;  /* 0x0000000a12107c10 */ /* 0x000fc4000ff1e0ff */
[----:B------:R-:W-:Y:S02]  /*0bc0*/  IADD3 R36, P1, R18, UR18, RZ ;  /* 0x0000001212247c10 */ /* 0x000fe4000ff3e0ff */
[C---:B------:R-:W-:Y:S02]  /*0bd0*/  IADD3.X R17, R5.reuse, UR11, RZ, P0, !PT ;  /* 0x0000000b05117c10 */ /* 0x040fe400087fe4ff */
[----:B------:R-:W-:-:S04]  /*0be0*/  IADD3.X R37, R5, UR19, RZ, P1, !PT ;  /* 0x0000001305257c10 */ /* 0x000fc80008ffe4ff */
[----:B------:R-:W5:Y:S04]  /*0bf0*/  LDG.E.64.CONSTANT R16, desc[UR12][R16.64] ;  /* 0x0000000c10107981 */ /* 0x000f68000c1e9b00 */
[----:B------:R-:W5:Y:S01]  /*0c00*/  LDG.E.64.CONSTANT R36, desc[UR12][R36.64] ;  /* 0x0000000c24247981 */ /* 0x000f62000c1e9b00 */
[----:B------:R-:W-:-:S04]  /*0c10*/  IADD3 R3, R4, 0x5a00, RZ ;  /* 0x00005a0004037810 */ /* 0x000fc80007ffe0ff */
[----:B------:R-:W-:Y:S01]  /*0c20*/  IADD3 R3, P0, R3, R2, RZ ;  /* 0x0000000203037210 */ /* 0x000fe20007f1e0ff */
[----:B------:R-:W-:Y:S03]  /*0c30*/  STL [R1+0x6c], R18 ;  /* 0x00006c1201007387 */ /* 0x000fe60000100800 */
[C---:B------:R-:W-:Y:S01]  /*0c40*/  SHF.L.U32 R20, R3.reuse, 0x1, RZ ;  /* 0x0000000103147819 */ /* 0x040fe200000006ff */
[----:B------:R0:W-:Y:S02]  /*0c50*/  STL [R1+0x74], R5 ;  /* 0x0000740501007387 */ /* 0x0001e40000100800 */
[----:B0-----:R-:W-:Y:S02]  /*0c60*/  IADD3.X R5, RZ, R0, RZ, P0, !PT ;  /* 0x00000000ff057210 */ /* 0x001fe400007fe4ff */
[----:B------:R-:W-:Y:S02]  /*0c70*/  IADD3 R18, P0, R20, UR10, RZ ;  /* 0x0000000a14127c10 */ /* 0x000fe4000ff1e0ff */
[----:B------:R-:W-:Y:S01]  /*0c80*/  SHF.L.U64.HI R24, R3, 0x1, R5 ;  /* 0x0000000103187819 */ /* 0x000fe20000010205 */
[----:B------:R0:W-:Y:S03]  /*0c90*/  STL [R1+0x64], R20 ;  /* 0x0000641401007387 */ /* 0x0001e60000100800 */
[----:B------:R-:W-:-:S06]  /*0ca0*/  IADD3.X R19, R24, UR11, RZ, P0, !PT ;  /* 0x0000000b18137c10 */ /* 0x000fcc00087fe4ff */
[----:B------:R-:W5:Y:S01]  /*0cb0*/  LDG.E.64.CONSTANT R18, desc[UR12][R18.64] ;  /* 0x0000000c12127981 */ /* 0x000f62000c1e9b00 */
[----:B0-----:R-:W-:-:S04]  /*0cc0*/  IADD3 R20, P1, R20, UR18, RZ ;  /* 0x0000001214147c10 */ /* 0x001fc8000ff3e0ff */
[----:B------:R-:W-:-:S06]  /*0cd0*/  IADD3.X R21, R24, UR19, RZ, P1, !PT ;  /* 0x0000001318157c10 */ /* 0x000fcc0008ffe4ff */
[----:B------:R-:W5:Y:S01]  /*0ce0*/  LDG.E.64.CONSTANT R20, desc[UR12][R20.64] ;  /* 0x0000000c14147981 */ /* 0x000f62000c1e9b00 */
[----:B------:R-:W-:-:S04]  /*0cf0*/  IADD3 R4, R4, 0x6900, RZ ;  /* 0x0000690004047810 */ /* 0x000fc80007ffe0ff */
[----:B------:R-:W-:Y:S01]  /*0d00*/  IADD3 R4, P0, R4, R2, RZ ;  /* 0x0000000204047210 */ /* 0x000fe20007f1e0ff */
[----:B------:R0:W-:Y:S03]  /*0d10*/  STL [R1+0x68], R24 ;  /* 0x0000681801007387 */ /* 0x0001e60000100800 */
[----:B------:R-:W-:Y:S01]  /*0d20*/  IADD3.X R0, RZ, R0, RZ, P0, !PT ;  /* 0x00000000ff007210 */ /* 0x000fe200007fe4ff */
[----:B0-----:R-:W-:-:S03]  /*0d30*/  IMAD.SHL.U32 R24, R4, 0x2, RZ ;  /* 0x0000000204187824 */ /* 0x001fc600078e00ff */
[----:B------:R-:W-:Y:S02]  /*0d40*/  SHF.L.U64.HI R5, R4, 0x1, R0 ;  /* 0x0000000104057819 */ /* 0x000fe40000010200 */
[C---:B------:R-:W-:Y:S01]  /*0d50*/  IADD3 R34, P0, R24.reuse, UR10, RZ ;  /* 0x0000000a18227c10 */ /* 0x040fe2000ff1e0ff */
[----:B------:R0:W-:Y:S03]  /*0d60*/  STL [R1+0x5c], R24 ;  /* 0x00005c1801007387 */ /* 0x0001e60000100800 */
[----:B------:R-:W-:Y:S01]  /*0d70*/  IADD3.X R35, R5, UR11, RZ, P0, !PT ;  /* 0x0000000b05237c10 */ /* 0x000fe200087fe4ff */
[----:B------:R1:W-:Y:S05]  /*0d80*/  STL [R1+0x60], R5 ;  /* 0x0000600501007387 */ /* 0x0003ea0000100800 */
[----:B------:R-:W5:Y:S01]  /*0d90*/  LDG.E.64.CONSTANT R34, desc[UR12][R34.64] ;  /* 0x0000000c22227981 */ /* 0x000f62000c1e9b00 */
[----:B0-----:R-:W-:-:S04]  /*0da0*/  IADD3 R24, P0, R24, UR18, RZ ;  /* 0x0000001218187c10 */ /* 0x001fc8000ff1e0ff */
[----:B------:R-:W-:-:S06]  /*0db0*/  IADD3.X R25, R5, UR19, RZ, P0, !PT ;  /* 0x0000001305197c10 */ /* 0x000fcc00087fe4ff */
[----:B------:R-:W5:Y:S01]  /*0dc0*/  LDG.E.64.CONSTANT R24, desc[UR12][R24.64] ;  /* 0x0000000c18187981 */ /* 0x000f62000c1e9b00 */
[----:B--2---:R-:W-:-:S06]  /*0dd0*/  FADD.FTZ R2, R23, UR9 ;  /* 0x0000000917027e21 */ /* 0x004fcc0008010000 */
[----:B------:R-:W0:Y:S01]  /*0de0*/  MUFU.RSQ R2, R2 ;  /* 0x0000000200027308 */ /* 0x000e220000001400 */
[--C-:B---3--:R-:W-:Y:S02]  /*0df0*/  HADD2.F32 R23, -RZ, R44.reuse.H0_H0 ;  /* 0x2000002cff177230 */ /* 0x108fe40000004100 */
[----:B-1----:R-:W-:Y:S02]  /*0e00*/  HADD2.F32 R5, -RZ, R44.H1_H1 ;  /* 0x3000002cff057230 */ /* 0x002fe40000004100 */
[----:B----4-:R-:W-:Y:S02]  /*0e10*/  HADD2.F32 R3, -RZ, R46.H0_H0 ;  /* 0x2000002eff037230 */ /* 0x010fe40000004100 */
[C---:B------:R-:W-:Y:S01]  /*0e20*/  FADD.FTZ R23, -R22.reuse, R23 ;  /* 0x0000001716177221 */ /* 0x040fe20000010100 */
[----:B-----5:R-:W-:Y:S02]  /*0e30*/  HADD2.F32 R0, -RZ, R6.H0_H0 ;  /* 0x20000006ff007230 */ /* 0x020fe40000004100 */
[----:B------:R-:W-:Y:S01]  /*0e40*/  FADD.FTZ R5, -R22, R5 ;  /* 0x0000000516057221 */ /* 0x000fe20000010100 */
[----:B------:R-:W-:-:S02]  /*0e50*/  HADD2.F32 R4, -RZ, R46.H1_H1 ;  /* 0x3000002eff047230 */ /* 0x000fc40000004100 */
[----:B0-----:R-:W-:Y:S01]  /*0e60*/  FMUL.FTZ R32, R2, R23 ;  /* 0x0000001702207220 */ /* 0x001fe20000410000 */
[----:B------:R-:W-:Y:S02]  /*0e70*/  HADD2.F32 R52, -RZ, R6.H1_H1 ;  /* 0x30000006ff347230 */ /* 0x000fe40000004100 */
[----:B------:R-:W-:Y:S01]  /*0e80*/  FMUL.FTZ R6, R0, R3 ;  /* 0x0000000300067220 */ /* 0x000fe20000410000 */
[----:B------:R-:W-:Y:S02]  /*0e90*/  HADD2.F32 R46, -RZ, R45.H0_H0 ;  /* 0x2000002dff2e7230 */ /* 0x000fe40000004100 */
[----:B------:R-:W-:Y:S01]  /*0ea0*/  FMUL.FTZ R50, R2, R5 ;  /* 0x0000000502327220 */ /* 0x000fe20000410000 */
[----:B------:R-:W-:Y:S02]  /*0eb0*/  HADD2.F32 R5, -RZ, R47.H0_H0 ;  /* 0x2000002fff057230 */ /* 0x000fe40000004100 */
[----:B------:R-:W-:Y:S01]  /*0ec0*/  FMUL.FTZ R23, R52, R4 ;  /* 0x0000000434177220 */ /* 0x000fe20000410000 */
[----:B------:R-:W-:-:S02]  /*0ed0*/  HADD2.F32 R51, -RZ, R7.H0_H0 ;  /* 0x20000007ff337230 */ /* 0x000fc40000004100 */
[----:B------:R-:W-:Y:S01]  /*0ee0*/  FFMA.FTZ R6, R32, R6, RZ ;  /* 0x0000000620067223 */ /* 0x000fe200000100ff */
[----:B------:R-:W-:Y:S01]  /*0ef0*/  FADD.FTZ R46, -R22, R46 ;  /* 0x0000002e162e7221 */ /* 0x000fe20000010100 */
[----:B------:R-:W-:Y:S02]  /*0f00*/  HADD2.F32 R45, -RZ, R45.H1_H1 ;  /* 0x3000002dff2d7230 */ /* 0x000fe40000004100 */
[----:B------:R-:W-:Y:S01]  /*0f10*/  FFMA.FTZ R23, R50, R23, R6 ;  /* 0x0000001732177223 */ /* 0x000fe20000010006 */
[----:B------:R-:W-:Y:S01]  /*0f20*/  FMUL.FTZ R44, R51, R5 ;  /* 0x00000005332c7220 */ /* 0x000fe20000410000 */
[----:B------:R-:W-:Y:S01]  /*0f30*/  FMUL.FTZ R55, R2, R46 ;  /* 0x0000002e02377220 */ /* 0x000fe20000410000 */
[----:B------:R-:W-:Y:S01]  /*0f40*/  STL [R1+0x54], R32 ;  /* 0x0000542001007387 */ /* 0x000fe20000100800 */
[----:B------:R-:W-:Y:S02]  /*0f50*/  HADD2.F32 R6, -RZ, R47.H1_H1 ;  /* 0x3000002fff067230 */ /* 0x000fe40000004100 */
[----:B------:R-:W-:Y:S01]  /*0f60*/  FADD.FTZ R45, -R22, R45 ;  /* 0x0000002d162d7221 */ /* 0x000fe20000010100 */
[----:B------:R-:W-:Y:S01]  /*0f70*/  FFMA.FTZ R23, R55, R44, R23 ;  /* 0x0000002c37177223 */ /* 0x000fe20000010017 */
[----:B------:R0:W-:Y:S02]  /*0f80*/  STL [R1+0x58], R50 ;  /* 0x0000583201007387 */ /* 0x0001e40000100800 */
[----:B------:R-:W-:Y:S01]  /*0f90*/  FMUL.FTZ R45, R2, R45 ;  /* 0x0000002d022d7220 */ /* 0x000fe20000410000 */
[----:B0-----:R-:W-:-:S02]  /*0fa0*/  HADD2.F32 R50, -RZ, R7.H1_H1 ;  /* 0x30000007ff327230 */ /* 0x001fc40000004100 */
[----:B------:R-:W-:Y:S02]  /*0fb0*/  HADD2.F32 R44, -RZ, R40.H0_H0 ;  /* 0x20000028ff2c7230 */ /* 0x000fe40000004100 */
[----:B------:R-:W-:Y:S02]  /*0fc0*/  HADD2.F32 R47, -RZ, R42.H0_H0 ;  /* 0x2000002aff2f7230 */ /* 0x000fe40000004100 */
[----:B------:R-:W-:Y:S01]  /*0fd0*/  FMUL.FTZ R7, R50, R6 ;  /* 0x0000000632077220 */ /* 0x000fe20000410000 */
[----:B------:R-:W-:Y:S02]  /*0fe0*/  HADD2.F32 R40, -RZ, R40.H1_H1 ;  /* 0x30000028ff287230 */ /* 0x000fe40000004100 */
[----:B------:R-:W-:Y:S01]  /*0ff0*/  FADD.FTZ R44, -R22, R44 ;  /* 0x0000002c162c7221 */ /* 0x000fe20000010100 */
[----:B------:R-:W-:Y:S02]  /*1000*/  HADD2.F32 R46, -RZ, R42.H1_H1 ;  /* 0x3000002aff2e7230 */ /* 0x000fe40000004100 */
[----:B------:R-:W-:Y:S01]  /*1010*/  FFMA.FTZ R23, R45, R7, R23 ;  /* 0x000000072d177223 */ /* 0x000fe20000010017 */
[----:B------:R-:W-:Y:S01]  /*1020*/  FMUL.FTZ R7, R3, R47 ;  /* 0x0000002f03077220 */ /* 0x000fe20000410000 */
[----:B------:R-:W-:Y:S01]  /*1030*/  FMUL.FTZ R44, R2, R44 ;  /* 0x0000002c022c7220 */ /* 0x000fe20000410000 */
[----:B------:R-:W-:Y:S01]  /*1040*/  FADD.FTZ R40, -R22, R40 ;  /* 0x0000002816287221 */ /* 0x000fe20000010100 */
[----:B------:R-:W-:Y:S02]  /*1050*/  STL [R1+0x28], R55 ;  /* 0x0000283701007387 */ /* 0x000fe40000100800 */
[----:B------:R-:W-:Y:S01]  /*1060*/  FFMA.FTZ R23, R44, R7, R23 ;  /* 0x000000072c177223 */ /* 0x000fe20000010017 */
[----:B------:R-:W-:Y:S01]  /*1070*/  FMUL.FTZ R40, R2, R40 ;  /* 0x0000002802287220 */ /* 0x000fe20000410000 */
[----:B------:R-:W-:Y:S01]  /*1080*/  FMUL.FTZ R7, R4, R46 ;  /* 0x0000002e04077220 */ /* 0x000fe20000410000 */
[----:B------:R-:W-:Y:S01]  /*1090*/  HADD2.F32 R42, -RZ, R41.H0_H0 ;  /* 0x20000029ff2a7230 */ /* 0x000fe20000004100 */
[----:B------:R0:W-:Y:S02]  /*10a0*/  STL [R1+0x50], R45 ;  /* 0x0000502d01007387 */ /* 0x0001e40000100800 */
[----:B------:R-:W-:-:S02]  /*10b0*/  FFMA.FTZ R23, R40, R7, R23 ;  /* 0x0000000728177223 */ /* 0x000fc40000010017 */
[----:B------:R-:W-:Y:S01]  /*10c0*/  STL [R1+0x4c], R44 ;  /* 0x00004c2c01007387 */ /* 0x000fe20000100800 */
[----:B------:R-:W-:-:S03]  /*10d0*/  FADD.FTZ R42, -R22, R42 ;  /* 0x0000002a162a7221 */ /* 0x000fc60000010100 */
[----:B------:R1:W-:Y:S01]  /*10e0*/  STL [R1+0x48], R40 ;  /* 0x0000482801007387 */ /* 0x0003e20000100800 */
[----:B0-----:R-:W-:Y:S02]  /*10f0*/  HADD2.F32 R45, -RZ, R43.H0_H0 ;  /* 0x2000002bff2d7230 */ /* 0x001fe40000004100 */
[----:B------:R-:W-:Y:S01]  /*1100*/  FMUL.FTZ R42, R2, R42 ;  /* 0x0000002a022a7220 */ /* 0x000fe20000410000 */
[----:B-1----:R-:W-:Y:S02]  /*1110*/  HADD2.F32 R40, -RZ, R41.H1_H1 ;  /* 0x30000029ff287230 */ /* 0x002fe40000004100 */
[----:B------:R-:W-:Y:S01]  /*1120*/  FMUL.FTZ R7, R5, R45 ;  /* 0x0000002d05077220 */ /* 0x000fe20000410000 */
[----:B------:R-:W-:Y:S02]  /*1130*/  HADD2.F32 R44, -RZ, R43.H1_H1 ;  /* 0x3000002bff2c7230 */ /* 0x000fe40000004100 */
[----:B------:R-:W-:Y:S01]  /*1140*/  FADD.FTZ R40, -R22, R40 ;  /* 0x0000002816287221 */ /* 0x000fe20000010100 */
[----:B------:R-:W-:Y:S01]  /*1150*/  FFMA.FTZ R23, R42, R7, R23 ;  /* 0x000000072a177223 */ /* 0x000fe20000010017 */
[----:B------:R-:W-:-:S02]  /*1160*/  HADD2.F32 R41, -RZ, R38.H0_H0 ;  /* 0x20000026ff297230 */ /* 0x000fc40000004100 */
[----:B------:R-:W-:Y:S01]  /*1170*/  FMUL.FTZ R7, R6, R44 ;  /* 0x0000002c06077220 */ /* 0x000fe20000410000 */
[----:B------:R-:W-:Y:S01]  /*1180*/  FMUL.FTZ R40, R2, R40 ;  /* 0x0000002802287220 */ /* 0x000fe20000410000 */
[----:B------:R0:W-:Y:S01]  /*1190*/  STL [R1+0x44], R42 ;  /* 0x0000442a01007387 */ /* 0x0001e20000100800 */
[--C-:B------:R-:W-:Y:S02]  /*11a0*/  HADD2.F32 R43, -RZ, R48.reuse.H0_H0 ;  /* 0x20000030ff2b7230 */ /* 0x100fe40000004100 */
[----:B------:R-:W-:Y:S01]  /*11b0*/  FADD.FTZ R41, -R22, R41 ;  /* 0x0000002916297221 */ /* 0x000fe20000010100 */
[----:B------:R-:W-:Y:S01]  /*11c0*/  FFMA.FTZ R23, R40, R7, R23 ;  /* 0x0000000728177223 */ /* 0x000fe20000010017 */
[----:B------:R1:W-:Y:S02]  /*11d0*/  STL [R1+0x40], R40 ;  /* 0x0000402801007387 */ /* 0x0003e40000100800 */
[----:B------:R-:W-:Y:S01]  /*11e0*/  FMUL.FTZ R41, R2, R41 ;  /* 0x0000002902297220 */ /* 0x000fe20000410000 */
[----:B------:R-:W-:Y:S01]  /*11f0*/  FMUL.FTZ R7, R3, R43 ;  /* 0x0000002b03077220 */ /* 0x000fe20000410000 */
[----:B0-----:R-:W-:-:S02]  /*1200*/  HADD2.F32 R42, -RZ, R48.H1_H1 ;  /* 0x30000030ff2a7230 */ /* 0x001fc40000004100 */
[----:B-1----:R-:W-:Y:S02]  /*1210*/  HADD2.F32 R40, -RZ, R38.H1_H1 ;  /* 0x30000026ff287230 */ /* 0x002fe40000004100 */
[----:B------:R-:W-:-:S03]  /*1220*/  HADD2.F32 R38, -RZ, R39.H0_H0 ;  /* 0x20000027ff267230 */ /* 0x000fc60000004100 */
[----:B------:R-:W-:Y:S01]  /*1230*/  FADD.FTZ R40, -R22, R40 ;  /* 0x0000002816287221 */ /* 0x000fe20000010100 */
[----:B------:R0:W-:Y:S01]  /*1240*/  STL [R1+0x3c], R41 ;  /* 0x00003c2901007387 */ /* 0x0001e20000100800 */
[----:B------:R-:W-:Y:S01]  /*1250*/  FFMA.FTZ R23, R41, R7, R23 ;  /* 0x0000000729177223 */ /* 0x000fe20000010017 */
[----:B------:R-:W-:Y:S01]  /*1260*/  FMUL.FTZ R7, R4, R42 ;  /* 0x0000002a04077220 */ /* 0x000fe20000410000 */
[----:B------:R-:W-:Y:S01]  /*1270*/  FMUL.FTZ R40, R2, R40 ;  /* 0x0000002802287220 */ /* 0x000fe20000410000 */
[----:B------:R-:W-:Y:S01]  /*1280*/  FADD.FTZ R38, -R22, R38 ;  /* 0x0000002616267221 */ /* 0x000fe20000010100 */
[----:B------:R-:W-:Y:S02]  /*1290*/  HADD2.F32 R39, -RZ, R39.H1_H1 ;  /* 0x30000027ff277230 */ /* 0x000fe40000004100 */
[----:B0-----:R-:W-:Y:S02]  /*12a0*/  HADD2.F32 R41, -RZ, R49.H0_H0 ;  /* 0x20000031ff297230 */ /* 0x001fe40000004100 */
[----:B------:R-:W-:Y:S01]  /*12b0*/  FFMA.FTZ R23, R40, R7, R23 ;  /* 0x0000000728177223 */ /* 0x000fe20000010017 */
[----:B------:R-:W-:Y:S01]  /*12c0*/  FMUL.FTZ R38, R2, R38 ;  /* 0x0000002602267220 */ /* 0x000fe20000410000 */
[----:B------:R0:W-:Y:S01]  /*12d0*/  STL [R1+0x38], R40 ;  /* 0x0000382801007387 */ /* 0x0001e20000100800 */
[----:B------:R-:W-:Y:S01]  /*12e0*/  FMUL.FTZ R7, R5, R41 ;  /* 0x0000002905077220 */ /* 0x000fe20000410000 */
[----:B------:R-:W-:-:S02]  /*12f0*/  FADD.FTZ R39, -R22, R39 ;  /* 0x0000002716277221 */ /* 0x000fc40000010100 */
[----:B------:R1:W-:Y:S01]  /*1300*/  STL [R1+0x34], R38 ;  /* 0x0000342601007387 */ /* 0x0003e20000100800 */
[----:B------:R-:W-:Y:S01]  /*1310*/  FFMA.FTZ R23, R38, R7, R23 ;  /* 0x0000000726177223 */ /* 0x000fe20000010017 */
[----:B0-----:R-:W-:Y:S02]  /*1320*/  HADD2.F32 R40, -RZ, R49.H1_H1 ;  /* 0x30000031ff287230 */ /* 0x001fe40000004100 */
[----:B------:R-:W-:Y:S01]  /*1330*/  FMUL.FTZ R48, R2, R39 ;  /* 0x0000002702307220 */ /* 0x000fe20000410000 */
[----:B-1----:R-:W-:Y:S02]  /*1340*/  HADD2.F32 R38, -RZ, R8.H0_H0 ;  /* 0x20000008ff267230 */ /* 0x002fe40000004100 */
[----:B------:R-:W-:Y:S01]  /*1350*/  FMUL.FTZ R7, R6, R40 ;  /* 0x0000002806077220 */ /* 0x000fe20000410000 */
[----:B------:R-:W-:Y:S02]  /*1360*/  HADD2.F32 R39, -RZ, R10.H0_H0 ;  /* 0x2000000aff277230 */ /* 0x000fe40000004100 */
[----:B------:R-:W-:Y:S01]  /*1370*/  FADD.FTZ R38, -R22, R38 ;  /* 0x0000002616267221 */ /* 0x000fe20000010100 */
[----:B------:R-:W-:Y:S01]  /*1380*/  FFMA.FTZ R23, R48, R7, R23 ;  /* 0x0000000730177223 */ /* 0x000fe20000010017 */
[----:B------:R0:W-:Y:S01]  /*1390*/  STL [R1+0x30], R48 ;  /* 0x0000303001007387 */ /* 0x0001e20000100800 */
[----:B------:R-:W-:-:S02]  /*13a0*/  HADD2.F32 R7, -RZ, R8.H1_H1 ;  /* 0x30000008ff077230 */ /* 0x000fc40000004100 */
[----:B------:R-:W-:-:S03]  /*13b0*/  FMUL.FTZ R8, R3, R39 ;  /* 0x0000002703087220 */ /* 0x000fc60000410000 */
[----:B------:R-:W-:Y:S01]  /*13c0*/  FADD.FTZ R7, -R22, R7 ;  /* 0x0000000716077221 */ /* 0x000fe20000010100 */
[----:B0-----:R-:W-:Y:S01]  /*13d0*/  FMUL.FTZ R48, R2, R38 ;  /* 0x0000002602307220 */ /* 0x001fe20000410000 */
[----:B------:R-:W-:-:S03]  /*13e0*/  HADD2.F32 R38, -RZ, R10.H1_H1 ;  /* 0x3000000aff267230 */ /* 0x000fc60000004100 */
[----:B------:R-:W-:Y:S01]  /*13f0*/  FFMA.FTZ R23, R48, R8, R23 ;  /* 0x0000000830177223 */ /* 0x000fe20000010017 */
[----:B------:R-:W-:Y:S01]  /*1400*/  HADD2.F32 R8, -RZ, R9.H0_H0 ;  /* 0x20000009ff087230 */ /* 0x000fe20000004100 */
[----:B------:R0:W-:Y:S01]  /*1410*/  STL [R1+0x2c], R48 ;  /* 0x00002c3001007387 */ /* 0x0001e20000100800 */
[----:B------:R-:W-:-:S03]  /*1420*/  FMUL.FTZ R10, R4, R38 ;  /* 0x00000026040a7220 */ /* 0x000fc60000410000 */
[----:B------:R-:W-:Y:S01]  /*1430*/  FADD.FTZ R8, -R22, R8 ;  /* 0x0000000816087221 */ /* 0x000fe20000010100 */
[----:B------:R-:W-:Y:S02]  /*1440*/  HADD2.F32 R9, -RZ, R9.H1_H1 ;  /* 0x30000009ff097230 */ /* 0x000fe40000004100 */
[----:B0-----:R-:W-:Y:S01]  /*1450*/  FMUL.FTZ R48, R2, R7 ;  /* 0x0000000702307220 */ /* 0x001fe20000410000 */
[----:B------:R-:W-:-:S03]  /*1460*/  HADD2.F32 R7, -RZ, R11.H0_H0 ;  /* 0x2000000bff077230 */ /* 0x000fc60000004100 */
[----:B------:R-:W-:Y:S01]  /*1470*/  FFMA.FTZ R23, R48, R10, R23 ;  /* 0x0000000a30177223 */ /* 0x000fe20000010017 */
[----:B------:R0:W-:Y:S01]  /*1480*/  STL [R1+0x24], R48 ;  /* 0x0000243001007387 */ /* 0x0001e20000100800 */
[----:B------:R-:W-:Y:S01]  /*1490*/  FMUL.FTZ R10, R5, R7 ;  /* 0x00000007050a7220 */ /* 0x000fe20000410000 */
        /* <DEDUP_REMOVED lines=8> */
[----:B0-----:R-:W-:Y:S01]  /*1520*/  FMUL.FTZ R48, R2, R9 ;  /* 0x0000000902307220 */ /* 0x001fe20000410000 */
[----:B------:R-:W-:-:S03]  /*1530*/  HADD2.F32 R9, -RZ, R14.H0_H0 ;  /* 0x2000000eff097230 */ /* 0x000fc60000004100 */
[----:B------:R-:W-:Y:S01]  /*1540*/  FFMA.FTZ R23, R48, R11, R23 ;  /* 0x0000000b30177223 */ /* 0x000fe20000010017 */
[----:B------:R0:W-:Y:S01]  /*1550*/  STL [R1+0x1c], R48 ;  /* 0x00001c3001007387 */ /* 0x0001e20000100800 */
[----:B------:R-:W-:Y:S02]  /*1560*/  HADD2.F32 R11, -RZ, R12.H1_H1 ;  /* 0x3000000cff0b7230 */ /* 0x000fe40000004100 */
        /* <DEDUP_REMOVED lines=14> */
[----:B------:R-:W-:Y:S01]  /*1650*/  FMUL.FTZ R13, R5, R11 ;  /* 0x0000000b050d7220 */ /* 0x000fe20000410000 */
[----:B0-----:R-:W-:Y:S01]  /*1660*/  FMUL.FTZ R48, R2, R12 ;  /* 0x0000000c02307220 */ /* 0x001fe20000410000 */
[----:B------:R-:W-:-:S03]  /*1670*/  HADD2.F32 R12, -RZ, R15.H1_H1 ;  /* 0x3000000fff0c7230 */ /* 0x000fc60000004100 */
[----:B------:R-:W-:Y:S01]  /*1680*/  FFMA.FTZ R23, R48, R13, R23 ;  /* 0x0000000d30177223 */ /* 0x000fe20000010017 */
[----:B------:R0:W-:Y:S01]  /*1690*/  STL [R1+0x10], R48 ;  /* 0x0000103001007387 */ /* 0x0001e20000100800 */
[----:B------:R-:W-:Y:S01]  /*16a0*/  FADD.FTZ R14, -R22, R14 ;  /* 0x0000000e160e7221 */ /* 0x000fe20000010100 */
[----:B------:R-:W-:Y:S01]  /*16b0*/  FMUL.FTZ R13, R6, R12 ;  /* 0x0000000c060d7220 */ /* 0x000fe20000410000 */
[----:B------:R-:W-:Y:S02]  /*16c0*/  HADD2.F32 R49, -RZ, R16.H0_H0 ;  /* 0x20000010ff317230 */ /* 0x000fe40000004100 */
[----:B0-----:R-:W-:Y:S01]  /*16d0*/  FFMA.FTZ R48, R0, R3, RZ ;  /* 0x0000000300307223 */ /* 0x001fe200000100ff */
[----:B------:R-:W-:-:S03]  /*16e0*/  FMUL.FTZ R14, R2, R14 ;  /* 0x0000000e020e7220 */ /* 0x000fc60000410000 */
[----:B------:R-:W-:Y:S01]  /*16f0*/  FFMA.FTZ R48, R52, R4, R48 ;  /* 0x0000000434307223 */ /* 0x000fe20000010030 */
[----:B------:R-:W-:Y:S01]  /*1700*/  FFMA.FTZ R23, R14, R13, R23 ;  /* 0x0000000d0e177223 */ /* 0x000fe20000010017 */
[----:B------:R-:W-:Y:S02]  /*1710*/  HADD2.F32 R16, -RZ, R16.H1_H1 ;  /* 0x30000010ff107230 */ /* 0x000fe40000004100 */
[----:B------:R-:W-:Y:S01]  /*1720*/  FFMA.FTZ R48, R51, R5, R48 ;  /* 0x0000000533307223 */ /* 0x000fe20000010030 */
[--C-:B------:R-:W-:Y:S02]  /*1730*/  HADD2.F32 R13, -RZ, R36.reuse.H0_H0 ;  /* 0x20000024ff0d7230 */ /* 0x100fe40000004100 */
[----:B------:R-:W-:Y:S01]  /*1740*/  FADD.FTZ R49, -R22, R49 ;  /* 0x0000003116317221 */ /* 0x000fe20000010100 */
[----:B------:R0:W-:Y:S01]  /*1750*/  STL [R1+0xc], R14 ;  /* 0x00000c0e01007387 */ /* 0x0001e20000100800 */
[----:B------:R-:W-:Y:S01]  /*1760*/  FFMA.FTZ R48, R50, R6, R48 ;  /* 0x0000000632307223 */ /* 0x000fe20000010030 */
[----:B------:R-:W-:Y:S01]  /*1770*/  FMUL.FTZ R15, R3, R13 ;  /* 0x0000000d030f7220 */ /* 0x000fe20000410000 */
[----:B------:R-:W-:Y:S01]  /*1780*/  FMUL.FTZ R55, R2, R49 ;  /* 0x0000003102377220 */ /* 0x000fe20000410000 */
[----:B0-----:R-:W-:-:S02]  /*1790*/  HADD2.F32 R14, -RZ, R36.H1_H1 ;  /* 0x30000024ff0e7230 */ /* 0x001fc40000004100 */
[----:B------:R-:W-:Y:S01]  /*17a0*/  FADD.FTZ R36, -R22, R16 ;  /* 0x0000001016247221 */ /* 0x000fe20000010100 */
[----:B------:R-:W-:Y:S01]  /*17b0*/  FFMA.FTZ R16, R3, R47, R48 ;  /* 0x0000002f03107223 */ /* 0x000fe20000010030 */
[----:B------:R-:W-:Y:S01]  /*17c0*/  FFMA.FTZ R23, R55, R15, R23 ;  /* 0x0000000f37177223 */ /* 0x000fe20000010017 */
[----:B------:R-:W-:Y:S02]  /*17d0*/  HADD2.F32 R48, -RZ, R17.H0_H0 ;  /* 0x20000011ff307230 */ /* 0x000fe40000004100 */
[C---:B------:R-:W-:Y:S01]  /*17e0*/  FMUL.FTZ R15, R4.reuse, R14 ;  /* 0x0000000e040f7220 */ /* 0x040fe20000410000 */
[----:B------:R-:W-:Y:S01]  /*17f0*/  FFMA.FTZ R16, R4, R46, R16 ;  /* 0x0000002e04107223 */ /* 0x000fe20000010010 */
[----:B------:R-:W-:-:S03]  /*1800*/  FMUL.FTZ R36, R2, R36 ;  /* 0x0000002402247220 */ /* 0x000fc60000410000 */
[----:B------:R-:W-:Y:S01]  /*1810*/  FFMA.FTZ R16, R5, R45, R16 ;  /* 0x0000002d05107223 */ /* 0x000fe20000010010 */
[----:B------:R-:W-:Y:S01]  /*1820*/  FFMA.FTZ R23, R36, R15, R23 ;  /* 0x0000000f24177223 */ /* 0x000fe20000010017 */
[----:B------:R-:W-:Y:S02]  /*1830*/  HADD2.F32 R15, -RZ, R37.H0_H0 ;  /* 0x20000025ff0f7230 */ /* 0x000fe40000004100 */
[----:B------:R-:W-:Y:S01]  /*1840*/  FADD.FTZ R48, -R22, R48 ;  /* 0x0000003016307221 */ /* 0x000fe20000010100 */
[----:B------:R-:W-:Y:S02]  /*1850*/  HADD2.F32 R61, -RZ, R17.H1_H1 ;  /* 0x30000011ff3d7230 */ /* 0x000fe40000004100 */
[----:B------:R-:W-:Y:S01]  /*1860*/  FFMA.FTZ R17, R6, R44, R16 ;  /* 0x0000002c06117223 */ /* 0x000fe20000010010 */
[----:B------:R-:W-:Y:S01]  /*1870*/  STL [R1+0x8], R55 ;  /* 0x0000083701007387 */ /* 0x000fe20000100800 */
[----:B------:R-:W-:Y:S01]  /*1880*/  FMUL.FTZ R49, R2, R48 ;  /* 0x0000003002317220 */ /* 0x000fe20000410000 */
[----:B------:R-:W-:-:S02]  /*1890*/  HADD2.F32 R16, -RZ, R37.H1_H1 ;  /* 0x30000025ff107230 */ /* 0x000fc40000004100 */
[----:B------:R0:W-:Y:S01]  /*18a0*/  STL [R1+0x4], R36 ;  /* 0x0000042401007387 */ /* 0x0001e20000100800 */
[----:B------:R-:W-:Y:S01]  /*18b0*/  FFMA.FTZ R17, R3, R43, R17 ;  /* 0x0000002b03117223 */ /* 0x000fe20000010011 */
[----:B------:R-:W-:Y:S01]  /*18c0*/  FADD.FTZ R61, -R22, R61 ;  /* 0x0000003d163d7221 */ /* 0x000fe20000010100 */
[----:B------:R-:W-:Y:S02]  /*18d0*/  HADD2.F32 R60, -RZ, R18.H0_H0 ;  /* 0x20000012ff3c7230 */ /* 0x000fe40000004100 */
[----:B0-----:R-:W-:Y:S01]  /*18e0*/  FMUL.FTZ R36, R5, R15 ;  /* 0x0000000f05247220 */ /* 0x001fe20000410000 */
[----:B------:R-:W-:-:S03]  /*18f0*/  FMUL.FTZ R61, R2, R61 ;  /* 0x0000003d023d7220 */ /* 0x000fc60000410000 */
[----:B------:R-:W-:Y:S01]  /*1900*/  FFMA.FTZ R23, R49, R36, R23 ;  /* 0x0000002431177223 */ /* 0x000fe20000010017 */
[----:B------:R-:W-:Y:S01]  /*1910*/  FFMA.FTZ R36, R4, R42, R17 ;  /* 0x0000002a04247223 */ /* 0x000fe20000010011 */
[----:B------:R-:W-:Y:S01]  /*1920*/  FMUL.FTZ R17, R6, R16 ;  /* 0x0000001006117220 */ /* 0x000fe20000410000 */
[----:B------:R-:W-:-:S03]  /*1930*/  FADD.FTZ R60, -R22, R60 ;  /* 0x0000003c163c7221 */ /* 0x000fc60000010100 */
[----:B------:R-:W-:Y:S01]  /*1940*/  FFMA.FTZ R23, R61, R17, R23 ;  /* 0x000000113d177223 */ /* 0x000fe20000010017 */
[----:B------:R-:W-:Y:S02]  /*1950*/  HADD2.F32 R17, -RZ, R20.H0_H0 ;  /* 0x20000014ff117230 */ /* 0x000fe40000004100 */
[----:B------:R-:W-:Y:S01]  /*1960*/  FMUL.FTZ R60, R2, R60 ;  /* 0x0000003c023c7220 */ /* 0x000fe20000410000 */
[----:B------:R-:W-:Y:S01]  /*1970*/  HADD2.F32 R59, -RZ, R18.H1_H1 ;  /* 0x30000012ff3b7230 */ /* 0x000fe20000004100 */
[----:B------:R-:W-:Y:S01]  /*1980*/  STL [R1], R49 ;  /* 0x0000003101007387 */ /* 0x000fe20000100800 */
[----:B------:R-:W-:Y:S02]  /*1990*/  HADD2.F32 R18, -RZ, R20.H1_H1 ;  /* 0x30000014ff127230 */ /* 0x000fe40000004100 */
[----:B------:R-:W-:Y:S01]  /*19a0*/  FMUL.FTZ R20, R3, R17 ;  /* 0x0000001103147220 */ /* 0x000fe20000410000 */
[----:B------:R-:W2:Y:S03]  /*19b0*/  LDL R48, [R1+0x58] ;  /* 0x0000580001307983 */ /* 0x000ea60000100800 */
[----:B------:R-:W-:Y:S01]  /*19c0*/  FFMA.FTZ R23, R60, R20, R23 ;  /* 0x000000143c177223 */ /* 0x000fe20000010017 */
[----:B------:R0:W-:Y:S04]  /*19d0*/  STL [R1+0xb4], R61 ;  /* 0x0000b43d01007387 */ /* 0x0001e80000100800 */
[----:B0-----:R-:W3:Y:S04]  /*19e0*/  LDL R61, [R1+0x50] ;  /* 0x00005000013d7983 */ /* 0x001ee80000100800 */
[----:B------:R0:W-:Y:S04]  /*19f0*/  STL [R1+0xb8], R60 ;  /* 0x0000b83c01007387 */ /* 0x0001e80000100800 */
[----:B0-----:R-:W4:Y:S01]  /*1a00*/  LDL R60, [R1+0x28] ;  /* 0x00002800013c7983 */ /* 0x001f220000100800 */
[----:B------:R-:W-:-:S04]  /*1a10*/  FFMA.FTZ R36, R5, R41, R36 ;  /* 0x0000002905247223 */ /* 0x000fc80000010024 */
[----:B------:R-:W-:-:S04]  /*1a20*/  FFMA.FTZ R36, R6, R40, R36 ;  /* 0x0000002806247223 */ /* 0x000fc80000010024 */
[----:B------:R-:W-:-:S04]  /*1a30*/  FFMA.FTZ R36, R3, R39, R36 ;  /* 0x0000002703247223 */ /* 0x000fc80000010024 */
[----:B------:R-:W-:-:S04]  /*1a40*/  FFMA.FTZ R36, R4, R38, R36 ;  /* 0x0000002604247223 */ /* 0x000fc80000010024 */
[----:B------:R-:W-:Y:S01]  /*1a50*/  FFMA.FTZ R36, R5, R7, R36 ;  /* 0x0000000705247223 */ /* 0x000fe20000010024 */
[----:B------:R-:W-:-:S03]  /*1a60*/  FADD.FTZ R59, -R22, R59 ;  /* 0x0000003b163b7221 */ /* 0x000fc60000010100 */
[----:B------:R-:W-:Y:S01]  /*1a70*/  FFMA.FTZ R36, R6, R8, R36 ;  /* 0x0000000806247223 */ /* 0x000fe20000010024 */
[----:B------:R-:W-:Y:S01]  /*1a80*/  FMUL.FTZ R20, R4, R18 ;  /* 0x0000001204147220 */ /* 0x000fe20000410000 */
[----:B------:R-:W-:Y:S02]  /*1a90*/  FMUL.FTZ R59, R2, R59 ;  /* 0x0000003b023b7220 */ /* 0x000fe40000410000 */
[----:B------:R-:W-:Y:S01]  /*1aa0*/  FFMA.FTZ R36, R3, R9, R36 ;  /* 0x0000000903247223 */ /* 0x000fe20000010024 */
[--C-:B------:R-:W-:Y:S02]  /*1ab0*/  HADD2.F32 R58, -RZ, R19.reuse.H0_H0 ;  /* 0x20000013ff3a7230 */ /* 0x100fe40000004100 */
[----:B------:R-:W-:Y:S01]  /*1ac0*/  FFMA.FTZ R23, R59, R20, R23 ;  /* 0x000000143b177223 */ /* 0x000fe20000010017 */
[----:B------:R-:W-:Y:S01]  /*1ad0*/  FFMA.FTZ R36, R4, R10, R36 ;  /* 0x0000000a04247223 */ /* 0x000fe20000010024 */
[----:B------:R-:W-:Y:S02]  /*1ae0*/  HADD2.F32 R57, -RZ, R19.H1_H1 ;  /* 0x30000013ff397230 */ /* 0x000fe40000004100 */
[----:B------:R-:W-:-:S02]  /*1af0*/  HADD2.F32 R19, -RZ, R21.H0_H0 ;  /* 0x20000015ff137230 */ /* 0x000fc40000004100 */
[----:B------:R-:W-:Y:S02]  /*1b00*/  HADD2.F32 R20, -RZ, R21.H1_H1 ;  /* 0x30000015ff147230 */ /* 0x000fe40000004100 */
[----:B------:R-:W-:-:S04]  /*1b10*/  FFMA.FTZ R21, R5, R11, R36 ;  /* 0x0000000b05157223 */ /* 0x000fc80000010024 */
[----:B------:R-:W-:Y:S01]  /*1b20*/  FFMA.FTZ R21, R6, R12, R21 ;  /* 0x0000000c06157223 */ /* 0x000fe20000010015 */
[----:B------:R-:W-:-:S03]  /*1b30*/  HFMA2.MMA R49, -RZ, RZ, 0, 1.430511474609375e-06 ;  /* 0x00000018ff317435 */ /* 0x000fc600000001ff */
[----:B------:R-:W-:Y:S01]  /*1b40*/  FFMA.FTZ R21, R3, R13, R21 ;  /* 0x0000000d03157223 */ /* 0x000fe20000010015 */
[----:B------:R-:W-:-:S03]  /*1b50*/  FADD.FTZ R58, -R22, R58 ;  /* 0x0000003a163a7221 */ /* 0x000fc60000010100 */
[----:B------:R-:W-:Y:S01]  /*1b60*/  FFMA.FTZ R21, R4, R14, R21 ;  /* 0x0000000e04157223 */ /* 0x000fe20000010015 */
[--C-:B------:R-:W-:Y:S02]  /*1b70*/  HADD2.F32 R56, -RZ, R34.reuse.H0_H0 ;  /* 0x20000022ff387230 */ /* 0x100fe40000004100 */
[----:B------:R-:W-:Y:S02]  /*1b80*/  HADD2.F32 R55, -RZ, R34.H1_H1 ;  /* 0x30000022ff377230 */ /* 0x000fe40000004100 */
[C---:B------:R-:W-:Y:S01]  /*1b90*/  FFMA.FTZ R34, R5.reuse, R15, R21 ;  /* 0x0000000f05227223 */ /* 0x040fe20000010015 */
[----:B------:R-:W-:Y:S01]  /*1ba0*/  FMUL.FTZ R37, R5, R19 ;  /* 0x0000001305257220 */ /* 0x000fe20000410000 */
[----:B------:R-:W-:Y:S01]  /*1bb0*/  FMUL.FTZ R58, R2, R58 ;  /* 0x0000003a023a7220 */ /* 0x000fe20000410000 */
[----:B------:R-:W-:Y:S01]  /*1bc0*/  FADD.FTZ R57, -R22, R57 ;  /* 0x0000003916397221 */ /* 0x000fe20000010100 */
[----:B------:R-:W-:Y:S02]  /*1bd0*/  IMAD R36, R54, R49, UR8 ;  /* 0x0000000836247e24 */ /* 0x000fe4000f8e0231 */
[----:B------:R-:W-:Y:S01]  /*1be0*/  FFMA.FTZ R34, R6, R16, R34 ;  /* 0x0000001006227223 */ /* 0x000fe20000010022 */
[----:B------:R-:W-:-:S02]  /*1bf0*/  HADD2.F32 R54, -RZ, R35.H0_H0 ;  /* 0x20000023ff367230 */ /* 0x000fc40000004100 */
[----:B------:R-:W-:Y:S01]  /*1c00*/  FFMA.FTZ R23, R58, R37, R23 ;  /* 0x000000253a177223 */ /* 0x000fe20000010017 */
[----:B------:R-:W-:Y:S02]  /*1c10*/  HADD2.F32 R35, -RZ, R35.H1_H1 ;  /* 0x30000023ff237230 */ /* 0x000fe40000004100 */
[----:B------:R-:W-:Y:S01]  /*1c20*/  FMUL.FTZ R37, R6, R20 ;  /* 0x0000001406257220 */ /* 0x000fe20000410000 */
[----:B------:R-:W-:Y:S01]  /*1c30*/  FMUL.FTZ R57, R2, R57 ;  /* 0x0000003902397220 */ /* 0x000fe20000410000 */
[--C-:B------:R-:W-:Y:S02]  /*1c40*/  HADD2.F32 R21, -RZ, R24.reuse.H0_H0 ;  /* 0x20000018ff157230 */ /* 0x100fe40000004100 */
[----:B------:R-:W-:Y:S01]  /*1c50*/  FFMA.FTZ R34, R3, R17, R34 ;  /* 0x0000001103227223 */ /* 0x000fe20000010022 */
[C---:B------:R-:W-:Y:S01]  /*1c60*/  FADD.FTZ R56, -R22.reuse, R56 ;  /* 0x0000003816387221 */ /* 0x040fe20000010100 */
[----:B------:R-:W-:Y:S01]  /*1c70*/  LEA R36, R53, R36, 0x3 ;  /* 0x0000002435247211 */ /* 0x000fe200078e18ff */
[----:B------:R-:W-:Y:S01]  /*1c80*/  FFMA.FTZ R23, R57, R37, R23 ;  /* 0x0000002539177223 */ /* 0x000fe20000010017 */
[C---:B------:R-:W-:Y:S01]  /*1c90*/  FADD.FTZ R55, -R22.reuse, R55 ;  /* 0x0000003716377221 */ /* 0x040fe20000010100 */
[C---:B------:R-:W-:Y:S01]  /*1ca0*/  FADD.FTZ R54, -R22.reuse, R54 ;  /* 0x0000003616367221 */ /* 0x040fe20000010100 */
[----:B------:R-:W-:Y:S01]  /*1cb0*/  FADD.FTZ R53, -R22, R35 ;  /* 0x0000002316357221 */ /* 0x000fe20000010100 */
[----:B------:R-:W-:-:S02]  /*1cc0*/  HADD2.F32 R22, -RZ, R24.H1_H1 ;  /* 0x30000018ff167230 */ /* 0x000fc40000004100 */
[----:B------:R-:W-:Y:S01]  /*1cd0*/  FFMA.FTZ R37, R4, R18, R34 ;  /* 0x0000001204257223 */ /* 0x000fe20000010022 */
[----:B------:R-:W-:Y:S01]  /*1ce0*/  FMUL.FTZ R24, R3, R21 ;  /* 0x0000001503187220 */ /* 0x000fe20000410000 */
[----:B------:R-:W-:Y:S02]  /*1cf0*/  FMUL.FTZ R56, R2, R56 ;  /* 0x0000003802387220 */ /* 0x000fe40000410000 */
[C---:B------:R-:W-:Y:S02]  /*1d00*/  FFMA.FTZ R37, R5.reuse, R19, R37 ;  /* 0x0000001305257223 */ /* 0x040fe40000010025 */
[----:B------:R-:W-:Y:S01]  /*1d10*/  FFMA.FTZ R24, R56, R24, R23 ;  /* 0x0000001838187223 */ /* 0x000fe20000010017 */
[--C-:B------:R-:W-:Y:S02]  /*1d20*/  HADD2.F32 R23, -RZ, R25.reuse.H0_H0 ;  /* 0x20000019ff177230 */ /* 0x100fe40000004100 */
[----:B------:R-:W-:Y:S01]  /*1d30*/  FMUL.FTZ R34, R4, R22 ;  /* 0x0000001604227220 */ /* 0x000fe20000410000 */
[----:B------:R-:W-:Y:S01]  /*1d40*/  FMUL.FTZ R55, R2, R55 ;  /* 0x0000003702377220 */ /* 0x000fe20000410000 */
[----:B------:R-:W-:Y:S01]  /*1d50*/  FFMA.FTZ R37, R6, R20, R37 ;  /* 0x0000001406257223 */ /* 0x000fe20000010025 */
[----:B------:R-:W-:Y:S01]  /*1d60*/  FMUL.FTZ R54, R2, R54 ;  /* 0x0000003602367220 */ /* 0x000fe20000410000 */
[----:B------:R-:W-:Y:S01]  /*1d70*/  FMUL.FTZ R35, R5, R23 ;  /* 0x0000001705237220 */ /* 0x000fe20000410000 */
[----:B------:R-:W-:Y:S01]  /*1d80*/  FFMA.FTZ R34, R55, R34, R24 ;  /* 0x0000002237227223 */ /* 0x000fe20000010018 */
[----:B------:R-:W-:Y:S01]  /*1d90*/  FFMA.FTZ R37, R3, R21, R37 ;  /* 0x0000001503257223 */ /* 0x000fe20000010025 */
[----:B------:R-:W-:-:S02]  /*1da0*/  HADD2.F32 R24, -RZ, R25.H1_H1 ;  /* 0x30000019ff187230 */ /* 0x000fc40000004100 */
[----:B------:R-:W-:Y:S01]  /*1db0*/  FFMA.FTZ R35, R54, R35, R34 ;  /* 0x0000002336237223 */ /* 0x000fe20000010022 */
[----:B------:R-:W-:Y:S01]  /*1dc0*/  FFMA.FTZ R34, R4, R22, R37 ;  /* 0x0000001604227223 */ /* 0x000fe20000010025 */
[----:B------:R-:W-:Y:S01]  /*1dd0*/  FADD.FTZ R27, R0, R27 ;  /* 0x0000001b001b7221 */ /* 0x000fe20000010000 */
[----:B------:R-:W-:Y:S01]  /*1de0*/  STL [R1+0xbc], R59 ;  /* 0x0000bc3b01007387 */ /* 0x000fe20000100800 */
[----:B------:R-:W-:Y:S01]  /*1df0*/  FMUL.FTZ R53, R2, R53 ;  /* 0x0000003502357220 */ /* 0x000fe20000410000 */
[CC--:B------:R-:W-:Y:S01]  /*1e00*/  FMUL.FTZ R25, R6.reuse, R24.reuse ;  /* 0x0000001806197220 */ /* 0x0c0fe20000410000 */
[----:B------:R-:W-:Y:S01]  /*1e10*/  FFMA.FTZ R34, R5, R23, R34 ;  /* 0x0000001705227223 */ /* 0x000fe20000010022 */
[----:B------:R-:W-:Y:S01]  /*1e20*/  STL [R1+0xc8], R9 ;  /* 0x0000c80901007387 */ /* 0x000fe20000100800 */
[----:B------:R-:W-:Y:S01]  /*1e30*/  FADD.FTZ R27, R27, R47 ;  /* 0x0000002f1b1b7221 */ /* 0x000fe20000010000 */
[----:B------:R-:W-:Y:S02]  /*1e40*/  FFMA.FTZ R35, R53, R25, R35 ;  /* 0x0000001935237223 */ /* 0x000fe40000010023 */
[----:B------:R-:W-:Y:S01]  /*1e50*/  STL [R1+0xcc], R10 ;  /* 0x0000cc0a01007387 */ /* 0x000fe20000100800 */
[----:B------:R-:W-:Y:S01]  /*1e60*/  FFMA.FTZ R34, R6, R24, R34 ;  /* 0x0000001806227223 */ /* 0x000fe20000010022 */
[----:B------:R-:W-:-:S02]  /*1e70*/  FFMA.FTZ R25, R32, R0, R26 ;  /* 0x0000000020197223 */ /* 0x000fc4000001001a */
[----:B------:R-:W-:Y:S04]  /*1e80*/  STL [R1+0xd0], R11 ;  /* 0x0000d00b01007387 */ /* 0x000fe80000100800 */
[----:B------:R-:W-:Y:S04]  /*1e90*/  STL [R1+0xc0], R58 ;  /* 0x0000c03a01007387 */ /* 0x000fe80000100800 */
[----:B------:R-:W-:Y:S04]  /*1ea0*/  STL [R1+0xd4], R12 ;  /* 0x0000d40c01007387 */ /* 0x000fe80000100800 */
[----:B------:R-:W-:Y:S04]  /*1eb0*/  STL [R1+0xc4], R13 ;  /* 0x0000c40d01007387 */ /* 0x000fe80000100800 */
[----:B------:R-:W3:Y:S04]  /*1ec0*/  LDL.LU R32, [R1+0xd8] ;  /* 0x0000d80001207983 */ /* 0x000ee80000300800 */
[----:B------:R0:W-:Y:S04]  /*1ed0*/  STS.64 [R36], R34 ;  /* 0x0000002224007388 */ /* 0x0001e80000000a00 */
[----:B------:R-:W5:Y:S04]  /*1ee0*/  LDL R37, [R1+0x44] ;  /* 0x0000440001257983 */ /* 0x000f680000100800 */
[----:B------:R-:W5:Y:S04]  /*1ef0*/  LDL R49, [R1+0x40] ;  /* 0x0000400001317983 */ /* 0x000f680000100800 */
[----:B0-----:R-:W5:Y:S04]  /*1f00*/  LDL R36, [R1+0x48] ;  /* 0x0000480001247983 */ /* 0x001f680000100800 */
[----:B------:R-:W5:Y:S04]  /*1f10*/  LDL R12, [R1+0x3c] ;  /* 0x00003c00010c7983 */ /* 0x000f680000100800 */
[----:B------:R-:W5:Y:S04]  /*1f20*/  LDL R11, [R1+0x38] ;  /* 0x00003800010b7983 */ /* 0x000f680000100800 */
[----:B------:R-:W5:Y:S04]  /*1f30*/  LDL R10, [R1+0x34] ;  /* 0x00003400010a7983 */ /* 0x000f680000100800 */
[----:B------:R-:W5:Y:S04]  /*1f40*/  LDL R9, [R1+0x30] ;  /* 0x0000300001097983 */ /* 0x000f680000100800 */
[----:B------:R-:W5:Y:S04]  /*1f50*/  LDL R13, [R1+0x2c] ;  /* 0x00002c00010d7983 */ /* 0x000f680000100800 */
[----:B------:R-:W5:Y:S04]  /*1f60*/  LDL R58, [R1+0x24] ;  /* 0x00002400013a7983 */ /* 0x000f680000100800 */
[----:B------:R-:W5:Y:S04]  /*1f70*/  LDL R59, [R1+0x20] ;  /* 0x00002000013b7983 */ /* 0x000f680000100800 */
[----:B------:R-:W5:Y:S04]  /*1f80*/  LDL R34, [R1+0x10] ;  /* 0x0000100001227983 */ /* 0x000f680000100800 */
[----:B------:R-:W5:Y:S01]  /*1f90*/  LDL R35, [R1+0xc] ;  /* 0x00000c0001237983 */ /* 0x000f620000100800 */
[----:B--2---:R-:W-:Y:S01]  /*1fa0*/  FFMA.FTZ R26, R48, R52, R28 ;  /* 0x00000034301a7223 */ /* 0x004fe2000001001c */
[----:B----4-:R-:W-:Y:S01]  /*1fb0*/  FFMA.FTZ R28, R60, R51, R30 ;  /* 0x000000333c1c7223 */ /* 0x010fe2000001001e */
[----:B------:R-:W-:Y:S01]  /*1fc0*/  FADD.FTZ R30, R27, R43 ;  /* 0x0000002b1b1e7221 */ /* 0x000fe20000010000 */
[----:B------:R-:W2:Y:S04]  /*1fd0*/  LDL R60, [R1+0x1c] ;  /* 0x00001c00013c7983 */ /* 0x000ea80000100800 */
[----:B------:R-:W4:Y:S01]  /*1fe0*/  LDL R27, [R1+0x4c] ;  /* 0x00004c00011b7983 */ /* 0x000f220000100800 */
[----:B---3--:R-:W-:-:S03]  /*1ff0*/  FFMA.FTZ R32, R61, R50, R32 ;  /* 0x000000323d207223 */ /* 0x008fc60000010020 */
[----:B------:R-:W3:Y:S01]  /*2000*/  LDL R61, [R1+0x18] ;  /* 0x00001800013d7983 */ /* 0x000ee20000100800 */
[----:B-----5:R-:W-:-:S03]  /*2010*/  FFMA.FTZ R28, R37, R45, R28 ;  /* 0x0000002d251c7223 */ /* 0x020fc6000001001c */
[----:B------:R-:W5:Y:S01]  /*2020*/  LDL R37, [R1+0x4] ;  /* 0x0000040001257983 */ /* 0x000f620000100800 */
[----:B------:R-:W-:-:S03]  /*2030*/  FFMA.FTZ R26, R36, R46, R26 ;  /* 0x0000002e241a7223 */ /* 0x000fc6000001001a */
[----:B------:R-:W5:Y:S01]  /*2040*/  LDL R36, [R1+0x8] ;  /* 0x0000080001247983 */ /* 0x000f620000100800 */
[----:B------:R-:W-:Y:S01]  /*2050*/  FFMA.FTZ R26, R11, R42, R26 ;  /* 0x0000002a0b1a7223 */ /* 0x000fe2000001001a */
[----:B------:R-:W-:Y:S01]  /*2060*/  FFMA.FTZ R28, R10, R41, R28 ;  /* 0x000000290a1c7223 */ /* 0x000fe2000001001c */
[----:B----4-:R-:W-:Y:S01]  /*2070*/  FFMA.FTZ R25, R27, R47, R25 ;  /* 0x0000002f1b197223 */ /* 0x010fe20000010019 */
[----:B------:R-:W-:Y:S02]  /*2080*/  FFMA.FTZ R27, R49, R44, R32 ;  /* 0x0000002c311b7223 */ /* 0x000fe40000010020 */
[----:B------:R-:W4:Y:S01]  /*2090*/  LDL R32, [R1+0x14] ;  /* 0x0000140001207983 */ /* 0x000f220000100800 */
[----:B------:R-:W-:-:S03]  /*20a0*/  FFMA.FTZ R25, R12, R43, R25 ;  /* 0x0000002b0c197223 */ /* 0x000fc60000010019 */
[----:B------:R-:W5:Y:S01]  /*20b0*/  LDL R49, [R1] ;  /* 0x0000000001317983 */ /* 0x000f620000100800 */
[----:B------:R-:W-:-:S03]  /*20c0*/  FFMA.FTZ R27, R9, R40, R27 ;  /* 0x00000028091b7223 */ /* 0x000fc6000001001b */
[----:B------:R-:W5:Y:S04]  /*20d0*/  LDL.LU R12, [R1+0xd4] ;  /* 0x0000d400010c7983 */ /* 0x000f680000300800 */
[----:B------:R-:W5:Y:S04]  /*20e0*/  LDL.LU R11, [R1+0xd0] ;  /* 0x0000d000010b7983 */ /* 0x000f680000300800 */
[----:B------:R-:W4:Y:S04]  /*20f0*/  LDL.LU R10, [R1+0xcc] ;  /* 0x0000cc00010a7983 */ /* 0x000f280000300800 */
[----:B------:R-:W3:Y:S01]  /*2100*/  LDL.LU R9, [R1+0xc8] ;  /* 0x0000c80001097983 */ /* 0x000ee20000300800 */
[----:B------:R-:W-:Y:S01]  /*2110*/  FFMA.FTZ R25, R13, R39, R25 ;  /* 0x000000270d197223 */ /* 0x000fe20000010019 */
[----:B------:R-:W-:-:S02]  /*2120*/  FFMA.FTZ R26, R58, R38, R26 ;  /* 0x000000263a1a7223 */ /* 0x000fc4000001001a */
[----:B------:R-:W5:Y:S01]  /*2130*/  LDL.LU R13, [R1+0xc4] ;  /* 0x0000c400010d7983 */ /* 0x000f620000300800 */
[----:B------:R-:W-:Y:S01]  /*2140*/  FFMA.FTZ R28, R59, R7, R28 ;  /* 0x000000073b1c7223 */ /* 0x000fe2000001001c */
[----:B--2---:R-:W-:Y:S02]  /*2150*/  FFMA.FTZ R27, R60, R8, R27 ;  /* 0x000000083c1b7223 */ /* 0x004fe4000001001b */
[----:B------:R-:W2:Y:S04]  /*2160*/  LDL.LU R58, [R1+0xc0] ;  /* 0x0000c000013a7983 */ /* 0x000ea80000300800 */
[----:B------:R-:W2:Y:S04]  /*2170*/  LDL.LU R59, [R1+0xbc] ;  /* 0x0000bc00013b7983 */ /* 0x000ea80000300800 */
[----:B------:R-:W2:Y:S01]  /*2180*/  LDL.LU R60, [R1+0xb8] ;  /* 0x0000b800013c7983 */ /* 0x000ea20000300800 */
[----:B------:R-:W-:Y:S01]  /*2190*/  UIADD3 UR10, UP0, UR14, 0xe, URZ ;  /* 0x0000000e0e0a7890 */ /* 0x000fe2000ff1e03f */
[----:B------:R-:W0:Y:S01]  /*21a0*/  S2R R48, SR_TID.X ;  /* 0x0000000000307919 */ /* 0x000e220000002100 */
[----:B------:R-:W-:Y:S01]  /*21b0*/  FADD.FTZ R29, R52, R29 ;  /* 0x0000001d341d7221 */ /* 0x000fe20000010000 */
[----:B------:R-:W-:Y:S01]  /*21c0*/  FADD.FTZ R31, R51, R31 ;  /* 0x0000001f331f7221 */ /* 0x000fe20000010000 */
[----:B------:R-:W-:Y:S01]  /*21d0*/  FADD.FTZ R33, R50, R33 ;  /* 0x0000002132217221 */ /* 0x000fe20000010000 */
[----:B------:R-:W-:Y:S01]  /*21e0*/  BAR.SYNC.DEFER_BLOCKING 0x0 ;  /* 0x0000000000007b1d */ /* 0x000fe20000010000 */
[----:B---3--:R-:W-:-:S05]  /*21f0*/  FFMA.FTZ R25, R61, R9, R25 ;  /* 0x000000093d197223 */ /* 0x008fca0000010019 */
[----:B------:R-:W3:Y:S01]  /*2200*/  LDL.LU R61, [R1+0xb4] ;  /* 0x0000b400013d7983 */ /* 0x000ee20000300800 */
[----:B------:R-:W-:Y:S01]  /*2210*/  UIADD3.X UR11, URZ, UR5, URZ, UP0, !UPT ;  /* 0x000000053f0b7290 */ /* 0x000fe200087fe43f */
[----:B------:R-:W-:Y:S01]  /*2220*/  FADD.FTZ R29, R29, R46 ;  /* 0x0000002e1d1d7221 */ /* 0x000fe20000010000 */
[----:B------:R-:W-:Y:S01]  /*2230*/  UISETP.GE.U32.AND UP0, UPT, UR10, UR16, UPT ;  /* 0x000000100a00728c */ /* 0x000fe2000bf06070 */
[----:B------:R-:W-:Y:S01]  /*2240*/  FADD.FTZ R31, R31, R45 ;  /* 0x0000002d1f1f7221 */ /* 0x000fe20000010000 */
[----:B------:R-:W-:Y:S01]  /*2250*/  FADD.FTZ R33, R33, R44 ;  /* 0x0000002c21217221 */ /* 0x000fe20000010000 */
[----:B------:R-:W-:Y:S01]  /*2260*/  FADD.FTZ R30, R30, R39 ;  /* 0x000000271e1e7221 */ /* 0x000fe20000010000 */
[----:B------:R-:W-:Y:S01]  /*2270*/  UISETP.GE.AND.EX UP0, UPT, UR11, UR7, UPT, UP0 ;  /* 0x000000070b00728c */ /* 0x000fe2000bf06300 */
[----:B------:R-:W-:Y:S01]  /*2280*/  FADD.FTZ R29, R29, R42 ;  /* 0x0000002a1d1d7221 */ /* 0x000fe20000010000 */
[----:B------:R-:W-:Y:S01]  /*2290*/  FADD.FTZ R31, R31, R41 ;  /* 0x000000291f1f7221 */ /* 0x000fe20000010000 */
[----:B------:R-:W-:Y:S01]  /*22a0*/  FADD.FTZ R33, R33, R40 ;  /* 0x0000002821217221 */ /* 0x000fe20000010000 */
[----:B------:R-:W-:Y:S01]  /*22b0*/  FADD.FTZ R30, R30, R9 ;  /* 0x000000091e1e7221 */ /* 0x000fe20000010000 */
[----:B------:R-:W-:Y:S01]  /*22c0*/  FADD.FTZ R29, R29, R38 ;  /* 0x000000261d1d7221 */ /* 0x000fe20000010000 */
[----:B------:R-:W-:Y:S01]  /*22d0*/  FADD.FTZ R31, R31, R7 ;  /* 0x000000071f1f7221 */ /* 0x000fe20000010000 */
[----:B------:R-:W-:Y:S01]  /*22e0*/  FADD.FTZ R33, R33, R8 ;  /* 0x0000000821217221 */ /* 0x000fe20000010000 */
[----:B------:R-:W-:Y:S01]  /*22f0*/  PLOP3.LUT P0, PT, PT, PT, UP0, 0x80, 0x0 ;  /* 0x000000000000781c */ /* 0x000fe20003f0f008 */
[----:B-----5:R-:W-:Y:S01]  /*2300*/  FADD.FTZ R30, R30, R13 ;  /* 0x0000000d1e1e7221 */ /* 0x020fe20000010000 */
[----:B----4-:R-:W-:Y:S01]  /*2310*/  FFMA.FTZ R26, R32, R10, R26 ;  /* 0x0000000a201a7223 */ /* 0x010fe2000001001a */
        /* <DEDUP_REMOVED lines=11> */
[----:B------:R-:W-:Y:S01]  /*23d0*/  FFMA.FTZ R28, R49, R15, R28 ;  /* 0x0000000f311c7223 */ /* 0x000fe2000001001c */
[----:B------:R-:W-:Y:S01]  /*23e0*/  FADD.FTZ R29, R29, R18 ;  /* 0x000000121d1d7221 */ /* 0x000fe20000010000 */
[----:B------:R-:W-:Y:S01]  /*23f0*/  FADD.FTZ R31, R31, R19 ;  /* 0x000000131f1f7221 */ /* 0x000fe20000010000 */
[----:B------:R-:W-:Y:S01]  /*2400*/  FADD.FTZ R33, R33, R20 ;  /* 0x0000001421217221 */ /* 0x000fe20000010000 */
[----:B--2---:R-:W-:Y:S01]  /*2410*/  FFMA.FTZ R25, R60, R17, R25 ;  /* 0x000000113c197223 */ /* 0x004fe20000010019 */
[----:B------:R-:W-:Y:S01]  /*2420*/  FFMA.FTZ R34, R58, R19, R28 ;  /* 0x000000133a227223 */ /* 0x000fe2000001001c */
[----:B0-----:R-:W-:Y:S01]  /*2430*/  ISETP.GT.U32.AND P1, PT, R48, 0x1f, PT ;  /* 0x0000001f3000780c */ /* 0x001fe20003f24070 */
[----:B------:R-:W-:Y:S01]  /*2440*/  FADD.FTZ R29, R29, R22 ;  /* 0x000000161d1d7221 */ /* 0x000fe20000010000 */
[----:B------:R-:W-:Y:S01]  /*2450*/  FADD.FTZ R31, R31, R23 ;  /* 0x000000171f1f7221 */ /* 0x000fe20000010000 */
[----:B------:R-:W-:Y:S01]  /*2460*/  FADD.FTZ R33, R33, R24 ;  /* 0x0000001821217221 */ /* 0x000fe20000010000 */
[----:B---3--:R-:W-:Y:S01]  /*2470*/  FFMA.FTZ R32, R61, R16, R27 ;  /* 0x000000103d207223 */ /* 0x008fe2000001001b */
[----:B------:R-:W-:Y:S01]  /*2480*/  FADD.FTZ R27, R30, R21 ;  /* 0x000000151e1b7221 */ /* 0x000fe20000010000 */
[----:B------:R-:W-:-:S02]  /*2490*/  FFMA.FTZ R30, R59, R18, R26 ;  /* 0x000000123b1e7223 */ /* 0x000fc4000001001a */
[----:B------:R-:W-:Y:S01]  /*24a0*/  FFMA.FTZ R32, R57, R20, R32 ;  /* 0x0000001439207223 */ /* 0x000fe20000010020 */
[----:B------:R-:W-:Y:S01]  /*24b0*/  FFMA.FTZ R26, R56, R21, R25 ;  /* 0x00000015381a7223 */ /* 0x000fe20000010019 */
[----:B------:R-:W-:Y:S01]  /*24c0*/  FFMA.FTZ R28, R55, R22, R30 ;  /* 0x00000016371c7223 */ /* 0x000fe2000001001e */
[----:B------:R-:W-:Y:S01]  /*24d0*/  FFMA.FTZ R30, R54, R23, R34 ;  /* 0x00000017361e7223 */ /* 0x000fe20000010022 */
[----:B------:R-:W-:Y:S01]  /*24e0*/  FFMA.FTZ R32, R53, R24, R32 ;  /* 0x0000001835207223 */ /* 0x000fe20000010020 */
[----:B------:R-:W-:Y:S06]  /*24f0*/  @!P0 BRA `(.L_x_2641) ;  /* 0x0000000000ec8947 */ /* 0x000fec0003800000 */
[----:B------:R-:W2:Y:S04]  /*2500*/  LDL R49, [R1+0xb0] ;  /* 0x0000b00001317983 */ /* 0x000ea80000100800 */
[----:B------:R-:W3:Y:S01]  /*2510*/  LDL R37, [R1+0xac] ;  /* 0x0000ac0001257983 */ /* 0x000ee20000100800 */
[----:B------:R-:W0:Y:S01]  /*2520*/  S2UR UR9, SR_CgaCtaId ;  /* 0x00000000000979c3 */ /* 0x000e220000008800 */
[----:B------:R-:W-:Y:S01]  /*2530*/  UMOV UR5, 0x400 ;  /* 0x0000040000057882 */ /* 0x000fe20000000000 */
[----:B------:R-:W-:Y:S01]  /*2540*/  SHF.L.U32 R35, R48, 0x1, RZ ;  /* 0x0000000130237819 */ /* 0x000fe200000006ff */
[----:B------:R1:W-:Y:S03]  /*2550*/  STL.64 [R1+0xb8], R2 ;  /* 0x0000b80201007387 */ /* 0x0003e60000100a00 */
[----:B------:R-:W-:-:S04]  /*2560*/  LOP3.LUT R35, R35, 0x18, RZ, 0xc0, !PT ;  /* 0x0000001823237812 */ /* 0x000fc800078ec0ff */
[----:B------:R-:W-:Y:S01]  /*2570*/  LOP3.LUT R36, R35, 0x8, RZ, 0x3c, !PT ;  /* 0x0000000823247812 */ /* 0x000fe200078e3cff */
[----:B-1----:R-:W1:Y:S01]  /*2580*/  S2R R2, SR_TID.X ;  /* 0x0000000000027919 */ /* 0x002e620000002100 */
[----:B0-----:R-:W-:Y:S02]  /*2590*/  ULEA UR5, UR9, UR5, 0x18 ;  /* 0x0000000509057291 */ /* 0x001fe4000f8ec03f */
[----:B------:R-:W-:-:S04]  /*25a0*/  USHF.R.U32.HI UR9, URZ, 0x1, UR6 ;  /* 0x000000013f097899 */ /* 0x000fc80008011606 */
[----:B------:R-:W-:Y:S01]  /*25b0*/  LEA R25, R48, UR5, 0x5 ;  /* 0x0000000530197c11 */ /* 0x000fe2000f8e28ff */
[----:B------:R-:W-:-:S03]  /*25c0*/  USHF.L.U32 UR9, UR9, 0x4, URZ ;  /* 0x0000000409097899 */ /* 0x000fc6000800063f */
[C---:B------:R-:W-:Y:S01]  /*25d0*/  IADD3 R34, R25.reuse, R35, RZ ;  /* 0x0000002319227210 */ /* 0x040fe20007ffe0ff */
[----:B------:R-:W-:Y:S01]  /*25e0*/  ULOP3.LUT UR9, UR9, 0xfffffff0, UR17, 0xe2, !UPT ;  /* 0xfffffff009097892 */ /* 0x000fe2000f8ee211 */
[----:B------:R-:W-:-:S03]  /*25f0*/  IADD3 R36, R25, R36, RZ ;  /* 0x0000002419247210 */ /* 0x000fc60007ffe0ff */
[----:B------:R0:W-:Y:S01]  /*2600*/  STS.64 [R34], R26 ;  /* 0x0000001a22007388 */ /* 0x0001e20000000a00 */
[----:B------:R-:W-:-:S03]  /*2610*/  UIMAD UR9, UR9, 0x780, UR15 ;  /* 0x00000780090978a4 */ /* 0x000fc6000f8e020f */
[----:B------:R4:W-:Y:S01]  /*2620*/  STS.64 [R36], R28 ;  /* 0x0000001c24007388 */ /* 0x0009e20000000a00 */
[----:B-1----:R-:W-:Y:S02]  /*2630*/  SHF.R.S32.HI R3, RZ, 0x1f, R2 ;  /* 0x0000001fff037819 */ /* 0x002fe40000011402 */
[C---:B0-----:R-:W-:Y:S02]  /*2640*/  LOP3.LUT R34, R35.reuse, 0x10, RZ, 0x3c, !PT ;  /* 0x0000001023227812 */ /* 0x041fe400078e3cff */
[----:B------:R-:W-:Y:S02]  /*2650*/  LOP3.LUT R35, R35, 0x18, RZ, 0x3c, !PT ;  /* 0x0000001823237812 */ /* 0x000fe400078e3cff */
[C---:B------:R-:W-:Y:S02]  /*2660*/  IADD3 R34, R25.reuse, R34, RZ ;  /* 0x0000002219227210 */ /* 0x040fe40007ffe0ff */
[----:B------:R-:W-:Y:S02]  /*2670*/  IADD3 R35, R25, R35, RZ ;  /* 0x0000002319237210 */ /* 0x000fe40007ffe0ff */
[----:B------:R-:W-:Y:S01]  /*2680*/  LEA.HI R3, R3, R2, RZ, 0x2 ;  /* 0x0000000203037211 */ /* 0x000fe200078f10ff */
[----:B------:R2:W-:Y:S01]  /*2690*/  STS.64 [R34], R30 ;  /* 0x0000001e22007388 */ /* 0x0005e20000000a00 */
[----:B------:R-:W-:-:S02]  /*26a0*/  IADD3 R25, R48, UR9, RZ ;  /* 0x0000000930197c10 */ /* 0x000fc4000fffe0ff */
[----:B------:R-:W-:Y:S01]  /*26b0*/  SHF.R.S32.HI R3, RZ, 0x2, R3 ;  /* 0x00000002ff037819 */ /* 0x000fe20000011403 */
[----:B------:R-:W-:Y:S01]  /*26c0*/  STS.64 [R35], R32 ;  /* 0x0000002023007388 */ /* 0x000fe20000000a00 */
[----:B------:R-:W-:Y:S02]  /*26d0*/  SHF.L.U32 R25, R25, 0x1, RZ ;  /* 0x0000000119197819 */ /* 0x000fe400000006ff */
[----:B----4-:R-:W-:Y:S02]  /*26e0*/  LEA R36, R3, UR5, 0x5 ;  /* 0x0000000503247c11 */ /* 0x010fe4000f8e28ff */
[----:B------:R-:W0:Y:S01]  /*26f0*/  LDC.64 R2, c[0x0][0x260] ;  /* 0x00009800ff027b82 */ /* 0x000e220000000a00 */
[----:B------:R-:W-:-:S07]  /*2700*/  IADD3 R48, R25, 0x3c0, RZ ;  /* 0x000003c019307810 */ /* 0x000fce0007ffe0ff */
[----:B------:R-:W-:Y:S01]  /*2710*/  BAR.SYNC.DEFER_BLOCKING 0x0 ;  /* 0x0000000000007b1d */ /* 0x000fe20000010000 */
[----:B--2---:R-:W-:Y:S01]  /*2720*/  LEA R34, R49, R36, 0x3 ;  /* 0x0000002431227211 */ /* 0x004fe200078e18ff */
[----:B---3--:R-:W-:-:S05]  /*2730*/  IMAD R36, R37, 0x8, R36 ;  /* 0x0000000825247824 */ /* 0x008fca00078e0224 */
[----:B------:R-:W1:Y:S04]  /*2740*/  LDS.64 R34, [R34] ;  /* 0x0000000022227984 */ /* 0x000e680000000a00 */
[----:B------:R-:W2:Y:S01]  /*2750*/  LDS.64 R36, [R36+0x1e00] ;  /* 0x001e000024247984 */ /* 0x000ea20000000a00 */
        /* <DEDUP_REMOVED lines=9> */
[----:B------:R-:W-:-:S03]  /*27f0*/  IMAD.WIDE.U32 R48, R48, 0x4, R2 ;  /* 0x0000000430307825 */ /* 0x000fc600078e0002 */
[----:B------:R0:W5:Y:S01]  /*2800*/  LDL.LU.64 R2, [R1+0xb8] ;  /* 0x0000b80001027983 */ /* 0x0001620000300a00 */
[----:B--2---:R-:W-:-:S04]  /*2810*/  LEA R36, R37, UR5, 0x5 ;  /* 0x0000000525247c11 */ /* 0x004fc8000f8e28ff */
[-C--:B---3--:R-:W-:Y:S02]  /*2820*/  LEA R34, R34, R36.reuse, 0x3 ;  /* 0x0000002422227211 */ /* 0x088fe400078e18ff */
[----:B----4-:R-:W-:-:S04]  /*2830*/  LEA R36, R35, R36, 0x3 ;  /* 0x0000002423247211 */ /* 0x010fc800078e18ff */
[----:B------:R-:W1:Y:S04]  /*2840*/  LDS.64 R34, [R34] ;  /* 0x0000000022227984 */ /* 0x000e680000000a00 */
[----:B------:R-:W2:Y:S01]  /*2850*/  LDS.64 R36, [R36+0x1e00] ;  /* 0x001e000024247984 */ /* 0x000ea20000000a00 */
[----:B-1----:R-:W-:Y:S01]  /*2860*/  FADD.FTZ R35, RZ, R35 ;  /* 0x00000023ff237221 */ /* 0x002fe20000010000 */
[----:B------:R-:W-:-:S03]  /*2870*/  FADD.FTZ R34, RZ, R34 ;  /* 0x00000022ff227221 */ /* 0x000fc60000010000 */
[----:B--2---:R-:W-:Y:S01]  /*2880*/  FADD.FTZ R37, R35, R37 ;  /* 0x0000002523257221 */ /* 0x004fe20000010000 */
[----:B------:R-:W-:-:S05]  /*2890*/  FADD.FTZ R36, R34, R36 ;  /* 0x0000002422247221 */ /* 0x000fca0000010000 */
[----:B------:R0:W-:Y:S02]  /*28a0*/  STG.E.64 desc[UR12][R48.64+0xe000], R36 ;  /* 0x00e0002430007986 */ /* 0x0001e4000c101b0c */
.L_x_2641:
[----:B0-----:R-:W0:Y:S01]  /*28b0*/  S2R R49, SR_TID.X ;  /* 0x0000000000317919 */ /* 0x001e220000002100 */
[----:B------:R-:W-:Y:S01]  /*28c0*/  BSSY B0, `(.L_x_2642) ;  /* 0x000009f000007945 */ /* 0x000fe20003800000 */
[----:B------:R-:W-:-:S03]  /*28d0*/  CS2R R34, SRZ ;  /* 0x0000000000227805 */ /* 0x000fc6000001ff00 */
[----:B------:R-:W-:Y:S05]  /*28e0*/  @P1 BRA `(.L_x_2643) ;  /* 0x0000000800701947 */ /* 0x000fea0003800000 */
[----:B------:R-:W-:Y:S01]  /*28f0*/  USHF.L.U32 UR5, UR14, 0x4, URZ ;  /* 0x000000040e057899 */ /* 0x000fe2000800063f */
[----:B------:R-:W-:Y:S01]  /*2900*/  MOV R34, 0x3c ;  /* 0x0000003c00227802 */ /* 0x000fe20000000f00 */
[----:B------:R-:W-:Y:S01]  /*2910*/  HFMA2.MMA R35, -RZ, RZ, 0, 1.430511474609375e-06 ;  /* 0x00000018ff237435 */ /* 0x000fe200000001ff */
[----:B0-----:R-:W-:Y:S01]  /*2920*/  SHF.L.U32 R48, R49, 0x3, RZ ;  /* 0x0000000331307819 */ /* 0x001fe200000006ff */
[----:B------:R-:W-:-:S03]  /*2930*/  ULOP3.LUT UR5, UR5, 0x10, URZ, 0xc0, !UPT ;  /* 0x0000001005057892 */ /* 0x000fc6000f8ec03f */
[----:B------:R-:W-:-:S03]  /*2940*/  LOP3.LUT R48, R48, 0x8, RZ, 0xc0, !PT ;  /* 0x0000000830307812 */ /* 0x000fc600078ec0ff */
[----:B------:R-:W-:-:S05]  /*2950*/  LEA.HI R25, R49, UR5, RZ, 0x1f ;  /* 0x0000000531197c11 */ /* 0x000fca000f8ff8ff */
        /* <DEDUP_REMOVED lines=139> */
[----:B------:R-:W-:Y:S01]  /*3210*/  SHF.R.S32.HI R34, RZ, 0x1f, R25 ;  /* 0x0000001fff227819 */ /* 0x000fe20000011419 */
[----:B------:R-:W-:-:S03]  /*3220*/  FADD.FTZ R37, R37, R35 ;  /* 0x0000002325257221 */ /* 0x000fc60000010000 */
[----:B------:R-:W-:Y:S02]  /*3230*/  LEA.HI R34, R34, R25, RZ, 0x2 ;  /* 0x0000001922227211 */ /* 0x000fe400078f10ff */
[----:B------:R-:W-:Y:S02]  /*3240*/  MOV R25, 0x18 ;  /* 0x0000001800197802 */ /* 0x000fe40000000f00 */
[----:B------:R-:W-:-:S05]  /*3250*/  SHF.R.S32.HI R34, RZ, 0x2, R34 ;  /* 0x00000002ff227819 */ /* 0x000fca0000011422 */
[----:B------:R-:W-:-:S05]  /*3260*/  IMAD R34, R34, R25, UR8 ;  /* 0x0000000822227e24 */ /* 0x000fca000f8e0219 */
[----:B------:R-:W-:-:S06]  /*3270*/  IADD3 R34, R48, R34, RZ ;  /* 0x0000002230227210 */ /* 0x000fcc0007ffe0ff */
[----:B------:R-:W0:Y:S02]  /*3280*/  LDS.64 R34, [R34] ;  /* 0x0000000022227984 */ /* 0x000e240000000a00 */
[----:B0-----:R-:W-:Y:S01]  /*3290*/  FADD.FTZ R34, R36, R34 ;  /* 0x0000002224227221 */ /* 0x001fe20000010000 */
[----:B------:R-:W-:-:S07]  /*32a0*/  FADD.FTZ R35, R37, R35 ;  /* 0x0000002325237221 */ /* 0x000fce0000010000 */
.L_x_2643:
[----:B------:R-:W-:Y:S05]  /*32b0*/  BSYNC B0 ;  /* 0x0000000000007941 */ /* 0x000fea0003800000 */
.L_x_2642:
[----:B------:R-:W1:Y:S01]  /*32c0*/  SHFL.BFLY PT, R36, R34, 0x1, 0x1f ;  /* 0x0c201f0022247f89 */ /* 0x000e6200000e0000 */
[----:B0-----:R-:W-:Y:S01]  /*32d0*/  LOP3.LUT P1, RZ, R49, 0xffffffe1, RZ, 0xc0, !PT ;  /* 0xffffffe131ff7812 */ /* 0x001fe2000782c0ff */
[----:B------:R-:W-:Y:S02]  /*32e0*/  BSSY B0, `(.L_x_2644) ;  /* 0x0000011000007945 */ /* 0x000fe40003800000 */
[----:B------:R-:W0:Y:S01]  /*32f0*/  SHFL.BFLY PT, R25, R35, 0x1, 0x1f ;  /* 0x0c201f0023197f89 */ /* 0x000e2200000e0000 */
[----:B-1----:R-:W-:Y:S01]  /*3300*/  FADD.FTZ R34, R36, R34 ;  /* 0x0000002224227221 */ /* 0x002fe20000010000 */
[----:B0-----:R-:W-:-:S08]  /*3310*/  FADD.FTZ R35, R25, R35 ;  /* 0x0000002319237221 */ /* 0x001fd00000010000 */
        /* <DEDUP_REMOVED lines=13> */
.L_x_2645:
[----:B------:R-:W-:Y:S05]  /*33f0*/  BSYNC B0 ;  /* 0x0000000000007941 */ /* 0x000fea0003800000 */
.L_x_2644:
        /* <DEDUP_REMOVED lines=17> */
.L_x_2648:
[----:B------:R-:W2:Y:S04]  /*3510*/  LD.E.STRONG.GPU R36, desc[UR12][R34.64] ;  /* 0x0000000c22247980 */ /* 0x000ea8000c10f900 */
[----:B--2---:R-:W-:Y:S01]  /*3520*/  CCTL.IVALL ;  /* 0x00000000ff00798f */ /* 0x004fe20002000000 */
[----:B------:R-:W-:Y:S05]  /*3530*/  YIELD ;  /* 0x0000000000007946 */ /* 0x000fea0003800000 */
[----:B-----5:R-:W-:-:S04]  /*3540*/  LOP3.LUT R36, R36, R25, RZ, 0x3c, !PT ;  /* 0x0000001924247212 */ /* 0x020fc800078e3cff */
[----:B------:R-:W-:-:S13]  /*3550*/  ISETP.GT.AND P1, PT, R36, -0x1, PT ;  /* 0xffffffff2400780c */ /* 0x000fda0003f24270 */
[----:B------:R-:W-:Y:S05]  /*3560*/  @P1 BRA `(.L_x_2648) ;  /* 0xfffffffc00e81947 */ /* 0x000fea000383ffff */
.L_x_2647:
[----:B------:R-:W-:Y:S05]  /*3570*/  WARPSYNC.ALL ;  /* 0x0000000000007948 */ /* 0x000fea0003800000 */
[----:B------:R-:W-:Y:S06]  /*3580*/  BAR.SYNC.DEFER_BLOCKING 0x0 ;  /* 0x0000000000007b1d */ /* 0x000fec0000010000 */
[----:B------:R-:W-:Y:S05]  /*3590*/  BRA `(.L_x_2649) ;  /* 0x0000000000687947 */ /* 0x000fea0003800000 */
.L_x_2646:
[----:B------:R-:W1:Y:S01]  /*35a0*/  S2R R25, SR_TID.X ;  /* 0x0000000000197919 */ /* 0x000e620000002100 */
[----:B------:R-:W-:Y:S01]  /*35b0*/  BAR.SYNC.DEFER_BLOCKING 0x0 ;  /* 0x0000000000007b1d */ /* 0x000fe20000010000 */
[----:B-1----:R-:W-:-:S13]  /*35c0*/  ISETP.NE.AND P1, PT, R25, RZ, PT ;  /* 0x000000ff1900720c */ /* 0x002fda0003f25270 */
        /* <DEDUP_REMOVED lines=8> */
[----:B------:R-:W-:Y:S02]  /*3650*/  SEL R25, R25, 0x1, !P1 ;  /* 0x0000000119197807 */ /* 0x000fe40004800000 */
[----:B------:R-:W-:-:S05]  /*3660*/  MOV R34, UR5 ;  /* 0x0000000500227c02 */ /* 0x000fca0008000f00 */
[----:B0-----:R-:W-:Y:S01]  /*3670*/  IMAD.WIDE.U32 R34, R34, 0x4, R36 ;  /* 0x0000000422227825 */ /* 0x001fe200078e0024 */
[----:B------:R-:W-:Y:S06]  /*3680*/  MEMBAR.ALL.GPU ;  /* 0x0000000000007992 */ /* 0x000fec000000a000 */
[----:B------:R-:W-:-:S00]  /*3690*/  ERRBAR ;  /* 0x00000000000079ab */ /* 0x000fc00000000000 */
[----:B------:R-:W-:Y:S06]  /*36a0*/  CGAERRBAR ;  /* 0x00000000000075ab */ /* 0x000fec0000000000 */
[----:B------:R0:W5:Y:S02]  /*36b0*/  ATOM.E.ADD.STRONG.GPU PT, R25, desc[UR12][R34.64], R25 ;  /* 0x000000192219798a */ /* 0x00016400081ee1cc */
.L_x_2651:
[----:B------:R-:W2:Y:S04]  /*36c0*/  LD.E.STRONG.GPU R36, desc[UR12][R34.64] ;  /* 0x0000000c22247980 */ /* 0x000ea8000c10f900 */
[----:B--2---:R-:W-:Y:S01]  /*36d0*/  CCTL.IVALL ;  /* 0x00000000ff00798f */ /* 0x004fe20002000000 */
[----:B------:R-:W-:Y:S05]  /*36e0*/  YIELD ;  /* 0x0000000000007946 */ /* 0x000fea0003800000 */
[----:B-----5:R-:W-:-:S04]  /*36f0*/  LOP3.LUT R36, R36, R25, RZ, 0x3c, !PT ;  /* 0x0000001924247212 */ /* 0x020fc800078e3cff */
[----:B------:R-:W-:-:S13]  /*3700*/  ISETP.GT.AND P1, PT, R36, -0x1, PT ;  /* 0xffffffff2400780c */ /* 0x000fda0003f24270 */
[----:B------:R-:W-:Y:S05]  /*3710*/  @P1 BRA `(.L_x_2651) ;  /* 0xfffffffc00e81947 */ /* 0x000fea000383ffff */
.L_x_2650:
[----:B------:R-:W-:Y:S05]  /*3720*/  WARPSYNC.ALL ;  /* 0x0000000000007948 */ /* 0x000fea0003800000 */
[----:B------:R-:W-:Y:S06]  /*3730*/  BAR.SYNC.DEFER_BLOCKING 0x0 ;  /* 0x0000000000007b1d */ /* 0x000fec0000010000 */
.L_x_2649:
[----:B0-----:R-:W0:Y:S01]  /*3740*/  S2R R37, SR_TID.X ;  /* 0x0000000000257919 */ /* 0x001e220000002100 */
[----:B------:R-:W2:Y:S01]  /*3750*/  LDL.LU R36, [R1+0x9c] ;  /* 0x00009c0001247983 */ /* 0x000ea20000300800 */
[----:B------:R-:W-:-:S03]  /*3760*/  MOV R34, UR4 ;  /* 0x0000000400227c02 */ /* 0x000fc60008000f00 */
[----:B------:R-:W-:Y:S04]  /*3770*/  STL [R1+0xd0], R33 ;  /* 0x0000d02101007387 */ /* 0x000fe80000100800 */
[----:B------:R-:W-:Y:S04]  /*3780*/  STL [R1+0xcc], R32 ;  /* 0x0000cc2001007387 */ /* 0x000fe80000100800 */
[----:B------:R1:W-:Y:S04]  /*3790*/  STL [R1+0xc8], R31 ;  /* 0x0000c81f01007387 */ /* 0x0003e80000100800 */
[----:B------:R3:W-:Y:S04]  /*37a0*/  STL [R1+0xc4], R30 ;  /* 0x0000c41e01007387 */ /* 0x0007e80000100800 */
[----:B------:R4:W-:Y:S04]  /*37b0*/  STL [R1+0xc0], R29 ;  /* 0x0000c01d01007387 */ /* 0x0009e80000100800 */
[----:B------:R4:W-:Y:S01]  /*37c0*/  STL [R1+0xbc], R28 ;  /* 0x0000bc1c01007387 */ /* 0x0009e20000100800 */
[----:B0-----:R-:W-:-:S03]  /*37d0*/  ISETP.GT.U32.AND P1, PT, R37, 0xff, PT ;  /* 0x000000ff2500780c */ /* 0x001fc60003f24070 */
[----:B------:R0:W-:Y:S04]  /*37e0*/  STL [R1+0xb8], R27 ;  /* 0x0000b81b01007387 */ /* 0x0001e80000100800 */
[----:B------:R0:W-:Y:S04]  /*37f0*/  STL [R1+0xb4], R26 ;  /* 0x0000b41a01007387 */ /* 0x0001e80000100800 */
[----:B-1----:R-:W2:Y:S02]  /*3800*/  LDL.LU R31, [R1+0x54] ;  /* 0x00005400011f7983 */ /* 0x002ea40000300800 */
[----:B------:R-:W1:Y:S02]  /*3810*/  @!P1 LDC R25, c[0x0][0x10] ;  /* 0x00000400ff199b82 */ /* 0x000e640000000800 */
[----:B---3--:R-:W3:Y:S04]  /*3820*/  LDL.LU R30, [R1+0x58] ;  /* 0x00005800011e7983 */ /* 0x008ee80000300800 */
[----:B----4-:R-:W4:Y:S04]  /*3830*/  LDL.LU R29, [R1+0x28] ;  /* 0x00002800011d7983 */ /* 0x010f280000300800 */
[----:B------:R-:W4:Y:S04]  /*3840*/  LDL.LU R28, [R1+0x50] ;  /* 0x00005000011c7983 */ /* 0x000f280000300800 */
[----:B0-----:R-:W4:Y:S04]  /*3850*/  LDL.LU R27, [R1+0x4c] ;  /* 0x00004c00011b7983 */ /* 0x001f280000300800 */
[----:B------:R-:W4:Y:S01]  /*3860*/  LDL.LU R26, [R1+0x48] ;  /* 0x00004800011a7983 */ /* 0x000f220000300800 */
[----:B-1----:R-:W-:Y:S01]  /*3870*/  @!P1 IMAD R25, R25, R34, UR6 ;  /* 0x0000000619199e24 */ /* 0x002fe2000f8e0222 */
[----:B------:R-:W-:-:S05]  /*3880*/  @!P1 LOP3.LUT R34, R37, 0x7ffffff0, RZ, 0xc0, !PT ;  /* 0x7ffffff025229812 */ /* 0x000fca00078ec0ff */
[----:B------:R-:W-:Y:S01]  /*3890*/  @!P1 IMAD R25, R25, 0x100, R34 ;  /* 0x0000010019199824 */ /* 0x000fe200078e0222 */
[----:B------:R-:W-:-:S04]  /*38a0*/  @!P1 LOP3.LUT R34, R37, 0xf, RZ, 0xc0, !PT ;  /* 0x0000000f25229812 */ /* 0x000fc800078ec0ff */
[----:B------:R-:W-:Y:S02]  /*38b0*/  @!P1 IADD3 R25, R25, R34, RZ ;  /* 0x0000002219199210 */ /* 0x000fe40007ffe0ff */
[----:B------:R-:W0:Y:S02]  /*38c0*/  @!P1 LDC.64 R34, c[0x0][0x260] ;  /* 0x00009800ff229b82 */ /* 0x000e240000000a00 */
[----:B------:R-:W-:-:S05]  /*38d0*/  @!P1 SHF.L.U32 R25, R25, 0x1, RZ ;  /* 0x0000000119199819 */ /* 0x000fca00000006ff */
[----:B0-----:R-:W-:-:S06]  /*38e0*/  @!P1 IMAD.WIDE.U32 R34, R25, 0x4, R34 ;  /* 0x0000000419229825 */ /* 0x001fcc00078e0022 */
[----:B------:R-:W2:Y:S01]  /*38f0*/  @!P1 LDG.E.64 R34, desc[UR12][R34.64] ;  /* 0x0000000c22229981 */ /* 0x000ea2000c1e1b00 */
[----:B------:R-:W-:Y:S01]  /*3900*/  HFMA2.MMA R25, -RZ, RZ, 0, 0 ;  /* 0x00000000ff197435 */ /* 0x000fe200000001ff */
[----:B------:R-:W0:Y:S01]  /*3910*/  S2UR UR9, SR_CgaCtaId ;  /* 0x00000000000979c3 */ /* 0x000e220000008800 */
[----:B------:R-:W-:Y:S02]  /*3920*/  UMOV UR5, 0x400 ;  /* 0x0000040000057882 */ /* 0x000fe40000000000 */
[----:B------:R-:W-:-:S04]  /*3930*/  UIADD3 UR5, UR5, 0x5280, URZ ;  /* 0x0000528005057890 */ /* 0x000fc8000fffe03f */
[----:B0-----:R-:W-:Y:S02]  /*3940*/  ULEA UR5, UR9, UR5, 0x18 ;  /* 0x0000000509057291 */ /* 0x001fe4000f8ec03f */
[----:B------:R-:W-:-:S03]  /*3950*/  USHF.L.U32 UR9, UR14, 0x4, URZ ;  /* 0x000000040e097899 */ /* 0x000fc6000800063f */
[----:B------:R-:W-:Y:S01]  /*3960*/  ULDC.64 UR14, c[0x0][0x210] ;  /* 0x00008400000e7ab9 */ /* 0x000fe20000000a00 */
[----:B------:R-:W-:Y:S01]  /*3970*/  ULOP3.LUT UR9, UR9, 0x10, URZ, 0xc0, !UPT ;  /* 0x0000001009097892 */ /* 0x000fe2000f8ec03f */
[----:B--2---:R-:W-:Y:S01]  /*3980*/  @!P1 FADD.FTZ R25, RZ, R34 ;  /* 0x00000022ff199221 */ /* 0x004fe20000010000 */
        /* <DEDUP_REMOVED lines=18> */
[----:B------:R-:W-:Y:S01]  /*3ab0*/  @!P1 FMUL.FTZ R34, R34, 6.5104170062113553286e-05 ;  /* 0x3888888922229820 */ /* 0x000fe20000410000 */
[----:B0-----:R-:W-:Y:S01]  /*3ac0*/  FADD.FTZ R35, R35, R25 ;  /* 0x0000001923237221 */ /* 0x001fe20000010000 */
[----:B------:R-:W-:-:S03]  /*3ad0*/  @!P1 SHF.R.U32.HI R25, RZ, 0x1, R37 ;  /* 0x00000001ff199819 */ /* 0x000fc60000011625 */
[----:B------:R-:W-:Y:S01]  /*3ae0*/  @!P1 FMUL.FTZ R35, R35, 6.5104170062113553286e-05 ;  /* 0x3888888923239820 */ /* 0x000fe20000410000 */
[----:B------:R-:W-:-:S05]  /*3af0*/  @!P1 LOP3.LUT R25, R25, 0x7ffffff8, RZ, 0xc0, !PT ;  /* 0x7ffffff819199812 */ /* 0x000fca00078ec0ff */
[----:B------:R0:W-:Y:S02]  /*3b00*/  @!P1 STS.64 [R25+UR5], R34 ;  /* 0x0000002219009988 */ /* 0x0001e40008000a05 */
[----:B0-----:R-:W-:Y:S02]  /*3b10*/  IADD3 R25, R36, -UR9, RZ ;  /* 0x8000000924197c10 */ /* 0x001fe4000fffe0ff */
[----:B------:R-:W2:Y:S02]  /*3b20*/  LDL.LU R35, [R1+0x44] ;  /* 0x0000440001237983 */ /* 0x000ea40000300800 */
[----:B------:R-:W-:Y:S01]  /*3b30*/  LEA R25, R25, UR5, 0x3 ;  /* 0x0000000519197c11 */ /* 0x000fe2000f8e18ff */
[----:B------:R-:W-:Y:S06]  /*3b40*/  BAR.SYNC.DEFER_BLOCKING 0x0 ;  /* 0x0000000000007b1d */ /* 0x000fec0000010000 */
[----:B------:R-:W2:Y:S04]  /*3b50*/  LDL.LU R34, [R1+0x40] ;  /* 0x0000400001227983 */ /* 0x000ea80000300800 */
[----:B------:R-:W2:Y:S04]  /*3b60*/  LDL.LU R33, [R1+0x3c] ;  /* 0x00003c0001217983 */ /* 0x000ea80000300800 */
[----:B------:R-:W2:Y:S04]  /*3b70*/  LDL.LU R32, [R1+0x38] ;  /* 0x0000380001207983 */ /* 0x000ea80000300800 */
[----:B------:R-:W0:Y:S02]  /*3b80*/  LDS.64 R36, [R25] ;  /* 0x0000000019247984 */ /* 0x000e240000000a00 */
[--C-:B0----5:R-:W-:Y:S01]  /*3b90*/  FFMA.FTZ R0, R0, R3, -R36.reuse ;  /* 0x0000000300007223 */ /* 0x121fe20000010824 */
[--C-:B------:R-:W-:Y:S01]  /*3ba0*/  FFMA.FTZ R52, R52, R4, -R36.reuse ;  /* 0x0000000434347223 */ /* 0x100fe20000010824 */
[--C-:B------:R-:W-:Y:S01]  /*3bb0*/  FFMA.FTZ R51, R51, R5, -R36.reuse ;  /* 0x0000000533337223 */ /* 0x100fe20000010824 */
[--C-:B------:R-:W-:Y:S01]  /*3bc0*/  FFMA.FTZ R50, R50, R6, -R36.reuse ;  /* 0x0000000632327223 */ /* 0x100fe20000010824 */
[----:B------:R-:W-:Y:S01]  /*3bd0*/  FFMA.FTZ R47, R3, R47, -R36 ;  /* 0x0000002f032f7223 */ /* 0x000fe20000010824 */
[-C--:B------:R-:W-:Y:S01]  /*3be0*/  FFMA.FTZ R0, R31, -R37.reuse, R0 ;  /* 0x800000251f007223 */ /* 0x080fe20000010000 */
[----:B------:R-:W-:Y:S01]  /*3bf0*/  FFMA.FTZ R46, R4, R46, -R36 ;  /* 0x0000002e042e7223 */ /* 0x000fe20000010824 */
[-C--:B---3--:R-:W-:Y:S01]  /*3c00*/  FFMA.FTZ R52, R30, -R37.reuse, R52 ;  /* 0x800000251e347223 */ /* 0x088fe20000010034 */
[----:B------:R-:W3:Y:S01]  /*3c10*/  LDL.LU R31, [R1+0x34] ;  /* 0x00003400011f7983 */ /* 0x000ee20000300800 */
[-C--:B----4-:R-:W-:Y:S01]  /*3c20*/  FFMA.FTZ R51, R29, -R37.reuse, R51 ;  /* 0x800000251d337223 */ /* 0x090fe20000010033 */
[----:B------:R-:W-:-:S02]  /*3c30*/  FFMA.FTZ R50, R28, -R37, R50 ;  /* 0x800000251c327223 */ /* 0x000fc40000010032 */
[----:B------:R-:W4:Y:S01]  /*3c40*/  LDL.LU R30, [R1+0x30] ;  /* 0x00003000011e7983 */ /* 0x000f220000300800 */
[-C--:B------:R-:W-:Y:S01]  /*3c50*/  FFMA.FTZ R47, R27, -R37.reuse, R47 ;  /* 0x800000251b2f7223 */ /* 0x080fe2000001002f */
[----:B------:R-:W-:Y:S02]  /*3c60*/  FFMA.FTZ R46, R26, -R37, R46 ;  /* 0x800000251a2e7223 */ /* 0x000fe4000001002e */
[----:B------:R-:W4:Y:S04]  /*3c70*/  LDL.LU R29, [R1+0x2c] ;  /* 0x00002c00011d7983 */ /* 0x000f280000300800 */
[----:B------:R-:W4:Y:S04]  /*3c80*/  LDL.LU R28, [R1+0x24] ;  /* 0x00002400011c7983 */ /* 0x000f280000300800 */
[----:B------:R-:W4:Y:S04]  /*3c90*/  LDL.LU R27, [R1+0x20] ;  /* 0x00002000011b7983 */ /* 0x000f280000300800 */
[----:B------:R-:W4:Y:S04]  /*3ca0*/  LDL.LU R26, [R1+0x1c] ;  /* 0x00001c00011a7983 */ /* 0x000f280000300800 */
[----:B------:R-:W4:Y:S01]  /*3cb0*/  LDL.LU R25, [R1+0x18] ;  /* 0x0000180001197983 */ /* 0x000f220000300800 */
[C-C-:B------:R-:W-:Y:S01]  /*3cc0*/  FFMA.FTZ R43, R3.reuse, R43, -R36.reuse ;  /* 0x0000002b032b7223 */ /* 0x140fe20000010824 */
[C-C-:B------:R-:W-:Y:S01]  /*3cd0*/  FFMA.FTZ R39, R3.reuse, R39, -R36.reuse ;  /* 0x0000002703277223 */ /* 0x140fe20000010824 */
[C-C-:B------:R-:W-:Y:S01]  /*3ce0*/  FFMA.FTZ R9, R3.reuse, R9, -R36.reuse ;  /* 0x0000000903097223 */ /* 0x140fe20000010824 */
[C-C-:B------:R-:W-:Y:S01]  /*3cf0*/  FFMA.FTZ R13, R3.reuse, R13, -R36.reuse ;  /* 0x0000000d030d7223 */ /* 0x140fe20000010824 */
[C-C-:B------:R-:W-:Y:S01]  /*3d00*/  FFMA.FTZ R17, R3.reuse, R17, -R36.reuse ;  /* 0x0000001103117223 */ /* 0x140fe20000010824 */
[--C-:B------:R-:W-:Y:S01]  /*3d10*/  FFMA.FTZ R3, R3, R21, -R36.reuse ;  /* 0x0000001503037223 */ /* 0x100fe20000010824 */
[C-C-:B------:R-:W-:Y:S01]  /*3d20*/  FFMA.FTZ R45, R5.reuse, R45, -R36.reuse ;  /* 0x0000002d052d7223 */ /* 0x140fe20000010824 */
[--C-:B------:R-:W-:Y:S01]  /*3d30*/  FFMA.FTZ R44, R6, R44, -R36.reuse ;  /* 0x0000002c062c7223 */ /* 0x100fe20000010824 */
[----:B------:R-:W4:Y:S01]  /*3d40*/  LDL.LU R21, [R1+0x14] ;  /* 0x0000140001157983 */ /* 0x000f220000300800 */
        /* <DEDUP_REMOVED lines=16> */
[--C-:B------:R-:W-:Y:S01]  /*3e50*/  FFMA.FTZ R4, R4, R22, -R36.reuse ;  /* 0x0000001604047223 */ /* 0x100fe20000010824 */
[--C-:B------:R-:W-:Y:S01]  /*3e60*/  FFMA.FTZ R5, R5, R23, -R36.reuse ;  /* 0x0000001705057223 */ /* 0x100fe20000010824 */
[----:B------:R-:W-:Y:S01]  /*3e70*/  FFMA.FTZ R6, R6, R24, -R36 ;  /* 0x0000001806067223 */ /* 0x000fe20000010824 */
[----:B------:R-:W4:Y:S04]  /*3e80*/  LDL.LU R48, [R1+0xc] ;  /* 0x00000c0001307983 */ /* 0x000f280000300800 */
[----:B------:R-:W4:Y:S01]  /*3e90*/  LDL.LU R36, [R1+0x8] ;  /* 0x0000080001247983 */ /* 0x000f220000300800 */
[----:B--2---:R-:W-:-:S03]  /*3ea0*/  FFMA.FTZ R45, R35, -R37, R45 ;  /* 0x80000025232d7223 */ /* 0x004fc6000001002d */
[----:B------:R-:W2:Y:S01]  /*3eb0*/  LDL.LU R35, [R1+0x4] ;  /* 0x0000040001237983 */ /* 0x000ea20000300800 */
[----:B------:R-:W-:-:S03]  /*3ec0*/  FFMA.FTZ R44, R34, -R37, R44 ;  /* 0x80000025222c7223 */ /* 0x000fc6000001002c */
[----:B------:R-:W2:Y:S01]  /*3ed0*/  LDL.LU R34, [R1] ;  /* 0x0000000001227983 */ /* 0x000ea20000300800 */
[----:B------:R-:W-:-:S03]  /*3ee0*/  FFMA.FTZ R43, R33, -R37, R43 ;  /* 0x80000025212b7223 */ /* 0x000fc6000001002b */
[----:B------:R0:W5:Y:S01]  /*3ef0*/  LDL.LU R33, [R1+0xd0] ;  /* 0x0000d00001217983 */ /* 0x0001620000300800 */
[----:B------:R-:W-:-:S03]  /*3f00*/  FFMA.FTZ R42, R32, -R37, R42 ;  /* 0x80000025202a7223 */ /* 0x000fc6000001002a */
        /* <DEDUP_REMOVED lines=14> */
[----:B------:R-:W3:Y:S01]  /*3ff0*/  LDL.LU R25, [R1+0x70] ;  /* 0x0000700001197983 */ /* 0x000ee20000300800 */
[-C--:B------:R-:W-:Y:S01]  /*4000*/  FFMA.FTZ R55, R55, -R37.reuse, R4 ;  /* 0x8000002537377223 */ /* 0x080fe20000010004 */
[-C--:B------:R-:W-:Y:S02]  /*4010*/  FFMA.FTZ R10, R21, -R37.reuse, R10 ;  /* 0x80000025150a7223 */ /* 0x080fe4000001000a */
[----:B------:R-:W4:Y:S01]  /*4020*/  LDL.LU R21, [R1+0x98] ;  /* 0x0000980001157983 */ /* 0x000f220000300800 */
[-C--:B------:R-:W-:Y:S01]  /*4030*/  FFMA.FTZ R13, R36, -R37.reuse, R13 ;  /* 0x80000025240d7223 */ /* 0x080fe2000001000d */
[----:B---3--:R-:W-:Y:S02]  /*4040*/  IADD3 R4, P1, R25, UR14, RZ ;  /* 0x0000000e19047c10 */ /* 0x008fe4000ff3e0ff */
[----:B------:R-:W3:Y:S04]  /*4050*/  LDL.LU R25, [R1+0x90] ;  /* 0x0000900001197983 */ /* 0x000ee80000300800 */
[----:B------:R-:W3:Y:S01]  /*4060*/  LDL.LU R36, [R1+0x94] ;  /* 0x0000940001247983 */ /* 0x000ee20000300800 */
[C---:B------:R-:W-:Y:S01]  /*4070*/  FMUL.FTZ R0, R2.reuse, R0 ;  /* 0x0000000002007220 */ /* 0x040fe20000410000 */
[----:B------:R-:W-:Y:S01]  /*4080*/  FMUL.FTZ R52, R2, R52 ;  /* 0x0000003402347220 */ /* 0x000fe20000410000 */
[-C--:B------:R-:W-:Y:S01]  /*4090*/  FFMA.FTZ R11, R49, -R37.reuse, R11 ;  /* 0x80000025310b7223 */ /* 0x080fe2000001000b */
[-C--:B------:R-:W-:Y:S01]  /*40a0*/  FFMA.FTZ R12, R48, -R37.reuse, R12 ;  /* 0x80000025300c7223 */ /* 0x080fe2000001000c */
[-C--:B--2---:R-:W-:Y:S01]  /*40b0*/  FFMA.FTZ R14, R35, -R37.reuse, R14 ;  /* 0x80000025230e7223 */ /* 0x084fe2000001000e */
        /* <DEDUP_REMOVED lines=10> */
[----:B------:R-:W-:Y:S01]  /*4160*/  FMUL.FTZ R50, R2, R50 ;  /* 0x0000003202327220 */ /* 0x000fe20000410000 */
[----:B------:R-:W-:Y:S01]  /*4170*/  F2FP.F16.F32.PACK_AB R0, R52, R0 ;  /* 0x000000003400723e */ /* 0x000fe200000000ff */
[----:B------:R-:W2:Y:S01]  /*4180*/  LDL.LU R37, [R1+0x88] ;  /* 0x0000880001257983 */ /* 0x000ea20000300800 */
[C---:B------:R-:W-:Y:S01]  /*4190*/  FMUL.FTZ R47, R2.reuse, R47 ;  /* 0x0000002f022f7220 */ /* 0x040fe20000410000 */
[C---:B------:R-:W-:Y:S01]  /*41a0*/  FMUL.FTZ R46, R2.reuse, R46 ;  /* 0x0000002e022e7220 */ /* 0x040fe20000410000 */
[----:B----4-:R-:W-:Y:S01]  /*41b0*/  IADD3.X R5, R21, UR15, RZ, P1, !PT ;  /* 0x0000000f15057c10 */ /* 0x010fe20008ffe4ff */
[----:B------:R-:W-:Y:S01]  /*41c0*/  FMUL.FTZ R21, R2, R3 ;  /* 0x0000000302157220 */ /* 0x000fe20000410000 */
[----:B------:R-:W4:Y:S01]  /*41d0*/  LDL.LU R35, [R1+0x8c] ;  /* 0x00008c0001237983 */ /* 0x000f220000300800 */
[----:B------:R-:W-:Y:S01]  /*41e0*/  PRMT R3, R0, 0x7632, R3 ;  /* 0x0000763200037816 */ /* 0x000fe20000000003 */
[----:B------:R-:W-:Y:S01]  /*41f0*/  FMUL.FTZ R45, R2, R45 ;  /* 0x0000002d022d7220 */ /* 0x000fe20000410000 */
        /* <DEDUP_REMOVED lines=25> */
[----:B------:R-:W4:Y:S01]  /*4390*/  LDL.LU R34, [R1+0x80] ;  /* 0x0000800001227983 */ /* 0x000f220000300800 */
[----:B------:R-:W-:-:S02]  /*43a0*/  F2FP.F16.F32.PACK_AB R46, R46, R47 ;  /* 0x0000002f2e2e723e */ /* 0x000fc400000000ff */
[----:B------:R-:W-:Y:S01]  /*43b0*/  PRMT R22, R50, 0x7632, R22 ;  /* 0x0000763232167816 */ /* 0x000fe20000000016 */
[----:B------:R1:W-:Y:S01]  /*43c0*/  STG.E.U16 desc[UR12][R4.64+0x2], R3 ;  /* 0x0000020304007986 */ /* 0x0003e2000c10150c */
[----:B------:R-:W-:-:S03]  /*43d0*/  PRMT R23, R46, 0x7632, R23 ;  /* 0x000076322e177816 */ /* 0x000fc60000000017 */
[----:B------:R-:W-:Y:S04]  /*43e0*/  STG.E.U16 desc[UR12][R4.64], R0 ;  /* 0x0000000004007986 */ /* 0x000fe8000c10150c */
[----:B------:R-:W-:Y:S04]  /*43f0*/  STG.E.U16 desc[UR12][R4.64+0x4], R50 ;  /* 0x0000043204007986 */ /* 0x000fe8000c10150c */
[----:B------:R-:W-:Y:S01]  /*4400*/  STG.E.U16 desc[UR12][R4.64+0x6], R22 ;  /* 0x0000061604007986 */ /* 0x000fe2000c10150c */
[----:B---3--:R-:W-:-:S03]  /*4410*/  IADD3 R2, P1, R25, UR14, RZ ;  /* 0x0000000e19027c10 */ /* 0x008fc6000ff3e0ff */
[----:B------:R-:W3:Y:S01]  /*4420*/  LDL.LU R25, [R1+0x84] ;  /* 0x0000840001197983 */ /* 0x000ee20000300800 */
[----:B-1----:R-:W-:-:S03]  /*4430*/  IADD3.X R3, R36, UR15, RZ, P1, !PT ;  /* 0x0000000f24037c10 */ /* 0x002fc60008ffe4ff */
[----:B------:R-:W3:Y:S04]  /*4440*/  LDL.LU R36, [R1+0x78] ;  /* 0x0000780001247983 */ /* 0x000ee80000300800 */
[----:B------:R1:W-:Y:S04]  /*4450*/  STG.E.U16 desc[UR12][R2.64+0x2], R23 ;  /* 0x0000021702007986 */ /* 0x0003e8000c10150c */
[----:B-1----:R-:W3:Y:S01]  /*4460*/  LDL.LU R23, [R1+0x7c] ;  /* 0x00007c0001177983 */ /* 0x002ee20000300800 */
[----:B------:R-:W-:Y:S02]  /*4470*/  F2FP.F16.F32.PACK_AB R44, R44, R45 ;  /* 0x0000002d2c2c723e */ /* 0x000fe400000000ff */
[----:B--2---:R-:W-:-:S02]  /*4480*/  IADD3 R4, P1, R37, UR14, RZ ;  /* 0x0000000e25047c10 */ /* 0x004fc4000ff3e0ff */
[----:B------:R-:W-:Y:S02]  /*4490*/  PRMT R0, R44, 0x7632, R0 ;  /* 0x000076322c007816 */ /* 0x000fe40000000000 */
[----:B------:R-:W-:Y:S02]  /*44a0*/  F2FP.F16.F32.PACK_AB R42, R42, R43 ;  /* 0x0000002b2a2a723e */ /* 0x000fe400000000ff */
[----:B------:R-:W-:Y:S01]  /*44b0*/  F2FP.F16.F32.PACK_AB R40, R40, R41 ;  /* 0x000000292828723e */ /* 0x000fe200000000ff */
[----:B------:R-:W-:Y:S01]  /*44c0*/  STG.E.U16 desc[UR12][R2.64], R46 ;  /* 0x0000002e02007986 */ /* 0x000fe2000c10150c */
[----:B----4-:R-:W-:Y:S02]  /*44d0*/  IADD3.X R5, R35, UR15, RZ, P1, !PT ;  /* 0x0000000f23057c10 */ /* 0x010fe40008ffe4ff */
[----:B------:R-:W-:Y:S01]  /*44e0*/  PRMT R24, R42, 0x7632, R24 ;  /* 0x000076322a187816 */ /* 0x000fe20000000018 */
[----:B------:R-:W-:Y:S01]  /*44f0*/  STG.E.U16 desc[UR12][R2.64+0x4], R44 ;  /* 0x0000042c02007986 */ /* 0x000fe2000c10150c */
[----:B------:R-:W-:-:S03]  /*4500*/  PRMT R22, R40, 0x7632, R22 ;  /* 0x0000763228167816 */ /* 0x000fc60000000016 */
[----:B------:R-:W2:Y:S04]  /*4510*/  LDL.LU R35, [R1+0x6c] ;  /* 0x00006c0001237983 */ /* 0x000ea80000300800 */
[----:B------:R1:W-:Y:S04]  /*4520*/  STG.E.U16 desc[UR12][R2.64+0x6], R0 ;  /* 0x0000060002007986 */ /* 0x0003e8000c10150c */
[----:B------:R-:W-:Y:S01]  /*4530*/  STG.E.U16 desc[UR12][R4.64], R42 ;  /* 0x0000002a04007986 */ /* 0x000fe2000c10150c */
[----:B-1----:R-:W-:-:S03]  /*4540*/  IADD3 R2, P1, R34, UR14, RZ ;  /* 0x0000000e22027c10 */ /* 0x002fc6000ff3e0ff */
[----:B------:R-:W4:Y:S04]  /*4550*/  LDL.LU R34, [R1+0x74] ;  /* 0x0000740001227983 */ /* 0x000f280000300800 */
[----:B------:R-:W-:Y:S04]  /*4560*/  STG.E.U16 desc[UR12][R4.64+0x2], R24 ;  /* 0x0000021804007986 */ /* 0x000fe8000c10150c */
[----:B------:R-:W-:Y:S04]  /*4570*/  STG.E.U16 desc[UR12][R4.64+0x4], R40 ;  /* 0x0000042804007986 */ /* 0x000fe8000c10150c */
[----:B------:R1:W-:Y:S01]  /*4580*/  STG.E.U16 desc[UR12][R4.64+0x6], R22 ;  /* 0x0000061604007986 */ /* 0x0003e2000c10150c */
[----:B---3--:R-:W-:-:S03]  /*4590*/  IADD3.X R3, R25, UR15, RZ, P1, !PT ;  /* 0x0000000f19037c10 */ /* 0x008fc60008ffe4ff */
[----:B------:R-:W3:Y:S01]  /*45a0*/  LDL.LU R25, [R1+0x64] ;  /* 0x0000640001197983 */ /* 0x000ee20000300800 */
[----:B-1----:R-:W-:-:S03]  /*45b0*/  IADD3 R4, P1, R36, UR14, RZ ;  /* 0x0000000e24047c10 */ /* 0x002fc6000ff3e0ff */
[----:B------:R-:W3:Y:S01]  /*45c0*/  LDL.LU R24, [R1+0x68] ;  /* 0x0000680001187983 */ /* 0x000ee20000300800 */
[----:B------:R-:W-:-:S03]  /*45d0*/  IADD3.X R5, R23, UR15, RZ, P1, !PT ;  /* 0x0000000f17057c10 */ /* 0x000fc60008ffe4ff */
[----:B------:R-:W3:Y:S04]  /*45e0*/  LDL.LU R23, [R1+0x5c] ;  /* 0x00005c0001177983 */ /* 0x000ee80000300800 */
[----:B------:R-:W3:Y:S01]  /*45f0*/  LDL.LU R22, [R1+0x60] ;  /* 0x0000600001167983 */ /* 0x000ee20000300800 */
[----:B------:R-:W-:Y:S02]  /*4600*/  F2FP.F16.F32.PACK_AB R38, R38, R39 ;  /* 0x000000272626723e */ /* 0x000fe400000000ff */
[----:B------:R-:W-:Y:S02]  /*4610*/  F2FP.F16.F32.PACK_AB R7, R8, R7 ;  /* 0x000000070807723e */ /* 0x000fe400000000ff */
[----:B------:R-:W-:Y:S02]  /*4620*/  PRMT R8, R38, 0x7632, R8 ;  /* 0x0000763226087816 */ /* 0x000fe40000000008 */
[----:B------:R-:W-:-:S02]  /*4630*/  PRMT R0, R7, 0x7632, R0 ;  /* 0x0000763207007816 */ /* 0x000fc40000000000 */
[----:B------:R-:W-:Y:S01]  /*4640*/  F2FP.F16.F32.PACK_AB R9, R10, R9 ;  /* 0x000000090a09723e */ /* 0x000fe200000000ff */
[----:B------:R2:W-:Y:S01]  /*4650*/  STG.E.U16 desc[UR12][R2.64+0x2], R8 ;  /* 0x0000020802007986 */ /* 0x0005e2000c10150c */
[----:B------:R-:W-:Y:S02]  /*4660*/  F2FP.F16.F32.PACK_AB R11, R12, R11 ;  /* 0x0000000b0c0b723e */ /* 0x000fe400000000ff */
[----:B------:R-:W-:Y:S01]  /*4670*/  F2FP.F16.F32.PACK_AB R13, R14, R13 ;  /* 0x0000000d0e0d723e */ /* 0x000fe200000000ff */
[----:B------:R-:W-:Y:S01]  /*4680*/  STG.E.U16 desc[UR12][R2.64], R38 ;  /* 0x0000002602007986 */ /* 0x000fe2000c10150c */
[----:B------:R-:W-:-:S03]  /*4690*/  PRMT R10, R9, 0x7632, R10 ;  /* 0x00007632090a7816 */ /* 0x000fc6000000000a */
[----:B------:R-:W-:Y:S01]  /*46a0*/  STG.E.U16 desc[UR12][R2.64+0x4], R7 ;  /* 0x0000040702007986 */ /* 0x000fe2000c10150c */
[----:B--2---:R-:W-:-:S03]  /*46b0*/  IADD3 R8, P1, R35, UR14, RZ ;  /* 0x0000000e23087c10 */ /* 0x004fc6000ff3e0ff */
[----:B------:R1:W-:Y:S01]  /*46c0*/  STG.E.U16 desc[UR12][R2.64+0x6], R0 ;  /* 0x0000060002007986 */ /* 0x0003e2000c10150c */
[----:B------:R-:W-:-:S03]  /*46d0*/  F2FP.F16.F32.PACK_AB R15, R16, R15 ;  /* 0x0000000f100f723e */ /* 0x000fc600000000ff */
[----:B------:R4:W-:Y:S01]  /*46e0*/  STG.E.U16 desc[UR12][R4.64], R9 ;  /* 0x0000000904007986 */ /* 0x0009e2000c10150c */
[----:B------:R-:W-:Y:S02]  /*46f0*/  F2FP.F16.F32.PACK_AB R17, R18, R17 ;  /* 0x000000111211723e */ /* 0x000fe400000000ff */
[----:B------:R-:W-:Y:S02]  /*4700*/  F2FP.F16.F32.PACK_AB R19, R20, R19 ;  /* 0x000000131413723e */ /* 0x000fe400000000ff */
[----:B-1----:R-:W-:Y:S02]  /*4710*/  PRMT R3, R11, 0x7632, R3 ;  /* 0x000076320b037816 */ /* 0x002fe40000000003 */
[----:B------:R-:W-:Y:S02]  /*4720*/  PRMT R0, R13, 0x7632, R0 ;  /* 0x000076320d007816 */ /* 0x000fe40000000000 */
[----:B----4-:R-:W-:Y:S01]  /*4730*/  IADD3.X R9, R34, UR15, RZ, P1, !PT ;  /* 0x0000000f22097c10 */ /* 0x010fe20008ffe4ff */
[----:B------:R-:W-:Y:S01]  /*4740*/  STG.E.U16 desc[UR12][R4.64+0x2], R10 ;  /* 0x0000020a04007986 */ /* 0x000fe2000c10150c */
[----:B------:R-:W-:-:S03]  /*4750*/  PRMT R7, R17, 0x7632, R7 ;  /* 0x0000763211077816 */ /* 0x000fc60000000007 */
[----:B------:R-:W-:Y:S04]  /*4760*/  STG.E.U16 desc[UR12][R4.64+0x4], R11 ;  /* 0x0000040b04007986 */ /* 0x000fe8000c10150c */
[----:B------:R1:W-:Y:S01]  /*4770*/  STG.E.U16 desc[UR12][R4.64+0x6], R3 ;  /* 0x0000060304007986 */ /* 0x0003e2000c10150c */
[----:B------:R-:W-:-:S03]  /*4780*/  F2FP.F16.F32.PACK_AB R21, R55, R21 ;  /* 0x000000153715723e */ /* 0x000fc600000000ff */
[----:B------:R2:W-:Y:S01]  /*4790*/  STG.E.U16 desc[UR12][R8.64+0x2], R0 ;  /* 0x0000020008007986 */ /* 0x0005e2000c10150c */
[----:B------:R-:W-:Y:S02]  /*47a0*/  F2FP.F16.F32.PACK_AB R6, R6, R54 ;  /* 0x000000360606723e */ /* 0x000fe400000000ff */
[----:B-1----:R-:W-:Y:S02]  /*47b0*/  PRMT R5, R15, 0x7632, R5 ;  /* 0x000076320f057816 */ /* 0x002fe40000000005 */
[----:B--2---:R-:W-:Y:S01]  /*47c0*/  PRMT R0, R19, 0x7632, R0 ;  /* 0x0000763213007816 */ /* 0x004fe20000000000 */
[----:B------:R-:W-:Y:S04]  /*47d0*/  STG.E.U16 desc[UR12][R8.64], R13 ;  /* 0x0000000d08007986 */ /* 0x000fe8000c10150c */
[----:B------:R-:W-:Y:S04]  /*47e0*/  STG.E.U16 desc[UR12][R8.64+0x4], R15 ;  /* 0x0000040f08007986 */ /* 0x000fe8000c10150c */
[----:B------:R1:W-:Y:S02]  /*47f0*/  STG.E.U16 desc[UR12][R8.64+0x6], R5 ;  /* 0x0000060508007986 */ /* 0x0003e4000c10150c */
[----:B-1----:R-:W-:Y:S01]  /*4800*/  PRMT R8, R6, 0x7632, R8 ;  /* 0x0000763206087816 */ /* 0x002fe20000000008 */
[----:B------:R-:W-:Y:S01]  /*4810*/  ULOP3.LUT UR4, UR4, 0x1, URZ, 0x3c, !UPT ;  /* 0x0000000104047892 */ /* 0x000fe2000f8e3c3f */
[----:B------:R-:W-:Y:S01]  /*4820*/  UMOV UR5, UR11 ;  /* 0x0000000b00057c82 */ /* 0x000fe20008000000 */
[----:B---3--:R-:W-:-:S04]  /*4830*/  IADD3 R2, P1, R25, UR14, RZ ;  /* 0x0000000e19027c10 */ /* 0x008fc8000ff3e0ff */
[----:B------:R-:W-:-:S05]  /*4840*/  IADD3.X R3, R24, UR15, RZ, P1, !PT ;  /* 0x0000000f18037c10 */ /* 0x000fca0008ffe4ff */
[----:B------:R-:W-:Y:S04]  /*4850*/  STG.E.U16 desc[UR12][R2.64], R17 ;  /* 0x0000001102007986 */ /* 0x000fe8000c10150c */
[----:B------:R-:W-:Y:S04]  /*4860*/  STG.E.U16 desc[UR12][R2.64+0x2], R7 ;  /* 0x0000020702007986 */ /* 0x000fe8000c10150c */
[----:B------:R-:W-:Y:S01]  /*4870*/  STG.E.U16 desc[UR12][R2.64+0x4], R19 ;  /* 0x0000041302007986 */ /* 0x000fe2000c10150c */
[----:B------:R-:W-:-:S03]  /*4880*/  IADD3 R4, P1, R23, UR14, RZ ;  /* 0x0000000e17047c10 */ /* 0x000fc6000ff3e0ff */
[----:B------:R1:W-:Y:S01]  /*4890*/  STG.E.U16 desc[UR12][R2.64+0x6], R0 ;  /* 0x0000060002007986 */ /* 0x0003e2000c10150c */
[----:B------:R-:W-:Y:S02]  /*48a0*/  IADD3.X R5, R22, UR15, RZ, P1, !PT ;  /* 0x0000000f16057c10 */ /* 0x000fe40008ffe4ff */
[----:B-1----:R-:W-:-:S03]  /*48b0*/  PRMT R3, R21, 0x7632, R3 ;  /* 0x0000763215037816 */ /* 0x002fc60000000003 */
[----:B------:R0:W-:Y:S04]  /*48c0*/  STG.E.U16 desc[UR12][R4.64], R21 ;  /* 0x0000001504007986 */ /* 0x0001e8000c10150c */
[----:B------:R0:W-:Y:S04]  /*48d0*/  STG.E.U16 desc[UR12][R4.64+0x2], R3 ;  /* 0x0000020304007986 */ /* 0x0001e8000c10150c */
[----:B------:R0:W-:Y:S04]  /*48e0*/  STG.E.U16 desc[UR12][R4.64+0x4], R6 ;  /* 0x0000040604007986 */ /* 0x0001e8000c10150c */
[----:B------:R0:W-:Y:S01]  /*48f0*/  STG.E.U16 desc[UR12][R4.64+0x6], R8 ;  /* 0x0000060804007986 */ /* 0x0001e2000c10150c */
[----:B------:R-:W-:Y:S01]  /*4900*/  UMOV UR14, UR10 ;  /* 0x0000000a000e7c82 */ /* 0x000fe20008000000 */
[----:B------:R-:W-:Y:S05]  /*4910*/  @!P0 BRA `(.L_x_2652) ;  /* 0xffffffbc00048947 */ /* 0x000fea000383ffff */
.L_x_2640:
        /* <DEDUP_REMOVED lines=10> */
[----:B0-----:R-:W0:Y:S01]  /*49c0*/  LDC.64 R8, c[0x0][0x258] ;  /* 0x00009600ff087b82 */ /* 0x001e220000000a00 */
        /* <DEDUP_REMOVED lines=20> */
[C---:B------:R-:W-:Y:S01]  /*4b10*/  SHF.L.U32 R6, R49.reuse, 0x1, RZ ;  /* 0x0000000131067819 */ /* 0x040fe200000006ff */
[----:B------:R-:W-:Y:S01]  /*4b20*/  VIADD R53, R52, 0x1e ;  /* 0x0000001e34357836 */ /* 0x000fe20000000000 */
[----:B------:R-:W-:Y:S01]  /*4b30*/  LEA R10, R49, UR6, 0x7 ;  /* 0x00000006310a7c11 */ /* 0x000fe2000f8e38ff */
[----:B------:R-:W-:Y:S01]  /*4b40*/  IMAD.WIDE.U32 R4, R2, -0x77777777, RZ ;  /* 0x8888888902047825 */ /* 0x000fe200078e00ff */
[----:B------:R-:W-:-:S02]  /*4b50*/  LOP3.LUT R3, R6, 0x1f, R57, 0x78, !PT ;  /* 0x0000001f06037812 */ /* 0x000fc400078e7839 */
[----:B------:R-:W-:Y:S02]  /*4b60*/  LOP3.LUT R12, RZ, R52, RZ, 0x33, !PT ;  /* 0x00000034ff0c7212 */ /* 0x000fe400078e33ff */
[----:B------:R-:W-:Y:S01]  /*4b70*/  VIMNMX.U32 R11, R53, 0x20, !PT ;  /* 0x00000020350b7848 */ /* 0x000fe20007fe0000 */
[C---:B------:R-:W-:Y:S01]  /*4b80*/  IMAD.WIDE.U32 R6, P0, R0.reuse, -0x77777778, R4 ;  /* 0x8888888800067825 */ /* 0x040fe20007800004 */
[----:B------:R-:W-:Y:S02]  /*4b90*/  LEA R3, R3, R10, 0x2 ;  /* 0x0000000a03037211 */ /* 0x000fe400078e10ff */
[----:B------:R-:W-:Y:S01]  /*4ba0*/  SHF.L.U32 R10, R57, 0x7, RZ ;  /* 0x00000007390a7819 */ /* 0x000fe200000006ff */
[----:B------:R-:W-:Y:S01]  /*4bb0*/  IMAD.WIDE.U32 R4, R0, -0x77777777, RZ ;  /* 0x8888888900047825 */ /* 0x000fe200078e00ff */
[----:B------:R-:W-:Y:S02]  /*4bc0*/  IADD3 R4, R11, R12, RZ ;  /* 0x0000000c0b047210 */ /* 0x000fe40007ffe0ff */
[----:B------:R-:W-:-:S02]  /*4bd0*/  IADD3.X R13, RZ, RZ, RZ, P0, !PT ;  /* 0x000000ffff0d7210 */ /* 0x000fc400007fe4ff */
[----:B------:R-:W-:Y:S02]  /*4be0*/  IADD3 RZ, P1, R5, R6, RZ ;  /* 0x0000000605ff7210 */ /* 0x000fe40007f3e0ff */
[----:B------:R-:W-:Y:S02]  /*4bf0*/  MOV R12, R7 ;  /* 0x00000007000c7202 */ /* 0x000fe40000000f00 */
[----:B------:R-:W-:Y:S02]  /*4c00*/  LOP3.LUT R10, R10, 0x780, RZ, 0xc0, !PT ;  /* 0x000007800a0a7812 */ /* 0x000fe400078ec0ff */
[----:B------:R-:W-:Y:S01]  /*4c10*/  SHF.L.U32 R48, R57, 0x1, RZ ;  /* 0x0000000139307819 */ /* 0x000fe200000006ff */
[----:B------:R-:W-:Y:S01]  /*4c20*/  IMAD.WIDE.U32.X R12, R2, -0x77777778, R12, P1 ;  /* 0x88888888020c7825 */ /* 0x000fe200008e040c */
[----:B------:R-:W-:Y:S02]  /*4c30*/  ISETP.LT.U32.AND P0, PT, R8, 0x7, PT ;  /* 0x000000070800780c */ /* 0x000fe40003f01070 */
[----:B------:R-:W-:Y:S01]  /*4c40*/  IADD3 R14, R10, UR6, RZ ;  /* 0x000000060a0e7c10 */ /* 0x000fe2000fffe0ff */
[----:B------:R-:W-:Y:S01]  /*4c50*/  IMAD.WIDE.U32 R10, R4, -0x77777777, RZ ;  /* 0x88888889040a7825 */ /* 0x000fe200078e00ff */
[----:B------:R-:W-:-:S02]  /*4c60*/  LOP3.LUT R48, R48, 0x1e, RZ, 0xc0, !PT ;  /* 0x0000001e30307812 */ /* 0x000fc400078ec0ff */
[----:B------:R-:W-:Y:S02]  /*4c70*/  IADD3 R54, R52, 0x3c, RZ ;  /* 0x0000003c34367810 */ /* 0x000fe40007ffe0ff */
[----:B------:R-:W-:Y:S02]  /*4c80*/  ISETP.LT.AND.EX P0, PT, R9, RZ, PT, P0 ;  /* 0x000000ff0900720c */ /* 0x000fe40003f01300 */
[----:B------:R-:W-:Y:S02]  /*4c90*/  SHF.R.U64 R45, R12, 0x3, R13 ;  /* 0x000000030c2d7819 */ /* 0x000fe4000000120d */
[-C--:B------:R-:W-:Y:S02]  /*4ca0*/  LOP3.LUT R5, R52, R48.reuse, RZ, 0x3c, !PT ;  /* 0x0000003034057212 */ /* 0x080fe400078e3cff */
[-C--:B------:R-:W-:Y:S02]  /*4cb0*/  LOP3.LUT R7, R53, R48.reuse, RZ, 0x3c, !PT ;  /* 0x0000003035077212 */ /* 0x080fe400078e3cff */
[----:B------:R-:W-:Y:S01]  /*4cc0*/  LOP3.LUT R15, R54, R48, RZ, 0x3c, !PT ;  /* 0x00000030360f7212 */ /* 0x000fe200078e3cff */
[----:B------:R-:W-:Y:S01]  /*4cd0*/  IMAD R5, R5, 0x4, R14 ;  /* 0x0000000405057824 */ /* 0x000fe200078e020e */
[----:B------:R-:W-:-:S02]  /*4ce0*/  LEA.HI R44, R11, 0x1, RZ, 0x1c ;  /* 0x000000010b2c7811 */ /* 0x000fc400078fe0ff */
[----:B------:R-:W-:Y:S02]  /*4cf0*/  SEL R17, R8, 0x7, P0 ;  /* 0x0000000708117807 */ /* 0x000fe40000000000 */
[----:B------:R-:W-:Y:S02]  /*4d00*/  SEL R16, R9, RZ, P0 ;  /* 0x000000ff09107207 */ /* 0x000fe40000000000 */
[C---:B------:R-:W-:Y:S02]  /*4d10*/  IADD3 R10, P0, R49.reuse, 0xf, RZ ;  /* 0x0000000f310a7810 */ /* 0x040fe40007f1e0ff */
[C---:B------:R-:W-:Y:S02]  /*4d20*/  IADD3 R11, P1, R49.reuse, 0x1e, RZ ;  /* 0x0000001e310b7810 */ /* 0x040fe40007f3e0ff */
[----:B------:R-:W-:Y:S02]  /*4d30*/  IADD3 R12, P2, R49, 0x2d, RZ ;  /* 0x0000002d310c7810 */ /* 0x000fe40007f5e0ff */
[----:B------:R-:W-:-:S02]  /*4d40*/  IADD3 R45, R45, 0x1, RZ ;  /* 0x000000012d2d7810 */ /* 0x000fc40007ffe0ff */
[-C--:B------:R-:W-:Y:S02]  /*4d50*/  LEA R6, R7, R14.reuse, 0x2 ;  /* 0x0000000e07067211 */ /* 0x080fe400078e10ff */
[----:B------:R-:W-:Y:S02]  /*4d60*/  LEA R7, R15, R14, 0x2 ;  /* 0x0000000e0f077211 */ /* 0x000fe400078e10ff */
[C---:B------:R-:W-:Y:S01]  /*4d70*/  SHF.L.U64.HI R16, R17.reuse, 0x4, R16 ;  /* 0x0000000411107819 */ /* 0x040fe20000010210 */
[----:B------:R-:W-:Y:S01]  /*4d80*/  IMAD.SHL.U32 R17, R17, 0x10, RZ ;  /* 0x0000001011117824 */ /* 0x000fe200078e00ff */
[----:B------:R-:W-:Y:S02]  /*4d90*/  MOV R8, UR9 ;  /* 0x0000000900087c02 */ /* 0x000fe40008000f00 */
[C---:B------:R-:W-:Y:S02]  /*4da0*/  LOP3.LUT R56, R57.reuse, 0x1f, RZ, 0xc0, !PT ;  /* 0x0000001f39387812 */ /* 0x040fe400078ec0ff */
[----:B------:R-:W-:-:S02]  /*4db0*/  LOP3.LUT R9, R57, 0xf, RZ, 0xc0, !PT ;  /* 0x0000000f39097812 */ /* 0x000fc400078ec0ff */
[----:B------:R-:W-:Y:S02]  /*4dc0*/  IADD3 R55, R52, 0x5a, RZ ;  /* 0x0000005a34377810 */ /* 0x000fe40007ffe0ff */
[----:B------:R-:W-:Y:S02]  /*4dd0*/  IADD3.X R13, RZ, RZ, RZ, P0, !PT ;  /* 0x000000ffff0d7210 */ /* 0x000fe400007fe4ff */
[----:B------:R-:W-:Y:S02]  /*4de0*/  IADD3.X R14, RZ, RZ, RZ, P1, !PT ;  /* 0x000000ffff0e7210 */ /* 0x000fe40000ffe4ff */
[----:B------:R-:W-:Y:S02]  /*4df0*/  IADD3.X R15, RZ, RZ, RZ, P2, !PT ;  /* 0x000000ffff0f7210 */ /* 0x000fe400017fe4ff */
[----:B------:R-:W-:Y:S02]  /*4e00*/  LOP3.LUT R44, R44, 0x3, RZ, 0xc0, !PT ;  /* 0x000000032c2c7812 */ /* 0x000fe400078ec0ff */
[----:B------:R-:W-:-:S07]  /*4e10*/  LOP3.LUT R45, R45, 0x3, RZ, 0xc0, !PT ;  /* 0x000000032d2d7812 */ /* 0x000fce00078ec0ff */
.L_x_2669:
        /* <DEDUP_REMOVED lines=40> */
.L_x_2656:
[----:B------:R-:W-:Y:S05]  /*50a0*/  BSYNC B1 ;  /* 0x0000000000017941 */ /* 0x000fea0003800000 */
.L_x_2655:
        /* <DEDUP_REMOVED lines=18> */
.L_x_2659:
[----:B-----5:R-:W2:Y:S04]  /*51d0*/  LDG.E.64 R32, desc[UR12][R18.64+-0x70800] ;  /* 0xf8f8000c12207981 */ /* 0x020ea8000c1e1b00 */
[----:B------:R-:W3:Y:S04]  /*51e0*/  LDG.E.64 R34, desc[UR12][R18.64+-0x38400] ;  /* 0xfc7c000c12227981 */ /* 0x000ee8000c1e1b00 */
[----:B------:R-:W4:Y:S04]  /*51f0*/  LDG.E.64 R36, desc[UR12][R18.64] ;  /* 0x0000000c12247981 */ /* 0x000f28000c1e1b00 */
[----:B------:R-:W4:Y:S04]  /*5200*/  LDG.E.64 R38, desc[UR12][R18.64+0x38400] ;  /* 0x0384000c12267981 */ /* 0x000f28000c1e1b00 */
[----:B------:R-:W4:Y:S04]  /*5210*/  LDG.E.64 R20, desc[UR12][R18.64+0x70800] ;  /* 0x0708000c12147981 */ /* 0x000f28000c1e1b00 */
[----:B------:R-:W4:Y:S04]  /*5220*/  LDG.E.64 R22, desc[UR12][R18.64+0xa8c00] ;  /* 0x0a8c000c12167981 */ /* 0x000f28000c1e1b00 */
[----:B------:R-:W4:Y:S04]  /*5230*/  LDG.E.64 R24, desc[UR12][R18.64+0xe1000] ;  /* 0x0e10000c12187981 */ /* 0x000f28000c1e1b00 */
[----:B------:R-:W4:Y:S04]  /*5240*/  LDG.E.64 R26, desc[UR12][R18.64+0x119400] ;  /* 0x1194000c121a7981 */ /* 0x000f28000c1e1b00 */
[----:B------:R-:W4:Y:S04]  /*5250*/  LDG.E.64 R28, desc[UR12][R18.64+0x151800] ;  /* 0x1518000c121c7981 */ /* 0x000f28000c1e1b00 */
[----:B------:R-:W4:Y:S01]  /*5260*/  LDG.E.64 R30, desc[UR12][R18.64+0x189c00] ;  /* 0x189c000c121e7981 */ /* 0x000f22000c1e1b00 */
        /* <DEDUP_REMOVED lines=9> */
[----:B------:R-:W-:Y:S01]  /*5300*/  FADD.FTZ R41, R41, R38 ;  /* 0x0000002629297221 */ /* 0x000fe20000010000 */
[----:B------:R-:W-:-:S02]  /*5310*/  FADD.FTZ R58, R40, R39 ;  /* 0x00000027283a7221 */ /* 0x000fc40000010000 */
[----:B------:R-:W4:Y:S01]  /*5320*/  LDG.E.64 R38, desc[UR12][R18.64+0x26ac00] ;  /* 0x26ac000c12267981 */ /* 0x000f22000c1e1b00 */
[----:B------:R-:W-:-:S03]  /*5330*/  FADD.FTZ R59, R41, R20 ;  /* 0x00000014293b7221 */ /* 0x000fc60000010000 */
[----:B------:R-:W4:Y:S04]  /*5340*/  LDG.E.64 R40, desc[UR12][R18.64+0x2a3000] ;  /* 0x2a30000c12287981 */ /* 0x000f28000c1e1b00 */
[----:B------:R0:W4:Y:S01]  /*5350*/  LDG.E.64 R42, desc[UR12][R18.64+0x2db400] ;  /* 0x2db4000c122a7981 */ /* 0x000122000c1e1b00 */
        /* <DEDUP_REMOVED lines=30> */
.L_x_2658:
[----:B------:R-:W-:Y:S05]  /*5540*/  BSYNC B1 ;  /* 0x0000000000017941 */ /* 0x000fea0003800000 */
.L_x_2657:
        /* <DEDUP_REMOVED lines=9> */
[----:B-----5:R-:W4:Y:S04]  /*55e0*/  LDG.E.64 R26, desc[UR12][R18.64+0x38400] ;  /* 0x0384000c121a7981 */ /* 0x020f28000c1e1b00 */
        /* <DEDUP_REMOVED lines=25> */
.L_x_2661:
[----:B------:R-:W-:Y:S05]  /*5780*/  BSYNC B1 ;  /* 0x0000000000017941 */ /* 0x000fea0003800000 */
.L_x_2660:
[----:B------:R-:W-:-:S04]  /*5790*/  ISETP.LT.U32.AND P1, PT, R47, R17, PT ;  /* 0x000000112f00720c */ /* 0x000fc80003f21070 */
[----:B------:R-:W-:-:S13]  /*57a0*/  ISETP.LT.OR.EX P0, PT, R46, R16, P0, P1 ;  /* 0x000000102e00720c */ /* 0x000fda0000701710 */
[----:B------:R-:W-:Y:S05]  /*57b0*/  @!P0 BRA `(.L_x_2654) ;  /* 0x0000000000308947 */ /* 0x000fea0003800000 */
[----:B------:R-:W2:Y:S04]  /*57c0*/  LDG.E.64 R24, desc[UR12][R18.64+-0x70800] ;  /* 0xf8f8000c12187981 */ /* 0x000ea8000c1e1b00 */
[----:B------:R-:W3:Y:S04]  /*57d0*/  LDG.E.64 R22, desc[UR12][R18.64+-0x38400] ;  /* 0xfc7c000c12167981 */ /* 0x000ee8000c1e1b00 */
[----:B------:R-:W4:Y:S04]  /*57e0*/  LDG.E.64 R20, desc[UR12][R18.64] ;  /* 0x0000000c12147981 */ /* 0x000f28000c1e1b00 */
[----:B------:R-:W4:Y:S01]  /*57f0*/  LDG.E.64 R18, desc[UR12][R18.64+0x38400] ;  /* 0x0384000c12127981 */ /* 0x000f22000c1e1b00 */
[----:B--2--5:R-:W-:Y:S01]  /*5800*/  FADD.FTZ R27, R42, R24 ;  /* 0x000000182a1b7221 */ /* 0x024fe20000010000 */
[----:B------:R-:W-:-:S03]  /*5810*/  FADD.FTZ R24, R43, R25 ;  /* 0x000000192b187221 */ /* 0x000fc60000010000 */
[----:B---3--:R-:W-:Y:S01]  /*5820*/  FADD.FTZ R27, R27, R22 ;  /* 0x000000161b1b7221 */ /* 0x008fe20000010000 */
[----:B------:R-:W-:-:S03]  /*5830*/  FADD.FTZ R24, R24, R23 ;  /* 0x0000001718187221 */ /* 0x000fc60000010000 */
[----:B----4-:R-:W-:Y:S01]  /*5840*/  FADD.FTZ R27, R27, R20 ;  /* 0x000000141b1b7221 */ /* 0x010fe20000010000 */
[----:B------:R-:W-:-:S03]  /*5850*/  FADD.FTZ R24, R24, R21 ;  /* 0x0000001518187221 */ /* 0x000fc60000010000 */
[----:B------:R-:W-:Y:S01]  /*5860*/  FADD.FTZ R42, R27, R18 ;  /* 0x000000121b2a7221 */ /* 0x000fe20000010000 */
[----:B------:R-:W-:-:S07]  /*5870*/  FADD.FTZ R43, R24, R19 ;  /* 0x00000013182b7221 */ /* 0x000fce0000010000 */
.L_x_2654:
[----:B------:R-:W-:Y:S05]  /*5880*/  BSYNC B0 ;  /* 0x0000000000007941 */ /* 0x000fea0003800000 */
.L_x_2653:
[----:B------:R-:W-:Y:S01]  /*5890*/  ISETP.GT.U32.AND P0, PT, R57, 0x1ff, PT ;  /* 0x000001ff3900780c */ /* 0x000fe20003f04070 */
[----:B------:R0:W-:Y:S04]  /*58a0*/  STS [R3], R42 ;  /* 0x0000002a03007388 */ /* 0x0001e80000000800 */
[----:B------:R0:W-:Y:S01]  /*58b0*/  STS [R3+0x780], R43 ;  /* 0x0007802b03007388 */ /* 0x0001e20000000800 */
[----:B------:R-:W-:Y:S07]  /*58c0*/  BAR.SYNC.DEFER_BLOCKING 0x0 ;  /* 0x0000000000007b1d */ /* 0x000fee0000010000 */
[----:B------:R-:W-:Y:S05]  /*58d0*/  @P0 BRA `(.L_x_2662) ;  /* 0x0000001000440947 */ /* 0x000fea0003800000 */
[----:B------:R-:W-:Y:S01]  /*58e0*/  ISETP.NE.AND P0, PT, R44, RZ, PT ;  /* 0x000000ff2c00720c */ /* 0x000fe20003f05270 */
[----:B------:R-:W-:Y:S01]  /*58f0*/  BSSY B0, `(.L_x_2663) ;  /* 0x0000074000007945 */ /* 0x000fe20003800000 */
[----:B-----5:R-:W-:-:S11]  /*5900*/  MOV R31, R52 ;  /* 0x00000034001f7202 */ /* 0x020fd60000000f00 */
[----:B------:R-:W-:Y:S05]  /*5910*/  @!P0 BRA `(.L_x_2664) ;  /* 0x0000000400c48947 */ /* 0x000fea0003800000 */
[----:B------:R-:W-:Y:S02]  /*5920*/  ISETP.NE.AND P0, PT, R9, 0xf, PT ;  /* 0x0000000f0900780c */ /* 0x000fe40003f05270 */
[----:B------:R-:W-:Y:S01]  /*5930*/  CS2R R18, SRZ ;  /* 0x0000000000127805 */ /* 0x000fe2000001ff00 */
[----:B------:R-:W-:-:S10]  /*5940*/  UMOV UR7, 0xffff ;  /* 0x0000ffff00077882 */ /* 0x000fd40000000000 */
[----:B------:R1:W2:Y:S04]  /*5950*/  @P0 LDS R18, [R5] ;  /* 0x0000000005120984 */ /* 0x0002a80000000800 */
[----:B------:R1:W3:Y:S01]  /*5960*/  @P0 LDS R19, [R5+0x780] ;  /* 0x0007800005130984 */ /* 0x0002e20000000800 */
[----:B------:R-:W-:Y:S05]  /*5970*/  BRA.DIV UR7, `(.L_x_2665) ;  /* 0x0000001207347947 */ /* 0x000fea000b800000 */
[----:B------:R-:W-:Y:S01]  /*5980*/  IMAD.MOV.U32 R25, RZ, RZ, 0xffff ;  /* 0x0000ffffff197424 */ /* 0x000fe200078e00ff */
        /* <DEDUP_REMOVED lines=22> */
.L_x_2678:
        /* <DEDUP_REMOVED lines=42> */
.L_x_2688:
[----:B0-----:R-:W-:Y:S01]  /*5d90*/  FADD.FTZ R23, R22, R38 ;  /* 0x0000002616177221 */ /* 0x001fe20000010000 */
[----:B------:R-:W-:Y:S02]  /*5da0*/  @!P1 F2FP.F16.F32.PACK_AB R22, RZ, R28 ;  /* 0x0000001cff16923e */ /* 0x000fe400000000ff */
[----:B------:R-:W-:Y:S02]  /*5db0*/  ISETP.NE.AND P2, PT, R44, 0x2, PT ;  /* 0x000000022c00780c */ /* 0x000fe40003f45270 */
[----:B------:R-:W-:Y:S01]  /*5dc0*/  @!P1 F2FP.F16.F32.PACK_AB R23, RZ, R23 ;  /* 0x00000017ff17923e */ /* 0x000fe200000000ff */
        /* <DEDUP_REMOVED lines=10> */
[----:B------:R-:W-:Y:S02]  /*5e70*/  MOV R28, 0xffff ;  /* 0x0000ffff001c7802 */ /* 0x000fe40000000f00 */
[----:B------:R-:W-:Y:S01]  /*5e80*/  MOV R30, 0xffff ;  /* 0x0000ffff001e7802 */ /* 0x000fe20000000f00 */
[----:B---3--:R-:W3:Y:S01]  /*5e90*/  SHFL.BFLY PT, R25, R22, 0x8, 0x101f ;  /* 0x0d101f0016197f89 */ /* 0x008ee200000e0000 */
[----:B------:R-:W-:Y:S02]  /*5ea0*/  MOV R31, 0xffff ;  /* 0x0000ffff001f7802 */ /* 0x000fe40000000f00 */
[----:B------:R-:W-:Y:S01]  /*5eb0*/  MOV R33, 0xffff ;  /* 0x0000ffff00217802 */ /* 0x000fe20000000f00 */
[----:B----4-:R-:W4:Y:S01]  /*5ec0*/  SHFL.BFLY PT, R24, R23, 0x8, 0x101f ;  /* 0x0d101f0017187f89 */ /* 0x010f2200000e0000 */
[----:B------:R-:W-:Y:S02]  /*5ed0*/  MOV R32, 0xffff ;  /* 0x0000ffff00207802 */ /* 0x000fe40000000f00 */
        /* <DEDUP_REMOVED lines=15> */
.L_x_2698:
[----:B0-----:R-:W-:Y:S01]  /*5fd0*/  FADD.FTZ R23, R22, R38 ;  /* 0x0000002616177221 */ /* 0x001fe20000010000 */
[----:B------:R-:W-:Y:S02]  /*5fe0*/  @!P1 F2FP.F16.F32.PACK_AB R22, RZ, R28 ;  /* 0x0000001cff16923e */ /* 0x000fe400000000ff */
[----:B------:R-:W-:Y:S02]  /*5ff0*/  MOV R31, R55 ;  /* 0x00000037001f7202 */ /* 0x000fe40000000f00 */
[----:B------:R-:W-:Y:S01]  /*6000*/  @!P1 F2FP.F16.F32.PACK_AB R23, RZ, R23 ;  /* 0x00000017ff17923e */ /* 0x000fe200000000ff */
[----:B------:R4:W-:Y:S04]  /*6010*/  @!P1 STG.E.U16 desc[UR12][R18.64+0x78], R22 ;  /* 0x0000781612009986 */ /* 0x0009e8000c10150c */
[----:B------:R4:W-:Y:S02]  /*6020*/  @!P1 STG.E.U16 desc[UR12][R20.64+0x78], R23 ;  /* 0x0000781714009986 */ /* 0x0009e4000c10150c */
.L_x_2664:
[----:B------:R-:W-:Y:S05]  /*6030*/  BSYNC B0 ;  /* 0x0000000000007941 */ /* 0x000fea0003800000 */
.L_x_2663:
[----:B------:R-:W-:-:S13]  /*6040*/  ISETP.GE.U32.AND P0, PT, R4, 0x5a, PT ;  /* 0x0000005a0400780c */ /* 0x000fda0003f06070 */
[----:B------:R-:W-:Y:S05]  /*6050*/  @!P0 BRA `(.L_x_2662) ;  /* 0x0000000800648947 */ /* 0x000fea0003800000 */
[----:B------:R-:W-:Y:S01]  /*6060*/  ISETP.NE.AND P0, PT, R9, 0xf, PT ;  /* 0x0000000f0900780c */ /* 0x000fe20003f05270 */
[----:B--234-:R-:W-:Y:S01]  /*6070*/  HFMA2.MMA R19, -RZ, RZ, 0, 0 ;  /* 0x00000000ff137435 */ /* 0x01cfe200000001ff */
[----:B------:R-:W-:Y:S01]  /*6080*/  MOV R22, RZ ;  /* 0x000000ff00167202 */ /* 0x000fe20000000f00 */
[----:B------:R-:W-:-:S10]  /*6090*/  UMOV UR7, 0xffff ;  /* 0x0000ffff00077882 */ /* 0x000fd40000000000 */
[----:B------:R-:W-:Y:S02]  /*60a0*/  @P0 LOP3.LUT R18, R31, R48, RZ, 0x3c, !PT ;  /* 0x000000301f120212 */ /* 0x000fe400078e3cff */
[----:B------:R-:W-:-:S05]  /*60b0*/  @P0 LEA R21, R9, UR6, 0x7 ;  /* 0x0000000609150c11 */ /* 0x000fca000f8e38ff */
[----:B------:R-:W-:-:S05]  /*60c0*/  @P0 IMAD R18, R18, 0x4, R21 ;  /* 0x0000000412120824 */ /* 0x000fca00078e0215 */
        /* <DEDUP_REMOVED lines=31> */
[----:B------:R-:W-:Y:S01]  /*62c0*/  IADD3 R31, R31, R8, RZ ;  /* 0x000000081f1f7210 */ /* 0x000fe20007ffe0ff */
[----:B--2---:R-:W-:Y:S02]  /*62d0*/  @P0 IMAD.MOV.U32 R23, RZ, RZ, R20 ;  /* 0x000000ffff170224 */ /* 0x004fe400078e0014 */
        /* <DEDUP_REMOVED lines=17> */
[----:B------:R-:W-:Y:S02]  /*63f0*/  @P0 IMAD.MOV.U32 R18, RZ, RZ, R21 ;  /* 0x000000ffff120224 */ /* 0x000fe400078e0015 */
        /* <DEDUP_REMOVED lines=55> */
[----:B------:R-:W-:Y:S01]  /*6770*/  IMAD.MOV.U32 R43, RZ, RZ, 0xffff ;  /* 0x0000ffffff2b7424 */ /* 0x000fe200078e00ff */
        /* <DEDUP_REMOVED lines=10> */
[----:B------:R-:W-:Y:S01]  /*6820*/  @!P0 F2FP.F16.F32.PACK_AB R34, RZ, R36 ;  /* 0x00000024ff22823e */ /* 0x000fe200000000ff */
[----:B----4-:R-:W-:-:S04]  /*6830*/  IMAD.WIDE R18, R31, 0x2, R18 ;  /* 0x000000021f127825 */ /* 0x010fc800078e0212 */
[----:B-----5:R-:W-:Y:S01]  /*6840*/  FADD.FTZ R25, R25, R22 ;  /* 0x0000001619197221 */ /* 0x020fe20000010000 */
[----:B------:R-:W-:Y:S02]  /*6850*/  @!P0 F2FP.F16.F32.PACK_AB R22, RZ, R27 ;  /* 0x0000001bff16823e */ /* 0x000fe400000000ff */
[----:B------:R-:W-:Y:S01]  /*6860*/  @!P0 F2FP.F16.F32.PACK_AB R36, RZ, R37 ;  /* 0x00000025ff24823e */ /* 0x000fe200000000ff */
[----:B-1----:R-:W-:Y:S01]  /*6870*/  FADD.FTZ R24, R24, R23 ;  /* 0x0000001718187221 */ /* 0x002fe20000010000 */
[----:B------:R-:W-:Y:S01]  /*6880*/  @!P0 F2FP.F16.F32.PACK_AB R23, RZ, R26 ;  /* 0x0000001aff17823e */ /* 0x000fe200000000ff */
[----:B------:R-:W-:Y:S01]  /*6890*/  IMAD.WIDE R20, R31, 0x2, R20 ;  /* 0x000000021f147825 */ /* 0x000fe200078e0214 */
[----:B------:R-:W-:-:S03]  /*68a0*/  PRMT R26, R22, 0x7610, R26 ;  /* 0x00007610161a7816 */ /* 0x000fc6000000001a */
[----:B------:R-:W-:Y:S01]  /*68b0*/  FADD.FTZ R40, R40, R41 ;  /* 0x0000002928287221 */ /* 0x000fe20000010000 */
[----:B------:R-:W-:Y:S01]  /*68c0*/  PRMT R28, R23, 0x7610, R28 ;  /* 0x00007610171c7816 */ /* 0x000fe2000000001c */
[----:B------:R-:W-:Y:S01]  /*68d0*/  @!P0 STG.E.U16 desc[UR12][R18.64], R34 ;  /* 0x0000002212008986 */ /* 0x000fe2000c10150c */
[----:B------:R-:W-:Y:S01]  /*68e0*/  @!P0 F2FP.F16.F32.PACK_AB R24, RZ, R24 ;  /* 0x00000018ff18823e */ /* 0x000fe200000000ff */
[----:B------:R-:W-:Y:S01]  /*68f0*/  FADD.FTZ R42, R42, R43 ;  /* 0x0000002b2a2a7221 */ /* 0x000fe20000010000 */
[----:B------:R-:W-:Y:S01]  /*6900*/  @!P0 F2FP.F16.F32.PACK_AB R25, RZ, R25 ;  /* 0x00000019ff19823e */ /* 0x000fe200000000ff */
        /* <DEDUP_REMOVED lines=9> */
.L_x_2732:
[----:B--2---:R-:W-:Y:S01]  /*69a0*/  FADD.FTZ R23, R42, R38 ;  /* 0x000000262a177221 */ /* 0x004fe20000010000 */
[----:B------:R-:W-:-:S04]  /*69b0*/  @!P0 F2FP.F16.F32.PACK_AB R22, RZ, R22 ;  /* 0x00000016ff16823e */ /* 0x000fc800000000ff */
[----:B------:R-:W-:Y:S01]  /*69c0*/  @!P0 F2FP.F16.F32.PACK_AB R23, RZ, R23 ;  /* 0x00000017ff17823e */ /* 0x000fe200000000ff */
[----:B------:R0:W-:Y:S04]  /*69d0*/  @!P0 STG.E.U16 desc[UR12][R18.64+0xb4], R22 ;  /* 0x0000b41612008986 */ /* 0x0001e8000c10150c */
[----:B------:R0:W-:Y:S02]  /*69e0*/  @!P0 STG.E.U16 desc[UR12][R20.64+0xb4], R23 ;  /* 0x0000b41714008986 */ /* 0x0001e4000c10150c */
.L_x_2662:
[----:B------:R-:W-:Y:S05]  /*69f0*/  WARPSYNC.ALL ;  /* 0x0000000000007948 */ /* 0x000fea0003800000 */
[----:B------:R-:W-:Y:S01]  /*6a00*/  IADD3 R8, R8, 0xe00, RZ ;  /* 0x00000e0008087810 */ /* 0x000fe20007ffe0ff */
[----:B------:R-:W-:Y:S03]  /*6a10*/  BAR.SYNC.DEFER_BLOCKING 0x0 ;  /* 0x0000000000007b1d */ /* 0x000fe60000010000 */
[----:B------:R-:W-:-:S13]  /*6a20*/  ISETP.GE.AND P0, PT, R8, UR11, PT ;  /* 0x0000000b08007c0c */ /* 0x000fda000bf06270 */
[----:B------:R-:W-:Y:S05]  /*6a30*/  @!P0 BRA `(.L_x_2669) ;  /* 0xffffffe000f88947 */ /* 0x000fea000383ffff */
[----:B------:R-:W-:Y:S05]  /*6a40*/  EXIT ;  /* 0x000000000000794d */ /* 0x000fea0003800000 */
.L_x_2665:
[----:B------:R-:W-:Y:S01]  /*6a50*/  HFMA2.MMA R32, -RZ, RZ, 0, 4.76837158203125e-07 ;  /* 0x00000008ff207435 */ /* 0x000fe200000001ff */
[----:B--2---:R-:W-:Y:S02]  /*6a60*/  MOV R35, R18 ;  /* 0x0000001200237202 */ /* 0x004fe40000000f00 */
[----:B------:R-:W-:Y:S02]  /*6a70*/  MOV R33, 0x101f ;  /* 0x0000101f00217802 */ /* 0x000fe40000000f00 */
[----:B------:R-:W-:-:S07]  /*6a80*/  MOV R30, 0xffff ;  /* 0x0000ffff001e7802 */ /* 0x000fce0000000f00 */
[----:B01-3--:R-:W-:Y:S05]  /*6a90*/  WARPSYNC.COLLECTIVE R30, `(.L_x_2670) ;  /* 0x000000001e087348 */ /* 0x00bfea0003c00000 */
[----:B------:R2:W4:Y:S02]  /*6aa0*/  SHFL.BFLY P2, R38, R35, R32, R33 ;  /* 0x0c00002023267389 */ /* 0x0005240000040021 */
[----:B01234-:R-:W-:Y:S01]  /*6ab0*/  ENDCOLLECTIVE ;  /* 0x000000000000791b */ /* 0x01ffe20003800000 */
.L_x_2670:
[----:B------:R-:W-:Y:S01]  /*6ac0*/  IMAD.MOV.U32 R35, RZ, RZ, R19 ;  /* 0x000000ffff237224 */ /* 0x000fe200078e0013 */
[----:B------:R-:W-:-:S07]  /*6ad0*/  MOV R21, R38 ;  /* 0x0000002600157202 */ /* 0x000fce0000000f00 */
[----:B------:R-:W-:Y:S05]  /*6ae0*/  WARPSYNC.COLLECTIVE R30, `(.L_x_2671) ;  /* 0x000000001e087348 */ /* 0x000fea0003c00000 */
[----:B------:R0:W1:Y:S02]  /*6af0*/  SHFL.BFLY P2, R38, R35, R32, R33 ;  /* 0x0c00002023267389 */ /* 0x0000640000040021 */
[----:B01----:R-:W-:Y:S01]  /*6b00*/  ENDCOLLECTIVE ;  /* 0x000000000000791b */ /* 0x003fe20003800000 */
.L_x_2671:
[----:B------:R-:W-:Y:S01]  /*6b10*/  FADD.FTZ R21, R21, R18 ;  /* 0x0000001215157221 */ /* 0x000fe20000010000 */
[----:B------:R-:W-:-:S04]  /*6b20*/  HFMA2.MMA R32, -RZ, RZ, 0, 2.384185791015625e-07 ;  /* 0x00000004ff207435 */ /* 0x000fc800000001ff */
[----:B------:R-:W-:Y:S02]  /*6b30*/  MOV R35, R21 ;  /* 0x0000001500237202 */ /* 0x000fe40000000f00 */
[----:B------:R-:W-:-:S07]  /*6b40*/  MOV R20, R38 ;  /* 0x0000002600147202 */ /* 0x000fce0000000f00 */
[----:B------:R-:W-:Y:S05]  /*6b50*/  WARPSYNC.COLLECTIVE R30, `(.L_x_2672) ;  /* 0x000000001e087348 */ /* 0x000fea0003c00000 */
[----:B------:R0:W1:Y:S02]  /*6b60*/  SHFL.BFLY P2, R38, R35, R32, R33 ;  /* 0x0c00002023267389 */ /* 0x0000640000040021 */
[----:B01----:R-:W-:Y:S01]  /*6b70*/  ENDCOLLECTIVE ;  /* 0x000000000000791b */ /* 0x003fe20003800000 */
.L_x_2672:
[----:B------:R-:W-:-:S05]  /*6b80*/  FADD.FTZ R20, R20, R19 ;  /* 0x0000001314147221 */ /* 0x000fca0000010000 */
[----:B------:R-:W-:Y:S02]  /*6b90*/  MOV R35, R20 ;  /* 0x0000001400237202 */ /* 0x000fe40000000f00 */
[----:B------:R-:W-:-:S07]  /*6ba0*/  MOV R22, R38 ;  /* 0x0000002600167202 */ /* 0x000fce0000000f00 */
[----:B------:R-:W-:Y:S05]  /*6bb0*/  WARPSYNC.COLLECTIVE R30, `(.L_x_2673) ;  /* 0x000000001e087348 */ /* 0x000fea0003c00000 */
[----:B------:R0:W1:Y:S02]  /*6bc0*/  SHFL.BFLY P2, R38, R35, R32, R33 ;  /* 0x0c00002023267389 */ /* 0x0000640000040021 */
[----:B01----:R-:W-:Y:S01]  /*6bd0*/  ENDCOLLECTIVE ;  /* 0x000000000000791b */ /* 0x003fe20003800000 */
.L_x_2673:
[----:B------:R-:W-:Y:S01]  /*6be0*/  FADD.FTZ R22, R21, R22 ;  /* 0x0000001615167221 */ /* 0x000fe20000010000 */
[----:B------:R-:W-:-:S04]  /*6bf0*/  HFMA2.MMA R32, -RZ, RZ, 0, 1.1920928955078125e-07 ;  /* 0x00000002ff207435 */ /* 0x000fc800000001ff */
[----:B------:R-:W-:Y:S02]  /*6c00*/  MOV R35, R22 ;  /* 0x0000001600237202 */ /* 0x000fe40000000f00 */
[----:B------:R-:W-:-:S07]  /*6c10*/  MOV R23, R38 ;  /* 0x0000002600177202 */ /* 0x000fce0000000f00 */
[----:B------:R-:W-:Y:S05]  /*6c20*/  WARPSYNC.COLLECTIVE R30, `(.L_x_2674) ;  /* 0x000000001e087348 */ /* 0x000fea0003c00000 */
[----:B------:R0:W1:Y:S02]  /*6c30*/  SHFL.BFLY P2, R38, R35, R32, R33 ;  /* 0x0c00002023267389 */ /* 0x0000640000040021 */
[----:B01----:R-:W-:Y:S01]  /*6c40*/  ENDCOLLECTIVE ;  /* 0x000000000000791b */ /* 0x003fe20003800000 */
.L_x_2674:
[----:B------:R-:W-:-:S04]  /*6c50*/  FADD.FTZ R23, R20, R23 ;  /* 0x0000001714177221 */ /* 0x000fc80000010000 */
[----:B------:R-:W-:Y:S01]  /*6c60*/  IMAD.MOV.U32 R35, RZ, RZ, R23 ;  /* 0x000000ffff237224 */ /* 0x000fe200078e0017 */
[----:B------:R-:W-:-:S07]  /*6c70*/  MOV R25, R38 ;  /* 0x0000002600197202 */ /* 0x000fce0000000f00 */
[----:B------:R-:W-:Y:S05]  /*6c80*/  WARPSYNC.COLLECTIVE R30, `(.L_x_2675) ;  /* 0x000000001e087348 */ /* 0x000fea0003c00000 */
[----:B------:R0:W1:Y:S02]  /*6c90*/  SHFL.BFLY P2, R38, R35, R32, R33 ;  /* 0x0c00002023267389 */ /* 0x0000640000040021 */
[----:B01----:R-:W-:Y:S01]  /*6ca0*/  ENDCOLLECTIVE ;  /* 0x000000000000791b */ /* 0x003fe20003800000 */
.L_x_2675:
[----:B------:R-:W-:Y:S01]  /*6cb0*/  FADD.FTZ R25, R22, R25 ;  /* 0x0000001916197221 */ /* 0x000fe20000010000 */
[----:B------:R-:W-:-:S04]  /*6cc0*/  HFMA2.MMA R32, -RZ, RZ, 0, 5.9604644775390625e-08 ;  /* 0x00000001ff207435 */ /* 0x000fc800000001ff */
[----:B------:R-:W-:Y:S02]  /*6cd0*/  MOV R35, R25 ;  /* 0x0000001900237202 */ /* 0x000fe40000000f00 */
[----:B------:R-:W-:-:S07]  /*6ce0*/  MOV R18, R38 ;  /* 0x0000002600127202 */ /* 0x000fce0000000f00 */
[----:B------:R-:W-:Y:S05]  /*6cf0*/  WARPSYNC.COLLECTIVE R30, `(.L_x_2676) ;  /* 0x000000001e087348 */ /* 0x000fea0003c00000 */
[----:B------:R0:W1:Y:S02]  /*6d00*/  SHFL.BFLY P2, R38, R35, R32, R33 ;  /* 0x0c00002023267389 */ /* 0x0000640000040021 */
[----:B01----:R-:W-:Y:S01]  /*6d10*/  ENDCOLLECTIVE ;  /* 0x000000000000791b */ /* 0x003fe20003800000 */
.L_x_2676:
[----:B------:R-:W-:-:S05]  /*6d20*/  FADD.FTZ R24, R23, R18 ;  /* 0x0000001217187221 */ /* 0x000fca0000010000 */
[----:B------:R-:W-:Y:S02]  /*6d30*/  MOV R35, R24 ;  /* 0x0000001800237202 */ /* 0x000fe40000000f00 */
[----:B------:R-:W-:-:S07]  /*6d40*/  MOV R26, R38 ;  /* 0x00000026001a7202 */ /* 0x000fce0000000f00 */
[----:B------:R-:W-:Y:S05]  /*6d50*/  WARPSYNC.COLLECTIVE R30, `(.L_x_2677) ;  /* 0x000000001e087348 */ /* 0x000fea0003c00000 */
[----:B------:R0:W1:Y:S02]  /*6d60*/  SHFL.BFLY P2, R38, R35, R32, R33 ;  /* 0x0c00002023267389 */ /* 0x0000640000040021 */
[----:B01----:R-:W-:Y:S01]  /*6d70*/  ENDCOLLECTIVE ;  /* 0x000000000000791b */ /* 0x003fe20003800000 */
.L_x_2677:
[----:B------:R-:W-:Y:S01]  /*6d80*/  FADD.FTZ R26, R25, R26 ;  /* 0x0000001a191a7221 */ /* 0x000fe20000010000 */
[----:B------:R-:W-:Y:S06]  /*6d90*/  BRA `(.L_x_2678) ;  /* 0xffffffec00547947 */ /* 0x000fec000383ffff */
.L_x_2666:
        /* <DEDUP_REMOVED lines=8> */
.L_x_2680:
[----:B------:R-:W-:Y:S05]  /*6e20*/  BSYNC B1 ;  /* 0x0000000000017941 */ /* 0x000fea0003800000 */
.L_x_2679:
        /* <DEDUP_REMOVED lines=9> */
.L_x_2681:
[----:B------:R-:W-:Y:S01]  /*6ec0*/  HFMA2.MMA R32, -RZ, RZ, 0, 2.384185791015625e-07 ;  /* 0x00000004ff207435 */ /* 0x000fe200000001ff */
[----:B------:R-:W-:Y:S02]  /*6ed0*/  MOV R35, R25 ;  /* 0x0000001900237202 */ /* 0x000fe40000000f00 */
[----:B------:R-:W-:-:S08]  /*6ee0*/  MOV R24, R38 ;  /* 0x0000002600187202 */ /* 0x000fd00000000f00 */
[----:B------:R-:W-:Y:S05]  /*6ef0*/  WARPSYNC.COLLECTIVE R30, `(.L_x_2682) ;  /* 0x000000001e087348 */ /* 0x000fea0003c00000 */
[----:B------:R0:W1:Y:S02]  /*6f00*/  SHFL.BFLY P2, R38, R35, R32, R33 ;  /* 0x0c00002023267389 */ /* 0x0000640000040021 */
[----:B01----:R-:W-:Y:S01]  /*6f10*/  ENDCOLLECTIVE ;  /* 0x000000000000791b */ /* 0x003fe20003800000 */
.L_x_2682:
[----:B------:R-:W-:-:S05]  /*6f20*/  FADD.FTZ R24, R24, R23 ;  /* 0x0000001718187221 */ /* 0x000fca0000010000 */
[----:B------:R-:W-:Y:S02]  /*6f30*/  MOV R35, R24 ;  /* 0x0000001800237202 */ /* 0x000fe40000000f00 */
[----:B------:R-:W-:-:S07]  /*6f40*/  MOV R26, R38 ;  /* 0x00000026001a7202 */ /* 0x000fce0000000f00 */
[----:B------:R-:W-:Y:S05]  /*6f50*/  WARPSYNC.COLLECTIVE R30, `(.L_x_2683) ;  /* 0x000000001e087348 */ /* 0x000fea0003c00000 */
[----:B------:R0:W1:Y:S02]  /*6f60*/  SHFL.BFLY P2, R38, R35, R32, R33 ;  /* 0x0c00002023267389 */ /* 0x0000640000040021 */
[----:B01----:R-:W-:Y:S01]  /*6f70*/  ENDCOLLECTIVE ;  /* 0x000000000000791b */ /* 0x003fe20003800000 */
.L_x_2683:
[----:B------:R-:W-:Y:S01]  /*6f80*/  FADD.FTZ R26, R25, R26 ;  /* 0x0000001a191a7221 */ /* 0x000fe20000010000 */
[----:B------:R-:W-:-:S04]  /*6f90*/  HFMA2.MMA R32, -RZ, RZ, 0, 1.1920928955078125e-07 ;  /* 0x00000002ff207435 */ /* 0x000fc800000001ff */
[----:B------:R-:W-:Y:S01]  /*6fa0*/  MOV R35, R26 ;  /* 0x0000001a00237202 */ /* 0x000fe20000000f00 */
[----:B------:R-:W-:-:S07]  /*6fb0*/  IMAD.MOV.U32 R27, RZ, RZ, R38 ;  /* 0x000000ffff1b7224 */ /* 0x000fce00078e0026 */
[----:B------:R-:W-:Y:S05]  /*6fc0*/  WARPSYNC.COLLECTIVE R30, `(.L_x_2684) ;  /* 0x000000001e087348 */ /* 0x000fea0003c00000 */
[----:B------:R0:W1:Y:S02]  /*6fd0*/  SHFL.BFLY P2, R38, R35, R32, R33 ;  /* 0x0c00002023267389 */ /* 0x0000640000040021 */
[----:B01----:R-:W-:Y:S01]  /*6fe0*/  ENDCOLLECTIVE ;  /* 0x000000000000791b */ /* 0x003fe20003800000 */
.L_x_2684:
[----:B------:R-:W-:-:S05]  /*6ff0*/  FADD.FTZ R27, R24, R27 ;  /* 0x0000001b181b7221 */ /* 0x000fca0000010000 */
[----:B------:R-:W-:Y:S02]  /*7000*/  MOV R35, R27 ;  /* 0x0000001b00237202 */ /* 0x000fe40000000f00 */
[----:B------:R-:W-:-:S07]  /*7010*/  MOV R29, R38 ;  /* 0x00000026001d7202 */ /* 0x000fce0000000f00 */
[----:B------:R-:W-:Y:S05]  /*7020*/  WARPSYNC.COLLECTIVE R30, `(.L_x_2685) ;  /* 0x000000001e087348 */ /* 0x000fea0003c00000 */
[----:B------:R0:W1:Y:S02]  /*7030*/  SHFL.BFLY P2, R38, R35, R32, R33 ;  /* 0x0c00002023267389 */ /* 0x0000640000040021 */
[----:B01----:R-:W-:Y:S01]  /*7040*/  ENDCOLLECTIVE ;  /* 0x000000000000791b */ /* 0x003fe20003800000 */
.L_x_2685:
[----:B------:R-:W-:Y:S01]  /*7050*/  FADD.FTZ R29, R26, R29 ;  /* 0x0000001d1a1d7221 */ /* 0x000fe20000010000 */
[----:B------:R-:W-:-:S04]  /*7060*/  HFMA2.MMA R32, -RZ, RZ, 0, 5.9604644775390625e-08 ;  /* 0x00000001ff207435 */ /* 0x000fc800000001ff */
[----:B------:R-:W-:Y:S02]  /*7070*/  MOV R35, R29 ;  /* 0x0000001d00237202 */ /* 0x000fe40000000f00 */
[----:B------:R-:W-:-:S07]  /*7080*/  MOV R22, R38 ;  /* 0x0000002600167202 */ /* 0x000fce0000000f00 */
[----:B------:R-:W-:Y:S05]  /*7090*/  WARPSYNC.COLLECTIVE R30, `(.L_x_2686) ;  /* 0x000000001e087348 */ /* 0x000fea0003c00000 */
[----:B------:R0:W1:Y:S02]  /*70a0*/  SHFL.BFLY P2, R38, R35, R32, R33 ;  /* 0x0c00002023267389 */ /* 0x0000640000040021 */
[----:B01----:R-:W-:Y:S01]  /*70b0*/  ENDCOLLECTIVE ;  /* 0x000000000000791b */ /* 0x003fe20003800000 */
.L_x_2686:
[----:B------:R-:W-:-:S05]  /*70c0*/  FADD.FTZ R22, R27, R22 ;  /* 0x000000161b167221 */ /* 0x000fca0000010000 */
[----:B------:R-:W-:Y:S02]  /*70d0*/  MOV R35, R22 ;  /* 0x0000001600237202 */ /* 0x000fe40000000f00 */
[----:B------:R-:W-:-:S07]  /*70e0*/  MOV R28, R38 ;  /* 0x00000026001c7202 */ /* 0x000fce0000000f00 */
[----:B------:R-:W-:Y:S05]  /*70f0*/  WARPSYNC.COLLECTIVE R30, `(.L_x_2687) ;  /* 0x000000001e087348 */ /* 0x000fea0003c00000 */
[----:B------:R0:W1:Y:S02]  /*7100*/  SHFL.BFLY P2, R38, R35, R32, R33 ;  /* 0x0c00002023267389 */ /* 0x0000640000040021 */
[----:B01----:R-:W-:Y:S01]  /*7110*/  ENDCOLLECTIVE ;  /* 0x000000000000791b */ /* 0x003fe20003800000 */
.L_x_2687:
[----:B------:R-:W-:Y:S01]  /*7120*/  FADD.FTZ R28, R29, R28 ;  /* 0x0000001c1d1c7221 */ /* 0x000fe20000010000 */
[----:B------:R-:W-:Y:S06]  /*7130*/  BRA `(.L_x_2688) ;  /* 0xffffffec00147947 */ /* 0x000fec000383ffff */
.L_x_2667:
        /* <DEDUP_REMOVED lines=8> */
.L_x_2690:
[----:B------:R-:W-:Y:S05]  /*71c0*/  BSYNC B1 ;  /* 0x0000000000017941 */ /* 0x000fea0003800000 */
.L_x_2689:
        /* <DEDUP_REMOVED lines=8> */
.L_x_2691:
[----:B------:R-:W-:Y:S01]  /*7250*/  FADD.FTZ R25, R25, R22 ;  /* 0x0000001619197221 */ /* 0x000fe20000010000 */
[----:B------:R-:W-:-:S03]  /*7260*/  HFMA2.MMA R32, -RZ, RZ, 0, 2.384185791015625e-07 ;  /* 0x00000004ff207435 */ /* 0x000fc600000001ff */
[----:B------:R-:W-:Y:S01]  /*7270*/  IMAD.MOV.U32 R35, RZ, RZ, R25 ;  /* 0x000000ffff237224 */ /* 0x000fe200078e0019 */
[----:B------:R-:W-:-:S07]  /*7280*/  MOV R24, R38 ;  /* 0x0000002600187202 */ /* 0x000fce0000000f00 */
[----:B------:R-:W-:Y:S05]  /*7290*/  WARPSYNC.COLLECTIVE R30, `(.L_x_2692) ;  /* 0x000000001e087348 */ /* 0x000fea0003c00000 */
[----:B------:R0:W1:Y:S02]  /*72a0*/  SHFL.BFLY P2, R38, R35, R32, R33 ;  /* 0x0c00002023267389 */ /* 0x0000640000040021 */
[----:B01----:R-:W-:Y:S01]  /*72b0*/  ENDCOLLECTIVE ;  /* 0x000000000000791b */ /* 0x003fe20003800000 */
.L_x_2692:
[----:B------:R-:W-:-:S05]  /*72c0*/  FADD.FTZ R24, R24, R23 ;  /* 0x0000001718187221 */ /* 0x000fca0000010000 */
[----:B------:R-:W-:Y:S02]  /*72d0*/  MOV R35, R24 ;  /* 0x0000001800237202 */ /* 0x000fe40000000f00 */
[----:B------:R-:W-:-:S07]  /*72e0*/  MOV R26, R38 ;  /* 0x00000026001a7202 */ /* 0x000fce0000000f00 */
[----:B------:R-:W-:Y:S05]  /*72f0*/  WARPSYNC.COLLECTIVE R30, `(.L_x_2693) ;  /* 0x000000001e087348 */ /* 0x000fea0003c00000 */
[----:B------:R0:W1:Y:S02]  /*7300*/  SHFL.BFLY P2, R38, R35, R32, R33 ;  /* 0x0c00002023267389 */ /* 0x0000640000040021 */
[----:B01----:R-:W-:Y:S01]  /*7310*/  ENDCOLLECTIVE ;  /* 0x000000000000791b */ /* 0x003fe20003800000 */
.L_x_2693:
[----:B------:R-:W-:Y:S01]  /*7320*/  FADD.FTZ R26, R25, R26 ;  /* 0x0000001a191a7221 */ /* 0x000fe20000010000 */
[----:B------:R-:W-:-:S04]  /*7330*/  HFMA2.MMA R32, -RZ, RZ, 0, 1.1920928955078125e-07 ;  /* 0x00000002ff207435 */ /* 0x000fc800000001ff */
[----:B------:R-:W-:Y:S02]  /*7340*/  MOV R35, R26 ;  /* 0x0000001a00237202 */ /* 0x000fe40000000f00 */
[----:B------:R-:W-:-:S07]  /*7350*/  MOV R27, R38 ;  /* 0x00000026001b7202 */ /* 0x000fce0000000f00 */
[----:B------:R-:W-:Y:S05]  /*7360*/  WARPSYNC.COLLECTIVE R30, `(.L_x_2694) ;  /* 0x000000001e087348 */ /* 0x000fea0003c00000 */
[----:B------:R0:W1:Y:S02]  /*7370*/  SHFL.BFLY P2, R38, R35, R32, R33 ;  /* 0x0c00002023267389 */ /* 0x0000640000040021 */
[----:B01----:R-:W-:Y:S01]  /*7380*/  ENDCOLLECTIVE ;  /* 0x000000000000791b */ /* 0x003fe20003800000 */
.L_x_2694:
[----:B------:R-:W-:-:S05]  /*7390*/  FADD.FTZ R27, R24, R27 ;  /* 0x0000001b181b7221 */ /* 0x000fca0000010000 */
[----:B------:R-:W-:Y:S02]  /*73a0*/  MOV R35, R27 ;  /* 0x0000001b00237202 */ /* 0x000fe40000000f00 */
[----:B------:R-:W-:-:S07]  /*73b0*/  MOV R29, R38 ;  /* 0x00000026001d7202 */ /* 0x000fce0000000f00 */
[----:B------:R-:W-:Y:S05]  /*73c0*/  WARPSYNC.COLLECTIVE R30, `(.L_x_2695) ;  /* 0x000000001e087348 */ /* 0x000fea0003c00000 */
[----:B------:R0:W1:Y:S02]  /*73d0*/  SHFL.BFLY P2, R38, R35, R32, R33 ;  /* 0x0c00002023267389 */ /* 0x0000640000040021 */
[----:B01----:R-:W-:Y:S01]  /*73e0*/  ENDCOLLECTIVE ;  /* 0x000000000000791b */ /* 0x003fe20003800000 */
.L_x_2695:
[----:B------:R-:W-:Y:S01]  /*73f0*/  FADD.FTZ R29, R26, R29 ;  /* 0x0000001d1a1d7221 */ /* 0x000fe20000010000 */
[----:B------:R-:W-:-:S03]  /*7400*/  HFMA2.MMA R32, -RZ, RZ, 0, 5.9604644775390625e-08 ;  /* 0x00000001ff207435 */ /* 0x000fc600000001ff */
[----:B------:R-:W-:Y:S01]  /*7410*/  IMAD.MOV.U32 R35, RZ, RZ, R29 ;  /* 0x000000ffff237224 */ /* 0x000fe200078e001d */
[----:B------:R-:W-:-:S07]  /*7420*/  MOV R22, R38 ;  /* 0x0000002600167202 */ /* 0x000fce0000000f00 */
[----:B------:R-:W-:Y:S05]  /*7430*/  WARPSYNC.COLLECTIVE R30, `(.L_x_2696) ;  /* 0x000000001e087348 */ /* 0x000fea0003c00000 */
[----:B------:R0:W1:Y:S02]  /*7440*/  SHFL.BFLY P2, R38, R35, R32, R33 ;  /* 0x0c00002023267389 */ /* 0x0000640000040021 */
[----:B01----:R-:W-:Y:S01]  /*7450*/  ENDCOLLECTIVE ;  /* 0x000000000000791b */ /* 0x003fe20003800000 */
.L_x_2696:
[----:B------:R-:W-:-:S05]  /*7460*/  FADD.FTZ R22, R27, R22 ;  /* 0x000000161b167221 */ /* 0x000fca0000010000 */
[----:B------:R-:W-:Y:S02]  /*7470*/  MOV R35, R22 ;  /* 0x0000001600237202 */ /* 0x000fe40000000f00 */
[----:B------:R-:W-:-:S07]  /*7480*/  MOV R28, R38 ;  /* 0x00000026001c7202 */ /* 0x000fce0000000f00 */
[----:B------:R-:W-:Y:S05]  /*7490*/  WARPSYNC.COLLECTIVE R30, `(.L_x_2697) ;  /* 0x000000001e087348 */ /* 0x000fea0003c00000 */
[----:B------:R0:W1:Y:S02]  /*74a0*/  SHFL.BFLY P2, R38, R35, R32, R33 ;  /* 0x0c00002023267389 */ /* 0x0000640000040021 */
[----:B01----:R-:W-:Y:S01]  /*74b0*/  ENDCOLLECTIVE ;  /* 0x000000000000791b */ /* 0x003fe20003800000 */
.L_x_2697:
[----:B------:R-:W-:Y:S01]  /*74c0*/  FADD.FTZ R28, R29, R28 ;  /* 0x0000001c1d1c7221 */ /* 0x000fe20000010000 */
[----:B------:R-:W-:Y:S06]  /*74d0*/  BRA `(.L_x_2698) ;  /* 0xffffffe800bc7947 */ /* 0x000fec000383ffff */
.L_x_2668:
        /* <DEDUP_REMOVED lines=8> */
.L_x_2700:
[----:B------:R-:W-:Y:S05]  /*7560*/  BSYNC B0 ;  /* 0x0000000000007941 */ /* 0x000fea0003800000 */
.L_x_2699:
[----:B------:R-:W-:Y:S01]  /*7570*/  HFMA2.MMA R33, -RZ, RZ, 0, 0.000503063201904296875 ;  /* 0x0000101fff217435 */ /* 0x000fe200000001ff */
[----:B------:R-:W-:Y:S01]  /*7580*/  MOV R35, R22 ;  /* 0x0000001600237202 */ /* 0x000fe20000000f00 */
[----:B------:R-:W-:Y:S01]  /*7590*/  IMAD.MOV.U32 R32, RZ, RZ, 0x8 ;  /* 0x00000008ff207424 */ /* 0x000fe200078e00ff */
[----:B------:R-:W-:Y:S01]  /*75a0*/  MOV R30, 0xffff ;  /* 0x0000ffff001e7802 */ /* 0x000fe20000000f00 */
[----:B------:R-:W-:Y:S01]  /*75b0*/  HFMA2.MMA R23, -RZ, RZ, 0, 0 ;  /* 0x00000000ff177435 */ /* 0x000fe200000001ff */
[----:B------:R-:W-:Y:S02]  /*75c0*/  MOV R18, R38 ;  /* 0x0000002600127202 */ /* 0x000fe40000000f00 */
[----:B------:R-:W-:-:S08]  /*75d0*/  @P0 IADD3 R21, R31, 0x1e, RZ ;  /* 0x0000001e1f150810 */ /* 0x000fd00007ffe0ff */
[----:B------:R-:W-:Y:S05]  /*75e0*/  WARPSYNC.COLLECTIVE R30, `(.L_x_2701) ;  /* 0x000000001e087348 */ /* 0x000fea0003c00000 */
[----:B------:R0:W1:Y:S02]  /*75f0*/  SHFL.BFLY P2, R38, R35, R32, R33 ;  /* 0x0c00002023267389 */ /* 0x0000640000040021 */
[----:B01----:R-:W-:Y:S01]  /*7600*/  ENDCOLLECTIVE ;  /* 0x000000000000791b */ /* 0x003fe20003800000 */
.L_x_2701:
        /* <DEDUP_REMOVED lines=13> */
.L_x_2702:
[----:B------:R-:W-:Y:S02]  /*76e0*/  MOV R35, R29 ;  /* 0x0000001d00237202 */ /* 0x000fe40000000f00 */
[----:B------:R-:W-:-:S07]  /*76f0*/  MOV R24, R38 ;  /* 0x0000002600187202 */ /* 0x000fce0000000f00 */
[----:B------:R-:W-:Y:S05]  /*7700*/  WARPSYNC.COLLECTIVE R30, `(.L_x_2703) ;  /* 0x000000001e087348 */ /* 0x000fea0003c00000 */
[----:B------:R0:W1:Y:S02]  /*7710*/  SHFL.BFLY P2, R38, R35, R32, R33 ;  /* 0x0c00002023267389 */ /* 0x0000640000040021 */
[----:B01----:R-:W-:Y:S01]  /*7720*/  ENDCOLLECTIVE ;  /* 0x000000000000791b */ /* 0x003fe20003800000 */
.L_x_2703:
[----:B------:R-:W-:Y:S01]  /*7730*/  FADD.FTZ R24, R27, R24 ;  /* 0x000000181b187221 */ /* 0x000fe20000010000 */
[----:B------:R-:W-:Y:S02]  /*7740*/  @P0 MOV R23, R20 ;  /* 0x0000001400170202 */ /* 0x000fe40000000f00 */
[----:B------:R-:W-:Y:S01]  /*7750*/  @P0 MOV R26, R34 ;  /* 0x00000022001a0202 */ /* 0x000fe20000000f00 */
[----:B------:R-:W-:Y:S01]  /*7760*/  HFMA2.MMA R32, -RZ, RZ, 0, 1.1920928955078125e-07 ;  /* 0x00000002ff207435 */ /* 0x000fe200000001ff */
[----:B------:R-:W-:Y:S01]  /*7770*/  IMAD.MOV.U32 R35, RZ, RZ, R24 ;  /* 0x000000ffff237224 */ /* 0x000fe200078e0018 */
[----:B------:R-:W-:-:S09]  /*7780*/  MOV R28, R38 ;  /* 0x00000026001c7202 */ /* 0x000fd20000000f00 */
[----:B------:R-:W-:Y:S05]  /*7790*/  WARPSYNC.COLLECTIVE R30, `(.L_x_2704) ;  /* 0x000000001e087348 */ /* 0x000fea0003c00000 */
[----:B------:R0:W1:Y:S02]  /*77a0*/  SHFL.BFLY P2, R38, R35, R32, R33 ;  /* 0x0c00002023267389 */ /* 0x0000640000040021 */
[----:B01----:R-:W-:Y:S01]  /*77b0*/  ENDCOLLECTIVE ;  /* 0x000000000000791b */ /* 0x003fe20003800000 */
.L_x_2704:
[----:B------:R-:W-:-:S05]  /*77c0*/  FADD.FTZ R28, R29, R28 ;  /* 0x0000001c1d1c7221 */ /* 0x000fca0000010000 */
[----:B------:R-:W-:Y:S02]  /*77d0*/  MOV R35, R28 ;  /* 0x0000001c00237202 */ /* 0x000fe40000000f00 */
[----:B------:R-:W-:-:S07]  /*77e0*/  MOV R39, R38 ;  /* 0x0000002600277202 */ /* 0x000fce0000000f00 */
[----:B------:R-:W-:Y:S05]  /*77f0*/  WARPSYNC.COLLECTIVE R30, `(.L_x_2705) ;  /* 0x000000001e087348 */ /* 0x000fea0003c00000 */
[----:B------:R0:W1:Y:S02]  /*7800*/  SHFL.BFLY P2, R38, R35, R32, R33 ;  /* 0x0c00002023267389 */ /* 0x0000640000040021 */
[----:B01----:R-:W-:Y:S01]  /*7810*/  ENDCOLLECTIVE ;  /* 0x000000000000791b */ /* 0x003fe20003800000 */
.L_x_2705:
        /* <DEDUP_REMOVED lines=9> */
.L_x_2706:
[----:B------:R-:W-:Y:S01]  /*78b0*/  MOV R35, R37 ;  /* 0x0000002500237202 */ /* 0x000fe20000000f00 */
[----:B------:R-:W-:-:S07]  /*78c0*/  IMAD.MOV.U32 R36, RZ, RZ, R38 ;  /* 0x000000ffff247224 */ /* 0x000fce00078e0026 */
[----:B------:R-:W-:Y:S05]  /*78d0*/  WARPSYNC.COLLECTIVE R30, `(.L_x_2707) ;  /* 0x000000001e087348 */ /* 0x000fea0003c00000 */
[----:B------:R0:W1:Y:S02]  /*78e0*/  SHFL.BFLY P2, R38, R35, R32, R33 ;  /* 0x0c00002023267389 */ /* 0x0000640000040021 */
[----:B01----:R-:W-:Y:S01]  /*78f0*/  ENDCOLLECTIVE ;  /* 0x000000000000791b */ /* 0x003fe20003800000 */
.L_x_2707:
[----:B------:R-:W-:Y:S01]  /*7900*/  FADD.FTZ R36, R39, R36 ;  /* 0x0000002427247221 */ /* 0x000fe20000010000 */
[----:B------:R-:W-:Y:S01]  /*7910*/  HFMA2.MMA R32, -RZ, RZ, 0, 4.76837158203125e-07 ;  /* 0x00000008ff207435 */ /* 0x000fe200000001ff */
[----:B------:R-:W-:Y:S02]  /*7920*/  MOV R35, R23 ;  /* 0x0000001700237202 */ /* 0x000fe40000000f00 */
[----:B------:R-:W-:-:S08]  /*7930*/  MOV R34, R38 ;  /* 0x0000002600227202 */ /* 0x000fd00000000f00 */
[----:B------:R-:W-:Y:S05]  /*7940*/  WARPSYNC.COLLECTIVE R30, `(.L_x_2708) ;  /* 0x000000001e087348 */ /* 0x000fea0003c00000 */
[----:B------:R0:W1:Y:S02]  /*7950*/  SHFL.BFLY P2, R38, R35, R32, R33 ;  /* 0x0c00002023267389 */ /* 0x0000640000040021 */
[----:B01----:R-:W-:Y:S01]  /*7960*/  ENDCOLLECTIVE ;  /* 0x000000000000791b */ /* 0x003fe20003800000 */
.L_x_2708:
[----:B------:R-:W-:Y:S01]  /*7970*/  FADD.FTZ R37, R37, R34 ;  /* 0x0000002225257221 */ /* 0x000fe20000010000 */
[----:B------:R-:W-:Y:S02]  /*7980*/  MOV R35, R26 ;  /* 0x0000001a00237202 */ /* 0x000fe40000000f00 */
[----:B------:R-:W-:-:S07]  /*7990*/  MOV R40, R38 ;  /* 0x0000002600287202 */ /* 0x000fce0000000f00 */
[----:B------:R-:W-:Y:S05]  /*79a0*/  WARPSYNC.COLLECTIVE R30, `(.L_x_2709) ;  /* 0x000000001e087348 */ /* 0x000fea0003c00000 */
[----:B------:R0:W1:Y:S02]  /*79b0*/  SHFL.BFLY P2, R38, R35, R32, R33 ;  /* 0x0c00002023267389 */ /* 0x0000640000040021 */
[----:B01----:R-:W-:Y:S01]  /*79c0*/  ENDCOLLECTIVE ;  /* 0x000000000000791b */ /* 0x003fe20003800000 */
.L_x_2709:
        /* <DEDUP_REMOVED lines=12> */
.L_x_2710:
[----:B------:R-:W-:-:S05]  /*7a90*/  FADD.FTZ R41, R41, R26 ;  /* 0x0000001a29297221 */ /* 0x000fca0000010000 */
[----:B------:R-:W-:Y:S01]  /*7aa0*/  MOV R35, R41 ;  /* 0x0000002900237202 */ /* 0x000fe20000000f00 */
[----:B------:R-:W-:-:S07]  /*7ab0*/  IMAD.MOV.U32 R43, RZ, RZ, R38 ;  /* 0x000000ffff2b7224 */ /* 0x000fce00078e0026 */
[----:B------:R-:W-:Y:S05]  /*7ac0*/  WARPSYNC.COLLECTIVE R30, `(.L_x_2711) ;  /* 0x000000001e087348 */ /* 0x000fea0003c00000 */
[----:B------:R0:W1:Y:S02]  /*7ad0*/  SHFL.BFLY P2, R38, R35, R32, R33 ;  /* 0x0c00002023267389 */ /* 0x0000640000040021 */
[----:B01----:R-:W-:Y:S01]  /*7ae0*/  ENDCOLLECTIVE ;  /* 0x000000000000791b */ /* 0x003fe20003800000 */
.L_x_2711:
[----:B------:R-:W-:Y:S01]  /*7af0*/  FADD.FTZ R26, R40, R43 ;  /* 0x0000002b281a7221 */ /* 0x000fe20000010000 */
[----:B------:R-:W-:Y:S01]  /*7b00*/  @P0 IMAD.MOV.U32 R25, RZ, RZ, R18 ;  /* 0x000000ffff190224 */ /* 0x000fe200078e0012 */
[----:B------:R-:W-:Y:S01]  /*7b10*/  @P0 MOV R24, R46 ;  /* 0x0000002e00180202 */ /* 0x000fe20000000f00 */
[----:B------:R-:W-:Y:S02]  /*7b20*/  HFMA2.MMA R32, -RZ, RZ, 0, 1.1920928955078125e-07 ;  /* 0x00000002ff207435 */ /* 0x000fe400000001ff */
[----:B------:R-:W-:Y:S02]  /*7b30*/  MOV R35, R26 ;  /* 0x0000001a00237202 */ /* 0x000fe40000000f00 */
[----:B------:R-:W-:-:S07]  /*7b40*/  MOV R42, R38 ;  /* 0x00000026002a7202 */ /* 0x000fce0000000f00 */
[----:B------:R-:W-:Y:S05]  /*7b50*/  WARPSYNC.COLLECTIVE R30, `(.L_x_2712) ;  /* 0x000000001e087348 */ /* 0x000fea0003c00000 */
[----:B------:R0:W1:Y:S02]  /*7b60*/  SHFL.BFLY P2, R38, R35, R32, R33 ;  /* 0x0c00002023267389 */ /* 0x0000640000040021 */
[----:B01----:R-:W-:Y:S01]  /*7b70*/  ENDCOLLECTIVE ;  /* 0x000000000000791b */ /* 0x003fe20003800000 */
.L_x_2712:
        /* <DEDUP_REMOVED lines=9> */
.L_x_2713:
        /* <DEDUP_REMOVED lines=8> */
.L_x_2714:
[----:B------:R-:W-:-:S05]  /*7c90*/  FADD.FTZ R29, R27, R20 ;  /* 0x000000141b1d7221 */ /* 0x000fca0000010000 */
[----:B------:R-:W-:Y:S02]  /*7ca0*/  MOV R35, R29 ;  /* 0x0000001d00237202 */ /* 0x000fe40000000f00 */
[----:B------:R-:W-:-:S07]  /*7cb0*/  MOV R27, R38 ;  /* 0x00000026001b7202 */ /* 0x000fce0000000f00 */
[----:B------:R-:W-:Y:S05]  /*7cc0*/  WARPSYNC.COLLECTIVE R30, `(.L_x_2715) ;  /* 0x000000001e087348 */ /* 0x000fea0003c00000 */
[----:B------:R0:W1:Y:S02]  /*7cd0*/  SHFL.BFLY P2, R38, R35, R32, R33 ;  /* 0x0c00002023267389 */ /* 0x0000640000040021 */
[----:B01----:R-:W-:Y:S01]  /*7ce0*/  ENDCOLLECTIVE ;  /* 0x000000000000791b */ /* 0x003fe20003800000 */
.L_x_2715:
[----:B------:R-:W-:Y:S01]  /*7cf0*/  FADD.FTZ R27, R28, R27 ;  /* 0x0000001b1c1b7221 */ /* 0x000fe20000010000 */
[----:B------:R-:W-:Y:S01]  /*7d00*/  HFMA2.MMA R32, -RZ, RZ, 0, 4.76837158203125e-07 ;  /* 0x00000008ff207435 */ /* 0x000fe200000001ff */
[----:B------:R-:W-:Y:S02]  /*7d10*/  MOV R35, R25 ;  /* 0x0000001900237202 */ /* 0x000fe40000000f00 */
[----:B------:R-:W-:-:S08]  /*7d20*/  MOV R26, R38 ;  /* 0x00000026001a7202 */ /* 0x000fd00000000f00 */
[----:B------:R-:W-:Y:S05]  /*7d30*/  WARPSYNC.COLLECTIVE R30, `(.L_x_2716) ;  /* 0x000000001e087348 */ /* 0x000fea0003c00000 */
[----:B------:R0:W1:Y:S02]  /*7d40*/  SHFL.BFLY P2, R38, R35, R32, R33 ;  /* 0x0c00002023267389 */ /* 0x0000640000040021 */
[----:B01----:R-:W-:Y:S01]  /*7d50*/  ENDCOLLECTIVE ;  /* 0x000000000000791b */ /* 0x003fe20003800000 */
.L_x_2716:
[----:B------:R-:W-:Y:S01]  /*7d60*/  FADD.FTZ R26, R29, R26 ;  /* 0x0000001a1d1a7221 */ /* 0x000fe20000010000 */
[----:B------:R-:W-:Y:S01]  /*7d70*/  IMAD.MOV.U32 R35, RZ, RZ, R24 ;  /* 0x000000ffff237224 */ /* 0x000fe200078e0018 */
[----:B------:R-:W-:-:S07]  /*7d80*/  MOV R42, R38 ;  /* 0x00000026002a7202 */ /* 0x000fce0000000f00 */
[----:B------:R-:W-:Y:S05]  /*7d90*/  WARPSYNC.COLLECTIVE R30, `(.L_x_2717) ;  /* 0x000000001e087348 */ /* 0x000fea0003c00000 */
[----:B------:R0:W1:Y:S02]  /*7da0*/  SHFL.BFLY P2, R38, R35, R32, R33 ;  /* 0x0c00002023267389 */ /* 0x0000640000040021 */
[----:B01----:R-:W-:Y:S01]  /*7db0*/  ENDCOLLECTIVE ;  /* 0x000000000000791b */ /* 0x003fe20003800000 */
.L_x_2717:
        /* <DEDUP_REMOVED lines=11> */
.L_x_2718:
[----:B------:R-:W-:-:S05]  /*7e70*/  FADD.FTZ R23, R43, R24 ;  /* 0x000000182b177221 */ /* 0x000fca0000010000 */
[----:B------:R-:W-:Y:S02]  /*7e80*/  MOV R35, R23 ;  /* 0x0000001700237202 */ /* 0x000fe40000000f00 */
[----:B------:R-:W-:-:S07]  /*7e90*/  MOV R25, R38 ;  /* 0x0000002600197202 */ /* 0x000fce0000000f00 */
[----:B------:R-:W-:Y:S05]  /*7ea0*/  WARPSYNC.COLLECTIVE R30, `(.L_x_2719) ;  /* 0x000000001e087348 */ /* 0x000fea0003c00000 */
[----:B------:R0:W1:Y:S02]  /*7eb0*/  SHFL.BFLY P2, R38, R35, R32, R33 ;  /* 0x0c00002023267389 */ /* 0x0000640000040021 */
[----:B01----:R-:W-:Y:S01]  /*7ec0*/  ENDCOLLECTIVE ;  /* 0x000000000000791b */ /* 0x003fe20003800000 */
.L_x_2719:
[----:B------:R-:W-:Y:S01]  /*7ed0*/  @P0 MOV R18, R21 ;  /* 0x0000001500120202 */ /* 0x000fe20000000f00 */
[----:B------:R-:W-:Y:S01]  /*7ee0*/  FADD.FTZ R25, R22, R25 ;  /* 0x0000001916197221 */ /* 0x000fe20000010000 */
[----:B------:R-:W-:Y:S02]  /*7ef0*/  @P0 MOV R19, R20 ;  /* 0x0000001400130202 */ /* 0x000fe40000000f00 */
[----:B------:R-:W-:Y:S01]  /*7f00*/  ISETP.NE.AND P0, PT, R9, RZ, PT ;  /* 0x000000ff0900720c */ /* 0x000fe20003f05270 */
[----:B------:R-:W-:Y:S01]  /*7f10*/  HFMA2.MMA R32, -RZ, RZ, 0, 1.1920928955078125e-07 ;  /* 0x00000002ff207435 */ /* 0x000fe200000001ff */
[----:B------:R-:W-:-:S11]  /*7f20*/  MOV R35, R25 ;  /* 0x0000001900237202 */ /* 0x000fd60000000f00 */
[----:B------:R-:W-:Y:S02]  /*7f30*/  @!P0 F2FP.F16.F32.PACK_AB R34, RZ, R36 ;  /* 0x00000024ff22823e */ /* 0x000fe400000000ff */
[----:B------:R-:W-:Y:S01]  /*7f40*/  @!P0 F2FP.F16.F32.PACK_AB R36, RZ, R37 ;  /* 0x00000025ff24823e */ /* 0x000fe200000000ff */
[----:B------:R-:W-:-:S07]  /*7f50*/  FADD.FTZ R40, R23, R38 ;  /* 0x0000002617287221 */ /* 0x000fce0000010000 */
[----:B------:R-:W-:Y:S05]  /*7f60*/  WARPSYNC.COLLECTIVE R30, `(.L_x_2720) ;  /* 0x000000001e087348 */ /* 0x000fea0003c00000 */
[----:B------:R0:W1:Y:S02]  /*7f70*/  SHFL.BFLY P2, R38, R35, R32, R33 ;  /* 0x0c00002023267389 */ /* 0x0000640000040021 */
[----:B01----:R-:W-:Y:S01]  /*7f80*/  ENDCOLLECTIVE ;  /* 0x000000000000791b */ /* 0x003fe20003800000 */
.L_x_2720:
[----:B------:R-:W-:Y:S01]  /*7f90*/  MOV R35, R40 ;  /* 0x0000002800237202 */ /* 0x000fe20000000f00 */
[----:B------:R-:W-:-:S07]  /*7fa0*/  IMAD.MOV.U32 R22, RZ, RZ, R38 ;  /* 0x000000ffff167224 */ /* 0x000fce00078e0026 */
[----:B------:R-:W-:Y:S05]  /*7fb0*/  WARPSYNC.COLLECTIVE R30, `(.L_x_2721) ;  /* 0x000000001e087348 */ /* 0x000fea0003c00000 */
[----:B------:R0:W1:Y:S02]  /*7fc0*/  SHFL.BFLY P2, R38, R35, R32, R33 ;  /* 0x0c00002023267389 */ /* 0x0000640000040021 */
[----:B01----:R-:W-:Y:S01]  /*7fd0*/  ENDCOLLECTIVE ;  /* 0x000000000000791b */ /* 0x003fe20003800000 */
.L_x_2721:
[----:B------:R-:W-:Y:S01]  /*7fe0*/  FADD.FTZ R24, R25, R22 ;  /* 0x0000001619187221 */ /* 0x000fe20000010000 */
[----:B------:R-:W-:-:S04]  /*7ff0*/  HFMA2.MMA R32, -RZ, RZ, 0, 5.9604644775390625e-08 ;  /* 0x00000001ff207435 */ /* 0x000fc800000001ff */
[----:B------:R-:W-:Y:S02]  /*8000*/  MOV R35, R24 ;  /* 0x0000001800237202 */ /* 0x000fe40000000f00 */
[----:B------:R-:W-:-:S07]  /*8010*/  MOV R23, R38 ;  /* 0x0000002600177202 */ /* 0x000fce0000000f00 */
[----:B------:R-:W-:Y:S05]  /*8020*/  WARPSYNC.COLLECTIVE R30, `(.L_x_2722) ;  /* 0x000000001e087348 */ /* 0x000fea0003c00000 */
[----:B------:R0:W1:Y:S02]  /*8030*/  SHFL.BFLY P2, R38, R35, R32, R33 ;  /* 0x0c00002023267389 */ /* 0x0000640000040021 */
[----:B01----:R-:W-:Y:S01]  /*8040*/  ENDCOLLECTIVE ;  /* 0x000000000000791b */ /* 0x003fe20003800000 */
.L_x_2722:
[----:B------:R-:W-:-:S05]  /*8050*/  FADD.FTZ R25, R40, R23 ;  /* 0x0000001728197221 */ /* 0x000fca0000010000 */
[----:B------:R-:W-:Y:S02]  /*8060*/  MOV R35, R25 ;  /* 0x0000001900237202 */ /* 0x000fe40000000f00 */
[----:B------:R-:W-:-:S07]  /*8070*/  MOV R23, R38 ;  /* 0x0000002600177202 */ /* 0x000fce0000000f00 */
[----:B------:R-:W-:Y:S05]  /*8080*/  WARPSYNC.COLLECTIVE R30, `(.L_x_2723) ;  /* 0x000000001e087348 */ /* 0x000fea0003c00000 */
[----:B------:R0:W1:Y:S02]  /*8090*/  SHFL.BFLY P2, R38, R35, R32, R33 ;  /* 0x0c00002023267389 */ /* 0x0000640000040021 */
[----:B01----:R-:W-:Y:S01]  /*80a0*/  ENDCOLLECTIVE ;  /* 0x000000000000791b */ /* 0x003fe20003800000 */
.L_x_2723:
[----:B------:R-:W-:Y:S01]  /*80b0*/  FADD.FTZ R24, R24, R23 ;  /* 0x0000001718187221 */ /* 0x000fe20000010000 */
[----:B------:R-:W-:-:S04]  /*80c0*/  @!P0 F2FP.F16.F32.PACK_AB R23, RZ, R26 ;  /* 0x0000001aff17823e */ /* 0x000fc800000000ff */
[----:B------:R-:W-:Y:S02]  /*80d0*/  @!P0 F2FP.F16.F32.PACK_AB R24, RZ, R24 ;  /* 0x00000018ff18823e */ /* 0x000fe400000000ff */
[----:B------:R-:W-:Y:S01]  /*80e0*/  MOV R35, R18 ;  /* 0x0000001200237202 */ /* 0x000fe20000000f00 */
[----:B------:R-:W-:Y:S01]  /*80f0*/  IMAD.MOV.U32 R32, RZ, RZ, 0x8 ;  /* 0x00000008ff207424 */ /* 0x000fe200078e00ff */
[----:B------:R-:W-:-:S07]  /*8100*/  MOV R22, R38 ;  /* 0x0000002600167202 */ /* 0x000fce0000000f00 */
[----:B------:R-:W-:Y:S05]  /*8110*/  WARPSYNC.COLLECTIVE R30, `(.L_x_2724) ;  /* 0x000000001e087348 */ /* 0x000fea0003c00000 */
[----:B------:R0:W1:Y:S02]  /*8120*/  SHFL.BFLY P2, R38, R35, R32, R33 ;  /* 0x0c00002023267389 */ /* 0x0000640000040021 */
[----:B01----:R-:W-:Y:S01]  /*8130*/  ENDCOLLECTIVE ;  /* 0x000000000000791b */ /* 0x003fe20003800000 */
.L_x_2724:
[----:B------:R-:W-:Y:S01]  /*8140*/  FADD.FTZ R25, R25, R22 ;  /* 0x0000001619197221 */ /* 0x000fe20000010000 */
[----:B------:R-:W-:-:S04]  /*8150*/  @!P0 F2FP.F16.F32.PACK_AB R22, RZ, R27 ;  /* 0x0000001bff16823e */ /* 0x000fc800000000ff */
[----:B------:R-:W-:Y:S02]  /*8160*/  PRMT R26, R22, 0x7610, R26 ;  /* 0x00007610161a7816 */ /* 0x000fe4000000001a */
[----:B------:R-:W-:Y:S02]  /*8170*/  @!P0 F2FP.F16.F32.PACK_AB R25, RZ, R25 ;  /* 0x00000019ff19823e */ /* 0x000fe400000000ff */
[----:B------:R-:W-:Y:S02]  /*8180*/  MOV R35, R19 ;  /* 0x0000001300237202 */ /* 0x000fe40000000f00 */
[----:B------:R-:W-:-:S07]  /*8190*/  MOV R21, R38 ;  /* 0x0000002600157202 */ /* 0x000fce0000000f00 */
[----:B------:R-:W-:Y:S05]  /*81a0*/  WARPSYNC.COLLECTIVE R30, `(.L_x_2725) ;  /* 0x000000001e087348 */ /* 0x000fea0003c00000 */
[----:B------:R0:W1:Y:S02]  /*81b0*/  SHFL.BFLY P2, R38, R35, R32, R33 ;  /* 0x0c00002023267389 */ /* 0x0000640000040021 */
[----:B01----:R-:W-:Y:S01]  /*81c0*/  ENDCOLLECTIVE ;  /* 0x000000000000791b */ /* 0x003fe20003800000 */
.L_x_2725:
[----:B------:R-:W-:Y:S01]  /*81d0*/  FADD.FTZ R21, R21, R18 ;  /* 0x0000001215157221 */ /* 0x000fe20000010000 */
[----:B------:R-:W-:-:S04]  /*81e0*/  HFMA2.MMA R32, -RZ, RZ, 0, 2.384185791015625e-07 ;  /* 0x00000004ff207435 */ /* 0x000fc800000001ff */
[----:B------:R-:W-:Y:S02]  /*81f0*/  MOV R35, R21 ;  /* 0x0000001500237202 */ /* 0x000fe40000000f00 */
[----:B------:R-:W-:-:S07]  /*8200*/  MOV R20, R38 ;  /* 0x0000002600147202 */ /* 0x000fce0000000f00 */
[----:B------:R-:W-:Y:S05]  /*8210*/  WARPSYNC.COLLECTIVE R30, `(.L_x_2726) ;  /* 0x000000001e087348 */ /* 0x000fea0003c00000 */
[----:B------:R0:W1:Y:S02]  /*8220*/  SHFL.BFLY P2, R38, R35, R32, R33 ;  /* 0x0c00002023267389 */ /* 0x0000640000040021 */
[----:B01----:R-:W-:Y:S01]  /*8230*/  ENDCOLLECTIVE ;  /* 0x000000000000791b */ /* 0x003fe20003800000 */
.L_x_2726:
[----:B------:R-:W-:-:S05]  /*8240*/  FADD.FTZ R42, R20, R19 ;  /* 0x00000013142a7221 */ /* 0x000fca0000010000 */
[----:B------:R-:W-:Y:S02]  /*8250*/  MOV R35, R42 ;  /* 0x0000002a00237202 */ /* 0x000fe40000000f00 */
[----:B------:R-:W-:-:S07]  /*8260*/  MOV R18, R38 ;  /* 0x0000002600127202 */ /* 0x000fce0000000f00 */
[----:B------:R-:W-:Y:S05]  /*8270*/  WARPSYNC.COLLECTIVE R30, `(.L_x_2727) ;  /* 0x000000001e087348 */ /* 0x000fea0003c00000 */
[----:B------:R0:W1:Y:S02]  /*8280*/  SHFL.BFLY P2, R38, R35, R32, R33 ;  /* 0x0c00002023267389 */ /* 0x0000640000040021 */
[----:B01----:R-:W-:Y:S01]  /*8290*/  ENDCOLLECTIVE ;  /* 0x000000000000791b */ /* 0x003fe20003800000 */
.L_x_2727:
[----:B------:R-:W-:Y:S02]  /*82a0*/  FADD.FTZ R40, R21, R18 ;  /* 0x0000001215287221 */ /* 0x000fe40000010000 */
[----:B------:R-:W0:Y:S08]  /*82b0*/  LDC.64 R18, c[0x0][0x218] ;  /* 0x00008600ff127b82 */ /* 0x000e300000000a00 */
[----:B------:R-:W1:Y:S01]  /*82c0*/  LDC.64 R20, c[0x0][0x220] ;  /* 0x00008800ff147b82 */ /* 0x000e620000000a00 */
[----:B------:R-:W-:Y:S01]  /*82d0*/  HFMA2.MMA R32, -RZ, RZ, 0, 1.1920928955078125e-07 ;  /* 0x00000002ff207435 */ /* 0x000fe200000001ff */
[----:B------:R-:W-:Y:S01]  /*82e0*/  IMAD.MOV.U32 R35, RZ, RZ, R40 ;  /* 0x000000ffff237224 */ /* 0x000fe200078e0028 */
[----:B------:R-:W-:-:S09]  /*82f0*/  MOV R43, R38 ;  /* 0x00000026002b7202 */ /* 0x000fd20000000f00 */
[----:B01----:R-:W-:Y:S05]  /*8300*/  WARPSYNC.COLLECTIVE R30, `(.L_x_2728) ;  /* 0x000000001e087348 */ /* 0x003fea0003c00000 */
[----:B------:R2:W3:Y:S02]  /*8310*/  SHFL.BFLY P2, R38, R35, R32, R33 ;  /* 0x0c00002023267389 */ /* 0x0004e40000040021 */
[----:B0123--:R-:W-:Y:S01]  /*8320*/  ENDCOLLECTIVE ;  /* 0x000000000000791b */ /* 0x00ffe20003800000 */
.L_x_2728:
        /* <DEDUP_REMOVED lines=12> */
.L_x_2729:
        /* <DEDUP_REMOVED lines=9> */
.L_x_2730:
[----:B------:R-:W-:-:S05]  /*8480*/  FADD.FTZ R42, R42, R43 ;  /* 0x0000002b2a2a7221 */ /* 0x000fca0000010000 */
[----:B------:R-:W-:Y:S02]  /*8490*/  MOV R35, R42 ;  /* 0x0000002a00237202 */ /* 0x000fe40000000f00 */
[----:B------:R-:W-:-:S07]  /*84a0*/  MOV R27, R38 ;  /* 0x00000026001b7202 */ /* 0x000fce0000000f00 */
[----:B------:R-:W-:Y:S05]  /*84b0*/  WARPSYNC.COLLECTIVE R30, `(.L_x_2731) ;  /* 0x000000001e087348 */ /* 0x000fea0003c00000 */
[----:B------:R0:W1:Y:S02]  /*84c0*/  SHFL.BFLY P2, R38, R35, R32, R33 ;  /* 0x0c00002023267389 */ /* 0x0000640000040021 */
[----:B01----:R-:W-:Y:S01]  /*84d0*/  ENDCOLLECTIVE ;  /* 0x000000000000791b */ /* 0x003fe20003800000 */
.L_x_2731:
[----:B------:R-:W-:Y:S01]  /*84e0*/  FADD.FTZ R22, R40, R27 ;  /* 0x0000001b28167221 */ /* 0x000fe20000010000 */
[----:B------:R-:W-:Y:S06]  /*84f0*/  BRA `(.L_x_2732) ;  /* 0xffffffe400287947 */ /* 0x000fec000383ffff */
.L_x_2733:
        /* <DEDUP_REMOVED lines=16> */
.L_x_3949:


//--------------------- .text._ZN13group_norm_v218gn_bwd_cuda_kernelI6__halfLi480ELi2ELi32ELi60ELi256ELb0ELb1ELi16ELi960ELi960ELi4ELb1ELi18ELb0ELb0ELNS_15WgradSyncMethodE3ENS_16CompileConditionILi900EEEEEvPT_S6_S6_PKS5_S8_S8_S8_PKfflPfPj --------------------------
	.section	.text._ZN13group_norm_v218gn_bwd_cuda_kernelI6__halfLi480ELi2ELi32ELi60ELi256ELb0ELb1ELi16ELi960ELi960ELi4ELb1ELi18ELb0ELb0ELNS_15WgradSyncMethodE3ENS_16CompileConditionILi900EEEEEvPT_S6_S6_PKS5_S8_S8_S8_PKfflPfPj,"ax",@progbits
	.align	128
        .global         _ZN13group_norm_v218gn_bwd_cuda_kernelI6__halfLi480ELi2ELi32ELi60ELi256ELb0ELb1ELi16ELi960ELi960ELi4ELb1ELi18ELb0ELb0ELNS_15WgradSyncMethodE3ENS_16CompileConditionILi900EEEEEvPT_S6_S6_PKS5_S8_S8_S8_PKfflPfPj
        .type           _ZN13group_norm_v218gn_bwd_cuda_kernelI6__halfLi480ELi2ELi32ELi60ELi256ELb0ELb1ELi16ELi960ELi960ELi4ELb1ELi18ELb0ELb0ELNS_15WgradSyncMethodE3ENS_16CompileConditionILi900EEEEEvPT_S6_S6_PKS5_S8_S8_S8_PKfflPfPj,@function
        .size           _ZN13group_norm_v218gn_bwd_cuda_kernelI6__halfLi480ELi2ELi32ELi60ELi256ELb0ELb1ELi16ELi960ELi960ELi4ELb1ELi18ELb0ELb0ELNS_15WgradSyncMethodE3ENS_16CompileConditionILi900EEEEEvPT_S6_S6_PKS5_S8_S8_S8_PKfflPfPj,(.L_x_3950 - _ZN13group_norm_v218gn_bwd_cuda_kernelI6__halfLi480ELi2ELi32ELi60ELi256ELb0ELb1ELi16ELi960ELi960ELi4ELb1ELi18ELb0ELb0ELNS_15WgradSyncMethodE3ENS_16CompileConditionILi900EEEEEvPT_S6_S6_PKS5_S8_S8_S8_PKfflPfPj)
        .other          _ZN13group_norm_v218gn_bwd_cuda_kernelI6__halfLi480ELi2ELi32ELi60ELi256ELb0ELb1ELi16ELi960ELi960ELi4ELb1ELi18ELb0ELb0ELNS_15WgradSyncMethodE3ENS_16CompileConditionILi900EEEEEvPT_S6_S6_PKS5_S8_S8_S8_PKfflPfPj,@"STO_CUDA_ENTRY STV_DEFAULT"
_ZN13group_norm_v218gn_bwd_cuda_kernelI6__halfLi480ELi2ELi32ELi60ELi256ELb0ELb1ELi16ELi960ELi960ELi4ELb1ELi18ELb0ELb0ELNS_15WgradSyncMethodE3ENS_16CompileConditionILi900EEEEEvPT_S6_S6_PKS5_S8_S8_S8_PKfflPfPj:
.text._ZN13group_norm_v218gn_bwd_cuda_kernelI6__halfLi480ELi2ELi32ELi60ELi256ELb0ELb1ELi16ELi960ELi960ELi4ELb1ELi18ELb0ELb0ELNS_15WgradSyncMethodE3ENS_16CompileConditionILi900EEEEEvPT_S6_S6_PKS5_S8_S8_S8_PKfflPfPj:
        /* <DEDUP_REMOVED lines=32> */
.L_x_2736:
[----:B------:R-:W2:Y:S04]  /*0200*/  LD.E.STRONG.GPU R0, desc[UR12][R2.64] ;  /* 0x0000000c02007980 */ /* 0x000ea8000c10f900 */
[----:B--2---:R-:W-:Y:S01]  /*0210*/  CCTL.IVALL ;  /* 0x00000000ff00798f */ /* 0x004fe20002000000 */
[----:B------:R-:W-:Y:S05]  /*0220*/  YIELD ;  /* 0x0000000000007946 */ /* 0x000fea0003800000 */
[----:B-----5:R-:W-:-:S04]  /*0230*/  LOP3.LUT R0, R0, R5, RZ, 0x3c, !PT ;  /* 0x0000000500007212 */ /* 0x020fc800078e3cff */
[----:B------:R-:W-:-:S13]  /*0240*/  ISETP.GT.AND P0, PT, R0, -0x1, PT ;  /* 0xffffffff0000780c */ /* 0x000fda0003f04270 */
[----:B------:R-:W-:Y:S05]  /*0250*/  @P0 BRA `(.L_x_2736) ;  /* 0xfffffffc00e80947 */ /* 0x000fea000383ffff */
.L_x_2735:
[----:B------:R-:W-:Y:S05]  /*0260*/  WARPSYNC.ALL ;  /* 0x0000000000007948 */ /* 0x000fea0003800000 */
[----:B------:R-:W-:Y:S06]  /*0270*/  BAR.SYNC.DEFER_BLOCKING 0x0 ;  /* 0x0000000000007b1d */ /* 0x000fec0000010000 */
[----:B------:R-:W-:Y:S05]  /*0280*/  BRA `(.L_x_2737) ;  /* 0x0000004400a47947 */ /* 0x000fea0003800000 */
.L_x_2734:
        /* <DEDUP_REMOVED lines=42> */
.L_x_2749:
        /* <DEDUP_REMOVED lines=568> */
.L_x_2738:
        /* <DEDUP_REMOVED lines=160> */
.L_x_2740:
[----:B------:R-:W-:Y:S05]  /*32b0*/  BSYNC B0 ;  /* 0x0000000000007941 */ /* 0x000fea0003800000 */
.L_x_2739:
        /* <DEDUP_REMOVED lines=19> */
.L_x_2742:
[----:B------:R-:W-:Y:S05]  /*33f0*/  BSYNC B0 ;  /* 0x0000000000007941 */ /* 0x000fea0003800000 */
.L_x_2741:
        /* <DEDUP_REMOVED lines=17> */
.L_x_2745:
[----:B------:R-:W2:Y:S04]  /*3510*/  LD.E.STRONG.GPU R36, desc[UR12][R34.64] ;  /* 0x0000000c22247980 */ /* 0x000ea8000c10f900 */
[----:B--2---:R-:W-:Y:S01]  /*3520*/  CCTL.IVALL ;  /* 0x00000000ff00798f */ /* 0x004fe20002000000 */
[----:B------:R-:W-:Y:S05]  /*3530*/  YIELD ;  /* 0x0000000000007946 */ /* 0x000fea0003800000 */
[----:B-----5:R-:W-:-:S04]  /*3540*/  LOP3.LUT R36, R36, R25, RZ, 0x3c, !PT ;  /* 0x0000001924247212 */ /* 0x020fc800078e3cff */
[----:B------:R-:W-:-:S13]  /*3550*/  ISETP.GT.AND P1, PT, R36, -0x1, PT ;  /* 0xffffffff2400780c */ /* 0x000fda0003f24270 */
[----:B------:R-:W-:Y:S05]  /*3560*/  @P1 BRA `(.L_x_2745) ;  /* 0xfffffffc00e81947 */ /* 0x000fea000383ffff */
.L_x_2744:
[----:B------:R-:W-:Y:S05]  /*3570*/  WARPSYNC.ALL ;  /* 0x0000000000007948 */ /* 0x000fea0003800000 */
[----:B------:R-:W-:Y:S06]  /*3580*/  BAR.SYNC.DEFER_BLOCKING 0x0 ;  /* 0x0000000000007b1d */ /* 0x000fec0000010000 */
[----:B------:R-:W-:Y:S05]  /*3590*/  BRA `(.L_x_2746) ;  /* 0x0000000000687947 */ /* 0x000fea0003800000 */
.L_x_2743:
        /* <DEDUP_REMOVED lines=18> */
.L_x_2748:
[----:B------:R-:W2:Y:S04]  /*36c0*/  LD.E.STRONG.GPU R36, desc[UR12][R34.64] ;  /* 0x0000000c22247980 */ /* 0x000ea8000c10f900 */
[----:B--2---:R-:W-:Y:S01]  /*36d0*/  CCTL.IVALL ;  /* 0x00000000ff00798f */ /* 0x004fe20002000000 */
[----:B------:R-:W-:Y:S05]  /*36e0*/  YIELD ;  /* 0x0000000000007946 */ /* 0x000fea0003800000 */
[----:B-----5:R-:W-:-:S04]  /*36f0*/  LOP3.LUT R36, R36, R25, RZ, 0x3c, !PT ;  /* 0x0000001924247212 */ /* 0x020fc800078e3cff */
[----:B------:R-:W-:-:S13]  /*3700*/  ISETP.GT.AND P1, PT, R36, -0x1, PT ;  /* 0xffffffff2400780c */ /* 0x000fda0003f24270 */
[----:B------:R-:W-:Y:S05]  /*3710*/  @P1 BRA `(.L_x_2748) ;  /* 0xfffffffc00e81947 */ /* 0x000fea000383ffff */
.L_x_2747:
[----:B------:R-:W-:Y:S05]  /*3720*/  WARPSYNC.ALL ;  /* 0x0000000000007948 */ /* 0x000fea0003800000 */
[----:B------:R-:W-:Y:S06]  /*3730*/  BAR.SYNC.DEFER_BLOCKING 0x0 ;  /* 0x0000000000007b1d */ /* 0x000fec0000010000 */
.L_x_2746:
        /* <DEDUP_REMOVED lines=286> */
.L_x_2737:
        /* <DEDUP_REMOVED lines=80> */
.L_x_2766:
        /* <DEDUP_REMOVED lines=40> */
.L_x_2753:
[----:B------:R-:W-:Y:S05]  /*50a0*/  BSYNC B1 ;  /* 0x0000000000017941 */ /* 0x000fea0003800000 */
.L_x_2752:
        /* <DEDUP_REMOVED lines=18> */
.L_x_2756:
        /* <DEDUP_REMOVED lines=55> */
.L_x_2755:
[----:B------:R-:W-:Y:S05]  /*5540*/  BSYNC B1 ;  /* 0x0000000000017941 */ /* 0x000fea0003800000 */
.L_x_2754:
        /* <DEDUP_REMOVED lines=35> */
.L_x_2758:
[----:B------:R-:W-:Y:S05]  /*5780*/  BSYNC B1 ;  /* 0x0000000000017941 */ /* 0x000fea0003800000 */
.L_x_2757:
        /* <DEDUP_REMOVED lines=15> */
.L_x_2751:
[----:B------:R-:W-:Y:S05]  /*5880*/  BSYNC B0 ;  /* 0x0000000000007941 */ /* 0x000fea0003800000 */
.L_x_2750:
        /* <DEDUP_REMOVED lines=38> */
.L_x_2775:
        /* <DEDUP_REMOVED lines=42> */
.L_x_2785:
        /* <DEDUP_REMOVED lines=36> */
.L_x_2795:
[----:B0-----:R-:W-:Y:S01]  /*5fd0*/  FADD.FTZ R23, R22, R38 ;  /* 0x0000002616177221 */ /* 0x001fe20000010000 */
[----:B------:R-:W-:Y:S02]  /*5fe0*/  @!P1 F2FP.F16.F32.PACK_AB R22, RZ, R28 ;  /* 0x0000001cff16923e */ /* 0x000fe400000000ff */
[----:B------:R-:W-:Y:S02]  /*5ff0*/  MOV R31, R55 ;  /* 0x00000037001f7202 */ /* 0x000fe40000000f00 */
[----:B------:R-:W-:Y:S01]  /*6000*/  @!P1 F2FP.F16.F32.PACK_AB R23, RZ, R23 ;  /* 0x00000017ff17923e */ /* 0x000fe200000000ff */
[----:B------:R4:W-:Y:S04]  /*6010*/  @!P1 STG.E.U16 desc[UR12][R18.64+0x78], R22 ;  /* 0x0000781612009986 */ /* 0x0009e8000c10150c */
[----:B------:R4:W-:Y:S02]  /*6020*/  @!P1 STG.E.U16 desc[UR12][R20.64+0x78], R23 ;  /* 0x0000781714009986 */ /* 0x0009e4000c10150c */
.L_x_2761:
[----:B------:R-:W-:Y:S05]  /*6030*/  BSYNC B0 ;  /* 0x0000000000007941 */ /* 0x000fea0003800000 */
.L_x_2760:
        /* <DEDUP_REMOVED lines=150> */
.L_x_2829:
[----:B--2---:R-:W-:Y:S01]  /*69a0*/  FADD.FTZ R23, R42, R38 ;  /* 0x000000262a177221 */ /* 0x004fe20000010000 */
[----:B------:R-:W-:-:S04]  /*69b0*/  @!P0 F2FP.F16.F32.PACK_AB R22, RZ, R22 ;  /* 0x00000016ff16823e */ /* 0x000fc800000000ff */
[----:B------:R-:W-:Y:S01]  /*69c0*/  @!P0 F2FP.F16.F32.PACK_AB R23, RZ, R23 ;  /* 0x00000017ff17823e */ /* 0x000fe200000000ff */
[----:B------:R0:W-:Y:S04]  /*69d0*/  @!P0 STG.E.U16 desc[UR12][R18.64+0xb4], R22 ;  /* 0x0000b41612008986 */ /* 0x0001e8000c10150c */
[----:B------:R0:W-:Y:S02]  /*69e0*/  @!P0 STG.E.U16 desc[UR12][R20.64+0xb4], R23 ;  /* 0x0000b41714008986 */ /* 0x0001e4000c10150c */
.L_x_2759:
[----:B------:R-:W-:Y:S05]  /*69f0*/  WARPSYNC.ALL ;  /* 0x0000000000007948 */ /* 0x000fea0003800000 */
[----:B------:R-:W-:Y:S01]  /*6a00*/  IADD3 R8, R8, 0x1200, RZ ;  /* 0x0000120008087810 */ /* 0x000fe20007ffe0ff */
[----:B------:R-:W-:Y:S03]  /*6a10*/  BAR.SYNC.DEFER_BLOCKING 0x0 ;  /* 0x0000000000007b1d */ /* 0x000fe60000010000 */
[----:B------:R-:W-:-:S13]  /*6a20*/  ISETP.GE.AND P0, PT, R8, UR11, PT ;  /* 0x0000000b08007c0c */ /* 0x000fda000bf06270 */
[----:B------:R-:W-:Y:S05]  /*6a30*/  @!P0 BRA `(.L_x_2766) ;  /* 0xffffffe000f88947 */ /* 0x000fea000383ffff */
[----:B------:R-:W-:Y:S05]  /*6a40*/  EXIT ;  /* 0x000000000000794d */ /* 0x000fea0003800000 */
.L_x_2762:
[----:B------:R-:W-:Y:S01]  /*6a50*/  HFMA2.MMA R32, -RZ, RZ, 0, 4.76837158203125e-07 ;  /* 0x00000008ff207435 */ /* 0x000fe200000001ff */
[----:B--2---:R-:W-:Y:S02]  /*6a60*/  MOV R35, R18 ;  /* 0x0000001200237202 */ /* 0x004fe40000000f00 */
[----:B------:R-:W-:Y:S02]  /*6a70*/  MOV R33, 0x101f ;  /* 0x0000101f00217802 */ /* 0x000fe40000000f00 */
[----:B------:R-:W-:-:S07]  /*6a80*/  MOV R30, 0xffff ;  /* 0x0000ffff001e7802 */ /* 0x000fce0000000f00 */
[----:B01-3--:R-:W-:Y:S05]  /*6a90*/  WARPSYNC.COLLECTIVE R30, `(.L_x_2767) ;  /* 0x000000001e087348 */ /* 0x00bfea0003c00000 */
[----:B------:R2:W4:Y:S02]  /*6aa0*/  SHFL.BFLY P2, R38, R35, R32, R33 ;  /* 0x0c00002023267389 */ /* 0x0005240000040021 */
[----:B01234-:R-:W-:Y:S01]  /*6ab0*/  ENDCOLLECTIVE ;  /* 0x000000000000791b */ /* 0x01ffe20003800000 */
.L_x_2767:
[----:B------:R-:W-:Y:S01]  /*6ac0*/  IMAD.MOV.U32 R35, RZ, RZ, R19 ;  /* 0x000000ffff237224 */ /* 0x000fe200078e0013 */
[----:B------:R-:W-:-:S07]  /*6ad0*/  MOV R21, R38 ;  /* 0x0000002600157202 */ /* 0x000fce0000000f00 */
[----:B------:R-:W-:Y:S05]  /*6ae0*/  WARPSYNC.COLLECTIVE R30, `(.L_x_2768) ;  /* 0x000000001e087348 */ /* 0x000fea0003c00000 */
[----:B------:R0:W1:Y:S02]  /*6af0*/  SHFL.BFLY P2, R38, R35, R32, R33 ;  /* 0x0c00002023267389 */ /* 0x0000640000040021 */
[----:B01----:R-:W-:Y:S01]  /*6b00*/  ENDCOLLECTIVE ;  /* 0x000000000000791b */ /* 0x003fe20003800000 */
.L_x_2768:
[----:B------:R-:W-:Y:S01]  /*6b10*/  FADD.FTZ R21, R21, R18 ;  /* 0x0000001215157221 */ /* 0x000fe20000010000 */
[----:B------:R-:W-:-:S04]  /*6b20*/  HFMA2.MMA R32, -RZ, RZ, 0, 2.384185791015625e-07 ;  /* 0x00000004ff207435 */ /* 0x000fc800000001ff */
[----:B------:R-:W-:Y:S02]  /*6b30*/  MOV R35, R21 ;  /* 0x0000001500237202 */ /* 0x000fe40000000f00 */
[----:B------:R-:W-:-:S07]  /*6b40*/  MOV R20, R38 ;  /* 0x0000002600147202 */ /* 0x000fce0000000f00 */
[----:B------:R-:W-:Y:S05]  /*6b50*/  WARPSYNC.COLLECTIVE R30, `(.L_x_2769) ;  /* 0x000000001e087348 */ /* 0x000fea0003c00000 */
[----:B------:R0:W1:Y:S02]  /*6b60*/  SHFL.BFLY P2, R38, R35, R32, R33 ;  /* 0x0c00002023267389 */ /* 0x0000640000040021 */
[----:B01----:R-:W-:Y:S01]  /*6b70*/  ENDCOLLECTIVE ;  /* 0x000000000000791b */ /* 0x003fe20003800000 */
.L_x_2769:
[----:B------:R-:W-:-:S05]  /*6b80*/  FADD.FTZ R20, R20, R19 ;  /* 0x0000001314147221 */ /* 0x000fca0000010000 */
[----:B------:R-:W-:Y:S02]  /*6b90*/  MOV R35, R20 ;  /* 0x0000001400237202 */ /* 0x000fe40000000f00 */
[----:B------:R-:W-:-:S07]  /*6ba0*/  MOV R22, R38 ;  /* 0x0000002600167202 */ /* 0x000fce0000000f00 */
[----:B------:R-:W-:Y:S05]  /*6bb0*/  WARPSYNC.COLLECTIVE R30, `(.L_x_2770) ;  /* 0x000000001e087348 */ /* 0x000fea0003c00000 */
[----:B------:R0:W1:Y:S02]  /*6bc0*/  SHFL.BFLY P2, R38, R35, R32, R33 ;  /* 0x0c00002023267389 */ /* 0x0000640000040021 */
[----:B01----:R-:W-:Y:S01]  /*6bd0*/  ENDCOLLECTIVE ;  /* 0x000000000000791b */ /* 0x003fe20003800000 */
.L_x_2770:
[----:B------:R-:W-:Y:S01]  /*6be0*/  FADD.FTZ R22, R21, R22 ;  /* 0x0000001615167221 */ /* 0x000fe20000010000 */
[----:B------:R-:W-:-:S04]  /*6bf0*/  HFMA2.MMA R32, -RZ, RZ, 0, 1.1920928955078125e-07 ;  /* 0x00000002ff207435 */ /* 0x000fc800000001ff */
[----:B------:R-:W-:Y:S02]  /*6c00*/  MOV R35, R22 ;  /* 0x0000001600237202 */ /* 0x000fe40000000f00 */
[----:B------:R-:W-:-:S07]  /*6c10*/  MOV R23, R38 ;  /* 0x0000002600177202 */ /* 0x000fce0000000f00 */
[----:B------:R-:W-:Y:S05]  /*6c20*/  WARPSYNC.COLLECTIVE R30, `(.L_x_2771) ;  /* 0x000000001e087348 */ /* 0x000fea0003c00000 */
[----:B------:R0:W1:Y:S02]  /*6c30*/  SHFL.BFLY P2, R38, R35, R32, R33 ;  /* 0x0c00002023267389 */ /* 0x0000640000040021 */
[----:B01----:R-:W-:Y:S01]  /*6c40*/  ENDCOLLECTIVE ;  /* 0x000000000000791b */ /* 0x003fe20003800000 */
.L_x_2771:
[----:B------:R-:W-:-:S04]  /*6c50*/  FADD.FTZ R23, R20, R23 ;  /* 0x0000001714177221 */ /* 0x000fc80000010000 */
[----:B------:R-:W-:Y:S01]  /*6c60*/  IMAD.MOV.U32 R35, RZ, RZ, R23 ;  /* 0x000000ffff237224 */ /* 0x000fe200078e0017 */
[----:B------:R-:W-:-:S07]  /*6c70*/  MOV R25, R38 ;  /* 0x0000002600197202 */ /* 0x000fce0000000f00 */
[----:B------:R-:W-:Y:S05]  /*6c80*/  WARPSYNC.COLLECTIVE R30, `(.L_x_2772) ;  /* 0x000000001e087348 */ /* 0x000fea0003c00000 */
[----:B------:R0:W1:Y:S02]  /*6c90*/  SHFL.BFLY P2, R38, R35, R32, R33 ;  /* 0x0c00002023267389 */ /* 0x0000640000040021 */
[----:B01----:R-:W-:Y:S01]  /*6ca0*/  ENDCOLLECTIVE ;  /* 0x000000000000791b */ /* 0x003fe20003800000 */
.L_x_2772:
[----:B------:R-:W-:Y:S01]  /*6cb0*/  FADD.FTZ R25, R22, R25 ;  /* 0x0000001916197221 */ /* 0x000fe20000010000 */
[----:B------:R-:W-:-:S04]  /*6cc0*/  HFMA2.MMA R32, -RZ, RZ, 0, 5.9604644775390625e-08 ;  /* 0x00000001ff207435 */ /* 0x000fc800000001ff */
[----:B------:R-:W-:Y:S02]  /*6cd0*/  MOV R35, R25 ;  /* 0x0000001900237202 */ /* 0x000fe40000000f00 */
[----:B------:R-:W-:-:S07]  /*6ce0*/  MOV R18, R38 ;  /* 0x0000002600127202 */ /* 0x000fce0000000f00 */
[----:B------:R-:W-:Y:S05]  /*6cf0*/  WARPSYNC.COLLECTIVE R30, `(.L_x_2773) ;  /* 0x000000001e087348 */ /* 0x000fea0003c00000 */
[----:B------:R0:W1:Y:S02]  /*6d00*/  SHFL.BFLY P2, R38, R35, R32, R33 ;  /* 0x0c00002023267389 */ /* 0x0000640000040021 */
[----:B01----:R-:W-:Y:S01]  /*6d10*/  ENDCOLLECTIVE ;  /* 0x000000000000791b */ /* 0x003fe20003800000 */
.L_x_2773:
[----:B------:R-:W-:-:S05]  /*6d20*/  FADD.FTZ R24, R23, R18 ;  /* 0x0000001217187221 */ /* 0x000fca0000010000 */
[----:B------:R-:W-:Y:S02]  /*6d30*/  MOV R35, R24 ;  /* 0x0000001800237202 */ /* 0x000fe40000000f00 */
[----:B------:R-:W-:-:S07]  /*6d40*/  MOV R26, R38 ;  /* 0x00000026001a7202 */ /* 0x000fce0000000f00 */
[----:B------:R-:W-:Y:S05]  /*6d50*/  WARPSYNC.COLLECTIVE R30, `(.L_x_2774) ;  /* 0x000000001e087348 */ /* 0x000fea0003c00000 */
[----:B------:R0:W1:Y:S02]  /*6d60*/  SHFL.BFLY P2, R38, R35, R32, R33 ;  /* 0x0c00002023267389 */ /* 0x0000640000040021 */
[----:B01----:R-:W-:Y:S01]  /*6d70*/  ENDCOLLECTIVE ;  /* 0x000000000000791b */ /* 0x003fe20003800000 */
.L_x_2774:
[----:B------:R-:W-:Y:S01]  /*6d80*/  FADD.FTZ R26, R25, R26 ;  /* 0x0000001a191a7221 */ /* 0x000fe20000010000 */
[----:B------:R-:W-:Y:S06]  /*6d90*/  BRA `(.L_x_2775) ;  /* 0xffffffec00547947 */ /* 0x000fec000383ffff */
.L_x_2763:
        /* <DEDUP_REMOVED lines=8> */
.L_x_2777:
[----:B------:R-:W-:Y:S05]  /*6e20*/  BSYNC B1 ;  /* 0x0000000000017941 */ /* 0x000fea0003800000 */
.L_x_2776:
        /* <DEDUP_REMOVED lines=9> */
.L_x_2778:
[----:B------:R-:W-:Y:S01]  /*6ec0*/  HFMA2.MMA R32, -RZ, RZ, 0, 2.384185791015625e-07 ;  /* 0x00000004ff207435 */ /* 0x000fe200000001ff */
[----:B------:R-:W-:Y:S02]  /*6ed0*/  MOV R35, R25 ;  /* 0x0000001900237202 */ /* 0x000fe40000000f00 */
[----:B------:R-:W-:-:S08]  /*6ee0*/  MOV R24, R38 ;  /* 0x0000002600187202 */ /* 0x000fd00000000f00 */
[----:B------:R-:W-:Y:S05]  /*6ef0*/  WARPSYNC.COLLECTIVE R30, `(.L_x_2779) ;  /* 0x000000001e087348 */ /* 0x000fea0003c00000 */
[----:B------:R0:W1:Y:S02]  /*6f00*/  SHFL.BFLY P2, R38, R35, R32, R33 ;  /* 0x0c00002023267389 */ /* 0x0000640000040021 */
[----:B01----:R-:W-:Y:S01]  /*6f10*/  ENDCOLLECTIVE ;  /* 0x000000000000791b */ /* 0x003fe20003800000 */
.L_x_2779:
[----:B------:R-:W-:-:S05]  /*6f20*/  FADD.FTZ R24, R24, R23 ;  /* 0x0000001718187221 */ /* 0x000fca0000010000 */
[----:B------:R-:W-:Y:S02]  /*6f30*/  MOV R35, R24 ;  /* 0x0000001800237202 */ /* 0x000fe40000000f00 */
[----:B------:R-:W-:-:S07]  /*6f40*/  MOV R26, R38 ;  /* 0x00000026001a7202 */ /* 0x000fce0000000f00 */
[----:B------:R-:W-:Y:S05]  /*6f50*/  WARPSYNC.COLLECTIVE R30, `(.L_x_2780) ;  /* 0x000000001e087348 */ /* 0x000fea0003c00000 */
[----:B------:R0:W1:Y:S02]  /*6f60*/  SHFL.BFLY P2, R38, R35, R32, R33 ;  /* 0x0c00002023267389 */ /* 0x0000640000040021 */
[----:B01----:R-:W-:Y:S01]  /*6f70*/  ENDCOLLECTIVE ;  /* 0x000000000000791b */ /* 0x003fe20003800000 */
.L_x_2780:
[----:B------:R-:W-:Y:S01]  /*6f80*/  FADD.FTZ R26, R25, R26 ;  /* 0x0000001a191a7221 */ /* 0x000fe20000010000 */
[----:B------:R-:W-:-:S04]  /*6f90*/  HFMA2.MMA R32, -RZ, RZ, 0, 1.1920928955078125e-07 ;  /* 0x00000002ff207435 */ /* 0x000fc800000001ff */
[----:B------:R-:W-:Y:S01]  /*6fa0*/  MOV R35, R26 ;  /* 0x0000001a00237202 */ /* 0x000fe20000000f00 */
[----:B------:R-:W-:-:S07]  /*6fb0*/  IMAD.MOV.U32 R27, RZ, RZ, R38 ;  /* 0x000000ffff1b7224 */ /* 0x000fce00078e0026 */
[----:B------:R-:W-:Y:S05]  /*6fc0*/  WARPSYNC.COLLECTIVE R30, `(.L_x_2781) ;  /* 0x000000001e087348 */ /* 0x000fea0003c00000 */
[----:B------:R0:W1:Y:S02]  /*6fd0*/  SHFL.BFLY P2, R38, R35, R32, R33 ;  /* 0x0c00002023267389 */ /* 0x0000640000040021 */
[----:B01----:R-:W-:Y:S01]  /*6fe0*/  ENDCOLLECTIVE ;  /* 0x000000000000791b */ /* 0x003fe20003800000 */
.L_x_2781:
[----:B------:R-:W-:-:S05]  /*6ff0*/  FADD.FTZ R27, R24, R27 ;  /* 0x0000001b181b7221 */ /* 0x000fca0000010000 */
[----:B------:R-:W-:Y:S02]  /*7000*/  MOV R35, R27 ;  /* 0x0000001b00237202 */ /* 0x000fe40000000f00 */
[----:B------:R-:W-:-:S07]  /*7010*/  MOV R29, R38 ;  /* 0x00000026001d7202 */ /* 0x000fce0000000f00 */
[----:B------:R-:W-:Y:S05]  /*7020*/  WARPSYNC.COLLECTIVE R30, `(.L_x_2782) ;  /* 0x000000001e087348 */ /* 0x000fea0003c00000 */
[----:B------:R0:W1:Y:S02]  /*7030*/  SHFL.BFLY P2, R38, R35, R32, R33 ;  /* 0x0c00002023267389 */ /* 0x0000640000040021 */
[----:B01----:R-:W-:Y:S01]  /*7040*/  ENDCOLLECTIVE ;  /* 0x000000000000791b */ /* 0x003fe20003800000 */
.L_x_2782:
[----:B------:R-:W-:Y:S01]  /*7050*/  FADD.FTZ R29, R26, R29 ;  /* 0x0000001d1a1d7221 */ /* 0x000fe20000010000 */
[----:B------:R-:W-:-:S04]  /*7060*/  HFMA2.MMA R32, -RZ, RZ, 0, 5.9604644775390625e-08 ;  /* 0x00000001ff207435 */ /* 0x000fc800000001ff */
[----:B------:R-:W-:Y:S02]  /*7070*/  MOV R35, R29 ;  /* 0x0000001d00237202 */ /* 0x000fe40000000f00 */
[----:B------:R-:W-:-:S07]  /*7080*/  MOV R22, R38 ;  /* 0x0000002600167202 */ /* 0x000fce0000000f00 */
[----:B------:R-:W-:Y:S05]  /*7090*/  WARPSYNC.COLLECTIVE R30, `(.L_x_2783) ;  /* 0x000000001e087348 */ /* 0x000fea0003c00000 */
[----:B------:R0:W1:Y:S02]  /*70a0*/  SHFL.BFLY P2, R38, R35, R32, R33 ;  /* 0x0c00002023267389 */ /* 0x0000640000040021 */
[----:B01----:R-:W-:Y:S01]  /*70b0*/  ENDCOLLECTIVE ;  /* 0x000000000000791b */ /* 0x003fe20003800000 */
.L_x_2783:
[----:B------:R-:W-:-:S05]  /*70c0*/  FADD.FTZ R22, R27, R22 ;  /* 0x000000161b167221 */ /* 0x000fca0000010000 */
[----:B------:R-:W-:Y:S02]  /*70d0*/  MOV R35, R22 ;  /* 0x0000001600237202 */ /* 0x000fe40000000f00 */
[----:B------:R-:W-:-:S07]  /*70e0*/  MOV R28, R38 ;  /* 0x00000026001c7202 */ /* 0x000fce0000000f00 */
[----:B------:R-:W-:Y:S05]  /*70f0*/  WARPSYNC.COLLECTIVE R30, `(.L_x_2784) ;  /* 0x000000001e087348 */ /* 0x000fea0003c00000 */
[----:B------:R0:W1:Y:S02]  /*7100*/  SHFL.BFLY P2, R38, R35, R32, R33 ;  /* 0x0c00002023267389 */ /* 0x0000640000040021 */
[----:B01----:R-:W-:Y:S01]  /*7110*/  ENDCOLLECTIVE ;  /* 0x000000000000791b */ /* 0x003fe20003800000 */
.L_x_2784:
[----:B------:R-:W-:Y:S01]  /*7120*/  FADD.FTZ R28, R29, R28 ;  /* 0x0000001c1d1c7221 */ /* 0x000fe20000010000 */
[----:B------:R-:W-:Y:S06]  /*7130*/  BRA `(.L_x_2785) ;  /* 0xffffffec00147947 */ /* 0x000fec000383ffff */
.L_x_2764:
        /* <DEDUP_REMOVED lines=8> */
.L_x_2787:
[----:B------:R-:W-:Y:S05]  /*71c0*/  BSYNC B1 ;  /* 0x0000000000017941 */ /* 0x000fea0003800000 */
.L_x_2786:
        /* <DEDUP_REMOVED lines=8> */
.L_x_2788:
[----:B------:R-:W-:Y:S01]  /*7250*/  FADD.FTZ R25, R25, R22 ;  /* 0x0000001619197221 */ /* 0x000fe20000010000 */
[----:B------:R-:W-:-:S03]  /*7260*/  HFMA2.MMA R32, -RZ, RZ, 0, 2.384185791015625e-07 ;  /* 0x00000004ff207435 */ /* 0x000fc600000001ff */
[----:B------:R-:W-:Y:S01]  /*7270*/  IMAD.MOV.U32 R35, RZ, RZ, R25 ;  /* 0x000000ffff237224 */ /* 0x000fe200078e0019 */
[----:B------:R-:W-:-:S07]  /*7280*/  MOV R24, R38 ;  /* 0x0000002600187202 */ /* 0x000fce0000000f00 */
[----:B------:R-:W-:Y:S05]  /*7290*/  WARPSYNC.COLLECTIVE R30, `(.L_x_2789) ;  /* 0x000000001e087348 */ /* 0x000fea0003c00000 */
[----:B------:R0:W1:Y:S02]  /*72a0*/  SHFL.BFLY P2, R38, R35, R32, R33 ;  /* 0x0c00002023267389 */ /* 0x0000640000040021 */
[----:B01----:R-:W-:Y:S01]  /*72b0*/  ENDCOLLECTIVE ;  /* 0x000000000000791b */ /* 0x003fe20003800000 */
.L_x_2789:
[----:B------:R-:W-:-:S05]  /*72c0*/  FADD.FTZ R24, R24, R23 ;  /* 0x0000001718187221 */ /* 0x000fca0000010000 */
[----:B------:R-:W-:Y:S02]  /*72d0*/  MOV R35, R24 ;  /* 0x0000001800237202 */ /* 0x000fe40000000f00 */
[----:B------:R-:W-:-:S07]  /*72e0*/  MOV R26, R38 ;  /* 0x00000026001a7202 */ /* 0x000fce0000000f00 */
[----:B------:R-:W-:Y:S05]  /*72f0*/  WARPSYNC.COLLECTIVE R30, `(.L_x_2790) ;  /* 0x000000001e087348 */ /* 0x000fea0003c00000 */
[----:B------:R0:W1:Y:S02]  /*7300*/  SHFL.BFLY P2, R38, R35, R32, R33 ;  /* 0x0c00002023267389 */ /* 0x0000640000040021 */
[----:B01----:R-:W-:Y:S01]  /*7310*/  ENDCOLLECTIVE ;  /* 0x000000000000791b */ /* 0x003fe20003800000 */
.L_x_2790:
[----:B------:R-:W-:Y:S01]  /*7320*/  FADD.FTZ R26, R25, R26 ;  /* 0x0000001a191a7221 */ /* 0x000fe20000010000 */
[----:B------:R-:W-:-:S04]  /*7330*/  HFMA2.MMA R32, -RZ, RZ, 0, 1.1920928955078125e-07 ;  /* 0x00000002ff207435 */ /* 0x000fc800000001ff */
[----:B------:R-:W-:Y:S02]  /*7340*/  MOV R35, R26 ;  /* 0x0000001a00237202 */ /* 0x000fe40000000f00 */
[----:B------:R-:W-:-:S07]  /*7350*/  MOV R27, R38 ;  /* 0x00000026001b7202 */ /* 0x000fce0000000f00 */
[----:B------:R-:W-:Y:S05]  /*7360*/  WARPSYNC.COLLECTIVE R30, `(.L_x_2791) ;  /* 0x000000001e087348 */ /* 0x000fea0003c00000 */
[----:B------:R0:W1:Y:S02]  /*7370*/  SHFL.BFLY P2, R38, R35, R32, R33 ;  /* 0x0c00002023267389 */ /* 0x0000640000040021 */
[----:B01----:R-:W-:Y:S01]  /*7380*/  ENDCOLLECTIVE ;  /* 0x000000000000791b */ /* 0x003fe20003800000 */
.L_x_2791:
[----:B------:R-:W-:-:S05]  /*7390*/  FADD.FTZ R27, R24, R27 ;  /* 0x0000001b181b7221 */ /* 0x000fca0000010000 */
[----:B------:R-:W-:Y:S02]  /*73a0*/  MOV R35, R27 ;  /* 0x0000001b00237202 */ /* 0x000fe40000000f00 */
[----:B------:R-:W-:-:S07]  /*73b0*/  MOV R29, R38 ;  /* 0x00000026001d7202 */ /* 0x000fce0000000f00 */
[----:B------:R-:W-:Y:S05]  /*73c0*/  WARPSYNC.COLLECTIVE R30, `(.L_x_2792) ;  /* 0x000000001e087348 */ /* 0x000fea0003c00000 */
[----:B------:R0:W1:Y:S02]  /*73d0*/  SHFL.BFLY P2, R38, R35, R32, R33 ;  /* 0x0c00002023267389 */ /* 0x0000640000040021 */
[----:B01----:R-:W-:Y:S01]  /*73e0*/  ENDCOLLECTIVE ;  /* 0x000000000000791b */ /* 0x003fe20003800000 */
.L_x_2792:
[----:B------:R-:W-:Y:S01]  /*73f0*/  FADD.FTZ R29, R26, R29 ;  /* 0x0000001d1a1d7221 */ /* 0x000fe20000010000 */
[----:B------:R-:W-:-:S03]  /*7400*/  HFMA2.MMA R32, -RZ, RZ, 0, 5.9604644775390625e-08 ;  /* 0x00000001ff207435 */ /* 0x000fc600000001ff */
[----:B------:R-:W-:Y:S01]  /*7410*/  IMAD.MOV.U32 R35, RZ, RZ, R29 ;  /* 0x000000ffff237224 */ /* 0x000fe200078e001d */
[----:B------:R-:W-:-:S07]  /*7420*/  MOV R22, R38 ;  /* 0x0000002600167202 */ /* 0x000fce0000000f00 */
[----:B------:R-:W-:Y:S05]  /*7430*/  WARPSYNC.COLLECTIVE R30, `(.L_x_2793) ;  /* 0x000000001e087348 */ /* 0x000fea0003c00000 */
[----:B------:R0:W1:Y:S02]  /*7440*/  SHFL.BFLY P2, R38, R35, R32, R33 ;  /* 0x0c00002023267389 */ /* 0x0000640000040021 */
[----:B01----:R-:W-:Y:S01]  /*7450*/  ENDCOLLECTIVE ;  /* 0x000000000000791b */ /* 0x003fe20003800000 */
.L_x_2793:
[----:B------:R-:W-:-:S05]  /*7460*/  FADD.FTZ R22, R27, R22 ;  /* 0x000000161b167221 */ /* 0x000fca0000010000 */
[----:B------:R-:W-:Y:S02]  /*7470*/  MOV R35, R22 ;  /* 0x0000001600237202 */ /* 0x000fe40000000f00 */
[----:B------:R-:W-:-:S07]  /*7480*/  MOV R28, R38 ;  /* 0x00000026001c7202 */ /* 0x000fce0000000f00 */
[----:B------:R-:W-:Y:S05]  /*7490*/  WARPSYNC.COLLECTIVE R30, `(.L_x_2794) ;  /* 0x000000001e087348 */ /* 0x000fea0003c00000 */
[----:B------:R0:W1:Y:S02]  /*74a0*/  SHFL.BFLY P2, R38, R35, R32, R33 ;  /* 0x0c00002023267389 */ /* 0x0000640000040021 */
[----:B01----:R-:W-:Y:S01]  /*74b0*/  ENDCOLLECTIVE ;  /* 0x000000000000791b */ /* 0x003fe20003800000 */
.L_x_2794:
[----:B------:R-:W-:Y:S01]  /*74c0*/  FADD.FTZ R28, R29, R28 ;  /* 0x0000001c1d1c7221 */ /* 0x000fe20000010000 */
[----:B------:R-:W-:Y:S06]  /*74d0*/  BRA `(.L_x_2795) ;  /* 0xffffffe800bc7947 */ /* 0x000fec000383ffff */
.L_x_2765:
        /* <DEDUP_REMOVED lines=8> */
.L_x_2797:
[----:B------:R-:W-:Y:S05]  /*7560*/  BSYNC B0 ;  /* 0x0000000000007941 */ /* 0x000fea0003800000 */
.L_x_2796:
        /* <DEDUP_REMOVED lines=10> */
.L_x_2798:
        /* <DEDUP_REMOVED lines=13> */
.L_x_2799:
[----:B------:R-:W-:Y:S02]  /*76e0*/  MOV R35, R29 ;  /* 0x0000001d00237202 */ /* 0x000fe40000000f00 */
[----:B------:R-:W-:-:S07]  /*76f0*/  MOV R24, R38 ;  /* 0x0000002600187202 */ /* 0x000fce0000000f00 */
[----:B------:R-:W-:Y:S05]  /*7700*/  WARPSYNC.COLLECTIVE R30, `(.L_x_2800) ;  /* 0x000000001e087348 */ /* 0x000fea0003c00000 */
[----:B------:R0:W1:Y:S02]  /*7710*/  SHFL.BFLY P2, R38, R35, R32, R33 ;  /* 0x0c00002023267389 */ /* 0x0000640000040021 */
[----:B01----:R-:W-:Y:S01]  /*7720*/  ENDCOLLECTIVE ;  /* 0x000000000000791b */ /* 0x003fe20003800000 */
.L_x_2800:
        /* <DEDUP_REMOVED lines=9> */
.L_x_2801:
[----:B------:R-:W-:-:S05]  /*77c0*/  FADD.FTZ R28, R29, R28 ;  /* 0x0000001c1d1c7221 */ /* 0x000fca0000010000 */
[----:B------:R-:W-:Y:S02]  /*77d0*/  MOV R35, R28 ;  /* 0x0000001c00237202 */ /* 0x000fe40000000f00 */
[----:B------:R-:W-:-:S07]  /*77e0*/  MOV R39, R38 ;  /* 0x0000002600277202 */ /* 0x000fce0000000f00 */
[----:B------:R-:W-:Y:S05]  /*77f0*/  WARPSYNC.COLLECTIVE R30, `(.L_x_2802) ;  /* 0x000000001e087348 */ /* 0x000fea0003c00000 */
[----:B------:R0:W1:Y:S02]  /*7800*/  SHFL.BFLY P2, R38, R35, R32, R33 ;  /* 0x0c00002023267389 */ /* 0x0000640000040021 */
[----:B01----:R-:W-:Y:S01]  /*7810*/  ENDCOLLECTIVE ;  /* 0x000000000000791b */ /* 0x003fe20003800000 */
.L_x_2802:
        /* <DEDUP_REMOVED lines=9> */
.L_x_2803:
[----:B------:R-:W-:Y:S01]  /*78b0*/  MOV R35, R37 ;  /* 0x0000002500237202 */ /* 0x000fe20000000f00 */
[----:B------:R-:W-:-:S07]  /*78c0*/  IMAD.MOV.U32 R36, RZ, RZ, R38 ;  /* 0x000000ffff247224 */ /* 0x000fce00078e0026 */
[----:B------:R-:W-:Y:S05]  /*78d0*/  WARPSYNC.COLLECTIVE R30, `(.L_x_2804) ;  /* 0x000000001e087348 */ /* 0x000fea0003c00000 */
[----:B------:R0:W1:Y:S02]  /*78e0*/  SHFL.BFLY P2, R38, R35, R32, R33 ;  /* 0x0c00002023267389 */ /* 0x0000640000040021 */
[----:B01----:R-:W-:Y:S01]  /*78f0*/  ENDCOLLECTIVE ;  /* 0x000000000000791b */ /* 0x003fe20003800000 */
.L_x_2804:
[----:B------:R-:W-:Y:S01]  /*7900*/  FADD.FTZ R36, R39, R36 ;  /* 0x0000002427247221 */ /* 0x000fe20000010000 */
[----:B------:R-:W-:Y:S01]  /*7910*/  HFMA2.MMA R32, -RZ, RZ, 0, 4.76837158203125e-07 ;  /* 0x00000008ff207435 */ /* 0x000fe200000001ff */
[----:B------:R-:W-:Y:S02]  /*7920*/  MOV R35, R23 ;  /* 0x0000001700237202 */ /* 0x000fe40000000f00 */
[----:B------:R-:W-:-:S08]  /*7930*/  MOV R34, R38 ;  /* 0x0000002600227202 */ /* 0x000fd00000000f00 */
[----:B------:R-:W-:Y:S05]  /*7940*/  WARPSYNC.COLLECTIVE R30, `(.L_x_2805) ;  /* 0x000000001e087348 */ /* 0x000fea0003c00000 */
[----:B------:R0:W1:Y:S02]  /*7950*/  SHFL.BFLY P2, R38, R35, R32, R33 ;  /* 0x0c00002023267389 */ /* 0x0000640000040021 */
[----:B01----:R-:W-:Y:S01]  /*7960*/  ENDCOLLECTIVE ;  /* 0x000000000000791b */ /* 0x003fe20003800000 */
.L_x_2805:
[----:B------:R-:W-:Y:S01]  /*7970*/  FADD.FTZ R37, R37, R34 ;  /* 0x0000002225257221 */ /* 0x000fe20000010000 */
[----:B------:R-:W-:Y:S02]  /*7980*/  MOV R35, R26 ;  /* 0x0000001a00237202 */ /* 0x000fe40000000f00 */
[----:B------:R-:W-:-:S07]  /*7990*/  MOV R40, R38 ;  /* 0x0000002600287202 */ /* 0x000fce0000000f00 */
[----:B------:R-:W-:Y:S05]  /*79a0*/  WARPSYNC.COLLECTIVE R30, `(.L_x_2806) ;  /* 0x000000001e087348 */ /* 0x000fea0003c00000 */
[----:B------:R0:W1:Y:S02]  /*79b0*/  SHFL.BFLY P2, R38, R35, R32, R33 ;  /* 0x0c00002023267389 */ /* 0x0000640000040021 */
[----:B01----:R-:W-:Y:S01]  /*79c0*/  ENDCOLLECTIVE ;  /* 0x000000000000791b */ /* 0x003fe20003800000 */
.L_x_2806:
        /* <DEDUP_REMOVED lines=12> */
.L_x_2807:
[----:B------:R-:W-:-:S05]  /*7a90*/  FADD.FTZ R41, R41, R26 ;  /* 0x0000001a29297221 */ /* 0x000fca0000010000 */
[----:B------:R-:W-:Y:S01]  /*7aa0*/  MOV R35, R41 ;  /* 0x0000002900237202 */ /* 0x000fe20000000f00 */
[----:B------:R-:W-:-:S07]  /*7ab0*/  IMAD.MOV.U32 R43, RZ, RZ, R38 ;  /* 0x000000ffff2b7224 */ /* 0x000fce00078e0026 */
[----:B------:R-:W-:Y:S05]  /*7ac0*/  WARPSYNC.COLLECTIVE R30, `(.L_x_2808) ;  /* 0x000000001e087348 */ /* 0x000fea0003c00000 */
[----:B------:R0:W1:Y:S02]  /*7ad0*/  SHFL.BFLY P2, R38, R35, R32, R33 ;  /* 0x0c00002023267389 */ /* 0x0000640000040021 */
[----:B01----:R-:W-:Y:S01]  /*7ae0*/  ENDCOLLECTIVE ;  /* 0x000000000000791b */ /* 0x003fe20003800000 */
.L_x_2808:
        /* <DEDUP_REMOVED lines=9> */
.L_x_2809:
        /* <DEDUP_REMOVED lines=9> */
.L_x_2810:
        /* <DEDUP_REMOVED lines=8> */
.L_x_2811:
[----:B------:R-:W-:-:S05]  /*7c90*/  FADD.FTZ R29, R27, R20 ;  /* 0x000000141b1d7221 */ /* 0x000fca0000010000 */
[----:B------:R-:W-:Y:S02]  /*7ca0*/  MOV R35, R29 ;  /* 0x0000001d00237202 */ /* 0x000fe40000000f00 */
[----:B------:R-:W-:-:S07]  /*7cb0*/  MOV R27, R38 ;  /* 0x00000026001b7202 */ /* 0x000fce0000000f00 */
[----:B------:R-:W-:Y:S05]  /*7cc0*/  WARPSYNC.COLLECTIVE R30, `(.L_x_2812) ;  /* 0x000000001e087348 */ /* 0x000fea0003c00000 */
[----:B------:R0:W1:Y:S02]  /*7cd0*/  SHFL.BFLY P2, R38, R35, R32, R33 ;  /* 0x0c00002023267389 */ /* 0x0000640000040021 */
[----:B01----:R-:W-:Y:S01]  /*7ce0*/  ENDCOLLECTIVE ;  /* 0x000000000000791b */ /* 0x003fe20003800000 */
.L_x_2812:
[----:B------:R-:W-:Y:S01]  /*7cf0*/  FADD.FTZ R27, R28, R27 ;  /* 0x0000001b1c1b7221 */ /* 0x000fe20000010000 */
[----:B------:R-:W-:Y:S01]  /*7d00*/  HFMA2.MMA R32, -RZ, RZ, 0, 4.76837158203125e-07 ;  /* 0x00000008ff207435 */ /* 0x000fe200000001ff */
[----:B------:R-:W-:Y:S02]  /*7d10*/  MOV R35, R25 ;  /* 0x0000001900237202 */ /* 0x000fe40000000f00 */
[----:B------:R-:W-:-:S08]  /*7d20*/  MOV R26, R38 ;  /* 0x00000026001a7202 */ /* 0x000fd00000000f00 */
[----:B------:R-:W-:Y:S05]  /*7d30*/  WARPSYNC.COLLECTIVE R30, `(.L_x_2813) ;  /* 0x000000001e087348 */ /* 0x000fea0003c00000 */
[----:B------:R0:W1:Y:S02]  /*7d40*/  SHFL.BFLY P2, R38, R35, R32, R33 ;  /* 0x0c00002023267389 */ /* 0x0000640000040021 */
[----:B01----:R-:W-:Y:S01]  /*7d50*/  ENDCOLLECTIVE ;  /* 0x000000000000791b */ /* 0x003fe20003800000 */
.L_x_2813:
[----:B------:R-:W-:Y:S01]  /*7d60*/  FADD.FTZ R26, R29, R26 ;  /* 0x0000001a1d1a7221 */ /* 0x000fe20000010000 */
[----:B------:R-:W-:Y:S01]  /*7d70*/  IMAD.MOV.U32 R35, RZ, RZ, R24 ;  /* 0x000000ffff237224 */ /* 0x000fe200078e0018 */
[----:B------:R-:W-:-:S07]  /*7d80*/  MOV R42, R38 ;  /* 0x00000026002a7202 */ /* 0x000fce0000000f00 */
[----:B------:R-:W-:Y:S05]  /*7d90*/  WARPSYNC.COLLECTIVE R30, `(.L_x_2814) ;  /* 0x000000001e087348 */ /* 0x000fea0003c00000 */
[----:B------:R0:W1:Y:S02]  /*7da0*/  SHFL.BFLY P2, R38, R35, R32, R33 ;  /* 0x0c00002023267389 */ /* 0x0000640000040021 */
[----:B01----:R-:W-:Y:S01]  /*7db0*/  ENDCOLLECTIVE ;  /* 0x000000000000791b */ /* 0x003fe20003800000 */
.L_x_2814:
        /* <DEDUP_REMOVED lines=11> */
.L_x_2815:
[----:B------:R-:W-:-:S05]  /*7e70*/  FADD.FTZ R23, R43, R24 ;  /* 0x000000182b177221 */ /* 0x000fca0000010000 */
[----:B------:R-:W-:Y:S02]  /*7e80*/  MOV R35, R23 ;  /* 0x0000001700237202 */ /* 0x000fe40000000f00 */
[----:B------:R-:W-:-:S07]  /*7e90*/  MOV R25, R38 ;  /* 0x0000002600197202 */ /* 0x000fce0000000f00 */
[----:B------:R-:W-:Y:S05]  /*7ea0*/  WARPSYNC.COLLECTIVE R30, `(.L_x_2816) ;  /* 0x000000001e087348 */ /* 0x000fea0003c00000 */
[----:B------:R0:W1:Y:S02]  /*7eb0*/  SHFL.BFLY P2, R38, R35, R32, R33 ;  /* 0x0c00002023267389 */ /* 0x0000640000040021 */
[----:B01----:R-:W-:Y:S01]  /*7ec0*/  ENDCOLLECTIVE ;  /* 0x000000000000791b */ /* 0x003fe20003800000 */
.L_x_2816:
        /* <DEDUP_REMOVED lines=12> */
.L_x_2817:
[----:B------:R-:W-:Y:S01]  /*7f90*/  MOV R35, R40 ;  /* 0x0000002800237202 */ /* 0x000fe20000000f00 */
[----:B------:R-:W-:-:S07]  /*7fa0*/  IMAD.MOV.U32 R22, RZ, RZ, R38 ;  /* 0x000000ffff167224 */ /* 0x000fce00078e0026 */
[----:B------:R-:W-:Y:S05]  /*7fb0*/  WARPSYNC.COLLECTIVE R30, `(.L_x_2818) ;  /* 0x000000001e087348 */ /* 0x000fea0003c00000 */
[----:B------:R0:W1:Y:S02]  /*7fc0*/  SHFL.BFLY P2, R38, R35, R32, R33 ;  /* 0x0c00002023267389 */ /* 0x0000640000040021 */
[----:B01----:R-:W-:Y:S01]  /*7fd0*/  ENDCOLLECTIVE ;  /* 0x000000000000791b */ /* 0x003fe20003800000 */
.L_x_2818:
[----:B------:R-:W-:Y:S01]  /*7fe0*/  FADD.FTZ R24, R25, R22 ;  /* 0x0000001619187221 */ /* 0x000fe20000010000 */
[----:B------:R-:W-:-:S04]  /*7ff0*/  HFMA2.MMA R32, -RZ, RZ, 0, 5.9604644775390625e-08 ;  /* 0x00000001ff207435 */ /* 0x000fc800000001ff */
[----:B------:R-:W-:Y:S02]  /*8000*/  MOV R35, R24 ;  /* 0x0000001800237202 */ /* 0x000fe40000000f00 */
[----:B------:R-:W-:-:S07]  /*8010*/  MOV R23, R38 ;  /* 0x0000002600177202 */ /* 0x000fce0000000f00 */
[----:B------:R-:W-:Y:S05]  /*8020*/  WARPSYNC.COLLECTIVE R30, `(.L_x_2819) ;  /* 0x000000001e087348 */ /* 0x000fea0003c00000 */
[----:B------:R0:W1:Y:S02]  /*8030*/  SHFL.BFLY P2, R38, R35, R32, R33 ;  /* 0x0c00002023267389 */ /* 0x0000640000040021 */
[----:B01----:R-:W-:Y:S01]  /*8040*/  ENDCOLLECTIVE ;  /* 0x000000000000791b */ /* 0x003fe20003800000 */
.L_x_2819:
[----:B------:R-:W-:-:S05]  /*8050*/  FADD.FTZ R25, R40, R23 ;  /* 0x0000001728197221 */ /* 0x000fca0000010000 */
[----:B------:R-:W-:Y:S02]  /*8060*/  MOV R35, R25 ;  /* 0x0000001900237202 */ /* 0x000fe40000000f00 */
[----:B------:R-:W-:-:S07]  /*8070*/  MOV R23, R38 ;  /* 0x0000002600177202 */ /* 0x000fce0000000f00 */
[----:B------:R-:W-:Y:S05]  /*8080*/  WARPSYNC.COLLECTIVE R30, `(.L_x_2820) ;  /* 0x000000001e087348 */ /* 0x000fea0003c00000 */
[----:B------:R0:W1:Y:S02]  /*8090*/  SHFL.BFLY P2, R38, R35, R32, R33 ;  /* 0x0c00002023267389 */ /* 0x0000640000040021 */
[----:B01----:R-:W-:Y:S01]  /*80a0*/  ENDCOLLECTIVE ;  /* 0x000000000000791b */ /* 0x003fe20003800000 */
.L_x_2820:
        /* <DEDUP_REMOVED lines=9> */
.L_x_2821:
        /* <DEDUP_REMOVED lines=9> */
.L_x_2822:
[----:B------:R-:W-:Y:S01]  /*81d0*/  FADD.FTZ R21, R21, R18 ;  /* 0x0000001215157221 */ /* 0x000fe20000010000 */
[----:B------:R-:W-:-:S04]  /*81e0*/  HFMA2.MMA R32, -RZ, RZ, 0, 2.384185791015625e-07 ;  /* 0x00000004ff207435 */ /* 0x000fc800000001ff */
[----:B------:R-:W-:Y:S02]  /*81f0*/  MOV R35, R21 ;  /* 0x0000001500237202 */ /* 0x000fe40000000f00 */
[----:B------:R-:W-:-:S07]  /*8200*/  MOV R20, R38 ;  /* 0x0000002600147202 */ /* 0x000fce0000000f00 */
[----:B------:R-:W-:Y:S05]  /*8210*/  WARPSYNC.COLLECTIVE R30, `(.L_x_2823) ;  /* 0x000000001e087348 */ /* 0x000fea0003c00000 */
[----:B------:R0:W1:Y:S02]  /*8220*/  SHFL.BFLY P2, R38, R35, R32, R33 ;  /* 0x0c00002023267389 */ /* 0x0000640000040021 */
[----:B01----:R-:W-:Y:S01]  /*8230*/  ENDCOLLECTIVE ;  /* 0x000000000000791b */ /* 0x003fe20003800000 */
.L_x_2823:
[----:B------:R-:W-:-:S05]  /*8240*/  FADD.FTZ R42, R20, R19 ;  /* 0x00000013142a7221 */ /* 0x000fca0000010000 */
[----:B------:R-:W-:Y:S02]  /*8250*/  MOV R35, R42 ;  /* 0x0000002a00237202 */ /* 0x000fe40000000f00 */
[----:B------:R-:W-:-:S07]  /*8260*/  MOV R18, R38 ;  /* 0x0000002600127202 */ /* 0x000fce0000000f00 */
[----:B------:R-:W-:Y:S05]  /*8270*/  WARPSYNC.COLLECTIVE R30, `(.L_x_2824) ;  /* 0x000000001e087348 */ /* 0x000fea0003c00000 */
[----:B------:R0:W1:Y:S02]  /*8280*/  SHFL.BFLY P2, R38, R35, R32, R33 ;  /* 0x0c00002023267389 */ /* 0x0000640000040021 */
[----:B01----:R-:W-:Y:S01]  /*8290*/  ENDCOLLECTIVE ;  /* 0x000000000000791b */ /* 0x003fe20003800000 */
.L_x_2824:
        /* <DEDUP_REMOVED lines=9> */
.L_x_2825:
        /* <DEDUP_REMOVED lines=12> */
.L_x_2826:
        /* <DEDUP_REMOVED lines=9> */
.L_x_2827:
[----:B------:R-:W-:-:S05]  /*8480*/  FADD.FTZ R42, R42, R43 ;  /* 0x0000002b2a2a7221 */ /* 0x000fca0000010000 */
[----:B------:R-:W-:Y:S02]  /*8490*/  MOV R35, R42 ;  /* 0x0000002a00237202 */ /* 0x000fe40000000f00 */
[----:B------:R-:W-:-:S07]  /*84a0*/  MOV R27, R38 ;  /* 0x00000026001b7202 */ /* 0x000fce0000000f00 */
[----:B------:R-:W-:Y:S05]  /*84b0*/  WARPSYNC.COLLECTIVE R30, `(.L_x_2828) ;  /* 0x000000001e087348 */ /* 0x000fea0003c00000 */
[----:B------:R0:W1:Y:S02]  /*84c0*/  SHFL.BFLY P2, R38, R35, R32, R33 ;  /* 0x0c00002023267389 */ /* 0x0000640000040021 */
[----:B01----:R-:W-:Y:S01]  /*84d0*/  ENDCOLLECTIVE ;  /* 0x000000000000791b */ /* 0x003fe20003800000 */
.L_x_2828:
[----:B------:R-:W-:Y:S01]  /*84e0*/  FADD.FTZ R22, R40, R27 ;  /* 0x0000001b28167221 */ /* 0x000fe20000010000 */
[----:B------:R-:W-:Y:S06]  /*84f0*/  BRA `(.L_x_2829) ;  /* 0xffffffe400287947 */ /* 0x000fec000383ffff */
.L_x_2830:
        /* <DEDUP_REMOVED lines=16> */
.L_x_3950:


//--------------------- .text._ZN13group_norm_v218gn_bwd_cuda_kernelI6__halfLi480ELi3ELi16ELi120ELi256ELb1ELb1ELi2ELi960ELi960ELi4ELb1ELi2ELb0ELb0ELNS_15WgradSyncMethodE3ENS_16CompileConditionILi900EEEEEvPT_S6_S6_PKS5_S8_S8_S8_PKfflPfPj --------------------------
	.section	.text._ZN13group_norm_v218gn_bwd_cuda_kernelI6__halfLi480ELi3ELi16ELi120ELi256ELb1ELb1ELi2ELi960ELi960ELi4ELb1ELi2ELb0ELb0ELNS_15WgradSyncMethodE3ENS_16CompileConditionILi900EEEEEvPT_S6_S6_PKS5_S8_S8_S8_PKfflPfPj,"ax",@progbits
	.align	128
        .global         _ZN13group_norm_v218gn_bwd_cuda_kernelI6__halfLi480ELi3ELi16ELi120ELi256ELb1ELb1ELi2ELi960ELi960ELi4ELb1ELi2ELb0ELb0ELNS_15WgradSyncMethodE3ENS_16CompileConditionILi900EEEEEvPT_S6_S6_PKS5_S8_S8_S8_PKfflPfPj
        .type           _ZN13group_norm_v218gn_bwd_cuda_kernelI6__halfLi480ELi3ELi16ELi120ELi256ELb1ELb1ELi2ELi960ELi960ELi4ELb1ELi2ELb0ELb0ELNS_15WgradSyncMethodE3ENS_16CompileConditionILi900EEEEEvPT_S6_S6_PKS5_S8_S8_S8_PKfflPfPj,@function
        .size           _ZN13group_norm_v218gn_bwd_cuda_kernelI6__halfLi480ELi3ELi16ELi120ELi256ELb1ELb1ELi2ELi960ELi960ELi4ELb1ELi2ELb0ELb0ELNS_15WgradSyncMethodE3ENS_16CompileConditionILi900EEEEEvPT_S6_S6_PKS5_S8_S8_S8_PKfflPfPj,(.L_x_3951 - _ZN13group_norm_v218gn_bwd_cuda_kernelI6__halfLi480ELi3ELi16ELi120ELi256ELb1ELb1ELi2ELi960ELi960ELi4ELb1ELi2ELb0ELb0ELNS_15WgradSyncMethodE3ENS_16CompileConditionILi900EEEEEvPT_S6_S6_PKS5_S8_S8_S8_PKfflPfPj)
        .other          _ZN13group_norm_v218gn_bwd_cuda_kernelI6__halfLi480ELi3ELi16ELi120ELi256ELb1ELb1ELi2ELi960ELi960ELi4ELb1ELi2ELb0ELb0ELNS_15WgradSyncMethodE3ENS_16CompileConditionILi900EEEEEvPT_S6_S6_PKS5_S8_S8_S8_PKfflPfPj,@"STO_CUDA_ENTRY STV_DEFAULT"
_ZN13group_norm_v218gn_bwd_cuda_kernelI6__halfLi480ELi3ELi16ELi120ELi256ELb1ELb1ELi2ELi960ELi960ELi4ELb1ELi2ELb0ELb0ELNS_15WgradSyncMethodE3ENS_16CompileConditionILi900EEEEEvPT_S6_S6_PKS5_S8_S8_S8_PKfflPfPj:
.text._ZN13group_norm_v218gn_bwd_cuda_kernelI6__halfLi480ELi3ELi16ELi120ELi256ELb1ELb1ELi2ELi960ELi960ELi4ELb1ELi2ELb0ELb0ELNS_15WgradSyncMethodE3ENS_16CompileConditionILi900EEEEEvPT_S6_S6_PKS5_S8_S8_S8_PKfflPfPj:
        /* <DEDUP_REMOVED lines=32> */
.L_x_2833:
[----:B------:R-:W2:Y:S04]  /*0200*/  LD.E.STRONG.GPU R0, desc[UR12][R2.64] ;  /* 0x0000000c02007980 */ /* 0x000ea8000c10f900 */
[----:B--2---:R-:W-:Y:S01]  /*0210*/  CCTL.IVALL ;  /* 0x00000000ff00798f */ /* 0x004fe20002000000 */
[----:B------:R-:W-:Y:S05]  /*0220*/  YIELD ;  /* 0x0000000000007946 */ /* 0x000fea0003800000 */
[----:B-----5:R-:W-:-:S04]  /*0230*/  LOP3.LUT R0, R0, R5, RZ, 0x3c, !PT ;  /* 0x0000000500007212 */ /* 0x020fc800078e3cff */
[----:B------:R-:W-:-:S13]  /*0240*/  ISETP.GT.AND P0, PT, R0, -0x1, PT ;  /* 0xffffffff0000780c */ /* 0x000fda0003f04270 */
[----:B------:R-:W-:Y:S05]  /*0250*/  @P0 BRA `(.L_x_2833) ;  /* 0xfffffffc00e80947 */ /* 0x000fea000383ffff */
.L_x_2832:
[----:B------:R-:W-:Y:S05]  /*0260*/  WARPSYNC.ALL ;  /* 0x0000000000007948 */ /* 0x000fea0003800000 */
[----:B------:R-:W-:Y:S06]  /*0270*/  BAR.SYNC.DEFER_BLOCKING 0x0 ;  /* 0x0000000000007b1d */ /* 0x000fec0000010000 */
[----:B------:R-:W-:Y:S05]  /*0280*/  BRA `(.L_x_2834) ;  /* 0x0000002800c47947 */ /* 0x000fea0003800000 */
.L_x_2831:
        /* <DEDUP_REMOVED lines=15> */
[----:B-1----:R-:W-:-:S02]  /*0380*/  LEA R2, R9, R0, 0x18 ;  /* 0x0000000009027211 */ /* 0x002fc400078ec0ff */
[----:B------:R-:W-:Y:S02]  /*0390*/  SHF.R.S32.HI R36, RZ, 0x2, R5 ;  /* 0x00000002ff247819 */ /* 0x000fe40000011405 */
[----:B------:R-:W-:Y:S02]  /*03a0*/  LOP3.LUT R9, R5, 0xfffffffc, RZ, 0xc0, !PT ;  /* 0xfffffffc05097812 */ /* 0x000fe400078ec0ff */
[----:B------:R-:W-:Y:S01]  /*03b0*/  IADD3 R5, R34, 0xf0, RZ ;  /* 0x000000f022057810 */ /* 0x000fe20007ffe0ff */
[----:B------:R-:W-:Y:S01]  /*03c0*/  VIADD R8, R36, 0xf0 ;  /* 0x000000f024087836 */ /* 0x000fe20000000000 */
[----:B------:R-:W-:Y:S02]  /*03d0*/  LEA.HI R7, R7, R6, RZ, 0x4 ;  /* 0x0000000607077211 */ /* 0x000fe400078f20ff */
[----:B------:R-:W-:Y:S02]  /*03e0*/  IADD3 R9, R6, -R9, RZ ;  /* 0x8000000906097210 */ /* 0x000fe40007ffe0ff */
[----:B------:R-:W-:-:S02]  /*03f0*/  SHF.R.S32.HI R6, RZ, 0x1f, R5 ;  /* 0x0000001fff067819 */ /* 0x000fc40000011405 */
[----:B------:R-:W-:Y:S02]  /*0400*/  LOP3.LUT R0, R3, 0xfffffffc, RZ, 0xc0, !PT ;  /* 0xfffffffc03007812 */ /* 0x000fe400078ec0ff */
[----:B------:R-:W-:Y:S02]  /*0410*/  LEA.HI R4, R4, R35, RZ, 0x4 ;  /* 0x0000002304047211 */ /* 0x000fe400078f20ff */
[----:B------:R-:W-:Y:S01]  /*0420*/  LEA.HI R6, R6, R5, RZ, 0x2 ;  /* 0x0000000506067211 */ /* 0x000fe200078f10ff */
[----:B------:R-:W-:Y:S01]  /*0430*/  IMAD.IADD R0, R35, 0x1, -R0 ;  /* 0x0000000123007824 */ /* 0x000fe200078e0a00 */
[----:B------:R-:W-:Y:S02]  /*0440*/  SHF.R.U32.HI R3, RZ, 0x4, R4 ;  /* 0x00000004ff037819 */ /* 0x000fe40000011604 */
[----:B------:R-:W-:Y:S02]  /*0450*/  SHF.R.U32.HI R5, RZ, 0x2, R6 ;  /* 0x00000002ff057819 */ /* 0x000fe40000011606 */
[----:B------:R-:W-:-:S02]  /*0460*/  SHF.R.U32.HI R4, RZ, 0x4, R7 ;  /* 0x00000004ff047819 */ /* 0x000fc40000011607 */
[C---:B------:R-:W-:Y:S02]  /*0470*/  LOP3.LUT R7, R0.reuse, 0x3, R3, 0x78, !PT ;  /* 0x0000000300077812 */ /* 0x040fe400078e7803 */
[----:B------:R-:W-:Y:S02]  /*0480*/  LOP3.LUT R3, R0, 0x3, R5, 0x78, !PT ;  /* 0x0000000300037812 */ /* 0x000fe400078e7805 */
[----:B------:R-:W-:Y:S01]  /*0490*/  LOP3.LUT R0, R9, 0x3, R4, 0x78, !PT ;  /* 0x0000000309007812 */ /* 0x000fe200078e7804 */
[----:B------:R0:W-:Y:S01]  /*04a0*/  STL [R1+0x8], R7 ;  /* 0x0000080701007387 */ /* 0x0001e20000100800 */
[----:B------:R-:W-:-:S03]  /*04b0*/  SHF.R.S32.HI R11, RZ, 0x1f, R8 ;  /* 0x0000001fff0b7819 */ /* 0x000fc60000011408 */
[----:B------:R0:W-:Y:S01]  /*04c0*/  STL [R1+0x4], R3 ;  /* 0x0000040301007387 */ /* 0x0001e20000100800 */
[----:B------:R-:W-:-:S03]  /*04d0*/  LEA.HI R11, R11, R8, RZ, 0x2 ;  /* 0x000000080b0b7211 */ /* 0x000fc600078f10ff */
[----:B------:R0:W-:Y:S01]  /*04e0*/  STL [R1], R0 ;  /* 0x0000000001007387 */ /* 0x0001e20000100800 */
[----:B------:R-:W-:-:S04]  /*04f0*/  SHF.R.U32.HI R6, RZ, 0x2, R11 ;  /* 0x00000002ff067819 */ /* 0x000fc8000001160b */
[----:B------:R-:W-:-:S07]  /*0500*/  LOP3.LUT R37, R9, 0x3, R6, 0x78, !PT ;  /* 0x0000000309257812 */ /* 0x000fce00078e7806 */
.L_x_2850:
[----:B-1----:R-:W-:Y:S01]  /*0510*/  IMAD.WIDE.U32 R4, R35, -0x77777777, RZ ;  /* 0x8888888923047825 */ /* 0x002fe200078e00ff */
[----:B------:R-:W-:Y:S01]  /*0520*/  ULOP3.LUT UR8, UR11, 0x1, URZ, 0xc0, !UPT ;  /* 0x000000010b087892 */ /* 0x000fe2000f8ec03f */
[----:B0-----:R-:W0:Y:S01]  /*0530*/  LDC.64 R6, c[0x0][0x238] ;  /* 0x00008e00ff067b82 */ /* 0x001e220000000a00 */
[----:B------:R-:W-:Y:S02]  /*0540*/  USHF.R.U64 UR9, UR11, 0x1, UR5 ;  /* 0x000000010b097899 */ /* 0x000fe40008001205 */
[----:B------:R-:W-:Y:S01]  /*0550*/  SHF.R.U32.HI R23, RZ, 0x7, R5 ;  /* 0x00000007ff177819 */ /* 0x000fe20000011605 */
[----:B------:R-:W-:Y:S02]  /*0560*/  UIMAD UR14, UR8, 0x3c0, URZ ;  /* 0x000003c0080e78a4 */ /* 0x000fe4000f8e023f */
[----:B------:R-:W-:Y:S01]  /*0570*/  USHF.L.U32 UR8, UR16, 0x1, URZ ;  /* 0x0000000110087899 */ /* 0x000fe2000800063f */
[----:B------:R-:W-:Y:S01]  /*0580*/  IMAD.U32 R0, RZ, RZ, UR9 ;  /* 0x00000009ff007e24 */ /* 0x000fe2000f8e00ff */
[----:B------:R-:W-:Y:S01]  /*0590*/  MOV R3, UR9 ;  /* 0x0000000900037c02 */ /* 0x000fe20008000f00 */
[----:B------:R-:W-:Y:S01]  /*05a0*/  IMAD R22, R23, -0xf0, R35 ;  /* 0xffffff1017167824 */ /* 0x000fe200078e0223 */
[----:B------:R-:W-:Y:S01]  /*05b0*/  ULOP3.LUT UR8, UR8, 0xfe, URZ, 0xc0, !UPT ;  /* 0x000000fe08087892 */ /* 0x000fe2000f8ec03f */
[----:B------:R-:W-:Y:S01]  /*05c0*/  IMAD.U32 R9, RZ, RZ, UR9 ;  /* 0x00000009ff097e24 */ /* 0x000fe2000f8e00ff */
[----:B------:R-:W-:Y:S01]  /*05d0*/  ULDC.64 UR18, c[0x0][0x248] ;  /* 0x0000920000127ab9 */ /* 0x000fe20000000a00 */
[----:B------:R-:W1:Y:S01]  /*05e0*/  LDC.64 R20, c[0x0][0x240] ;  /* 0x00009000ff147b82 */ /* 0x000e620000000a00 */
        /* <DEDUP_REMOVED lines=9> */
[----:B------:R-:W-:Y:S01]  /*0680*/  UIMAD UR8, UR8, 0x78000, URZ ;  /* 0x00078000080878a4 */ /* 0x000fe2000f8e023f */
[----:B------:R-:W-:Y:S02]  /*0690*/  IMAD.WIDE.U32 R4, R3, 0x78000, R4 ;  /* 0x0007800003047825 */ /* 0x000fe400078e0004 */
[----:B------:R-:W-:Y:S02]  /*06a0*/  LEA.HI.X R9, R9, RZ, R10, 0x4, P0 ;  /* 0x000000ff09097211 */ /* 0x000fe400000f240a */
[----:B------:R-:W-:-:S02]  /*06b0*/  LEA R10, P0, R0, UR18, 0x3 ;  /* 0x00000012000a7c11 */ /* 0x000fc4000f8018ff */
[----:B------:R-:W-:Y:S02]  /*06c0*/  SHF.R.S32.HI R3, RZ, 0x1f, R8 ;  /* 0x0000001fff037819 */ /* 0x000fe40000011408 */
[----:B------:R-:W-:Y:S02]  /*06d0*/  LEA.HI.X R11, R0, UR19, R9, 0x3, P0 ;  /* 0x00000013000b7c11 */ /* 0x000fe400080f1c09 */
[----:B------:R-:W-:-:S04]  /*06e0*/  IADD3 R32, P1, R8, R4, RZ ;  /* 0x0000000408207210 */ /* 0x000fc80007f3e0ff */
[----:B------:R-:W-:Y:S01]  /*06f0*/  IADD3.X R3, R3, UR8, R5, P1, !PT ;  /* 0x0000000803037c10 */ /* 0x000fe20008ffe405 */
[----:B------:R-:W2:Y:S01]  /*0700*/  LDG.E.64.CONSTANT R10, desc[UR12][R10.64] ;  /* 0x0000000c0a0a7981 */ /* 0x000ea2000c1e9b00 */
[C---:B------:R-:W-:Y:S01]  /*0710*/  SHF.L.U32 R31, R32.reuse, 0x1, RZ ;  /* 0x00000001201f7819 */ /* 0x040fe200000006ff */
[----:B------:R-:W-:Y:S01]  /*0720*/  ULDC.64 UR8, c[0x0][0x230] ;  /* 0x00008c0000087ab9 */ /* 0x000fe20000000a00 */
[----:B------:R-:W-:Y:S02]  /*0730*/  SHF.L.U64.HI R32, R32, 0x1, R3 ;  /* 0x0000000120207819 */ /* 0x000fe40000010203 */
[----:B------:R-:W-:-:S04]  /*0740*/  IADD3 R4, P0, R31, UR8, RZ ;  /* 0x000000081f047c10 */ /* 0x000fc8000ff1e0ff */
[----:B------:R-:W-:Y:S01]  /*0750*/  IADD3.X R5, R32, UR9, RZ, P0, !PT ;  /* 0x0000000920057c10 */ /* 0x000fe200087fe4ff */
[----:B0-----:R-:W-:Y:S01]  /*0760*/  IMAD.WIDE R6, R8, 0x2, R6 ;  /* 0x0000000208067825 */ /* 0x001fe200078e0206 */
[----:B------:R-:W-:-:S04]  /*0770*/  ULDC.64 UR8, c[0x0][0x228] ;  /* 0x00008a0000087ab9 */ /* 0x000fc80000000a00 */
[----:B------:R-:W3:Y:S01]  /*0780*/  LDG.E.64.CONSTANT R4, desc[UR12][R4.64] ;  /* 0x0000000c04047981 */ /* 0x000ee2000c1e9b00 */
[----:B-1----:R-:W-:-:S03]  /*0790*/  IMAD.WIDE R8, R8, 0x2, R20 ;  /* 0x0000000208087825 */ /* 0x002fc600078e0214 */
[----:B------:R-:W4:Y:S04]  /*07a0*/  LDG.E.64.CONSTANT R6, desc[UR12][R6.64] ;  /* 0x0000000c06067981 */ /* 0x000f28000c1e9b00 */
[----:B------:R-:W5:Y:S01]  /*07b0*/  LDG.E.64.CONSTANT R8, desc[UR12][R8.64] ;  /* 0x0000000c08087981 */ /* 0x000f62000c1e9b00 */
[----:B------:R-:W-:Y:S01]  /*07c0*/  IADD3 R20, P0, R31, UR8, RZ ;  /* 0x000000081f147c10 */ /* 0x000fe2000ff1e0ff */
[----:B------:R-:W-:-:S03]  /*07d0*/  ULDC UR8, c[0x0][0x250] ;  /* 0x0000940000087ab9 */ /* 0x000fc60000000800 */
[----:B------:R-:W-:-:S06]  /*07e0*/  IADD3.X R21, R32, UR9, RZ, P0, !PT ;  /* 0x0000000920157c10 */ /* 0x000fcc00087fe4ff */
[----:B------:R-:W5:Y:S01]  /*07f0*/  LDG.E.64.CONSTANT R20, desc[UR12][R20.64] ;  /* 0x0000000c14147981 */ /* 0x000f62000c1e9b00 */
[----:B------:R-:W-:-:S04]  /*0800*/  IMAD R22, R22, 0x18, R2 ;  /* 0x0000001816167824 */ /* 0x000fc800078e0202 */
[----:B------:R-:W-:Y:S01]  /*0810*/  IMAD R22, R23, 0x8, R22 ;  /* 0x0000000817167824 */ /* 0x000fe200078e0216 */
[----:B------:R-:W-:-:S04]  /*0820*/  UIADD3 UR9, UP0, UR11, 0x2, URZ ;  /* 0x000000020b097890 */ /* 0x000fc8000ff1e03f */
[----:B------:R-:W-:Y:S02]  /*0830*/  UIADD3.X UR10, URZ, UR5, URZ, UP0, !UPT ;  /* 0x000000053f0a7290 */ /* 0x000fe400087fe43f */
[----:B------:R-:W-:-:S04]  /*0840*/  UISETP.GE.U32.AND UP0, UPT, UR9, UR15, UPT ;  /* 0x0000000f0900728c */ /* 0x000fc8000bf06070 */
[----:B------:R-:W-:-:S06]  /*0850*/  UISETP.GE.AND.EX UP0, UPT, UR10, UR7, UPT, UP0 ;  /* 0x000000070a00728c */ /* 0x000fcc000bf06300 */
[----:B------:R-:W-:Y:S02]  /*0860*/  PLOP3.LUT P0, PT, PT, PT, UP0, 0x80, 0x0 ;  /* 0x000000000000781c */ /* 0x000fe40003f0f008 */
[----:B------:R-:W-:Y:S01]  /*0870*/  ISETP.GT.U32.AND P1, PT, R35, 0xf, PT ;  /* 0x0000000f2300780c */ /* 0x000fe20003f24070 */
[----:B--2---:R-:W-:-:S06]  /*0880*/  FADD.FTZ R3, R11, UR8 ;  /* 0x000000080b037e21 */ /* 0x004fcc0008010000 */
[----:B------:R-:W0:Y:S01]  /*0890*/  MUFU.RSQ R3, R3 ;  /* 0x0000000300037308 */ /* 0x000e220000001400 */
[----:B---3--:R-:W-:-:S05]  /*08a0*/  HADD2.F32 R11, -RZ, R4.H0_H0 ;  /* 0x20000004ff0b7230 */ /* 0x008fca0000004100 */
[----:B------:R-:W-:Y:S01]  /*08b0*/  FADD.FTZ R30, -R10, R11 ;  /* 0x0000000b0a1e7221 */ /* 0x000fe20000010100 */
[----:B----4-:R-:W-:Y:S02]  /*08c0*/  HADD2.F32 R0, -RZ, R6.H0_H0 ;  /* 0x20000006ff007230 */ /* 0x010fe40000004100 */
[----:B-----5:R-:W-:Y:S02]  /*08d0*/  HADD2.F32 R11, -RZ, R8.H0_H0 ;  /* 0x20000008ff0b7230 */ /* 0x020fe40000004100 */
[----:B0-----:R-:W-:-:S04]  /*08e0*/  FMUL.FTZ R30, R3, R30 ;  /* 0x0000001e031e7220 */ /* 0x001fc80000410000 */
[----:B------:R-:W-:-:S04]  /*08f0*/  FFMA.FTZ R24, R30, R0, R11 ;  /* 0x000000001e187223 */ /* 0x000fc8000001000b */
[----:B------:R-:W-:-:S04]  /*0900*/  FMUL.FTZ R25, R24, -1.4426950216293334961 ;  /* 0xbfb8aa3b18197820 */ /* 0x000fc80000410000 */
[----:B------:R-:W0:Y:S01]  /*0910*/  MUFU.EX2 R11, R25 ;  /* 0x00000019000b7308 */ /* 0x000e220000000800 */
[----:B------:R-:W-:Y:S02]  /*0920*/  HADD2.F32 R27, -RZ, R4.H1_H1 ;  /* 0x30000004ff1b7230 */ /* 0x000fe40000004100 */
[----:B------:R-:W-:-:S03]  /*0930*/  HADD2.F32 R4, -RZ, R6.H1_H1 ;  /* 0x30000006ff047230 */ /* 0x000fc60000004100 */
[----:B------:R-:W-:Y:S01]  /*0940*/  FADD.FTZ R26, -R10, R27 ;  /* 0x0000001b0a1a7221 */ /* 0x000fe20000010100 */
[----:B------:R-:W-:-:S03]  /*0950*/  HADD2.F32 R6, -RZ, R8.H1_H1 ;  /* 0x30000008ff067230 */ /* 0x000fc60000004100 */
[----:B------:R-:W-:Y:S01]  /*0960*/  FMUL.FTZ R29, R3, R26 ;  /* 0x0000001a031d7220 */ /* 0x000fe20000410000 */
[----:B0-----:R-:W-:-:S03]  /*0970*/  FADD.FTZ R8, R11, 1 ;  /* 0x3f8000000b087421 */ /* 0x001fc60000010000 */
[----:B------:R-:W-:-:S04]  /*0980*/  FFMA.FTZ R11, R29, R4, R6 ;  /* 0x000000041d0b7223 */ /* 0x000fc80000010006 */
[----:B------:R-:W-:-:S06]  /*0990*/  FMUL.FTZ R6, R11, -1.4426950216293334961 ;  /* 0xbfb8aa3b0b067820 */ /* 0x000fcc0000410000 */
[----:B------:R-:W0:Y:S08]  /*09a0*/  MUFU.EX2 R6, R6 ;  /* 0x0000000600067308 */ /* 0x000e300000000800 */
[----:B------:R-:W1:Y:S01]  /*09b0*/  MUFU.RCP R8, R8 ;  /* 0x0000000800087308 */ /* 0x000e620000001000 */
[--C-:B------:R-:W-:Y:S02]  /*09c0*/  HADD2.F32 R25, -RZ, R5.reuse.H0_H0 ;  /* 0x20000005ff197230 */ /* 0x100fe40000004100 */
[----:B------:R-:W-:-:S02]  /*09d0*/  HADD2.F32 R5, -RZ, R5.H1_H1 ;  /* 0x30000005ff057230 */ /* 0x000fc40000004100 */
[----:B0-----:R-:W-:Y:S01]  /*09e0*/  FADD.FTZ R23, R6, 1 ;  /* 0x3f80000006177421 */ /* 0x001fe20000010000 */
[C---:B------:R-:W-:Y:S02]  /*09f0*/  FADD.FTZ R25, -R10.reuse, R25 ;  /* 0x000000190a197221 */ /* 0x040fe40000010100 */
[----:B------:R-:W-:-:S03]  /*0a00*/  FADD.FTZ R10, -R10, R5 ;  /* 0x000000050a0a7221 */ /* 0x000fc60000010100 */
[----:B------:R-:W0:Y:S01]  /*0a10*/  MUFU.RCP R23, R23 ;  /* 0x0000001700177308 */ /* 0x000e220000001000 */
[----:B-1----:R-:W-:Y:S01]  /*0a20*/  FADD.FTZ R5, -R8, 1 ;  /* 0x3f80000008057421 */ /* 0x002fe20000010100 */
[----:B------:R-:W-:-:S03]  /*0a30*/  HADD2.F32 R6, -RZ, R7.H0_H0 ;  /* 0x20000007ff067230 */ /* 0x000fc60000004100 */
[----:B------:R-:W-:Y:S01]  /*0a40*/  FFMA.FTZ R24, R24, R5, 1 ;  /* 0x3f80000018187423 */ /* 0x000fe20000010005 */
[C---:B------:R-:W-:Y:S01]  /*0a50*/  FMUL.FTZ R5, R3.reuse, R25 ;  /* 0x0000001903057220 */ /* 0x040fe20000410000 */
[----:B------:R-:W-:Y:S02]  /*0a60*/  HADD2.F32 R25, -RZ, R9.H0_H0 ;  /* 0x20000009ff197230 */ /* 0x000fe40000004100 */
[----:B------:R-:W-:Y:S01]  /*0a70*/  FMUL.FTZ R24, R8, R24 ;  /* 0x0000001808187220 */ /* 0x000fe20000410000 */
[----:B------:R-:W-:Y:S02]  /*0a80*/  HADD2.F32 R7, -RZ, R7.H1_H1 ;  /* 0x30000007ff077230 */ /* 0x000fe40000004100 */
[----:B------:R-:W-:Y:S01]  /*0a90*/  FMUL.FTZ R8, R3, R10 ;  /* 0x0000000a03087220 */ /* 0x000fe20000410000 */
[----:B------:R-:W-:Y:S01]  /*0aa0*/  FFMA.FTZ R25, R5, R6, R25 ;  /* 0x0000000605197223 */ /* 0x000fe20000010019 */
[----:B------:R-:W-:-:S03]  /*0ab0*/  HADD2.F32 R9, -RZ, R9.H1_H1 ;  /* 0x30000009ff097230 */ /* 0x000fc60000004100 */
[----:B------:R-:W-:Y:S01]  /*0ac0*/  FMUL.FTZ R10, R25, -1.4426950216293334961 ;  /* 0xbfb8aa3b190a7820 */ /* 0x000fe20000410000 */
[----:B0-----:R-:W-:Y:S01]  /*0ad0*/  FADD.FTZ R26, -R23, 1 ;  /* 0x3f800000171a7421 */ /* 0x001fe20000010100 */
[----:B------:R-:W-:-:S03]  /*0ae0*/  FFMA.FTZ R9, R8, R7, R9 ;  /* 0x0000000708097223 */ /* 0x000fc60000010009 */
[----:B------:R-:W-:Y:S01]  /*0af0*/  FFMA.FTZ R11, R11, R26, 1 ;  /* 0x3f8000000b0b7423 */ /* 0x000fe2000001001a */
[----:B------:R-:W-:Y:S01]  /*0b00*/  FMUL.FTZ R26, R9, -1.4426950216293334961 ;  /* 0xbfb8aa3b091a7820 */ /* 0x000fe20000410000 */
[----:B------:R-:W0:Y:S08]  /*0b10*/  MUFU.EX2 R10, R10 ;  /* 0x0000000a000a7308 */ /* 0x000e300000000800 */
        /* <DEDUP_REMOVED lines=8> */
[----:B-1----:R-:W-:-:S04]  /*0ba0*/  FADD.FTZ R25, -R26, 1 ;  /* 0x3f8000001a197421 */ /* 0x002fc80000010100 */
[----:B------:R-:W-:Y:S01]  /*0bb0*/  FFMA.FTZ R25, R9, R25, 1 ;  /* 0x3f80000009197423 */ /* 0x000fe20000010019 */
[--C-:B------:R-:W-:Y:S02]  /*0bc0*/  HADD2.F32 R9, -RZ, R20.reuse.H0_H0 ;  /* 0x20000014ff097230 */ /* 0x100fe40000004100 */
[----:B------:R-:W-:Y:S01]  /*0bd0*/  FMUL.FTZ R23, R10, R23 ;  /* 0x000000170a177220 */ /* 0x000fe20000410000 */
[----:B------:R-:W-:Y:S02]  /*0be0*/  HADD2.F32 R10, -RZ, R20.H1_H1 ;  /* 0x30000014ff0a7230 */ /* 0x000fe40000004100 */
[----:B------:R-:W-:Y:S01]  /*0bf0*/  FMUL.FTZ R9, R9, R24 ;  /* 0x0000001809097220 */ /* 0x000fe20000410000 */
[--C-:B------:R-:W-:Y:S02]  /*0c00*/  HADD2.F32 R20, -RZ, R21.reuse.H0_H0 ;  /* 0x20000015ff147230 */ /* 0x100fe40000004100 */
[----:B------:R-:W-:Y:S01]  /*0c10*/  FMUL.FTZ R10, R10, R11 ;  /* 0x0000000b0a0a7220 */ /* 0x000fe20000410000 */
[----:B------:R-:W-:Y:S01]  /*0c20*/  FMUL.FTZ R27, R0, R9 ;  /* 0x00000009001b7220 */ /* 0x000fe20000410000 */
[----:B------:R-:W-:-:S02]  /*0c30*/  HADD2.F32 R28, -RZ, R21.H1_H1 ;  /* 0x30000015ff1c7230 */ /* 0x000fc40000004100 */
[----:B------:R-:W-:Y:S01]  /*0c40*/  FMUL.FTZ R11, R20, R23 ;  /* 0x00000017140b7220 */ /* 0x000fe20000410000 */
[----:B------:R-:W-:Y:S01]  /*0c50*/  FMUL.FTZ R21, R4, R10 ;  /* 0x0000000a04157220 */ /* 0x000fe20000410000 */
[----:B------:R-:W-:Y:S01]  /*0c60*/  FFMA.FTZ R20, R30, R27, RZ ;  /* 0x0000001b1e147223 */ /* 0x000fe200000100ff */
[----:B------:R-:W-:-:S03]  /*0c70*/  FMUL.FTZ R25, R26, R25 ;  /* 0x000000191a197220 */ /* 0x000fc60000410000 */
[----:B------:R-:W-:Y:S01]  /*0c80*/  FFMA.FTZ R20, R29, R21, R20 ;  /* 0x000000151d147223 */ /* 0x000fe20000010014 */
[----:B------:R-:W-:Y:S01]  /*0c90*/  FFMA.FTZ R21, R0, R9, RZ ;  /* 0x0000000900157223 */ /* 0x000fe200000100ff */
[----:B------:R-:W-:Y:S01]  /*0ca0*/  FMUL.FTZ R23, R6, R11 ;  /* 0x0000000b06177220 */ /* 0x000fe20000410000 */
[----:B------:R-:W-:Y:S02]  /*0cb0*/  FMUL.FTZ R28, R28, R25 ;  /* 0x000000191c1c7220 */ /* 0x000fe40000410000 */
[----:B------:R-:W-:Y:S01]  /*0cc0*/  FFMA.FTZ R21, R4, R10, R21 ;  /* 0x0000000a04157223 */ /* 0x000fe20000010015 */
[----:B------:R-:W-:Y:S01]  /*0cd0*/  FFMA.FTZ R23, R5, R23, R20 ;  /* 0x0000001705177223 */ /* 0x000fe20000010014 */
[----:B------:R-:W-:Y:S02]  /*0ce0*/  FMUL.FTZ R24, R7, R28 ;  /* 0x0000001c07187220 */ /* 0x000fe40000410000 */
[----:B------:R-:W-:Y:S02]  /*0cf0*/  FFMA.FTZ R20, R6, R11, R21 ;  /* 0x0000000b06147223 */ /* 0x000fe40000010015 */
[----:B------:R-:W-:-:S02]  /*0d00*/  FFMA.FTZ R21, R8, R24, R23 ;  /* 0x0000001808157223 */ /* 0x000fc40000010017 */
        /* <DEDUP_REMOVED lines=10> */
[----:B------:R-:W-:Y:S06]  /*0db0*/  BAR.SYNC.DEFER_BLOCKING 0x0 ;  /* 0x0000000000007b1d */ /* 0x000fec0000010000 */
[----:B------:R-:W-:Y:S05]  /*0dc0*/  @!P0 BRA `(.L_x_2835) ;  /* 0x0000000000cc8947 */ /* 0x000fea0003800000 */
[----:B------:R-:W1:Y:S01]  /*0dd0*/  S2UR UR8, SR_CgaCtaId ;  /* 0x00000000000879c3 */ /* 0x000e620000008800 */
[----:B------:R-:W-:Y:S01]  /*0de0*/  UMOV UR5, 0x400 ;  /* 0x0000040000057882 */ /* 0x000fe20000000000 */
[----:B0-----:R-:W-:Y:S01]  /*0df0*/  SHF.L.U32 R20, R35, 0x1, RZ ;  /* 0x0000000123147819 */ /* 0x001fe200000006ff */
[----:B------:R-:W2:Y:S03]  /*0e00*/  LDL R27, [R1+0x4] ;  /* 0x00000400011b7983 */ /* 0x000ea60000100800 */
[----:B------:R-:W-:Y:S01]  /*0e10*/  LOP3.LUT R23, R20, 0x18, RZ, 0xc0, !PT ;  /* 0x0000001814177812 */ /* 0x000fe200078ec0ff */
[----:B-1----:R-:W-:-:S06]  /*0e20*/  ULEA UR5, UR8, UR5, 0x18 ;  /* 0x0000000508057291 */ /* 0x002fcc000f8ec03f */
[----:B------:R-:W-:-:S05]  /*0e30*/  LEA R20, R35, UR5, 0x5 ;  /* 0x0000000523147c11 */ /* 0x000fca000f8e28ff */
[----:B------:R-:W-:-:S05]  /*0e40*/  IMAD.IADD R22, R20, 0x1, R23 ;  /* 0x0000000114167824 */ /* 0x000fca00078e0217 */
[----:B------:R0:W-:Y:S04]  /*0e50*/  STS.64 [R22], R18 ;  /* 0x0000001216007388 */ /* 0x0001e80000000a00 */
[----:B0-----:R-:W3:Y:S01]  /*0e60*/  LDL R22, [R1+0x8] ;  /* 0x0000080001167983 */ /* 0x001ee20000100800 */
[C---:B------:R-:W-:Y:S01]  /*0e70*/  LOP3.LUT R25, R23.reuse, 0x8, RZ, 0x3c, !PT ;  /* 0x0000000817197812 */ /* 0x040fe200078e3cff */
[----:B------:R-:W-:Y:S01]  /*0e80*/  USHF.R.U32.HI UR8, URZ, 0x1, UR6 ;  /* 0x000000013f087899 */ /* 0x000fe20008011606 */
[C---:B------:R-:W-:Y:S02]  /*0e90*/  LOP3.LUT R21, R23.reuse, 0x10, RZ, 0x3c, !PT ;  /* 0x0000001017157812 */ /* 0x040fe400078e3cff */
[----:B------:R-:W-:Y:S01]  /*0ea0*/  LOP3.LUT R23, R23, 0x18, RZ, 0x3c, !PT ;  /* 0x0000001817177812 */ /* 0x000fe200078e3cff */
[----:B------:R-:W-:Y:S01]  /*0eb0*/  USHF.L.U32 UR8, UR8, 0x7, URZ ;  /* 0x0000000708087899 */ /* 0x000fe2000800063f */
[C---:B------:R-:W-:Y:S01]  /*0ec0*/  IADD3 R24, R20.reuse, R25, RZ ;  /* 0x0000001914187210 */ /* 0x040fe20007ffe0ff */
[C---:B------:R-:W-:Y:S01]  /*0ed0*/  IMAD.IADD R25, R20.reuse, 0x1, R21 ;  /* 0x0000000114197824 */ /* 0x040fe200078e0215 */
[----:B------:R-:W-:Y:S01]  /*0ee0*/  IADD3 R26, R20, R23, RZ ;  /* 0x00000017141a7210 */ /* 0x000fe20007ffe0ff */
[----:B------:R-:W-:Y:S01]  /*0ef0*/  ULOP3.LUT UR8, UR8, 0xffffff80, UR16, 0xe2, !UPT ;  /* 0xffffff8008087892 */ /* 0x000fe2000f8ee210 */
[----:B------:R-:W-:Y:S01]  /*0f00*/  LEA R20, R34, UR5, 0x5 ;  /* 0x0000000522147c11 */ /* 0x000fe2000f8e28ff */
[----:B------:R0:W-:Y:S02]  /*0f10*/  STS.64 [R24], R16 ;  /* 0x0000001018007388 */ /* 0x0001e40000000a00 */
[----:B------:R-:W-:-:S02]  /*0f20*/  UIMAD UR8, UR8, 0x780, UR14 ;  /* 0x00000780080878a4 */ /* 0x000fc4000f8e020e */
[----:B------:R-:W-:Y:S04]  /*0f30*/  STS.64 [R25], R14 ;  /* 0x0000000e19007388 */ /* 0x000fe80000000a00 */
[----:B------:R-:W-:Y:S01]  /*0f40*/  STS.64 [R26], R12 ;  /* 0x0000000c1a007388 */ /* 0x000fe20000000a00 */
[----:B0-----:R-:W-:-:S05]  /*0f50*/  VIADD R24, R35, UR8 ;  /* 0x0000000823187c36 */ /* 0x001fca0008000000 */
[----:B------:R-:W-:Y:S01]  /*0f60*/  SHF.L.U32 R24, R24, 0x1, RZ ;  /* 0x0000000118187819 */ /* 0x000fe200000006ff */
[----:B------:R-:W-:Y:S01]  /*0f70*/  BAR.SYNC.DEFER_BLOCKING 0x0 ;  /* 0x0000000000007b1d */ /* 0x000fe20000010000 */
[----:B---3--:R-:W-:Y:S01]  /*0f80*/  IMAD R21, R22, 0x8, R20 ;  /* 0x0000000816157824 */ /* 0x008fe200078e0214 */
[----:B--2---:R-:W-:-:S05]  /*0f90*/  LEA R22, R27, R20, 0x3 ;  /* 0x000000141b167211 */ /* 0x004fca00078e18ff */
[----:B------:R-:W0:Y:S04]  /*0fa0*/  LDS.64 R20, [R21] ;  /* 0x0000000015147984 */ /* 0x000e280000000a00 */
[----:B------:R-:W1:Y:S01]  /*0fb0*/  LDS.64 R22, [R22+0x1e00] ;  /* 0x001e000016167984 */ /* 0x000e620000000a00 */
[----:B0-----:R-:W-:Y:S01]  /*0fc0*/  FADD.FTZ R27, RZ, R20 ;  /* 0x00000014ff1b7221 */ /* 0x001fe20000010000 */
[----:B------:R-:W-:-:S03]  /*0fd0*/  FADD.FTZ R21, RZ, R21 ;  /* 0x00000015ff157221 */ /* 0x000fc60000010000 */
[----:B-1----:R-:W-:Y:S01]  /*0fe0*/  FADD.FTZ R22, R27, R22 ;  /* 0x000000161b167221 */ /* 0x002fe20000010000 */
[----:B------:R-:W-:Y:S01]  /*0ff0*/  FADD.FTZ R23, R21, R23 ;  /* 0x0000001715177221 */ /* 0x000fe20000010000 */
[----:B------:R-:W0:Y:S02]  /*1000*/  LDC.64 R26, c[0x0][0x260] ;  /* 0x00009800ff1a7b82 */ /* 0x000e240000000a00 */
[----:B0-----:R-:W-:-:S05]  /*1010*/  IMAD.WIDE.U32 R20, R24, 0x4, R26 ;  /* 0x0000000418147825 */ /* 0x001fca00078e001a */
[----:B------:R0:W-:Y:S04]  /*1020*/  STG.E.64 desc[UR12][R20.64+0x8000], R22 ;  /* 0x0080001614007986 */ /* 0x0001e8000c101b0c */
[----:B0-----:R-:W2:Y:S01]  /*1030*/  LDL R23, [R1] ;  /* 0x0000000001177983 */ /* 0x001ea20000100800 */
[----:B------:R-:W-:-:S04]  /*1040*/  VIADD R25, R24, 0x3c0 ;  /* 0x000003c018197836 */ /* 0x000fc80000000000 */
[----:B------:R-:W-:Y:S01]  /*1050*/  IMAD.WIDE.U32 R20, R25, 0x4, R26 ;  /* 0x0000000419147825 */ /* 0x000fe200078e001a */
[----:B------:R-:W-:-:S04]  /*1060*/  LEA R26, R36, UR5, 0x5 ;  /* 0x00000005241a7c11 */ /* 0x000fc8000f8e28ff */
[----:B--2---:R-:W-:Y:S01]  /*1070*/  LEA R27, R23, R26, 0x3 ;  /* 0x0000001a171b7211 */ /* 0x004fe200078e18ff */
[----:B------:R-:W-:-:S04]  /*1080*/  IMAD R26, R37, 0x8, R26 ;  /* 0x00000008251a7824 */ /* 0x000fc800078e021a */
[----:B------:R-:W0:Y:S04]  /*1090*/  LDS.64 R22, [R27] ;  /* 0x000000001b167984 */ /* 0x000e280000000a00 */
[----:B------:R-:W1:Y:S01]  /*10a0*/  LDS.64 R24, [R26+0x1e00] ;  /* 0x001e00001a187984 */ /* 0x000e620000000a00 */
[----:B0-----:R-:W-:Y:S01]  /*10b0*/  FADD.FTZ R23, RZ, R23 ;  /* 0x00000017ff177221 */ /* 0x001fe20000010000 */
[----:B------:R-:W-:-:S03]  /*10c0*/  FADD.FTZ R22, RZ, R22 ;  /* 0x00000016ff167221 */ /* 0x000fc60000010000 */
[----:B-1----:R-:W-:Y:S01]  /*10d0*/  FADD.FTZ R25, R23, R25 ;  /* 0x0000001917197221 */ /* 0x002fe20000010000 */
[----:B------:R-:W-:-:S05]  /*10e0*/  FADD.FTZ R24, R22, R24 ;  /* 0x0000001816187221 */ /* 0x000fca0000010000 */
[----:B------:R1:W-:Y:S02]  /*10f0*/  STG.E.64 desc[UR12][R20.64+0x8000], R24 ;  /* 0x0080001814007986 */ /* 0x0003e4000c101b0c */
.L_x_2835:
[----:B------:R-:W-:Y:S01]  /*1100*/  BSSY B0, `(.L_x_2836) ;  /* 0x0000117000007945 */ /* 0x000fe20003800000 */
[----:B0-----:R-:W-:-:S03]  /*1110*/  CS2R R22, SRZ ;  /* 0x0000000000167805 */ /* 0x001fc6000001ff00 */
[----:B------:R-:W-:Y:S05]  /*1120*/  @P1 BRA `(.L_x_2837) ;  /* 0x0000001000501947 */ /* 0x000fea0003800000 */
[----:B------:R-:W-:Y:S01]  /*1130*/  USHF.L.U32 UR5, UR11, 0x3, URZ ;  /* 0x000000030b057899 */ /* 0x000fe2000800063f */
[----:B-1----:R-:W-:Y:S01]  /*1140*/  HFMA2.MMA R21, -RZ, RZ, 0, 7.152557373046875e-06 ;  /* 0x00000078ff157435 */ /* 0x002fe200000001ff */
        /* <DEDUP_REMOVED lines=8> */
[----:B------:R-:W-:-:S04]  /*11d0*/  SHF.R.S32.HI R21, RZ, 0x1f, R24 ;  /* 0x0000001fff157819 */ /* 0x000fc80000011418 */
[----:B------:R-:W-:-:S04]  /*11e0*/  LEA.HI R21, R21, R24, RZ, 0x2 ;  /* 0x0000001815157211 */ /* 0x000fc800078f10ff */
[----:B------:R-:W-:Y:S02]  /*11f0*/  SHF.R.S32.HI R23, RZ, 0x2, R21 ;  /* 0x00000002ff177819 */ /* 0x000fe40000011415 */
[----:B------:R-:W-:-:S03]  /*1200*/  SHF.R.S32.HI R21, RZ, 0x2, R20 ;  /* 0x00000002ff157819 */ /* 0x000fc60000011414 */
[--C-:B------:R-:W-:Y:S02]  /*1210*/  IMAD R20, R23, 0x18, R2.reuse ;  /* 0x0000001817147824 */ /* 0x100fe400078e0202 */
[----:B------:R-:W-:Y:S02]  /*1220*/  IMAD R26, R21, 0x18, R2 ;  /* 0x00000018151a7824 */ /* 0x000fe400078e0202 */
[----:B------:R-:W-:-:S03]  /*1230*/  IMAD.IADD R27, R20, 0x1, R25 ;  /* 0x00000001141b7824 */ /* 0x000fc600078e0219 */
        /* <DEDUP_REMOVED lines=12> */
[----:B------:R-:W-:-:S05]  /*1300*/  IADD3 R27, R25, R20, RZ ;  /* 0x00000014191b7210 */ /* 0x000fca0007ffe0ff */
        /* <DEDUP_REMOVED lines=227> */
[C---:B------:R-:W-:Y:S02]  /*2140*/  VIADD R20, R24.reuse, 0x70 ;  /* 0x0000007018147836 */ /* 0x040fe40000000000 */
[----:B------:R-:W-:Y:S01]  /*2150*/  FADD.FTZ R23, R23, R21 ;  /* 0x0000001517177221 */ /* 0x000fe20000010000 */
[----:B------:R-:W-:Y:S02]  /*2160*/  VIADD R24, R24, 0x74 ;  /* 0x0000007418187836 */ /* 0x000fe40000000000 */
[----:B------:R-:W-:-:S04]  /*2170*/  SHF.R.S32.HI R21, RZ, 0x1f, R20 ;  /* 0x0000001fff157819 */ /* 0x000fc80000011414 */
[----:B------:R-:W-:-:S04]  /*2180*/  LEA.HI R21, R21, R20, RZ, 0x2 ;  /* 0x0000001415157211 */ /* 0x000fc800078f10ff */
[----:B------:R-:W-:-:S05]  /*2190*/  SHF.R.S32.HI R21, RZ, 0x2, R21 ;  /* 0x00000002ff157819 */ /* 0x000fca0000011415 */
[----:B------:R-:W-:-:S05]  /*21a0*/  IMAD R20, R21, 0x18, R2 ;  /* 0x0000001815147824 */ /* 0x000fca00078e0202 */
[----:B------:R-:W-:-:S05]  /*21b0*/  IADD3 R27, R25, R20, RZ ;  /* 0x00000014191b7210 */ /* 0x000fca0007ffe0ff */
        /* <DEDUP_REMOVED lines=11> */
.L_x_2837:
[----:B------:R-:W-:Y:S05]  /*2270*/  BSYNC B0 ;  /* 0x0000000000007941 */ /* 0x000fea0003800000 */
.L_x_2836:
[----:B-1----:R-:W0:Y:S01]  /*2280*/  SHFL.BFLY PT, R21, R22, 0x1, 0x1f ;  /* 0x0c201f0016157f89 */ /* 0x002e2200000e0000 */
        /* <DEDUP_REMOVED lines=18> */
.L_x_2839:
[----:B------:R-:W-:Y:S05]  /*23b0*/  BSYNC B0 ;  /* 0x0000000000007941 */ /* 0x000fea0003800000 */
.L_x_2838:
        /* <DEDUP_REMOVED lines=17> */
.L_x_2842:
[----:B------:R-:W2:Y:S04]  /*24d0*/  LD.E.STRONG.GPU R22, desc[UR12][R20.64] ;  /* 0x0000000c14167980 */ /* 0x000ea8000c10f900 */
[----:B--2---:R-:W-:Y:S01]  /*24e0*/  CCTL.IVALL ;  /* 0x00000000ff00798f */ /* 0x004fe20002000000 */
[----:B------:R-:W-:Y:S05]  /*24f0*/  YIELD ;  /* 0x0000000000007946 */ /* 0x000fea0003800000 */
[----:B-----5:R-:W-:-:S04]  /*2500*/  LOP3.LUT R22, R22, R23, RZ, 0x3c, !PT ;  /* 0x0000001716167212 */ /* 0x020fc800078e3cff */
[----:B------:R-:W-:-:S13]  /*2510*/  ISETP.GT.AND P1, PT, R22, -0x1, PT ;  /* 0xffffffff1600780c */ /* 0x000fda0003f24270 */
[----:B------:R-:W-:Y:S05]  /*2520*/  @P1 BRA `(.L_x_2842) ;  /* 0xfffffffc00e81947 */ /* 0x000fea000383ffff */
.L_x_2841:
[----:B------:R-:W-:Y:S05]  /*2530*/  WARPSYNC.ALL ;  /* 0x0000000000007948 */ /* 0x000fea0003800000 */
[----:B------:R-:W-:Y:S06]  /*2540*/  BAR.SYNC.DEFER_BLOCKING 0x0 ;  /* 0x0000000000007b1d */ /* 0x000fec0000010000 */
[----:B------:R-:W-:Y:S05]  /*2550*/  BRA `(.L_x_2843) ;  /* 0x0000000000647947 */ /* 0x000fea0003800000 */
.L_x_2840:
[----:B------:R-:W-:Y:S01]  /*2560*/  BAR.SYNC.DEFER_BLOCKING 0x0 ;  /* 0x0000000000007b1d */ /* 0x000fe20000010000 */
[----:B------:R-:W-:-:S13]  /*2570*/  ISETP.NE.AND P1, PT, R35, RZ, PT ;  /* 0x000000ff2300720c */ /* 0x000fda0003f25270 */
[----:B------:R-:W-:Y:S05]  /*2580*/  @P1 BRA `(.L_x_2844) ;  /* 0x0000000000501947 */ /* 0x000fea0003800000 */
[----:B------:R-:W-:-:S06]  /*2590*/  USHF.R.U32.HI UR5, URZ, 0x1, UR6 ;  /* 0x000000013f057899 */ /* 0x000fcc0008011606 */
[----:B0-----:R-:W-:Y:S01]  /*25a0*/  IADD3 R20, RZ, -UR5, RZ ;  /* 0x80000005ff147c10 */ /* 0x001fe2000fffe0ff */
[----:B------:R-:W-:-:S03]  /*25b0*/  ULOP3.LUT UR5, UR6, 0x1, URZ, 0xc0, !UPT ;  /* 0x0000000106057892 */ /* 0x000fc6000f8ec03f */
[----:B------:R-:W-:Y:S01]  /*25c0*/  ISETP.NE.AND P1, PT, R20, UR16, PT ;  /* 0x0000001014007c0c */ /* 0x000fe2000bf25270 */
[----:B------:R-:W-:Y:S01]  /*25d0*/  ULOP3.LUT UR5, UR5, 0x2, URZ, 0xfc, !UPT ;  /* 0x0000000205057892 */ /* 0x000fe2000f8efc3f */
[----:B------:R-:W0:Y:S05]  /*25e0*/  LDC.64 R20, c[0x0][0x268] ;  /* 0x00009a00ff147b82 */ /* 0x000e2a0000000a00 */
        /* <DEDUP_REMOVED lines=8> */
.L_x_2845:
[----:B------:R-:W2:Y:S04]  /*2670*/  LD.E.STRONG.GPU R22, desc[UR12][R20.64] ;  /* 0x0000000c14167980 */ /* 0x000ea8000c10f900 */
[----:B--2---:R-:W-:Y:S01]  /*2680*/  CCTL.IVALL ;  /* 0x00000000ff00798f */ /* 0x004fe20002000000 */
[----:B------:R-:W-:Y:S05]  /*2690*/  YIELD ;  /* 0x0000000000007946 */ /* 0x000fea0003800000 */
[----:B-----5:R-:W-:-:S04]  /*26a0*/  LOP3.LUT R22, R22, R23, RZ, 0x3c, !PT ;  /* 0x0000001716167212 */ /* 0x020fc800078e3cff */
[----:B------:R-:W-:-:S13]  /*26b0*/  ISETP.GT.AND P1, PT, R22, -0x1, PT ;  /* 0xffffffff1600780c */ /* 0x000fda0003f24270 */
[----:B------:R-:W-:Y:S05]  /*26c0*/  @P1 BRA `(.L_x_2845) ;  /* 0xfffffffc00e81947 */ /* 0x000fea000383ffff */
.L_x_2844:
[----:B------:R-:W-:Y:S05]  /*26d0*/  WARPSYNC.ALL ;  /* 0x0000000000007948 */ /* 0x000fea0003800000 */
[----:B------:R-:W-:Y:S06]  /*26e0*/  BAR.SYNC.DEFER_BLOCKING 0x0 ;  /* 0x0000000000007b1d */ /* 0x000fec0000010000 */
.L_x_2843:
[----:B------:R-:W-:Y:S01]  /*26f0*/  ISETP.GT.U32.AND P1, PT, R35, 0xff, PT ;  /* 0x000000ff2300780c */ /* 0x000fe20003f24070 */
[----:B------:R-:W-:Y:S01]  /*2700*/  BSSY B0, `(.L_x_2846) ;  /* 0x0000023000007945 */ /* 0x000fe20003800000 */
[----:B0-----:R-:W-:Y:S01]  /*2710*/  HFMA2.MMA R23, -RZ, RZ, 0, 0 ;  /* 0x00000000ff177435 */ /* 0x001fe200000001ff */
[----:B------:R-:W-:-:S10]  /*2720*/  IMAD.MOV.U32 R20, RZ, RZ, RZ ;  /* 0x000000ffff147224 */ /* 0x000fd400078e00ff */
[----:B------:R-:W-:Y:S05]  /*2730*/  @P1 BRA `(.L_x_2847) ;  /* 0x00000000007c1947 */ /* 0x000fea0003800000 */
[----:B------:R-:W-:Y:S01]  /*2740*/  ULDC UR5, c[0x0][0x10] ;  /* 0x0000040000057ab9 */ /* 0x000fe20000000800 */
[----:B------:R0:W-:Y:S01]  /*2750*/  STL.64 [R1+0x10], R2 ;  /* 0x0000100201007387 */ /* 0x0001e20000100a00 */
[----:B------:R-:W-:Y:S01]  /*2760*/  UIMAD UR5, UR5, UR4, UR6 ;  /* 0x00000004050572a4 */ /* 0x000fe2000f8e0206 */
[----:B------:R-:W-:-:S04]  /*2770*/  SHF.L.U32 R20, R35, 0x2, RZ ;  /* 0x0000000223147819 */ /* 0x000fc800000006ff */
[----:B------:R-:W-:Y:S01]  /*2780*/  LOP3.LUT R21, R20, 0x7fffff80, RZ, 0xc0, !PT ;  /* 0x7fffff8014157812 */ /* 0x000fe200078ec0ff */
[----:B------:R-:W-:Y:S01]  /*2790*/  IMAD.U32 R22, RZ, RZ, UR5 ;  /* 0x00000005ff167e24 */ /* 0x000fe2000f8e00ff */
[----:B------:R-:W-:Y:S01]  /*27a0*/  LOP3.LUT R20, R35, 0x1f, RZ, 0xc0, !PT ;  /* 0x0000001f23147812 */ /* 0x000fe200078ec0ff */
[----:B0-----:R-:W0:Y:S03]  /*27b0*/  LDC.64 R2, c[0x0][0x260] ;  /* 0x00009800ff027b82 */ /* 0x001e260000000a00 */
[----:B------:R-:W-:-:S04]  /*27c0*/  LEA R21, R22, R21, 0xa ;  /* 0x0000001516157211 */ /* 0x000fc800078e50ff */
        /* <DEDUP_REMOVED lines=22> */
.L_x_2847:
[----:B------:R-:W-:Y:S05]  /*2930*/  BSYNC B0 ;  /* 0x0000000000007941 */ /* 0x000fea0003800000 */
.L_x_2846:
        /* <DEDUP_REMOVED lines=32> */
.L_x_2849:
[----:B------:R-:W-:Y:S05]  /*2b40*/  BSYNC B0 ;  /* 0x0000000000007941 */ /* 0x000fea0003800000 */
.L_x_2848:
[----:B------:R-:W1:Y:S08]  /*2b50*/  S2UR UR8, SR_CgaCtaId ;  /* 0x00000000000879c3 */ /* 0x000e700000008800 */
[----:B------:R-:W-:Y:S01]  /*2b60*/  BAR.SYNC.DEFER_BLOCKING 0x0 ;  /* 0x0000000000007b1d */ /* 0x000fe20000010000 */
[----:B------:R-:W-:Y:S02]  /*2b70*/  USHF.L.U32 UR11, UR11, 0x3, URZ ;  /* 0x000000030b0b7899 */ /* 0x000fe4000800063f */
[----:B------:R-:W-:-:S02]  /*2b80*/  ULOP3.LUT UR4, UR4, 0x1, URZ, 0x3c, !UPT ;  /* 0x0000000104047892 */ /* 0x000fc4000f8e3c3f */
[----:B------:R-:W-:Y:S01]  /*2b90*/  ULOP3.LUT UR11, UR11, 0x8, URZ, 0xc0, !UPT ;  /* 0x000000080b0b7892 */ /* 0x000fe2000f8ec03f */
[----:B------:R-:W-:Y:S01]  /*2ba0*/  UMOV UR5, 0x400 ;  /* 0x0000040000057882 */ /* 0x000fe20000000000 */
[----:B------:R-:W-:Y:S01]  /*2bb0*/  ULDC.64 UR18, c[0x0][0x210] ;  /* 0x0000840000127ab9 */ /* 0x000fe20000000a00 */
[----:B------:R-:W-:-:S03]  /*2bc0*/  UIADD3 UR5, UR5, 0x5280, URZ ;  /* 0x0000528005057890 */ /* 0x000fc6000fffe03f */
[----:B------:R-:W-:Y:S01]  /*2bd0*/  IADD3 R33, R33, -UR11, RZ ;  /* 0x8000000b21217c10 */ /* 0x000fe2000fffe0ff */
[----:B------:R-:W-:Y:S01]  /*2be0*/  UMOV UR11, UR9 ;  /* 0x00000009000b7c82 */ /* 0x000fe20008000000 */
[----:B-1----:R-:W-:-:S06]  /*2bf0*/  ULEA UR5, UR8, UR5, 0x18 ;  /* 0x0000000508057291 */ /* 0x002fcc000f8ec03f */
[----:B0-----:R-:W-:Y:S01]  /*2c00*/  LEA R20, R33, UR5, 0x3 ;  /* 0x0000000521147c11 */ /* 0x001fe2000f8e18ff */
[----:B------:R-:W-:-:S05]  /*2c10*/  UMOV UR5, UR10 ;  /* 0x0000000a00057c82 */ /* 0x000fca0008000000 */
        /* <DEDUP_REMOVED lines=9> */
[C---:B-----5:R-:W-:Y:S01]  /*2cb0*/  FMUL.FTZ R30, R3.reuse, R30 ;  /* 0x0000001e031e7220 */ /* 0x060fe20000410000 */
[C---:B------:R-:W-:Y:S01]  /*2cc0*/  FMUL.FTZ R5, R3.reuse, R4 ;  /* 0x0000000403057220 */ /* 0x040fe20000410000 */
[C---:B------:R-:W-:Y:S01]  /*2cd0*/  FMUL.FTZ R6, R3.reuse, R6 ;  /* 0x0000000603067220 */ /* 0x040fe20000410000 */
[----:B------:R-:W-:Y:S01]  /*2ce0*/  FMUL.FTZ R3, R3, R8 ;  /* 0x0000000803037220 */ /* 0x000fe20000410000 */
[----:B------:R-:W-:-:S02]  /*2cf0*/  IADD3 R4, P1, R31, UR18, RZ ;  /* 0x000000121f047c10 */ /* 0x000fc4000ff3e0ff */
        /* <DEDUP_REMOVED lines=10> */
.L_x_2834:
        /* <DEDUP_REMOVED lines=10> */
[----:B-1----:R-:W1:Y:S01]  /*2e40*/  LDC.64 R4, c[0x0][0x258] ;  /* 0x00009600ff047b82 */ /* 0x002e620000000a00 */
        /* <DEDUP_REMOVED lines=45> */
.L_x_2867:
        /* <DEDUP_REMOVED lines=44> */
.L_x_2854:
[----:B------:R-:W-:Y:S05]  /*33e0*/  BSYNC B1 ;  /* 0x0000000000017941 */ /* 0x000fea0003800000 */
.L_x_2853:
        /* <DEDUP_REMOVED lines=21> */
.L_x_2857:
        /* <DEDUP_REMOVED lines=55> */
.L_x_2856:
[----:B------:R-:W-:Y:S05]  /*38b0*/  BSYNC B1 ;  /* 0x0000000000017941 */ /* 0x000fea0003800000 */
.L_x_2855:
        /* <DEDUP_REMOVED lines=35> */
.L_x_2859:
[----:B------:R-:W-:Y:S05]  /*3af0*/  BSYNC B1 ;  /* 0x0000000000017941 */ /* 0x000fea0003800000 */
.L_x_2858:
        /* <DEDUP_REMOVED lines=15> */
.L_x_2852:
[----:B------:R-:W-:Y:S05]  /*3bf0*/  BSYNC B0 ;  /* 0x0000000000007941 */ /* 0x000fea0003800000 */
.L_x_2851:
        /* <DEDUP_REMOVED lines=50> */
.L_x_2876:
        /* <DEDUP_REMOVED lines=47> */
.L_x_2886:
        /* <DEDUP_REMOVED lines=41> */
.L_x_2896:
[----:B--2---:R-:W-:Y:S01]  /*44a0*/  FADD.FTZ R12, R12, R23 ;  /* 0x000000170c0c7221 */ /* 0x004fe20000010000 */
[----:B------:R-:W-:-:S04]  /*44b0*/  @!P1 F2FP.F16.F32.PACK_AB R0, RZ, R24 ;  /* 0x00000018ff00923e */ /* 0x000fc800000000ff */
[----:B------:R-:W-:Y:S01]  /*44c0*/  @!P1 F2FP.F16.F32.PACK_AB R12, RZ, R12 ;  /* 0x0000000cff0c923e */ /* 0x000fe200000000ff */
[----:B------:R3:W-:Y:S03]  /*44d0*/  @!P1 STG.E.U16 desc[UR12][R10.64+0x78], R0 ;  /* 0x000078000a009986 */ /* 0x0007e6000c10150c */
[----:B------:R-:W-:Y:S02]  /*44e0*/  PRMT R16, R12, 0x7610, R16 ;  /* 0x000076100c107816 */ /* 0x000fe40000000010 */
[----:B------:R-:W-:-:S03]  /*44f0*/  LEA.HI R12, R37, 0x5a, RZ, 0x1c ;  /* 0x0000005a250c7811 */ /* 0x000fc600078fe0ff */
[----:B------:R3:W-:Y:S04]  /*4500*/  @!P1 STG.E.U16 desc[UR12][R14.64+0x78], R16 ;  /* 0x000078100e009986 */ /* 0x0007e8000c10150c */
.L_x_2862:
[----:B------:R-:W-:Y:S05]  /*4510*/  BSYNC B0 ;  /* 0x0000000000007941 */ /* 0x000fea0003800000 */
.L_x_2861:
        /* <DEDUP_REMOVED lines=163> */
.L_x_2930:
        /* <DEDUP_REMOVED lines=9> */
.L_x_2860:
        /* <DEDUP_REMOVED lines=8> */
.L_x_2863:
[----:B-1----:R-:W-:Y:S01]  /*5060*/  IMAD.MOV.U32 R21, RZ, RZ, R0 ;  /* 0x000000ffff157224 */ /* 0x002fe200078e0000 */
[----:B------:R-:W-:Y:S01]  /*5070*/  MOV R18, 0x8 ;  /* 0x0000000800127802 */ /* 0x000fe20000000f00 */
[----:B------:R-:W-:Y:S01]  /*5080*/  IMAD.MOV.U32 R16, RZ, RZ, 0xffff ;  /* 0x0000ffffff107424 */ /* 0x000fe200078e00ff */
[----:B------:R-:W-:-:S07]  /*5090*/  MOV R19, 0x101f ;  /* 0x0000101f00137802 */ /* 0x000fce0000000f00 */
[----:B0-2---:R-:W-:Y:S05]  /*50a0*/  WARPSYNC.COLLECTIVE R16, `(.L_x_2868) ;  /* 0x0000000010087348 */ /* 0x005fea0003c00000 */
[----:B------:R1:W3:Y:S02]  /*50b0*/  SHFL.BFLY P2, R23, R21, R18, R19 ;  /* 0x0c00001215177389 */ /* 0x0002e40000040013 */
[----:B0123--:R-:W-:Y:S01]  /*50c0*/  ENDCOLLECTIVE ;  /* 0x000000000000791b */ /* 0x00ffe20003800000 */
.L_x_2868:
[----:B------:R-:W-:Y:S02]  /*50d0*/  MOV R21, R10 ;  /* 0x0000000a00157202 */ /* 0x000fe40000000f00 */
[----:B------:R-:W-:-:S07]  /*50e0*/  MOV R11, R23 ;  /* 0x00000017000b7202 */ /* 0x000fce0000000f00 */
[----:B------:R-:W-:Y:S05]  /*50f0*/  WARPSYNC.COLLECTIVE R16, `(.L_x_2869) ;  /* 0x0000000010087348 */ /* 0x000fea0003c00000 */
[----:B------:R0:W1:Y:S02]  /*5100*/  SHFL.BFLY P2, R23, R21, R18, R19 ;  /* 0x0c00001215177389 */ /* 0x0000640000040013 */
[----:B01----:R-:W-:Y:S01]  /*5110*/  ENDCOLLECTIVE ;  /* 0x000000000000791b */ /* 0x003fe20003800000 */
.L_x_2869:
[----:B------:R-:W-:-:S05]  /*5120*/  FADD.FTZ R11, R11, R0 ;  /* 0x000000000b0b7221 */ /* 0x000fca0000010000 */
[----:B------:R-:W-:Y:S02]  /*5130*/  MOV R21, R11 ;  /* 0x0000000b00157202 */ /* 0x000fe40000000f00 */
[----:B------:R-:W-:Y:S01]  /*5140*/  MOV R18, 0x4 ;  /* 0x0000000400127802 */ /* 0x000fe20000000f00 */
[----:B------:R-:W-:-:S07]  /*5150*/  IMAD.MOV.U32 R15, RZ, RZ, R23 ;  /* 0x000000ffff0f7224 */ /* 0x000fce00078e0017 */
[----:B------:R-:W-:Y:S05]  /*5160*/  WARPSYNC.COLLECTIVE R16, `(.L_x_2870) ;  /* 0x0000000010087348 */ /* 0x000fea0003c00000 */
[----:B------:R0:W1:Y:S02]  /*5170*/  SHFL.BFLY P2, R23, R21, R18, R19 ;  /* 0x0c00001215177389 */ /* 0x0000640000040013 */
[----:B01----:R-:W-:Y:S01]  /*5180*/  ENDCOLLECTIVE ;  /* 0x000000000000791b */ /* 0x003fe20003800000 */
.L_x_2870:
[----:B------:R-:W-:-:S05]  /*5190*/  FADD.FTZ R15, R15, R10 ;  /* 0x0000000a0f0f7221 */ /* 0x000fca0000010000 */
[----:B------:R-:W-:Y:S01]  /*51a0*/  MOV R21, R15 ;  /* 0x0000000f00157202 */ /* 0x000fe20000000f00 */
[----:B------:R-:W-:-:S07]  /*51b0*/  IMAD.MOV.U32 R12, RZ, RZ, R23 ;  /* 0x000000ffff0c7224 */ /* 0x000fce00078e0017 */
[----:B------:R-:W-:Y:S05]  /*51c0*/  WARPSYNC.COLLECTIVE R16, `(.L_x_2871) ;  /* 0x0000000010087348 */ /* 0x000fea0003c00000 */
[----:B------:R0:W1:Y:S02]  /*51d0*/  SHFL.BFLY P2, R23, R21, R18, R19 ;  /* 0x0c00001215177389 */ /* 0x0000640000040013 */
[----:B01----:R-:W-:Y:S01]  /*51e0*/  ENDCOLLECTIVE ;  /* 0x000000000000791b */ /* 0x003fe20003800000 */
.L_x_2871:
[----:B------:R-:W-:-:S04]  /*51f0*/  FADD.FTZ R12, R11, R12 ;  /* 0x0000000c0b0c7221 */ /* 0x000fc80000010000 */
[----:B------:R-:W-:Y:S01]  /*5200*/  IMAD.MOV.U32 R21, RZ, RZ, R12 ;  /* 0x000000ffff157224 */ /* 0x000fe200078e000c */
[----:B------:R-:W-:Y:S02]  /*5210*/  MOV R18, 0x2 ;  /* 0x0000000200127802 */ /* 0x000fe40000000f00 */
[----:B------:R-:W-:-:S07]  /*5220*/  MOV R14, R23 ;  /* 0x00000017000e7202 */ /* 0x000fce0000000f00 */
[----:B------:R-:W-:Y:S05]  /*5230*/  WARPSYNC.COLLECTIVE R16, `(.L_x_2872) ;  /* 0x0000000010087348 */ /* 0x000fea0003c00000 */
[----:B------:R0:W1:Y:S02]  /*5240*/  SHFL.BFLY P2, R23, R21, R18, R19 ;  /* 0x0c00001215177389 */ /* 0x0000640000040013 */
[----:B01----:R-:W-:Y:S01]  /*5250*/  ENDCOLLECTIVE ;  /* 0x000000000000791b */ /* 0x003fe20003800000 */
.L_x_2872:
[----:B------:R-:W-:-:S04]  /*5260*/  FADD.FTZ R14, R15, R14 ;  /* 0x0000000e0f0e7221 */ /* 0x000fc80000010000 */
[----:B------:R-:W-:Y:S01]  /*5270*/  IMAD.MOV.U32 R21, RZ, RZ, R14 ;  /* 0x000000ffff157224 */ /* 0x000fe200078e000e */
[----:B------:R-:W-:-:S07]  /*5280*/  MOV R17, R23 ;  /* 0x0000001700117202 */ /* 0x000fce0000000f00 */
[----:B------:R-:W-:Y:S05]  /*5290*/  WARPSYNC.COLLECTIVE R16, `(.L_x_2873) ;  /* 0x0000000010087348 */ /* 0x000fea0003c00000 */
[----:B------:R0:W1:Y:S02]  /*52a0*/  SHFL.BFLY P2, R23, R21, R18, R19 ;  /* 0x0c00001215177389 */ /* 0x0000640000040013 */
[----:B01----:R-:W-:Y:S01]  /*52b0*/  ENDCOLLECTIVE ;  /* 0x000000000000791b */ /* 0x003fe20003800000 */
.L_x_2873:
[----:B------:R-:W-:-:S05]  /*52c0*/  FADD.FTZ R17, R12, R17 ;  /* 0x000000110c117221 */ /* 0x000fca0000010000 */
[----:B------:R-:W-:Y:S01]  /*52d0*/  MOV R21, R17 ;  /* 0x0000001100157202 */ /* 0x000fe20000000f00 */
[----:B------:R-:W-:Y:S01]  /*52e0*/  IMAD.MOV.U32 R18, RZ, RZ, 0x1 ;  /* 0x00000001ff127424 */ /* 0x000fe200078e00ff */
[----:B------:R-:W-:-:S07]  /*52f0*/  MOV R25, R23 ;  /* 0x0000001700197202 */ /* 0x000fce0000000f00 */
[----:B------:R-:W-:Y:S05]  /*5300*/  WARPSYNC.COLLECTIVE R16, `(.L_x_2874) ;  /* 0x0000000010087348 */ /* 0x000fea0003c00000 */
[----:B------:R0:W1:Y:S02]  /*5310*/  SHFL.BFLY P2, R23, R21, R18, R19 ;  /* 0x0c00001215177389 */ /* 0x0000640000040013 */
[----:B01----:R-:W-:Y:S01]  /*5320*/  ENDCOLLECTIVE ;  /* 0x000000000000791b */ /* 0x003fe20003800000 */
.L_x_2874:
[----:B------:R-:W-:-:S05]  /*5330*/  FADD.FTZ R25, R14, R25 ;  /* 0x000000190e197221 */ /* 0x000fca0000010000 */
[----:B------:R-:W-:Y:S02]  /*5340*/  MOV R21, R25 ;  /* 0x0000001900157202 */ /* 0x000fe40000000f00 */
[----:B------:R-:W-:-:S07]  /*5350*/  MOV R0, R23 ;  /* 0x0000001700007202 */ /* 0x000fce0000000f00 */
[----:B------:R-:W-:Y:S05]  /*5360*/  WARPSYNC.COLLECTIVE R16, `(.L_x_2875) ;  /* 0x0000000010087348 */ /* 0x000fea0003c00000 */
[----:B------:R0:W1:Y:S02]  /*5370*/  SHFL.BFLY P2, R23, R21, R18, R19 ;  /* 0x0c00001215177389 */ /* 0x0000640000040013 */
[----:B01----:R-:W-:Y:S01]  /*5380*/  ENDCOLLECTIVE ;  /* 0x000000000000791b */ /* 0x003fe20003800000 */
.L_x_2875:
[----:B------:R-:W-:Y:S01]  /*5390*/  FADD.FTZ R0, R17, R0 ;  /* 0x0000000011007221 */ /* 0x000fe20000010000 */
[----:B------:R-:W-:Y:S06]  /*53a0*/  BRA `(.L_x_2876) ;  /* 0xffffffe800dc7947 */ /* 0x000fec000383ffff */
.L_x_2864:
        /* <DEDUP_REMOVED lines=8> */
.L_x_2878:
[----:B------:R-:W-:Y:S05]  /*5430*/  BSYNC B1 ;  /* 0x0000000000017941 */ /* 0x000fea0003800000 */
.L_x_2877:
        /* <DEDUP_REMOVED lines=8> */
.L_x_2879:
[----:B------:R-:W-:Y:S01]  /*54c0*/  FADD.FTZ R17, R17, R12 ;  /* 0x0000000c11117221 */ /* 0x000fe20000010000 */
[----:B------:R-:W-:-:S03]  /*54d0*/  HFMA2.MMA R18, -RZ, RZ, 0, 2.384185791015625e-07 ;  /* 0x00000004ff127435 */ /* 0x000fc600000001ff */
[----:B------:R-:W-:Y:S02]  /*54e0*/  IMAD.MOV.U32 R21, RZ, RZ, R17 ;  /* 0x000000ffff157224 */ /* 0x000fe400078e0011 */
[----:B------:R-:W-:-:S07]  /*54f0*/  FADD.FTZ R20, R23, R0 ;  /* 0x0000000017147221 */ /* 0x000fce0000010000 */
[----:B------:R-:W-:Y:S05]  /*5500*/  WARPSYNC.COLLECTIVE R16, `(.L_x_2880) ;  /* 0x0000000010087348 */ /* 0x000fea0003c00000 */
[----:B------:R0:W1:Y:S02]  /*5510*/  SHFL.BFLY P2, R23, R21, R18, R19 ;  /* 0x0c00001215177389 */ /* 0x0000640000040013 */
[----:B01----:R-:W-:Y:S01]  /*5520*/  ENDCOLLECTIVE ;  /* 0x000000000000791b */ /* 0x003fe20003800000 */
.L_x_2880:
[----:B------:R-:W-:Y:S01]  /*5530*/  IMAD.MOV.U32 R21, RZ, RZ, R20 ;  /* 0x000000ffff157224 */ /* 0x000fe200078e0014 */
[----:B------:R-:W-:-:S07]  /*5540*/  MOV R22, R23 ;  /* 0x0000001700167202 */ /* 0x000fce0000000f00 */
[----:B------:R-:W-:Y:S05]  /*5550*/  WARPSYNC.COLLECTIVE R16, `(.L_x_2881) ;  /* 0x0000000010087348 */ /* 0x000fea0003c00000 */
[----:B------:R0:W1:Y:S02]  /*5560*/  SHFL.BFLY P2, R23, R21, R18, R19 ;  /* 0x0c00001215177389 */ /* 0x0000640000040013 */
[----:B01----:R-:W-:Y:S01]  /*5570*/  ENDCOLLECTIVE ;  /* 0x000000000000791b */ /* 0x003fe20003800000 */
.L_x_2881:
[----:B------:R-:W-:Y:S01]  /*5580*/  FADD.FTZ R22, R17, R22 ;  /* 0x0000001611167221 */ /* 0x000fe20000010000 */
[----:B------:R-:W-:-:S04]  /*5590*/  HFMA2.MMA R18, -RZ, RZ, 0, 1.1920928955078125e-07 ;  /* 0x00000002ff127435 */ /* 0x000fc800000001ff */
[----:B------:R-:W-:Y:S01]  /*55a0*/  MOV R21, R22 ;  /* 0x0000001600157202 */ /* 0x000fe20000000f00 */
[----:B------:R-:W-:-:S07]  /*55b0*/  FADD.FTZ R0, R20, R23 ;  /* 0x0000001714007221 */ /* 0x000fce0000010000 */
[----:B------:R-:W-:Y:S05]  /*55c0*/  WARPSYNC.COLLECTIVE R16, `(.L_x_2882) ;  /* 0x0000000010087348 */ /* 0x000fea0003c00000 */
[----:B------:R0:W1:Y:S02]  /*55d0*/  SHFL.BFLY P2, R23, R21, R18, R19 ;  /* 0x0c00001215177389 */ /* 0x0000640000040013 */
[----:B01----:R-:W-:Y:S01]  /*55e0*/  ENDCOLLECTIVE ;  /* 0x000000000000791b */ /* 0x003fe20003800000 */
.L_x_2882:
[----:B------:R-:W-:Y:S01]  /*55f0*/  MOV R21, R0 ;  /* 0x0000000000157202 */ /* 0x000fe20000000f00 */
[----:B------:R-:W-:-:S07]  /*5600*/  IMAD.MOV.U32 R25, RZ, RZ, R23 ;  /* 0x000000ffff197224 */ /* 0x000fce00078e0017 */
[----:B------:R-:W-:Y:S05]  /*5610*/  WARPSYNC.COLLECTIVE R16, `(.L_x_2883) ;  /* 0x0000000010087348 */ /* 0x000fea0003c00000 */
[----:B------:R0:W1:Y:S02]  /*5620*/  SHFL.BFLY P2, R23, R21, R18, R19 ;  /* 0x0c00001215177389 */ /* 0x0000640000040013 */
[----:B01----:R-:W-:Y:S01]  /*5630*/  ENDCOLLECTIVE ;  /* 0x000000000000791b */ /* 0x003fe20003800000 */
.L_x_2883:
[----:B------:R-:W-:-:S05]  /*5640*/  FADD.FTZ R25, R22, R25 ;  /* 0x0000001916197221 */ /* 0x000fca0000010000 */
[----:B------:R-:W-:Y:S01]  /*5650*/  MOV R21, R25 ;  /* 0x0000001900157202 */ /* 0x000fe20000000f00 */
[----:B------:R-:W-:Y:S02]  /*5660*/  IMAD.MOV.U32 R18, RZ, RZ, 0x1 ;  /* 0x00000001ff127424 */ /* 0x000fe400078e00ff */
[----:B------:R-:W-:-:S07]  /*5670*/  FADD.FTZ R12, R0, R23 ;  /* 0x00000017000c7221 */ /* 0x000fce0000010000 */
[----:B------:R-:W-:Y:S05]  /*5680*/  WARPSYNC.COLLECTIVE R16, `(.L_x_2884) ;  /* 0x0000000010087348 */ /* 0x000fea0003c00000 */
[----:B------:R0:W1:Y:S02]  /*5690*/  SHFL.BFLY P2, R23, R21, R18, R19 ;  /* 0x0c00001215177389 */ /* 0x0000640000040013 */
[----:B01----:R-:W-:Y:S01]  /*56a0*/  ENDCOLLECTIVE ;  /* 0x000000000000791b */ /* 0x003fe20003800000 */
.L_x_2884:
[----:B------:R-:W-:Y:S02]  /*56b0*/  MOV R21, R12 ;  /* 0x0000000c00157202 */ /* 0x000fe40000000f00 */
[----:B------:R-:W-:-:S07]  /*56c0*/  MOV R24, R23 ;  /* 0x0000001700187202 */ /* 0x000fce0000000f00 */
[----:B------:R-:W-:Y:S05]  /*56d0*/  WARPSYNC.COLLECTIVE R16, `(.L_x_2885) ;  /* 0x0000000010087348 */ /* 0x000fea0003c00000 */
[----:B------:R0:W1:Y:S02]  /*56e0*/  SHFL.BFLY P2, R23, R21, R18, R19 ;  /* 0x0c00001215177389 */ /* 0x0000640000040013 */
[----:B01----:R-:W-:Y:S01]  /*56f0*/  ENDCOLLECTIVE ;  /* 0x000000000000791b */ /* 0x003fe20003800000 */
.L_x_2885:
[----:B------:R-:W-:Y:S01]  /*5700*/  FADD.FTZ R24, R25, R24 ;  /* 0x0000001819187221 */ /* 0x000fe20000010000 */
[----:B------:R-:W-:Y:S06]  /*5710*/  BRA `(.L_x_2886) ;  /* 0xffffffe800bc7947 */ /* 0x000fec000383ffff */
.L_x_2865:
        /* <DEDUP_REMOVED lines=8> */
.L_x_2888:
[----:B------:R-:W-:Y:S05]  /*57a0*/  BSYNC B1 ;  /* 0x0000000000017941 */ /* 0x000fea0003800000 */
.L_x_2887:
        /* <DEDUP_REMOVED lines=8> */
.L_x_2889:
[----:B------:R-:W-:Y:S01]  /*5830*/  FADD.FTZ R17, R17, R12 ;  /* 0x0000000c11117221 */ /* 0x000fe20000010000 */
[----:B------:R-:W-:-:S03]  /*5840*/  HFMA2.MMA R18, -RZ, RZ, 0, 2.384185791015625e-07 ;  /* 0x00000004ff127435 */ /* 0x000fc600000001ff */
[----:B------:R-:W-:Y:S02]  /*5850*/  IMAD.MOV.U32 R21, RZ, RZ, R17 ;  /* 0x000000ffff157224 */ /* 0x000fe400078e0011 */
[----:B------:R-:W-:-:S07]  /*5860*/  FADD.FTZ R20, R23, R0 ;  /* 0x0000000017147221 */ /* 0x000fce0000010000 */
[----:B------:R-:W-:Y:S05]  /*5870*/  WARPSYNC.COLLECTIVE R16, `(.L_x_2890) ;  /* 0x0000000010087348 */ /* 0x000fea0003c00000 */
[----:B------:R0:W1:Y:S02]  /*5880*/  SHFL.BFLY P2, R23, R21, R18, R19 ;  /* 0x0c00001215177389 */ /* 0x0000640000040013 */
[----:B01----:R-:W-:Y:S01]  /*5890*/  ENDCOLLECTIVE ;  /* 0x000000000000791b */ /* 0x003fe20003800000 */
.L_x_2890:
[----:B------:R-:W-:Y:S01]  /*58a0*/  IMAD.MOV.U32 R21, RZ, RZ, R20 ;  /* 0x000000ffff157224 */ /* 0x000fe200078e0014 */
[----:B------:R-:W-:-:S07]  /*58b0*/  MOV R22, R23 ;  /* 0x0000001700167202 */ /* 0x000fce0000000f00 */
[----:B------:R-:W-:Y:S05]  /*58c0*/  WARPSYNC.COLLECTIVE R16, `(.L_x_2891) ;  /* 0x0000000010087348 */ /* 0x000fea0003c00000 */
[----:B------:R0:W1:Y:S02]  /*58d0*/  SHFL.BFLY P2, R23, R21, R18, R19 ;  /* 0x0c00001215177389 */ /* 0x0000640000040013 */
[----:B01----:R-:W-:Y:S01]  /*58e0*/  ENDCOLLECTIVE ;  /* 0x000000000000791b */ /* 0x003fe20003800000 */
.L_x_2891:
[----:B------:R-:W-:Y:S01]  /*58f0*/  FADD.FTZ R22, R17, R22 ;  /* 0x0000001611167221 */ /* 0x000fe20000010000 */
[----:B------:R-:W-:-:S04]  /*5900*/  HFMA2.MMA R18, -RZ, RZ, 0, 1.1920928955078125e-07 ;  /* 0x00000002ff127435 */ /* 0x000fc800000001ff */
[----:B------:R-:W-:Y:S01]  /*5910*/  MOV R21, R22 ;  /* 0x0000001600157202 */ /* 0x000fe20000000f00 */
[----:B------:R-:W-:-:S07]  /*5920*/  FADD.FTZ R0, R20, R23 ;  /* 0x0000001714007221 */ /* 0x000fce0000010000 */
[----:B------:R-:W-:Y:S05]  /*5930*/  WARPSYNC.COLLECTIVE R16, `(.L_x_2892) ;  /* 0x0000000010087348 */ /* 0x000fea0003c00000 */
[----:B------:R0:W1:Y:S02]  /*5940*/  SHFL.BFLY P2, R23, R21, R18, R19 ;  /* 0x0c00001215177389 */ /* 0x0000640000040013 */
[----:B01----:R-:W-:Y:S01]  /*5950*/  ENDCOLLECTIVE ;  /* 0x000000000000791b */ /* 0x003fe20003800000 */
.L_x_2892:
[----:B------:R-:W-:Y:S01]  /*5960*/  MOV R21, R0 ;  /* 0x0000000000157202 */ /* 0x000fe20000000f00 */
[----:B------:R-:W-:-:S07]  /*5970*/  IMAD.MOV.U32 R25, RZ, RZ, R23 ;  /* 0x000000ffff197224 */ /* 0x000fce00078e0017 */
[----:B------:R-:W-:Y:S05]  /*5980*/  WARPSYNC.COLLECTIVE R16, `(.L_x_2893) ;  /* 0x0000000010087348 */ /* 0x000fea0003c00000 */
[----:B------:R0:W1:Y:S02]  /*5990*/  SHFL.BFLY P2, R23, R21, R18, R19 ;  /* 0x0c00001215177389 */ /* 0x0000640000040013 */
[----:B01----:R-:W-:Y:S01]  /*59a0*/  ENDCOLLECTIVE ;  /* 0x000000000000791b */ /* 0x003fe20003800000 */
.L_x_2893:
[----:B------:R-:W-:-:S05]  /*59b0*/  FADD.FTZ R25, R22, R25 ;  /* 0x0000001916197221 */ /* 0x000fca0000010000 */
[----:B------:R-:W-:Y:S01]  /*59c0*/  MOV R21, R25 ;  /* 0x0000001900157202 */ /* 0x000fe20000000f00 */
[----:B------:R-:W-:Y:S02]  /*59d0*/  IMAD.MOV.U32 R18, RZ, RZ, 0x1 ;  /* 0x00000001ff127424 */ /* 0x000fe400078e00ff */
[----:B------:R-:W-:-:S07]  /*59e0*/  FADD.FTZ R12, R0, R23 ;  /* 0x00000017000c7221 */ /* 0x000fce0000010000 */
[----:B------:R-:W-:Y:S05]  /*59f0*/  WARPSYNC.COLLECTIVE R16, `(.L_x_2894) ;  /* 0x0000000010087348 */ /* 0x000fea0003c00000 */
[----:B------:R0:W1:Y:S02]  /*5a00*/  SHFL.BFLY P2, R23, R21, R18, R19 ;  /* 0x0c00001215177389 */ /* 0x0000640000040013 */
[----:B01----:R-:W-:Y:S01]  /*5a10*/  ENDCOLLECTIVE ;  /* 0x000000000000791b */ /* 0x003fe20003800000 */
.L_x_2894:
[----:B------:R-:W-:Y:S02]  /*5a20*/  MOV R21, R12 ;  /* 0x0000000c00157202 */ /* 0x000fe40000000f00 */
[----:B------:R-:W-:-:S07]  /*5a30*/  MOV R24, R23 ;  /* 0x0000001700187202 */ /* 0x000fce0000000f00 */
[----:B------:R-:W-:Y:S05]  /*5a40*/  WARPSYNC.COLLECTIVE R16, `(.L_x_2895) ;  /* 0x0000000010087348 */ /* 0x000fea0003c00000 */
[----:B------:R0:W1:Y:S02]  /*5a50*/  SHFL.BFLY P2, R23, R21, R18, R19 ;  /* 0x0c00001215177389 */ /* 0x0000640000040013 */
[----:B01----:R-:W-:Y:S01]  /*5a60*/  ENDCOLLECTIVE ;  /* 0x000000000000791b */ /* 0x003fe20003800000 */
.L_x_2895:
[----:B------:R-:W-:Y:S01]  /*5a70*/  FADD.FTZ R24, R25, R24 ;  /* 0x0000001819187221 */ /* 0x000fe20000010000 */
[----:B------:R-:W-:Y:S06]  /*5a80*/  BRA `(.L_x_2896) ;  /* 0xffffffe800847947 */ /* 0x000fec000383ffff */
.L_x_2866:
        /* <DEDUP_REMOVED lines=8> */
.L_x_2898:
[----:B------:R-:W-:Y:S05]  /*5b10*/  BSYNC B0 ;  /* 0x0000000000007941 */ /* 0x000fea0003800000 */
.L_x_2897:
        /* <DEDUP_REMOVED lines=9> */
.L_x_2899:
[----:B------:R-:W-:Y:S01]  /*5bb0*/  FADD.FTZ R10, R10, R11 ;  /* 0x0000000b0a0a7221 */ /* 0x000fe20000010000 */
[----:B------:R-:W-:-:S04]  /*5bc0*/  HFMA2.MMA R18, -RZ, RZ, 0, 2.384185791015625e-07 ;  /* 0x00000004ff127435 */ /* 0x000fc800000001ff */
[----:B------:R-:W-:Y:S01]  /*5bd0*/  MOV R21, R10 ;  /* 0x0000000a00157202 */ /* 0x000fe20000000f00 */
[----:B------:R-:W-:-:S07]  /*5be0*/  IMAD.MOV.U32 R15, RZ, RZ, R23 ;  /* 0x000000ffff0f7224 */ /* 0x000fce00078e0017 */
[----:B------:R-:W-:Y:S05]  /*5bf0*/  WARPSYNC.COLLECTIVE R16, `(.L_x_2900) ;  /* 0x0000000010087348 */ /* 0x000fea0003c00000 */
[----:B------:R0:W1:Y:S02]  /*5c00*/  SHFL.BFLY P2, R23, R21, R18, R19 ;  /* 0x0c00001215177389 */ /* 0x0000640000040013 */
[----:B01----:R-:W-:Y:S01]  /*5c10*/  ENDCOLLECTIVE ;  /* 0x000000000000791b */ /* 0x003fe20003800000 */
.L_x_2900:
[----:B------:R-:W-:-:S05]  /*5c20*/  FADD.FTZ R24, R15, R0 ;  /* 0x000000000f187221 */ /* 0x000fca0000010000 */
[----:B------:R-:W-:Y:S01]  /*5c30*/  MOV R21, R24 ;  /* 0x0000001800157202 */ /* 0x000fe20000000f00 */
[----:B------:R-:W-:-:S07]  /*5c40*/  IMAD.MOV.U32 R25, RZ, RZ, R23 ;  /* 0x000000ffff197224 */ /* 0x000fce00078e0017 */
[----:B------:R-:W-:Y:S05]  /*5c50*/  WARPSYNC.COLLECTIVE R16, `(.L_x_2901) ;  /* 0x0000000010087348 */ /* 0x000fea0003c00000 */
[----:B------:R0:W1:Y:S02]  /*5c60*/  SHFL.BFLY P2, R23, R21, R18, R19 ;  /* 0x0c00001215177389 */ /* 0x0000640000040013 */
[----:B01----:R-:W-:Y:S01]  /*5c70*/  ENDCOLLECTIVE ;  /* 0x000000000000791b */ /* 0x003fe20003800000 */
.L_x_2901:
[----:B------:R-:W-:Y:S01]  /*5c80*/  FADD.FTZ R11, R10, R25 ;  /* 0x000000190a0b7221 */ /* 0x000fe20000010000 */
[----:B------:R-:W-:-:S03]  /*5c90*/  HFMA2.MMA R18, -RZ, RZ, 0, 1.1920928955078125e-07 ;  /* 0x00000002ff127435 */ /* 0x000fc600000001ff */
[----:B------:R-:W-:Y:S01]  /*5ca0*/  IMAD.MOV.U32 R21, RZ, RZ, R11 ;  /* 0x000000ffff157224 */ /* 0x000fe200078e000b */
[----:B------:R-:W-:-:S07]  /*5cb0*/  MOV R17, R23 ;  /* 0x0000001700117202 */ /* 0x000fce0000000f00 */
[----:B------:R-:W-:Y:S05]  /*5cc0*/  WARPSYNC.COLLECTIVE R16, `(.L_x_2902) ;  /* 0x0000000010087348 */ /* 0x000fea0003c00000 */
[----:B------:R0:W1:Y:S02]  /*5cd0*/  SHFL.BFLY P2, R23, R21, R18, R19 ;  /* 0x0c00001215177389 */ /* 0x0000640000040013 */
[----:B01----:R-:W-:Y:S01]  /*5ce0*/  ENDCOLLECTIVE ;  /* 0x000000000000791b */ /* 0x003fe20003800000 */
.L_x_2902:
        /* <DEDUP_REMOVED lines=8> */
.L_x_2903:
        /* <DEDUP_REMOVED lines=8> */
.L_x_2904:
        /* <DEDUP_REMOVED lines=14> */
.L_x_2905:
        /* <DEDUP_REMOVED lines=14> */
.L_x_2906:
        /* <DEDUP_REMOVED lines=9> */
.L_x_2907:
        /* <DEDUP_REMOVED lines=8> */
.L_x_2908:
        /* <DEDUP_REMOVED lines=13> */
.L_x_2909:
[----:B------:R-:W-:-:S05]  /*6190*/  FADD.FTZ R24, R24, R25 ;  /* 0x0000001918187221 */ /* 0x000fca0000010000 */
[----:B------:R-:W-:Y:S01]  /*61a0*/  MOV R21, R24 ;  /* 0x0000001800157202 */ /* 0x000fe20000000f00 */
[----:B------:R-:W-:Y:S01]  /*61b0*/  IMAD.MOV.U32 R18, RZ, RZ, 0x2 ;  /* 0x00000002ff127424 */ /* 0x000fe200078e00ff */
[----:B------:R-:W-:-:S07]  /*61c0*/  MOV R25, R23 ;  /* 0x0000001700197202 */ /* 0x000fce0000000f00 */
[----:B------:R-:W-:Y:S05]  /*61d0*/  WARPSYNC.COLLECTIVE R16, `(.L_x_2910) ;  /* 0x0000000010087348 */ /* 0x000fea0003c00000 */
[----:B------:R0:W1:Y:S02]  /*61e0*/  SHFL.BFLY P2, R23, R21, R18, R19 ;  /* 0x0c00001215177389 */ /* 0x0000640000040013 */
[----:B01----:R-:W-:Y:S01]  /*61f0*/  ENDCOLLECTIVE ;  /* 0x000000000000791b */ /* 0x003fe20003800000 */
.L_x_2910:
        /* <DEDUP_REMOVED lines=8> */
.L_x_2911:
[----:B------:R-:W-:Y:S01]  /*6280*/  MOV R21, R24 ;  /* 0x0000001800157202 */ /* 0x000fe20000000f00 */
[----:B------:R-:W-:Y:S01]  /*6290*/  IMAD.MOV.U32 R18, RZ, RZ, 0x1 ;  /* 0x00000001ff127424 */ /* 0x000fe200078e00ff */
[----:B------:R-:W-:-:S07]  /*62a0*/  MOV R20, R23 ;  /* 0x0000001700147202 */ /* 0x000fce0000000f00 */
[----:B------:R-:W-:Y:S05]  /*62b0*/  WARPSYNC.COLLECTIVE R16, `(.L_x_2912) ;  /* 0x0000000010087348 */ /* 0x000fea0003c00000 */
[----:B------:R0:W1:Y:S02]  /*62c0*/  SHFL.BFLY P2, R23, R21, R18, R19 ;  /* 0x0c00001215177389 */ /* 0x0000640000040013 */
[----:B01----:R-:W-:Y:S01]  /*62d0*/  ENDCOLLECTIVE ;  /* 0x000000000000791b */ /* 0x003fe20003800000 */
.L_x_2912:
        /* <DEDUP_REMOVED lines=10> */
.L_x_2913:
        /* <DEDUP_REMOVED lines=11> */
.L_x_2914:
        /* <DEDUP_REMOVED lines=10> */
.L_x_2915:
        /* <DEDUP_REMOVED lines=10> */
.L_x_2916:
        /* <DEDUP_REMOVED lines=9> */
.L_x_2917:
[----:B------:R-:W-:Y:S01]  /*6600*/  HFMA2.MMA R18, -RZ, RZ, 0, 1.1920928955078125e-07 ;  /* 0x00000002ff127435 */ /* 0x000fe200000001ff */
[----:B------:R-:W-:Y:S01]  /*6610*/  IMAD.MOV.U32 R21, RZ, RZ, R34 ;  /* 0x000000ffff157224 */ /* 0x000fe200078e0022 */
[----:B------:R-:W-:-:S09]  /*6620*/  MOV R33, R23 ;  /* 0x0000001700217202 */ /* 0x000fd20000000f00 */
[----:B------:R-:W-:Y:S05]  /*6630*/  WARPSYNC.COLLECTIVE R16, `(.L_x_2918) ;  /* 0x0000000010087348 */ /* 0x000fea0003c00000 */
[----:B------:R0:W1:Y:S02]  /*6640*/  SHFL.BFLY P2, R23, R21, R18, R19 ;  /* 0x0c00001215177389 */ /* 0x0000640000040013 */
[----:B01----:R-:W-:Y:S01]  /*6650*/  ENDCOLLECTIVE ;  /* 0x000000000000791b */ /* 0x003fe20003800000 */
.L_x_2918:
        /* <DEDUP_REMOVED lines=8> */
.L_x_2919:
[----:B------:R-:W-:Y:S01]  /*66e0*/  HFMA2.MMA R18, -RZ, RZ, 0, 5.9604644775390625e-08 ;  /* 0x00000001ff127435 */ /* 0x000fe200000001ff */
[----:B------:R-:W-:Y:S01]  /*66f0*/  IMAD.MOV.U32 R21, RZ, RZ, R20 ;  /* 0x000000ffff157224 */ /* 0x000fe200078e0014 */
[----:B------:R-:W-:-:S09]  /*6700*/  MOV R15, R23 ;  /* 0x00000017000f7202 */ /* 0x000fd20000000f00 */
[----:B------:R-:W-:Y:S05]  /*6710*/  WARPSYNC.COLLECTIVE R16, `(.L_x_2920) ;  /* 0x0000000010087348 */ /* 0x000fea0003c00000 */
[----:B------:R0:W1:Y:S02]  /*6720*/  SHFL.BFLY P2, R23, R21, R18, R19 ;  /* 0x0c00001215177389 */ /* 0x0000640000040013 */
[----:B01----:R-:W-:Y:S01]  /*6730*/  ENDCOLLECTIVE ;  /* 0x000000000000791b */ /* 0x003fe20003800000 */
.L_x_2920:
        /* <DEDUP_REMOVED lines=20> */
.L_x_2921:
[----:B------:R-:W-:Y:S01]  /*6880*/  HFMA2.MMA R18, -RZ, RZ, 0, 4.76837158203125e-07 ;  /* 0x00000008ff127435 */ /* 0x000fe200000001ff */
[----:B------:R-:W-:Y:S01]  /*6890*/  IMAD.MOV.U32 R21, RZ, RZ, R14 ;  /* 0x000000ffff157224 */ /* 0x000fe200078e000e */
[----:B------:R-:W-:-:S09]  /*68a0*/  MOV R22, R23 ;  /* 0x0000001700167202 */ /* 0x000fd20000000f00 */
[----:B------:R-:W-:Y:S05]  /*68b0*/  WARPSYNC.COLLECTIVE R16, `(.L_x_2922) ;  /* 0x0000000010087348 */ /* 0x000fea0003c00000 */
[----:B------:R0:W1:Y:S02]  /*68c0*/  SHFL.BFLY P2, R23, R21, R18, R19 ;  /* 0x0c00001215177389 */ /* 0x0000640000040013 */
[----:B01----:R-:W-:Y:S01]  /*68d0*/  ENDCOLLECTIVE ;  /* 0x000000000000791b */ /* 0x003fe20003800000 */
.L_x_2922:
[----:B------:R-:W-:Y:S01]  /*68e0*/  FADD.FTZ R12, R12, R22 ;  /* 0x000000160c0c7221 */ /* 0x000fe20000010000 */
[----:B------:R-:W-:Y:S01]  /*68f0*/  IMAD.MOV.U32 R21, RZ, RZ, R15 ;  /* 0x000000ffff157224 */ /* 0x000fe200078e000f */
[----:B------:R-:W-:-:S07]  /*6900*/  MOV R32, R23 ;  /* 0x0000001700207202 */ /* 0x000fce0000000f00 */
[----:B------:R-:W-:Y:S05]  /*6910*/  WARPSYNC.COLLECTIVE R16, `(.L_x_2923) ;  /* 0x0000000010087348 */ /* 0x000fea0003c00000 */
[----:B------:R0:W1:Y:S02]  /*6920*/  SHFL.BFLY P2, R23, R21, R18, R19 ;  /* 0x0c00001215177389 */ /* 0x0000640000040013 */
[----:B01----:R-:W-:Y:S01]  /*6930*/  ENDCOLLECTIVE ;  /* 0x000000000000791b */ /* 0x003fe20003800000 */
.L_x_2923:
        /* <DEDUP_REMOVED lines=9> */
.L_x_2924:
[----:B------:R-:W-:Y:S01]  /*69d0*/  MOV R21, R17 ;  /* 0x0000001100157202 */ /* 0x000fe20000000f00 */
[----:B------:R-:W-:Y:S01]  /*69e0*/  @!P1 IMAD.WIDE R14, R0, 0x2, R14 ;  /* 0x00000002000e9825 */ /* 0x000fe200078e020e */
[----:B------:R-:W-:-:S07]  /*69f0*/  MOV R33, R23 ;  /* 0x0000001700217202 */ /* 0x000fce0000000f00 */
[----:B------:R-:W-:Y:S05]  /*6a00*/  WARPSYNC.COLLECTIVE R16, `(.L_x_2925) ;  /* 0x0000000010087348 */ /* 0x000fea0003c00000 */
[----:B------:R0:W1:Y:S02]  /*6a10*/  SHFL.BFLY P2, R23, R21, R18, R19 ;  /* 0x0c00001215177389 */ /* 0x0000640000040013 */
[----:B01----:R-:W-:Y:S01]  /*6a20*/  ENDCOLLECTIVE ;  /* 0x000000000000791b */ /* 0x003fe20003800000 */
.L_x_2925:
        /* <DEDUP_REMOVED lines=9> */
.L_x_2926:
[----:B------:R-:W-:Y:S02]  /*6ac0*/  MOV R21, R24 ;  /* 0x0000001800157202 */ /* 0x000fe40000000f00 */
[----:B------:R-:W-:-:S07]  /*6ad0*/  MOV R32, R23 ;  /* 0x0000001700207202 */ /* 0x000fce0000000f00 */
[----:B------:R-:W-:Y:S05]  /*6ae0*/  WARPSYNC.COLLECTIVE R16, `(.L_x_2927) ;  /* 0x0000000010087348 */ /* 0x000fea0003c00000 */
[----:B------:R0:W1:Y:S02]  /*6af0*/  SHFL.BFLY P2, R23, R21, R18, R19 ;  /* 0x0c00001215177389 */ /* 0x0000640000040013 */
[----:B01----:R-:W-:Y:S01]  /*6b00*/  ENDCOLLECTIVE ;  /* 0x000000000000791b */ /* 0x003fe20003800000 */
.L_x_2927:
        /* <DEDUP_REMOVED lines=12> */
.L_x_2928:
[----:B------:R-:W-:Y:S02]  /*6bd0*/  MOV R21, R12 ;  /* 0x0000000c00157202 */ /* 0x000fe40000000f00 */
[----:B------:R-:W-:-:S07]  /*6be0*/  MOV R22, R23 ;  /* 0x0000001700167202 */ /* 0x000fce0000000f00 */
[----:B------:R-:W-:Y:S05]  /*6bf0*/  WARPSYNC.COLLECTIVE R16, `(.L_x_2929) ;  /* 0x0000000010087348 */ /* 0x000fea0003c00000 */
[----:B------:R0:W1:Y:S02]  /*6c00*/  SHFL.BFLY P2, R23, R21, R18, R19 ;  /* 0x0c00001215177389 */ /* 0x0000640000040013 */
[----:B01----:R-:W-:Y:S01]  /*6c10*/  ENDCOLLECTIVE ;  /* 0x000000000000791b */ /* 0x003fe20003800000 */
.L_x_2929:
[----:B------:R-:W-:Y:S01]  /*6c20*/  FADD.FTZ R22, R25, R22 ;  /* 0x0000001619167221 */ /* 0x000fe20000010000 */
[----:B------:R-:W-:Y:S06]  /*6c30*/  BRA `(.L_x_2930) ;  /* 0xffffffe000c47947 */ /* 0x000fec000383ffff */
.L_x_2931:
        /* <DEDUP_REMOVED lines=12> */
.L_x_3951:


//--------------------- .text._ZN13group_norm_v218gn_bwd_cuda_kernelI6__halfLi480ELi1ELi16ELi120ELi256ELb1ELb1ELi4ELi960ELi960ELi4ELb1ELi2ELb0ELb0ELNS_15WgradSyncMethodE3ENS_16CompileConditionILi900EEEEEvPT_S6_S6_PKS5_S8_S8_S8_PKfflPfPj --------------------------
	.section	.text._ZN13group_norm_v218gn_bwd_cuda_kernelI6__halfLi480ELi1ELi16ELi120ELi256ELb1ELb1ELi4ELi960ELi960ELi4ELb1ELi2ELb0ELb0ELNS_15WgradSyncMethodE3ENS_16CompileConditionILi900EEEEEvPT_S6_S6_PKS5_S8_S8_S8_PKfflPfPj,"ax",@progbits
	.align	128
        .global         _ZN13group_norm_v218gn_bwd_cuda_kernelI6__halfLi480ELi1ELi16ELi120ELi256ELb1ELb1ELi4ELi960ELi960ELi4ELb1ELi2ELb0ELb0ELNS_15WgradSyncMethodE3ENS_16CompileConditionILi900EEEEEvPT_S6_S6_PKS5_S8_S8_S8_PKfflPfPj
        .type           _ZN13group_norm_v218gn_bwd_cuda_kernelI6__halfLi480ELi1ELi16ELi120ELi256ELb1ELb1ELi4ELi960ELi960ELi4ELb1ELi2ELb0ELb0ELNS_15WgradSyncMethodE3ENS_16CompileConditionILi900EEEEEvPT_S6_S6_PKS5_S8_S8_S8_PKfflPfPj,@function
        .size           _ZN13group_norm_v218gn_bwd_cuda_kernelI6__halfLi480ELi1ELi16ELi120ELi256ELb1ELb1ELi4ELi960ELi960ELi4ELb1ELi2ELb0ELb0ELNS_15WgradSyncMethodE3ENS_16CompileConditionILi900EEEEEvPT_S6_S6_PKS5_S8_S8_S8_PKfflPfPj,(.L_x_3952 - _ZN13group_norm_v218gn_bwd_cuda_kernelI6__halfLi480ELi1ELi16ELi120ELi256ELb1ELb1ELi4ELi960ELi960ELi4ELb1ELi2ELb0ELb0ELNS_15WgradSyncMethodE3ENS_16CompileConditionILi900EEEEEvPT_S6_S6_PKS5_S8_S8_S8_PKfflPfPj)
        .other          _ZN13group_norm_v218gn_bwd_cuda_kernelI6__halfLi480ELi1ELi16ELi120ELi256ELb1ELb1ELi4ELi960ELi960ELi4ELb1ELi2ELb0ELb0ELNS_15WgradSyncMethodE3ENS_16CompileConditionILi900EEEEEvPT_S6_S6_PKS5_S8_S8_S8_PKfflPfPj,@"STO_CUDA_ENTRY STV_DEFAULT"
_ZN13group_norm_v218gn_bwd_cuda_kernelI6__halfLi480ELi1ELi16ELi120ELi256ELb1ELb1ELi4ELi960ELi960ELi4ELb1ELi2ELb0ELb0ELNS_15WgradSyncMethodE3ENS_16CompileConditionILi900EEEEEvPT_S6_S6_PKS5_S8_S8_S8_PKfflPfPj:
.text._ZN13group_norm_v218gn_bwd_cuda_kernelI6__halfLi480ELi1ELi16ELi120ELi256ELb1ELb1ELi4ELi960ELi960ELi4ELb1ELi2ELb0ELb0ELNS_15WgradSyncMethodE3ENS_16CompileConditionILi900EEEEEvPT_S6_S6_PKS5_S8_S8_S8_PKfflPfPj:
        /* <DEDUP_REMOVED lines=22> */
[----:B------:R-:W-:Y:S02]  /*0160*/  MOV R3, 0x7fffffc1 ;  /* 0x7fffffc100037802 */ /* 0x000fe40000000f00 */
[----:B------:R-:W-:-:S04]  /*0170*/  ISETP.NE.AND P0, PT, R2, R9, PT ;  /* 0x000000090200720c */ /* 0x000fc80003f05270 */
[----:B------:R-:W-:Y:S01]  /*0180*/  SEL R3, R3, 0x1, !P0 ;  /* 0x0000000103037807 */ /* 0x000fe20004000000 */
[----:B0-----:R-:W-:Y:S01]  /*0190*/  IMAD.WIDE.U32 R4, R5, 0x4, R6 ;  /* 0x0000000405047825 */ /* 0x001fe200078e0006 */
[----:B------:R-:W-:Y:S06]  /*01a0*/  MEMBAR.ALL.GPU ;  /* 0x0000000000007992 */ /* 0x000fec000000a000 */
[----:B------:R-:W-:-:S00]  /*01b0*/  ERRBAR ;  /* 0x00000000000079ab */ /* 0x000fc00000000000 */
[----:B------:R-:W-:Y:S06]  /*01c0*/  CGAERRBAR ;  /* 0x00000000000075ab */ /* 0x000fec0000000000 */
[----:B------:R0:W5:Y:S02]  /*01d0*/  ATOM.E.ADD.STRONG.GPU PT, R3, desc[UR8][R4.64], R3 ;  /* 0x000000030403798a */ /* 0x00016400081ee1c8 */
.L_x_2934:
[----:B------:R-:W2:Y:S04]  /*01e0*/  LD.E.STRONG.GPU R0, desc[UR8][R4.64] ;  /* 0x0000000804007980 */ /* 0x000ea8000c10f900 */
[----:B--2---:R-:W-:Y:S01]  /*01f0*/  CCTL.IVALL ;  /* 0x00000000ff00798f */ /* 0x004fe20002000000 */
[----:B------:R-:W-:Y:S05]  /*0200*/  YIELD ;  /* 0x0000000000007946 */ /* 0x000fea0003800000 */
[----:B-----5:R-:W-:-:S04]  /*0210*/  LOP3.LUT R0, R0, R3, RZ, 0x3c, !PT ;  /* 0x0000000300007212 */ /* 0x020fc800078e3cff */
[----:B------:R-:W-:-:S13]  /*0220*/  ISETP.GT.AND P0, PT, R0, -0x1, PT ;  /* 0xffffffff0000780c */ /* 0x000fda0003f04270 */
[----:B------:R-:W-:Y:S05]  /*0230*/  @P0 BRA `(.L_x_2934) ;  /* 0xfffffffc00e80947 */ /* 0x000fea000383ffff */
.L_x_2933:
[----:B------:R-:W-:Y:S05]  /*0240*/  WARPSYNC.ALL ;  /* 0x0000000000007948 */ /* 0x000fea0003800000 */
[----:B------:R-:W-:Y:S06]  /*0250*/  BAR.SYNC.DEFER_BLOCKING 0x0 ;  /* 0x0000000000007b1d */ /* 0x000fec0000010000 */
[----:B------:R-:W-:Y:S05]  /*0260*/  BRA `(.L_x_2935) ;  /* 0x0000002c00c07947 */ /* 0x000fea0003800000 */
.L_x_2932:
[----:B------:R-:W0:Y:S01]  /*0270*/  S2R R6, SR_TID.X ;  /* 0x0000000000067919 */ /* 0x000e220000002100 */
[----:B------:R-:W-:Y:S01]  /*0280*/  MOV R5, 0x400 ;  /* 0x0000040000057802 */ /* 0x000fe20000000f00 */
[----:B------:R-:W1:Y:S01]  /*0290*/  LDC.64 R78, c[0x0][0x268] ;  /* 0x00009a00ff4e7b82 */ /* 0x000e620000000a00 */
[----:B------:R-:W-:Y:S01]  /*02a0*/  LOP3.LUT R3, R3, 0x2, RZ, 0xfc, !PT ;  /* 0x0000000203037812 */ /* 0x000fe200078efcff */
[----:B------:R-:W2:Y:S01]  /*02b0*/  S2R R12, SR_CgaCtaId ;  /* 0x00000000000c7919 */ /* 0x000ea20000008800 */
[----:B------:R-:W-:Y:S01]  /*02c0*/  CS2R R48, SRZ ;  /* 0x0000000000307805 */ /* 0x000fe2000001ff00 */
[----:B------:R-:W-:Y:S01]  /*02d0*/  VIADD R5, R5, 0x3c00 ;  /* 0x00003c0005057836 */ /* 0x000fe20000000000 */
[----:B------:R-:W-:Y:S02]  /*02e0*/  CS2R R50, SRZ ;  /* 0x0000000000327805 */ /* 0x000fe4000001ff00 */
[----:B------:R-:W-:Y:S02]  /*02f0*/  CS2R R52, SRZ ;  /* 0x0000000000347805 */ /* 0x000fe4000001ff00 */
[----:B------:R-:W-:Y:S01]  /*0300*/  CS2R R54, SRZ ;  /* 0x0000000000367805 */ /* 0x000fe2000001ff00 */
[----:B------:R-:W-:Y:S01]  /*0310*/  UMOV UR4, URZ ;  /* 0x0000003f00047c82 */ /* 0x000fe20008000000 */
[----:B-1----:R-:W-:-:S04]  /*0320*/  IMAD.WIDE.U32 R78, R3, 0x4, R78 ;  /* 0x00000004034e7825 */ /* 0x002fc800078e004e */
[C---:B0-----:R-:W-:Y:S01]  /*0330*/  IMAD.WIDE.U32 R8, R6.reuse, -0x77777777, RZ ;  /* 0x8888888906087825 */ /* 0x041fe200078e00ff */
[----:B------:R-:W-:Y:S02]  /*0340*/  IADD3 R10, R6, 0x1e0, RZ ;  /* 0x000001e0060a7810 */ /* 0x000fe40007ffe0ff */
[----:B------:R-:W-:Y:S02]  /*0350*/  SHF.R.S32.HI R7, RZ, 0x1f, R6 ;  /* 0x0000001fff077819 */ /* 0x000fe40000011406 */
[----:B------:R-:W-:Y:S02]  /*0360*/  SHF.R.U32.HI R15, RZ, 0x7, R9 ;  /* 0x00000007ff0f7819 */ /* 0x000fe40000011609 */
[----:B------:R-:W-:Y:S02]  /*0370*/  SHF.R.S32.HI R9, RZ, 0x1f, R10 ;  /* 0x0000001fff097819 */ /* 0x000fe4000001140a */
[----:B------:R-:W-:Y:S01]  /*0380*/  LEA.HI R8, R7, R6, RZ, 0x2 ;  /* 0x0000000607087211 */ /* 0x000fe200078f10ff */
[----:B------:R-:W-:Y:S01]  /*0390*/  IMAD R72, R15, -0xf0, R6 ;  /* 0xffffff100f487824 */ /* 0x000fe200078e0206 */
[----:B------:R-:W-:-:S02]  /*03a0*/  LEA.HI R65, R9, R10, RZ, 0x2 ;  /* 0x0000000a09417211 */ /* 0x000fc400078f10ff */
[----:B------:R-:W-:Y:S02]  /*03b0*/  SHF.R.S32.HI R68, RZ, 0x2, R8 ;  /* 0x00000002ff447819 */ /* 0x000fe40000011408 */
[----:B--2---:R-:W-:Y:S02]  /*03c0*/  LEA R71, R12, R5, 0x18 ;  /* 0x000000050c477211 */ /* 0x004fe400078ec0ff */
[----:B------:R-:W-:Y:S02]  /*03d0*/  LOP3.LUT R11, R65, 0xfffffffc, RZ, 0xc0, !PT ;  /* 0xfffffffc410b7812 */ /* 0x000fe400078ec0ff */
[----:B------:R-:W-:Y:S01]  /*03e0*/  LEA.HI R12, R9, R10, RZ, 0x4 ;  /* 0x0000000a090c7211 */ /* 0x000fe200078f20ff */
[----:B------:R-:W-:Y:S01]  /*03f0*/  VIADD R9, R68, 0xf0 ;  /* 0x000000f044097836 */ /* 0x000fe20000000000 */
[----:B------:R-:W-:Y:S01]  /*0400*/  SHF.R.S32.HI R65, RZ, 0x2, R65 ;  /* 0x00000002ff417819 */ /* 0x000fe20000011441 */
[----:B------:R-:W-:Y:S01]  /*0410*/  IMAD R70, R72, 0x18, R71 ;  /* 0x0000001848467824 */ /* 0x000fe200078e0247 */
[----:B------:R-:W-:-:S02]  /*0420*/  IADD3 R11, R10, -R11, RZ ;  /* 0x8000000b0a0b7210 */ /* 0x000fc40007ffe0ff */
[----:B------:R-:W-:Y:S02]  /*0430*/  IADD3 R13, R65, 0xf0, RZ ;  /* 0x000000f0410d7810 */ /* 0x000fe40007ffe0ff */
[----:B------:R-:W-:Y:S02]  /*0440*/  SHF.R.S32.HI R10, RZ, 0x1f, R9 ;  /* 0x0000001fff0a7819 */ /* 0x000fe40000011409 */
[----:B------:R-:W-:Y:S02]  /*0450*/  SHF.L.U32 R5, R2, 0x2, RZ ;  /* 0x0000000202057819 */ /* 0x000fe400000006ff */
[----:B------:R-:W-:Y:S02]  /*0460*/  SHF.R.S32.HI R14, RZ, 0x1f, R13 ;  /* 0x0000001fff0e7819 */ /* 0x000fe4000001140d */
[----:B------:R-:W-:Y:S02]  /*0470*/  LEA.HI R10, R10, R9, RZ, 0x2 ;  /* 0x000000090a0a7211 */ /* 0x000fe400078f10ff */
[----:B------:R-:W-:-:S02]  /*0480*/  LOP3.LUT R5, R5, 0xfc, RZ, 0xc0, !PT ;  /* 0x000000fc05057812 */ /* 0x000fc400078ec0ff */
[-C--:B------:R-:W-:Y:S02]  /*0490*/  LEA.HI R9, R7, R6.reuse, RZ, 0x4 ;  /* 0x0000000607097211 */ /* 0x080fe400078f20ff */
[----:B------:R-:W-:Y:S01]  /*04a0*/  LOP3.LUT R7, R8, 0xfffffffc, RZ, 0xc0, !PT ;  /* 0xfffffffc08077812 */ /* 0x000fe200078ec0ff */
[----:B------:R-:W-:Y:S01]  /*04b0*/  IMAD.IADD R5, R5, 0x1, R15 ;  /* 0x0000000105057824 */ /* 0x000fe200078e020f */
[----:B------:R-:W-:Y:S02]  /*04c0*/  LEA.HI R14, R14, R13, RZ, 0x2 ;  /* 0x0000000d0e0e7211 */ /* 0x000fe400078f10ff */
[----:B------:R-:W-:Y:S01]  /*04d0*/  SHF.R.U32.HI R8, RZ, 0x4, R9 ;  /* 0x00000004ff087819 */ /* 0x000fe20000011609 */
[----:B------:R-:W-:Y:S01]  /*04e0*/  IMAD R69, R5, 0x780, RZ ;  /* 0x0000078005457824 */ /* 0x000fe200078e02ff */
[----:B------:R-:W-:Y:S02]  /*04f0*/  IADD3 R7, -R7, R6, RZ ;  /* 0x0000000607077210 */ /* 0x000fe40007ffe1ff */
[----:B------:R-:W-:-:S02]  /*0500*/  SHF.R.U32.HI R10, RZ, 0x2, R10 ;  /* 0x00000002ff0a7819 */ /* 0x000fc4000001160a */
[----:B------:R-:W-:Y:S02]  /*0510*/  SHF.R.U32.HI R12, RZ, 0x4, R12 ;  /* 0x00000004ff0c7819 */ /* 0x000fe4000001160c */
[----:B------:R-:W-:Y:S02]  /*0520*/  SHF.R.U32.HI R14, RZ, 0x2, R14 ;  /* 0x00000002ff0e7819 */ /* 0x000fe4000001160e */
[----:B------:R-:W-:Y:S02]  /*0530*/  LEA R70, R15, R70, 0x3 ;  /* 0x000000460f467211 */ /* 0x000fe400078e18ff */
[C---:B------:R-:W-:Y:S02]  /*0540*/  LOP3.LUT R67, R7.reuse, 0x3, R8, 0x78, !PT ;  /* 0x0000000307437812 */ /* 0x040fe400078e7808 */
[----:B------:R-:W-:Y:S02]  /*0550*/  LOP3.LUT R66, R7, 0x3, R10, 0x78, !PT ;  /* 0x0000000307427812 */ /* 0x000fe400078e780a */
[----:B------:R-:W-:-:S02]  /*0560*/  LOP3.LUT R64, R11, 0x3, R12, 0x78, !PT ;  /* 0x000000030b407812 */ /* 0x000fc400078e780c */
[----:B------:R-:W-:-:S07]  /*0570*/  LOP3.LUT R63, R11, 0x3, R14, 0x78, !PT ;  /* 0x000000030b3f7812 */ /* 0x000fce00078e780e */
.L_x_2947:
[----:B------:R-:W-:Y:S01]  /*0580*/  LOP3.LUT R43, R4, 0x1, RZ, 0xc0, !PT ;  /* 0x00000001042b7812 */ /* 0x000fe200078ec0ff */
[----:B------:R-:W-:Y:S01]  /*0590*/  ULDC.64 UR12, c[0x0][0x248] ;  /* 0x00009200000c7ab9 */ /* 0x000fe20000000a00 */
[----:B--2---:R-:W-:Y:S01]  /*05a0*/  SHF.R.U32.HI R5, RZ, 0x1, R62 ;  /* 0x00000001ff057819 */ /* 0x004fe2000001163e */
[----:B------:R-:W0:Y:S01]  /*05b0*/  LDC.64 R22, c[0x0][0x238] ;  /* 0x00008e00ff167b82 */ /* 0x000e220000000a00 */
[----:B------:R-:W-:Y:S01]  /*05c0*/  ULDC UR5, c[0x0][0x250] ;  /* 0x0000940000057ab9 */ /* 0x000fe20000000800 */
[----:B------:R-:W-:-:S04]  /*05d0*/  IMAD R43, R43, 0x3c0, RZ ;  /* 0x000003c02b2b7824 */ /* 0x000fc800078e02ff */
[----:B------:R-:W-:Y:S02]  /*05e0*/  IMAD R28, R72, 0x4, R43 ;  /* 0x00000004481c7824 */ /* 0x000fe400078e022b */
[----:B------:R-:W1:Y:S02]  /*05f0*/  LDC.64 R12, c[0x0][0x240] ;  /* 0x00009000ff0c7b82 */ /* 0x000e640000000a00 */
[----:B------:R-:W-:Y:S01]  /*0600*/  IMAD.WIDE.U32 R8, R28, -0x77777777, RZ ;  /* 0x888888891c087825 */ /* 0x000fe200078e00ff */
[----:B------:R-:W-:Y:S02]  /*0610*/  SHF.R.U64 R8, R4, 0x1, R62 ;  /* 0x0000000104087819 */ /* 0x000fe4000000123e */
[--C-:B------:R-:W-:Y:S02]  /*0620*/  SHF.R.S32.HI R29, RZ, 0x1f, R28.reuse ;  /* 0x0000001fff1d7819 */ /* 0x100fe4000001141c */
[----:B------:R-:W-:Y:S01]  /*0630*/  SHF.R.U32.HI R7, RZ, 0x6, R9 ;  /* 0x00000006ff077819 */ /* 0x000fe20000011609 */
[----:B------:R-:W-:-:S03]  /*0640*/  IMAD.WIDE.U32 R10, R8, 0x78000, R28 ;  /* 0x00078000080a7825 */ /* 0x000fc600078e001c */
[----:B------:R-:W-:-:S04]  /*0650*/  LEA R3, P0, R8, R7, 0x4 ;  /* 0x0000000708037211 */ /* 0x000fc800078020ff */
[----:B------:R-:W-:Y:S01]  /*0660*/  LEA.HI.X R8, R8, RZ, R5, 0x4, P0 ;  /* 0x000000ff08087211 */ /* 0x000fe200000f2405 */
[----:B------:R-:W-:Y:S01]  /*0670*/  IMAD R5, R5, 0x78000, RZ ;  /* 0x0007800005057824 */ /* 0x000fe200078e02ff */
[----:B------:R-:W-:Y:S02]  /*0680*/  LEA R20, P0, R3, UR12, 0x3 ;  /* 0x0000000c03147c11 */ /* 0x000fe4000f8018ff */
[----:B------:R-:W-:Y:S02]  /*0690*/  IADD3 R9, P1, R69, R10, RZ ;  /* 0x0000000a45097210 */ /* 0x000fe40007f3e0ff */
[----:B------:R-:W-:Y:S01]  /*06a0*/  LEA.HI.X R21, R3, UR13, R8, 0x3, P0 ;  /* 0x0000000d03157c11 */ /* 0x000fe200080f1c08 */
[----:B------:R-:W-:Y:S01]  /*06b0*/  ULDC.64 UR12, c[0x0][0x230] ;  /* 0x00008c00000c7ab9 */ /* 0x000fe20000000a00 */
[----:B------:R-:W-:Y:S01]  /*06c0*/  IADD3 R5, R11, R5, RZ ;  /* 0x000000050b057210 */ /* 0x000fe20007ffe0ff */
[----:B------:R-:W-:-:S03]  /*06d0*/  IMAD.SHL.U32 R8, R9, 0x2, RZ ;  /* 0x0000000209087824 */ /* 0x000fc600078e00ff */
[----:B------:R-:W-:Y:S01]  /*06e0*/  IADD3.X R14, RZ, R5, RZ, P1, !PT ;  /* 0x00000005ff0e7210 */ /* 0x000fe20000ffe4ff */
[----:B------:R-:W2:Y:S01]  /*06f0*/  LDG.E.64.CONSTANT R20, desc[UR8][R20.64] ;  /* 0x0000000814147981 */ /* 0x000ea2000c1e9b00 */
[----:B------:R-:W-:Y:S02]  /*0700*/  IADD3 R16, P0, R8, UR12, RZ ;  /* 0x0000000c08107c10 */ /* 0x000fe4000ff1e0ff */
[----:B------:R-:W-:Y:S02]  /*0710*/  SHF.L.U64.HI R9, R9, 0x1, R14 ;  /* 0x0000000109097819 */ /* 0x000fe4000001020e */
[----:B------:R-:W-:Y:S02]  /*0720*/  IADD3 R3, R69, 0xf00, RZ ;  /* 0x00000f0045037810 */ /* 0x000fe40007ffe0ff */
[----:B------:R-:W-:Y:S02]  /*0730*/  IADD3.X R17, R9, UR13, RZ, P0, !PT ;  /* 0x0000000d09117c10 */ /* 0x000fe400087fe4ff */
[----:B------:R-:W-:Y:S01]  /*0740*/  IADD3 R3, P0, R3, R10, RZ ;  /* 0x0000000a03037210 */ /* 0x000fe20007f1e0ff */
[----:B0-----:R-:W-:-:S03]  /*0750*/  IMAD.WIDE R22, R28, 0x2, R22 ;  /* 0x000000021c167825 */ /* 0x001fc600078e0216 */
[----:B------:R-:W3:Y:S01]  /*0760*/  LDG.E.64.CONSTANT R16, desc[UR8][R16.64] ;  /* 0x0000000810107981 */ /* 0x000ee2000c1e9b00 */
[----:B-1----:R-:W-:Y:S01]  /*0770*/  IMAD.WIDE R28, R28, 0x2, R12 ;  /* 0x000000021c1c7825 */ /* 0x002fe200078e020c */
[----:B------:R-:W-:Y:S02]  /*0780*/  IADD3.X R12, RZ, R5, RZ, P0, !PT ;  /* 0x00000005ff0c7210 */ /* 0x000fe400007fe4ff */
[----:B------:R-:W4:Y:S01]  /*0790*/  LDG.E.64.CONSTANT R22, desc[UR8][R22.64] ;  /* 0x0000000816167981 */ /* 0x000f22000c1e9b00 */
[C---:B------:R-:W-:Y:S01]  /*07a0*/  IMAD.SHL.U32 R10, R3.reuse, 0x2, RZ ;  /* 0x00000002030a7824 */ /* 0x040fe200078e00ff */
[----:B------:R-:W-:Y:S02]  /*07b0*/  SHF.L.U64.HI R11, R3, 0x1, R12 ;  /* 0x00000001030b7819 */ /* 0x000fe4000001020c */
[----:B------:R-:W5:Y:S02]  /*07c0*/  LDG.E.64.CONSTANT R28, desc[UR8][R28.64] ;  /* 0x000000081c1c7981 */ /* 0x000f64000c1e9b00 */
[----:B------:R-:W-:-:S04]  /*07d0*/  IADD3 R26, P0, R10, UR12, RZ ;  /* 0x0000000c0a1a7c10 */ /* 0x000fc8000ff1e0ff */
[----:B------:R-:W-:Y:S01]  /*07e0*/  IADD3.X R27, R11, UR13, RZ, P0, !PT ;  /* 0x0000000d0b1b7c10 */ /* 0x000fe200087fe4ff */
[----:B------:R-:W-:-:S05]  /*07f0*/  ULDC.64 UR12, c[0x0][0x228] ;  /* 0x00008a00000c7ab9 */ /* 0x000fca0000000a00 */
[----:B------:R-:W5:Y:S01]  /*0800*/  LDG.E.64.CONSTANT R26, desc[UR8][R26.64] ;  /* 0x000000081a1a7981 */ /* 0x000f62000c1e9b00 */
        /* <DEDUP_REMOVED lines=9> */
[--C-:B---3--:R-:W-:Y:S02]  /*08a0*/  HADD2.F32 R3, -RZ, R16.reuse.H0_H0 ;  /* 0x20000010ff037230 */ /* 0x108fe40000004100 */
[----:B------:R-:W-:Y:S02]  /*08b0*/  HADD2.F32 R15, -RZ, R16.H1_H1 ;  /* 0x30000010ff0f7230 */ /* 0x000fe40000004100 */
[----:B------:R-:W-:Y:S02]  /*08c0*/  HADD2.F32 R19, -RZ, R17.H0_H0 ;  /* 0x20000011ff137230 */ /* 0x000fe40000004100 */
[C---:B------:R-:W-:Y:S01]  /*08d0*/  FADD.FTZ R5, -R20.reuse, R3 ;  /* 0x0000000314057221 */ /* 0x040fe20000010100 */
[----:B----4-:R-:W-:Y:S02]  /*08e0*/  HADD2.F32 R3, -RZ, R22.H0_H0 ;  /* 0x20000016ff037230 */ /* 0x010fe40000004100 */
[----:B------:R-:W-:Y:S01]  /*08f0*/  FADD.FTZ R15, -R20, R15 ;  /* 0x0000000f140f7221 */ /* 0x000fe20000010100 */
[----:B-----5:R-:W-:-:S02]  /*0900*/  HADD2.F32 R16, -RZ, R28.H0_H0 ;  /* 0x2000001cff107230 */ /* 0x020fc40000004100 */
[----:B------:R-:W-:Y:S01]  /*0910*/  FADD.FTZ R19, -R20, R19 ;  /* 0x0000001314137221 */ /* 0x000fe20000010100 */
[C---:B0-----:R-:W-:Y:S01]  /*0920*/  FMUL.FTZ R5, R12.reuse, R5 ;  /* 0x000000050c057220 */ /* 0x041fe20000410000 */
[----:B------:R-:W-:Y:S02]  /*0930*/  HADD2.F32 R13, -RZ, R22.H1_H1 ;  /* 0x30000016ff0d7230 */ /* 0x000fe40000004100 */
[C---:B------:R-:W-:Y:S01]  /*0940*/  FMUL.FTZ R15, R12.reuse, R15 ;  /* 0x0000000f0c0f7220 */ /* 0x040fe20000410000 */
[----:B------:R-:W-:Y:S02]  /*0950*/  HADD2.F32 R32, -RZ, R28.H1_H1 ;  /* 0x3000001cff207230 */ /* 0x000fe40000004100 */
[----:B------:R-:W-:Y:S01]  /*0960*/  FFMA.FTZ R34, R5, R3, R16 ;  /* 0x0000000305227223 */ /* 0x000fe20000010010 */
[----:B------:R-:W-:Y:S02]  /*0970*/  HADD2.F32 R21, -RZ, R17.H1_H1 ;  /* 0x30000011ff157230 */ /* 0x000fe40000004100 */
[----:B------:R-:W-:Y:S01]  /*0980*/  FMUL.FTZ R19, R12, R19 ;  /* 0x000000130c137220 */ /* 0x000fe20000410000 */
[----:B------:R-:W-:-:S02]  /*0990*/  HADD2.F32 R17, -RZ, R23.H0_H0 ;  /* 0x20000017ff117230 */ /* 0x000fc40000004100 */
[----:B------:R-:W-:Y:S01]  /*09a0*/  FFMA.FTZ R22, R15, R13, R32 ;  /* 0x0000000d0f167223 */ /* 0x000fe20000010020 */
[----:B------:R-:W-:Y:S01]  /*09b0*/  FMUL.FTZ R14, R34, -1.4426950216293334961 ;  /* 0xbfb8aa3b220e7820 */ /* 0x000fe20000410000 */
[----:B------:R-:W-:Y:S01]  /*09c0*/  FADD.FTZ R33, -R20, R21 ;  /* 0x0000001514217221 */ /* 0x000fe20000010100 */
[----:B------:R-:W-:Y:S02]  /*09d0*/  HADD2.F32 R38, -RZ, R29.H0_H0 ;  /* 0x2000001dff267230 */ /* 0x000fe40000004100 */
[----:B------:R-:W-:Y:S01]  /*09e0*/  FMUL.FTZ R18, R22, -1.4426950216293334961 ;  /* 0xbfb8aa3b16127820 */ /* 0x000fe20000410000 */
[----:B------:R-:W-:Y:S01]  /*09f0*/  HADD2.F32 R35, -RZ, R26.H0_H0 ;  /* 0x2000001aff237230 */ /* 0x000fe20000004100 */
[----:B------:R0:W1:Y:S01]  /*0a00*/  MUFU.EX2 R36, R14 ;  /* 0x0000000e00247308 */ /* 0x0000620000000800 */
[----:B------:R-:W-:Y:S02]  /*0a10*/  HADD2.F32 R21, -RZ, R23.H1_H1 ;  /* 0x30000017ff157230 */ /* 0x000fe40000004100 */
[----:B------:R-:W-:Y:S01]  /*0a20*/  FMUL.FTZ R23, R12, R33 ;  /* 0x000000210c177220 */ /* 0x000fe20000410000 */
[----:B------:R-:W-:-:S02]  /*0a30*/  HADD2.F32 R42, -RZ, R29.H1_H1 ;  /* 0x3000001dff2a7230 */ /* 0x000fc40000004100 */
[----:B------:R-:W-:Y:S01]  /*0a40*/  FFMA.FTZ R28, R19, R17, R38 ;  /* 0x00000011131c7223 */ /* 0x000fe20000010026 */
[----:B------:R-:W-:Y:S01]  /*0a50*/  FADD.FTZ R35, -R20, R35 ;  /* 0x0000002314237221 */ /* 0x000fe20000010100 */
[----:B------:R-:W-:Y:S01]  /*0a60*/  HADD2.F32 R29, -RZ, R26.H1_H1 ;  /* 0x3000001aff1d7230 */ /* 0x000fe20000004100 */
[----:B------:R2:W3:Y:S01]  /*0a70*/  MUFU.EX2 R37, R18 ;  /* 0x0000001200257308 */ /* 0x0004e20000000800 */
[----:B------:R-:W-:Y:S01]  /*0a80*/  FFMA.FTZ R26, R23, R21, R42 ;  /* 0x00000015171a7223 */ /* 0x000fe2000001002a */
[----:B------:R-:W-:Y:S01]  /*0a90*/  FMUL.FTZ R33, R28, -1.4426950216293334961 ;  /* 0xbfb8aa3b1c217820 */ /* 0x000fe20000410000 */
[--C-:B------:R-:W-:Y:S02]  /*0aa0*/  HADD2.F32 R47, -RZ, R27.reuse.H0_H0 ;  /* 0x2000001bff2f7230 */ /* 0x100fe40000004100 */
[----:B0-----:R-:W-:Y:S01]  /*0ab0*/  FMUL.FTZ R14, R12, R35 ;  /* 0x000000230c0e7220 */ /* 0x001fe20000410000 */
[----:B------:R-:W-:Y:S01]  /*0ac0*/  FMUL.FTZ R35, R26, -1.4426950216293334961 ;  /* 0xbfb8aa3b1a237820 */ /* 0x000fe20000410000 */
[C---:B------:R-:W-:Y:S01]  /*0ad0*/  FADD.FTZ R45, -R20.reuse, R29 ;  /* 0x0000001d142d7221 */ /* 0x040fe20000010100 */
[----:B------:R-:W-:Y:S01]  /*0ae0*/  HADD2.F32 R27, -RZ, R27.H1_H1 ;  /* 0x3000001bff1b7230 */ /* 0x000fe20000004100 */
[----:B------:R0:W-:Y:S01]  /*0af0*/  MUFU.EX2 R39, R33 ;  /* 0x0000002100277308 */ /* 0x0001e20000000800 */
[----:B------:R-:W-:Y:S01]  /*0b00*/  FADD.FTZ R47, -R20, R47 ;  /* 0x0000002f142f7221 */ /* 0x000fe20000010100 */
[----:B------:R-:W-:Y:S01]  /*0b10*/  FFMA.FTZ R29, R3, R14, R16 ;  /* 0x0000000e031d7223 */ /* 0x000fe20000010010 */
[----:B-1----:R-:W-:Y:S01]  /*0b20*/  FADD.FTZ R36, R36, 1 ;  /* 0x3f80000024247421 */ /* 0x002fe20000010000 */
[----:B------:R-:W-:Y:S01]  /*0b30*/  FADD.FTZ R27, -R20, R27 ;  /* 0x0000001b141b7221 */ /* 0x000fe20000010100 */
[C---:B--2---:R-:W-:Y:S01]  /*0b40*/  FMUL.FTZ R18, R12.reuse, R47 ;  /* 0x0000002f0c127220 */ /* 0x044fe20000410000 */
[----:B------:R-:W-:Y:S01]  /*0b50*/  FMUL.FTZ R40, R29, -1.4426950216293334961 ;  /* 0xbfb8aa3b1d287820 */ /* 0x000fe20000410000 */
[C---:B------:R-:W-:Y:S01]  /*0b60*/  FMUL.FTZ R16, R12.reuse, R45 ;  /* 0x0000002d0c107220 */ /* 0x040fe20000410000 */
[----:B------:R-:W1:Y:S01]  /*0b70*/  MUFU.EX2 R41, R35 ;  /* 0x0000002300297308 */ /* 0x000e620000000800 */
[----:B0-----:R-:W-:Y:S01]  /*0b80*/  FFMA.FTZ R33, R17, R18, R38 ;  /* 0x0000001211217223 */ /* 0x001fe20000010026 */
[----:B---3--:R-:W-:Y:S01]  /*0b90*/  FADD.FTZ R38, R37, 1 ;  /* 0x3f80000025267421 */ /* 0x008fe20000010000 */
[----:B------:R-:W-:Y:S01]  /*0ba0*/  FMUL.FTZ R20, R12, R27 ;  /* 0x0000001b0c147220 */ /* 0x000fe20000410000 */
[----:B------:R-:W-:Y:S01]  /*0bb0*/  FFMA.FTZ R32, R13, R16, R32 ;  /* 0x000000100d207223 */ /* 0x000fe20000010020 */
[----:B------:R-:W-:-:S02]  /*0bc0*/  FMUL.FTZ R47, R33, -1.4426950216293334961 ;  /* 0xbfb8aa3b212f7820 */ /* 0x000fc40000410000 */
[----:B------:R-:W-:Y:S01]  /*0bd0*/  FFMA.FTZ R27, R21, R20, R42 ;  /* 0x00000014151b7223 */ /* 0x000fe2000001002a */
[----:B------:R-:W0:Y:S01]  /*0be0*/  MUFU.RCP R36, R36 ;  /* 0x0000002400247308 */ /* 0x000e220000001000 */
[----:B------:R-:W-:Y:S02]  /*0bf0*/  FMUL.FTZ R45, R32, -1.4426950216293334961 ;  /* 0xbfb8aa3b202d7820 */ /* 0x000fe40000410000 */
[----:B------:R-:W-:-:S05]  /*0c00*/  FMUL.FTZ R42, R27, -1.4426950216293334961 ;  /* 0xbfb8aa3b1b2a7820 */ /* 0x000fca0000410000 */
[----:B------:R2:W3:Y:S01]  /*0c10*/  MUFU.EX2 R44, R40 ;  /* 0x00000028002c7308 */ /* 0x0004e20000000800 */
[----:B-1----:R-:W-:-:S07]  /*0c20*/  FADD.FTZ R37, R41, 1 ;  /* 0x3f80000029257421 */ /* 0x002fce0000010000 */
[----:B------:R-:W1:Y:S01]  /*0c30*/  MUFU.RCP R38, R38 ;  /* 0x0000002600267308 */ /* 0x000e620000001000 */
[----:B--2---:R-:W-:Y:S01]  /*0c40*/  FADD.FTZ R40, R39, 1 ;  /* 0x3f80000027287421 */ /* 0x004fe20000010000 */
[----:B0-----:R-:W-:-:S04]  /*0c50*/  FADD.FTZ R39, -R36, 1 ;  /* 0x3f80000024277421 */ /* 0x001fc80000010100 */
[----:B------:R-:W-:Y:S02]  /*0c60*/  FFMA.FTZ R39, R34, R39, 1 ;  /* 0x3f80000022277423 */ /* 0x000fe40000010027 */
[----:B------:R-:W0:Y:S01]  /*0c70*/  MUFU.RCP R40, R40 ;  /* 0x0000002800287308 */ /* 0x000e220000001000 */
[----:B---3--:R-:W-:Y:S01]  /*0c80*/  FADD.FTZ R44, R44, 1 ;  /* 0x3f8000002c2c7421 */ /* 0x008fe20000010000 */
[----:B------:R-:W-:-:S06]  /*0c90*/  FMUL.FTZ R39, R36, R39 ;  /* 0x0000002724277220 */ /* 0x000fcc0000410000 */
[----:B------:R-:W2:Y:S01]  /*0ca0*/  MUFU.RCP R37, R37 ;  /* 0x0000002500257308 */ /* 0x000ea20000001000 */
[----:B-1----:R-:W-:-:S04]  /*0cb0*/  FADD.FTZ R41, -R38, 1 ;  /* 0x3f80000026297421 */ /* 0x002fc80000010100 */
[----:B------:R-:W-:Y:S01]  /*0cc0*/  FFMA.FTZ R41, R22, R41, 1 ;  /* 0x3f80000016297423 */ /* 0x000fe20000010029 */
[--C-:B------:R-:W-:Y:S02]  /*0cd0*/  HADD2.F32 R22, -RZ, R24.reuse.H0_H0 ;  /* 0x20000018ff167230 */ /* 0x100fe40000004100 */
[----:B------:R0:W1:Y:S01]  /*0ce0*/  MUFU.EX2 R46, R45 ;  /* 0x0000002d002e7308 */ /* 0x0000620000000800 */
[----:B------:R-:W-:Y:S02]  /*0cf0*/  HADD2.F32 R24, -RZ, R24.H1_H1 ;  /* 0x30000018ff187230 */ /* 0x000fe40000004100 */
[----:B------:R-:W-:Y:S01]  /*0d00*/  FMUL.FTZ R41, R38, R41 ;  /* 0x0000002926297220 */ /* 0x000fe20000410000 */
[----:B------:R-:W-:-:S03]  /*0d10*/  FMUL.FTZ R22, R22, R39 ;  /* 0x0000002716167220 */ /* 0x000fc60000410000 */
[----:B------:R-:W-:Y:S01]  /*0d20*/  FMUL.FTZ R24, R24, R41 ;  /* 0x0000002918187220 */ /* 0x000fe20000410000 */
[----:B------:R2:W3:Y:S01]  /*0d30*/  MUFU.EX2 R35, R47 ;  /* 0x0000002f00237308 */ /* 0x0004e20000000800 */
[----:B0-----:R-:W-:-:S04]  /*0d40*/  FADD.FTZ R45, -R40, 1 ;  /* 0x3f800000282d7421 */ /* 0x001fc80000010100 */
[----:B------:R-:W-:Y:S01]  /*0d50*/  FFMA.FTZ R45, R28, R45, 1 ;  /* 0x3f8000001c2d7423 */ /* 0x000fe2000001002d */
[----:B------:R-:W-:Y:S02]  /*0d60*/  FMUL.FTZ R28, R3, R22 ;  /* 0x00000016031c7220 */ /* 0x000fe40000410000 */
[----:B------:R0:W4:Y:S01]  /*0d70*/  MUFU.EX2 R56, R42 ;  /* 0x0000002a00387308 */ /* 0x0001220000000800 */
[----:B--2---:R-:W-:Y:S01]  /*0d80*/  FADD.FTZ R47, -R37, 1 ;  /* 0x3f800000252f7421 */ /* 0x004fe20000010100 */
[----:B-1----:R-:W-:Y:S01]  /*0d90*/  FADD.FTZ R46, R46, 1 ;  /* 0x3f8000002e2e7421 */ /* 0x002fe20000010000 */
[----:B------:R-:W-:Y:S01]  /*0da0*/  FMUL.FTZ R45, R40, R45 ;  /* 0x0000002d282d7220 */ /* 0x000fe20000410000 */
[----:B------:R-:W-:-:S04]  /*0db0*/  FFMA.FTZ R28, R5, R28, RZ ;  /* 0x0000001c051c7223 */ /* 0x000fc800000100ff */
[----:B------:R3:W1:Y:S01]  /*0dc0*/  MUFU.RCP R34, R44 ;  /* 0x0000002c00227308 */ /* 0x0006620000001000 */
[----:B0-----:R-:W-:Y:S01]  /*0dd0*/  FFMA.FTZ R42, R26, R47, 1 ;  /* 0x3f8000001a2a7423 */ /* 0x001fe2000001002f */
[----:B------:R-:W-:-:S03]  /*0de0*/  HADD2.F32 R26, -RZ, R25.H0_H0 ;  /* 0x20000019ff1a7230 */ /* 0x000fc60000004100 */
[----:B------:R-:W-:Y:S02]  /*0df0*/  FMUL.FTZ R42, R37, R42 ;  /* 0x0000002a252a7220 */ /* 0x000fe40000410000 */
[----:B------:R-:W-:Y:S01]  /*0e00*/  FMUL.FTZ R26, R26, R45 ;  /* 0x0000002d1a1a7220 */ /* 0x000fe20000410000 */
[----:B------:R-:W0:Y:S01]  /*0e10*/  MUFU.RCP R36, R46 ;  /* 0x0000002e00247308 */ /* 0x000e220000001000 */
[----:B---3--:R-:W-:Y:S01]  /*0e20*/  FADD.FTZ R44, R35, 1 ;  /* 0x3f800000232c7421 */ /* 0x008fe20000010000 */
[----:B----4-:R-:W-:Y:S01]  /*0e30*/  FADD.FTZ R56, R56, 1 ;  /* 0x3f80000038387421 */ /* 0x010fe20000010000 */
[----:B------:R-:W-:Y:S02]  /*0e40*/  HADD2.F32 R35, -RZ, R25.H1_H1 ;  /* 0x30000019ff237230 */ /* 0x000fe40000004100 */
[----:B------:R-:W-:-:S03]  /*0e50*/  FMUL.FTZ R25, R13, R24 ;  /* 0x000000180d197220 */ /* 0x000fc60000410000 */
[----:B------:R-:W2:Y:S01]  /*0e60*/  MUFU.RCP R56, R56 ;  /* 0x0000003800387308 */ /* 0x000ea20000001000 */
[----:B------:R-:W-:Y:S01]  /*0e70*/  FFMA.FTZ R38, R15, R25, R28 ;  /* 0x000000190f267223 */ /* 0x000fe2000001001c */
[----:B------:R-:W-:Y:S01]  /*0e80*/  FMUL.FTZ R25, R17, R26 ;  /* 0x0000001a11197220 */ /* 0x000fe20000410000 */
[----:B------:R-:W-:-:S03]  /*0e90*/  FMUL.FTZ R28, R35, R42 ;  /* 0x0000002a231c7220 */ /* 0x000fc60000410000 */
[----:B------:R-:W-:Y:S01]  /*0ea0*/  FFMA.FTZ R38, R19, R25, R38 ;  /* 0x0000001913267223 */ /* 0x000fe20000010026 */
[-C--:B------:R-:W-:Y:S01]  /*0eb0*/  FMUL.FTZ R25, R21, R28.reuse ;  /* 0x0000001c15197220 */ /* 0x080fe20000410000 */
[----:B------:R-:W3:Y:S01]  /*0ec0*/  MUFU.RCP R44, R44 ;  /* 0x0000002c002c7308 */ /* 0x000ee20000001000 */
[C---:B------:R-:W-:Y:S02]  /*0ed0*/  FFMA.FTZ R41, R23.reuse, R28, R54 ;  /* 0x0000001c17297223 */ /* 0x040fe40000010036 */
[----:B------:R-:W-:Y:S01]  /*0ee0*/  FFMA.FTZ R35, R23, R25, R38 ;  /* 0x0000001917237223 */ /* 0x000fe20000010026 */
[----:B-1----:R-:W-:Y:S01]  /*0ef0*/  FADD.FTZ R38, -R34, 1 ;  /* 0x3f80000022267421 */ /* 0x002fe20000010100 */
[----:B0-----:R-:W-:-:S03]  /*0f00*/  FADD.FTZ R25, -R36, 1 ;  /* 0x3f80000024197421 */ /* 0x001fc60000010100 */
[----:B------:R-:W-:Y:S01]  /*0f10*/  FFMA.FTZ R29, R29, R38, 1 ;  /* 0x3f8000001d1d7423 */ /* 0x000fe20000010026 */
[----:B--2---:R-:W-:Y:S01]  /*0f20*/  FADD.FTZ R42, -R56, 1 ;  /* 0x3f800000382a7421 */ /* 0x004fe20000010100 */
[----:B------:R-:W-:Y:S01]  /*0f30*/  FFMA.FTZ R37, R32, R25, 1 ;  /* 0x3f80000020257423 */ /* 0x000fe20000010019 */
[--C-:B------:R-:W-:Y:S02]  /*0f40*/  HADD2.F32 R25, -RZ, R30.reuse.H0_H0 ;  /* 0x2000001eff197230 */ /* 0x100fe40000004100 */
[----:B------:R-:W-:Y:S01]  /*0f50*/  FMUL.FTZ R34, R34, R29 ;  /* 0x0000001d22227220 */ /* 0x000fe20000410000 */
[----:B------:R-:W-:Y:S01]  /*0f60*/  FFMA.FTZ R39, R27, R42, 1 ;  /* 0x3f8000001b277423 */ /* 0x000fe2000001002a */
[----:B------:R-:W-:Y:S02]  /*0f70*/  HADD2.F32 R27, -RZ, R30.H1_H1 ;  /* 0x3000001eff1b7230 */ /* 0x000fe40000004100 */
[----:B------:R-:W-:Y:S01]  /*0f80*/  FMUL.FTZ R36, R36, R37 ;  /* 0x0000002524247220 */ /* 0x000fe20000410000 */
[----:B------:R-:W-:Y:S01]  /*0f90*/  FMUL.FTZ R25, R25, R34 ;  /* 0x0000002219197220 */ /* 0x000fe20000410000 */
[----:B---3--:R-:W-:Y:S01]  /*0fa0*/  FADD.FTZ R40, -R44, 1 ;  /* 0x3f8000002c287421 */ /* 0x008fe20000010100 */
[----:B------:R-:W-:Y:S01]  /*0fb0*/  FFMA.FTZ R32, R3, R22, RZ ;  /* 0x0000001603207223 */ /* 0x000fe200000100ff */
[----:B------:R-:W-:Y:S01]  /*0fc0*/  FMUL.FTZ R27, R27, R36 ;  /* 0x000000241b1b7220 */ /* 0x000fe20000410000 */
[----:B------:R-:W-:Y:S01]  /*0fd0*/  FMUL.FTZ R29, R3, R25 ;  /* 0x00000019031d7220 */ /* 0x000fe20000410000 */
[----:B------:R-:W-:Y:S01]  /*0fe0*/  FFMA.FTZ R33, R33, R40, 1 ;  /* 0x3f80000021217423 */ /* 0x000fe20000010028 */
[C---:B------:R-:W-:Y:S01]  /*0ff0*/  FFMA.FTZ R32, R13.reuse, R24, R32 ;  /* 0x000000180d207223 */ /* 0x040fe20000010020 */
[----:B------:R-:W-:Y:S01]  /*1000*/  FMUL.FTZ R30, R13, R27 ;  /* 0x0000001b0d1e7220 */ /* 0x000fe20000410000 */
[----:B------:R-:W-:Y:S01]  /*1010*/  FFMA.FTZ R35, R14, R29, R35 ;  /* 0x0000001d0e237223 */ /* 0x000fe20000010023 */
[----:B------:R-:W-:Y:S01]  /*1020*/  FMUL.FTZ R44, R44, R33 ;  /* 0x000000212c2c7220 */ /* 0x000fe20000410000 */
[----:B------:R-:W-:-:S02]  /*1030*/  HADD2.F32 R33, -RZ, R31.H0_H0 ;  /* 0x2000001fff217230 */ /* 0x000fc40000004100 */
[----:B------:R-:W-:Y:S01]  /*1040*/  FFMA.FTZ R32, R17, R26, R32 ;  /* 0x0000001a11207223 */ /* 0x000fe20000010020 */
[----:B------:R-:W-:Y:S01]  /*1050*/  FFMA.FTZ R35, R16, R30, R35 ;  /* 0x0000001e10237223 */ /* 0x000fe20000010023 */
[----:B------:R-:W-:Y:S02]  /*1060*/  HADD2.F32 R31, -RZ, R31.H1_H1 ;  /* 0x3000001fff1f7230 */ /* 0x000fe40000004100 */
[----:B------:R-:W-:Y:S01]  /*1070*/  FMUL.FTZ R56, R56, R39 ;  /* 0x0000002738387220 */ /* 0x000fe20000410000 */
[----:B------:R-:W-:Y:S01]  /*1080*/  FMUL.FTZ R29, R33, R44 ;  /* 0x0000002c211d7220 */ /* 0x000fe20000410000 */
[----:B------:R-:W-:Y:S01]  /*1090*/  FFMA.FTZ R32, R21, R28, R32 ;  /* 0x0000001c15207223 */ /* 0x000fe20000010020 */
[----:B------:R-:W-:Y:S01]  /*10a0*/  FFMA.FTZ R37, R15, R24, R50 ;  /* 0x000000180f257223 */ /* 0x000fe20000010032 */
[----:B------:R-:W-:Y:S01]  /*10b0*/  FMUL.FTZ R31, R31, R56 ;  /* 0x000000381f1f7220 */ /* 0x000fe20000410000 */
[----:B------:R-:W-:Y:S01]  /*10c0*/  FMUL.FTZ R30, R17, R29 ;  /* 0x0000001d111e7220 */ /* 0x000fe20000410000 */
[----:B------:R-:W-:Y:S01]  /*10d0*/  FFMA.FTZ R32, R3, R25, R32 ;  /* 0x0000001903207223 */ /* 0x000fe20000010020 */
[----:B------:R-:W-:Y:S01]  /*10e0*/  FADD.FTZ R36, R24, R51 ;  /* 0x0000003318247221 */ /* 0x000fe20000010000 */
[----:B------:R-:W-:Y:S01]  /*10f0*/  FMUL.FTZ R34, R21, R31 ;  /* 0x0000001f15227220 */ /* 0x000fe20000410000 */
[----:B------:R-:W-:Y:S01]  /*1100*/  FFMA.FTZ R33, R18, R30, R35 ;  /* 0x0000001e12217223 */ /* 0x000fe20000010023 */
[----:B------:R-:W-:Y:S01]  /*1110*/  IADD3 R30, P0, R4, 0x2, RZ ;  /* 0x00000002041e7810 */ /* 0x000fe20007f1e0ff */
[----:B------:R-:W-:Y:S01]  /*1120*/  FFMA.FTZ R32, R13, R27, R32 ;  /* 0x0000001b0d207223 */ /* 0x000fe20000010020 */
[----:B------:R-:W-:Y:S01]  /*1130*/  FFMA.FTZ R35, R5, R22, R48 ;  /* 0x0000001605237223 */ /* 0x000fe20000010030 */
[----:B------:R-:W-:Y:S01]  /*1140*/  FFMA.FTZ R33, R20, R34, R33 ;  /* 0x0000002214217223 */ /* 0x000fe20000010021 */
[----:B------:R-:W-:Y:S01]  /*1150*/  IADD3.X R62, RZ, R62, RZ, P0, !PT ;  /* 0x0000003eff3e7210 */ /* 0x000fe200007fe4ff */
[----:B------:R-:W-:Y:S01]  /*1160*/  FFMA.FTZ R32, R17, R29, R32 ;  /* 0x0000001d11207223 */ /* 0x000fe20000010020 */
[----:B------:R-:W-:Y:S01]  /*1170*/  ISETP.GE.U32.AND P0, PT, R30, UR11, PT ;  /* 0x0000000b1e007c0c */ /* 0x000fe2000bf06070 */
[----:B------:R-:W-:Y:S01]  /*1180*/  FADD.FTZ R34, R22, R49 ;  /* 0x0000003116227221 */ /* 0x000fe20000010000 */
[----:B------:R-:W-:Y:S01]  /*1190*/  FFMA.FTZ R39, R19, R26, R52 ;  /* 0x0000001a13277223 */ /* 0x000fe20000010034 */
[----:B------:R-:W-:Y:S01]  /*11a0*/  FFMA.FTZ R32, R21, R31, R32 ;  /* 0x0000001f15207223 */ /* 0x000fe20000010020 */
[----:B------:R-:W-:Y:S01]  /*11b0*/  ISETP.GE.AND.EX P0, PT, R62, UR7, PT, P0 ;  /* 0x000000073e007c0c */ /* 0x000fe2000bf06300 */
[----:B------:R-:W-:Y:S01]  /*11c0*/  FADD.FTZ R38, R26, R53 ;  /* 0x000000351a267221 */ /* 0x000fe20000010000 */
[----:B------:R-:W-:Y:S01]  /*11d0*/  FADD.FTZ R40, R28, R55 ;  /* 0x000000371c287221 */ /* 0x000fe20000010000 */
[----:B------:R-:W-:Y:S01]  /*11e0*/  HFMA2.MMA R42, -RZ, RZ, 0, 0 ;  /* 0x00000000ff2a7435 */ /* 0x000fe200000001ff */
[----:B------:R0:W-:Y:S01]  /*11f0*/  STS.64 [R70], R32 ;  /* 0x0000002046007388 */ /* 0x0001e20000000a00 */
[----:B------:R-:W-:-:S02]  /*1200*/  IMAD.MOV.U32 R44, RZ, RZ, RZ ;  /* 0x000000ffff2c7224 */ /* 0x000fc400078e00ff */
        /* <DEDUP_REMOVED lines=58> */
.L_x_2936:
[----:B------:R-:W-:Y:S04]  /*15b0*/  BSSY B0, `(.L_x_2937) ;  /* 0x0000115000007945 */ /* 0x000fe80003800000 */
[----:B------:R-:W-:Y:S05]  /*15c0*/  @P1 BRA `(.L_x_2938) ;  /* 0x00000010004c1947 */ /* 0x000fea0003800000 */
[----:B0-----:R-:W-:Y:S01]  /*15d0*/  SHF.L.U32 R32, R4, 0x3, RZ ;  /* 0x0000000304207819 */ /* 0x001fe200000006ff */
[----:B------:R-:W-:-:S03]  /*15e0*/  IMAD.SHL.U32 R73, R6, 0x8, RZ ;  /* 0x0000000806497824 */ /* 0x000fc600078e00ff */
        /* <DEDUP_REMOVED lines=12> */
[C---:B------:R-:W-:Y:S01]  /*16b0*/  VIADD R46, R84.reuse, 0x3c ;  /* 0x0000003c542e7836 */ /* 0x040fe20000000000 */
[----:B------:R-:W-:Y:S01]  /*16c0*/  LEA.HI R36, R33, R32, RZ, 0x2 ;  /* 0x0000002021247211 */ /* 0x000fe200078f10ff */
[C---:B------:R-:W-:Y:S01]  /*16d0*/  VIADD R82, R84.reuse, 0x48 ;  /* 0x0000004854527836 */ /* 0x040fe20000000000 */
[----:B------:R-:W-:Y:S01]  /*16e0*/  LEA.HI R33, R35, R34, RZ, 0x2 ;  /* 0x0000002223217211 */ /* 0x000fe200078f10ff */
[----:B------:R-:W-:Y:S01]  /*16f0*/  VIADD R75, R84, 0x5c ;  /* 0x0000005c544b7836 */ /* 0x000fe20000000000 */
[----:B------:R-:W-:-:S02]  /*1700*/  SHF.R.S32.HI R34, RZ, 0x1f, R59 ;  /* 0x0000001fff227819 */ /* 0x000fc4000001143b */
[----:B------:R-:W-:Y:S02]  /*1710*/  IADD3 R57, R84, 0x18, RZ ;  /* 0x0000001854397810 */ /* 0x000fe40007ffe0ff */
[----:B------:R-:W-:Y:S02]  /*1720*/  SHF.R.S32.HI R35, RZ, 0x1f, R60 ;  /* 0x0000001fff237819 */ /* 0x000fe4000001143c */
[----:B------:R-:W-:Y:S02]  /*1730*/  LEA.HI R59, R34, R59, RZ, 0x2 ;  /* 0x0000003b223b7211 */ /* 0x000fe400078f10ff */
[----:B------:R-:W-:Y:S02]  /*1740*/  SHF.R.S32.HI R34, RZ, 0x1f, R57 ;  /* 0x0000001fff227819 */ /* 0x000fe40000011439 */
[----:B------:R-:W-:Y:S02]  /*1750*/  LEA.HI R60, R35, R60, RZ, 0x2 ;  /* 0x0000003c233c7211 */ /* 0x000fe400078f10ff */
[----:B------:R-:W-:-:S02]  /*1760*/  IADD3 R47, R84, 0x24, RZ ;  /* 0x00000024542f7810 */ /* 0x000fc40007ffe0ff */
[----:B------:R-:W-:Y:S02]  /*1770*/  SHF.R.S32.HI R35, RZ, 0x1f, R56 ;  /* 0x0000001fff237819 */ /* 0x000fe40000011438 */
[----:B------:R-:W-:Y:S02]  /*1780*/  LEA.HI R57, R34, R57, RZ, 0x2 ;  /* 0x0000003922397211 */ /* 0x000fe400078f10ff */
[----:B------:R-:W-:Y:S02]  /*1790*/  SHF.R.S32.HI R34, RZ, 0x1f, R47 ;  /* 0x0000001fff227819 */ /* 0x000fe4000001142f */
[----:B------:R-:W-:Y:S02]  /*17a0*/  LEA.HI R56, R35, R56, RZ, 0x2 ;  /* 0x0000003823387211 */ /* 0x000fe400078f10ff */
[----:B------:R-:W-:Y:S02]  /*17b0*/  SHF.R.S32.HI R35, RZ, 0x1f, R84 ;  /* 0x0000001fff237819 */ /* 0x000fe40000011454 */
[----:B------:R-:W-:-:S02]  /*17c0*/  LEA.HI R47, R34, R47, RZ, 0x2 ;  /* 0x0000002f222f7211 */ /* 0x000fc400078f10ff */
[----:B------:R-:W-:Y:S02]  /*17d0*/  SHF.R.S32.HI R34, RZ, 0x1f, R43 ;  /* 0x0000001fff227819 */ /* 0x000fe4000001142b */
[----:B------:R-:W-:Y:S02]  /*17e0*/  LEA.HI R35, R35, R84, RZ, 0x2 ;  /* 0x0000005423237211 */ /* 0x000fe400078f10ff */
[----:B------:R-:W-:Y:S02]  /*17f0*/  LEA.HI R43, R34, R43, RZ, 0x2 ;  /* 0x0000002b222b7211 */ /* 0x000fe400078f10ff */
[----:B------:R-:W-:Y:S02]  /*1800*/  SHF.R.S32.HI R34, RZ, 0x2, R35 ;  /* 0x00000002ff227819 */ /* 0x000fe40000011423 */
[C---:B------:R-:W-:Y:S02]  /*1810*/  IADD3 R37, R84.reuse, 0xc, RZ ;  /* 0x0000000c54257810 */ /* 0x040fe40007ffe0ff */
[----:B------:R-:W-:Y:S01]  /*1820*/  IADD3 R41, R84, 0x2c, RZ ;  /* 0x0000002c54297810 */ /* 0x000fe20007ffe0ff */
[----:B------:R-:W-:Y:S01]  /*1830*/  IMAD R34, R34, 0x18, R71 ;  /* 0x0000001822227824 */ /* 0x000fe200078e0247 */
[----:B------:R-:W-:-:S02]  /*1840*/  IADD3 R39, R84, 0x30, RZ ;  /* 0x0000003054277810 */ /* 0x000fc40007ffe0ff */
[----:B------:R-:W-:Y:S02]  /*1850*/  SHF.R.S32.HI R36, RZ, 0x2, R36 ;  /* 0x00000002ff247819 */ /* 0x000fe40000011424 */
[----:B------:R-:W-:Y:S02]  /*1860*/  SHF.R.S32.HI R32, RZ, 0x1f, R37 ;  /* 0x0000001fff207819 */ /* 0x000fe40000011425 */
[----:B------:R-:W-:Y:S01]  /*1870*/  SHF.R.S32.HI R38, RZ, 0x1f, R41 ;  /* 0x0000001fff267819 */ /* 0x000fe20000011429 */
[----:B------:R-:W-:Y:S01]  /*1880*/  IMAD R36, R36, 0x18, R71 ;  /* 0x0000001824247824 */ /* 0x000fe200078e0247 */
[----:B------:R-:W-:Y:S02]  /*1890*/  SHF.R.S32.HI R40, RZ, 0x1f, R39 ;  /* 0x0000001fff287819 */ /* 0x000fe40000011427 */
[----:B------:R-:W-:Y:S01]  /*18a0*/  IADD3 R58, R84, 0x20, RZ ;  /* 0x00000020543a7810 */ /* 0x000fe20007ffe0ff */
[----:B------:R-:W-:Y:S01]  /*18b0*/  IMAD.IADD R36, R73, 0x1, R36 ;  /* 0x0000000149247824 */ /* 0x000fe200078e0224 */
[----:B------:R-:W-:-:S02]  /*18c0*/  IADD3 R34, R34, R73, RZ ;  /* 0x0000004922227210 */ /* 0x000fc40007ffe0ff */
[----:B------:R-:W-:Y:S02]  /*18d0*/  LEA.HI R32, R32, R37, RZ, 0x2 ;  /* 0x0000002520207211 */ /* 0x000fe400078f10ff */
[----:B------:R-:W-:Y:S02]  /*18e0*/  LEA.HI R41, R38, R41, RZ, 0x2 ;  /* 0x0000002926297211 */ /* 0x000fe400078f10ff */
[----:B------:R-:W-:Y:S01]  /*18f0*/  LEA.HI R39, R40, R39, RZ, 0x2 ;  /* 0x0000002728277211 */ /* 0x000fe200078f10ff */
[----:B------:R-:W0:Y:S01]  /*1900*/  LDS.64 R34, [R34] ;  /* 0x0000000022227984 */ /* 0x000e220000000a00 */
[----:B------:R-:W-:Y:S02]  /*1910*/  SHF.R.S32.HI R37, RZ, 0x1f, R58 ;  /* 0x0000001fff257819 */ /* 0x000fe4000001143a */
[----:B------:R-:W-:Y:S02]  /*1920*/  IADD3 R40, R84, 0x34, RZ ;  /* 0x0000003454287810 */ /* 0x000fe40007ffe0ff */
[----:B------:R-:W-:-:S02]  /*1930*/  SHF.R.S32.HI R38, RZ, 0x2, R33 ;  /* 0x00000002ff267819 */ /* 0x000fc40000011421 */
[----:B------:R-:W-:Y:S02]  /*1940*/  IADD3 R42, R84, 0x38, RZ ;  /* 0x00000038542a7810 */ /* 0x000fe40007ffe0ff */
[----:B------:R-:W-:Y:S01]  /*1950*/  SHF.R.S32.HI R45, RZ, 0x1f, R40 ;  /* 0x0000001fff2d7819 */ /* 0x000fe20000011428 */
[----:B------:R-:W-:Y:S01]  /*1960*/  IMAD R44, R38, 0x18, R71 ;  /* 0x00000018262c7824 */ /* 0x000fe200078e0247 */
[----:B------:R-:W-:Y:S02]  /*1970*/  LEA.HI R58, R37, R58, RZ, 0x2 ;  /* 0x0000003a253a7211 */ /* 0x000fe400078f10ff */
[----:B------:R-:W-:Y:S01]  /*1980*/  SHF.R.S32.HI R33, RZ, 0x1f, R42 ;  /* 0x0000001fff217819 */ /* 0x000fe2000001142a */
[----:B------:R-:W1:Y:S01]  /*1990*/  LDS.64 R36, [R36] ;  /* 0x0000000024247984 */ /* 0x000e620000000a00 */
[----:B------:R-:W-:Y:S02]  /*19a0*/  LEA.HI R38, R45, R40, RZ, 0x2 ;  /* 0x000000282d267211 */ /* 0x000fe400078f10ff */
[----:B------:R-:W-:-:S02]  /*19b0*/  LEA.HI R40, R33, R42, RZ, 0x2 ;  /* 0x0000002a21287211 */ /* 0x000fc400078f10ff */
[----:B------:R-:W-:Y:S02]  /*19c0*/  IADD3 R33, R73, R44, RZ ;  /* 0x0000002c49217210 */ /* 0x000fe40007ffe0ff */
[----:B------:R-:W-:Y:S02]  /*19d0*/  IADD3 R74, R84, 0x40, RZ ;  /* 0x00000040544a7810 */ /* 0x000fe40007ffe0ff */
[----:B------:R-:W-:Y:S02]  /*19e0*/  SHF.R.S32.HI R44, RZ, 0x2, R32 ;  /* 0x00000002ff2c7819 */ /* 0x000fe40000011420 */
[----:B------:R-:W2:Y:S01]  /*19f0*/  LDS.64 R32, [R33] ;  /* 0x0000000021207984 */ /* 0x000ea20000000a00 */
[----:B------:R-:W-:Y:S02]  /*1a00*/  SHF.R.S32.HI R61, RZ, 0x1f, R46 ;  /* 0x0000001fff3d7819 */ /* 0x000fe4000001142e */
[----:B------:R-:W-:Y:S01]  /*1a10*/  SHF.R.S32.HI R45, RZ, 0x1f, R74 ;  /* 0x0000001fff2d7819 */ /* 0x000fe2000001144a */
[----:B------:R-:W-:Y:S01]  /*1a20*/  IMAD R44, R44, 0x18, R71 ;  /* 0x000000182c2c7824 */ /* 0x000fe200078e0247 */
[----:B------:R-:W-:-:S02]  /*1a30*/  LEA.HI R42, R61, R46, RZ, 0x2 ;  /* 0x0000002e3d2a7211 */ /* 0x000fc400078f10ff */
[C---:B------:R-:W-:Y:S01]  /*1a40*/  IADD3 R83, R84.reuse, 0x44, RZ ;  /* 0x0000004454537810 */ /* 0x040fe20007ffe0ff */
[----:B------:R-:W-:Y:S01]  /*1a50*/  IMAD.IADD R44, R73, 0x1, R44 ;  /* 0x00000001492c7824 */ /* 0x000fe200078e022c */
[----:B------:R-:W-:Y:S02]  /*1a60*/  LEA.HI R46, R45, R74, RZ, 0x2 ;  /* 0x0000004a2d2e7211 */ /* 0x000fe400078f10ff */
[----:B------:R-:W-:Y:S02]  /*1a70*/  SHF.R.S32.HI R45, RZ, 0x1f, R82 ;  /* 0x0000001fff2d7819 */ /* 0x000fe40000011452 */
[----:B------:R-:W-:Y:S02]  /*1a80*/  SHF.R.S32.HI R74, RZ, 0x1f, R83 ;  /* 0x0000001fff4a7819 */ /* 0x000fe40000011453 */
[C---:B------:R-:W-:Y:S02]  /*1a90*/  IADD3 R81, R84.reuse, 0x50, RZ ;  /* 0x0000005054517810 */ /* 0x040fe40007ffe0ff */
[----:B------:R-:W-:-:S02]  /*1aa0*/  IADD3 R80, R84, 0x4c, RZ ;  /* 0x0000004c54507810 */ /* 0x000fc40007ffe0ff */
[----:B------:R-:W-:Y:S02]  /*1ab0*/  LEA.HI R82, R45, R82, RZ, 0x2 ;  /* 0x000000522d527211 */ /* 0x000fe400078f10ff */
[----:B------:R-:W-:Y:S01]  /*1ac0*/  LEA.HI R83, R74, R83, RZ, 0x2 ;  /* 0x000000534a537211 */ /* 0x000fe200078f10ff */
[----:B------:R-:W3:Y:S01]  /*1ad0*/  LDS.64 R44, [R44] ;  /* 0x000000002c2c7984 */ /* 0x000ee20000000a00 */
[----:B------:R-:W-:Y:S02]  /*1ae0*/  SHF.R.S32.HI R74, RZ, 0x1f, R81 ;  /* 0x0000001fff4a7819 */ /* 0x000fe40000011451 */
[C---:B------:R-:W-:Y:S02]  /*1af0*/  IADD3 R77, R84.reuse, 0x54, RZ ;  /* 0x00000054544d7810 */ /* 0x040fe40007ffe0ff */
[----:B------:R-:W-:Y:S02]  /*1b00*/  SHF.R.S32.HI R61, RZ, 0x1f, R80 ;  /* 0x0000001fff3d7819 */ /* 0x000fe40000011450 */
[----:B------:R-:W-:-:S02]  /*1b10*/  IADD3 R76, R84, 0x58, RZ ;  /* 0x00000058544c7810 */ /* 0x000fc40007ffe0ff */
[----:B------:R-:W-:Y:S02]  /*1b20*/  LEA.HI R81, R74, R81, RZ, 0x2 ;  /* 0x000000514a517211 */ /* 0x000fe400078f10ff */
[----:B------:R-:W-:Y:S02]  /*1b30*/  SHF.R.S32.HI R74, RZ, 0x1f, R77 ;  /* 0x0000001fff4a7819 */ /* 0x000fe4000001144d */
[----:B------:R-:W-:Y:S02]  /*1b40*/  LEA.HI R80, R61, R80, RZ, 0x2 ;  /* 0x000000503d507211 */ /* 0x000fe400078f10ff */
[----:B------:R-:W-:Y:S02]  /*1b50*/  SHF.R.S32.HI R61, RZ, 0x1f, R76 ;  /* 0x0000001fff3d7819 */ /* 0x000fe4000001144c */
[----:B------:R-:W-:Y:S02]  /*1b60*/  IADD3 R85, R84, 0x60, RZ ;  /* 0x0000006054557810 */ /* 0x000fe40007ffe0ff */
[----:B------:R-:W-:-:S02]  /*1b70*/  SHF.R.S32.HI R60, RZ, 0x2, R60 ;  /* 0x00000002ff3c7819 */ /* 0x000fc4000001143c */
[----:B------:R-:W-:Y:S02]  /*1b80*/  LEA.HI R77, R74, R77, RZ, 0x2 ;  /* 0x0000004d4a4d7211 */ /* 0x000fe400078f10ff */
[----:B------:R-:W-:Y:S01]  /*1b90*/  SHF.R.S32.HI R74, RZ, 0x1f, R75 ;  /* 0x0000001fff4a7819 */ /* 0x000fe2000001144b */
[----:B------:R-:W-:Y:S01]  /*1ba0*/  IMAD R60, R60, 0x18, R71 ;  /* 0x000000183c3c7824 */ /* 0x000fe200078e0247 */
[----:B------:R-:W-:Y:S01]  /*1bb0*/  LEA.HI R76, R61, R76, RZ, 0x2 ;  /* 0x0000004c3d4c7211 */ /* 0x000fe200078f10ff */
[----:B0-----:R-:W-:Y:S01]  /*1bc0*/  FADD.FTZ R61, RZ, R34 ;  /* 0x00000022ff3d7221 */ /* 0x001fe20000010000 */
[----:B------:R-:W-:Y:S01]  /*1bd0*/  SHF.R.S32.HI R86, RZ, 0x1f, R85 ;  /* 0x0000001fff567819 */ /* 0x000fe20000011455 */
[----:B------:R-:W-:Y:S01]  /*1be0*/  FADD.FTZ R34, RZ, R35 ;  /* 0x00000023ff227221 */ /* 0x000fe20000010000 */
[----:B------:R-:W-:Y:S01]  /*1bf0*/  LEA.HI R74, R74, R75, RZ, 0x2 ;  /* 0x0000004b4a4a7211 */ /* 0x000fe200078f10ff */
[----:B-1----:R-:W-:Y:S01]  /*1c00*/  FADD.FTZ R61, R61, R36 ;  /* 0x000000243d3d7221 */ /* 0x002fe20000010000 */
[----:B------:R-:W-:Y:S01]  /*1c10*/  LEA.HI R75, R86, R85, RZ, 0x2 ;  /* 0x00000055564b7211 */ /* 0x000fe200078f10ff */
[----:B------:R-:W-:Y:S01]  /*1c20*/  FADD.FTZ R34, R34, R37 ;  /* 0x0000002522227221 */ /* 0x000fe20000010000 */
[----:B------:R-:W-:Y:S01]  /*1c30*/  SHF.R.S32.HI R86, RZ, 0x2, R59 ;  /* 0x00000002ff567819 */ /* 0x000fe2000001143b */
[----:B--2---:R-:W-:Y:S01]  /*1c40*/  FADD.FTZ R35, R61, R32 ;  /* 0x000000203d237221 */ /* 0x004fe20000010000 */
[----:B------:R-:W-:-:S02]  /*1c50*/  SHF.R.S32.HI R36, RZ, 0x2, R57 ;  /* 0x00000002ff247819 */ /* 0x000fc40000011439 */
[C---:B------:R-:W-:Y:S01]  /*1c60*/  IADD3 R57, R73.reuse, R60, RZ ;  /* 0x0000003c49397210 */ /* 0x040fe20007ffe0ff */
[--C-:B------:R-:W-:Y:S01]  /*1c70*/  IMAD R86, R86, 0x18, R71.reuse ;  /* 0x0000001856567824 */ /* 0x100fe200078e0247 */
[----:B------:R-:W-:Y:S01]  /*1c80*/  SHF.R.S32.HI R60, RZ, 0x2, R56 ;  /* 0x00000002ff3c7819 */ /* 0x000fe20000011438 */
[--C-:B------:R-:W-:Y:S01]  /*1c90*/  IMAD R36, R36, 0x18, R71.reuse ;  /* 0x0000001824247824 */ /* 0x100fe200078e0247 */
[----:B------:R-:W-:Y:S01]  /*1ca0*/  SHF.R.S32.HI R32, RZ, 0x2, R58 ;  /* 0x00000002ff207819 */ /* 0x000fe2000001143a */
[C---:B------:R-:W-:Y:S01]  /*1cb0*/  IMAD.IADD R59, R73.reuse, 0x1, R86 ;  /* 0x00000001493b7824 */ /* 0x040fe200078e0256 */
[----:B------:R-:W0:Y:S01]  /*1cc0*/  LDS.64 R56, [R57] ;  /* 0x0000000039387984 */ /* 0x000e220000000a00 */
[----:B------:R-:W-:Y:S01]  /*1cd0*/  IMAD R60, R60, 0x18, R71 ;  /* 0x000000183c3c7824 */ /* 0x000fe200078e0247 */
[C---:B------:R-:W-:Y:S01]  /*1ce0*/  IADD3 R36, R73.reuse, R36, RZ ;  /* 0x0000002449247210 */ /* 0x040fe20007ffe0ff */
[----:B------:R-:W-:Y:S01]  /*1cf0*/  FADD.FTZ R86, R34, R33 ;  /* 0x0000002122567221 */ /* 0x000fe20000010000 */
[----:B------:R-:W-:Y:S01]  /*1d00*/  SHF.R.S32.HI R88, RZ, 0x2, R47 ;  /* 0x00000002ff587819 */ /* 0x000fe2000001142f */
[----:B------:R-:W1:Y:S01]  /*1d10*/  LDS.64 R58, [R59] ;  /* 0x000000003b3a7984 */ /* 0x000e620000000a00 */
[----:B------:R-:W-:Y:S01]  /*1d20*/  IMAD R34, R32, 0x18, R71 ;  /* 0x0000001820227824 */ /* 0x000fe200078e0247 */
[----:B------:R-:W-:Y:S01]  /*1d30*/  IADD3 R32, R73, R60, RZ ;  /* 0x0000003c49207210 */ /* 0x000fe20007ffe0ff */
[----:B---3--:R-:W-:Y:S01]  /*1d40*/  FADD.FTZ R47, R35, R44 ;  /* 0x0000002c232f7221 */ /* 0x008fe20000010000 */
[----:B------:R-:W2:Y:S01]  /*1d50*/  LDS.64 R60, [R36] ;  /* 0x00000000243c7984 */ /* 0x000ea20000000a00 */
[----:B------:R-:W-:Y:S01]  /*1d60*/  SHF.R.S32.HI R90, RZ, 0x2, R43 ;  /* 0x00000002ff5a7819 */ /* 0x000fe2000001142b */
[----:B------:R-:W-:Y:S01]  /*1d70*/  IMAD R88, R88, 0x18, R71 ;  /* 0x0000001858587824 */ /* 0x000fe200078e0247 */
[----:B------:R-:W-:Y:S01]  /*1d80*/  SHF.R.S32.HI R44, RZ, 0x2, R41 ;  /* 0x00000002ff2c7819 */ /* 0x000fe20000011429 */
[C---:B------:R-:W-:Y:S01]  /*1d90*/  IMAD.IADD R34, R73.reuse, 0x1, R34 ;  /* 0x0000000149227824 */ /* 0x040fe200078e0222 */
[----:B------:R-:W3:Y:S01]  /*1da0*/  LDS.64 R32, [R32] ;  /* 0x0000000020207984 */ /* 0x000ee20000000a00 */
[--C-:B------:R-:W-:Y:S01]  /*1db0*/  IMAD R90, R90, 0x18, R71.reuse ;  /* 0x000000185a5a7824 */ /* 0x100fe200078e0247 */
[C---:B------:R-:W-:Y:S01]  /*1dc0*/  IADD3 R37, R73.reuse, R88, RZ ;  /* 0x0000005849257210 */ /* 0x040fe20007ffe0ff */
[----:B------:R-:W-:Y:S01]  /*1dd0*/  IMAD R44, R44, 0x18, R71 ;  /* 0x000000182c2c7824 */ /* 0x000fe200078e0247 */
[----:B------:R-:W-:Y:S01]  /*1de0*/  SHF.R.S32.HI R88, RZ, 0x2, R39 ;  /* 0x00000002ff587819 */ /* 0x000fe20000011427 */
[----:B------:R-:W4:Y:S01]  /*1df0*/  LDS.64 R34, [R34] ;  /* 0x0000000022227984 */ /* 0x000f220000000a00 */
[C---:B------:R-:W-:Y:S01]  /*1e00*/  IADD3 R39, R73.reuse, R90, RZ ;  /* 0x0000005a49277210 */ /* 0x040fe20007ffe0ff */
[C---:B------:R-:W-:Y:S01]  /*1e10*/  IMAD.IADD R41, R73.reuse, 0x1, R44 ;  /* 0x0000000149297824 */ /* 0x040fe200078e022c */
[----:B------:R-:W-:Y:S01]  /*1e20*/  SHF.R.S32.HI R90, RZ, 0x2, R38 ;  /* 0x00000002ff5a7819 */ /* 0x000fe20000011426 */
[----:B------:R-:W5:Y:S01]  /*1e30*/  LDS.64 R36, [R37] ;  /* 0x0000000025247984 */ /* 0x000f620000000a00 */
[----:B------:R-:W-:Y:S01]  /*1e40*/  IMAD R88, R88, 0x18, R71 ;  /* 0x0000001858587824 */ /* 0x000fe200078e0247 */
[----:B------:R-:W-:Y:S01]  /*1e50*/  SHF.R.S32.HI R44, RZ, 0x2, R40 ;  /* 0x00000002ff2c7819 */ /* 0x000fe20000011428 */
[----:B------:R-:W-:Y:S01]  /*1e60*/  FADD.FTZ R86, R86, R45 ;  /* 0x0000002d56567221 */ /* 0x000fe20000010000 */
[----:B------:R-:W5:Y:S01]  /*1e70*/  LDS.64 R38, [R39] ;  /* 0x0000000027267984 */ /* 0x000f620000000a00 */
[--C-:B------:R-:W-:Y:S01]  /*1e80*/  IMAD R90, R90, 0x18, R71.reuse ;  /* 0x000000185a5a7824 */ /* 0x100fe200078e0247 */
[----:B------:R-:W-:Y:S01]  /*1e90*/  IADD3 R43, R73, R88, RZ ;  /* 0x00000058492b7210 */ /* 0x000fe20007ffe0ff */
[----:B------:R-:W-:Y:S01]  /*1ea0*/  IMAD R88, R44, 0x18, R71 ;  /* 0x000000182c587824 */ /* 0x000fe200078e0247 */
[----:B------:R-:W5:Y:S01]  /*1eb0*/  LDS.64 R40, [R41] ;  /* 0x0000000029287984 */ /* 0x000f620000000a00 */
[----:B------:R-:W-:-:S02]  /*1ec0*/  SHF.R.S32.HI R92, RZ, 0x2, R42 ;  /* 0x00000002ff5c7819 */ /* 0x000fc4000001142a */
[C---:B------:R-:W-:Y:S01]  /*1ed0*/  IADD3 R44, R73.reuse, R90, RZ ;  /* 0x0000005a492c7210 */ /* 0x040fe20007ffe0ff */
[----:B------:R-:W5:Y:S01]  /*1ee0*/  LDS.64 R42, [R43] ;  /* 0x000000002b2a7984 */ /* 0x000f620000000a00 */
[----:B------:R-:W-:Y:S01]  /*1ef0*/  IMAD.IADD R88, R73, 0x1, R88 ;  /* 0x0000000149587824 */ /* 0x000fe200078e0258 */
[----:B------:R-:W-:Y:S01]  /*1f00*/  SHF.R.S32.HI R90, RZ, 0x2, R46 ;  /* 0x00000002ff5a7819 */ /* 0x000fe2000001142e */
[----:B------:R-:W-:Y:S01]  /*1f10*/  IMAD R92, R92, 0x18, R71 ;  /* 0x000000185c5c7824 */ /* 0x000fe200078e0247 */
[----:B------:R-:W-:Y:S01]  /*1f20*/  SHF.R.S32.HI R82, RZ, 0x2, R82 ;  /* 0x00000002ff527819 */ /* 0x000fe20000011452 */
[----:B------:R-:W5:Y:S01]  /*1f30*/  LDS.64 R44, [R44] ;  /* 0x000000002c2c7984 */ /* 0x000f620000000a00 */
[----:B0-----:R-:W-:Y:S01]  /*1f40*/  FADD.FTZ R85, R47, R56 ;  /* 0x000000382f557221 */ /* 0x001fe20000010000 */
[----:B------:R-:W-:Y:S01]  /*1f50*/  FADD.FTZ R86, R86, R57 ;  /* 0x0000003956567221 */ /* 0x000fe20000010000 */
[----:B------:R-:W-:Y:S01]  /*1f60*/  IADD3 R56, R73, R92, RZ ;  /* 0x0000005c49387210 */ /* 0x000fe20007ffe0ff */
[----:B------:R-:W0:Y:S01]  /*1f70*/  LDS.64 R46, [R88] ;  /* 0x00000000582e7984 */ /* 0x000e220000000a00 */
[----:B-1----:R-:W-:Y:S01]  /*1f80*/  FADD.FTZ R87, R85, R58 ;  /* 0x0000003a55577221 */ /* 0x002fe20000010000 */
[----:B------:R-:W-:Y:S01]  /*1f90*/  FADD.FTZ R86, R86, R59 ;  /* 0x0000003b56567221 */ /* 0x000fe20000010000 */
[----:B------:R-:W-:Y:S01]  /*1fa0*/  IADD3 R85, R84, 0x64, RZ ;  /* 0x0000006454557810 */ /* 0x000fe20007ffe0ff */
[----:B------:R-:W-:Y:S01]  /*1fb0*/  IMAD R90, R90, 0x18, R71 ;  /* 0x000000185a5a7824 */ /* 0x000fe200078e0247 */
[----:B------:R-:W1:Y:S01]  /*1fc0*/  LDS.64 R56, [R56] ;  /* 0x0000000038387984 */ /* 0x000e620000000a00 */
[----:B--2---:R-:W-:Y:S01]  /*1fd0*/  FADD.FTZ R87, R87, R60 ;  /* 0x0000003c57577221 */ /* 0x004fe20000010000 */
[----:B------:R-:W-:Y:S01]  /*1fe0*/  FADD.FTZ R86, R86, R61 ;  /* 0x0000003d56567221 */ /* 0x000fe20000010000 */
[----:B------:R-:W-:Y:S01]  /*1ff0*/  SHF.R.S32.HI R60, RZ, 0x1f, R85 ;  /* 0x0000001fff3c7819 */ /* 0x000fe20000011455 */
[----:B------:R-:W-:-:S02]  /*2000*/  IMAD.IADD R58, R73, 0x1, R90 ;  /* 0x00000001493a7824 */ /* 0x000fc400078e025a */
[----:B---3--:R-:W-:Y:S01]  /*2010*/  FADD.FTZ R87, R87, R32 ;  /* 0x0000002057577221 */ /* 0x008fe20000010000 */
[----:B------:R-:W-:Y:S01]  /*2020*/  IADD3 R61, R84, 0x68, RZ ;  /* 0x00000068543d7810 */ /* 0x000fe20007ffe0ff */
[----:B------:R-:W-:Y:S01]  /*2030*/  FADD.FTZ R86, R86, R33 ;  /* 0x0000002156567221 */ /* 0x000fe20000010000 */
[----:B------:R-:W-:Y:S01]  /*2040*/  LEA.HI R60, R60, R85, RZ, 0x2 ;  /* 0x000000553c3c7211 */ /* 0x000fe200078f10ff */
[----:B------:R-:W-:Y:S02]  /*2050*/  VIADD R33, R84, 0x70 ;  /* 0x0000007054217836 */ /* 0x000fe40000000000 */
[----:B----4-:R-:W-:Y:S01]  /*2060*/  FADD.FTZ R87, R87, R34 ;  /* 0x0000002257577221 */ /* 0x010fe20000010000 */
[----:B------:R-:W-:Y:S01]  /*2070*/  SHF.R.S32.HI R32, RZ, 0x1f, R61 ;  /* 0x0000001fff207819 */ /* 0x000fe2000001143d */
[----:B------:R-:W-:Y:S01]  /*2080*/  FADD.FTZ R86, R86, R35 ;  /* 0x0000002356567221 */ /* 0x000fe20000010000 */
[----:B------:R-:W-:Y:S01]  /*2090*/  IADD3 R85, R84, 0x6c, RZ ;  /* 0x0000006c54557810 */ /* 0x000fe20007ffe0ff */
[----:B-----5:R-:W-:Y:S01]  /*20a0*/  FADD.FTZ R87, R87, R36 ;  /* 0x0000002457577221 */ /* 0x020fe20000010000 */
        /* <DEDUP_REMOVED lines=8> */
[----:B------:R-:W-:Y:S01]  /*2130*/  SHF.R.S32.HI R32, RZ, 0x1f, R33 ;  /* 0x0000001fff207819 */ /* 0x000fe20000011421 */
[----:B------:R-:W-:Y:S01]  /*2140*/  FADD.FTZ R86, R86, R41 ;  /* 0x0000002956567221 */ /* 0x000fe20000010000 */
[----:B------:R-:W2:Y:S01]  /*2150*/  LDS.64 R58, [R58] ;  /* 0x000000003a3a7984 */ /* 0x000ea20000000a00 */
[----:B------:R-:W-:Y:S01]  /*2160*/  FADD.FTZ R87, R87, R42 ;  /* 0x0000002a57577221 */ /* 0x000fe20000010000 */
[----:B------:R-:W-:Y:S01]  /*2170*/  LEA.HI R84, R32, R33, RZ, 0x2 ;  /* 0x0000002120547211 */ /* 0x000fe200078f10ff */
[----:B------:R-:W-:Y:S01]  /*2180*/  FADD.FTZ R86, R86, R43 ;  /* 0x0000002b56567221 */ /* 0x000fe20000010000 */
[----:B------:R-:W-:Y:S01]  /*2190*/  SHF.R.S32.HI R32, RZ, 0x2, R83 ;  /* 0x00000002ff207819 */ /* 0x000fe20000011453 */
[----:B------:R-:W-:-:S02]  /*21a0*/  IMAD R82, R82, 0x18, R71 ;  /* 0x0000001852527824 */ /* 0x000fc400078e0247 */
[----:B------:R-:W-:Y:S01]  /*21b0*/  FADD.FTZ R87, R87, R44 ;  /* 0x0000002c57577221 */ /* 0x000fe20000010000 */
[----:B------:R-:W-:Y:S01]  /*21c0*/  SHF.R.S32.HI R33, RZ, 0x1f, R34 ;  /* 0x0000001fff217819 */ /* 0x000fe20000011422 */
[----:B------:R-:W-:Y:S01]  /*21d0*/  FADD.FTZ R86, R86, R45 ;  /* 0x0000002d56567221 */ /* 0x000fe20000010000 */
[----:B------:R-:W-:Y:S02]  /*21e0*/  IMAD R32, R32, 0x18, R71 ;  /* 0x0000001820207824 */ /* 0x000fe400078e0247 */
[----:B0-----:R-:W-:Y:S01]  /*21f0*/  FADD.FTZ R87, R87, R46 ;  /* 0x0000002e57577221 */ /* 0x001fe20000010000 */
[----:B------:R-:W-:Y:S01]  /*2200*/  LEA.HI R83, R33, R34, RZ, 0x2 ;  /* 0x0000002221537211 */ /* 0x000fe200078f10ff */
[----:B------:R-:W-:Y:S01]  /*2210*/  FADD.FTZ R86, R86, R47 ;  /* 0x0000002f56567221 */ /* 0x000fe20000010000 */
[----:B------:R-:W-:Y:S01]  /*2220*/  SHF.R.S32.HI R34, RZ, 0x2, R80 ;  /* 0x00000002ff227819 */ /* 0x000fe20000011450 */
[----:B-1----:R-:W-:Y:S01]  /*2230*/  FADD.FTZ R87, R87, R56 ;  /* 0x0000003857577221 */ /* 0x002fe20000010000 */
[C---:B------:R-:W-:Y:S01]  /*2240*/  IADD3 R56, R73.reuse, R32, RZ ;  /* 0x0000002049387210 */ /* 0x040fe20007ffe0ff */
[----:B------:R-:W-:Y:S01]  /*2250*/  FADD.FTZ R80, R86, R57 ;  /* 0x0000003956507221 */ /* 0x000fe20000010000 */
[----:B------:R-:W-:Y:S01]  /*2260*/  SHF.R.S32.HI R36, RZ, 0x2, R81 ;  /* 0x00000002ff247819 */ /* 0x000fe20000011451 */
[----:B------:R-:W-:Y:S01]  /*2270*/  IMAD R34, R34, 0x18, R71 ;  /* 0x0000001822227824 */ /* 0x000fe200078e0247 */
[----:B------:R-:W-:Y:S01]  /*2280*/  SHF.R.S32.HI R38, RZ, 0x2, R77 ;  /* 0x00000002ff267819 */ /* 0x000fe2000001144d */
[C---:B------:R-:W-:Y:S01]  /*2290*/  IMAD.IADD R32, R73.reuse, 0x1, R82 ;  /* 0x0000000149207824 */ /* 0x040fe200078e0252 */
[----:B------:R-:W0:Y:S01]  /*22a0*/  LDS.64 R56, [R56] ;  /* 0x0000000038387984 */ /* 0x000e220000000a00 */
[--C-:B------:R-:W-:Y:S01]  /*22b0*/  IMAD R36, R36, 0x18, R71.reuse ;  /* 0x0000001824247824 */ /* 0x100fe200078e0247 */
[C---:B------:R-:W-:Y:S01]  /*22c0*/  IADD3 R34, R73.reuse, R34, RZ ;  /* 0x0000002249227210 */ /* 0x040fe20007ffe0ff */
[--C-:B------:R-:W-:Y:S01]  /*22d0*/  IMAD R38, R38, 0x18, R71.reuse ;  /* 0x0000001826267824 */ /* 0x100fe200078e0247 */
[----:B------:R-:W-:Y:S01]  /*22e0*/  SHF.R.S32.HI R76, RZ, 0x2, R76 ;  /* 0x00000002ff4c7819 */ /* 0x000fe2000001144c */
[----:B------:R-:W1:Y:S01]  /*22f0*/  LDS.64 R32, [R32] ;  /* 0x0000000020207984 */ /* 0x000e620000000a00 */
[C---:B------:R-:W-:Y:S01]  /*2300*/  IADD3 R36, R73.reuse, R36, RZ ;  /* 0x0000002449247210 */ /* 0x040fe20007ffe0ff */
[----:B------:R-:W-:Y:S01]  /*2310*/  IMAD.IADD R38, R73, 0x1, R38 ;  /* 0x0000000149267824 */ /* 0x000fe200078e0226 */
[----:B------:R-:W-:Y:S01]  /*2320*/  SHF.R.S32.HI R74, RZ, 0x2, R74 ;  /* 0x00000002ff4a7819 */ /* 0x000fe2000001144a */
[----:B------:R-:W3:Y:S01]  /*2330*/  LDS.64 R34, [R34] ;  /* 0x0000000022227984 */ /* 0x000ee20000000a00 */
[----:B------:R-:W-:Y:S01]  /*2340*/  IMAD R76, R76, 0x18, R71 ;  /* 0x000000184c4c7824 */ /* 0x000fe200078e0247 */
[----:B------:R-:W-:-:S02]  /*2350*/  SHF.R.S32.HI R42, RZ, 0x2, R75 ;  /* 0x00000002ff2a7819 */ /* 0x000fc4000001144b */
[----:B------:R-:W4:Y:S01]  /*2360*/  LDS.64 R36, [R36] ;  /* 0x0000000024247984 */ /* 0x000f220000000a00 */
[--C-:B------:R-:W-:Y:S01]  /*2370*/  IMAD R74, R74, 0x18, R71.reuse ;  /* 0x000000184a4a7824 */ /* 0x100fe200078e0247 */
[C---:B------:R-:W-:Y:S01]  /*2380*/  IADD3 R40, R73.reuse, R76, RZ ;  /* 0x0000004c49287210 */ /* 0x040fe20007ffe0ff */
[----:B------:R-:W-:Y:S01]  /*2390*/  IMAD R44, R42, 0x18, R71 ;  /* 0x000000182a2c7824 */ /* 0x000fe200078e0247 */
[----:B------:R-:W-:Y:S01]  /*23a0*/  SHF.R.S32.HI R60, RZ, 0x2, R60 ;  /* 0x00000002ff3c7819 */ /* 0x000fe2000001143c */
[----:B------:R-:W5:Y:S01]  /*23b0*/  LDS.64 R38, [R38] ;  /* 0x0000000026267984 */ /* 0x000f620000000a00 */
[C---:B------:R-:W-:Y:S01]  /*23c0*/  IADD3 R42, R73.reuse, R74, RZ ;  /* 0x0000004a492a7210 */ /* 0x040fe20007ffe0ff */
[----:B------:R-:W-:Y:S01]  /*23d0*/  IMAD.IADD R44, R73, 0x1, R44 ;  /* 0x00000001492c7824 */ /* 0x000fe200078e022c */
[----:B------:R-:W-:Y:S01]  /*23e0*/  SHF.R.S32.HI R46, RZ, 0x2, R61 ;  /* 0x00000002ff2e7819 */ /* 0x000fe2000001143d */
[----:B------:R-:W5:Y:S01]  /*23f0*/  LDS.64 R40, [R40] ;  /* 0x0000000028287984 */ /* 0x000f620000000a00 */
[----:B------:R-:W-:-:S02]  /*2400*/  IMAD R60, R60, 0x18, R71 ;  /* 0x000000183c3c7824 */ /* 0x000fc400078e0247 */
[----:B--2---:R-:W-:Y:S01]  /*2410*/  FADD.FTZ R81, R87, R58 ;  /* 0x0000003a57517221 */ /* 0x004fe20000010000 */
[----:B------:R-:W-:Y:S01]  /*2420*/  SHF.R.S32.HI R74, RZ, 0x2, R85 ;  /* 0x00000002ff4a7819 */ /* 0x000fe20000011455 */
[----:B------:R-:W2:Y:S01]  /*2430*/  LDS.64 R42, [R42] ;  /* 0x000000002a2a7984 */ /* 0x000ea20000000a00 */
[----:B------:R-:W-:Y:S01]  /*2440*/  IMAD R58, R46, 0x18, R71 ;  /* 0x000000182e3a7824 */ /* 0x000fe200078e0247 */
[C---:B------:R-:W-:Y:S01]  /*2450*/  IADD3 R46, R73.reuse, R60, RZ ;  /* 0x0000003c492e7210 */ /* 0x040fe20007ffe0ff */
[----:B------:R-:W-:Y:S01]  /*2460*/  FADD.FTZ R80, R80, R59 ;  /* 0x0000003b50507221 */ /* 0x000fe20000010000 */
[----:B------:R-:W-:Y:S01]  /*2470*/  SHF.R.S32.HI R84, RZ, 0x2, R84 ;  /* 0x00000002ff547819 */ /* 0x000fe20000011454 */
[----:B------:R-:W2:Y:S01]  /*2480*/  LDS.64 R44, [R44] ;  /* 0x000000002c2c7984 */ /* 0x000ea20000000a00 */
[----:B------:R-:W-:Y:S01]  /*2490*/  IMAD R74, R74, 0x18, R71 ;  /* 0x000000184a4a7824 */ /* 0x000fe200078e0247 */
[----:B------:R-:W-:Y:S02]  /*24a0*/  IADD3 R60, R73, R58, RZ ;  /* 0x0000003a493c7210 */ /* 0x000fe40007ffe0ff */
[----:B------:R-:W2:Y:S01]  /*24b0*/  LDS.64 R46, [R46] ;  /* 0x000000002e2e7984 */ /* 0x000ea20000000a00 */
[----:B------:R-:W-:Y:S01]  /*24c0*/  SHF.R.S32.HI R76, RZ, 0x2, R83 ;  /* 0x00000002ff4c7819 */ /* 0x000fe20000011453 */
[----:B------:R-:W-:-:S02]  /*24d0*/  IMAD R84, R84, 0x18, R71 ;  /* 0x0000001854547824 */ /* 0x000fc400078e0247 */
[----:B------:R-:W-:Y:S01]  /*24e0*/  IMAD.IADD R58, R73, 0x1, R74 ;  /* 0x00000001493a7824 */ /* 0x000fe200078e024a */
[----:B------:R-:W2:Y:S01]  /*24f0*/  LDS.64 R60, [R60] ;  /* 0x000000003c3c7984 */ /* 0x000ea20000000a00 */
[----:B0-----:R-:W-:Y:S01]  /*2500*/  FADD.FTZ R81, R81, R56 ;  /* 0x0000003851517221 */ /* 0x001fe20000010000 */
        /* <DEDUP_REMOVED lines=8> */
[----:B---3--:R-:W-:-:S02]  /*2590*/  FADD.FTZ R81, R81, R34 ;  /* 0x0000002251517221 */ /* 0x008fc40000010000 */
[----:B------:R-:W-:Y:S01]  /*25a0*/  FADD.FTZ R80, R80, R35 ;  /* 0x0000002350507221 */ /* 0x000fe20000010000 */
[----:B------:R-:W3:Y:S01]  /*25b0*/  LDS.64 R32, [R76] ;  /* 0x000000004c207984 */ /* 0x000ee20000000a00 */
[----:B----4-:R-:W-:Y:S02]  /*25c0*/  FADD.FTZ R81, R81, R36 ;  /* 0x0000002451517221 */ /* 0x010fe40000010000 */
[----:B------:R-:W-:Y:S02]  /*25d0*/  FADD.FTZ R80, R80, R37 ;  /* 0x0000002550507221 */ /* 0x000fe40000010000 */
[----:B-----5:R-:W-:Y:S02]  /*25e0*/  FADD.FTZ R81, R81, R38 ;  /* 0x0000002651517221 */ /* 0x020fe40000010000 */
[----:B------:R-:W-:Y:S02]  /*25f0*/  FADD.FTZ R80, R80, R39 ;  /* 0x0000002750507221 */ /* 0x000fe40000010000 */
[----:B------:R-:W-:-:S02]  /*2600*/  FADD.FTZ R81, R81, R40 ;  /* 0x0000002851517221 */ /* 0x000fc40000010000 */
[----:B------:R-:W-:Y:S02]  /*2610*/  FADD.FTZ R80, R80, R41 ;  /* 0x0000002950507221 */ /* 0x000fe40000010000 */
[----:B--2---:R-:W-:Y:S02]  /*2620*/  FADD.FTZ R81, R81, R42 ;  /* 0x0000002a51517221 */ /* 0x004fe40000010000 */
[----:B------:R-:W-:Y:S02]  /*2630*/  FADD.FTZ R80, R80, R43 ;  /* 0x0000002b50507221 */ /* 0x000fe40000010000 */
[----:B------:R-:W-:Y:S02]  /*2640*/  FADD.FTZ R81, R81, R44 ;  /* 0x0000002c51517221 */ /* 0x000fe40000010000 */
[----:B------:R-:W-:Y:S02]  /*2650*/  FADD.FTZ R80, R80, R45 ;  /* 0x0000002d50507221 */ /* 0x000fe40000010000 */
[----:B------:R-:W-:-:S02]  /*2660*/  FADD.FTZ R81, R81, R46 ;  /* 0x0000002e51517221 */ /* 0x000fc40000010000 */
[----:B------:R-:W-:Y:S02]  /*2670*/  FADD.FTZ R80, R80, R47 ;  /* 0x0000002f50507221 */ /* 0x000fe40000010000 */
[----:B------:R-:W-:Y:S02]  /*2680*/  FADD.FTZ R81, R81, R60 ;  /* 0x0000003c51517221 */ /* 0x000fe40000010000 */
[----:B------:R-:W-:Y:S02]  /*2690*/  FADD.FTZ R80, R80, R61 ;  /* 0x0000003d50507221 */ /* 0x000fe40000010000 */
[----:B0-----:R-:W-:Y:S02]  /*26a0*/  FADD.FTZ R81, R81, R58 ;  /* 0x0000003a51517221 */ /* 0x001fe40000010000 */
[----:B------:R-:W-:Y:S02]  /*26b0*/  FADD.FTZ R80, R80, R59 ;  /* 0x0000003b50507221 */ /* 0x000fe40000010000 */
[----:B-1----:R-:W-:-:S02]  /*26c0*/  FADD.FTZ R81, R81, R56 ;  /* 0x0000003851517221 */ /* 0x002fc40000010000 */
[----:B------:R-:W-:Y:S02]  /*26d0*/  FADD.FTZ R80, R80, R57 ;  /* 0x0000003950507221 */ /* 0x000fe40000010000 */
[----:B---3--:R-:W-:Y:S02]  /*26e0*/  FADD.FTZ R42, R81, R32 ;  /* 0x00000020512a7221 */ /* 0x008fe40000010000 */
[----:B------:R-:W-:-:S07]  /*26f0*/  FADD.FTZ R44, R80, R33 ;  /* 0x00000021502c7221 */ /* 0x000fce0000010000 */
.L_x_2938:
[----:B------:R-:W-:Y:S05]  /*2700*/  BSYNC B0 ;  /* 0x0000000000007941 */ /* 0x000fea0003800000 */
.L_x_2937:
        /* <DEDUP_REMOVED lines=19> */
.L_x_2940:
[----:B------:R-:W-:Y:S05]  /*2840*/  BSYNC B0 ;  /* 0x0000000000007941 */ /* 0x000fea0003800000 */
.L_x_2939:
        /* <DEDUP_REMOVED lines=13> */
.L_x_2943:
[----:B------:R-:W2:Y:S04]  /*2920*/  LD.E.STRONG.GPU R34, desc[UR8][R32.64] ;  /* 0x0000000820227980 */ /* 0x000ea8000c10f900 */
[----:B--2---:R-:W-:Y:S01]  /*2930*/  CCTL.IVALL ;  /* 0x00000000ff00798f */ /* 0x004fe20002000000 */
[----:B------:R-:W-:Y:S05]  /*2940*/  YIELD ;  /* 0x0000000000007946 */ /* 0x000fea0003800000 */
[----:B-----5:R-:W-:-:S04]  /*2950*/  LOP3.LUT R34, R34, R35, RZ, 0x3c, !PT ;  /* 0x0000002322227212 */ /* 0x020fc800078e3cff */
[----:B------:R-:W-:-:S13]  /*2960*/  ISETP.GT.AND P1, PT, R34, -0x1, PT ;  /* 0xffffffff2200780c */ /* 0x000fda0003f24270 */
[----:B------:R-:W-:Y:S05]  /*2970*/  @P1 BRA `(.L_x_2943) ;  /* 0xfffffffc00e81947 */ /* 0x000fea000383ffff */
.L_x_2942:
[----:B------:R-:W-:Y:S05]  /*2980*/  WARPSYNC.ALL ;  /* 0x0000000000007948 */ /* 0x000fea0003800000 */
[----:B------:R-:W-:Y:S06]  /*2990*/  BAR.SYNC.DEFER_BLOCKING 0x0 ;  /* 0x0000000000007b1d */ /* 0x000fec0000010000 */
[----:B------:R-:W-:Y:S05]  /*29a0*/  BRA `(.L_x_2944) ;  /* 0x0000000000507947 */ /* 0x000fea0003800000 */
.L_x_2941:
[----:B------:R-:W-:Y:S01]  /*29b0*/  BAR.SYNC.DEFER_BLOCKING 0x0 ;  /* 0x0000000000007b1d */ /* 0x000fe20000010000 */
[----:B------:R-:W-:-:S13]  /*29c0*/  ISETP.NE.AND P1, PT, R6, RZ, PT ;  /* 0x000000ff0600720c */ /* 0x000fda0003f25270 */
[----:B------:R-:W-:Y:S05]  /*29d0*/  @P1 BRA `(.L_x_2945) ;  /* 0x00000000003c1947 */ /* 0x000fea0003800000 */
[----:B0-----:R-:W-:Y:S02]  /*29e0*/  SHF.R.U32.HI R33, RZ, 0x1, R0 ;  /* 0x00000001ff217819 */ /* 0x001fe40000011600 */
[----:B------:R-:W-:Y:S02]  /*29f0*/  MOV R32, 0x7fffffc1 ;  /* 0x7fffffc100207802 */ /* 0x000fe40000000f00 */
[----:B------:R-:W-:-:S04]  /*2a00*/  IADD3 R33, -R33, RZ, RZ ;  /* 0x000000ff21217210 */ /* 0x000fc80007ffe1ff */
[----:B------:R-:W-:-:S04]  /*2a10*/  ISETP.NE.AND P1, PT, R2, R33, PT ;  /* 0x000000210200720c */ /* 0x000fc80003f25270 */
[----:B------:R-:W-:Y:S01]  /*2a20*/  SEL R33, R32, 0x1, !P1 ;  /* 0x0000000120217807 */ /* 0x000fe20004800000 */
[----:B------:R-:W-:Y:S06]  /*2a30*/  MEMBAR.ALL.GPU ;  /* 0x0000000000007992 */ /* 0x000fec000000a000 */
[----:B------:R-:W-:-:S00]  /*2a40*/  ERRBAR ;  /* 0x00000000000079ab */ /* 0x000fc00000000000 */
[----:B------:R-:W-:Y:S06]  /*2a50*/  CGAERRBAR ;  /* 0x00000000000075ab */ /* 0x000fec0000000000 */
[----:B------:R0:W5:Y:S02]  /*2a60*/  ATOM.E.ADD.STRONG.GPU PT, R33, desc[UR8][R78.64], R33 ;  /* 0x000000214e21798a */ /* 0x00016400081ee1c8 */
.L_x_2946:
[----:B------:R-:W2:Y:S04]  /*2a70*/  LD.E.STRONG.GPU R32, desc[UR8][R78.64] ;  /* 0x000000084e207980 */ /* 0x000ea8000c10f900 */
[----:B--2---:R-:W-:Y:S01]  /*2a80*/  CCTL.IVALL ;  /* 0x00000000ff00798f */ /* 0x004fe20002000000 */
[----:B------:R-:W-:Y:S05]  /*2a90*/  YIELD ;  /* 0x0000000000007946 */ /* 0x000fea0003800000 */
[----:B-----5:R-:W-:-:S04]  /*2aa0*/  LOP3.LUT R32, R32, R33, RZ, 0x3c, !PT ;  /* 0x0000002120207212 */ /* 0x020fc800078e3cff */
[----:B------:R-:W-:-:S13]  /*2ab0*/  ISETP.GT.AND P1, PT, R32, -0x1, PT ;  /* 0xffffffff2000780c */ /* 0x000fda0003f24270 */
[----:B------:R-:W-:Y:S05]  /*2ac0*/  @P1 BRA `(.L_x_2946) ;  /* 0xfffffffc00e81947 */ /* 0x000fea000383ffff */
.L_x_2945:
[----:B------:R-:W-:Y:S05]  /*2ad0*/  WARPSYNC.ALL ;  /* 0x0000000000007948 */ /* 0x000fea0003800000 */
[----:B------:R-:W-:Y:S06]  /*2ae0*/  BAR.SYNC.DEFER_BLOCKING 0x0 ;  /* 0x0000000000007b1d */ /* 0x000fec0000010000 */
.L_x_2944:
[----:B------:R-:W-:Y:S01]  /*2af0*/  ISETP.GT.U32.AND P1, PT, R6, 0xff, PT ;  /* 0x000000ff0600780c */ /* 0x000fe20003f24070 */
[----:B------:R-:W1:Y:S01]  /*2b00*/  S2UR UR6, SR_CgaCtaId ;  /* 0x00000000000679c3 */ /* 0x000e620000008800 */
[----:B------:R-:W-:Y:S01]  /*2b10*/  UMOV UR5, 0x400 ;  /* 0x0000040000057882 */ /* 0x000fe20000000000 */
[----:B------:R-:W-:Y:S01]  /*2b20*/  SHF.L.U32 R4, R4, 0x3, RZ ;  /* 0x0000000304047819 */ /* 0x000fe200000006ff */
[----:B------:R-:W-:-:S09]  /*2b30*/  ULDC.64 UR12, c[0x0][0x210] ;  /* 0x00008400000c7ab9 */ /* 0x000fd20000000a00 */
        /* <DEDUP_REMOVED lines=35> */
[----:B------:R-:W0:Y:S01]  /*2d70*/  SHFL.BFLY PT, R37, R34, 0x2, 0x1f ;  /* 0x0c401f0022257f89 */ /* 0x000e2200000e0000 */
[----:B------:R-:W-:Y:S02]  /*2d80*/  LOP3.LUT R32, R4, 0x8, RZ, 0xc0, !PT ;  /* 0x0000000804207812 */ /* 0x000fe400078ec0ff */
[----:B------:R-:W-:Y:S01]  /*2d90*/  @!P1 SHF.R.U32.HI R4, RZ, 0x2, R6 ;  /* 0x00000002ff049819 */ /* 0x000fe20000011606 */
[----:B------:R-:W1:Y:S02]  /*2da0*/  SHFL.BFLY PT, R36, R35, 0x2, 0x1f ;  /* 0x0c401f0023247f89 */ /* 0x000e6400000e0000 */
[----:B------:R-:W-:Y:S01]  /*2db0*/  IMAD.IADD R7, R7, 0x1, -R32 ;  /* 0x0000000107077824 */ /* 0x000fe200078e0a20 */
[----:B------:R-:W-:-:S04]  /*2dc0*/  @!P1 LOP3.LUT R4, R4, 0x3ffffff8, RZ, 0xc0, !PT ;  /* 0x3ffffff804049812 */ /* 0x000fc800078ec0ff */
[----:B------:R-:W-:Y:S01]  /*2dd0*/  LEA R7, R7, UR5, 0x3 ;  /* 0x0000000507077c11 */ /* 0x000fe2000f8e18ff */
[----:B0-----:R-:W-:Y:S01]  /*2de0*/  FADD.FTZ R37, R34, R37 ;  /* 0x0000002522257221 */ /* 0x001fe20000010000 */
[----:B-1----:R-:W-:-:S04]  /*2df0*/  FADD.FTZ R36, R35, R36 ;  /* 0x0000002423247221 */ /* 0x002fc80000010000 */
[----:B------:R-:W0:Y:S04]  /*2e00*/  SHFL.BFLY PT, R38, R37, 0x1, 0x1f ;  /* 0x0c201f0025267f89 */ /* 0x000e2800000e0000 */
[----:B------:R-:W1:Y:S01]  /*2e10*/  SHFL.BFLY PT, R39, R36, 0x1, 0x1f ;  /* 0x0c201f0024277f89 */ /* 0x000e6200000e0000 */
[----:B0-----:R-:W-:Y:S01]  /*2e20*/  FADD.FTZ R38, R37, R38 ;  /* 0x0000002625267221 */ /* 0x001fe20000010000 */
[----:B-1----:R-:W-:-:S03]  /*2e30*/  FADD.FTZ R35, R36, R39 ;  /* 0x0000002724237221 */ /* 0x002fc60000010000 */
[----:B------:R-:W-:Y:S01]  /*2e40*/  @!P1 FMUL.FTZ R34, R38, 3.2552085031056776643e-05 ;  /* 0x3808888926229820 */ /* 0x000fe20000410000 */
[----:B------:R-:W-:-:S05]  /*2e50*/  @!P1 FMUL.FTZ R35, R35, 3.2552085031056776643e-05 ;  /* 0x3808888923239820 */ /* 0x000fca0000410000 */
[----:B------:R-:W-:Y:S01]  /*2e60*/  @!P1 STS.64 [R4+UR5], R34 ;  /* 0x0000002204009988 */ /* 0x000fe20008000a05 */
[----:B------:R-:W-:Y:S01]  /*2e70*/  BAR.SYNC.DEFER_BLOCKING 0x0 ;  /* 0x0000000000007b1d */ /* 0x000fe20000010000 */
[----:B------:R-:W-:-:S04]  /*2e80*/  IADD3 R8, P1, R8, UR12, RZ ;  /* 0x0000000c08087c10 */ /* 0x000fc8000ff3e0ff */
[----:B------:R-:W-:Y:S02]  /*2e90*/  IADD3.X R9, R9, UR13, RZ, P1, !PT ;  /* 0x0000000d09097c10 */ /* 0x000fe40008ffe4ff */
[----:B------:R-:W-:-:S04]  /*2ea0*/  IADD3 R10, P1, R10, UR12, RZ ;  /* 0x0000000c0a0a7c10 */ /* 0x000fc8000ff3e0ff */
[----:B------:R-:W-:Y:S01]  /*2eb0*/  IADD3.X R11, R11, UR13, RZ, P1, !PT ;  /* 0x0000000d0b0b7c10 */ /* 0x000fe20008ffe4ff */
[----:B------:R-:W0:Y:S02]  /*2ec0*/  LDS.64 R32, [R7] ;  /* 0x0000000007207984 */ /* 0x000e240000000a00 */
[--C-:B0-----:R-:W-:Y:S01]  /*2ed0*/  FFMA.FTZ R22, R3, R22, -R32.reuse ;  /* 0x0000001603167223 */ /* 0x101fe20000010820 */
        /* <DEDUP_REMOVED lines=11> */
[----:B------:R-:W-:Y:S01]  /*2f90*/  FFMA.FTZ R3, R14, -R33, R3 ;  /* 0x800000210e037223 */ /* 0x000fe20000010003 */
[C---:B------:R-:W-:Y:S01]  /*2fa0*/  FMUL.FTZ R5, R12.reuse, R5 ;  /* 0x000000050c057220 */ /* 0x040fe20000410000 */
[C---:B------:R-:W-:Y:S01]  /*2fb0*/  FMUL.FTZ R4, R12.reuse, R15 ;  /* 0x0000000f0c047220 */ /* 0x040fe20000410000 */
[C---:B------:R-:W-:Y:S01]  /*2fc0*/  FMUL.FTZ R19, R12.reuse, R19 ;  /* 0x000000130c137220 */ /* 0x040fe20000410000 */
[----:B------:R-:W-:Y:S01]  /*2fd0*/  FMUL.FTZ R14, R12, R23 ;  /* 0x000000170c0e7220 */ /* 0x000fe20000410000 */
        /* <DEDUP_REMOVED lines=25> */
.L_x_2935:
[----:B------:R-:W1:Y:S02]  /*3170*/  S2UR UR6, SR_CTAID.Y ;  /* 0x00000000000679c3 */ /* 0x000e640000002600 */
[----:B-1----:R-:W-:Y:S02]  /*3180*/  USHF.L.U32 UR5, UR6, 0x5, URZ ;  /* 0x0000000506057899 */ /* 0x002fe4000800063f */
[----:B------:R-:W-:Y:S02]  /*3190*/  ULOP3.LUT UR6, UR6, 0x1, URZ, 0xc0, !UPT ;  /* 0x0000000106067892 */ /* 0x000fe4000f8ec03f */
[----:B------:R-:W-:Y:S02]  /*31a0*/  ULOP3.LUT UR5, UR5, 0x7ffffc0, URZ, 0xc0, !UPT ;  /* 0x07ffffc005057892 */ /* 0x000fe4000f8ec03f */
[----:B------:R-:W-:-:S04]  /*31b0*/  UIMAD UR6, UR6, 0x3c0, URZ ;  /* 0x000003c0060678a4 */ /* 0x000fc8000f8e023f */
[----:B------:R-:W-:Y:S01]  /*31c0*/  IADD3 R2, R2, UR5, RZ ;  /* 0x0000000502027c10 */ /* 0x000fe2000fffe0ff */
[----:B------:R-:W-:-:S03]  /*31d0*/  UIADD3 UR10, UR6, 0x3c0, URZ ;  /* 0x000003c0060a7890 */ /* 0x000fc6000fffe03f */
[----:B------:R-:W-:-:S04]  /*31e0*/  LEA R48, R2, UR6, 0x5 ;  /* 0x0000000602307c11 */ /* 0x000fc8000f8e28ff */
[----:B------:R-:W-:-:S13]  /*31f0*/  ISETP.GE.AND P0, PT, R48, UR10, PT ;  /* 0x0000000a30007c0c */ /* 0x000fda000bf06270 */
[----:B------:R-:W-:Y:S05]  /*3200*/  @P0 EXIT ;  /* 0x000000000000094d */ /* 0x000fea0003800000 */
[----:B--2---:R-:W1:Y:S01]  /*3210*/  LDC.64 R10, c[0x0][0x258] ;  /* 0x00009600ff0a7b82 */ /* 0x004e620000000a00 */
[----:B------:R-:W2:Y:S01]  /*3220*/  S2R R0, SR_TID.X ;  /* 0x0000000000007919 */ /* 0x000ea20000002100 */
[----:B------:R-:W-:-:S06]  /*3230*/  UMOV UR4, 0x400 ;  /* 0x0000040000047882 */ /* 0x000fcc0000000000 */
[----:B------:R-:W3:Y:S01]  /*3240*/  S2UR UR5, SR_CgaCtaId ;  /* 0x00000000000579c3 */ /* 0x000ee20000008800 */
[----:B-1----:R-:W-:Y:S02]  /*3250*/  LOP3.LUT R38, RZ, R10, RZ, 0x33, !PT ;  /* 0x0000000aff267212 */ /* 0x002fe400078e33ff */
[----:B------:R-:W-:Y:S02]  /*3260*/  LOP3.LUT R3, RZ, R11, RZ, 0x33, !PT ;  /* 0x0000000bff037212 */ /* 0x000fe400078e33ff */
        /* <DEDUP_REMOVED lines=8> */
[----:B0-----:R-:W-:Y:S01]  /*32f0*/  SHF.L.U32 R5, R36, 0x1, RZ ;  /* 0x0000000124057819 */ /* 0x001fe200000006ff */
[C---:B------:R-:W-:Y:S01]  /*3300*/  IMAD.SHL.U32 R37, R38.reuse, 0x40, RZ ;  /* 0x0000004026257824 */ /* 0x040fe200078e00ff */
[----:B------:R-:W-:Y:S01]  /*3310*/  SHF.L.U64.HI R38, R38, 0x6, R3 ;  /* 0x0000000626267819 */ /* 0x000fe20000010203 */
[----:B------:R-:W-:Y:S01]  /*3320*/  UIADD3.X UR5, URZ, UR5, URZ, UP0, !UPT ;  /* 0x000000053f057290 */ /* 0x000fe200087fe43f */
[----:B------:R-:W-:-:S02]  /*3330*/  MOV R3, 0xffffffff ;  /* 0xffffffff00037802 */ /* 0x000fc40000000f00 */
[----:B------:R-:W-:Y:S02]  /*3340*/  IADD3 R37, P0, P1, -R37, -0x41, -R36 ;  /* 0xffffffbf25257810 */ /* 0x000fe4000791e924 */
[--C-:B------:R-:W-:Y:S02]  /*3350*/  SHF.R.U32.HI R39, RZ, 0x4, R0.reuse ;  /* 0x00000004ff277819 */ /* 0x100fe40000011600 */
[----:B------:R-:W-:Y:S02]  /*3360*/  IADD3.X R38, ~R38, -0x1, R3, P0, P1 ;  /* 0xffffffff26267810 */ /* 0x000fe400007e2503 */
[----:B------:R-:W-:Y:S01]  /*3370*/  LOP3.LUT R41, R5, 0x1f, R0, 0x78, !PT ;  /* 0x0000001f05297812 */ /* 0x000fe200078e7800 */
[----:B------:R-:W-:Y:S01]  /*3380*/  VIADD R40, R39, 0x1e ;  /* 0x0000001e27287836 */ /* 0x000fe20000000000 */
[----:B------:R-:W-:Y:S01]  /*3390*/  LEA R6, R36, UR6, 0x7 ;  /* 0x0000000624067c11 */ /* 0x000fe2000f8e38ff */
[----:B------:R-:W-:Y:S01]  /*33a0*/  IMAD.WIDE.U32 R2, R38, -0x77777777, RZ ;  /* 0x8888888926027825 */ /* 0x000fe200078e00ff */
[----:B------:R-:W-:-:S02]  /*33b0*/  SHF.L.U32 R43, R0, 0x1, RZ ;  /* 0x00000001002b7819 */ /* 0x000fc400000006ff */
[----:B------:R-:W-:Y:S01]  /*33c0*/  LOP3.LUT R9, RZ, R39, RZ, 0x33, !PT ;  /* 0x00000027ff097212 */ /* 0x000fe200078e33ff */
[----:B------:R-:W-:Y:S01]  /*33d0*/  VIADD R52, R39, 0x5a ;  /* 0x0000005a27347836 */ /* 0x000fe20000000000 */
[----:B------:R-:W-:Y:S01]  /*33e0*/  VIMNMX.U32 R42, R40, 0x20, !PT ;  /* 0x00000020282a7848 */ /* 0x000fe20007fe0000 */
[----:B------:R-:W-:Y:S01]  /*33f0*/  IMAD.WIDE.U32 R4, P0, R37, -0x77777778, R2 ;  /* 0x8888888825047825 */ /* 0x000fe20007800002 */
[----:B------:R-:W-:Y:S02]  /*3400*/  LEA R41, R41, R6, 0x2 ;  /* 0x0000000629297211 */ /* 0x000fe400078e10ff */
[----:B------:R-:W-:Y:S01]  /*3410*/  LOP3.LUT R43, R43, 0x1e, RZ, 0xc0, !PT ;  /* 0x0000001e2b2b7812 */ /* 0x000fe200078ec0ff */
[----:B------:R-:W-:Y:S01]  /*3420*/  IMAD.WIDE.U32 R2, R37, -0x77777777, RZ ;  /* 0x8888888925027825 */ /* 0x000fe200078e00ff */
[----:B------:R-:W-:Y:S02]  /*3430*/  SHF.L.U32 R2, R0, 0x7, RZ ;  /* 0x0000000700027819 */ /* 0x000fe400000006ff */
[----:B------:R-:W-:Y:S01]  /*3440*/  IADD3.X R7, RZ, RZ, RZ, P0, !PT ;  /* 0x000000ffff077210 */ /* 0x000fe200007fe4ff */
[----:B------:R-:W-:Y:S01]  /*3450*/  IMAD.MOV.U32 R6, RZ, RZ, R5 ;  /* 0x000000ffff067224 */ /* 0x000fe200078e0005 */
[----:B------:R-:W-:Y:S01]  /*3460*/  IADD3 RZ, P1, R3, R4, RZ ;  /* 0x0000000403ff7210 */ /* 0x000fe20007f3e0ff */
[----:B------:R-:W-:Y:S01]  /*3470*/  IMAD.IADD R42, R42, 0x1, R9 ;  /* 0x000000012a2a7824 */ /* 0x000fe200078e0209 */
[----:B------:R-:W-:-:S02]  /*3480*/  LOP3.LUT R2, R2, 0x780, RZ, 0xc0, !PT ;  /* 0x0000078002027812 */ /* 0x000fc400078ec0ff */
[----:B------:R-:W-:Y:S01]  /*3490*/  LOP3.LUT R3, R40, R43, RZ, 0x3c, !PT ;  /* 0x0000002b28037212 */ /* 0x000fe200078e3cff */
[----:B------:R-:W-:Y:S01]  /*34a0*/  IMAD.WIDE.U32.X R4, R38, -0x77777778, R6, P1 ;  /* 0x8888888826047825 */ /* 0x000fe200008e0406 */
[----:B------:R-:W-:Y:S02]  /*34b0*/  IADD3 R8, R2, UR6, RZ ;  /* 0x0000000602087c10 */ /* 0x000fe4000fffe0ff */
[----:B------:R-:W-:Y:S02]  /*34c0*/  ISETP.LT.U32.AND P0, PT, R10, 0x1, PT ;  /* 0x000000010a00780c */ /* 0x000fe40003f01070 */
[----:B------:R-:W-:Y:S01]  /*34d0*/  LEA R46, R3, R8, 0x2 ;  /* 0x00000008032e7211 */ /* 0x000fe200078e10ff */
[----:B------:R-:W-:Y:S01]  /*34e0*/  IMAD.WIDE.U32 R2, R42, -0x77777777, RZ ;  /* 0x888888892a027825 */ /* 0x000fe200078e00ff */
[----:B------:R-:W-:Y:S02]  /*34f0*/  ISETP.LT.AND.EX P0, PT, R11, RZ, PT, P0 ;  /* 0x000000ff0b00720c */ /* 0x000fe40003f01300 */
[----:B------:R-:W-:-:S02]  /*3500*/  IADD3 R44, R39, 0x3c, RZ ;  /* 0x0000003c272c7810 */ /* 0x000fc40007ffe0ff */
[----:B------:R-:W-:Y:S02]  /*3510*/  SHF.R.U64 R58, R4, 0x3, R5 ;  /* 0x00000003043a7819 */ /* 0x000fe40000001205 */
[-C--:B------:R-:W-:Y:S02]  /*3520*/  LOP3.LUT R45, R39, R43.reuse, RZ, 0x3c, !PT ;  /* 0x0000002b272d7212 */ /* 0x080fe400078e3cff */
[----:B------:R-:W-:Y:S02]  /*3530*/  SEL R57, R10, 0x1, P0 ;  /* 0x000000010a397807 */ /* 0x000fe40000000000 */
[----:B------:R-:W-:Y:S01]  /*3540*/  SEL R4, R11, RZ, P0 ;  /* 0x000000ff0b047207 */ /* 0x000fe20000000000 */
[----:B------:R-:W-:Y:S01]  /*3550*/  IMAD R45, R45, 0x4, R8 ;  /* 0x000000042d2d7824 */ /* 0x000fe200078e0208 */
[----:B------:R-:W-:Y:S02]  /*3560*/  IADD3 R66, P2, R36, 0x2d, RZ ;  /* 0x0000002d24427810 */ /* 0x000fe40007f5e0ff */
[----:B------:R-:W-:-:S02]  /*3570*/  LOP3.LUT R47, R44, R43, RZ, 0x3c, !PT ;  /* 0x0000002b2c2f7212 */ /* 0x000fc400078e3cff */
[----:B------:R-:W-:Y:S01]  /*3580*/  LEA.HI R2, R3, 0x1, RZ, 0x1c ;  /* 0x0000000103027811 */ /* 0x000fe200078fe0ff */
[----:B------:R-:W-:Y:S01]  /*3590*/  IMAD.X R67, RZ, RZ, RZ, P2 ;  /* 0x000000ffff437224 */ /* 0x000fe200010e06ff */
[C---:B------:R-:W-:Y:S02]  /*35a0*/  IADD3 R50, P0, R36.reuse, 0xf, RZ ;  /* 0x0000000f24327810 */ /* 0x040fe40007f1e0ff */
[----:B------:R-:W-:Y:S02]  /*35b0*/  IADD3 R51, P1, R36, 0x1e, RZ ;  /* 0x0000001e24337810 */ /* 0x000fe40007f3e0ff */
[----:B------:R-:W-:Y:S02]  /*35c0*/  IADD3 R58, R58, 0x1, RZ ;  /* 0x000000013a3a7810 */ /* 0x000fe40007ffe0ff */
[----:B------:R-:W-:Y:S02]  /*35d0*/  SHF.L.U64.HI R55, R57, 0x6, R4 ;  /* 0x0000000639377819 */ /* 0x000fe40000010204 */
[----:B------:R-:W-:-:S02]  /*35e0*/  LEA R47, R47, R8, 0x2 ;  /* 0x000000082f2f7211 */ /* 0x000fc400078e10ff */
[C---:B------:R-:W-:Y:S02]  /*35f0*/  LOP3.LUT R49, R0.reuse, 0x1f, RZ, 0xc0, !PT ;  /* 0x0000001f00317812 */ /* 0x040fe400078ec0ff */
[----:B------:R-:W-:Y:S02]  /*3600*/  LOP3.LUT R65, R0, 0xf, RZ, 0xc0, !PT ;  /* 0x0000000f00417812 */ /* 0x000fe400078ec0ff */
[----:B------:R-:W-:Y:S02]  /*3610*/  IADD3.X R53, RZ, RZ, RZ, P0, !PT ;  /* 0x000000ffff357210 */ /* 0x000fe400007fe4ff */
[----:B------:R-:W-:Y:S02]  /*3620*/  IADD3.X R54, RZ, RZ, RZ, P1, !PT ;  /* 0x000000ffff367210 */ /* 0x000fe40000ffe4ff */
[----:B------:R-:W-:Y:S02]  /*3630*/  SHF.L.U32 R57, R57, 0x6, RZ ;  /* 0x0000000639397819 */ /* 0x000fe400000006ff */
[----:B------:R-:W-:-:S02]  /*3640*/  LOP3.LUT R56, R2, 0x3, RZ, 0xc0, !PT ;  /* 0x0000000302387812 */ /* 0x000fc400078ec0ff */
[----:B------:R-:W-:-:S07]  /*3650*/  LOP3.LUT R58, R58, 0x3, RZ, 0xc0, !PT ;  /* 0x000000033a3a7812 */ /* 0x000fce00078ec0ff */
.L_x_2964:
        /* <DEDUP_REMOVED lines=36> */
[----:B------:R-:W-:Y:S02]  /*38a0*/  @P1 MOV R64, R66 ;  /* 0x0000004200401202 */ /* 0x000fe40000000f00 */
[----:B------:R-:W-:Y:S01]  /*38b0*/  @P1 MOV R62, R67 ;  /* 0x00000043003e1202 */ /* 0x000fe20000000f00 */
[----:B--2---:R-:W-:Y:S01]  /*38c0*/  FADD.FTZ R59, R59, R6 ;  /* 0x000000063b3b7221 */ /* 0x004fe20000010000 */
[----:B------:R-:W-:-:S03]  /*38d0*/  FADD.FTZ R60, R60, R7 ;  /* 0x000000073c3c7221 */ /* 0x000fc60000010000 */
[----:B---3--:R-:W-:Y:S01]  /*38e0*/  @P1 FADD.FTZ R59, R59, R8 ;  /* 0x000000083b3b1221 */ /* 0x008fe20000010000 */
[----:B------:R-:W-:-:S07]  /*38f0*/  @P1 FADD.FTZ R60, R60, R9 ;  /* 0x000000093c3c1221 */ /* 0x000fce0000010000 */
.L_x_2951:
[----:B------:R-:W-:Y:S05]  /*3900*/  BSYNC B1 ;  /* 0x0000000000017941 */ /* 0x000fea0003800000 */
.L_x_2950:
        /* <DEDUP_REMOVED lines=18> */
.L_x_2954:
        /* <DEDUP_REMOVED lines=55> */
.L_x_2953:
[----:B------:R-:W-:Y:S05]  /*3da0*/  BSYNC B1 ;  /* 0x0000000000017941 */ /* 0x000fea0003800000 */
.L_x_2952:
        /* <DEDUP_REMOVED lines=35> */
.L_x_2956:
[----:B------:R-:W-:Y:S05]  /*3fe0*/  BSYNC B1 ;  /* 0x0000000000017941 */ /* 0x000fea0003800000 */
.L_x_2955:
        /* <DEDUP_REMOVED lines=15> */
.L_x_2949:
[----:B------:R-:W-:Y:S05]  /*40e0*/  BSYNC B0 ;  /* 0x0000000000007941 */ /* 0x000fea0003800000 */
.L_x_2948:
        /* <DEDUP_REMOVED lines=16> */
[----:B------:R-:W-:Y:S01]  /*41f0*/  MOV R6, 0xffff ;  /* 0x0000ffff00067802 */ /* 0x000fe20000000f00 */
[----:B------:R-:W-:Y:S01]  /*4200*/  IMAD.MOV.U32 R9, RZ, RZ, 0xffff ;  /* 0x0000ffffff097424 */ /* 0x000fe200078e00ff */
[----:B------:R-:W-:Y:S01]  /*4210*/  MOV R8, 0xffff ;  /* 0x0000ffff00087802 */ /* 0x000fe20000000f00 */
[----:B--2---:R-:W2:Y:S01]  /*4220*/  SHFL.BFLY PT, R5, R2, 0x8, 0x101f ;  /* 0x0d101f0002057f89 */ /* 0x004ea200000e0000 */
[----:B------:R-:W-:-:S03]  /*4230*/  MOV R15, 0xffff ;  /* 0x0000ffff000f7802 */ /* 0x000fc60000000f00 */
        /* <DEDUP_REMOVED lines=16> */
.L_x_2973:
[----:B------:R-:W2:Y:S01]  /*4340*/  LDC.64 R2, c[0x0][0x218] ;  /* 0x00008600ff027b82 */ /* 0x000ea20000000a00 */
[----:B------:R-:W-:Y:S01]  /*4350*/  ISETP.NE.AND P1, PT, R65, RZ, PT ;  /* 0x000000ff4100720c */ /* 0x000fe20003f25270 */
[----:B----4-:R-:W-:Y:S01]  /*4360*/  FADD.FTZ R8, R14, R10 ;  /* 0x0000000a0e087221 */ /* 0x010fe20000010000 */
[----:B------:R-:W-:Y:S02]  /*4370*/  IADD3 R7, R39, R48, RZ ;  /* 0x0000003027077210 */ /* 0x000fe40007ffe0ff */
[----:B------:R-:W-:Y:S02]  /*4380*/  ISETP.NE.AND P2, PT, R56, 0x1, PT ;  /* 0x000000013800780c */ /* 0x000fe40003f45270 */
[----:B------:R-:W-:Y:S01]  /*4390*/  MOV R11, R40 ;  /* 0x00000028000b7202 */ /* 0x000fe20000000f00 */
        /* <DEDUP_REMOVED lines=14> */
[----:B--2---:R-:W-:Y:S01]  /*4480*/  MOV R6, 0xffff ;  /* 0x0000ffff00067802 */ /* 0x004fe20000000f00 */
[----:B------:R-:W-:Y:S01]  /*4490*/  IMAD.MOV.U32 R7, RZ, RZ, 0xffff ;  /* 0x0000ffffff077424 */ /* 0x000fe200078e00ff */
[----:B------:R-:W-:Y:S01]  /*44a0*/  MOV R9, 0xffff ;  /* 0x0000ffff00097802 */ /* 0x000fe20000000f00 */
[----:B------:R-:W-:Y:S01]  /*44b0*/  IMAD.MOV.U32 R20, RZ, RZ, 0xffff ;  /* 0x0000ffffff147424 */ /* 0x000fe200078e00ff */
[----:B------:R-:W-:Y:S01]  /*44c0*/  MOV R8, 0xffff ;  /* 0x0000ffff00087802 */ /* 0x000fe20000000f00 */
[----:B----4-:R-:W2:Y:S01]  /*44d0*/  SHFL.BFLY PT, R14, R11, 0x8, 0x101f ;  /* 0x0d101f000b0e7f89 */ /* 0x010ea200000e0000 */
[----:B------:R-:W-:Y:S02]  /*44e0*/  MOV R19, 0xffff ;  /* 0x0000ffff00137802 */ /* 0x000fe40000000f00 */
[----:B------:R-:W-:Y:S01]  /*44f0*/  MOV R10, 0xffff ;  /* 0x0000ffff000a7802 */ /* 0x000fe20000000f00 */
        /* <DEDUP_REMOVED lines=14> */
.L_x_2983:
[----:B----4-:R-:W-:Y:S01]  /*45e0*/  FADD.FTZ R7, R11, R10 ;  /* 0x0000000a0b077221 */ /* 0x010fe20000010000 */
[----:B------:R-:W-:Y:S01]  /*45f0*/  @!P1 F2FP.F16.F32.PACK_AB R6, RZ, R17 ;  /* 0x00000011ff06923e */ /* 0x000fe200000000ff */
[----:B------:R-:W-:Y:S01]  /*4600*/  IMAD.MOV.U32 R11, RZ, RZ, R44 ;  /* 0x000000ffff0b7224 */ /* 0x000fe200078e002c */
[----:B------:R-:W-:Y:S02]  /*4610*/  ISETP.NE.AND P2, PT, R56, 0x2, PT ;  /* 0x000000023800780c */ /* 0x000fe40003f45270 */
[----:B------:R-:W-:Y:S01]  /*4620*/  @!P1 F2FP.F16.F32.PACK_AB R7, RZ, R7 ;  /* 0x00000007ff07923e */ /* 0x000fe200000000ff */
[----:B------:R4:W-:Y:S04]  /*4630*/  @!P1 STG.E.U16 desc[UR8][R2.64+0x3c], R6 ;  /* 0x00003c0602009986 */ /* 0x0009e8000c101508 */
        /* <DEDUP_REMOVED lines=12> */
[----:B------:R-:W-:Y:S01]  /*4700*/  IMAD.MOV.U32 R10, RZ, RZ, 0xffff ;  /* 0x0000ffffff0a7424 */ /* 0x000fe200078e00ff */
        /* <DEDUP_REMOVED lines=17> */
.L_x_2993:
[----:B----4-:R-:W-:Y:S01]  /*4820*/  FADD.FTZ R7, R11, R10 ;  /* 0x0000000a0b077221 */ /* 0x010fe20000010000 */
[----:B------:R-:W-:Y:S02]  /*4830*/  @!P1 F2FP.F16.F32.PACK_AB R6, RZ, R17 ;  /* 0x00000011ff06923e */ /* 0x000fe400000000ff */
[----:B------:R-:W-:Y:S02]  /*4840*/  MOV R11, R52 ;  /* 0x00000034000b7202 */ /* 0x000fe40000000f00 */
[----:B------:R-:W-:Y:S01]  /*4850*/  @!P1 F2FP.F16.F32.PACK_AB R7, RZ, R7 ;  /* 0x00000007ff07923e */ /* 0x000fe200000000ff */
[----:B------:R0:W-:Y:S04]  /*4860*/  @!P1 STG.E.U16 desc[UR8][R2.64+0x78], R6 ;  /* 0x0000780602009986 */ /* 0x0001e8000c101508 */
[----:B------:R0:W-:Y:S02]  /*4870*/  @!P1 STG.E.U16 desc[UR8][R4.64+0x78], R7 ;  /* 0x0000780704009986 */ /* 0x0001e4000c101508 */
.L_x_2959:
[----:B------:R-:W-:Y:S05]  /*4880*/  BSYNC B0 ;  /* 0x0000000000007941 */ /* 0x000fea0003800000 */
.L_x_2958:
[----:B------:R-:W-:-:S13]  /*4890*/  ISETP.GE.U32.AND P0, PT, R42, 0x5a, PT ;  /* 0x0000005a2a00780c */ /* 0x000fda0003f06070 */
[----:B------:R-:W-:Y:S05]  /*48a0*/  @!P0 BRA `(.L_x_2957) ;  /* 0x0000000800588947 */ /* 0x000fea0003800000 */
[----:B------:R-:W-:Y:S01]  /*48b0*/  ISETP.NE.AND P0, PT, R65, 0xf, PT ;  /* 0x0000000f4100780c */ /* 0x000fe20003f05270 */
[----:B------:R-:W-:-:S12]  /*48c0*/  UMOV UR7, 0xffff ;  /* 0x0000ffff00077882 */ /* 0x000fd80000000000 */
[----:B0-2-4-:R-:W-:Y:S02]  /*48d0*/  @P0 LOP3.LUT R3, R11, R43, RZ, 0x3c, !PT ;  /* 0x0000002b0b030212 */ /* 0x015fe400078e3cff */
[----:B------:R-:W-:-:S04]  /*48e0*/  @P0 LEA R4, R65, UR6, 0x7 ;  /* 0x0000000641040c11 */ /* 0x000fc8000f8e38ff */
[----:B------:R-:W-:Y:S02]  /*48f0*/  @P0 LEA R4, R3, R4, 0x2 ;  /* 0x0000000403040211 */ /* 0x000fe400078e10ff */
[----:B------:R-:W-:-:S06]  /*4900*/  CS2R R2, SRZ ;  /* 0x0000000000027805 */ /* 0x000fcc000001ff00 */
[----:B------:R0:W2:Y:S04]  /*4910*/  @P0 LDS R2, [R4] ;  /* 0x0000000004020984 */ /* 0x0000a80000000800 */
[----:B------:R0:W4:Y:S01]  /*4920*/  @P0 LDS R3, [R4+0x780] ;  /* 0x0007800004030984 */ /* 0x0001220000000800 */
[----:B------:R-:W-:Y:S05]  /*4930*/  BRA.DIV UR7, `(.L_x_2963) ;  /* 0x0000001207f07947 */ /* 0x000fea000b800000 */
[C---:B0-----:R-:W-:Y:S01]  /*4940*/  @P0 IADD3 R4, R11.reuse, 0x3c, RZ ;  /* 0x0000003c0b040810 */ /* 0x041fe20007ffe0ff */
[----:B------:R-:W-:Y:S01]  /*4950*/  @P0 VIADD R12, R11, 0x1e ;  /* 0x0000001e0b0c0836 */ /* 0x000fe20000000000 */
[C---:B------:R-:W-:Y:S01]  /*4960*/  @P0 LEA R5, R65.reuse, UR6, 0x7 ;  /* 0x0000000641050c11 */ /* 0x040fe2000f8e38ff */
[----:B------:R-:W-:Y:S01]  /*4970*/  HFMA2.MMA R22, -RZ, RZ, 0, 0 ;  /* 0x00000000ff167435 */ /* 0x000fe200000001ff */
[-C--:B------:R-:W-:Y:S01]  /*4980*/  @P0 LOP3.LUT R4, R4, R43.reuse, RZ, 0x3c, !PT ;  /* 0x0000002b04040212 */ /* 0x080fe200078e3cff */
[----:B------:R-:W-:Y:S01]  /*4990*/  IMAD.MOV.U32 R7, RZ, RZ, 0xffff ;  /* 0x0000ffffff077424 */ /* 0x000fe200078e00ff */
[----:B------:R-:W-:Y:S01]  /*49a0*/  @P0 LEA R13, R65, UR6, 0x7 ;  /* 0x00000006410d0c11 */ /* 0x000fe2000f8e38ff */
[----:B------:R-:W-:Y:S01]  /*49b0*/  IMAD.MOV.U32 R20, RZ, RZ, RZ ;  /* 0x000000ffff147224 */ /* 0x000fe200078e00ff */
[----:B------:R-:W-:Y:S01]  /*49c0*/  @P0 LOP3.LUT R12, R12, R43, RZ, 0x3c, !PT ;  /* 0x0000002b0c0c0212 */ /* 0x000fe200078e3cff */
[----:B------:R-:W-:Y:S01]  /*49d0*/  @P0 IMAD R4, R4, 0x4, R5 ;  /* 0x0000000404040824 */ /* 0x000fe200078e0205 */
[----:B------:R-:W-:-:S02]  /*49e0*/  @P0 IADD3 R10, R11, 0x5a, RZ ;  /* 0x0000005a0b0a0810 */ /* 0x000fc40007ffe0ff */
[----:B------:R-:W-:Y:S02]  /*49f0*/  CS2R R16, SRZ ;  /* 0x0000000000107805 */ /* 0x000fe4000001ff00 */
[----:B------:R-:W-:Y:S01]  /*4a00*/  @P0 LEA R12, R12, R13, 0x2 ;  /* 0x0000000d0c0c0211 */ /* 0x000fe200078e10ff */
[----:B------:R-:W-:Y:S01]  /*4a10*/  IMAD.MOV.U32 R6, RZ, RZ, 0xffff ;  /* 0x0000ffffff067424 */ /* 0x000fe200078e00ff */
[----:B------:R-:W0:Y:S01]  /*4a20*/  @P0 LDS R5, [R4] ;  /* 0x0000000004050984 */ /* 0x000e220000000800 */
[----:B------:R-:W-:Y:S02]  /*4a30*/  @P0 LEA R21, R65, UR6, 0x7 ;  /* 0x0000000641150c11 */ /* 0x000fe4000f8e38ff */
[----:B------:R-:W-:Y:S02]  /*4a40*/  CS2R R26, SRZ ;  /* 0x00000000001a7805 */ /* 0x000fe4000001ff00 */
[----:B------:R-:W-:Y:S01]  /*4a50*/  @P0 LOP3.LUT R10, R10, R43, RZ, 0x3c, !PT ;  /* 0x0000002b0a0a0212 */ /* 0x000fe200078e3cff */
[----:B------:R-:W5:Y:S01]  /*4a60*/  @P0 LDS R14, [R12] ;  /* 0x000000000c0e0984 */ /* 0x000f620000000800 */
[----:B------:R-:W-:-:S02]  /*4a70*/  MOV R13, 0xffff ;  /* 0x0000ffff000d7802 */ /* 0x000fc40000000f00 */
[----:B------:R-:W-:Y:S01]  /*4a80*/  @P0 LEA R21, R10, R21, 0x2 ;  /* 0x000000150a150211 */ /* 0x000fe200078e10ff */
[----:B------:R1:W3:Y:S01]  /*4a90*/  @P0 LDS R15, [R12+0x780] ;  /* 0x000780000c0f0984 */ /* 0x0002e20000000800 */
[----:B------:R-:W-:Y:S02]  /*4aa0*/  MOV R10, 0xffff ;  /* 0x0000ffff000a7802 */ /* 0x000fe40000000f00 */
[----:B------:R-:W-:Y:S01]  /*4ab0*/  MOV R9, 0xffff ;  /* 0x0000ffff00097802 */ /* 0x000fe20000000f00 */
[----:B------:R-:W-:Y:S01]  /*4ac0*/  @P0 LDS R23, [R4+0x780] ;  /* 0x0007800004170984 */ /* 0x000fe20000000800 */
[----:B------:R-:W-:-:S03]  /*4ad0*/  MOV R8, 0xffff ;  /* 0x0000ffff00087802 */ /* 0x000fc60000000f00 */
[----:B------:R-:W-:Y:S01]  /*4ae0*/  @P0 LDS R28, [R21] ;  /* 0x00000000151c0984 */ /* 0x000fe20000000800 */
[----:B-1----:R-:W-:-:S03]  /*4af0*/  MOV R12, 0xffff ;  /* 0x0000ffff000c7802 */ /* 0x002fc60000000f00 */
[----:B------:R-:W-:Y:S04]  /*4b00*/  @P0 LDS R29, [R21+0x780] ;  /* 0x00078000151d0984 */ /* 0x000fe80000000800 */
[----:B----4-:R-:W1:Y:S01]  /*4b10*/  SHFL.BFLY PT, R10, R3, 0x8, 0x101f ;  /* 0x0d101f00030a7f89 */ /* 0x010e6200000e0000 */
[----:B0-----:R-:W-:-:S03]  /*4b20*/  @P0 MOV R20, R5 ;  /* 0x0000000500140202 */ /* 0x001fc60000000f00 */
[----:B--2---:R-:W0:Y:S01]  /*4b30*/  SHFL.BFLY PT, R5, R2, 0x8, 0x101f ;  /* 0x0d101f0002057f89 */ /* 0x004e2200000e0000 */
[----:B-----5:R-:W-:-:S03]  /*4b40*/  @P0 MOV R16, R14 ;  /* 0x0000000e00100202 */ /* 0x020fc60000000f00 */
[----:B------:R-:W2:Y:S01]  /*4b50*/  SHFL.BFLY PT, R21, R20, 0x8, 0x101f ;  /* 0x0d101f0014157f89 */ /* 0x000ea200000e0000 */
[----:B------:R-:W-:Y:S01]  /*4b60*/  MOV R14, 0xffff ;  /* 0x0000ffff000e7802 */ /* 0x000fe20000000f00 */
[----:B---3--:R-:W-:Y:S01]  /*4b70*/  @P0 IMAD.MOV.U32 R17, RZ, RZ, R15 ;  /* 0x000000ffff110224 */ /* 0x008fe200078e000f */
[----:B------:R-:W-:Y:S01]  /*4b80*/  MOV R15, 0xffff ;  /* 0x0000ffff000f7802 */ /* 0x000fe20000000f00 */
[----:B------:R-:W3:Y:S01]  /*4b90*/  SHFL.BFLY PT, R19, R16, 0x8, 0x101f ;  /* 0x0d101f0010137f89 */ /* 0x000ee200000e0000 */
[----:B-1----:R-:W-:Y:S01]  /*4ba0*/  FADD.FTZ R4, R10, R3 ;  /* 0x000000030a047221 */ /* 0x002fe20000010000 */
[----:B------:R-:W-:Y:S02]  /*4bb0*/  @P0 MOV R22, R23 ;  /* 0x0000001700160202 */ /* 0x000fe40000000f00 */
[----:B------:R-:W1:Y:S01]  /*4bc0*/  SHFL.BFLY PT, R18, R17, 0x8, 0x101f ;  /* 0x0d101f0011127f89 */ /* 0x000e6200000e0000 */
[----:B------:R-:W-:-:S03]  /*4bd0*/  @P0 IMAD.MOV.U32 R26, RZ, RZ, R28 ;  /* 0x000000ffff1a0224 */ /* 0x000fc600078e001c */
[----:B------:R-:W4:Y:S01]  /*4be0*/  SHFL.BFLY PT, R25, R22, 0x8, 0x101f ;  /* 0x0d101f0016197f89 */ /* 0x000f2200000e0000 */
[----:B------:R-:W-:Y:S01]  /*4bf0*/  @P0 MOV R27, R29 ;  /* 0x0000001d001b0202 */ /* 0x000fe20000000f00 */
[----:B------:R-:W-:Y:S02]  /*4c00*/  IMAD.MOV.U32 R29, RZ, RZ, 0xffff ;  /* 0x0000ffffff1d7424 */ /* 0x000fe400078e00ff */
[----:B------:R-:W5:Y:S01]  /*4c10*/  SHFL.BFLY PT, R10, R4, 0x4, 0x101f ;  /* 0x0c901f00040a7f89 */ /* 0x000f6200000e0000 */
[----:B------:R-:W-:Y:S01]  /*4c20*/  ISETP.NE.AND P0, PT, R65, RZ, PT ;  /* 0x000000ff4100720c */ /* 0x000fe20003f05270 */
[----:B0-----:R-:W-:Y:S02]  /*4c30*/  FADD.FTZ R5, R5, R2 ;  /* 0x0000000205057221 */ /* 0x001fe40000010000 */
[----:B------:R-:W0:Y:S01]  /*4c40*/  SHFL.BFLY PT, R31, R26, 0x8, 0x101f ;  /* 0x0d101f001a1f7f89 */ /* 0x000e2200000e0000 */
[----:B--2---:R-:W-:Y:S01]  /*4c50*/  FADD.FTZ R23, R21, R20 ;  /* 0x0000001415177221 */ /* 0x004fe20000010000 */
[----:B------:R-:W-:-:S02]  /*4c60*/  IMAD.MOV.U32 R20, RZ, RZ, 0xffff ;  /* 0x0000ffffff147424 */ /* 0x000fc400078e00ff */
[----:B------:R-:W2:Y:S01]  /*4c70*/  SHFL.BFLY PT, R2, R5, 0x4, 0x101f ;  /* 0x0c901f0005027f89 */ /* 0x000ea200000e0000 */
[----:B------:R-:W-:Y:S01]  /*4c80*/  IADD3 R7, R11, R48, RZ ;  /* 0x000000300b077210 */ /* 0x000fe20007ffe0ff */
[----:B---3--:R-:W-:Y:S01]  /*4c90*/  FADD.FTZ R19, R19, R16 ;  /* 0x0000001013137221 */ /* 0x008fe20000010000 */
[----:B------:R-:W-:Y:S01]  /*4ca0*/  MOV R16, 0xffff ;  /* 0x0000ffff00107802 */ /* 0x000fe20000000f00 */
        /* <DEDUP_REMOVED lines=8> */
[----:B------:R-:W-:Y:S01]  /*4d30*/  MOV R4, 0xffff ;  /* 0x0000ffff00047802 */ /* 0x000fe20000000f00 */
[----:B0-----:R-:W-:Y:S02]  /*4d40*/  FADD.FTZ R31, R31, R26 ;  /* 0x0000001a1f1f7221 */ /* 0x001fe40000010000 */
[----:B------:R-:W0:Y:S01]  /*4d50*/  SHFL.BFLY PT, R21, R18, 0x4, 0x101f ;  /* 0x0c901f0012157f89 */ /* 0x000e2200000e0000 */
[----:B------:R-:W-:Y:S01]  /*4d60*/  MOV R26, 0xffff ;  /* 0x0000ffff001a7802 */ /* 0x000fe20000000f00 */
[----:B--2---:R-:W-:Y:S01]  /*4d70*/  FADD.FTZ R2, R5, R2 ;  /* 0x0000000205027221 */ /* 0x004fe20000010000 */
[----:B------:R-:W-:Y:S01]  /*4d80*/  IMAD.MOV.U32 R5, RZ, RZ, 0xffff ;  /* 0x0000ffffff057424 */ /* 0x000fe200078e00ff */
[----:B------:R-:W2:Y:S01]  /*4d90*/  SHFL.BFLY PT, R10, R3, 0x2, 0x101f ;  /* 0x0c501f00030a7f89 */ /* 0x000ea200000e0000 */
[----:B---3--:R-:W-:Y:S01]  /*4da0*/  FADD.FTZ R28, R28, R27 ;  /* 0x0000001b1c1c7221 */ /* 0x008fe20000010000 */
[----:B------:R-:W-:-:S02]  /*4db0*/  IMAD.MOV.U32 R27, RZ, RZ, 0xffff ;  /* 0x0000ffffff1b7424 */ /* 0x000fc400078e00ff */
[----:B------:R-:W3:Y:S01]  /*4dc0*/  SHFL.BFLY PT, R26, R31, 0x4, 0x101f ;  /* 0x0c901f001f1a7f89 */ /* 0x000ee200000e0000 */
[----:B-1----:R-:W-:Y:S01]  /*4dd0*/  FADD.FTZ R22, R23, R20 ;  /* 0x0000001417167221 */ /* 0x002fe20000010000 */
[----:B------:R-:W-:Y:S02]  /*4de0*/  IMAD.MOV.U32 R23, RZ, RZ, 0xffff ;  /* 0x0000ffffff177424 */ /* 0x000fe400078e00ff */
[----:B------:R-:W1:Y:S01]  /*4df0*/  SHFL.BFLY PT, R5, R2, 0x2, 0x101f ;  /* 0x0c501f0002057f89 */ /* 0x000e6200000e0000 */
[----:B----4-:R-:W-:Y:S01]  /*4e00*/  FADD.FTZ R17, R19, R16 ;  /* 0x0000001013117221 */ /* 0x010fe20000010000 */
[----:B------:R-:W-:Y:S02]  /*4e10*/  MOV R19, 0xffff ;  /* 0x0000ffff00137802 */ /* 0x000fe40000000f00 */
[----:B------:R-:W-:Y:S01]  /*4e20*/  SHFL.BFLY PT, R27, R28, 0x4, 0x101f ;  /* 0x0c901f001c1b7f89 */ /* 0x000fe200000e0000 */
[----:B-----5:R-:W-:Y:S01]  /*4e30*/  FADD.FTZ R24, R25, R24 ;  /* 0x0000001819187221 */ /* 0x020fe20000010000 */
[----:B------:R-:W-:-:S02]  /*4e40*/  MOV R25, 0xffff ;  /* 0x0000ffff00197802 */ /* 0x000fc40000000f00 */
[----:B------:R-:W4:Y:S01]  /*4e50*/  SHFL.BFLY PT, R16, R17, 0x2, 0x101f ;  /* 0x0c501f0011107f89 */ /* 0x000f2200000e0000 */
[----:B0-----:R-:W-:Y:S01]  /*4e60*/  FADD.FTZ R21, R18, R21 ;  /* 0x0000001512157221 */ /* 0x001fe20000010000 */
[----:B------:R-:W-:Y:S02]  /*4e70*/  IMAD.MOV.U32 R18, RZ, RZ, 0xffff ;  /* 0x0000ffffff127424 */ /* 0x000fe400078e00ff */
        /* <DEDUP_REMOVED lines=20> */
[----:B------:R-:W-:-:S02]  /*4fc0*/  MOV R25, 0xffff ;  /* 0x0000ffff00197802 */ /* 0x000fc40000000f00 */
[----:B------:R-:W2:Y:S01]  /*4fd0*/  SHFL.BFLY PT, R18, R17, 0x1, 0x101f ;  /* 0x0c301f0011127f89 */ /* 0x000ea200000e0000 */
[----:B-1----:R-:W-:Y:S01]  /*4fe0*/  FADD.FTZ R13, R13, R14 ;  /* 0x0000000e0d0d7221 */ /* 0x002fe20000010000 */
[----:B---3--:R-:W-:Y:S02]  /*4ff0*/  IMAD.WIDE R2, R7, 0x2, R2 ;  /* 0x0000000207027825 */ /* 0x008fe400078e0202 */
[----:B------:R-:W1:Y:S02]  /*5000*/  SHFL.BFLY PT, R25, R24, 0x1, 0x101f ;  /* 0x0c301f0018197f89 */ /* 0x000e6400000e0000 */
[----:B------:R-:W-:Y:S01]  /*5010*/  FADD.FTZ R12, R12, R15 ;  /* 0x0000000f0c0c7221 */ /* 0x000fe20000010000 */
[----:B------:R-:W-:Y:S01]  /*5020*/  @!P0 F2FP.F16.F32.PACK_AB R11, RZ, R13 ;  /* 0x0000000dff0b823e */ /* 0x000fe200000000ff */
[----:B------:R-:W3:Y:S01]  /*5030*/  SHFL.BFLY PT, R22, R21, 0x2, 0x101f ;  /* 0x0c501f0015167f89 */ /* 0x000ee200000e0000 */
[----:B------:R-:W-:Y:S02]  /*5040*/  IMAD.MOV.U32 R13, RZ, RZ, 0xffff ;  /* 0x0000ffffff0d7424 */ /* 0x000fe400078e00ff */
        /* <DEDUP_REMOVED lines=23> */
.L_x_3027:
[----:B01----:R-:W-:Y:S01]  /*51c0*/  FADD.FTZ R7, R21, R10 ;  /* 0x0000000a15077221 */ /* 0x003fe20000010000 */
[----:B------:R-:W-:-:S04]  /*51d0*/  @!P0 F2FP.F16.F32.PACK_AB R6, RZ, R13 ;  /* 0x0000000dff06823e */ /* 0x000fc800000000ff */
[----:B------:R-:W-:Y:S01]  /*51e0*/  @!P0 F2FP.F16.F32.PACK_AB R7, RZ, R7 ;  /* 0x00000007ff07823e */ /* 0x000fe200000000ff */
[----:B------:R0:W-:Y:S04]  /*51f0*/  @!P0 STG.E.U16 desc[UR8][R4.64+0xb4], R6 ;  /* 0x0000b40604008986 */ /* 0x0001e8000c101508 */
[----:B------:R0:W-:Y:S02]  /*5200*/  @!P0 STG.E.U16 desc[UR8][R2.64+0xb4], R7 ;  /* 0x0000b40702008986 */ /* 0x0001e4000c101508 */
.L_x_2957:
[----:B------:R-:W-:Y:S05]  /*5210*/  WARPSYNC.ALL ;  /* 0x0000000000007948 */ /* 0x000fea0003800000 */
[----:B------:R-:W-:Y:S01]  /*5220*/  IADD3 R48, R48, 0x800, RZ ;  /* 0x0000080030307810 */ /* 0x000fe20007ffe0ff */
[----:B------:R-:W-:Y:S03]  /*5230*/  BAR.SYNC.DEFER_BLOCKING 0x0 ;  /* 0x0000000000007b1d */ /* 0x000fe60000010000 */
[----:B------:R-:W-:-:S13]  /*5240*/  ISETP.GE.AND P0, PT, R48, UR10, PT ;  /* 0x0000000a30007c0c */ /* 0x000fda000bf06270 */
[----:B------:R-:W-:Y:S05]  /*5250*/  @!P0 BRA `(.L_x_2964) ;  /* 0xffffffe400008947 */ /* 0x000fea000383ffff */
[----:B------:R-:W-:Y:S05]  /*5260*/  EXIT ;  /* 0x000000000000794d */ /* 0x000fea0003800000 */
.L_x_2960:
[----:B------:R-:W-:Y:S01]  /*5270*/  HFMA2.MMA R8, -RZ, RZ, 0, 4.76837158203125e-07 ;  /* 0x00000008ff087435 */ /* 0x000fe200000001ff */
[----:B--2---:R-:W-:Y:S01]  /*5280*/  IMAD.MOV.U32 R9, RZ, RZ, R2 ;  /* 0x000000ffff097224 */ /* 0x004fe200078e0002 */
[----:B------:R-:W-:Y:S01]  /*5290*/  MOV R7, 0x101f ;  /* 0x0000101f00077802 */ /* 0x000fe20000000f00 */
[----:B------:R-:W-:-:S08]  /*52a0*/  IMAD.MOV.U32 R6, RZ, RZ, 0xffff ;  /* 0x0000ffffff067424 */ /* 0x000fd000078e00ff */
[----:B01-3--:R-:W-:Y:S05]  /*52b0*/  WARPSYNC.COLLECTIVE R6, `(.L_x_2965) ;  /* 0x0000000006087348 */ /* 0x00bfea0003c00000 */
[----:B------:R2:W4:Y:S02]  /*52c0*/  SHFL.BFLY P2, R10, R9, R8, R7 ;  /* 0x0c000008090a7389 */ /* 0x0005240000040007 */
[----:B01234-:R-:W-:Y:S01]  /*52d0*/  ENDCOLLECTIVE ;  /* 0x000000000000791b */ /* 0x01ffe20003800000 */
.L_x_2965:
[----:B------:R-:W-:Y:S02]  /*52e0*/  MOV R9, R3 ;  /* 0x0000000300097202 */ /* 0x000fe40000000f00 */
[----:B------:R-:W-:-:S07]  /*52f0*/  MOV R5, R10 ;  /* 0x0000000a00057202 */ /* 0x000fce0000000f00 */
[----:B------:R-:W-:Y:S05]  /*5300*/  WARPSYNC.COLLECTIVE R6, `(.L_x_2966) ;  /* 0x0000000006087348 */ /* 0x000fea0003c00000 */
[----:B------:R0:W1:Y:S02]  /*5310*/  SHFL.BFLY P2, R10, R9, R8, R7 ;  /* 0x0c000008090a7389 */ /* 0x0000640000040007 */
[----:B01----:R-:W-:Y:S01]  /*5320*/  ENDCOLLECTIVE ;  /* 0x000000000000791b */ /* 0x003fe20003800000 */
.L_x_2966:
[----:B------:R-:W-:Y:S01]  /*5330*/  FADD.FTZ R5, R5, R2 ;  /* 0x0000000205057221 */ /* 0x000fe20000010000 */
[----:B------:R-:W-:-:S04]  /*5340*/  HFMA2.MMA R8, -RZ, RZ, 0, 2.384185791015625e-07 ;  /* 0x00000004ff087435 */ /* 0x000fc800000001ff */
[----:B------:R-:W-:Y:S01]  /*5350*/  MOV R9, R5 ;  /* 0x0000000500097202 */ /* 0x000fe20000000f00 */
[----:B------:R-:W-:-:S07]  /*5360*/  IMAD.MOV.U32 R4, RZ, RZ, R10 ;  /* 0x000000ffff047224 */ /* 0x000fce00078e000a */
[----:B------:R-:W-:Y:S05]  /*5370*/  WARPSYNC.COLLECTIVE R6, `(.L_x_2967) ;  /* 0x0000000006087348 */ /* 0x000fea0003c00000 */
[----:B------:R0:W1:Y:S02]  /*5380*/  SHFL.BFLY P2, R10, R9, R8, R7 ;  /* 0x0c000008090a7389 */ /* 0x0000640000040007 */
[----:B01----:R-:W-:Y:S01]  /*5390*/  ENDCOLLECTIVE ;  /* 0x000000000000791b */ /* 0x003fe20003800000 */
.L_x_2967:
[----:B------:R-:W-:-:S05]  /*53a0*/  FADD.FTZ R4, R4, R3 ;  /* 0x0000000304047221 */ /* 0x000fca0000010000 */
[----:B------:R-:W-:Y:S01]  /*53b0*/  MOV R9, R4 ;  /* 0x0000000400097202 */ /* 0x000fe20000000f00 */
[----:B------:R-:W-:-:S07]  /*53c0*/  IMAD.MOV.U32 R12, RZ, RZ, R10 ;  /* 0x000000ffff0c7224 */ /* 0x000fce00078e000a */
[----:B------:R-:W-:Y:S05]  /*53d0*/  WARPSYNC.COLLECTIVE R6, `(.L_x_2968) ;  /* 0x0000000006087348 */ /* 0x000fea0003c00000 */
[----:B------:R0:W1:Y:S02]  /*53e0*/  SHFL.BFLY P2, R10, R9, R8, R7 ;  /* 0x0c000008090a7389 */ /* 0x0000640000040007 */
[----:B01----:R-:W-:Y:S01]  /*53f0*/  ENDCOLLECTIVE ;  /* 0x000000000000791b */ /* 0x003fe20003800000 */
.L_x_2968:
[----:B------:R-:W-:Y:S01]  /*5400*/  FADD.FTZ R12, R5, R12 ;  /* 0x0000000c050c7221 */ /* 0x000fe20000010000 */
[----:B------:R-:W-:-:S03]  /*5410*/  HFMA2.MMA R8, -RZ, RZ, 0, 1.1920928955078125e-07 ;  /* 0x00000002ff087435 */ /* 0x000fc600000001ff */
[----:B------:R-:W-:Y:S01]  /*5420*/  IMAD.MOV.U32 R9, RZ, RZ, R12 ;  /* 0x000000ffff097224 */ /* 0x000fe200078e000c */
[----:B------:R-:W-:-:S07]  /*5430*/  MOV R11, R10 ;  /* 0x0000000a000b7202 */ /* 0x000fce0000000f00 */
[----:B------:R-:W-:Y:S05]  /*5440*/  WARPSYNC.COLLECTIVE R6, `(.L_x_2969) ;  /* 0x0000000006087348 */ /* 0x000fea0003c00000 */
[----:B------:R0:W1:Y:S02]  /*5450*/  SHFL.BFLY P2, R10, R9, R8, R7 ;  /* 0x0c000008090a7389 */ /* 0x0000640000040007 */
[----:B01----:R-:W-:Y:S01]  /*5460*/  ENDCOLLECTIVE ;  /* 0x000000000000791b */ /* 0x003fe20003800000 */
.L_x_2969:
[----:B------:R-:W-:-:S04]  /*5470*/  FADD.FTZ R11, R4, R11 ;  /* 0x0000000b040b7221 */ /* 0x000fc80000010000 */
[----:B------:R-:W-:Y:S01]  /*5480*/  IMAD.MOV.U32 R9, RZ, RZ, R11 ;  /* 0x000000ffff097224 */ /* 0x000fe200078e000b */
[----:B------:R-:W-:-:S07]  /*5490*/  MOV R13, R10 ;  /* 0x0000000a000d7202 */ /* 0x000fce0000000f00 */
[----:B------:R-:W-:Y:S05]  /*54a0*/  WARPSYNC.COLLECTIVE R6, `(.L_x_2970) ;  /* 0x0000000006087348 */ /* 0x000fea0003c00000 */
[----:B------:R0:W1:Y:S02]  /*54b0*/  SHFL.BFLY P2, R10, R9, R8, R7 ;  /* 0x0c000008090a7389 */ /* 0x0000640000040007 */
[----:B01----:R-:W-:Y:S01]  /*54c0*/  ENDCOLLECTIVE ;  /* 0x000000000000791b */ /* 0x003fe20003800000 */
.L_x_2970:
[----:B------:R-:W-:-:S05]  /*54d0*/  FADD.FTZ R13, R12, R13 ;  /* 0x0000000d0c0d7221 */ /* 0x000fca0000010000 */
[----:B------:R-:W-:Y:S01]  /*54e0*/  MOV R9, R13 ;  /* 0x0000000d00097202 */ /* 0x000fe20000000f00 */
[----:B------:R-:W-:Y:S01]  /*54f0*/  IMAD.MOV.U32 R8, RZ, RZ, 0x1 ;  /* 0x00000001ff087424 */ /* 0x000fe200078e00ff */
[----:B------:R-:W-:-:S07]  /*5500*/  MOV R2, R10 ;  /* 0x0000000a00027202 */ /* 0x000fce0000000f00 */
[----:B------:R-:W-:Y:S05]  /*5510*/  WARPSYNC.COLLECTIVE R6, `(.L_x_2971) ;  /* 0x0000000006087348 */ /* 0x000fea0003c00000 */
[----:B------:R0:W1:Y:S02]  /*5520*/  SHFL.BFLY P2, R10, R9, R8, R7 ;  /* 0x0c000008090a7389 */ /* 0x0000640000040007 */
[----:B01----:R-:W-:Y:S01]  /*5530*/  ENDCOLLECTIVE ;  /* 0x000000000000791b */ /* 0x003fe20003800000 */
.L_x_2971:
[----:B------:R-:W-:-:S05]  /*5540*/  FADD.FTZ R14, R11, R2 ;  /* 0x000000020b0e7221 */ /* 0x000fca0000010000 */
[----:B------:R-:W-:Y:S02]  /*5550*/  MOV R9, R14 ;  /* 0x0000000e00097202 */ /* 0x000fe40000000f00 */
[----:B------:R-:W-:-:S07]  /*5560*/  MOV R16, R10 ;  /* 0x0000000a00107202 */ /* 0x000fce0000000f00 */
[----:B------:R-:W-:Y:S05]  /*5570*/  WARPSYNC.COLLECTIVE R6, `(.L_x_2972) ;  /* 0x0000000006087348 */ /* 0x000fea0003c00000 */
[----:B------:R0:W1:Y:S02]  /*5580*/  SHFL.BFLY P2, R10, R9, R8, R7 ;  /* 0x0c000008090a7389 */ /* 0x0000640000040007 */
[----:B01----:R-:W-:Y:S01]  /*5590*/  ENDCOLLECTIVE ;  /* 0x000000000000791b */ /* 0x003fe20003800000 */
.L_x_2972:
[----:B------:R-:W-:Y:S01]  /*55a0*/  FADD.FTZ R16, R13, R16 ;  /* 0x000000100d107221 */ /* 0x000fe20000010000 */
[----:B------:R-:W-:Y:S06]  /*55b0*/  BRA `(.L_x_2973) ;  /* 0xffffffec00607947 */ /* 0x000fec000383ffff */
.L_x_2961:
[----:B------:R-:W-:Y:S01]  /*55c0*/  BSSY B1, `(.L_x_2974) ;  /* 0x0000008000017945 */ /* 0x000fe20003800000 */
[----:B----4-:R-:W-:Y:S01]  /*55d0*/  IMAD.MOV.U32 R9, RZ, RZ, R11 ;  /* 0x000000ffff097224 */ /* 0x010fe200078e000b */
[----:B--2---:R-:W-:Y:S01]  /*55e0*/  MOV R8, 0x8 ;  /* 0x0000000800087802 */ /* 0x004fe20000000f00 */
[----:B------:R-:W-:Y:S01]  /*55f0*/  IMAD.MOV.U32 R6, RZ, RZ, 0xffff ;  /* 0x0000ffffff067424 */ /* 0x000fe200078e00ff */
[----:B------:R-:W-:-:S07]  /*5600*/  MOV R7, 0x101f ;  /* 0x0000101f00077802 */ /* 0x000fce0000000f00 */
[----:B01-3--:R-:W-:Y:S05]  /*5610*/  WARPSYNC.COLLECTIVE R6, `(.L_x_2975) ;  /* 0x0000000006087348 */ /* 0x00bfea0003c00000 */
[----:B------:R2:W4:Y:S02]  /*5620*/  SHFL.BFLY P2, R10, R9, R8, R7 ;  /* 0x0c000008090a7389 */ /* 0x0005240000040007 */
[----:B01234-:R-:W-:Y:S01]  /*5630*/  ENDCOLLECTIVE ;  /* 0x000000000000791b */ /* 0x01ffe20003800000 */
.L_x_2975:
[----:B------:R-:W-:Y:S05]  /*5640*/  BSYNC B1 ;  /* 0x0000000000017941 */ /* 0x000fea0003800000 */
.L_x_2974:
        /* <DEDUP_REMOVED lines=8> */
.L_x_2976:
[----:B------:R-:W-:Y:S01]  /*56d0*/  FADD.FTZ R14, R14, R11 ;  /* 0x0000000b0e0e7221 */ /* 0x000fe20000010000 */
[----:B------:R-:W-:-:S04]  /*56e0*/  HFMA2.MMA R8, -RZ, RZ, 0, 2.384185791015625e-07 ;  /* 0x00000004ff087435 */ /* 0x000fc800000001ff */
[----:B------:R-:W-:Y:S01]  /*56f0*/  MOV R9, R14 ;  /* 0x0000000e00097202 */ /* 0x000fe20000000f00 */
[----:B------:R-:W-:-:S07]  /*5700*/  IMAD.MOV.U32 R13, RZ, RZ, R10 ;  /* 0x000000ffff0d7224 */ /* 0x000fce00078e000a */
[----:B------:R-:W-:Y:S05]  /*5710*/  WARPSYNC.COLLECTIVE R6, `(.L_x_2977) ;  /* 0x0000000006087348 */ /* 0x000fea0003c00000 */
[----:B------:R0:W1:Y:S02]  /*5720*/  SHFL.BFLY P2, R10, R9, R8, R7 ;  /* 0x0c000008090a7389 */ /* 0x0000640000040007 */
[----:B01----:R-:W-:Y:S01]  /*5730*/  ENDCOLLECTIVE ;  /* 0x000000000000791b */ /* 0x003fe20003800000 */
.L_x_2977:
[----:B------:R-:W-:-:S05]  /*5740*/  FADD.FTZ R13, R13, R12 ;  /* 0x0000000c0d0d7221 */ /* 0x000fca0000010000 */
[----:B------:R-:W-:Y:S01]  /*5750*/  MOV R9, R13 ;  /* 0x0000000d00097202 */ /* 0x000fe20000000f00 */
[----:B------:R-:W-:-:S07]  /*5760*/  IMAD.MOV.U32 R15, RZ, RZ, R10 ;  /* 0x000000ffff0f7224 */ /* 0x000fce00078e000a */
[----:B------:R-:W-:Y:S05]  /*5770*/  WARPSYNC.COLLECTIVE R6, `(.L_x_2978) ;  /* 0x0000000006087348 */ /* 0x000fea0003c00000 */
[----:B------:R0:W1:Y:S02]  /*5780*/  SHFL.BFLY P2, R10, R9, R8, R7 ;  /* 0x0c000008090a7389 */ /* 0x0000640000040007 */
[----:B01----:R-:W-:Y:S01]  /*5790*/  ENDCOLLECTIVE ;  /* 0x000000000000791b */ /* 0x003fe20003800000 */
.L_x_2978:
[----:B------:R-:W-:Y:S01]  /*57a0*/  FADD.FTZ R15, R14, R15 ;  /* 0x0000000f0e0f7221 */ /* 0x000fe20000010000 */
[----:B------:R-:W-:-:S03]  /*57b0*/  HFMA2.MMA R8, -RZ, RZ, 0, 1.1920928955078125e-07 ;  /* 0x00000002ff087435 */ /* 0x000fc600000001ff */
[----:B------:R-:W-:Y:S01]  /*57c0*/  IMAD.MOV.U32 R9, RZ, RZ, R15 ;  /* 0x000000ffff097224 */ /* 0x000fe200078e000f */
[----:B------:R-:W-:-:S07]  /*57d0*/  MOV R16, R10 ;  /* 0x0000000a00107202 */ /* 0x000fce0000000f00 */
[----:B------:R-:W-:Y:S05]  /*57e0*/  WARPSYNC.COLLECTIVE R6, `(.L_x_2979) ;  /* 0x0000000006087348 */ /* 0x000fea0003c00000 */
[----:B------:R0:W1:Y:S02]  /*57f0*/  SHFL.BFLY P2, R10, R9, R8, R7 ;  /* 0x0c000008090a7389 */ /* 0x0000640000040007 */
[----:B01----:R-:W-:Y:S01]  /*5800*/  ENDCOLLECTIVE ;  /* 0x000000000000791b */ /* 0x003fe20003800000 */
.L_x_2979:
[----:B------:R-:W-:-:S04]  /*5810*/  FADD.FTZ R16, R13, R16 ;  /* 0x000000100d107221 */ /* 0x000fc80000010000 */
[----:B------:R-:W-:Y:S01]  /*5820*/  IMAD.MOV.U32 R9, RZ, RZ, R16 ;  /* 0x000000ffff097224 */ /* 0x000fe200078e0010 */
[----:B------:R-:W-:-:S07]  /*5830*/  MOV R18, R10 ;  /* 0x0000000a00127202 */ /* 0x000fce0000000f00 */
[----:B------:R-:W-:Y:S05]  /*5840*/  WARPSYNC.COLLECTIVE R6, `(.L_x_2980) ;  /* 0x0000000006087348 */ /* 0x000fea0003c00000 */
[----:B------:R0:W1:Y:S02]  /*5850*/  SHFL.BFLY P2, R10, R9, R8, R7 ;  /* 0x0c000008090a7389 */ /* 0x0000640000040007 */
[----:B01----:R-:W-:Y:S01]  /*5860*/  ENDCOLLECTIVE ;  /* 0x000000000000791b */ /* 0x003fe20003800000 */
.L_x_2980:
[----:B------:R-:W-:-:S05]  /*5870*/  FADD.FTZ R18, R15, R18 ;  /* 0x000000120f127221 */ /* 0x000fca0000010000 */
[----:B------:R-:W-:Y:S01]  /*5880*/  MOV R9, R18 ;  /* 0x0000001200097202 */ /* 0x000fe20000000f00 */
[----:B------:R-:W-:Y:S01]  /*5890*/  IMAD.MOV.U32 R8, RZ, RZ, 0x1 ;  /* 0x00000001ff087424 */ /* 0x000fe200078e00ff */
[----:B------:R-:W-:-:S07]  /*58a0*/  MOV R11, R10 ;  /* 0x0000000a000b7202 */ /* 0x000fce0000000f00 */
[----:B------:R-:W-:Y:S05]  /*58b0*/  WARPSYNC.COLLECTIVE R6, `(.L_x_2981) ;  /* 0x0000000006087348 */ /* 0x000fea0003c00000 */
[----:B------:R0:W1:Y:S02]  /*58c0*/  SHFL.BFLY P2, R10, R9, R8, R7 ;  /* 0x0c000008090a7389 */ /* 0x0000640000040007 */
[----:B01----:R-:W-:Y:S01]  /*58d0*/  ENDCOLLECTIVE ;  /* 0x000000000000791b */ /* 0x003fe20003800000 */
.L_x_2981:
[----:B------:R-:W-:-:S05]  /*58e0*/  FADD.FTZ R11, R16, R11 ;  /* 0x0000000b100b7221 */ /* 0x000fca0000010000 */
[----:B------:R-:W-:Y:S02]  /*58f0*/  MOV R9, R11 ;  /* 0x0000000b00097202 */ /* 0x000fe40000000f00 */
[----:B------:R-:W-:-:S07]  /*5900*/  MOV R17, R10 ;  /* 0x0000000a00117202 */ /* 0x000fce0000000f00 */
[----:B------:R-:W-:Y:S05]  /*5910*/  WARPSYNC.COLLECTIVE R6, `(.L_x_2982) ;  /* 0x0000000006087348 */ /* 0x000fea0003c00000 */
[----:B------:R0:W1:Y:S02]  /*5920*/  SHFL.BFLY P2, R10, R9, R8, R7 ;  /* 0x0c000008090a7389 */ /* 0x0000640000040007 */
[----:B01----:R-:W-:Y:S01]  /*5930*/  ENDCOLLECTIVE ;  /* 0x000000000000791b */ /* 0x003fe20003800000 */
.L_x_2982:
[----:B------:R-:W-:Y:S01]  /*5940*/  FADD.FTZ R17, R18, R17 ;  /* 0x0000001112117221 */ /* 0x000fe20000010000 */
[----:B------:R-:W-:Y:S06]  /*5950*/  BRA `(.L_x_2983) ;  /* 0xffffffec00207947 */ /* 0x000fec000383ffff */
.L_x_2962:
        /* <DEDUP_REMOVED lines=8> */
.L_x_2985:
[----:B------:R-:W-:Y:S05]  /*59e0*/  BSYNC B1 ;  /* 0x0000000000017941 */ /* 0x000fea0003800000 */
.L_x_2984:
        /* <DEDUP_REMOVED lines=8> */
.L_x_2986:
[----:B------:R-:W-:Y:S01]  /*5a70*/  FADD.FTZ R14, R14, R11 ;  /* 0x0000000b0e0e7221 */ /* 0x000fe20000010000 */
[----:B------:R-:W-:-:S04]  /*5a80*/  HFMA2.MMA R8, -RZ, RZ, 0, 2.384185791015625e-07 ;  /* 0x00000004ff087435 */ /* 0x000fc800000001ff */
[----:B------:R-:W-:Y:S01]  /*5a90*/  MOV R9, R14 ;  /* 0x0000000e00097202 */ /* 0x000fe20000000f00 */
[----:B------:R-:W-:-:S07]  /*5aa0*/  IMAD.MOV.U32 R13, RZ, RZ, R10 ;  /* 0x000000ffff0d7224 */ /* 0x000fce00078e000a */
[----:B------:R-:W-:Y:S05]  /*5ab0*/  WARPSYNC.COLLECTIVE R6, `(.L_x_2987) ;  /* 0x0000000006087348 */ /* 0x000fea0003c00000 */
[----:B------:R0:W1:Y:S02]  /*5ac0*/  SHFL.BFLY P2, R10, R9, R8, R7 ;  /* 0x0c000008090a7389 */ /* 0x0000640000040007 */
[----:B01----:R-:W-:Y:S01]  /*5ad0*/  ENDCOLLECTIVE ;  /* 0x000000000000791b */ /* 0x003fe20003800000 */
.L_x_2987:
[----:B------:R-:W-:-:S05]  /*5ae0*/  FADD.FTZ R13, R13, R12 ;  /* 0x0000000c0d0d7221 */ /* 0x000fca0000010000 */
[----:B------:R-:W-:Y:S01]  /*5af0*/  MOV R9, R13 ;  /* 0x0000000d00097202 */ /* 0x000fe20000000f00 */
[----:B------:R-:W-:-:S07]  /*5b00*/  IMAD.MOV.U32 R15, RZ, RZ, R10 ;  /* 0x000000ffff0f7224 */ /* 0x000fce00078e000a */
[----:B------:R-:W-:Y:S05]  /*5b10*/  WARPSYNC.COLLECTIVE R6, `(.L_x_2988) ;  /* 0x0000000006087348 */ /* 0x000fea0003c00000 */
[----:B------:R0:W1:Y:S02]  /*5b20*/  SHFL.BFLY P2, R10, R9, R8, R7 ;  /* 0x0c000008090a7389 */ /* 0x0000640000040007 */
[----:B01----:R-:W-:Y:S01]  /*5b30*/  ENDCOLLECTIVE ;  /* 0x000000000000791b */ /* 0x003fe20003800000 */
.L_x_2988:
[----:B------:R-:W-:Y:S01]  /*5b40*/  FADD.FTZ R15, R14, R15 ;  /* 0x0000000f0e0f7221 */ /* 0x000fe20000010000 */
[----:B------:R-:W-:-:S03]  /*5b50*/  HFMA2.MMA R8, -RZ, RZ, 0, 1.1920928955078125e-07 ;  /* 0x00000002ff087435 */ /* 0x000fc600000001ff */
[----:B------:R-:W-:Y:S01]  /*5b60*/  IMAD.MOV.U32 R9, RZ, RZ, R15 ;  /* 0x000000ffff097224 */ /* 0x000fe200078e000f */
[----:B------:R-:W-:-:S07]  /*5b70*/  MOV R16, R10 ;  /* 0x0000000a00107202 */ /* 0x000fce0000000f00 */
[----:B------:R-:W-:Y:S05]  /*5b80*/  WARPSYNC.COLLECTIVE R6, `(.L_x_2989) ;  /* 0x0000000006087348 */ /* 0x000fea0003c00000 */
[----:B------:R0:W1:Y:S02]  /*5b90*/  SHFL.BFLY P2, R10, R9, R8, R7 ;  /* 0x0c000008090a7389 */ /* 0x0000640000040007 */
[----:B01----:R-:W-:Y:S01]  /*5ba0*/  ENDCOLLECTIVE ;  /* 0x000000000000791b */ /* 0x003fe20003800000 */
.L_x_2989:
[----:B------:R-:W-:-:S04]  /*5bb0*/  FADD.FTZ R16, R13, R16 ;  /* 0x000000100d107221 */ /* 0x000fc80000010000 */
[----:B------:R-:W-:Y:S01]  /*5bc0*/  IMAD.MOV.U32 R9, RZ, RZ, R16 ;  /* 0x000000ffff097224 */ /* 0x000fe200078e0010 */
[----:B------:R-:W-:-:S07]  /*5bd0*/  MOV R18, R10 ;  /* 0x0000000a00127202 */ /* 0x000fce0000000f00 */
[----:B------:R-:W-:Y:S05]  /*5be0*/  WARPSYNC.COLLECTIVE R6, `(.L_x_2990) ;  /* 0x0000000006087348 */ /* 0x000fea0003c00000 */
[----:B------:R0:W1:Y:S02]  /*5bf0*/  SHFL.BFLY P2, R10, R9, R8, R7 ;  /* 0x0c000008090a7389 */ /* 0x0000640000040007 */
[----:B01----:R-:W-:Y:S01]  /*5c00*/  ENDCOLLECTIVE ;  /* 0x000000000000791b */ /* 0x003fe20003800000 */
.L_x_2990:
[----:B------:R-:W-:Y:S01]  /*5c10*/  FADD.FTZ R18, R15, R18 ;  /* 0x000000120f127221 */ /* 0x000fe20000010000 */
[----:B------:R-:W-:-:S04]  /*5c20*/  HFMA2.MMA R8, -RZ, RZ, 0, 5.9604644775390625e-08 ;  /* 0x00000001ff087435 */ /* 0x000fc800000001ff */
[----:B------:R-:W-:Y:S02]  /*5c30*/  MOV R9, R18 ;  /* 0x0000001200097202 */ /* 0x000fe40000000f00 */
[----:B------:R-:W-:-:S07]  /*5c40*/  MOV R11, R10 ;  /* 0x0000000a000b7202 */ /* 0x000fce0000000f00 */
[----:B------:R-:W-:Y:S05]  /*5c50*/  WARPSYNC.COLLECTIVE R6, `(.L_x_2991) ;  /* 0x0000000006087348 */ /* 0x000fea0003c00000 */
[----:B------:R0:W1:Y:S02]  /*5c60*/  SHFL.BFLY P2, R10, R9, R8, R7 ;  /* 0x0c000008090a7389 */ /* 0x0000640000040007 */
[----:B01----:R-:W-:Y:S01]  /*5c70*/  ENDCOLLECTIVE ;  /* 0x000000000000791b */ /* 0x003fe20003800000 */
.L_x_2991:
[----:B------:R-:W-:-:S05]  /*5c80*/  FADD.FTZ R11, R16, R11 ;  /* 0x0000000b100b7221 */ /* 0x000fca0000010000 */
[----:B------:R-:W-:Y:S01]  /*5c90*/  MOV R9, R11 ;  /* 0x0000000b00097202 */ /* 0x000fe20000000f00 */
[----:B------:R-:W-:-:S07]  /*5ca0*/  IMAD.MOV.U32 R17, RZ, RZ, R10 ;  /* 0x000000ffff117224 */ /* 0x000fce00078e000a */
[----:B------:R-:W-:Y:S05]  /*5cb0*/  WARPSYNC.COLLECTIVE R6, `(.L_x_2992) ;  /* 0x0000000006087348 */ /* 0x000fea0003c00000 */
[----:B------:R0:W1:Y:S02]  /*5cc0*/  SHFL.BFLY P2, R10, R9, R8, R7 ;  /* 0x0c000008090a7389 */ /* 0x0000640000040007 */
[----:B01----:R-:W-:Y:S01]  /*5cd0*/  ENDCOLLECTIVE ;  /* 0x000000000000791b */ /* 0x003fe20003800000 */
.L_x_2992:
[----:B------:R-:W-:Y:S01]  /*5ce0*/  FADD.FTZ R17, R18, R17 ;  /* 0x0000001112117221 */ /* 0x000fe20000010000 */
[----:B------:R-:W-:Y:S06]  /*5cf0*/  BRA `(.L_x_2993) ;  /* 0xffffffe800c87947 */ /* 0x000fec000383ffff */
.L_x_2963:
        /* <DEDUP_REMOVED lines=8> */
.L_x_2995:
[----:B------:R-:W-:Y:S05]  /*5d80*/  BSYNC B0 ;  /* 0x0000000000007941 */ /* 0x000fea0003800000 */
.L_x_2994:
[----:B------:R-:W-:Y:S01]  /*5d90*/  HFMA2.MMA R7, -RZ, RZ, 0, 0.000503063201904296875 ;  /* 0x0000101fff077435 */ /* 0x000fe200000001ff */
[----:B------:R-:W-:Y:S01]  /*5da0*/  MOV R9, R3 ;  /* 0x0000000300097202 */ /* 0x000fe20000000f00 */
[----:B------:R-:W-:Y:S01]  /*5db0*/  IMAD.MOV.U32 R8, RZ, RZ, 0x8 ;  /* 0x00000008ff087424 */ /* 0x000fe200078e00ff */
[----:B------:R-:W-:Y:S02]  /*5dc0*/  MOV R6, 0xffff ;  /* 0x0000ffff00067802 */ /* 0x000fe40000000f00 */
[----:B------:R-:W-:Y:S02]  /*5dd0*/  CS2R R16, SRZ ;  /* 0x0000000000107805 */ /* 0x000fe4000001ff00 */
[----:B------:R-:W-:Y:S01]  /*5de0*/  MOV R5, R10 ;  /* 0x0000000a00057202 */ /* 0x000fe20000000f00 */
[----:B------:R-:W-:Y:S01]  /*5df0*/  HFMA2.MMA R20, -RZ, RZ, 0, 0 ;  /* 0x00000000ff147435 */ /* 0x000fe200000001ff */
[----:B------:R-:W-:-:S10]  /*5e00*/  @P0 IADD3 R12, R11, 0x1e, RZ ;  /* 0x0000001e0b0c0810 */ /* 0x000fd40007ffe0ff */
[----:B------:R-:W-:Y:S05]  /*5e10*/  WARPSYNC.COLLECTIVE R6, `(.L_x_2996) ;  /* 0x0000000006087348 */ /* 0x000fea0003c00000 */
[----:B------:R0:W1:Y:S02]  /*5e20*/  SHFL.BFLY P2, R10, R9, R8, R7 ;  /* 0x0c000008090a7389 */ /* 0x0000640000040007 */
[----:B01----:R-:W-:Y:S01]  /*5e30*/  ENDCOLLECTIVE ;  /* 0x000000000000791b */ /* 0x003fe20003800000 */
.L_x_2996:
[----:B------:R-:W-:Y:S01]  /*5e40*/  @P0 LEA R13, R65, UR6, 0x7 ;  /* 0x00000006410d0c11 */ /* 0x000fe2000f8e38ff */
[----:B------:R-:W-:Y:S01]  /*5e50*/  FADD.FTZ R5, R5, R2 ;  /* 0x0000000205057221 */ /* 0x000fe20000010000 */
[----:B------:R-:W-:Y:S02]  /*5e60*/  @P0 LOP3.LUT R12, R12, R43, RZ, 0x3c, !PT ;  /* 0x0000002b0c0c0212 */ /* 0x000fe400078e3cff */
[----:B------:R-:W-:Y:S02]  /*5e70*/  CS2R R26, SRZ ;  /* 0x00000000001a7805 */ /* 0x000fe4000001ff00 */
[----:B------:R-:W-:Y:S01]  /*5e80*/  MOV R22, RZ ;  /* 0x000000ff00167202 */ /* 0x000fe20000000f00 */
[----:B------:R-:W-:-:S05]  /*5e90*/  @P0 IMAD R12, R12, 0x4, R13 ;  /* 0x000000040c0c0824 */ /* 0x000fca00078e020d */
        /* <DEDUP_REMOVED lines=8> */
.L_x_2997:
[----:B------:R-:W-:Y:S02]  /*5f20*/  MOV R9, R4 ;  /* 0x0000000400097202 */ /* 0x000fe40000000f00 */
[----:B------:R-:W-:-:S07]  /*5f30*/  MOV R2, R10 ;  /* 0x0000000a00027202 */ /* 0x000fce0000000f00 */
[----:B------:R-:W-:Y:S05]  /*5f40*/  WARPSYNC.COLLECTIVE R6, `(.L_x_2998) ;  /* 0x0000000006087348 */ /* 0x000fea0003c00000 */
[----:B------:R0:W1:Y:S02]  /*5f50*/  SHFL.BFLY P2, R10, R9, R8, R7 ;  /* 0x0c000008090a7389 */ /* 0x0000640000040007 */
[----:B01----:R-:W-:Y:S01]  /*5f60*/  ENDCOLLECTIVE ;  /* 0x000000000000791b */ /* 0x003fe20003800000 */
.L_x_2998:
[----:B------:R-:W-:Y:S01]  /*5f70*/  @P0 MOV R17, R15 ;  /* 0x0000000f00110202 */ /* 0x000fe20000000f00 */
[----:B------:R-:W-:Y:S01]  /*5f80*/  FADD.FTZ R2, R5, R2 ;  /* 0x0000000205027221 */ /* 0x000fe20000010000 */
[----:B------:R-:W-:Y:S01]  /*5f90*/  @P0 MOV R16, R14 ;  /* 0x0000000e00100202 */ /* 0x000fe20000000f00 */
[----:B------:R-:W-:-:S03]  /*5fa0*/  HFMA2.MMA R8, -RZ, RZ, 0, 1.1920928955078125e-07 ;  /* 0x00000002ff087435 */ /* 0x000fc600000001ff */
[----:B------:R-:W-:Y:S01]  /*5fb0*/  MOV R9, R2 ;  /* 0x0000000200097202 */ /* 0x000fe20000000f00 */
[----:B------:R-:W-:Y:S01]  /*5fc0*/  FADD.FTZ R3, R4, R10 ;  /* 0x0000000a04037221 */ /* 0x000fe20000010000 */
[----:B------:R-:W-:-:S07]  /*5fd0*/  @P0 IADD3 R4, R11, 0x3c, RZ ;  /* 0x0000003c0b040810 */ /* 0x000fce0007ffe0ff */
[----:B------:R-:W-:Y:S05]  /*5fe0*/  WARPSYNC.COLLECTIVE R6, `(.L_x_2999) ;  /* 0x0000000006087348 */ /* 0x000fea0003c00000 */
[----:B------:R0:W1:Y:S02]  /*5ff0*/  SHFL.BFLY P2, R10, R9, R8, R7 ;  /* 0x0c000008090a7389 */ /* 0x0000640000040007 */
[----:B01----:R-:W-:Y:S01]  /*6000*/  ENDCOLLECTIVE ;  /* 0x000000000000791b */ /* 0x003fe20003800000 */
.L_x_2999:
[----:B------:R-:W-:Y:S01]  /*6010*/  @P0 LOP3.LUT R4, R4, R43, RZ, 0x3c, !PT ;  /* 0x0000002b04040212 */ /* 0x000fe200078e3cff */
[----:B------:R-:W-:Y:S01]  /*6020*/  IMAD.MOV.U32 R9, RZ, RZ, R3 ;  /* 0x000000ffff097224 */ /* 0x000fe200078e0003 */
[----:B------:R-:W-:-:S07]  /*6030*/  MOV R5, R10 ;  /* 0x0000000a00057202 */ /* 0x000fce0000000f00 */
[----:B------:R-:W-:Y:S05]  /*6040*/  WARPSYNC.COLLECTIVE R6, `(.L_x_3000) ;  /* 0x0000000006087348 */ /* 0x000fea0003c00000 */
[----:B------:R0:W1:Y:S02]  /*6050*/  SHFL.BFLY P2, R10, R9, R8, R7 ;  /* 0x0c000008090a7389 */ /* 0x0000640000040007 */
[----:B01----:R-:W-:Y:S01]  /*6060*/  ENDCOLLECTIVE ;  /* 0x000000000000791b */ /* 0x003fe20003800000 */
.L_x_3000:
[----:B------:R-:W-:Y:S01]  /*6070*/  FADD.FTZ R12, R2, R5 ;  /* 0x00000005020c7221 */ /* 0x000fe20000010000 */
[----:B------:R-:W-:-:S04]  /*6080*/  @P0 LEA R5, R65, UR6, 0x7 ;  /* 0x0000000641050c11 */ /* 0x000fc8000f8e38ff */
[----:B------:R-:W-:-:S05]  /*6090*/  @P0 LEA R4, R4, R5, 0x2 ;  /* 0x0000000504040211 */ /* 0x000fca00078e10ff */
[----:B------:R0:W1:Y:S01]  /*60a0*/  @P0 LDS R5, [R4] ;  /* 0x0000000004050984 */ /* 0x0000620000000800 */
[----:B------:R-:W-:Y:S01]  /*60b0*/  MOV R9, R12 ;  /* 0x0000000c00097202 */ /* 0x000fe20000000f00 */
[----:B------:R-:W-:Y:S02]  /*60c0*/  IMAD.MOV.U32 R8, RZ, RZ, 0x1 ;  /* 0x00000001ff087424 */ /* 0x000fe400078e00ff */
[----:B------:R0:W2:Y:S01]  /*60d0*/  @P0 LDS R23, [R4+0x780] ;  /* 0x0007800004170984 */ /* 0x0000a20000000800 */
[----:B------:R-:W-:-:S07]  /*60e0*/  FADD.FTZ R13, R3, R10 ;  /* 0x0000000a030d7221 */ /* 0x000fce0000010000 */
[----:B012---:R-:W-:Y:S05]  /*60f0*/  WARPSYNC.COLLECTIVE R6, `(.L_x_3001) ;  /* 0x0000000006087348 */ /* 0x007fea0003c00000 */
[----:B------:R3:W4:Y:S02]  /*6100*/  SHFL.BFLY P2, R10, R9, R8, R7 ;  /* 0x0c000008090a7389 */ /* 0x0007240000040007 */
[----:B01234-:R-:W-:Y:S01]  /*6110*/  ENDCOLLECTIVE ;  /* 0x000000000000791b */ /* 0x01ffe20003800000 */
.L_x_3001:
[----:B------:R-:W0:Y:S01]  /*6120*/  LDC.64 R2, c[0x0][0x220] ;  /* 0x00008800ff027b82 */ /* 0x000e220000000a00 */
[----:B------:R-:W-:Y:S02]  /*6130*/  MOV R9, R13 ;  /* 0x0000000d00097202 */ /* 0x000fe40000000f00 */
[----:B------:R-:W-:-:S07]  /*6140*/  MOV R15, R10 ;  /* 0x0000000a000f7202 */ /* 0x000fce0000000f00 */
[----:B0-----:R-:W-:Y:S05]  /*6150*/  WARPSYNC.COLLECTIVE R6, `(.L_x_3002) ;  /* 0x0000000006087348 */ /* 0x001fea0003c00000 */
[----:B------:R1:W2:Y:S02]  /*6160*/  SHFL.BFLY P2, R10, R9, R8, R7 ;  /* 0x0c000008090a7389 */ /* 0x0002a40000040007 */
[----:B012---:R-:W-:Y:S01]  /*6170*/  ENDCOLLECTIVE ;  /* 0x000000000000791b */ /* 0x007fe20003800000 */
.L_x_3002:
[----:B------:R-:W-:Y:S01]  /*6180*/  @P0 MOV R20, R5 ;  /* 0x0000000500140202 */ /* 0x000fe20000000f00 */
[----:B------:R-:W-:Y:S01]  /*6190*/  FADD.FTZ R12, R12, R15 ;  /* 0x0000000f0c0c7221 */ /* 0x000fe20000010000 */
[----:B------:R-:W-:Y:S01]  /*61a0*/  IADD3 R15, R11, R48, RZ ;  /* 0x000000300b0f7210 */ /* 0x000fe20007ffe0ff */
[----:B------:R-:W-:-:S04]  /*61b0*/  @P0 IMAD.MOV.U32 R22, RZ, RZ, R23 ;  /* 0x000000ffff160224 */ /* 0x000fc800078e0017 */
[----:B------:R-:W-:Y:S01]  /*61c0*/  IMAD.WIDE R2, R15, 0x2, R2 ;  /* 0x000000020f027825 */ /* 0x000fe200078e0202 */
[----:B------:R-:W-:-:S03]  /*61d0*/  HFMA2.MMA R8, -RZ, RZ, 0, 4.76837158203125e-07 ;  /* 0x00000008ff087435 */ /* 0x000fc600000001ff */
[----:B------:R-:W-:Y:S01]  /*61e0*/  IMAD.MOV.U32 R9, RZ, RZ, R16 ;  /* 0x000000ffff097224 */ /* 0x000fe200078e0010 */
[----:B------:R-:W-:-:S07]  /*61f0*/  MOV R14, R10 ;  /* 0x0000000a000e7202 */ /* 0x000fce0000000f00 */
[----:B------:R-:W-:Y:S05]  /*6200*/  WARPSYNC.COLLECTIVE R6, `(.L_x_3003) ;  /* 0x0000000006087348 */ /* 0x000fea0003c00000 */
[----:B------:R0:W1:Y:S02]  /*6210*/  SHFL.BFLY P2, R10, R9, R8, R7 ;  /* 0x0c000008090a7389 */ /* 0x0000640000040007 */
[----:B01----:R-:W-:Y:S01]  /*6220*/  ENDCOLLECTIVE ;  /* 0x000000000000791b */ /* 0x003fe20003800000 */
.L_x_3003:
[----:B------:R-:W-:Y:S01]  /*6230*/  FADD.FTZ R13, R13, R14 ;  /* 0x0000000e0d0d7221 */ /* 0x000fe20000010000 */
[----:B------:R-:W-:Y:S02]  /*6240*/  MOV R9, R17 ;  /* 0x0000001100097202 */ /* 0x000fe40000000f00 */
[----:B------:R-:W-:-:S07]  /*6250*/  MOV R19, R10 ;  /* 0x0000000a00137202 */ /* 0x000fce0000000f00 */
[----:B------:R-:W-:Y:S05]  /*6260*/  WARPSYNC.COLLECTIVE R6, `(.L_x_3004) ;  /* 0x0000000006087348 */ /* 0x000fea0003c00000 */
[----:B------:R0:W1:Y:S02]  /*6270*/  SHFL.BFLY P2, R10, R9, R8, R7 ;  /* 0x0c000008090a7389 */ /* 0x0000640000040007 */
[----:B01----:R-:W-:Y:S01]  /*6280*/  ENDCOLLECTIVE ;  /* 0x000000000000791b */ /* 0x003fe20003800000 */
.L_x_3004:
[----:B------:R-:W-:Y:S01]  /*6290*/  FADD.FTZ R19, R19, R16 ;  /* 0x0000001013137221 */ /* 0x000fe20000010000 */
[----:B------:R-:W-:-:S04]  /*62a0*/  HFMA2.MMA R8, -RZ, RZ, 0, 2.384185791015625e-07 ;  /* 0x00000004ff087435 */ /* 0x000fc800000001ff */
[----:B------:R-:W-:Y:S01]  /*62b0*/  MOV R9, R19 ;  /* 0x0000001300097202 */ /* 0x000fe20000000f00 */
[----:B------:R-:W-:-:S07]  /*62c0*/  IMAD.MOV.U32 R18, RZ, RZ, R10 ;  /* 0x000000ffff127224 */ /* 0x000fce00078e000a */
[----:B------:R-:W-:Y:S05]  /*62d0*/  WARPSYNC.COLLECTIVE R6, `(.L_x_3005) ;  /* 0x0000000006087348 */ /* 0x000fea0003c00000 */
[----:B------:R0:W1:Y:S02]  /*62e0*/  SHFL.BFLY P2, R10, R9, R8, R7 ;  /* 0x0c000008090a7389 */ /* 0x0000640000040007 */
[----:B01----:R-:W-:Y:S01]  /*62f0*/  ENDCOLLECTIVE ;  /* 0x000000000000791b */ /* 0x003fe20003800000 */
.L_x_3005:
[----:B------:R-:W-:-:S04]  /*6300*/  FADD.FTZ R18, R18, R17 ;  /* 0x0000001112127221 */ /* 0x000fc80000010000 */
[----:B------:R-:W-:Y:S01]  /*6310*/  IMAD.MOV.U32 R9, RZ, RZ, R18 ;  /* 0x000000ffff097224 */ /* 0x000fe200078e0012 */
[----:B------:R-:W-:-:S07]  /*6320*/  MOV R16, R10 ;  /* 0x0000000a00107202 */ /* 0x000fce0000000f00 */
[----:B------:R-:W-:Y:S05]  /*6330*/  WARPSYNC.COLLECTIVE R6, `(.L_x_3006) ;  /* 0x0000000006087348 */ /* 0x000fea0003c00000 */
[----:B------:R0:W1:Y:S02]  /*6340*/  SHFL.BFLY P2, R10, R9, R8, R7 ;  /* 0x0c000008090a7389 */ /* 0x0000640000040007 */
[----:B01----:R-:W-:Y:S01]  /*6350*/  ENDCOLLECTIVE ;  /* 0x000000000000791b */ /* 0x003fe20003800000 */
.L_x_3006:
[----:B------:R-:W-:Y:S01]  /*6360*/  FADD.FTZ R17, R19, R16 ;  /* 0x0000001013117221 */ /* 0x000fe20000010000 */
[----:B------:R-:W-:-:S03]  /*6370*/  HFMA2.MMA R8, -RZ, RZ, 0, 1.1920928955078125e-07 ;  /* 0x00000002ff087435 */ /* 0x000fc600000001ff */
[----:B------:R-:W-:Y:S01]  /*6380*/  IMAD.MOV.U32 R9, RZ, RZ, R17 ;  /* 0x000000ffff097224 */ /* 0x000fe200078e0011 */
[----:B------:R-:W-:-:S07]  /*6390*/  MOV R21, R10 ;  /* 0x0000000a00157202 */ /* 0x000fce0000000f00 */
[----:B------:R-:W-:Y:S05]  /*63a0*/  WARPSYNC.COLLECTIVE R6, `(.L_x_3007) ;  /* 0x0000000006087348 */ /* 0x000fea0003c00000 */
[----:B------:R0:W1:Y:S02]  /*63b0*/  SHFL.BFLY P2, R10, R9, R8, R7 ;  /* 0x0c000008090a7389 */ /* 0x0000640000040007 */
[----:B01----:R-:W-:Y:S01]  /*63c0*/  ENDCOLLECTIVE ;  /* 0x000000000000791b */ /* 0x003fe20003800000 */
.L_x_3007:
[----:B------:R-:W-:-:S05]  /*63d0*/  FADD.FTZ R21, R18, R21 ;  /* 0x0000001512157221 */ /* 0x000fca0000010000 */
[----:B------:R-:W-:Y:S02]  /*63e0*/  MOV R9, R21 ;  /* 0x0000001500097202 */ /* 0x000fe40000000f00 */
[----:B------:R-:W-:-:S07]  /*63f0*/  MOV R16, R10 ;  /* 0x0000000a00107202 */ /* 0x000fce0000000f00 */
[----:B------:R-:W-:Y:S05]  /*6400*/  WARPSYNC.COLLECTIVE R6, `(.L_x_3008) ;  /* 0x0000000006087348 */ /* 0x000fea0003c00000 */
[----:B------:R0:W1:Y:S02]  /*6410*/  SHFL.BFLY P2, R10, R9, R8, R7 ;  /* 0x0c000008090a7389 */ /* 0x0000640000040007 */
[----:B01----:R-:W-:Y:S01]  /*6420*/  ENDCOLLECTIVE ;  /* 0x000000000000791b */ /* 0x003fe20003800000 */
.L_x_3008:
[----:B------:R-:W-:Y:S01]  /*6430*/  FADD.FTZ R16, R17, R16 ;  /* 0x0000001011107221 */ /* 0x000fe20000010000 */
[----:B------:R-:W-:-:S04]  /*6440*/  HFMA2.MMA R8, -RZ, RZ, 0, 5.9604644775390625e-08 ;  /* 0x00000001ff087435 */ /* 0x000fc800000001ff */
[----:B------:R-:W-:Y:S01]  /*6450*/  MOV R9, R16 ;  /* 0x0000001000097202 */ /* 0x000fe20000000f00 */
[----:B------:R-:W-:-:S07]  /*6460*/  IMAD.MOV.U32 R4, RZ, RZ, R10 ;  /* 0x000000ffff047224 */ /* 0x000fce00078e000a */
[----:B------:R-:W-:Y:S05]  /*6470*/  WARPSYNC.COLLECTIVE R6, `(.L_x_3009) ;  /* 0x0000000006087348 */ /* 0x000fea0003c00000 */
[----:B------:R0:W1:Y:S02]  /*6480*/  SHFL.BFLY P2, R10, R9, R8, R7 ;  /* 0x0c000008090a7389 */ /* 0x0000640000040007 */
[----:B01----:R-:W-:Y:S01]  /*6490*/  ENDCOLLECTIVE ;  /* 0x000000000000791b */ /* 0x003fe20003800000 */
.L_x_3009:
[----:B------:R-:W-:Y:S02]  /*64a0*/  FADD.FTZ R17, R21, R4 ;  /* 0x0000000415117221 */ /* 0x000fe40000010000 */
[----:B------:R-:W0:Y:S02]  /*64b0*/  LDC.64 R4, c[0x0][0x218] ;  /* 0x00008600ff047b82 */ /* 0x000e240000000a00 */
[----:B------:R-:W-:Y:S01]  /*64c0*/  IMAD.MOV.U32 R9, RZ, RZ, R17 ;  /* 0x000000ffff097224 */ /* 0x000fe200078e0011 */
[----:B------:R-:W-:-:S07]  /*64d0*/  MOV R19, R10 ;  /* 0x0000000a00137202 */ /* 0x000fce0000000f00 */
[----:B0-----:R-:W-:Y:S05]  /*64e0*/  WARPSYNC.COLLECTIVE R6, `(.L_x_3010) ;  /* 0x0000000006087348 */ /* 0x001fea0003c00000 */
[----:B------:R1:W2:Y:S02]  /*64f0*/  SHFL.BFLY P2, R10, R9, R8, R7 ;  /* 0x0c000008090a7389 */ /* 0x0002a40000040007 */
[----:B012---:R-:W-:Y:S01]  /*6500*/  ENDCOLLECTIVE ;  /* 0x000000000000791b */ /* 0x007fe20003800000 */
.L_x_3010:
[----:B------:R-:W-:-:S04]  /*6510*/  IMAD.WIDE R4, R15, 0x2, R4 ;  /* 0x000000020f047825 */ /* 0x000fc800078e0204 */
[----:B------:R-:W-:Y:S01]  /*6520*/  FADD.FTZ R16, R16, R19 ;  /* 0x0000001310107221 */ /* 0x000fe20000010000 */
[----:B------:R-:W-:Y:S01]  /*6530*/  HFMA2.MMA R8, -RZ, RZ, 0, 4.76837158203125e-07 ;  /* 0x00000008ff087435 */ /* 0x000fe200000001ff */
[----:B------:R-:W-:Y:S02]  /*6540*/  MOV R9, R20 ;  /* 0x0000001400097202 */ /* 0x000fe40000000f00 */
[----:B------:R-:W-:-:S08]  /*6550*/  MOV R18, R10 ;  /* 0x0000000a00127202 */ /* 0x000fd00000000f00 */
[----:B------:R-:W-:Y:S05]  /*6560*/  WARPSYNC.COLLECTIVE R6, `(.L_x_3011) ;  /* 0x0000000006087348 */ /* 0x000fea0003c00000 */
[----:B------:R0:W1:Y:S02]  /*6570*/  SHFL.BFLY P2, R10, R9, R8, R7 ;  /* 0x0c000008090a7389 */ /* 0x0000640000040007 */
[----:B01----:R-:W-:Y:S01]  /*6580*/  ENDCOLLECTIVE ;  /* 0x000000000000791b */ /* 0x003fe20003800000 */
.L_x_3011:
[----:B------:R-:W-:Y:S01]  /*6590*/  FADD.FTZ R17, R17, R18 ;  /* 0x0000001211117221 */ /* 0x000fe20000010000 */
[----:B------:R-:W-:Y:S01]  /*65a0*/  MOV R9, R22 ;  /* 0x0000001600097202 */ /* 0x000fe20000000f00 */
[----:B------:R-:W-:-:S07]  /*65b0*/  IMAD.MOV.U32 R21, RZ, RZ, R10 ;  /* 0x000000ffff157224 */ /* 0x000fce00078e000a */
[----:B------:R-:W-:Y:S05]  /*65c0*/  WARPSYNC.COLLECTIVE R6, `(.L_x_3012) ;  /* 0x0000000006087348 */ /* 0x000fea0003c00000 */
[----:B------:R0:W1:Y:S02]  /*65d0*/  SHFL.BFLY P2, R10, R9, R8, R7 ;  /* 0x0c000008090a7389 */ /* 0x0000640000040007 */
[----:B01----:R-:W-:Y:S01]  /*65e0*/  ENDCOLLECTIVE ;  /* 0x000000000000791b */ /* 0x003fe20003800000 */
.L_x_3012:
[----:B------:R-:W-:Y:S01]  /*65f0*/  FADD.FTZ R23, R21, R20 ;  /* 0x0000001415177221 */ /* 0x000fe20000010000 */
[----:B------:R-:W-:-:S04]  /*6600*/  @P0 LEA R21, R65, UR6, 0x7 ;  /* 0x0000000641150c11 */ /* 0x000fc8000f8e38ff */
[----:B------:R-:W-:Y:S01]  /*6610*/  MOV R9, R23 ;  /* 0x0000001700097202 */ /* 0x000fe20000000f00 */
[----:B------:R-:W-:Y:S01]  /*6620*/  IMAD.MOV.U32 R8, RZ, RZ, 0x4 ;  /* 0x00000004ff087424 */ /* 0x000fe200078e00ff */
[----:B------:R-:W-:-:S07]  /*6630*/  MOV R25, R10 ;  /* 0x0000000a00197202 */ /* 0x000fce0000000f00 */
[----:B------:R-:W-:Y:S05]  /*6640*/  WARPSYNC.COLLECTIVE R6, `(.L_x_3013) ;  /* 0x0000000006087348 */ /* 0x000fea0003c00000 */
[----:B------:R0:W1:Y:S02]  /*6650*/  SHFL.BFLY P2, R10, R9, R8, R7 ;  /* 0x0c000008090a7389 */ /* 0x0000640000040007 */
[----:B01----:R-:W-:Y:S01]  /*6660*/  ENDCOLLECTIVE ;  /* 0x000000000000791b */ /* 0x003fe20003800000 */
.L_x_3013:
[----:B------:R-:W-:-:S05]  /*6670*/  FADD.FTZ R25, R25, R22 ;  /* 0x0000001619197221 */ /* 0x000fca0000010000 */
[----:B------:R-:W-:Y:S02]  /*6680*/  MOV R9, R25 ;  /* 0x0000001900097202 */ /* 0x000fe40000000f00 */
[----:B------:R-:W-:-:S07]  /*6690*/  MOV R20, R10 ;  /* 0x0000000a00147202 */ /* 0x000fce0000000f00 */
[----:B------:R-:W-:Y:S05]  /*66a0*/  WARPSYNC.COLLECTIVE R6, `(.L_x_3014) ;  /* 0x0000000006087348 */ /* 0x000fea0003c00000 */
[----:B------:R0:W1:Y:S02]  /*66b0*/  SHFL.BFLY P2, R10, R9, R8, R7 ;  /* 0x0c000008090a7389 */ /* 0x0000640000040007 */
[----:B01----:R-:W-:Y:S01]  /*66c0*/  ENDCOLLECTIVE ;  /* 0x000000000000791b */ /* 0x003fe20003800000 */
.L_x_3014:
[----:B------:R-:W-:Y:S01]  /*66d0*/  FADD.FTZ R22, R23, R20 ;  /* 0x0000001417167221 */ /* 0x000fe20000010000 */
[----:B------:R-:W-:-:S04]  /*66e0*/  HFMA2.MMA R8, -RZ, RZ, 0, 1.1920928955078125e-07 ;  /* 0x00000002ff087435 */ /* 0x000fc800000001ff */
[----:B------:R-:W-:Y:S02]  /*66f0*/  MOV R9, R22 ;  /* 0x0000001600097202 */ /* 0x000fe40000000f00 */
        /* <DEDUP_REMOVED lines=8> */
.L_x_3015:
[----:B------:R0:W1:Y:S04]  /*6780*/  @P0 LDS R28, [R21] ;  /* 0x00000000151c0984 */ /* 0x0000680000000800 */
[----:B------:R0:W2:Y:S01]  /*6790*/  @P0 LDS R29, [R21+0x780] ;  /* 0x00078000151d0984 */ /* 0x0000a20000000800 */
[----:B------:R-:W-:Y:S01]  /*67a0*/  MOV R9, R24 ;  /* 0x0000001800097202 */ /* 0x000fe20000000f00 */
[----:B------:R-:W-:-:S07]  /*67b0*/  IMAD.MOV.U32 R23, RZ, RZ, R10 ;  /* 0x000000ffff177224 */ /* 0x000fce00078e000a */
[----:B012---:R-:W-:Y:S05]  /*67c0*/  WARPSYNC.COLLECTIVE R6, `(.L_x_3016) ;  /* 0x0000000006087348 */ /* 0x007fea0003c00000 */
[----:B------:R3:W4:Y:S02]  /*67d0*/  SHFL.BFLY P2, R10, R9, R8, R7 ;  /* 0x0c000008090a7389 */ /* 0x0007240000040007 */
[----:B01234-:R-:W-:Y:S01]  /*67e0*/  ENDCOLLECTIVE ;  /* 0x000000000000791b */ /* 0x01ffe20003800000 */
.L_x_3016:
[----:B------:R-:W-:Y:S01]  /*67f0*/  FADD.FTZ R20, R22, R23 ;  /* 0x0000001716147221 */ /* 0x000fe20000010000 */
[----:B------:R-:W-:-:S03]  /*6800*/  HFMA2.MMA R8, -RZ, RZ, 0, 5.9604644775390625e-08 ;  /* 0x00000001ff087435 */ /* 0x000fc600000001ff */
[----:B------:R-:W-:Y:S01]  /*6810*/  IMAD.MOV.U32 R9, RZ, RZ, R20 ;  /* 0x000000ffff097224 */ /* 0x000fe200078e0014 */
[----:B------:R-:W-:Y:S01]  /*6820*/  @P0 MOV R26, R28 ;  /* 0x0000001c001a0202 */ /* 0x000fe20000000f00 */
[----:B------:R-:W-:Y:S01]  /*6830*/  @P0 IMAD.MOV.U32 R27, RZ, RZ, R29 ;  /* 0x000000ffff1b0224 */ /* 0x000fe200078e001d */
[----:B------:R-:W-:Y:S02]  /*6840*/  ISETP.NE.AND P0, PT, R65, RZ, PT ;  /* 0x000000ff4100720c */ /* 0x000fe40003f05270 */
[----:B------:R-:W-:-:S11]  /*6850*/  MOV R25, R10 ;  /* 0x0000000a00197202 */ /* 0x000fd60000000f00 */
[----:B------:R-:W-:Y:S05]  /*6860*/  WARPSYNC.COLLECTIVE R6, `(.L_x_3017) ;  /* 0x0000000006087348 */ /* 0x000fea0003c00000 */
[----:B------:R0:W1:Y:S02]  /*6870*/  SHFL.BFLY P2, R10, R9, R8, R7 ;  /* 0x0c000008090a7389 */ /* 0x0000640000040007 */
[----:B01----:R-:W-:Y:S01]  /*6880*/  ENDCOLLECTIVE ;  /* 0x000000000000791b */ /* 0x003fe20003800000 */
.L_x_3017:
[----:B------:R-:W-:Y:S01]  /*6890*/  FADD.FTZ R24, R24, R25 ;  /* 0x0000001918187221 */ /* 0x000fe20000010000 */
[----:B------:R-:W-:-:S04]  /*68a0*/  @!P0 F2FP.F16.F32.PACK_AB R11, RZ, R13 ;  /* 0x0000000dff0b823e */ /* 0x000fc800000000ff */
[----:B------:R-:W-:Y:S02]  /*68b0*/  MOV R9, R24 ;  /* 0x0000001800097202 */ /* 0x000fe40000000f00 */
[----:B------:R-:W-:-:S07]  /*68c0*/  MOV R23, R10 ;  /* 0x0000000a00177202 */ /* 0x000fce0000000f00 */
[----:B------:R-:W-:Y:S05]  /*68d0*/  WARPSYNC.COLLECTIVE R6, `(.L_x_3018) ;  /* 0x0000000006087348 */ /* 0x000fea0003c00000 */
[----:B------:R0:W1:Y:S02]  /*68e0*/  SHFL.BFLY P2, R10, R9, R8, R7 ;  /* 0x0c000008090a7389 */ /* 0x0000640000040007 */
[----:B01----:R-:W-:Y:S01]  /*68f0*/  ENDCOLLECTIVE ;  /* 0x000000000000791b */ /* 0x003fe20003800000 */
.L_x_3018:
[----:B------:R-:W-:Y:S01]  /*6900*/  HFMA2.MMA R8, -RZ, RZ, 0, 4.76837158203125e-07 ;  /* 0x00000008ff087435 */ /* 0x000fe200000001ff */
[----:B------:R-:W-:Y:S01]  /*6910*/  MOV R9, R26 ;  /* 0x0000001a00097202 */ /* 0x000fe20000000f00 */
[----:B------:R-:W-:-:S09]  /*6920*/  IMAD.MOV.U32 R25, RZ, RZ, R10 ;  /* 0x000000ffff197224 */ /* 0x000fd200078e000a */
[----:B------:R-:W-:Y:S05]  /*6930*/  WARPSYNC.COLLECTIVE R6, `(.L_x_3019) ;  /* 0x0000000006087348 */ /* 0x000fea0003c00000 */
[----:B------:R0:W1:Y:S02]  /*6940*/  SHFL.BFLY P2, R10, R9, R8, R7 ;  /* 0x0c000008090a7389 */ /* 0x0000640000040007 */
[----:B01----:R-:W-:Y:S01]  /*6950*/  ENDCOLLECTIVE ;  /* 0x000000000000791b */ /* 0x003fe20003800000 */
.L_x_3019:
[----:B------:R-:W-:Y:S02]  /*6960*/  MOV R9, R27 ;  /* 0x0000001b00097202 */ /* 0x000fe40000000f00 */
[----:B------:R-:W-:-:S07]  /*6970*/  MOV R31, R10 ;  /* 0x0000000a001f7202 */ /* 0x000fce0000000f00 */
[----:B------:R-:W-:Y:S05]  /*6980*/  WARPSYNC.COLLECTIVE R6, `(.L_x_3020) ;  /* 0x0000000006087348 */ /* 0x000fea0003c00000 */
[----:B------:R0:W1:Y:S02]  /*6990*/  SHFL.BFLY P2, R10, R9, R8, R7 ;  /* 0x0c000008090a7389 */ /* 0x0000640000040007 */
[----:B01----:R-:W-:Y:S01]  /*69a0*/  ENDCOLLECTIVE ;  /* 0x000000000000791b */ /* 0x003fe20003800000 */
.L_x_3020:
[----:B------:R-:W-:-:S05]  /*69b0*/  FADD.FTZ R31, R31, R26 ;  /* 0x0000001a1f1f7221 */ /* 0x000fca0000010000 */
[----:B------:R-:W-:Y:S01]  /*69c0*/  MOV R9, R31 ;  /* 0x0000001f00097202 */ /* 0x000fe20000000f00 */
[----:B------:R-:W-:Y:S01]  /*69d0*/  IMAD.MOV.U32 R8, RZ, RZ, 0x4 ;  /* 0x00000004ff087424 */ /* 0x000fe200078e00ff */
[----:B------:R-:W-:-:S07]  /*69e0*/  MOV R28, R10 ;  /* 0x0000000a001c7202 */ /* 0x000fce0000000f00 */
[----:B------:R-:W-:Y:S05]  /*69f0*/  WARPSYNC.COLLECTIVE R6, `(.L_x_3021) ;  /* 0x0000000006087348 */ /* 0x000fea0003c00000 */
[----:B------:R0:W1:Y:S02]  /*6a00*/  SHFL.BFLY P2, R10, R9, R8, R7 ;  /* 0x0c000008090a7389 */ /* 0x0000640000040007 */
[----:B01----:R-:W-:Y:S01]  /*6a10*/  ENDCOLLECTIVE ;  /* 0x000000000000791b */ /* 0x003fe20003800000 */
.L_x_3021:
[----:B------:R-:W-:-:S05]  /*6a20*/  FADD.FTZ R28, R28, R27 ;  /* 0x0000001b1c1c7221 */ /* 0x000fca0000010000 */
[----:B------:R-:W-:Y:S02]  /*6a30*/  MOV R9, R28 ;  /* 0x0000001c00097202 */ /* 0x000fe40000000f00 */
[----:B------:R-:W-:-:S07]  /*6a40*/  MOV R26, R10 ;  /* 0x0000000a001a7202 */ /* 0x000fce0000000f00 */
[----:B------:R-:W-:Y:S05]  /*6a50*/  WARPSYNC.COLLECTIVE R6, `(.L_x_3022) ;  /* 0x0000000006087348 */ /* 0x000fea0003c00000 */
[----:B------:R0:W1:Y:S02]  /*6a60*/  SHFL.BFLY P2, R10, R9, R8, R7 ;  /* 0x0c000008090a7389 */ /* 0x0000640000040007 */
[----:B01----:R-:W-:Y:S01]  /*6a70*/  ENDCOLLECTIVE ;  /* 0x000000000000791b */ /* 0x003fe20003800000 */
.L_x_3022:
[----:B------:R-:W-:Y:S01]  /*6a80*/  FADD.FTZ R26, R31, R26 ;  /* 0x0000001a1f1a7221 */ /* 0x000fe20000010000 */
[----:B------:R-:W-:-:S03]  /*6a90*/  HFMA2.MMA R8, -RZ, RZ, 0, 1.1920928955078125e-07 ;  /* 0x00000002ff087435 */ /* 0x000fc600000001ff */
[----:B------:R-:W-:Y:S01]  /*6aa0*/  IMAD.MOV.U32 R9, RZ, RZ, R26 ;  /* 0x000000ffff097224 */ /* 0x000fe200078e001a */
[----:B------:R-:W-:-:S07]  /*6ab0*/  MOV R27, R10 ;  /* 0x0000000a001b7202 */ /* 0x000fce0000000f00 */
[----:B------:R-:W-:Y:S05]  /*6ac0*/  WARPSYNC.COLLECTIVE R6, `(.L_x_3023) ;  /* 0x0000000006087348 */ /* 0x000fea0003c00000 */
[----:B------:R0:W1:Y:S02]  /*6ad0*/  SHFL.BFLY P2, R10, R9, R8, R7 ;  /* 0x0c000008090a7389 */ /* 0x0000640000040007 */
[----:B01----:R-:W-:Y:S01]  /*6ae0*/  ENDCOLLECTIVE ;  /* 0x000000000000791b */ /* 0x003fe20003800000 */
.L_x_3023:
[----:B------:R-:W-:-:S04]  /*6af0*/  FADD.FTZ R21, R28, R27 ;  /* 0x0000001b1c157221 */ /* 0x000fc80000010000 */
[----:B------:R-:W-:Y:S01]  /*6b00*/  IMAD.MOV.U32 R9, RZ, RZ, R21 ;  /* 0x000000ffff097224 */ /* 0x000fe200078e0015 */
[----:B------:R-:W-:-:S07]  /*6b10*/  MOV R29, R10 ;  /* 0x0000000a001d7202 */ /* 0x000fce0000000f00 */
[----:B------:R-:W-:Y:S05]  /*6b20*/  WARPSYNC.COLLECTIVE R6, `(.L_x_3024) ;  /* 0x0000000006087348 */ /* 0x000fea0003c00000 */
[----:B------:R0:W1:Y:S02]  /*6b30*/  SHFL.BFLY P2, R10, R9, R8, R7 ;  /* 0x0c000008090a7389 */ /* 0x0000640000040007 */
[----:B01----:R-:W-:Y:S01]  /*6b40*/  ENDCOLLECTIVE ;  /* 0x000000000000791b */ /* 0x003fe20003800000 */
.L_x_3024:
        /* <DEDUP_REMOVED lines=21> */
.L_x_3025:
        /* <DEDUP_REMOVED lines=11> */
.L_x_3026:
[----:B------:R-:W-:Y:S01]  /*6d50*/  FADD.FTZ R13, R26, R13 ;  /* 0x0000000d1a0d7221 */ /* 0x000fe20000010000 */
[----:B------:R-:W-:Y:S06]  /*6d60*/  BRA `(.L_x_3027) ;  /* 0xffffffe400147947 */ /* 0x000fec000383ffff */
.L_x_3028:
        /* <DEDUP_REMOVED lines=9> */
.L_x_3952:


//--------------------- .text._ZN13group_norm_v218gn_bwd_cuda_kernelI6__halfLi480ELi3ELi16ELi120ELi256ELb1ELb1ELi4ELi960ELi960ELi4ELb1ELi4ELb0ELb0ELNS_15WgradSyncMethodE3ENS_16CompileConditionILi900EEEEEvPT_S6_S6_PKS5_S8_S8_S8_PKfflPfPj --------------------------
	.section	.text._ZN13group_norm_v218gn_bwd_cuda_kernelI6__halfLi480ELi3ELi16ELi120ELi256ELb1ELb1ELi4ELi960ELi960ELi4ELb1ELi4ELb0ELb0ELNS_15WgradSyncMethodE3ENS_16CompileConditionILi900EEEEEvPT_S6_S6_PKS5_S8_S8_S8_PKfflPfPj,"ax",@progbits
	.align	128
        .global         _ZN13group_norm_v218gn_bwd_cuda_kernelI6__halfLi480ELi3ELi16ELi120ELi256ELb1ELb1ELi4ELi960ELi960ELi4ELb1ELi4ELb0ELb0ELNS_15WgradSyncMethodE3ENS_16CompileConditionILi900EEEEEvPT_S6_S6_PKS5_S8_S8_S8_PKfflPfPj
        .type           _ZN13group_norm_v218gn_bwd_cuda_kernelI6__halfLi480ELi3ELi16ELi120ELi256ELb1ELb1ELi4ELi960ELi960ELi4ELb1ELi4ELb0ELb0ELNS_15WgradSyncMethodE3ENS_16CompileConditionILi900EEEEEvPT_S6_S6_PKS5_S8_S8_S8_PKfflPfPj,@function
        .size           _ZN13group_norm_v218gn_bwd_cuda_kernelI6__halfLi480ELi3ELi16ELi120ELi256ELb1ELb1ELi4ELi960ELi960ELi4ELb1ELi4ELb0ELb0ELNS_15WgradSyncMethodE3ENS_16CompileConditionILi900EEEEEvPT_S6_S6_PKS5_S8_S8_S8_PKfflPfPj,(.L_x_3953 - _ZN13group_norm_v218gn_bwd_cuda_kernelI6__halfLi480ELi3ELi16ELi120ELi256ELb1ELb1ELi4ELi960ELi960ELi4ELb1ELi4ELb0ELb0ELNS_15WgradSyncMethodE3ENS_16CompileConditionILi900EEEEEvPT_S6_S6_PKS5_S8_S8_S8_PKfflPfPj)
        .other          _ZN13group_norm_v218gn_bwd_cuda_kernelI6__halfLi480ELi3ELi16ELi120ELi256ELb1ELb1ELi4ELi960ELi960ELi4ELb1ELi4ELb0ELb0ELNS_15WgradSyncMethodE3ENS_16CompileConditionILi900EEEEEvPT_S6_S6_PKS5_S8_S8_S8_PKfflPfPj,@"STO_CUDA_ENTRY STV_DEFAULT"
_ZN13group_norm_v218gn_bwd_cuda_kernelI6__halfLi480ELi3ELi16ELi120ELi256ELb1ELb1ELi4ELi960ELi960ELi4ELb1ELi4ELb0ELb0ELNS_15WgradSyncMethodE3ENS_16CompileConditionILi900EEEEEvPT_S6_S6_PKS5_S8_S8_S8_PKfflPfPj:
.text._ZN13group_norm_v218gn_bwd_cuda_kernelI6__halfLi480ELi3ELi16ELi120ELi256ELb1ELb1ELi4ELi960ELi960ELi4ELb1ELi4ELb0ELb0ELNS_15WgradSyncMethodE3ENS_16CompileConditionILi900EEEEEvPT_S6_S6_PKS5_S8_S8_S8_PKfflPfPj:
        /* <DEDUP_REMOVED lines=32> */
.L_x_3031:
[----:B------:R-:W2:Y:S04]  /*0200*/  LD.E.STRONG.GPU R0, desc[UR12][R2.64] ;  /* 0x0000000c02007980 */ /* 0x000ea8000c10f900 */
[----:B--2---:R-:W-:Y:S01]  /*0210*/  CCTL.IVALL ;  /* 0x00000000ff00798f */ /* 0x004fe20002000000 */
[----:B------:R-:W-:Y:S05]  /*0220*/  YIELD ;  /* 0x0000000000007946 */ /* 0x000fea0003800000 */
[----:B-----5:R-:W-:-:S04]  /*0230*/  LOP3.LUT R0, R0, R5, RZ, 0x3c, !PT ;  /* 0x0000000500007212 */ /* 0x020fc800078e3cff */
[----:B------:R-:W-:-:S13]  /*0240*/  ISETP.GT.AND P0, PT, R0, -0x1, PT ;  /* 0xffffffff0000780c */ /* 0x000fda0003f04270 */
[----:B------:R-:W-:Y:S05]  /*0250*/  @P0 BRA `(.L_x_3031) ;  /* 0xfffffffc00e80947 */ /* 0x000fea000383ffff */
.L_x_3030:
[----:B------:R-:W-:Y:S05]  /*0260*/  WARPSYNC.ALL ;  /* 0x0000000000007948 */ /* 0x000fea0003800000 */
[----:B------:R-:W-:Y:S06]  /*0270*/  BAR.SYNC.DEFER_BLOCKING 0x0 ;  /* 0x0000000000007b1d */ /* 0x000fec0000010000 */
[----:B------:R-:W-:Y:S05]  /*0280*/  BRA `(.L_x_3032) ;  /* 0x0000003000787947 */ /* 0x000fea0003800000 */
.L_x_3029:
[----:B------:R-:W0:Y:S01]  /*0290*/  S2R R11, SR_TID.X ;  /* 0x00000000000b7919 */ /* 0x000e220000002100 */
[----:B------:R-:W-:Y:S02]  /*02a0*/  MOV R0, 0x400 ;  /* 0x0000040000007802 */ /* 0x000fe40000000f00 */
[----:B------:R-:W-:Y:S02]  /*02b0*/  CS2R R18, SRZ ;  /* 0x0000000000127805 */ /* 0x000fe4000001ff00 */
[----:B------:R-:W-:Y:S01]  /*02c0*/  CS2R R16, SRZ ;  /* 0x0000000000107805 */ /* 0x000fe2000001ff00 */
[----:B------:R-:W1:Y:S01]  /*02d0*/  S2R R9, SR_CgaCtaId ;  /* 0x0000000000097919 */ /* 0x000e620000008800 */
[----:B------:R-:W-:Y:S01]  /*02e0*/  CS2R R14, SRZ ;  /* 0x00000000000e7805 */ /* 0x000fe2000001ff00 */
[----:B------:R-:W-:Y:S01]  /*02f0*/  VIADD R0, R0, 0x3c00 ;  /* 0x00003c0000007836 */ /* 0x000fe20000000000 */
        /* <DEDUP_REMOVED lines=8> */
[----:B------:R-:W-:Y:S02]  /*0380*/  LOP3.LUT R8, R7, 0xfffffffc, RZ, 0xc0, !PT ;  /* 0xfffffffc07087812 */ /* 0x000fe400078ec0ff */
[----:B-1----:R-:W-:Y:S01]  /*0390*/  LEA R2, R9, R0, 0x18 ;  /* 0x0000000009027211 */ /* 0x002fe200078ec0ff */
[----:B------:R0:W-:Y:S01]  /*03a0*/  STL [R1+0x14], R10 ;  /* 0x0000140a01007387 */ /* 0x0001e20000100800 */
[----:B------:R-:W-:Y:S01]  /*03b0*/  IADD3 R0, R12, 0xf0, RZ ;  /* 0x000000f00c007810 */ /* 0x000fe20007ffe0ff */
[----:B------:R-:W-:Y:S01]  /*03c0*/  IMAD.IADD R8, R5, 0x1, -R8 ;  /* 0x0000000105087824 */ /* 0x000fe200078e0a08 */
[----:B------:R-:W-:Y:S02]  /*03d0*/  IADD3 R7, R10, 0xf0, RZ ;  /* 0x000000f00a077810 */ /* 0x000fe40007ffe0ff */
[----:B------:R-:W-:Y:S02]  /*03e0*/  CS2R R12, SRZ ;  /* 0x00000000000c7805 */ /* 0x000fe4000001ff00 */
[----:B------:R-:W-:-:S02]  /*03f0*/  LEA.HI R6, R6, R5, RZ, 0x4 ;  /* 0x0000000506067211 */ /* 0x000fc400078f20ff */
[----:B------:R-:W-:Y:S02]  /*0400*/  SHF.R.S32.HI R5, RZ, 0x1f, R0 ;  /* 0x0000001fff057819 */ /* 0x000fe40000011400 */
[----:B------:R-:W-:Y:S02]  /*0410*/  LEA.HI R3, R3, R11, RZ, 0x4 ;  /* 0x0000000b03037211 */ /* 0x000fe400078f20ff */
[----:B------:R-:W-:Y:S02]  /*0420*/  LOP3.LUT R4, R4, 0xfffffffc, RZ, 0xc0, !PT ;  /* 0xfffffffc04047812 */ /* 0x000fe400078ec0ff */
[----:B0-----:R-:W-:Y:S02]  /*0430*/  SHF.R.S32.HI R10, RZ, 0x1f, R7 ;  /* 0x0000001fff0a7819 */ /* 0x001fe40000011407 */
[----:B------:R-:W-:Y:S02]  /*0440*/  LEA.HI R5, R5, R0, RZ, 0x2 ;  /* 0x0000000005057211 */ /* 0x000fe400078f10ff */
[----:B------:R-:W-:-:S02]  /*0450*/  SHF.R.U32.HI R3, RZ, 0x4, R3 ;  /* 0x00000004ff037819 */ /* 0x000fc40000011603 */
[----:B------:R-:W-:Y:S02]  /*0460*/  IADD3 R4, -R4, R11, RZ ;  /* 0x0000000b04047210 */ /* 0x000fe40007ffe1ff */
[----:B------:R-:W-:Y:S02]  /*0470*/  LEA.HI R10, R10, R7, RZ, 0x2 ;  /* 0x000000070a0a7211 */ /* 0x000fe400078f10ff */
[----:B------:R-:W-:Y:S02]  /*0480*/  SHF.R.U32.HI R5, RZ, 0x2, R5 ;  /* 0x00000002ff057819 */ /* 0x000fe40000011605 */
[C---:B------:R-:W-:Y:S02]  /*0490*/  LOP3.LUT R0, R4.reuse, 0x3, R3, 0x78, !PT ;  /* 0x0000000304007812 */ /* 0x040fe400078e7803 */
[----:B------:R-:W-:Y:S02]  /*04a0*/  SHF.R.U32.HI R7, RZ, 0x4, R6 ;  /* 0x00000004ff077819 */ /* 0x000fe40000011606 */
[----:B------:R-:W-:Y:S01]  /*04b0*/  SHF.R.U32.HI R9, RZ, 0x2, R10 ;  /* 0x00000002ff097819 */ /* 0x000fe2000001160a */
[----:B------:R0:W-:Y:S01]  /*04c0*/  STL [R1+0x24], R0 ;  /* 0x0000240001007387 */ /* 0x0001e20000100800 */
[----:B------:R-:W-:-:S02]  /*04d0*/  LOP3.LUT R4, R4, 0x3, R5, 0x78, !PT ;  /* 0x0000000304047812 */ /* 0x000fc400078e7805 */
[----:B------:R-:W-:-:S03]  /*04e0*/  LOP3.LUT R3, R8, 0x3, R7, 0x78, !PT ;  /* 0x0000000308037812 */ /* 0x000fc600078e7807 */
[----:B------:R1:W-:Y:S01]  /*04f0*/  STL [R1+0x20], R4 ;  /* 0x0000200401007387 */ /* 0x0003e20000100800 */
[----:B0-----:R-:W-:-:S03]  /*0500*/  LOP3.LUT R0, R8, 0x3, R9, 0x78, !PT ;  /* 0x0000000308007812 */ /* 0x001fc600078e7809 */
[----:B------:R1:W-:Y:S04]  /*0510*/  STL [R1+0x1c], R3 ;  /* 0x00001c0301007387 */ /* 0x0003e80000100800 */
[----:B------:R1:W-:Y:S02]  /*0520*/  STL [R1+0x18], R0 ;  /* 0x0000180001007387 */ /* 0x0003e40000100800 */
.L_x_3044:
[----:B-12---:R-:W0:Y:S01]  /*0530*/  S2R R0, SR_TID.X ;  /* 0x0000000000007919 */ /* 0x006e220000002100 */
[----:B------:R-:W-:Y:S01]  /*0540*/  ULOP3.LUT UR7, UR10, 0x1, URZ, 0xc0, !UPT ;  /* 0x000000010a077892 */ /* 0x000fe2000f8ec03f */
[----:B------:R-:W1:Y:S01]  /*0550*/  LDC.64 R28, c[0x0][0x238] ;  /* 0x00008e00ff1c7b82 */ /* 0x000e620000000a00 */
[----:B------:R-:W-:Y:S01]  /*0560*/  USHF.L.U32 UR8, UR16, 0x2, URZ ;  /* 0x0000000210087899 */ /* 0x000fe2000800063f */
[----:B------:R-:W-:Y:S01]  /*0570*/  STL [R1+0x28], R13 ;  /* 0x0000280d01007387 */ /* 0x000fe20000100800 */
[----:B------:R-:W-:Y:S02]  /*0580*/  UIMAD UR14, UR7, 0x3c0, URZ ;  /* 0x000003c0070e78a4 */ /* 0x000fe4000f8e023f */
[----:B------:R-:W-:Y:S02]  /*0590*/  USHF.R.U64 UR9, UR10, 0x1, UR5 ;  /* 0x000000010a097899 */ /* 0x000fe40008001205 */
[----:B------:R-:W-:Y:S02]  /*05a0*/  USHF.R.U32.HI UR7, URZ, 0x1, UR5 ;  /* 0x000000013f077899 */ /* 0x000fe40008011605 */
[----:B------:R-:W-:-:S02]  /*05b0*/  ULOP3.LUT UR8, UR8, 0xfc, URZ, 0xc0, !UPT ;  /* 0x000000fc08087892 */ /* 0x000fc4000f8ec03f */
[----:B------:R-:W-:Y:S01]  /*05c0*/  MOV R9, UR9 ;  /* 0x0000000900097c02 */ /* 0x000fe20008000f00 */
[----:B------:R-:W-:Y:S01]  /*05d0*/  ULDC.64 UR18, c[0x0][0x228] ;  /* 0x00008a0000127ab9 */ /* 0x000fe20000000a00 */
[----:B------:R-:W-:Y:S01]  /*05e0*/  IMAD.U32 R20, RZ, RZ, UR7 ;  /* 0x00000007ff147e24 */ /* 0x000fe2000f8e00ff */
[----:B------:R-:W-:Y:S01]  /*05f0*/  UIMAD UR7, UR7, 0x78000, URZ ;  /* 0x00078000070778a4 */ /* 0x000fe2000f8e023f */
[----:B0-----:R-:W-:-:S05]  /*0600*/  IMAD.WIDE.U32 R24, R0, -0x77777777, RZ ;  /* 0x8888888900187825 */ /* 0x001fca00078e00ff */
[----:B------:R-:W-:-:S04]  /*0610*/  SHF.R.U32.HI R24, RZ, 0x7, R25 ;  /* 0x00000007ff187819 */ /* 0x000fc80000011619 */
[C---:B------:R-:W-:Y:S01]  /*0620*/  IADD3 R3, R24.reuse, UR8, RZ ;  /* 0x0000000818037c10 */ /* 0x040fe2000fffe0ff */
[----:B------:R-:W-:Y:S01]  /*0630*/  IMAD R0, R24, -0xf0, R0 ;  /* 0xffffff1018007824 */ /* 0x000fe200078e0200 */
[----:B------:R-:W-:-:S03]  /*0640*/  ULDC.64 UR8, c[0x0][0x248] ;  /* 0x0000920000087ab9 */ /* 0x000fc60000000a00 */
        /* <DEDUP_REMOVED lines=9> */
[C---:B------:R-:W-:Y:S01]  /*06e0*/  LEA R10, P0, R11.reuse, UR8, 0x3 ;  /* 0x000000080b0a7c11 */ /* 0x040fe2000f8018ff */
[----:B------:R-:W2:Y:S03]  /*06f0*/  LDC.64 R8, c[0x0][0x240] ;  /* 0x00009000ff087b82 */ /* 0x000ea60000000a00 */
[----:B------:R-:W-:Y:S01]  /*0700*/  LEA.HI.X R11, R11, UR9, R20, 0x3, P0 ;  /* 0x000000090b0b7c11 */ /* 0x000fe200080f1c14 */
[----:B------:R-:W-:Y:S01]  /*0710*/  ULDC.64 UR8, c[0x0][0x230] ;  /* 0x00008c0000087ab9 */ /* 0x000fe20000000a00 */
[----:B0-----:R-:W-:Y:S01]  /*0720*/  IADD3 R0, R5, UR7, RZ ;  /* 0x0000000705007c10 */ /* 0x001fe2000fffe0ff */
[----:B-1----:R-:W-:Y:S01]  /*0730*/  IMAD.WIDE R28, R6, 0x2, R28 ;  /* 0x00000002061c7825 */ /* 0x002fe200078e021c */
[----:B------:R-:W-:Y:S01]  /*0740*/  IADD3 R5, P1, R3, R4, RZ ;  /* 0x0000000403057210 */ /* 0x000fe20007f3e0ff */
[----:B------:R-:W-:Y:S01]  /*0750*/  ULDC UR7, c[0x0][0x250] ;  /* 0x0000940000077ab9 */ /* 0x000fe20000000800 */
[----:B------:R-:W3:Y:S02]  /*0760*/  LDG.E.64.CONSTANT R10, desc[UR12][R10.64] ;  /* 0x0000000c0a0a7981 */ /* 0x000ee4000c1e9b00 */
[----:B------:R-:W-:Y:S01]  /*0770*/  SHF.L.U32 R21, R5, 0x1, RZ ;  /* 0x0000000105157819 */ /* 0x000fe200000006ff */
[----:B------:R-:W-:Y:S01]  /*0780*/  IMAD.X R20, RZ, RZ, R0, P1 ;  /* 0x000000ffff147224 */ /* 0x000fe200008e0600 */
[----:B------:R-:W4:Y:S02]  /*0790*/  LDG.E.64.CONSTANT R28, desc[UR12][R28.64] ;  /* 0x0000000c1c1c7981 */ /* 0x000f24000c1e9b00 */
[----:B------:R-:W-:-:S02]  /*07a0*/  IADD3 R26, P0, R21, UR8, RZ ;  /* 0x00000008151a7c10 */ /* 0x000fc4000ff1e0ff */
[----:B------:R-:W-:-:S04]  /*07b0*/  SHF.L.U64.HI R13, R5, 0x1, R20 ;  /* 0x00000001050d7819 */ /* 0x000fc80000010214 */
[----:B------:R-:W-:Y:S01]  /*07c0*/  IADD3.X R27, R13, UR9, RZ, P0, !PT ;  /* 0x000000090d1b7c10 */ /* 0x000fe200087fe4ff */
[----:B--2---:R-:W-:-:S05]  /*07d0*/  IMAD.WIDE R6, R6, 0x2, R8 ;  /* 0x0000000206067825 */ /* 0x004fca00078e0208 */
[----:B------:R-:W2:Y:S04]  /*07e0*/  LDG.E.64.CONSTANT R26, desc[UR12][R26.64] ;  /* 0x0000000c1a1a7981 */ /* 0x000ea8000c1e9b00 */
[----:B------:R-:W5:Y:S01]  /*07f0*/  LDG.E.64.CONSTANT R6, desc[UR12][R6.64] ;  /* 0x0000000c06067981 */ /* 0x000f62000c1e9b00 */
[----:B------:R-:W-:-:S04]  /*0800*/  IADD3 R3, R3, 0xf00, RZ ;  /* 0x00000f0003037810 */ /* 0x000fc80007ffe0ff */
[----:B------:R-:W-:Y:S02]  /*0810*/  IADD3 R3, P1, R3, R4, RZ ;  /* 0x0000000403037210 */ /* 0x000fe40007f3e0ff */
[----:B------:R-:W-:Y:S02]  /*0820*/  IADD3 R22, P0, R21, UR18, RZ ;  /* 0x0000001215167c10 */ /* 0x000fe4000ff1e0ff */
[----:B------:R-:W-:Y:S01]  /*0830*/  SHF.L.U32 R4, R3, 0x1, RZ ;  /* 0x0000000103047819 */ /* 0x000fe200000006ff */
[----:B------:R-:W-:Y:S01]  /*0840*/  IMAD.X R0, RZ, RZ, R0, P1 ;  /* 0x000000ffff007224 */ /* 0x000fe200008e0600 */
[----:B------:R-:W-:Y:S02]  /*0850*/  IADD3.X R23, R13, UR19, RZ, P0, !PT ;  /* 0x000000130d177c10 */ /* 0x000fe400087fe4ff */
[----:B------:R-:W-:Y:S02]  /*0860*/  IADD3 R8, P0, R4, UR8, RZ ;  /* 0x0000000804087c10 */ /* 0x000fe4000ff1e0ff */
[----:B------:R-:W-:-:S02]  /*0870*/  SHF.L.U64.HI R0, R3, 0x1, R0 ;  /* 0x0000000103007819 */ /* 0x000fc40000010200 */
[----:B------:R-:W5:Y:S02]  /*0880*/  LDG.E.64.CONSTANT R22, desc[UR12][R22.64] ;  /* 0x0000000c16167981 */ /* 0x000f64000c1e9b00 */
[----:B------:R-:W-:-:S06]  /*0890*/  IADD3.X R9, R0, UR9, RZ, P0, !PT ;  /* 0x0000000900097c10 */ /* 0x000fcc00087fe4ff */
[----:B------:R-:W5:Y:S01]  /*08a0*/  LDG.E.64.CONSTANT R8, desc[UR12][R8.64] ;  /* 0x0000000c08087981 */ /* 0x000f62000c1e9b00 */
[----:B------:R-:W-:-:S03]  /*08b0*/  IADD3 R20, P0, R4, UR18, RZ ;  /* 0x0000001204147c10 */ /* 0x000fc6000ff1e0ff */
[----:B------:R0:W-:Y:S04]  /*08c0*/  STL [R1+0x8], R21 ;  /* 0x0000081501007387 */ /* 0x0001e80000100800 */
[----:B------:R-:W-:Y:S04]  /*08d0*/  STL [R1+0xc], R13 ;  /* 0x00000c0d01007387 */ /* 0x000fe80000100800 */
[----:B------:R-:W-:Y:S01]  /*08e0*/  STL [R1], R4 ;  /* 0x0000000401007387 */ /* 0x000fe20000100800 */
[----:B0-----:R-:W-:-:S03]  /*08f0*/  IADD3.X R21, R0, UR19, RZ, P0, !PT ;  /* 0x0000001300157c10 */ /* 0x001fc600087fe4ff */
[----:B------:R4:W-:Y:S04]  /*0900*/  STL [R1+0x4], R0 ;  /* 0x0000040001007387 */ /* 0x0009e80000100800 */
[----:B------:R-:W5:Y:S01]  /*0910*/  LDG.E.64.CONSTANT R20, desc[UR12][R20.64] ;  /* 0x0000000c14147981 */ /* 0x000f62000c1e9b00 */
[----:B---3--:R-:W-:-:S06]  /*0920*/  FADD.FTZ R3, R11, UR7 ;  /* 0x000000070b037e21 */ /* 0x008fcc0008010000 */
[----:B------:R-:W0:Y:S01]  /*0930*/  MUFU.RSQ R3, R3 ;  /* 0x0000000300037308 */ /* 0x000e220000001400 */
[----:B----4-:R-:W-:Y:S02]  /*0940*/  HADD2.F32 R0, -RZ, R28.H0_H0 ;  /* 0x2000001cff007230 */ /* 0x010fe40000004100 */
[----:B--2---:R-:W-:-:S05]  /*0950*/  HADD2.F32 R36, -RZ, R26.H0_H0 ;  /* 0x2000001aff247230 */ /* 0x004fca0000004100 */
[----:B------:R-:W-:Y:S01]  /*0960*/  FADD.FTZ R36, -R10, R36 ;  /* 0x000000240a247221 */ /* 0x000fe20000010100 */
[----:B-----5:R-:W-:-:S03]  /*0970*/  HADD2.F32 R11, -RZ, R6.H0_H0 ;  /* 0x20000006ff0b7230 */ /* 0x020fc60000004100 */
[----:B0-----:R-:W-:Y:S01]  /*0980*/  FMUL.FTZ R36, R3, R36 ;  /* 0x0000002403247220 */ /* 0x001fe20000410000 */
[----:B------:R-:W-:-:S03]  /*0990*/  HADD2.F32 R35, -RZ, R26.H1_H1 ;  /* 0x3000001aff237230 */ /* 0x000fc60000004100 */
[----:B------:R-:W-:Y:S01]  /*09a0*/  FFMA.FTZ R30, R36, R0, R11 ;  /* 0x00000000241e7223 */ /* 0x000fe2000001000b */
[----:B------:R-:W-:-:S03]  /*09b0*/  HADD2.F32 R4, -RZ, R28.H1_H1 ;  /* 0x3000001cff047230 */ /* 0x000fc60000004100 */
[----:B------:R-:W-:Y:S01]  /*09c0*/  FMUL.FTZ R28, R30, -1.4426950216293334961 ;  /* 0xbfb8aa3b1e1c7820 */ /* 0x000fe20000410000 */
[C---:B------:R-:W-:Y:S01]  /*09d0*/  FADD.FTZ R35, -R10.reuse, R35 ;  /* 0x000000230a237221 */ /* 0x040fe20000010100 */
[----:B------:R-:W-:Y:S02]  /*09e0*/  HADD2.F32 R26, -RZ, R6.H1_H1 ;  /* 0x30000006ff1a7230 */ /* 0x000fe40000004100 */
[----:B------:R-:W-:Y:S02]  /*09f0*/  HADD2.F32 R31, -RZ, R27.H0_H0 ;  /* 0x2000001bff1f7230 */ /* 0x000fe40000004100 */
[----:B------:R-:W-:Y:S01]  /*0a00*/  FMUL.FTZ R35, R3, R35 ;  /* 0x0000002303237220 */ /* 0x000fe20000410000 */
[----:B------:R-:W0:Y:S03]  /*0a10*/  MUFU.EX2 R28, R28 ;  /* 0x0000001c001c7308 */ /* 0x000e260000000800 */
[----:B------:R-:W-:Y:S01]  /*0a20*/  FFMA.FTZ R6, R35, R4, R26 ;  /* 0x0000000423067223 */ /* 0x000fe2000001001a */
[----:B------:R-:W-:Y:S01]  /*0a30*/  FADD.FTZ R31, -R10, R31 ;  /* 0x0000001f0a1f7221 */ /* 0x000fe20000010100 */
[----:B------:R-:W-:-:S02]  /*0a40*/  HADD2.F32 R5, -RZ, R29.H0_H0 ;  /* 0x2000001dff057230 */ /* 0x000fc40000004100 */
[----:B------:R-:W-:Y:S02]  /*0a50*/  HADD2.F32 R25, -RZ, R7.H0_H0 ;  /* 0x20000007ff197230 */ /* 0x000fe40000004100 */
[----:B------:R-:W-:Y:S01]  /*0a60*/  FMUL.FTZ R32, R6, -1.4426950216293334961 ;  /* 0xbfb8aa3b06207820 */ /* 0x000fe20000410000 */
[----:B------:R-:W-:-:S04]  /*0a70*/  FMUL.FTZ R31, R3, R31 ;  /* 0x0000001f031f7220 */ /* 0x000fc80000410000 */
[----:B------:R-:W-:Y:S01]  /*0a80*/  FFMA.FTZ R33, R31, R5, R25 ;  /* 0x000000051f217223 */ /* 0x000fe20000010019 */
[----:B------:R-:W1:Y:S01]  /*0a90*/  MUFU.EX2 R32, R32 ;  /* 0x0000002000207308 */ /* 0x000e620000000800 */
[----:B0-----:R-:W-:Y:S02]  /*0aa0*/  FADD.FTZ R28, R28, 1 ;  /* 0x3f8000001c1c7421 */ /* 0x001fe40000010000 */
[----:B------:R-:W-:-:S05]  /*0ab0*/  FMUL.FTZ R34, R33, -1.4426950216293334961 ;  /* 0xbfb8aa3b21227820 */ /* 0x000fca0000410000 */
[----:B------:R-:W0:Y:S08]  /*0ac0*/  MUFU.RCP R28, R28 ;  /* 0x0000001c001c7308 */ /* 0x000e300000001000 */
[----:B------:R-:W2:Y:S01]  /*0ad0*/  MUFU.EX2 R34, R34 ;  /* 0x0000002200227308 */ /* 0x000ea20000000800 */
[----:B-1----:R-:W-:-:S07]  /*0ae0*/  FADD.FTZ R32, R32, 1 ;  /* 0x3f80000020207421 */ /* 0x002fce0000010000 */
[----:B------:R-:W1:Y:S01]  /*0af0*/  MUFU.RCP R32, R32 ;  /* 0x0000002000207308 */ /* 0x000e620000001000 */
[----:B0-----:R-:W-:-:S04]  /*0b00*/  FADD.FTZ R37, -R28, 1 ;  /* 0x3f8000001c257421 */ /* 0x001fc80000010100 */
[----:B------:R-:W-:Y:S01]  /*0b10*/  FFMA.FTZ R37, R30, R37, 1 ;  /* 0x3f8000001e257423 */ /* 0x000fe20000010025 */
[----:B--2---:R-:W-:-:S04]  /*0b20*/  FADD.FTZ R34, R34, 1 ;  /* 0x3f80000022227421 */ /* 0x004fc80000010000 */
[----:B------:R0:W2:Y:S02]  /*0b30*/  MUFU.RCP R30, R34 ;  /* 0x00000022001e7308 */ /* 0x0000a40000001000 */
[----:B0-----:R-:W-:Y:S02]  /*0b40*/  HADD2.F32 R34, -RZ, R27.H1_H1 ;  /* 0x3000001bff227230 */ /* 0x001fe40000004100 */
[----:B-1----:R-:W-:-:S03]  /*0b50*/  FADD.FTZ R27, -R32, 1 ;  /* 0x3f800000201b7421 */ /* 0x002fc60000010100 */
[----:B------:R-:W-:Y:S01]  /*0b60*/  FADD.FTZ R34, -R10, R34 ;  /* 0x000000220a227221 */ /* 0x000fe20000010100 */
[----:B------:R-:W-:Y:S01]  /*0b70*/  FFMA.FTZ R27, R6, R27, 1 ;  /* 0x3f800000061b7423 */ /* 0x000fe2000001001b */
[----:B------:R-:W-:Y:S02]  /*0b80*/  HADD2.F32 R6, -RZ, R29.H1_H1 ;  /* 0x3000001dff067230 */ /* 0x000fe40000004100 */
[----:B------:R-:W-:Y:S01]  /*0b90*/  FMUL.FTZ R29, R3, R34 ;  /* 0x00000022031d7220 */ /* 0x000fe20000410000 */
[----:B------:R-:W-:Y:S02]  /*0ba0*/  HADD2.F32 R13, -RZ, R7.H1_H1 ;  /* 0x30000007ff0d7230 */ /* 0x000fe40000004100 */
[----:B--2---:R-:W-:-:S04]  /*0bb0*/  FADD.FTZ R34, -R30, 1 ;  /* 0x3f8000001e227421 */ /* 0x004fc80000010100 */
[----:B------:R-:W-:Y:S01]  /*0bc0*/  FFMA.FTZ R34, R33, R34, 1 ;  /* 0x3f80000021227423 */ /* 0x000fe20000010022 */
[----:B------:R-:W-:-:S04]  /*0bd0*/  FFMA.FTZ R33, R29, R6, R13 ;  /* 0x000000061d217223 */ /* 0x000fc8000001000d */
[----:B------:R-:W-:-:S06]  /*0be0*/  FMUL.FTZ R7, R33, -1.4426950216293334961 ;  /* 0xbfb8aa3b21077820 */ /* 0x000fcc0000410000 */
[----:B------:R-:W0:Y:S02]  /*0bf0*/  MUFU.EX2 R7, R7 ;  /* 0x0000000700077308 */ /* 0x000e240000000800 */
[----:B0-----:R-:W-:-:S06]  /*0c00*/  FADD.FTZ R7, R7, 1 ;  /* 0x3f80000007077421 */ /* 0x001fcc0000010000 */
[----:B------:R-:W0:Y:S01]  /*0c10*/  MUFU.RCP R7, R7 ;  /* 0x0000000700077308 */ /* 0x000e220000001000 */
[----:B------:R-:W-:Y:S01]  /*0c20*/  FMUL.FTZ R34, R30, R34 ;  /* 0x000000221e227220 */ /* 0x000fe20000410000 */
[----:B------:R-:W-:Y:S01]  /*0c30*/  FMUL.FTZ R28, R28, R37 ;  /* 0x000000251c1c7220 */ /* 0x000fe20000410000 */
[----:B------:R-:W-:Y:S01]  /*0c40*/  FMUL.FTZ R27, R32, R27 ;  /* 0x0000001b201b7220 */ /* 0x000fe20000410000 */
[----:B------:R-:W-:Y:S02]  /*0c50*/  HADD2.F32 R32, -RZ, R22.H1_H1 ;  /* 0x30000016ff207230 */ /* 0x000fe40000004100 */
[----:B0-----:R-:W-:-:S04]  /*0c60*/  FADD.FTZ R30, -R7, 1 ;  /* 0x3f800000071e7421 */ /* 0x001fc80000010100 */
[----:B------:R-:W-:Y:S01]  /*0c70*/  FFMA.FTZ R33, R33, R30, 1 ;  /* 0x3f80000021217423 */ /* 0x000fe2000001001e */
[----:B------:R-:W-:-:S03]  /*0c80*/  HADD2.F32 R30, -RZ, R22.H0_H0 ;  /* 0x20000016ff1e7230 */ /* 0x000fc60000004100 */
[----:B------:R-:W-:Y:S02]  /*0c90*/  FMUL.FTZ R22, R7, R33 ;  /* 0x0000002107167220 */ /* 0x000fe40000410000 */
[----:B------:R-:W-:Y:S01]  /*0ca0*/  FMUL.FTZ R7, R30, R28 ;  /* 0x0000001c1e077220 */ /* 0x000fe20000410000 */
[----:B------:R-:W-:Y:S02]  /*0cb0*/  HADD2.F32 R30, -RZ, R8.H0_H0 ;  /* 0x20000008ff1e7230 */ /* 0x000fe40000004100 */
[----:B------:R-:W-:Y:S01]  /*0cc0*/  FMUL.FTZ R28, R32, R27 ;  /* 0x0000001b201c7220 */ /* 0x000fe20000410000 */
[----:B------:R-:W-:Y:S02]  /*0cd0*/  HADD2.F32 R27, -RZ, R23.H0_H0 ;  /* 0x20000017ff1b7230 */ /* 0x000fe40000004100 */
[----:B------:R-:W-:-:S03]  /*0ce0*/  FADD.FTZ R30, -R10, R30 ;  /* 0x0000001e0a1e7221 */ /* 0x000fc60000010100 */
[----:B------:R-:W-:Y:S01]  /*0cf0*/  FMUL.FTZ R27, R27, R34 ;  /* 0x000000221b1b7220 */ /* 0x000fe20000410000 */
[----:B------:R-:W-:-:S04]  /*0d00*/  FMUL.FTZ R34, R3, R30 ;  /* 0x0000001e03227220 */ /* 0x000fc80000410000 */
[----:B------:R-:W-:-:S04]  /*0d10*/  FFMA.FTZ R11, R0, R34, R11 ;  /* 0x00000022000b7223 */ /* 0x000fc8000001000b */
[----:B------:R-:W-:-:S06]  /*0d20*/  FMUL.FTZ R30, R11, -1.4426950216293334961 ;  /* 0xbfb8aa3b0b1e7820 */ /* 0x000fcc0000410000 */
[----:B------:R-:W0:Y:S01]  /*0d30*/  MUFU.EX2 R30, R30 ;  /* 0x0000001e001e7308 */ /* 0x000e220000000800 */
[----:B------:R-:W-:Y:S02]  /*0d40*/  HADD2.F32 R33, -RZ, R8.H1_H1 ;  /* 0x30000008ff217230 */ /* 0x000fe40000004100 */
[----:B------:R-:W-:-:S05]  /*0d50*/  HADD2.F32 R8, -RZ, R23.H1_H1 ;  /* 0x30000017ff087230 */ /* 0x000fca0000004100 */
[----:B------:R-:W-:Y:S01]  /*0d60*/  FMUL.FTZ R8, R8, R22 ;  /* 0x0000001608087220 */ /* 0x000fe20000410000 */
[----:B0-----:R-:W-:-:S06]  /*0d70*/  FADD.FTZ R22, R30, 1 ;  /* 0x3f8000001e167421 */ /* 0x001fcc0000010000 */
[----:B------:R-:W0:Y:S01]  /*0d80*/  MUFU.RCP R22, R22 ;  /* 0x0000001600167308 */ /* 0x000e220000001000 */
[--C-:B------:R-:W-:Y:S02]  /*0d90*/  HADD2.F32 R32, -RZ, R9.reuse.H0_H0 ;  /* 0x20000009ff207230 */ /* 0x100fe40000004100 */
[----:B------:R-:W-:Y:S02]  /*0da0*/  HADD2.F32 R9, -RZ, R9.H1_H1 ;  /* 0x30000009ff097230 */ /* 0x000fe40000004100 */
[C---:B------:R-:W-:Y:S01]  /*0db0*/  FADD.FTZ R33, -R10.reuse, R33 ;  /* 0x000000210a217221 */ /* 0x040fe20000010100 */
[C---:B------:R-:W-:Y:S02]  /*0dc0*/  FADD.FTZ R32, -R10.reuse, R32 ;  /* 0x000000200a207221 */ /* 0x040fe40000010100 */
[----:B------:R-:W-:-:S04]  /*0dd0*/  FADD.FTZ R9, -R10, R9 ;  /* 0x000000090a097221 */ /* 0x000fc80000010100 */
[----:B------:R-:W-:Y:S01]  /*0de0*/  FMUL.FTZ R30, R3, R9 ;  /* 0x00000009031e7220 */ /* 0x000fe20000410000 */
[----:B0-----:R-:W-:-:S04]  /*0df0*/  FADD.FTZ R10, -R22, 1 ;  /* 0x3f800000160a7421 */ /* 0x001fc80000010100 */
[----:B------:R-:W-:Y:S01]  /*0e00*/  FFMA.FTZ R11, R11, R10, 1 ;  /* 0x3f8000000b0b7423 */ /* 0x000fe2000001000a */
[----:B------:R-:W-:Y:S02]  /*0e10*/  FFMA.FTZ R10, R6, R30, R13 ;  /* 0x0000001e060a7223 */ /* 0x000fe4000001000d */
[----:B------:R-:W2:Y:S01]  /*0e20*/  LDL.LU R13, [R1+0x28] ;  /* 0x00002800010d7983 */ /* 0x000ea20000300800 */
[C---:B------:R-:W-:Y:S01]  /*0e30*/  FMUL.FTZ R33, R3.reuse, R33 ;  /* 0x0000002103217220 */ /* 0x040fe20000410000 */
[----:B------:R-:W-:-:S03]  /*0e40*/  FMUL.FTZ R32, R3, R32 ;  /* 0x0000002003207220 */ /* 0x000fc60000410000 */
[----:B------:R-:W-:Y:S01]  /*0e50*/  FFMA.FTZ R26, R4, R33, R26 ;  /* 0x00000021041a7223 */ /* 0x000fe2000001001a */
[----:B------:R-:W-:-:S03]  /*0e60*/  FFMA.FTZ R25, R5, R32, R25 ;  /* 0x0000002005197223 */ /* 0x000fc60000010019 */
[----:B------:R-:W-:Y:S01]  /*0e70*/  FMUL.FTZ R23, R26, -1.4426950216293334961 ;  /* 0xbfb8aa3b1a177820 */ /* 0x000fe20000410000 */
[----:B------:R-:W-:-:S05]  /*0e80*/  FMUL.FTZ R37, R25, -1.4426950216293334961 ;  /* 0xbfb8aa3b19257820 */ /* 0x000fca0000410000 */
[----:B------:R-:W0:Y:S08]  /*0e90*/  MUFU.EX2 R23, R23 ;  /* 0x0000001700177308 */ /* 0x000e300000000800 */
[----:B------:R-:W1:Y:S01]  /*0ea0*/  MUFU.EX2 R37, R37 ;  /* 0x0000002500257308 */ /* 0x000e620000000800 */
[----:B0-----:R-:W-:-:S07]  /*0eb0*/  FADD.FTZ R23, R23, 1 ;  /* 0x3f80000017177421 */ /* 0x001fce0000010000 */
[----:B------:R-:W0:Y:S01]  /*0ec0*/  MUFU.RCP R23, R23 ;  /* 0x0000001700177308 */ /* 0x000e220000001000 */
[----:B-1----:R-:W-:-:S07]  /*0ed0*/  FADD.FTZ R37, R37, 1 ;  /* 0x3f80000025257421 */ /* 0x002fce0000010000 */
[----:B------:R-:W1:Y:S01]  /*0ee0*/  MUFU.RCP R37, R37 ;  /* 0x0000002500257308 */ /* 0x000e620000001000 */
[----:B0-----:R-:W-:-:S04]  /*0ef0*/  FADD.FTZ R9, -R23, 1 ;  /* 0x3f80000017097421 */ /* 0x001fc80000010100 */
[----:B------:R-:W-:Y:S01]  /*0f00*/  FFMA.FTZ R9, R26, R9, 1 ;  /* 0x3f8000001a097423 */ /* 0x000fe20000010009 */
[----:B-1----:R-:W-:-:S04]  /*0f10*/  FADD.FTZ R26, -R37, 1 ;  /* 0x3f800000251a7421 */ /* 0x002fc80000010100 */
[----:B------:R-:W-:Y:S01]  /*0f20*/  FFMA.FTZ R26, R25, R26, 1 ;  /* 0x3f800000191a7423 */ /* 0x000fe2000001001a */
[----:B------:R-:W-:-:S06]  /*0f30*/  FMUL.FTZ R25, R10, -1.4426950216293334961 ;  /* 0xbfb8aa3b0a197820 */ /* 0x000fcc0000410000 */
[----:B------:R-:W0:Y:S01]  /*0f40*/  MUFU.EX2 R25, R25 ;  /* 0x0000001900197308 */ /* 0x000e220000000800 */
[----:B------:R-:W-:Y:S02]  /*0f50*/  FMUL.FTZ R26, R37, R26 ;  /* 0x0000001a251a7220 */ /* 0x000fe40000410000 */
[----:B------:R-:W1:Y:S01]  /*0f60*/  S2R R37, SR_TID.X ;  /* 0x0000000000257919 */ /* 0x000e620000002100 */
[----:B0-----:R-:W-:-:S06]  /*0f70*/  FADD.FTZ R25, R25, 1 ;  /* 0x3f80000019197421 */ /* 0x001fcc0000010000 */
[----:B------:R-:W0:Y:S01]  /*0f80*/  MUFU.RCP R25, R25 ;  /* 0x0000001900197308 */ /* 0x000e220000001000 */
[----:B------:R-:W-:Y:S01]  /*0f90*/  FMUL.FTZ R23, R23, R9 ;  /* 0x0000000917177220 */ /* 0x000fe20000410000 */
[----:B------:R-:W-:Y:S01]  /*0fa0*/  FMUL.FTZ R11, R22, R11 ;  /* 0x0000000b160b7220 */ /* 0x000fe20000410000 */
[----:B------:R-:W-:Y:S01]  /*0fb0*/  FMUL.FTZ R22, R4, R28 ;  /* 0x0000001c04167220 */ /* 0x000fe20000410000 */
[----:B0-----:R-:W-:-:S04]  /*0fc0*/  FADD.FTZ R9, -R25, 1 ;  /* 0x3f80000019097421 */ /* 0x001fc80000010100 */
[----:B------:R-:W-:Y:S01]  /*0fd0*/  FFMA.FTZ R10, R10, R9, 1 ;  /* 0x3f8000000a0a7423 */ /* 0x000fe20000010009 */
[----:B------:R-:W-:-:S03]  /*0fe0*/  HADD2.F32 R9, -RZ, R20.H0_H0 ;  /* 0x20000014ff097230 */ /* 0x000fc60000004100 */
[----:B------:R-:W-:Y:S01]  /*0ff0*/  FMUL.FTZ R25, R25, R10 ;  /* 0x0000000a19197220 */ /* 0x000fe20000410000 */
[----:B------:R-:W-:Y:S02]  /*1000*/  HADD2.F32 R10, -RZ, R20.H1_H1 ;  /* 0x30000014ff0a7230 */ /* 0x000fe40000004100 */
[----:B------:R-:W-:Y:S01]  /*1010*/  FMUL.FTZ R9, R9, R11 ;  /* 0x0000000b09097220 */ /* 0x000fe20000410000 */
[----:B------:R-:W-:Y:S01]  /*1020*/  FMUL.FTZ R20, R0, R7 ;  /* 0x0000000700147220 */ /* 0x000fe20000410000 */
[----:B------:R-:W-:-:S03]  /*1030*/  HADD2.F32 R11, -RZ, R21.H0_H0 ;  /* 0x20000015ff0b7230 */ /* 0x000fc60000004100 */
[----:B------:R-:W-:Y:S02]  /*1040*/  FFMA.FTZ R20, R36, R20, RZ ;  /* 0x0000001424147223 */ /* 0x000fe400000100ff */
[----:B------:R-:W-:Y:S01]  /*1050*/  FMUL.FTZ R11, R11, R26 ;  /* 0x0000001a0b0b7220 */ /* 0x000fe20000410000 */
[----:B------:R-:W-:Y:S02]  /*1060*/  HADD2.F32 R26, -RZ, R21.H1_H1 ;  /* 0x30000015ff1a7230 */ /* 0x000fe40000004100 */
[----:B------:R-:W-:Y:S01]  /*1070*/  FFMA.FTZ R20, R35, R22, R20 ;  /* 0x0000001623147223 */ /* 0x000fe20000010014 */
[----:B------:R-:W-:Y:S01]  /*1080*/  FMUL.FTZ R21, R5, R27 ;  /* 0x0000001b05157220 */ /* 0x000fe20000410000 */
[----:B-1----:R-:W-:-:S03]  /*1090*/  IMAD R37, R24, -0xf0, R37 ;  /* 0xffffff1018257824 */ /* 0x002fc600078e0225 */
[----:B------:R-:W-:Y:S01]  /*10a0*/  FFMA.FTZ R20, R31, R21, R20 ;  /* 0x000000151f147223 */ /* 0x000fe20000010014 */
[----:B------:R-:W-:Y:S01]  /*10b0*/  FFMA.FTZ R21, R0, R7, RZ ;  /* 0x0000000700157223 */ /* 0x000fe200000100ff */
[----:B------:R-:W-:Y:S01]  /*10c0*/  FMUL.FTZ R10, R10, R23 ;  /* 0x000000170a0a7220 */ /* 0x000fe20000410000 */
[----:B------:R-:W-:Y:S01]  /*10d0*/  FMUL.FTZ R22, R6, R8 ;  /* 0x0000000806167220 */ /* 0x000fe20000410000 */
[----:B------:R-:W-:Y:S02]  /*10e0*/  IMAD R23, R37, 0x18, R2 ;  /* 0x0000001825177824 */ /* 0x000fe400078e0202 */
[----:B------:R-:W-:Y:S01]  /*10f0*/  FFMA.FTZ R21, R4, R28, R21 ;  /* 0x0000001c04157223 */ /* 0x000fe20000010015 */
[----:B------:R-:W0:Y:S01]  /*1100*/  S2R R37, SR_TID.X ;  /* 0x0000000000257919 */ /* 0x000e220000002100 */
[----:B------:R-:W-:Y:S01]  /*1110*/  FFMA.FTZ R20, R29, R22, R20 ;  /* 0x000000161d147223 */ /* 0x000fe20000010014 */
[----:B------:R-:W-:Y:S01]  /*1120*/  UIADD3 UR8, UP0, UR10, 0x4, URZ ;  /* 0x000000040a087890 */ /* 0x000fe2000ff1e03f */
[----:B------:R-:W-:Y:S01]  /*1130*/  FMUL.FTZ R22, R0, R9 ;  /* 0x0000000900167220 */ /* 0x000fe20000410000 */
[----:B------:R-:W-:-:S02]  /*1140*/  FFMA.FTZ R21, R5, R27, R21 ;  /* 0x0000001b05157223 */ /* 0x000fc40000010015 */
[----:B------:R-:W-:Y:S01]  /*1150*/  UIADD3.X UR9, URZ, UR5, URZ, UP0, !UPT ;  /* 0x000000053f097290 */ /* 0x000fe200087fe43f */
[----:B------:R-:W-:Y:S01]  /*1160*/  FFMA.FTZ R20, R34, R22, R20 ;  /* 0x0000001622147223 */ /* 0x000fe20000010014 */
[----:B------:R-:W-:Y:S01]  /*1170*/  FFMA.FTZ R21, R6, R8, R21 ;  /* 0x0000000806157223 */ /* 0x000fe20000010015 */
[----:B------:R-:W-:Y:S01]  /*1180*/  UISETP.GE.U32.AND UP0, UPT, UR8, UR15, UPT ;  /* 0x0000000f0800728c */ /* 0x000fe2000bf06070 */
[----:B------:R-:W-:Y:S02]  /*1190*/  FMUL.FTZ R22, R4, R10 ;  /* 0x0000000a04167220 */ /* 0x000fe40000410000 */
[----:B------:R-:W-:Y:S01]  /*11a0*/  FFMA.FTZ R21, R0, R9, R21 ;  /* 0x0000000900157223 */ /* 0x000fe20000010015 */
[----:B------:R-:W-:Y:S01]  /*11b0*/  UISETP.GE.AND.EX UP0, UPT, UR9, UR11, UPT, UP0 ;  /* 0x0000000b0900728c */ /* 0x000fe2000bf06300 */
[----:B------:R-:W-:Y:S01]  /*11c0*/  FFMA.FTZ R20, R33, R22, R20 ;  /* 0x0000001621147223 */ /* 0x000fe20000010014 */
[C---:B------:R-:W-:Y:S01]  /*11d0*/  FMUL.FTZ R22, R5.reuse, R11 ;  /* 0x0000000b05167220 */ /* 0x040fe20000410000 */
[----:B------:R-:W-:Y:S01]  /*11e0*/  FMUL.FTZ R26, R26, R25 ;  /* 0x000000191a1a7220 */ /* 0x000fe20000410000 */
[----:B------:R-:W-:Y:S01]  /*11f0*/  FFMA.FTZ R21, R4, R10, R21 ;  /* 0x0000000a04157223 */ /* 0x000fe20000010015 */
[----:B------:R-:W-:Y:S01]  /*1200*/  LEA R24, R24, R23, 0x3 ;  /* 0x0000001718187211 */ /* 0x000fe200078e18ff */
[----:B------:R-:W-:Y:S01]  /*1210*/  FFMA.FTZ R20, R32, R22, R20 ;  /* 0x0000001620147223 */ /* 0x000fe20000010014 */
[----:B------:R-:W-:Y:S01]  /*1220*/  PLOP3.LUT P0, PT, PT, PT, UP0, 0x80, 0x0 ;  /* 0x000000000000781c */ /* 0x000fe20003f0f008 */
[----:B------:R-:W-:Y:S01]  /*1230*/  FMUL.FTZ R22, R6, R26 ;  /* 0x0000001a06167220 */ /* 0x000fe20000410000 */
[----:B------:R-:W-:-:S03]  /*1240*/  FFMA.FTZ R23, R5, R11, R21 ;  /* 0x0000000b05177223 */ /* 0x000fc60000010015 */
[----:B------:R-:W-:Y:S01]  /*1250*/  FFMA.FTZ R21, R30, R22, R20 ;  /* 0x000000161e157223 */ /* 0x000fe20000010014 */
        /* <DEDUP_REMOVED lines=9> */
[----:B0-----:R-:W-:Y:S01]  /*12f0*/  ISETP.GT.U32.AND P1, PT, R37, 0xf, PT ;  /* 0x0000000f2500780c */ /* 0x001fe20003f24070 */
[----:B------:R-:W-:Y:S01]  /*1300*/  FFMA.FTZ R18, R34, R9, R18 ;  /* 0x0000000922127223 */ /* 0x000fe20000010012 */
[----:B------:R-:W-:Y:S01]  /*1310*/  FADD.FTZ R19, R19, R9 ;  /* 0x0000000913137221 */ /* 0x000fe20000010000 */
[----:B------:R-:W-:Y:S01]  /*1320*/  FFMA.FTZ R16, R33, R10, R16 ;  /* 0x0000000a21107223 */ /* 0x000fe20000010010 */
[----:B------:R-:W-:Y:S01]  /*1330*/  FADD.FTZ R17, R17, R10 ;  /* 0x0000000a11117221 */ /* 0x000fe20000010000 */
[----:B------:R-:W-:Y:S01]  /*1340*/  FFMA.FTZ R14, R32, R11, R14 ;  /* 0x0000000b200e7223 */ /* 0x000fe2000001000e */
[----:B------:R-:W-:Y:S01]  /*1350*/  FADD.FTZ R15, R15, R11 ;  /* 0x0000000b0f0f7221 */ /* 0x000fe20000010000 */
[----:B------:R-:W-:Y:S01]  /*1360*/  FFMA.FTZ R12, R30, R26, R12 ;  /* 0x0000001a1e0c7223 */ /* 0x000fe2000001000c */
[----:B--2---:R-:W-:-:S04]  /*1370*/  FADD.FTZ R13, R8, R13 ;  /* 0x0000000d080d7221 */ /* 0x004fc80000010000 */
[----:B------:R-:W-:Y:S01]  /*1380*/  FADD.FTZ R13, R13, R26 ;  /* 0x0000001a0d0d7221 */ /* 0x000fe20000010000 */
[----:B------:R-:W-:Y:S06]  /*1390*/  BAR.SYNC.DEFER_BLOCKING 0x0 ;  /* 0x0000000000007b1d */ /* 0x000fec0000010000 */
[----:B-1----:R-:W-:Y:S05]  /*13a0*/  @!P0 BRA `(.L_x_3033) ;  /* 0x0000000000ec8947 */ /* 0x002fea0003800000 */
[----:B------:R-:W2:Y:S04]  /*13b0*/  LDL R24, [R1+0x24] ;  /* 0x0000240001187983 */ /* 0x000ea80000100800 */
[----:B------:R-:W3:Y:S01]  /*13c0*/  LDL R25, [R1+0x20] ;  /* 0x0000200001197983 */ /* 0x000ee20000100800 */
[----:B------:R-:W0:Y:S01]  /*13d0*/  S2UR UR7, SR_CgaCtaId ;  /* 0x00000000000779c3 */ /* 0x000e220000008800 */
[----:B------:R-:W-:Y:S01]  /*13e0*/  UMOV UR5, 0x400 ;  /* 0x0000040000057882 */ /* 0x000fe20000000000 */
[----:B------:R-:W-:Y:S01]  /*13f0*/  IMAD.SHL.U32 R20, R37, 0x2, RZ ;  /* 0x0000000225147824 */ /* 0x000fe200078e00ff */
[----:B------:R1:W-:Y:S04]  /*1400*/  STL.64 [R1+0x28], R2 ;  /* 0x0000280201007387 */ /* 0x0003e80000100a00 */
[----:B------:R-:W-:-:S04]  /*1410*/  LOP3.LUT R20, R20, 0x18, RZ, 0xc0, !PT ;  /* 0x0000001814147812 */ /* 0x000fc800078ec0ff */
[----:B------:R-:W-:Y:S01]  /*1420*/  LOP3.LUT R23, R20, 0x8, RZ, 0x3c, !PT ;  /* 0x0000000814177812 */ /* 0x000fe200078e3cff */
[----:B-1----:R-:W1:Y:S01]  /*1430*/  S2R R2, SR_TID.X ;  /* 0x0000000000027919 */ /* 0x002e620000002100 */
[----:B0-----:R-:W-:-:S06]  /*1440*/  ULEA UR5, UR7, UR5, 0x18 ;  /* 0x0000000507057291 */ /* 0x001fcc000f8ec03f */
[----:B------:R-:W-:-:S04]  /*1450*/  LEA R21, R37, UR5, 0x5 ;  /* 0x0000000525157c11 */ /* 0x000fc8000f8e28ff */
[C---:B------:R-:W-:Y:S02]  /*1460*/  IADD3 R22, R21.reuse, R20, RZ ;  /* 0x0000001415167210 */ /* 0x040fe40007ffe0ff */
[----:B------:R-:W-:-:S03]  /*1470*/  IADD3 R23, R21, R23, RZ ;  /* 0x0000001715177210 */ /* 0x000fc60007ffe0ff */
[----:B------:R0:W-:Y:S04]  /*1480*/  STS.64 [R22], R18 ;  /* 0x0000001216007388 */ /* 0x0001e80000000a00 */
[----:B------:R-:W-:Y:S01]  /*1490*/  STS.64 [R23], R16 ;  /* 0x0000001017007388 */ /* 0x000fe20000000a00 */
[----:B-1----:R-:W-:Y:S02]  /*14a0*/  SHF.R.S32.HI R3, RZ, 0x1f, R2 ;  /* 0x0000001fff037819 */ /* 0x002fe40000011402 */
[C---:B0-----:R-:W-:Y:S02]  /*14b0*/  LOP3.LUT R22, R20.reuse, 0x10, RZ, 0x3c, !PT ;  /* 0x0000001014167812 */ /* 0x041fe400078e3cff */
[----:B------:R-:W-:Y:S02]  /*14c0*/  LOP3.LUT R20, R20, 0x18, RZ, 0x3c, !PT ;  /* 0x0000001814147812 */ /* 0x000fe400078e3cff */
[----:B------:R-:W-:Y:S01]  /*14d0*/  LEA.HI R3, R3, R2, RZ, 0x2 ;  /* 0x0000000203037211 */ /* 0x000fe200078f10ff */
[C---:B------:R-:W-:Y:S01]  /*14e0*/  IMAD.IADD R22, R21.reuse, 0x1, R22 ;  /* 0x0000000115167824 */ /* 0x040fe200078e0216 */
[----:B------:R-:W-:-:S02]  /*14f0*/  IADD3 R20, R21, R20, RZ ;  /* 0x0000001415147210 */ /* 0x000fc40007ffe0ff */
[----:B------:R-:W-:Y:S02]  /*1500*/  SHF.R.S32.HI R3, RZ, 0x2, R3 ;  /* 0x00000002ff037819 */ /* 0x000fe40000011403 */
[----:B------:R0:W-:Y:S04]  /*1510*/  STS.64 [R22], R14 ;  /* 0x0000000e16007388 */ /* 0x0001e80000000a00 */
[----:B------:R2:W-:Y:S01]  /*1520*/  STS.64 [R20], R12 ;  /* 0x0000000c14007388 */ /* 0x0005e20000000a00 */
[----:B0-----:R-:W-:Y:S01]  /*1530*/  LEA R22, R3, UR5, 0x5 ;  /* 0x0000000503167c11 */ /* 0x001fe2000f8e28ff */
[----:B------:R-:W-:Y:S01]  /*1540*/  USHF.R.U32.HI UR7, URZ, 0x1, UR6 ;  /* 0x000000013f077899 */ /* 0x000fe20008011606 */
[----:B------:R-:W0:Y:S03]  /*1550*/  LDC.64 R2, c[0x0][0x260] ;  /* 0x00009800ff027b82 */ /* 0x000e260000000a00 */
[----:B------:R-:W-:-:S04]  /*1560*/  USHF.L.U32 UR7, UR7, 0x6, URZ ;  /* 0x0000000607077899 */ /* 0x000fc8000800063f */
[----:B------:R-:W-:-:S04]  /*1570*/  ULOP3.LUT UR7, UR7, 0xffffffc0, UR16, 0xe2, !UPT ;  /* 0xffffffc007077892 */ /* 0x000fc8000f8ee210 */
[----:B------:R-:W-:Y:S01]  /*1580*/  UIMAD UR7, UR7, 0x780, UR14 ;  /* 0x00000780070778a4 */ /* 0x000fe2000f8e020e */
[----:B------:R-:W-:Y:S01]  /*1590*/  BAR.SYNC.DEFER_BLOCKING 0x0 ;  /* 0x0000000000007b1d */ /* 0x000fe20000010000 */
[----:B--2---:R-:W-:Y:S01]  /*15a0*/  LEA R20, R24, R22, 0x3 ;  /* 0x0000001618147211 */ /* 0x004fe200078e18ff */
[----:B---3--:R-:W-:-:S05]  /*15b0*/  IMAD R22, R25, 0x8, R22 ;  /* 0x0000000819167824 */ /* 0x008fca00078e0216 */
[----:B------:R-:W1:Y:S04]  /*15c0*/  LDS.64 R20, [R20] ;  /* 0x0000000014147984 */ /* 0x000e680000000a00 */
[----:B------:R-:W2:Y:S01]  /*15d0*/  LDS.64 R22, [R22+0x1e00] ;  /* 0x001e000016167984 */ /* 0x000ea20000000a00 */
[----:B------:R-:W-:-:S03]  /*15e0*/  IADD3 R24, R37, UR7, RZ ;  /* 0x0000000725187c10 */ /* 0x000fc6000fffe0ff */
[----:B------:R-:W3:Y:S01]  /*15f0*/  LDL R25, [R1+0x18] ;  /* 0x0000180001197983 */ /* 0x000ee20000100800 */
        /* <DEDUP_REMOVED lines=8> */
[----:B------:R-:W4:Y:S01]  /*1680*/  LDL R23, [R1+0x1c] ;  /* 0x00001c0001177983 */ /* 0x000f220000100800 */
[----:B------:R-:W-:-:S04]  /*1690*/  VIADD R20, R24, 0x3c0 ;  /* 0x000003c018147836 */ /* 0x000fc80000000000 */
[----:B------:R-:W-:Y:S02]  /*16a0*/  IMAD.WIDE.U32 R20, R20, 0x4, R2 ;  /* 0x0000000414147825 */ /* 0x000fe400078e0002 */
[----:B------:R0:W5:Y:S01]  /*16b0*/  LDL.LU.64 R2, [R1+0x28] ;  /* 0x0000280001027983 */ /* 0x0001620000300a00 */
[----:B--2---:R-:W-:-:S04]  /*16c0*/  LEA R24, R22, UR5, 0x5 ;  /* 0x0000000516187c11 */ /* 0x004fc8000f8e28ff */
[-C--:B----4-:R-:W-:Y:S02]  /*16d0*/  LEA R22, R23, R24.reuse, 0x3 ;  /* 0x0000001817167211 */ /* 0x090fe400078e18ff */
[----:B---3--:R-:W-:-:S04]  /*16e0*/  LEA R24, R25, R24, 0x3 ;  /* 0x0000001819187211 */ /* 0x008fc800078e18ff */
[----:B------:R-:W1:Y:S04]  /*16f0*/  LDS.64 R22, [R22] ;  /* 0x0000000016167984 */ /* 0x000e680000000a00 */
[----:B------:R-:W2:Y:S01]  /*1700*/  LDS.64 R24, [R24+0x1e00] ;  /* 0x001e000018187984 */ /* 0x000ea20000000a00 */
[----:B-1----:R-:W-:Y:S01]  /*1710*/  FADD.FTZ R23, RZ, R23 ;  /* 0x00000017ff177221 */ /* 0x002fe20000010000 */
[----:B------:R-:W-:-:S03]  /*1720*/  FADD.FTZ R22, RZ, R22 ;  /* 0x00000016ff167221 */ /* 0x000fc60000010000 */
[----:B--2---:R-:W-:Y:S01]  /*1730*/  FADD.FTZ R25, R23, R25 ;  /* 0x0000001917197221 */ /* 0x004fe20000010000 */
[----:B------:R-:W-:-:S05]  /*1740*/  FADD.FTZ R24, R22, R24 ;  /* 0x0000001816187221 */ /* 0x000fca0000010000 */
[----:B------:R0:W-:Y:S02]  /*1750*/  STG.E.64 desc[UR12][R20.64+0x8000], R24 ;  /* 0x0080001814007986 */ /* 0x0001e4000c101b0c */
.L_x_3033:
[----:B------:R-:W-:Y:S01]  /*1760*/  BSSY B0, `(.L_x_3034) ;  /* 0x0000117000007945 */ /* 0x000fe20003800000 */
[----:B0-----:R-:W-:-:S03]  /*1770*/  CS2R R20, SRZ ;  /* 0x0000000000147805 */ /* 0x001fc6000001ff00 */
        /* <DEDUP_REMOVED lines=277> */
.L_x_3035:
[----:B------:R-:W-:Y:S05]  /*28d0*/  BSYNC B0 ;  /* 0x0000000000007941 */ /* 0x000fea0003800000 */
.L_x_3034:
[----:B------:R-:W0:Y:S01]  /*28e0*/  SHFL.BFLY PT, R23, R20, 0x1, 0x1f ;  /* 0x0c201f0014177f89 */ /* 0x000e2200000e0000 */
[----:B------:R-:W-:Y:S01]  /*28f0*/  LOP3.LUT P1, RZ, R37, 0xfffffff1, RZ, 0xc0, !PT ;  /* 0xfffffff125ff7812 */ /* 0x000fe2000782c0ff */
[----:B------:R-:W-:Y:S02]  /*2900*/  BSSY B0, `(.L_x_3036) ;  /* 0x0000011000007945 */ /* 0x000fe40003800000 */
[----:B------:R-:W1:Y:S01]  /*2910*/  SHFL.BFLY PT, R22, R21, 0x1, 0x1f ;  /* 0x0c201f0015167f89 */ /* 0x000e6200000e0000 */
[----:B0-----:R-:W-:Y:S01]  /*2920*/  FADD.FTZ R20, R23, R20 ;  /* 0x0000001417147221 */ /* 0x001fe20000010000 */
[----:B-1----:R-:W-:-:S08]  /*2930*/  FADD.FTZ R21, R22, R21 ;  /* 0x0000001516157221 */ /* 0x002fd00000010000 */
        /* <DEDUP_REMOVED lines=13> */
.L_x_3037:
[----:B------:R-:W-:Y:S05]  /*2a10*/  BSYNC B0 ;  /* 0x0000000000007941 */ /* 0x000fea0003800000 */
.L_x_3036:
        /* <DEDUP_REMOVED lines=17> */
.L_x_3040:
[----:B------:R-:W2:Y:S04]  /*2b30*/  LD.E.STRONG.GPU R23, desc[UR12][R20.64] ;  /* 0x0000000c14177980 */ /* 0x000ea8000c10f900 */
[----:B--2---:R-:W-:Y:S01]  /*2b40*/  CCTL.IVALL ;  /* 0x00000000ff00798f */ /* 0x004fe20002000000 */
[----:B------:R-:W-:Y:S05]  /*2b50*/  YIELD ;  /* 0x0000000000007946 */ /* 0x000fea0003800000 */
[----:B-----5:R-:W-:-:S04]  /*2b60*/  LOP3.LUT R23, R23, R22, RZ, 0x3c, !PT ;  /* 0x0000001617177212 */ /* 0x020fc800078e3cff */
[----:B------:R-:W-:-:S13]  /*2b70*/  ISETP.GT.AND P1, PT, R23, -0x1, PT ;  /* 0xffffffff1700780c */ /* 0x000fda0003f24270 */
[----:B------:R-:W-:Y:S05]  /*2b80*/  @P1 BRA `(.L_x_3040) ;  /* 0xfffffffc00e81947 */ /* 0x000fea000383ffff */
.L_x_3039:
[----:B------:R-:W-:Y:S05]  /*2b90*/  WARPSYNC.ALL ;  /* 0x0000000000007948 */ /* 0x000fea0003800000 */
[----:B------:R-:W-:Y:S06]  /*2ba0*/  BAR.SYNC.DEFER_BLOCKING 0x0 ;  /* 0x0000000000007b1d */ /* 0x000fec0000010000 */
[----:B------:R-:W-:Y:S05]  /*2bb0*/  BRA `(.L_x_3041) ;  /* 0x0000000000687947 */ /* 0x000fea0003800000 */
.L_x_3038:
        /* <DEDUP_REMOVED lines=18> */
.L_x_3043:
[----:B------:R-:W2:Y:S04]  /*2ce0*/  LD.E.STRONG.GPU R23, desc[UR12][R20.64] ;  /* 0x0000000c14177980 */ /* 0x000ea8000c10f900 */
[----:B--2---:R-:W-:Y:S01]  /*2cf0*/  CCTL.IVALL ;  /* 0x00000000ff00798f */ /* 0x004fe20002000000 */
[----:B------:R-:W-:Y:S05]  /*2d00*/  YIELD ;  /* 0x0000000000007946 */ /* 0x000fea0003800000 */
[----:B-----5:R-:W-:-:S04]  /*2d10*/  LOP3.LUT R23, R23, R22, RZ, 0x3c, !PT ;  /* 0x0000001617177212 */ /* 0x020fc800078e3cff */
[----:B------:R-:W-:-:S13]  /*2d20*/  ISETP.GT.AND P1, PT, R23, -0x1, PT ;  /* 0xffffffff1700780c */ /* 0x000fda0003f24270 */
[----:B------:R-:W-:Y:S05]  /*2d30*/  @P1 BRA `(.L_x_3043) ;  /* 0xfffffffc00e81947 */ /* 0x000fea000383ffff */
.L_x_3042:
[----:B------:R-:W-:Y:S05]  /*2d40*/  WARPSYNC.ALL ;  /* 0x0000000000007948 */ /* 0x000fea0003800000 */
[----:B------:R-:W-:Y:S06]  /*2d50*/  BAR.SYNC.DEFER_BLOCKING 0x0 ;  /* 0x0000000000007b1d */ /* 0x000fec0000010000 */
.L_x_3041:
[----:B------:R-:W1:Y:S01]  /*2d60*/  S2R R37, SR_TID.X ;  /* 0x0000000000257919 */ /* 0x000e620000002100 */
[----:B0-----:R-:W-:Y:S01]  /*2d70*/  MOV R21, UR4 ;  /* 0x0000000400157c02 */ /* 0x001fe20008000f00 */
[----:B------:R-:W0:Y:S01]  /*2d80*/  S2UR UR7, SR_CgaCtaId ;  /* 0x00000000000779c3 */ /* 0x000e220000008800 */
[----:B------:R-:W-:Y:S01]  /*2d90*/  UMOV UR5, 0x400 ;  /* 0x0000040000057882 */ /* 0x000fe20000000000 */
        /* <DEDUP_REMOVED lines=16> */
[----:B------:R-:W-:Y:S01]  /*2ea0*/  HFMA2.MMA R24, -RZ, RZ, 0, 0 ;  /* 0x00000000ff187435 */ /* 0x000fe200000001ff */
[----:B------:R-:W-:Y:S01]  /*2eb0*/  UIADD3 UR5, UR5, 0x5280, URZ ;  /* 0x0000528005057890 */ /* 0x000fe2000fffe03f */
[----:B--2---:R-:W-:Y:S01]  /*2ec0*/  @!P1 FADD.FTZ R22, RZ, R22 ;  /* 0x00000016ff169221 */ /* 0x004fe20000010000 */
[----:B------:R-:W-:-:S03]  /*2ed0*/  @!P1 FADD.FTZ R23, RZ, R23 ;  /* 0x00000017ff179221 */ /* 0x000fc60000010000 */
[----:B---3--:R-:W-:Y:S01]  /*2ee0*/  @!P1 FADD.FTZ R24, R20, R22 ;  /* 0x0000001614189221 */ /* 0x008fe20000010000 */
[----:B------:R-:W-:Y:S02]  /*2ef0*/  IMAD.MOV.U32 R20, RZ, RZ, RZ ;  /* 0x000000ffff147224 */ /* 0x000fe400078e00ff */
[----:B------:R-:W-:Y:S02]  /*2f00*/  @!P1 FADD.FTZ R20, R21, R23 ;  /* 0x0000001715149221 */ /* 0x000fe40000010000 */
[----:B------:R-:W2:Y:S01]  /*2f10*/  LDL.LU R23, [R1+0x10] ;  /* 0x0000100001177983 */ /* 0x000ea20000300800 */
[----:B------:R-:W-:-:S03]  /*2f20*/  LOP3.LUT P1, RZ, R37, 0xffffff1f, RZ, 0xc0, !PT ;  /* 0xffffff1f25ff7812 */ /* 0x000fc6000782c0ff */
        /* <DEDUP_REMOVED lines=18> */
[----:B0-----:R-:W-:Y:S02]  /*3050*/  ULEA UR5, UR7, UR5, 0x18 ;  /* 0x0000000507057291 */ /* 0x001fe4000f8ec03f */
[----:B------:R-:W-:-:S04]  /*3060*/  USHF.L.U32 UR7, UR10, 0x3, URZ ;  /* 0x000000030a077899 */ /* 0x000fc8000800063f */
[----:B------:R-:W-:Y:S01]  /*3070*/  ULOP3.LUT UR7, UR7, 0x8, URZ, 0xc0, !UPT ;  /* 0x0000000807077892 */ /* 0x000fe2000f8ec03f */
[----:B-1----:R-:W-:Y:S01]  /*3080*/  FADD.FTZ R24, R24, R22 ;  /* 0x0000001618187221 */ /* 0x002fe20000010000 */
[----:B------:R-:W-:Y:S02]  /*3090*/  @!P1 SHF.R.U32.HI R22, RZ, 0x2, R37 ;  /* 0x00000002ff169819 */ /* 0x000fe40000011625 */
[----:B------:R-:W4:Y:S01]  /*30a0*/  LDL.LU R37, [R1+0x8] ;  /* 0x0000080001257983 */ /* 0x000f220000300800 */
[----:B---3--:R-:W-:Y:S01]  /*30b0*/  FADD.FTZ R21, R20, R21 ;  /* 0x0000001514157221 */ /* 0x008fe20000010000 */
[----:B------:R-:W-:Y:S01]  /*30c0*/  @!P1 LOP3.LUT R22, R22, 0x3ffffff8, RZ, 0xc0, !PT ;  /* 0x3ffffff816169812 */ /* 0x000fe200078ec0ff */
[----:B------:R-:W-:Y:S01]  /*30d0*/  @!P1 FMUL.FTZ R20, R24, 3.2552085031056776643e-05 ;  /* 0x3808888918149820 */ /* 0x000fe20000410000 */
[----:B------:R-:W3:Y:S01]  /*30e0*/  LDL.LU R25, [R1+0xc] ;  /* 0x00000c0001197983 */ /* 0x000ee20000300800 */
[----:B------:R-:W-:-:S05]  /*30f0*/  @!P1 FMUL.FTZ R21, R21, 3.2552085031056776643e-05 ;  /* 0x3808888915159820 */ /* 0x000fca0000410000 */
[----:B------:R2:W-:Y:S02]  /*3100*/  @!P1 STS.64 [R22+UR5], R20 ;  /* 0x0000001416009988 */ /* 0x0005e40008000a05 */
[----:B--2---:R-:W-:Y:S02]  /*3110*/  IADD3 R20, R23, -UR7, RZ ;  /* 0x8000000717147c10 */ /* 0x004fe4000fffe0ff */
[----:B------:R-:W2:Y:S04]  /*3120*/  LDL.LU R23, [R1] ;  /* 0x0000000001177983 */ /* 0x000ea80000300800 */
[----:B------:R-:W2:Y:S01]  /*3130*/  LDL.LU R22, [R1+0x4] ;  /* 0x0000040001167983 */ /* 0x000ea20000300800 */
[----:B------:R-:W-:Y:S01]  /*3140*/  LEA R20, R20, UR5, 0x3 ;  /* 0x0000000514147c11 */ /* 0x000fe2000f8e18ff */
[----:B------:R-:W-:Y:S06]  /*3150*/  BAR.SYNC.DEFER_BLOCKING 0x0 ;  /* 0x0000000000007b1d */ /* 0x000fec0000010000 */
[----:B------:R-:W0:Y:S02]  /*3160*/  LDS.64 R20, [R20] ;  /* 0x0000000014147984 */ /* 0x000e240000000a00 */
[--C-:B0-----:R-:W-:Y:S01]  /*3170*/  FFMA.FTZ R27, R5, R27, -R20.reuse ;  /* 0x0000001b051b7223 */ /* 0x101fe20000010814 */
[--C-:B------:R-:W-:Y:S01]  /*3180*/  FFMA.FTZ R8, R6, R8, -R20.reuse ;  /* 0x0000000806087223 */ /* 0x100fe20000010814 */
[--C-:B------:R-:W-:Y:S01]  /*3190*/  FFMA.FTZ R7, R0, R7, -R20.reuse ;  /* 0x0000000700077223 */ /* 0x100fe20000010814 */
[C-C-:B------:R-:W-:Y:S01]  /*31a0*/  FFMA.FTZ R28, R4.reuse, R28, -R20.reuse ;  /* 0x0000001c041c7223 */ /* 0x140fe20000010814 */
        /* <DEDUP_REMOVED lines=8> */
[C---:B-----5:R-:W-:Y:S01]  /*3230*/  FMUL.FTZ R10, R3.reuse, R10 ;  /* 0x0000000a030a7220 */ /* 0x060fe20000410000 */
        /* <DEDUP_REMOVED lines=17> */
[----:B------:R-:W-:Y:S01]  /*3350*/  PRMT R3, R0, 0x7632, R3 ;  /* 0x0000763200037816 */ /* 0x000fe20000000003 */
[----:B------:R-:W-:Y:S01]  /*3360*/  ULOP3.LUT UR4, UR4, 0x1, URZ, 0x3c, !UPT ;  /* 0x0000000104047892 */ /* 0x000fe2000f8e3c3f */
[----:B------:R-:W-:Y:S01]  /*3370*/  UMOV UR5, UR9 ;  /* 0x0000000900057c82 */ /* 0x000fe20008000000 */
[----:B------:R-:W-:Y:S01]  /*3380*/  UMOV UR10, UR8 ;  /* 0x00000008000a7c82 */ /* 0x000fe20008000000 */
[----:B----4-:R-:W-:-:S04]  /*3390*/  IADD3 R4, P1, R37, UR18, RZ ;  /* 0x0000001225047c10 */ /* 0x010fc8000ff3e0ff */
[----:B---3--:R-:W-:-:S05]  /*33a0*/  IADD3.X R5, R25, UR19, RZ, P1, !PT ;  /* 0x0000001319057c10 */ /* 0x008fca0008ffe4ff */
[----:B------:R-:W-:Y:S04]  /*33b0*/  STG.E.U16 desc[UR12][R4.64], R7 ;  /* 0x0000000704007986 */ /* 0x000fe8000c10150c */
[----:B------:R-:W-:Y:S04]  /*33c0*/  STG.E.U16 desc[UR12][R4.64+0x2], R8 ;  /* 0x0000020804007986 */ /* 0x000fe8000c10150c */
[----:B------:R-:W-:Y:S04]  /*33d0*/  STG.E.U16 desc[UR12][R4.64+0x4], R10 ;  /* 0x0000040a04007986 */ /* 0x000fe8000c10150c */
[----:B------:R0:W-:Y:S02]  /*33e0*/  STG.E.U16 desc[UR12][R4.64+0x6], R11 ;  /* 0x0000060b04007986 */ /* 0x0001e4000c10150c */
[----:B0-----:R-:W-:-:S02]  /*33f0*/  PRMT R5, R32, 0x7632, R5 ;  /* 0x0000763220057816 */ /* 0x001fc40000000005 */
[----:B--2---:R-:W-:-:S04]  /*3400*/  IADD3 R6, P1, R23, UR18, RZ ;  /* 0x0000001217067c10 */ /* 0x004fc8000ff3e0ff */
[----:B------:R-:W-:-:S05]  /*3410*/  IADD3.X R7, R22, UR19, RZ, P1, !PT ;  /* 0x0000001316077c10 */ /* 0x000fca0008ffe4ff */
[----:B------:R2:W-:Y:S04]  /*3420*/  STG.E.U16 desc[UR12][R6.64], R0 ;  /* 0x0000000006007986 */ /* 0x0005e8000c10150c */
[----:B------:R2:W-:Y:S04]  /*3430*/  STG.E.U16 desc[UR12][R6.64+0x2], R3 ;  /* 0x0000020306007986 */ /* 0x0005e8000c10150c */
[----:B------:R2:W-:Y:S04]  /*3440*/  STG.E.U16 desc[UR12][R6.64+0x4], R32 ;  /* 0x0000042006007986 */ /* 0x0005e8000c10150c */
[----:B------:R2:W-:Y:S01]  /*3450*/  STG.E.U16 desc[UR12][R6.64+0x6], R5 ;  /* 0x0000060506007986 */ /* 0x0005e2000c10150c */
[----:B------:R-:W-:Y:S05]  /*3460*/  @!P0 BRA `(.L_x_3044) ;  /* 0xffffffd000308947 */ /* 0x000fea000383ffff */
.L_x_3032:
        /* <DEDUP_REMOVED lines=56> */
.L_x_3061:
        /* <DEDUP_REMOVED lines=44> */
.L_x_3048:
[----:B------:R-:W-:Y:S05]  /*3ab0*/  BSYNC B1 ;  /* 0x0000000000017941 */ /* 0x000fea0003800000 */
.L_x_3047:
        /* <DEDUP_REMOVED lines=21> */
.L_x_3051:
        /* <DEDUP_REMOVED lines=55> */
.L_x_3050:
[----:B------:R-:W-:Y:S05]  /*3f80*/  BSYNC B1 ;  /* 0x0000000000017941 */ /* 0x000fea0003800000 */
.L_x_3049:
        /* <DEDUP_REMOVED lines=35> */
.L_x_3053:
[----:B------:R-:W-:Y:S05]  /*41c0*/  BSYNC B1 ;  /* 0x0000000000017941 */ /* 0x000fea0003800000 */
.L_x_3052:
        /* <DEDUP_REMOVED lines=15> */
.L_x_3046:
[----:B------:R-:W-:Y:S05]  /*42c0*/  BSYNC B0 ;  /* 0x0000000000007941 */ /* 0x000fea0003800000 */
.L_x_3045:
        /* <DEDUP_REMOVED lines=50> */
.L_x_3070:
        /* <DEDUP_REMOVED lines=47> */
.L_x_3080:
        /* <DEDUP_REMOVED lines=41> */
.L_x_3090:
[----:B--2---:R-:W-:Y:S01]  /*4b70*/  FADD.FTZ R12, R12, R23 ;  /* 0x000000170c0c7221 */ /* 0x004fe20000010000 */
[----:B------:R-:W-:-:S04]  /*4b80*/  @!P1 F2FP.F16.F32.PACK_AB R0, RZ, R24 ;  /* 0x00000018ff00923e */ /* 0x000fc800000000ff */
[----:B------:R-:W-:Y:S01]  /*4b90*/  @!P1 F2FP.F16.F32.PACK_AB R12, RZ, R12 ;  /* 0x0000000cff0c923e */ /* 0x000fe200000000ff */
[----:B------:R3:W-:Y:S03]  /*4ba0*/  @!P1 STG.E.U16 desc[UR12][R10.64+0x78], R0 ;  /* 0x000078000a009986 */ /* 0x0007e6000c10150c */
[----:B------:R-:W-:Y:S02]  /*4bb0*/  PRMT R16, R12, 0x7610, R16 ;  /* 0x000076100c107816 */ /* 0x000fe40000000010 */
[----:B------:R-:W-:-:S03]  /*4bc0*/  LEA.HI R12, R37, 0x5a, RZ, 0x1c ;  /* 0x0000005a250c7811 */ /* 0x000fc600078fe0ff */
[----:B------:R3:W-:Y:S04]  /*4bd0*/  @!P1 STG.E.U16 desc[UR12][R14.64+0x78], R16 ;  /* 0x000078100e009986 */ /* 0x0007e8000c10150c */
.L_x_3056:
[----:B------:R-:W-:Y:S05]  /*4be0*/  BSYNC B0 ;  /* 0x0000000000007941 */ /* 0x000fea0003800000 */
.L_x_3055:
        /* <DEDUP_REMOVED lines=163> */
.L_x_3124:
        /* <DEDUP_REMOVED lines=9> */
.L_x_3054:
        /* <DEDUP_REMOVED lines=8> */
.L_x_3057:
[----:B-1----:R-:W-:Y:S01]  /*5730*/  IMAD.MOV.U32 R21, RZ, RZ, R0 ;  /* 0x000000ffff157224 */ /* 0x002fe200078e0000 */
[----:B------:R-:W-:Y:S01]  /*5740*/  MOV R18, 0x8 ;  /* 0x0000000800127802 */ /* 0x000fe20000000f00 */
[----:B------:R-:W-:Y:S01]  /*5750*/  IMAD.MOV.U32 R16, RZ, RZ, 0xffff ;  /* 0x0000ffffff107424 */ /* 0x000fe200078e00ff */
[----:B------:R-:W-:-:S07]  /*5760*/  MOV R19, 0x101f ;  /* 0x0000101f00137802 */ /* 0x000fce0000000f00 */
[----:B0-2---:R-:W-:Y:S05]  /*5770*/  WARPSYNC.COLLECTIVE R16, `(.L_x_3062) ;  /* 0x0000000010087348 */ /* 0x005fea0003c00000 */
[----:B------:R1:W3:Y:S02]  /*5780*/  SHFL.BFLY P2, R23, R21, R18, R19 ;  /* 0x0c00001215177389 */ /* 0x0002e40000040013 */
[----:B0123--:R-:W-:Y:S01]  /*5790*/  ENDCOLLECTIVE ;  /* 0x000000000000791b */ /* 0x00ffe20003800000 */
.L_x_3062:
[----:B------:R-:W-:Y:S02]  /*57a0*/  MOV R21, R10 ;  /* 0x0000000a00157202 */ /* 0x000fe40000000f00 */
[----:B------:R-:W-:-:S07]  /*57b0*/  MOV R11, R23 ;  /* 0x00000017000b7202 */ /* 0x000fce0000000f00 */
[----:B------:R-:W-:Y:S05]  /*57c0*/  WARPSYNC.COLLECTIVE R16, `(.L_x_3063) ;  /* 0x0000000010087348 */ /* 0x000fea0003c00000 */
[----:B------:R0:W1:Y:S02]  /*57d0*/  SHFL.BFLY P2, R23, R21, R18, R19 ;  /* 0x0c00001215177389 */ /* 0x0000640000040013 */
[----:B01----:R-:W-:Y:S01]  /*57e0*/  ENDCOLLECTIVE ;  /* 0x000000000000791b */ /* 0x003fe20003800000 */
.L_x_3063:
[----:B------:R-:W-:-:S05]  /*57f0*/  FADD.FTZ R11, R11, R0 ;  /* 0x000000000b0b7221 */ /* 0x000fca0000010000 */
[----:B------:R-:W-:Y:S02]  /*5800*/  MOV R21, R11 ;  /* 0x0000000b00157202 */ /* 0x000fe40000000f00 */
[----:B------:R-:W-:Y:S01]  /*5810*/  MOV R18, 0x4 ;  /* 0x0000000400127802 */ /* 0x000fe20000000f00 */
[----:B------:R-:W-:-:S07]  /*5820*/  IMAD.MOV.U32 R15, RZ, RZ, R23 ;  /* 0x000000ffff0f7224 */ /* 0x000fce00078e0017 */
[----:B------:R-:W-:Y:S05]  /*5830*/  WARPSYNC.COLLECTIVE R16, `(.L_x_3064) ;  /* 0x0000000010087348 */ /* 0x000fea0003c00000 */
[----:B------:R0:W1:Y:S02]  /*5840*/  SHFL.BFLY P2, R23, R21, R18, R19 ;  /* 0x0c00001215177389 */ /* 0x0000640000040013 */
[----:B01----:R-:W-:Y:S01]  /*5850*/  ENDCOLLECTIVE ;  /* 0x000000000000791b */ /* 0x003fe20003800000 */
.L_x_3064:
[----:B------:R-:W-:-:S05]  /*5860*/  FADD.FTZ R15, R15, R10 ;  /* 0x0000000a0f0f7221 */ /* 0x000fca0000010000 */
[----:B------:R-:W-:Y:S01]  /*5870*/  MOV R21, R15 ;  /* 0x0000000f00157202 */ /* 0x000fe20000000f00 */
[----:B------:R-:W-:-:S07]  /*5880*/  IMAD.MOV.U32 R12, RZ, RZ, R23 ;  /* 0x000000ffff0c7224 */ /* 0x000fce00078e0017 */
[----:B------:R-:W-:Y:S05]  /*5890*/  WARPSYNC.COLLECTIVE R16, `(.L_x_3065) ;  /* 0x0000000010087348 */ /* 0x000fea0003c00000 */
[----:B------:R0:W1:Y:S02]  /*58a0*/  SHFL.BFLY P2, R23, R21, R18, R19 ;  /* 0x0c00001215177389 */ /* 0x0000640000040013 */
[----:B01----:R-:W-:Y:S01]  /*58b0*/  ENDCOLLECTIVE ;  /* 0x000000000000791b */ /* 0x003fe20003800000 */
.L_x_3065:
[----:B------:R-:W-:-:S04]  /*58c0*/  FADD.FTZ R12, R11, R12 ;  /* 0x0000000c0b0c7221 */ /* 0x000fc80000010000 */
[----:B------:R-:W-:Y:S01]  /*58d0*/  IMAD.MOV.U32 R21, RZ, RZ, R12 ;  /* 0x000000ffff157224 */ /* 0x000fe200078e000c */
[----:B------:R-:W-:Y:S02]  /*58e0*/  MOV R18, 0x2 ;  /* 0x0000000200127802 */ /* 0x000fe40000000f00 */
[----:B------:R-:W-:-:S07]  /*58f0*/  MOV R14, R23 ;  /* 0x00000017000e7202 */ /* 0x000fce0000000f00 */
[----:B------:R-:W-:Y:S05]  /*5900*/  WARPSYNC.COLLECTIVE R16, `(.L_x_3066) ;  /* 0x0000000010087348 */ /* 0x000fea0003c00000 */
[----:B------:R0:W1:Y:S02]  /*5910*/  SHFL.BFLY P2, R23, R21, R18, R19 ;  /* 0x0c00001215177389 */ /* 0x0000640000040013 */
[----:B01----:R-:W-:Y:S01]  /*5920*/  ENDCOLLECTIVE ;  /* 0x000000000000791b */ /* 0x003fe20003800000 */
.L_x_3066:
[----:B------:R-:W-:-:S04]  /*5930*/  FADD.FTZ R14, R15, R14 ;  /* 0x0000000e0f0e7221 */ /* 0x000fc80000010000 */
[----:B------:R-:W-:Y:S01]  /*5940*/  IMAD.MOV.U32 R21, RZ, RZ, R14 ;  /* 0x000000ffff157224 */ /* 0x000fe200078e000e */
[----:B------:R-:W-:-:S07]  /*5950*/  MOV R17, R23 ;  /* 0x0000001700117202 */ /* 0x000fce0000000f00 */
[----:B------:R-:W-:Y:S05]  /*5960*/  WARPSYNC.COLLECTIVE R16, `(.L_x_3067) ;  /* 0x0000000010087348 */ /* 0x000fea0003c00000 */
[----:B------:R0:W1:Y:S02]  /*5970*/  SHFL.BFLY P2, R23, R21, R18, R19 ;  /* 0x0c00001215177389 */ /* 0x0000640000040013 */
[----:B01----:R-:W-:Y:S01]  /*5980*/  ENDCOLLECTIVE ;  /* 0x000000000000791b */ /* 0x003fe20003800000 */
.L_x_3067:
[----:B------:R-:W-:-:S05]  /*5990*/  FADD.FTZ R17, R12, R17 ;  /* 0x000000110c117221 */ /* 0x000fca0000010000 */
[----:B------:R-:W-:Y:S01]  /*59a0*/  MOV R21, R17 ;  /* 0x0000001100157202 */ /* 0x000fe20000000f00 */
[----:B------:R-:W-:Y:S01]  /*59b0*/  IMAD.MOV.U32 R18, RZ, RZ, 0x1 ;  /* 0x00000001ff127424 */ /* 0x000fe200078e00ff */
[----:B------:R-:W-:-:S07]  /*59c0*/  MOV R25, R23 ;  /* 0x0000001700197202 */ /* 0x000fce0000000f00 */
[----:B------:R-:W-:Y:S05]  /*59d0*/  WARPSYNC.COLLECTIVE R16, `(.L_x_3068) ;  /* 0x0000000010087348 */ /* 0x000fea0003c00000 */
[----:B------:R0:W1:Y:S02]  /*59e0*/  SHFL.BFLY P2, R23, R21, R18, R19 ;  /* 0x0c00001215177389 */ /* 0x0000640000040013 */
[----:B01----:R-:W-:Y:S01]  /*59f0*/  ENDCOLLECTIVE ;  /* 0x000000000000791b */ /* 0x003fe20003800000 */
.L_x_3068:
[----:B------:R-:W-:-:S05]  /*5a00*/  FADD.FTZ R25, R14, R25 ;  /* 0x000000190e197221 */ /* 0x000fca0000010000 */
[----:B------:R-:W-:Y:S02]  /*5a10*/  MOV R21, R25 ;  /* 0x0000001900157202 */ /* 0x000fe40000000f00 */
[----:B------:R-:W-:-:S07]  /*5a20*/  MOV R0, R23 ;  /* 0x0000001700007202 */ /* 0x000fce0000000f00 */
[----:B------:R-:W-:Y:S05]  /*5a30*/  WARPSYNC.COLLECTIVE R16, `(.L_x_3069) ;  /* 0x0000000010087348 */ /* 0x000fea0003c00000 */
[----:B------:R0:W1:Y:S02]  /*5a40*/  SHFL.BFLY P2, R23, R21, R18, R19 ;  /* 0x0c00001215177389 */ /* 0x0000640000040013 */
[----:B01----:R-:W-:Y:S01]  /*5a50*/  ENDCOLLECTIVE ;  /* 0x000000000000791b */ /* 0x003fe20003800000 */
.L_x_3069:
[----:B------:R-:W-:Y:S01]  /*5a60*/  FADD.FTZ R0, R17, R0 ;  /* 0x0000000011007221 */ /* 0x000fe20000010000 */
[----:B------:R-:W-:Y:S06]  /*5a70*/  BRA `(.L_x_3070) ;  /* 0xffffffe800dc7947 */ /* 0x000fec000383ffff */
.L_x_3058:
        /* <DEDUP_REMOVED lines=8> */
.L_x_3072:
[----:B------:R-:W-:Y:S05]  /*5b00*/  BSYNC B1 ;  /* 0x0000000000017941 */ /* 0x000fea0003800000 */
.L_x_3071:
        /* <DEDUP_REMOVED lines=8> */
.L_x_3073:
[----:B------:R-:W-:Y:S01]  /*5b90*/  FADD.FTZ R17, R17, R12 ;  /* 0x0000000c11117221 */ /* 0x000fe20000010000 */
[----:B------:R-:W-:-:S03]  /*5ba0*/  HFMA2.MMA R18, -RZ, RZ, 0, 2.384185791015625e-07 ;  /* 0x00000004ff127435 */ /* 0x000fc600000001ff */
[----:B------:R-:W-:Y:S02]  /*5bb0*/  IMAD.MOV.U32 R21, RZ, RZ, R17 ;  /* 0x000000ffff157224 */ /* 0x000fe400078e0011 */
[----:B------:R-:W-:-:S07]  /*5bc0*/  FADD.FTZ R20, R23, R0 ;  /* 0x0000000017147221 */ /* 0x000fce0000010000 */
[----:B------:R-:W-:Y:S05]  /*5bd0*/  WARPSYNC.COLLECTIVE R16, `(.L_x_3074) ;  /* 0x0000000010087348 */ /* 0x000fea0003c00000 */
[----:B------:R0:W1:Y:S02]  /*5be0*/  SHFL.BFLY P2, R23, R21, R18, R19 ;  /* 0x0c00001215177389 */ /* 0x0000640000040013 */
[----:B01----:R-:W-:Y:S01]  /*5bf0*/  ENDCOLLECTIVE ;  /* 0x000000000000791b */ /* 0x003fe20003800000 */
.L_x_3074:
[----:B------:R-:W-:Y:S02]  /*5c00*/  MOV R21, R20 ;  /* 0x0000001400157202 */ /* 0x000fe40000000f00 */
[----:B------:R-:W-:-:S07]  /*5c10*/  MOV R22, R23 ;  /* 0x0000001700167202 */ /* 0x000fce0000000f00 */
[----:B------:R-:W-:Y:S05]  /*5c20*/  WARPSYNC.COLLECTIVE R16, `(.L_x_3075) ;  /* 0x0000000010087348 */ /* 0x000fea0003c00000 */
[----:B------:R0:W1:Y:S02]  /*5c30*/  SHFL.BFLY P2, R23, R21, R18, R19 ;  /* 0x0c00001215177389 */ /* 0x0000640000040013 */
[----:B01----:R-:W-:Y:S01]  /*5c40*/  ENDCOLLECTIVE ;  /* 0x000000000000791b */ /* 0x003fe20003800000 */
.L_x_3075:
[----:B------:R-:W-:Y:S01]  /*5c50*/  FADD.FTZ R22, R17, R22 ;  /* 0x0000001611167221 */ /* 0x000fe20000010000 */
[----:B------:R-:W-:-:S03]  /*5c60*/  HFMA2.MMA R18, -RZ, RZ, 0, 1.1920928955078125e-07 ;  /* 0x00000002ff127435 */ /* 0x000fc600000001ff */
[----:B------:R-:W-:Y:S02]  /*5c70*/  IMAD.MOV.U32 R21, RZ, RZ, R22 ;  /* 0x000000ffff157224 */ /* 0x000fe400078e0016 */
[----:B------:R-:W-:-:S07]  /*5c80*/  FADD.FTZ R0, R20, R23 ;  /* 0x0000001714007221 */ /* 0x000fce0000010000 */
[----:B------:R-:W-:Y:S05]  /*5c90*/  WARPSYNC.COLLECTIVE R16, `(.L_x_3076) ;  /* 0x0000000010087348 */ /* 0x000fea0003c00000 */
[----:B------:R0:W1:Y:S02]  /*5ca0*/  SHFL.BFLY P2, R23, R21, R18, R19 ;  /* 0x0c00001215177389 */ /* 0x0000640000040013 */
[----:B01----:R-:W-:Y:S01]  /*5cb0*/  ENDCOLLECTIVE ;  /* 0x000000000000791b */ /* 0x003fe20003800000 */
.L_x_3076:
[----:B------:R-:W-:Y:S02]  /*5cc0*/  MOV R21, R0 ;  /* 0x0000000000157202 */ /* 0x000fe40000000f00 */
[----:B------:R-:W-:-:S07]  /*5cd0*/  MOV R25, R23 ;  /* 0x0000001700197202 */ /* 0x000fce0000000f00 */
[----:B------:R-:W-:Y:S05]  /*5ce0*/  WARPSYNC.COLLECTIVE R16, `(.L_x_3077) ;  /* 0x0000000010087348 */ /* 0x000fea0003c00000 */
[----:B------:R0:W1:Y:S02]  /*5cf0*/  SHFL.BFLY P2, R23, R21, R18, R19 ;  /* 0x0c00001215177389 */ /* 0x0000640000040013 */
[----:B01----:R-:W-:Y:S01]  /*5d00*/  ENDCOLLECTIVE ;  /* 0x000000000000791b */ /* 0x003fe20003800000 */
.L_x_3077:
[----:B------:R-:W-:Y:S01]  /*5d10*/  FADD.FTZ R25, R22, R25 ;  /* 0x0000001916197221 */ /* 0x000fe20000010000 */
[----:B------:R-:W-:-:S03]  /*5d20*/  HFMA2.MMA R18, -RZ, RZ, 0, 5.9604644775390625e-08 ;  /* 0x00000001ff127435 */ /* 0x000fc600000001ff */
[----:B------:R-:W-:Y:S02]  /*5d30*/  IMAD.MOV.U32 R21, RZ, RZ, R25 ;  /* 0x000000ffff157224 */ /* 0x000fe400078e0019 */
[----:B------:R-:W-:-:S07]  /*5d40*/  FADD.FTZ R12, R0, R23 ;  /* 0x00000017000c7221 */ /* 0x000fce0000010000 */
[----:B------:R-:W-:Y:S05]  /*5d50*/  WARPSYNC.COLLECTIVE R16, `(.L_x_3078) ;  /* 0x0000000010087348 */ /* 0x000fea0003c00000 */
[----:B------:R0:W1:Y:S02]  /*5d60*/  SHFL.BFLY P2, R23, R21, R18, R19 ;  /* 0x0c00001215177389 */ /* 0x0000640000040013 */
[----:B01----:R-:W-:Y:S01]  /*5d70*/  ENDCOLLECTIVE ;  /* 0x000000000000791b */ /* 0x003fe20003800000 */
.L_x_3078:
[----:B------:R-:W-:Y:S02]  /*5d80*/  MOV R21, R12 ;  /* 0x0000000c00157202 */ /* 0x000fe40000000f00 */
[----:B------:R-:W-:-:S07]  /*5d90*/  MOV R24, R23 ;  /* 0x0000001700187202 */ /* 0x000fce0000000f00 */
[----:B------:R-:W-:Y:S05]  /*5da0*/  WARPSYNC.COLLECTIVE R16, `(.L_x_3079) ;  /* 0x0000000010087348 */ /* 0x000fea0003c00000 */
[----:B------:R0:W1:Y:S02]  /*5db0*/  SHFL.BFLY P2, R23, R21, R18, R19 ;  /* 0x0c00001215177389 */ /* 0x0000640000040013 */
[----:B01----:R-:W-:Y:S01]  /*5dc0*/  ENDCOLLECTIVE ;  /* 0x000000000000791b */ /* 0x003fe20003800000 */
.L_x_3079:
[----:B------:R-:W-:Y:S01]  /*5dd0*/  FADD.FTZ R24, R25, R24 ;  /* 0x0000001819187221 */ /* 0x000fe20000010000 */
[----:B------:R-:W-:Y:S06]  /*5de0*/  BRA `(.L_x_3080) ;  /* 0xffffffe800bc7947 */ /* 0x000fec000383ffff */
.L_x_3059:
        /* <DEDUP_REMOVED lines=8> */
.L_x_3082:
[----:B------:R-:W-:Y:S05]  /*5e70*/  BSYNC B1 ;  /* 0x0000000000017941 */ /* 0x000fea0003800000 */
.L_x_3081:
        /* <DEDUP_REMOVED lines=8> */
.L_x_3083:
[----:B------:R-:W-:Y:S01]  /*5f00*/  FADD.FTZ R17, R17, R12 ;  /* 0x0000000c11117221 */ /* 0x000fe20000010000 */
[----:B------:R-:W-:-:S04]  /*5f10*/  HFMA2.MMA R18, -RZ, RZ, 0, 2.384185791015625e-07 ;  /* 0x00000004ff127435 */ /* 0x000fc800000001ff */
[----:B------:R-:W-:Y:S01]  /*5f20*/  MOV R21, R17 ;  /* 0x0000001100157202 */ /* 0x000fe20000000f00 */
[----:B------:R-:W-:-:S07]  /*5f30*/  FADD.FTZ R20, R23, R0 ;  /* 0x0000000017147221 */ /* 0x000fce0000010000 */
[----:B------:R-:W-:Y:S05]  /*5f40*/  WARPSYNC.COLLECTIVE R16, `(.L_x_3084) ;  /* 0x0000000010087348 */ /* 0x000fea0003c00000 */
[----:B------:R0:W1:Y:S02]  /*5f50*/  SHFL.BFLY P2, R23, R21, R18, R19 ;  /* 0x0c00001215177389 */ /* 0x0000640000040013 */
[----:B01----:R-:W-:Y:S01]  /*5f60*/  ENDCOLLECTIVE ;  /* 0x000000000000791b */ /* 0x003fe20003800000 */
.L_x_3084:
[----:B------:R-:W-:Y:S01]  /*5f70*/  IMAD.MOV.U32 R21, RZ, RZ, R20 ;  /* 0x000000ffff157224 */ /* 0x000fe200078e0014 */
[----:B------:R-:W-:-:S07]  /*5f80*/  MOV R22, R23 ;  /* 0x0000001700167202 */ /* 0x000fce0000000f00 */
[----:B------:R-:W-:Y:S05]  /*5f90*/  WARPSYNC.COLLECTIVE R16, `(.L_x_3085) ;  /* 0x0000000010087348 */ /* 0x000fea0003c00000 */
[----:B------:R0:W1:Y:S02]  /*5fa0*/  SHFL.BFLY P2, R23, R21, R18, R19 ;  /* 0x0c00001215177389 */ /* 0x0000640000040013 */
[----:B01----:R-:W-:Y:S01]  /*5fb0*/  ENDCOLLECTIVE ;  /* 0x000000000000791b */ /* 0x003fe20003800000 */
.L_x_3085:
[----:B------:R-:W-:Y:S01]  /*5fc0*/  FADD.FTZ R22, R17, R22 ;  /* 0x0000001611167221 */ /* 0x000fe20000010000 */
[----:B------:R-:W-:-:S04]  /*5fd0*/  HFMA2.MMA R18, -RZ, RZ, 0, 1.1920928955078125e-07 ;  /* 0x00000002ff127435 */ /* 0x000fc800000001ff */
[----:B------:R-:W-:Y:S01]  /*5fe0*/  MOV R21, R22 ;  /* 0x0000001600157202 */ /* 0x000fe20000000f00 */
[----:B------:R-:W-:-:S07]  /*5ff0*/  FADD.FTZ R0, R20, R23 ;  /* 0x0000001714007221 */ /* 0x000fce0000010000 */
[----:B------:R-:W-:Y:S05]  /*6000*/  WARPSYNC.COLLECTIVE R16, `(.L_x_3086) ;  /* 0x0000000010087348 */ /* 0x000fea0003c00000 */
[----:B------:R0:W1:Y:S02]  /*6010*/  SHFL.BFLY P2, R23, R21, R18, R19 ;  /* 0x0c00001215177389 */ /* 0x0000640000040013 */
[----:B01----:R-:W-:Y:S01]  /*6020*/  ENDCOLLECTIVE ;  /* 0x000000000000791b */ /* 0x003fe20003800000 */
.L_x_3086:
[----:B------:R-:W-:Y:S01]  /*6030*/  IMAD.MOV.U32 R21, RZ, RZ, R0 ;  /* 0x000000ffff157224 */ /* 0x000fe200078e0000 */
[----:B------:R-:W-:-:S07]  /*6040*/  MOV R25, R23 ;  /* 0x0000001700197202 */ /* 0x000fce0000000f00 */
[----:B------:R-:W-:Y:S05]  /*6050*/  WARPSYNC.COLLECTIVE R16, `(.L_x_3087) ;  /* 0x0000000010087348 */ /* 0x000fea0003c00000 */
[----:B------:R0:W1:Y:S02]  /*6060*/  SHFL.BFLY P2, R23, R21, R18, R19 ;  /* 0x0c00001215177389 */ /* 0x0000640000040013 */
[----:B01----:R-:W-:Y:S01]  /*6070*/  ENDCOLLECTIVE ;  /* 0x000000000000791b */ /* 0x003fe20003800000 */
.L_x_3087:
[----:B------:R-:W-:Y:S01]  /*6080*/  FADD.FTZ R25, R22, R25 ;  /* 0x0000001916197221 */ /* 0x000fe20000010000 */
[----:B------:R-:W-:-:S04]  /*6090*/  HFMA2.MMA R18, -RZ, RZ, 0, 5.9604644775390625e-08 ;  /* 0x00000001ff127435 */ /* 0x000fc800000001ff */
[----:B------:R-:W-:Y:S01]  /*60a0*/  MOV R21, R25 ;  /* 0x0000001900157202 */ /* 0x000fe20000000f00 */
[----:B------:R-:W-:-:S07]  /*60b0*/  FADD.FTZ R12, R0, R23 ;  /* 0x00000017000c7221 */ /* 0x000fce0000010000 */
[----:B------:R-:W-:Y:S05]  /*60c0*/  WARPSYNC.COLLECTIVE R16, `(.L_x_3088) ;  /* 0x0000000010087348 */ /* 0x000fea0003c00000 */
[----:B------:R0:W1:Y:S02]  /*60d0*/  SHFL.BFLY P2, R23, R21, R18, R19 ;  /* 0x0c00001215177389 */ /* 0x0000640000040013 */
[----:B01----:R-:W-:Y:S01]  /*60e0*/  ENDCOLLECTIVE ;  /* 0x000000000000791b */ /* 0x003fe20003800000 */
.L_x_3088:
[----:B------:R-:W-:Y:S01]  /*60f0*/  IMAD.MOV.U32 R21, RZ, RZ, R12 ;  /* 0x000000ffff157224 */ /* 0x000fe200078e000c */
[----:B------:R-:W-:-:S07]  /*6100*/  MOV R24, R23 ;  /* 0x0000001700187202 */ /* 0x000fce0000000f00 */
[----:B------:R-:W-:Y:S05]  /*6110*/  WARPSYNC.COLLECTIVE R16, `(.L_x_3089) ;  /* 0x0000000010087348 */ /* 0x000fea0003c00000 */
[----:B------:R0:W1:Y:S02]  /*6120*/  SHFL.BFLY P2, R23, R21, R18, R19 ;  /* 0x0c00001215177389 */ /* 0x0000640000040013 */
[----:B01----:R-:W-:Y:S01]  /*6130*/  ENDCOLLECTIVE ;  /* 0x000000000000791b */ /* 0x003fe20003800000 */
.L_x_3089:
[----:B------:R-:W-:Y:S01]  /*6140*/  FADD.FTZ R24, R25, R24 ;  /* 0x0000001819187221 */ /* 0x000fe20000010000 */
[----:B------:R-:W-:Y:S06]  /*6150*/  BRA `(.L_x_3090) ;  /* 0xffffffe800847947 */ /* 0x000fec000383ffff */
.L_x_3060:
        /* <DEDUP_REMOVED lines=8> */
.L_x_3092:
[----:B------:R-:W-:Y:S05]  /*61e0*/  BSYNC B0 ;  /* 0x0000000000007941 */ /* 0x000fea0003800000 */
.L_x_3091:
        /* <DEDUP_REMOVED lines=9> */
.L_x_3093:
[----:B------:R-:W-:-:S05]  /*6280*/  FADD.FTZ R10, R10, R11 ;  /* 0x0000000b0a0a7221 */ /* 0x000fca0000010000 */
[----:B------:R-:W-:Y:S01]  /*6290*/  MOV R21, R10 ;  /* 0x0000000a00157202 */ /* 0x000fe20000000f00 */
[----:B------:R-:W-:Y:S01]  /*62a0*/  IMAD.MOV.U32 R18, RZ, RZ, 0x4 ;  /* 0x00000004ff127424 */ /* 0x000fe200078e00ff */
[----:B------:R-:W-:-:S07]  /*62b0*/  MOV R15, R23 ;  /* 0x00000017000f7202 */ /* 0x000fce0000000f00 */
[----:B------:R-:W-:Y:S05]  /*62c0*/  WARPSYNC.COLLECTIVE R16, `(.L_x_3094) ;  /* 0x0000000010087348 */ /* 0x000fea0003c00000 */
[----:B------:R0:W1:Y:S02]  /*62d0*/  SHFL.BFLY P2, R23, R21, R18, R19 ;  /* 0x0c00001215177389 */ /* 0x0000640000040013 */
[----:B01----:R-:W-:Y:S01]  /*62e0*/  ENDCOLLECTIVE ;  /* 0x000000000000791b */ /* 0x003fe20003800000 */
.L_x_3094:
[----:B------:R-:W-:-:S05]  /*62f0*/  FADD.FTZ R24, R15, R0 ;  /* 0x000000000f187221 */ /* 0x000fca0000010000 */
[----:B------:R-:W-:Y:S02]  /*6300*/  MOV R21, R24 ;  /* 0x0000001800157202 */ /* 0x000fe40000000f00 */
[----:B------:R-:W-:-:S07]  /*6310*/  MOV R25, R23 ;  /* 0x0000001700197202 */ /* 0x000fce0000000f00 */
[----:B------:R-:W-:Y:S05]  /*6320*/  WARPSYNC.COLLECTIVE R16, `(.L_x_3095) ;  /* 0x0000000010087348 */ /* 0x000fea0003c00000 */
[----:B------:R0:W1:Y:S02]  /*6330*/  SHFL.BFLY P2, R23, R21, R18, R19 ;  /* 0x0c00001215177389 */ /* 0x0000640000040013 */
[----:B01----:R-:W-:Y:S01]  /*6340*/  ENDCOLLECTIVE ;  /* 0x000000000000791b */ /* 0x003fe20003800000 */
.L_x_3095:
[----:B------:R-:W-:Y:S01]  /*6350*/  FADD.FTZ R11, R10, R25 ;  /* 0x000000190a0b7221 */ /* 0x000fe20000010000 */
[----:B------:R-:W-:-:S03]  /*6360*/  HFMA2.MMA R18, -RZ, RZ, 0, 1.1920928955078125e-07 ;  /* 0x00000002ff127435 */ /* 0x000fc600000001ff */
[----:B------:R-:W-:Y:S01]  /*6370*/  IMAD.MOV.U32 R21, RZ, RZ, R11 ;  /* 0x000000ffff157224 */ /* 0x000fe200078e000b */
[----:B------:R-:W-:-:S07]  /*6380*/  MOV R17, R23 ;  /* 0x0000001700117202 */ /* 0x000fce0000000f00 */
[----:B------:R-:W-:Y:S05]  /*6390*/  WARPSYNC.COLLECTIVE R16, `(.L_x_3096) ;  /* 0x0000000010087348 */ /* 0x000fea0003c00000 */
[----:B------:R0:W1:Y:S02]  /*63a0*/  SHFL.BFLY P2, R23, R21, R18, R19 ;  /* 0x0c00001215177389 */ /* 0x0000640000040013 */
[----:B01----:R-:W-:Y:S01]  /*63b0*/  ENDCOLLECTIVE ;  /* 0x000000000000791b */ /* 0x003fe20003800000 */
.L_x_3096:
        /* <DEDUP_REMOVED lines=8> */
.L_x_3097:
        /* <DEDUP_REMOVED lines=8> */
.L_x_3098:
        /* <DEDUP_REMOVED lines=14> */
.L_x_3099:
        /* <DEDUP_REMOVED lines=14> */
.L_x_3100:
        /* <DEDUP_REMOVED lines=9> */
.L_x_3101:
        /* <DEDUP_REMOVED lines=8> */
.L_x_3102:
        /* <DEDUP_REMOVED lines=13> */
.L_x_3103:
[----:B------:R-:W-:Y:S01]  /*6860*/  FADD.FTZ R24, R24, R25 ;  /* 0x0000001918187221 */ /* 0x000fe20000010000 */
[----:B------:R-:W-:-:S04]  /*6870*/  HFMA2.MMA R18, -RZ, RZ, 0, 1.1920928955078125e-07 ;  /* 0x00000002ff127435 */ /* 0x000fc800000001ff */
[----:B------:R-:W-:Y:S02]  /*6880*/  MOV R21, R24 ;  /* 0x0000001800157202 */ /* 0x000fe40000000f00 */
[----:B------:R-:W-:-:S07]  /*6890*/  MOV R25, R23 ;  /* 0x0000001700197202 */ /* 0x000fce0000000f00 */
[----:B------:R-:W-:Y:S05]  /*68a0*/  WARPSYNC.COLLECTIVE R16, `(.L_x_3104) ;  /* 0x0000000010087348 */ /* 0x000fea0003c00000 */
[----:B------:R0:W1:Y:S02]  /*68b0*/  SHFL.BFLY P2, R23, R21, R18, R19 ;  /* 0x0c00001215177389 */ /* 0x0000640000040013 */
[----:B01----:R-:W-:Y:S01]  /*68c0*/  ENDCOLLECTIVE ;  /* 0x000000000000791b */ /* 0x003fe20003800000 */
.L_x_3104:
        /* <DEDUP_REMOVED lines=8> */
.L_x_3105:
[----:B------:R-:W-:Y:S01]  /*6950*/  HFMA2.MMA R18, -RZ, RZ, 0, 5.9604644775390625e-08 ;  /* 0x00000001ff127435 */ /* 0x000fe200000001ff */
[----:B------:R-:W-:Y:S01]  /*6960*/  IMAD.MOV.U32 R21, RZ, RZ, R24 ;  /* 0x000000ffff157224 */ /* 0x000fe200078e0018 */
[----:B------:R-:W-:-:S09]  /*6970*/  MOV R20, R23 ;  /* 0x0000001700147202 */ /* 0x000fd20000000f00 */
[----:B------:R-:W-:Y:S05]  /*6980*/  WARPSYNC.COLLECTIVE R16, `(.L_x_3106) ;  /* 0x0000000010087348 */ /* 0x000fea0003c00000 */
[----:B------:R0:W1:Y:S02]  /*6990*/  SHFL.BFLY P2, R23, R21, R18, R19 ;  /* 0x0c00001215177389 */ /* 0x0000640000040013 */
[----:B01----:R-:W-:Y:S01]  /*69a0*/  ENDCOLLECTIVE ;  /* 0x000000000000791b */ /* 0x003fe20003800000 */
.L_x_3106:
        /* <DEDUP_REMOVED lines=10> */
.L_x_3107:
        /* <DEDUP_REMOVED lines=11> */
.L_x_3108:
        /* <DEDUP_REMOVED lines=10> */
.L_x_3109:
        /* <DEDUP_REMOVED lines=10> */
.L_x_3110:
        /* <DEDUP_REMOVED lines=9> */
.L_x_3111:
[----:B------:R-:W-:Y:S01]  /*6cd0*/  HFMA2.MMA R18, -RZ, RZ, 0, 1.1920928955078125e-07 ;  /* 0x00000002ff127435 */ /* 0x000fe200000001ff */
[----:B------:R-:W-:Y:S02]  /*6ce0*/  MOV R21, R34 ;  /* 0x0000002200157202 */ /* 0x000fe40000000f00 */
[----:B------:R-:W-:-:S08]  /*6cf0*/  MOV R33, R23 ;  /* 0x0000001700217202 */ /* 0x000fd00000000f00 */
[----:B------:R-:W-:Y:S05]  /*6d00*/  WARPSYNC.COLLECTIVE R16, `(.L_x_3112) ;  /* 0x0000000010087348 */ /* 0x000fea0003c00000 */
[----:B------:R0:W1:Y:S02]  /*6d10*/  SHFL.BFLY P2, R23, R21, R18, R19 ;  /* 0x0c00001215177389 */ /* 0x0000640000040013 */
[----:B01----:R-:W-:Y:S01]  /*6d20*/  ENDCOLLECTIVE ;  /* 0x000000000000791b */ /* 0x003fe20003800000 */
.L_x_3112:
        /* <DEDUP_REMOVED lines=8> */
.L_x_3113:
[----:B------:R-:W-:Y:S01]  /*6db0*/  HFMA2.MMA R18, -RZ, RZ, 0, 5.9604644775390625e-08 ;  /* 0x00000001ff127435 */ /* 0x000fe200000001ff */
[----:B------:R-:W-:Y:S01]  /*6dc0*/  IMAD.MOV.U32 R21, RZ, RZ, R20 ;  /* 0x000000ffff157224 */ /* 0x000fe200078e0014 */
[----:B------:R-:W-:-:S09]  /*6dd0*/  MOV R15, R23 ;  /* 0x00000017000f7202 */ /* 0x000fd20000000f00 */
[----:B------:R-:W-:Y:S05]  /*6de0*/  WARPSYNC.COLLECTIVE R16, `(.L_x_3114) ;  /* 0x0000000010087348 */ /* 0x000fea0003c00000 */
[----:B------:R0:W1:Y:S02]  /*6df0*/  SHFL.BFLY P2, R23, R21, R18, R19 ;  /* 0x0c00001215177389 */ /* 0x0000640000040013 */
[----:B01----:R-:W-:Y:S01]  /*6e00*/  ENDCOLLECTIVE ;  /* 0x000000000000791b */ /* 0x003fe20003800000 */
.L_x_3114:
        /* <DEDUP_REMOVED lines=20> */
.L_x_3115:
[----:B------:R-:W-:Y:S01]  /*6f50*/  MOV R21, R14 ;  /* 0x0000000e00157202 */ /* 0x000fe20000000f00 */
[----:B------:R-:W-:Y:S01]  /*6f60*/  IMAD.MOV.U32 R18, RZ, RZ, 0x8 ;  /* 0x00000008ff127424 */ /* 0x000fe200078e00ff */
[----:B------:R-:W-:-:S07]  /*6f70*/  MOV R22, R23 ;  /* 0x0000001700167202 */ /* 0x000fce0000000f00 */
[----:B------:R-:W-:Y:S05]  /*6f80*/  WARPSYNC.COLLECTIVE R16, `(.L_x_3116) ;  /* 0x0000000010087348 */ /* 0x000fea0003c00000 */
[----:B------:R0:W1:Y:S02]  /*6f90*/  SHFL.BFLY P2, R23, R21, R18, R19 ;  /* 0x0c00001215177389 */ /* 0x0000640000040013 */
[----:B01----:R-:W-:Y:S01]  /*6fa0*/  ENDCOLLECTIVE ;  /* 0x000000000000791b */ /* 0x003fe20003800000 */
.L_x_3116:
[----:B------:R-:W-:Y:S01]  /*6fb0*/  FADD.FTZ R12, R12, R22 ;  /* 0x000000160c0c7221 */ /* 0x000fe20000010000 */
[----:B------:R-:W-:Y:S02]  /*6fc0*/  MOV R21, R15 ;  /* 0x0000000f00157202 */ /* 0x000fe40000000f00 */
[----:B------:R-:W-:-:S07]  /*6fd0*/  MOV R32, R23 ;  /* 0x0000001700207202 */ /* 0x000fce0000000f00 */
[----:B------:R-:W-:Y:S05]  /*6fe0*/  WARPSYNC.COLLECTIVE R16, `(.L_x_3117) ;  /* 0x0000000010087348 */ /* 0x000fea0003c00000 */
[----:B------:R0:W1:Y:S02]  /*6ff0*/  SHFL.BFLY P2, R23, R21, R18, R19 ;  /* 0x0c00001215177389 */ /* 0x0000640000040013 */
[----:B01----:R-:W-:Y:S01]  /*7000*/  ENDCOLLECTIVE ;  /* 0x000000000000791b */ /* 0x003fe20003800000 */
.L_x_3117:
        /* <DEDUP_REMOVED lines=9> */
.L_x_3118:
[----:B------:R-:W-:Y:S01]  /*70a0*/  MOV R21, R17 ;  /* 0x0000001100157202 */ /* 0x000fe20000000f00 */
[----:B------:R-:W-:Y:S01]  /*70b0*/  @!P1 IMAD.WIDE R14, R0, 0x2, R14 ;  /* 0x00000002000e9825 */ /* 0x000fe200078e020e */
[----:B------:R-:W-:-:S07]  /*70c0*/  MOV R33, R23 ;  /* 0x0000001700217202 */ /* 0x000fce0000000f00 */
[----:B------:R-:W-:Y:S05]  /*70d0*/  WARPSYNC.COLLECTIVE R16, `(.L_x_3119) ;  /* 0x0000000010087348 */ /* 0x000fea0003c00000 */
[----:B------:R0:W1:Y:S02]  /*70e0*/  SHFL.BFLY P2, R23, R21, R18, R19 ;  /* 0x0c00001215177389 */ /* 0x0000640000040013 */
[----:B01----:R-:W-:Y:S01]  /*70f0*/  ENDCOLLECTIVE ;  /* 0x000000000000791b */ /* 0x003fe20003800000 */
.L_x_3119:
        /* <DEDUP_REMOVED lines=9> */
.L_x_3120:
[----:B------:R-:W-:Y:S01]  /*7190*/  MOV R21, R24 ;  /* 0x0000001800157202 */ /* 0x000fe20000000f00 */
[----:B------:R-:W-:-:S07]  /*71a0*/  IMAD.MOV.U32 R32, RZ, RZ, R23 ;  /* 0x000000ffff207224 */ /* 0x000fce00078e0017 */
[----:B------:R-:W-:Y:S05]  /*71b0*/  WARPSYNC.COLLECTIVE R16, `(.L_x_3121) ;  /* 0x0000000010087348 */ /* 0x000fea0003c00000 */
[----:B------:R0:W1:Y:S02]  /*71c0*/  SHFL.BFLY P2, R23, R21, R18, R19 ;  /* 0x0c00001215177389 */ /* 0x0000640000040013 */
[----:B01----:R-:W-:Y:S01]  /*71d0*/  ENDCOLLECTIVE ;  /* 0x000000000000791b */ /* 0x003fe20003800000 */
.L_x_3121:
        /* <DEDUP_REMOVED lines=12> */
.L_x_3122:
[----:B------:R-:W-:Y:S02]  /*72a0*/  MOV R21, R12 ;  /* 0x0000000c00157202 */ /* 0x000fe40000000f00 */
[----:B------:R-:W-:-:S07]  /*72b0*/  MOV R22, R23 ;  /* 0x0000001700167202 */ /* 0x000fce0000000f00 */
[----:B------:R-:W-:Y:S05]  /*72c0*/  WARPSYNC.COLLECTIVE R16, `(.L_x_3123) ;  /* 0x0000000010087348 */ /* 0x000fea0003c00000 */
[----:B------:R0:W1:Y:S02]  /*72d0*/  SHFL.BFLY P2, R23, R21, R18, R19 ;  /* 0x0c00001215177389 */ /* 0x0000640000040013 */
[----:B01----:R-:W-:Y:S01]  /*72e0*/  ENDCOLLECTIVE ;  /* 0x000000000000791b */ /* 0x003fe20003800000 */
.L_x_3123:
[----:B------:R-:W-:Y:S01]  /*72f0*/  FADD.FTZ R22, R25, R22 ;  /* 0x0000001619167221 */ /* 0x000fe20000010000 */
[----:B------:R-:W-:Y:S06]  /*7300*/  BRA `(.L_x_3124) ;  /* 0xffffffe000c47947 */ /* 0x000fec000383ffff */
.L_x_3125:
        /* <DEDUP_REMOVED lines=15> */
.L_x_3953:


//--------------------- .text._ZN13group_norm_v218gn_bwd_cuda_kernelI6__halfLi480ELi1ELi16ELi120ELi256ELb1ELb1ELi8ELi960ELi960ELi4ELb1ELi4ELb0ELb0ELNS_15WgradSyncMethodE3ENS_16CompileConditionILi900EEEEEvPT_S6_S6_PKS5_S8_S8_S8_PKfflPfPj --------------------------
	.section	.text._ZN13group_norm_v218gn_bwd_cuda_kernelI6__halfLi480ELi1ELi16ELi120ELi256ELb1ELb1ELi8ELi960ELi960ELi4ELb1ELi4ELb0ELb0ELNS_15WgradSyncMethodE3ENS_16CompileConditionILi900EEEEEvPT_S6_S6_PKS5_S8_S8_S8_PKfflPfPj,"ax",@progbits
	.align	128
        .global         _ZN13group_norm_v218gn_bwd_cuda_kernelI6__halfLi480ELi1ELi16ELi120ELi256ELb1ELb1ELi8ELi960ELi960ELi4ELb1ELi4ELb0ELb0ELNS_15WgradSyncMethodE3ENS_16CompileConditionILi900EEEEEvPT_S6_S6_PKS5_S8_S8_S8_PKfflPfPj
        .type           _ZN13group_norm_v218gn_bwd_cuda_kernelI6__halfLi480ELi1ELi16ELi120ELi256ELb1ELb1ELi8ELi960ELi960ELi4ELb1ELi4ELb0ELb0ELNS_15WgradSyncMethodE3ENS_16CompileConditionILi900EEEEEvPT_S6_S6_PKS5_S8_S8_S8_PKfflPfPj,@function
        .size           _ZN13group_norm_v218gn_bwd_cuda_kernelI6__halfLi480ELi1ELi16ELi120ELi256ELb1ELb1ELi8ELi960ELi960ELi4ELb1ELi4ELb0ELb0ELNS_15WgradSyncMethodE3ENS_16CompileConditionILi900EEEEEvPT_S6_S6_PKS5_S8_S8_S8_PKfflPfPj,(.L_x_3954 - _ZN13group_norm_v218gn_bwd_cuda_kernelI6__halfLi480ELi1ELi16ELi120ELi256ELb1ELb1ELi8ELi960ELi960ELi4ELb1ELi4ELb0ELb0ELNS_15WgradSyncMethodE3ENS_16CompileConditionILi900EEEEEvPT_S6_S6_PKS5_S8_S8_S8_PKfflPfPj)
        .other          _ZN13group_norm_v218gn_bwd_cuda_kernelI6__halfLi480ELi1ELi16ELi120ELi256ELb1ELb1ELi8ELi960ELi960ELi4ELb1ELi4ELb0ELb0ELNS_15WgradSyncMethodE3ENS_16CompileConditionILi900EEEEEvPT_S6_S6_PKS5_S8_S8_S8_PKfflPfPj,@"STO_CUDA_ENTRY STV_DEFAULT"
_ZN13group_norm_v218gn_bwd_cuda_kernelI6__halfLi480ELi1ELi16ELi120ELi256ELb1ELb1ELi8ELi960ELi960ELi4ELb1ELi4ELb0ELb0ELNS_15WgradSyncMethodE3ENS_16CompileConditionILi900EEEEEvPT_S6_S6_PKS5_S8_S8_S8_PKfflPfPj:
.text._ZN13group_norm_v218gn_bwd_cuda_kernelI6__halfLi480ELi1ELi16ELi120ELi256ELb1ELb1ELi8ELi960ELi960ELi4ELb1ELi4ELb0ELb0ELNS_15WgradSyncMethodE3ENS_16CompileConditionILi900EEEEEvPT_S6_S6_PKS5_S8_S8_S8_PKfflPfPj:
        /* <DEDUP_REMOVED lines=20> */
[----:B------:R-:W-:Y:S01]  /*0140*/  IADD3 R7, -R6, RZ, RZ ;  /* 0x000000ff06077210 */ /* 0x000fe20007ffe1ff */
[----:B------:R-:W-:Y:S01]  /*0150*/  IMAD.MOV.U32 R6, RZ, RZ, 0x7fffffc1 ;  /* 0x7fffffc1ff067424 */ /* 0x000fe200078e00ff */
[----:B------:R-:W-:Y:S02]  /*0160*/  LOP3.LUT R3, R3, 0x4, RZ, 0xfc, !PT ;  /* 0x0000000403037812 */ /* 0x000fe400078efcff */
[----:B------:R-:W-:-:S03]  /*0170*/  ISETP.NE.AND P0, PT, R2, R7, PT ;  /* 0x000000070200720c */ /* 0x000fc60003f05270 */
[----:B0-----:R-:W-:Y:S01]  /*0180*/  IMAD.WIDE.U32 R4, R3, 0x4, R4 ;  /* 0x0000000403047825 */ /* 0x001fe200078e0004 */
[----:B------:R-:W-:Y:S01]  /*0190*/  SEL R3, R6, 0x1, !P0 ;  /* 0x0000000106037807 */ /* 0x000fe20004000000 */
[----:B------:R-:W-:Y:S06]  /*01a0*/  MEMBAR.ALL.GPU ;  /* 0x0000000000007992 */ /* 0x000fec000000a000 */
[----:B------:R-:W-:-:S00]  /*01b0*/  ERRBAR ;  /* 0x00000000000079ab */ /* 0x000fc00000000000 */
[----:B------:R-:W-:Y:S06]  /*01c0*/  CGAERRBAR ;  /* 0x00000000000075ab */ /* 0x000fec0000000000 */
[----:B------:R0:W5:Y:S02]  /*01d0*/  ATOM.E.ADD.STRONG.GPU PT, R3, desc[UR8][R4.64], R3 ;  /* 0x000000030403798a */ /* 0x00016400081ee1c8 */
.L_x_3128:
[----:B------:R-:W2:Y:S04]  /*01e0*/  LD.E.STRONG.GPU R6, desc[UR8][R4.64] ;  /* 0x0000000804067980 */ /* 0x000ea8000c10f900 */
[----:B--2---:R-:W-:Y:S01]  /*01f0*/  CCTL.IVALL ;  /* 0x00000000ff00798f */ /* 0x004fe20002000000 */
[----:B------:R-:W-:Y:S05]  /*0200*/  YIELD ;  /* 0x0000000000007946 */ /* 0x000fea0003800000 */
[----:B-----5:R-:W-:-:S04]  /*0210*/  LOP3.LUT R6, R6, R3, RZ, 0x3c, !PT ;  /* 0x0000000306067212 */ /* 0x020fc800078e3cff */
[----:B------:R-:W-:-:S13]  /*0220*/  ISETP.GT.AND P0, PT, R6, -0x1, PT ;  /* 0xffffffff0600780c */ /* 0x000fda0003f04270 */
[----:B------:R-:W-:Y:S05]  /*0230*/  @P0 BRA `(.L_x_3128) ;  /* 0xfffffffc00e80947 */ /* 0x000fea000383ffff */
.L_x_3127:
[----:B------:R-:W-:Y:S05]  /*0240*/  WARPSYNC.ALL ;  /* 0x0000000000007948 */ /* 0x000fea0003800000 */
[----:B------:R-:W-:Y:S06]  /*0250*/  BAR.SYNC.DEFER_BLOCKING 0x0 ;  /* 0x0000000000007b1d */ /* 0x000fec0000010000 */
[----:B------:R-:W-:Y:S05]  /*0260*/  BRA `(.L_x_3129) ;  /* 0x0000003800f47947 */ /* 0x000fea0003800000 */
.L_x_3126:
        /* <DEDUP_REMOVED lines=13> */
[----:B-1----:R-:W-:Y:S02]  /*0340*/  LEA R87, R8, R3, 0x18 ;  /* 0x0000000308577211 */ /* 0x002fe400078ec0ff */
[----:B------:R-:W-:Y:S02]  /*0350*/  SHF.R.U32.HI R11, RZ, 0x7, R7 ;  /* 0x00000007ff0b7819 */ /* 0x000fe40000011607 */
[CC--:B------:R-:W-:Y:S02]  /*0360*/  LEA.HI R7, R6.reuse, R9.reuse, RZ, 0x2 ;  /* 0x0000000906077211 */ /* 0x0c0fe400078f10ff */
[----:B------:R-:W-:Y:S01]  /*0370*/  LEA.HI R8, R5, R4, RZ, 0x2 ;  /* 0x0000000405087211 */ /* 0x000fe200078f10ff */
[----:B------:R-:W-:Y:S01]  /*0380*/  IMAD R88, R11, -0xf0, R4 ;  /* 0xffffff100b587824 */ /* 0x000fe200078e0204 */
[----:B------:R-:W-:-:S02]  /*0390*/  LEA.HI R13, R6, R9, RZ, 0x4 ;  /* 0x00000009060d7211 */ /* 0x000fc400078f20ff */
[----:B------:R-:W-:Y:S01]  /*03a0*/  LOP3.LUT R10, R7, 0xfffffffc, RZ, 0xc0, !PT ;  /* 0xfffffffc070a7812 */ /* 0x000fe200078ec0ff */
[----:B------:R-:W-:Y:S01]  /*03b0*/  IMAD R86, R88, 0x18, R87 ;  /* 0x0000001858567824 */ /* 0x000fe200078e0257 */
[----:B------:R-:W-:Y:S02]  /*03c0*/  SHF.R.S32.HI R6, RZ, 0x2, R8 ;  /* 0x00000002ff067819 */ /* 0x000fe40000011408 */
[----:B------:R-:W-:Y:S02]  /*03d0*/  SHF.L.U32 R3, R2, 0x3, RZ ;  /* 0x0000000302037819 */ /* 0x000fe400000006ff */
[----:B------:R-:W-:Y:S02]  /*03e0*/  SHF.R.S32.HI R7, RZ, 0x2, R7 ;  /* 0x00000002ff077819 */ /* 0x000fe40000011407 */
[----:B------:R-:W-:Y:S01]  /*03f0*/  IADD3 R12, R9, -R10, RZ ;  /* 0x8000000a090c7210 */ /* 0x000fe20007ffe0ff */
[----:B------:R-:W-:Y:S01]  /*0400*/  VIADD R10, R6, 0xf0 ;  /* 0x000000f0060a7836 */ /* 0x000fe20000000000 */
[----:B------:R-:W-:-:S02]  /*0410*/  LOP3.LUT R3, R3, 0xf8, RZ, 0xc0, !PT ;  /* 0x000000f803037812 */ /* 0x000fc400078ec0ff */
[----:B------:R-:W-:Y:S02]  /*0420*/  IADD3 R14, R7, 0xf0, RZ ;  /* 0x000000f0070e7810 */ /* 0x000fe40007ffe0ff */
[----:B------:R-:W-:Y:S02]  /*0430*/  IADD3 R3, R3, R11, RZ ;  /* 0x0000000b03037210 */ /* 0x000fe40007ffe0ff */
[----:B------:R-:W-:Y:S02]  /*0440*/  LEA R86, R11, R86, 0x3 ;  /* 0x000000560b567211 */ /* 0x000fe400078e18ff */
[----:B------:R-:W-:Y:S01]  /*0450*/  SHF.R.S32.HI R11, RZ, 0x1f, R10 ;  /* 0x0000001fff0b7819 */ /* 0x000fe2000001140a */
[----:B------:R-:W-:Y:S01]  /*0460*/  IMAD R84, R3, 0x780, RZ ;  /* 0x0000078003547824 */ /* 0x000fe200078e02ff */
[----:B------:R-:W-:Y:S02]  /*0470*/  SHF.R.S32.HI R15, RZ, 0x1f, R14 ;  /* 0x0000001fff0f7819 */ /* 0x000fe4000001140e */
[----:B------:R-:W-:-:S02]  /*0480*/  LEA.HI R9, R5, R4, RZ, 0x4 ;  /* 0x0000000405097211 */ /* 0x000fc400078f20ff */
[----:B------:R-:W-:Y:S02]  /*0490*/  LOP3.LUT R5, R8, 0xfffffffc, RZ, 0xc0, !PT ;  /* 0xfffffffc08057812 */ /* 0x000fe400078ec0ff */
[----:B------:R-:W-:Y:S02]  /*04a0*/  LEA.HI R11, R11, R10, RZ, 0x2 ;  /* 0x0000000a0b0b7211 */ /* 0x000fe400078f10ff */
[----:B------:R-:W-:Y:S02]  /*04b0*/  LEA.HI R15, R15, R14, RZ, 0x2 ;  /* 0x0000000e0f0f7211 */ /* 0x000fe400078f10ff */
[----:B------:R-:W-:Y:S02]  /*04c0*/  IADD3 R5, -R5, R4, RZ ;  /* 0x0000000405057210 */ /* 0x000fe40007ffe1ff */
[----:B------:R-:W-:Y:S02]  /*04d0*/  SHF.R.U32.HI R10, RZ, 0x2, R11 ;  /* 0x00000002ff0a7819 */ /* 0x000fe4000001160b */
[----:B------:R-:W-:-:S02]  /*04e0*/  SHF.R.U32.HI R8, RZ, 0x4, R9 ;  /* 0x00000004ff087819 */ /* 0x000fc40000011609 */
[----:B------:R-:W-:Y:S02]  /*04f0*/  SHF.R.U32.HI R13, RZ, 0x4, R13 ;  /* 0x00000004ff0d7819 */ /* 0x000fe4000001160d */
[----:B------:R-:W-:Y:S02]  /*0500*/  SHF.R.U32.HI R11, RZ, 0x2, R15 ;  /* 0x00000002ff0b7819 */ /* 0x000fe4000001160f */
[C---:B------:R-:W-:Y:S02]  /*0510*/  LOP3.LUT R9, R5.reuse, 0x3, R10, 0x78, !PT ;  /* 0x0000000305097812 */ /* 0x040fe400078e780a */
[----:B------:R-:W-:Y:S02]  /*0520*/  LOP3.LUT R8, R5, 0x3, R8, 0x78, !PT ;  /* 0x0000000305087812 */ /* 0x000fe400078e7808 */
[C---:B------:R-:W-:Y:S02]  /*0530*/  LOP3.LUT R10, R12.reuse, 0x3, R13, 0x78, !PT ;  /* 0x000000030c0a7812 */ /* 0x040fe400078e780d */
[----:B------:R-:W-:-:S07]  /*0540*/  LOP3.LUT R11, R12, 0x3, R11, 0x78, !PT ;  /* 0x000000030c0b7812 */ /* 0x000fce00078e780b */
.L_x_3141:
[----:B------:R-:W-:Y:S01]  /*0550*/  LOP3.LUT R65, R90, 0x1, RZ, 0xc0, !PT ;  /* 0x000000015a417812 */ /* 0x000fe200078ec0ff */
[----:B------:R-:W-:Y:S01]  /*0560*/  ULDC.64 UR12, c[0x0][0x248] ;  /* 0x00009200000c7ab9 */ /* 0x000fe20000000a00 */
[----:B-1----:R-:W-:Y:S01]  /*0570*/  SHF.R.U32.HI R5, RZ, 0x1, R91 ;  /* 0x00000001ff057819 */ /* 0x002fe2000001165b */
[----:B------:R-:W0:Y:S01]  /*0580*/  LDC.64 R26, c[0x0][0x238] ;  /* 0x00008e00ff1a7b82 */ /* 0x000e220000000a00 */
[----:B------:R-:W-:Y:S01]  /*0590*/  ULDC.64 UR14, c[0x0][0x228] ;  /* 0x00008a00000e7ab9 */ /* 0x000fe20000000a00 */
[----:B------:R-:W-:Y:S01]  /*05a0*/  IMAD R65, R65, 0x3c0, RZ ;  /* 0x000003c041417824 */ /* 0x000fe200078e02ff */
[----:B------:R-:W-:-:S03]  /*05b0*/  ULDC UR5, c[0x0][0x250] ;  /* 0x0000940000057ab9 */ /* 0x000fc60000000800 */
        /* <DEDUP_REMOVED lines=10> */
[C---:B------:R-:W-:Y:S02]  /*0660*/  LEA R52, P0, R3.reuse, UR12, 0x3 ;  /* 0x0000000c03347c11 */ /* 0x040fe4000f8018ff */
[----:B------:R-:W-:Y:S02]  /*0670*/  IADD3 R13, P1, R84, R18, RZ ;  /* 0x00000012540d7210 */ /* 0x000fe40007f3e0ff */
[----:B------:R-:W-:Y:S01]  /*0680*/  LEA.HI.X R53, R3, UR13, R12, 0x3, P0 ;  /* 0x0000000d03357c11 */ /* 0x000fe200080f1c0c */
[----:B------:R-:W-:Y:S01]  /*0690*/  ULDC.64 UR12, c[0x0][0x230] ;  /* 0x00008c00000c7ab9 */ /* 0x000fe20000000a00 */
[----:B------:R-:W-:Y:S02]  /*06a0*/  IADD3 R5, R19, R5, RZ ;  /* 0x0000000513057210 */ /* 0x000fe40007ffe0ff */
[----:B------:R-:W-:-:S02]  /*06b0*/  SHF.L.U32 R12, R13, 0x1, RZ ;  /* 0x000000010d0c7819 */ /* 0x000fc400000006ff */
[----:B------:R-:W-:Y:S01]  /*06c0*/  IADD3.X R16, RZ, R5, RZ, P1, !PT ;  /* 0x00000005ff107210 */ /* 0x000fe20000ffe4ff */
[----:B------:R-:W2:Y:S01]  /*06d0*/  LDG.E.64.CONSTANT R52, desc[UR8][R52.64] ;  /* 0x0000000834347981 */ /* 0x000ea2000c1e9b00 */
[----:B------:R-:W-:Y:S02]  /*06e0*/  IADD3 R28, P0, R12, UR12, RZ ;  /* 0x0000000c0c1c7c10 */ /* 0x000fe4000ff1e0ff */
[----:B------:R-:W-:-:S04]  /*06f0*/  SHF.L.U64.HI R13, R13, 0x1, R16 ;  /* 0x000000010d0d7819 */ /* 0x000fc80000010210 */
[----:B------:R-:W-:Y:S01]  /*0700*/  IADD3.X R29, R13, UR13, RZ, P0, !PT ;  /* 0x0000000d0d1d7c10 */ /* 0x000fe200087fe4ff */
[----:B0-----:R-:W-:Y:S01]  /*0710*/  IMAD.WIDE R26, R30, 0x2, R26 ;  /* 0x000000021e1a7825 */ /* 0x001fe200078e021a */
[----:B------:R-:W-:-:S04]  /*0720*/  IADD3 R3, R84, 0xf00, RZ ;  /* 0x00000f0054037810 */ /* 0x000fc80007ffe0ff */
[----:B------:R-:W3:Y:S01]  /*0730*/  LDG.E.64.CONSTANT R28, desc[UR8][R28.64] ;  /* 0x000000081c1c7981 */ /* 0x000ee2000c1e9b00 */
[----:B-1----:R-:W-:Y:S01]  /*0740*/  IMAD.WIDE R30, R30, 0x2, R14 ;  /* 0x000000021e1e7825 */ /* 0x002fe200078e020e */
[----:B------:R-:W-:Y:S02]  /*0750*/  IADD3 R3, P0, R3, R18, RZ ;  /* 0x0000001203037210 */ /* 0x000fe40007f1e0ff */
[----:B------:R-:W4:Y:S04]  /*0760*/  LDG.E.64.CONSTANT R26, desc[UR8][R26.64] ;  /* 0x000000081a1a7981 */ /* 0x000f28000c1e9b00 */
[----:B------:R-:W5:Y:S01]  /*0770*/  LDG.E.64.CONSTANT R30, desc[UR8][R30.64] ;  /* 0x000000081e1e7981 */ /* 0x000f62000c1e9b00 */
[----:B------:R-:W-:Y:S01]  /*0780*/  IMAD.X R16, RZ, RZ, R5, P0 ;  /* 0x000000ffff107224 */ /* 0x000fe200000e0605 */
[----:B------:R-:W-:-:S04]  /*0790*/  SHF.L.U32 R14, R3, 0x1, RZ ;  /* 0x00000001030e7819 */ /* 0x000fc800000006ff */
[----:B------:R-:W-:Y:S02]  /*07a0*/  SHF.L.U64.HI R15, R3, 0x1, R16 ;  /* 0x00000001030f7819 */ /* 0x000fe40000010210 */
[----:B------:R-:W-:-:S04]  /*07b0*/  IADD3 R34, P0, R14, UR12, RZ ;  /* 0x0000000c0e227c10 */ /* 0x000fc8000ff1e0ff */
[----:B------:R-:W-:Y:S02]  /*07c0*/  IADD3.X R35, R15, UR13, RZ, P0, !PT ;  /* 0x0000000d0f237c10 */ /* 0x000fe400087fe4ff */
[----:B------:R-:W-:-:S04]  /*07d0*/  IADD3 R3, R84, 0x1e00, RZ ;  /* 0x00001e0054037810 */ /* 0x000fc80007ffe0ff */
[----:B------:R-:W5:Y:S01]  /*07e0*/  LDG.E.64.CONSTANT R34, desc[UR8][R34.64] ;  /* 0x0000000822227981 */ /* 0x000f62000c1e9b00 */
[----:B------:R-:W-:-:S04]  /*07f0*/  IADD3 R3, P0, R3, R18, RZ ;  /* 0x0000001203037210 */ /* 0x000fc80007f1e0ff */
[----:B------:R-:W-:Y:S02]  /*0800*/  IADD3.X R20, RZ, R5, RZ, P0, !PT ;  /* 0x00000005ff147210 */ /* 0x000fe400007fe4ff */
[C---:B------:R-:W-:Y:S02]  /*0810*/  SHF.L.U32 R16, R3.reuse, 0x1, RZ ;  /* 0x0000000103107819 */ /* 0x040fe400000006ff */
[----:B------:R-:W-:Y:S02]  /*0820*/  SHF.L.U64.HI R17, R3, 0x1, R20 ;  /* 0x0000000103117819 */ /* 0x000fe40000010214 */
[----:B------:R-:W-:-:S04]  /*0830*/  IADD3 R32, P0, R16, UR12, RZ ;  /* 0x0000000c10207c10 */ /* 0x000fc8000ff1e0ff */
[----:B------:R-:W-:-:S06]  /*0840*/  IADD3.X R33, R17, UR13, RZ, P0, !PT ;  /* 0x0000000d11217c10 */ /* 0x000fcc00087fe4ff */
[----:B------:R-:W5:Y:S01]  /*0850*/  LDG.E.64.CONSTANT R32, desc[UR8][R32.64] ;  /* 0x0000000820207981 */ /* 0x000f62000c1e9b00 */
[----:B------:R-:W-:Y:S01]  /*0860*/  IADD3 R38, P0, R12, UR14, RZ ;  /* 0x0000000e0c267c10 */ /* 0x000fe2000ff1e0ff */
[----:B------:R-:W-:-:S03]  /*0870*/  VIADD R3, R84, 0x2d00 ;  /* 0x00002d0054037836 */ /* 0x000fc60000000000 */
[----:B------:R-:W-:Y:S02]  /*0880*/  IADD3.X R39, R13, UR15, RZ, P0, !PT ;  /* 0x0000000f0d277c10 */ /* 0x000fe400087fe4ff */
[----:B------:R-:W-:-:S04]  /*0890*/  IADD3 R3, P1, R3, R18, RZ ;  /* 0x0000001203037210 */ /* 0x000fc80007f3e0ff */
[----:B------:R-:W-:Y:S01]  /*08a0*/  IADD3.X R20, RZ, R5, RZ, P1, !PT ;  /* 0x00000005ff147210 */ /* 0x000fe20000ffe4ff */
[----:B------:R-:W5:Y:S01]  /*08b0*/  LDG.E.64.CONSTANT R38, desc[UR8][R38.64] ;  /* 0x0000000826267981 */ /* 0x000f62000c1e9b00 */
[C---:B------:R-:W-:Y:S02]  /*08c0*/  SHF.L.U32 R18, R3.reuse, 0x1, RZ ;  /* 0x0000000103127819 */ /* 0x040fe400000006ff */
[----:B------:R-:W-:Y:S02]  /*08d0*/  SHF.L.U64.HI R19, R3, 0x1, R20 ;  /* 0x0000000103137819 */ /* 0x000fe40000010214 */
[----:B------:R-:W-:-:S04]  /*08e0*/  IADD3 R44, P0, R18, UR12, RZ ;  /* 0x0000000c122c7c10 */ /* 0x000fc8000ff1e0ff */
[----:B------:R-:W-:-:S06]  /*08f0*/  IADD3.X R45, R19, UR13, RZ, P0, !PT ;  /* 0x0000000d132d7c10 */ /* 0x000fcc00087fe4ff */
[----:B------:R-:W5:Y:S01]  /*0900*/  LDG.E.64.CONSTANT R44, desc[UR8][R44.64] ;  /* 0x000000082c2c7981 */ /* 0x000f62000c1e9b00 */
        /* <DEDUP_REMOVED lines=9> */
[----:B--2---:R-:W-:-:S06]  /*09a0*/  FADD.FTZ R20, R53, UR5 ;  /* 0x0000000535147e21 */ /* 0x004fcc0008010000 */
[----:B------:R-:W0:Y:S01]  /*09b0*/  MUFU.RSQ R20, R20 ;  /* 0x0000001400147308 */ /* 0x000e220000001400 */
[--C-:B---3--:R-:W-:Y:S02]  /*09c0*/  HADD2.F32 R3, -RZ, R28.reuse.H0_H0 ;  /* 0x2000001cff037230 */ /* 0x108fe40000004100 */
[----:B------:R-:W-:Y:S02]  /*09d0*/  HADD2.F32 R25, -RZ, R28.H1_H1 ;  /* 0x3000001cff197230 */ /* 0x000fe40000004100 */
[----:B------:R-:W-:Y:S02]  /*09e0*/  HADD2.F32 R37, -RZ, R29.H0_H0 ;  /* 0x2000001dff257230 */ /* 0x000fe40000004100 */
[----:B------:R-:W-:Y:S01]  /*09f0*/  FADD.FTZ R5, -R52, R3 ;  /* 0x0000000334057221 */ /* 0x000fe20000010100 */
[----:B----4-:R-:W-:Y:S02]  /*0a00*/  HADD2.F32 R3, -RZ, R26.H0_H0 ;  /* 0x2000001aff037230 */ /* 0x010fe40000004100 */
[----:B-----5:R-:W-:-:S02]  /*0a10*/  HADD2.F32 R46, -RZ, R30.H0_H0 ;  /* 0x2000001eff2e7230 */ /* 0x020fc40000004100 */
[----:B------:R-:W-:Y:S01]  /*0a20*/  FADD.FTZ R25, -R52, R25 ;  /* 0x0000001934197221 */ /* 0x000fe20000010100 */
[----:B0-----:R-:W-:Y:S01]  /*0a30*/  FMUL.FTZ R5, R20, R5 ;  /* 0x0000000514057220 */ /* 0x001fe20000410000 */
[----:B------:R-:W-:Y:S01]  /*0a40*/  FADD.FTZ R37, -R52, R37 ;  /* 0x0000002534257221 */ /* 0x000fe20000010100 */
[----:B------:R-:W-:Y:S02]  /*0a50*/  HADD2.F32 R21, -RZ, R26.H1_H1 ;  /* 0x3000001aff157230 */ /* 0x000fe40000004100 */
[----:B------:R-:W-:Y:S01]  /*0a60*/  FMUL.FTZ R25, R20, R25 ;  /* 0x0000001914197220 */ /* 0x000fe20000410000 */
[----:B------:R-:W-:Y:S01]  /*0a70*/  FFMA.FTZ R42, R5, R3, R46 ;  /* 0x00000003052a7223 */ /* 0x000fe2000001002e */
[----:B------:R-:W-:Y:S02]  /*0a80*/  HADD2.F32 R62, -RZ, R30.H1_H1 ;  /* 0x3000001eff3e7230 */ /* 0x000fe40000004100 */
[----:B------:R-:W-:Y:S02]  /*0a90*/  HADD2.F32 R23, -RZ, R27.H0_H0 ;  /* 0x2000001bff177230 */ /* 0x000fe40000004100 */
[----:B------:R-:W-:-:S02]  /*0aa0*/  HADD2.F32 R41, -RZ, R29.H1_H1 ;  /* 0x3000001dff297230 */ /* 0x000fc40000004100 */
[----:B------:R-:W-:Y:S01]  /*0ab0*/  FMUL.FTZ R29, R20, R37 ;  /* 0x00000025141d7220 */ /* 0x000fe20000410000 */
[----:B------:R-:W-:Y:S02]  /*0ac0*/  HADD2.F32 R60, -RZ, R31.H0_H0 ;  /* 0x2000001fff3c7230 */ /* 0x000fe40000004100 */
[----:B------:R-:W-:Y:S01]  /*0ad0*/  FMUL.FTZ R22, R42, -1.4426950216293334961 ;  /* 0xbfb8aa3b2a167820 */ /* 0x000fe20000410000 */
[----:B------:R-:W-:Y:S01]  /*0ae0*/  FFMA.FTZ R40, R25, R21, R62 ;  /* 0x0000001519287223 */ /* 0x000fe2000001003e */
[----:B------:R-:W-:Y:S01]  /*0af0*/  FADD.FTZ R41, -R52, R41 ;  /* 0x0000002934297221 */ /* 0x000fe20000010100 */
[----:B------:R-:W-:Y:S01]  /*0b00*/  FFMA.FTZ R48, R29, R23, R60 ;  /* 0x000000171d307223 */ /* 0x000fe2000001003c */
[----:B------:R-:W0:Y:S01]  /*0b10*/  MUFU.EX2 R36, R22 ;  /* 0x0000001600247308 */ /* 0x000e220000000800 */
[----:B------:R-:W-:Y:S01]  /*0b20*/  FMUL.FTZ R24, R40, -1.4426950216293334961 ;  /* 0xbfb8aa3b28187820 */ /* 0x000fe20000410000 */
[----:B------:R-:W-:Y:S02]  /*0b30*/  HADD2.F32 R27, -RZ, R27.H1_H1 ;  /* 0x3000001bff1b7230 */ /* 0x000fe40000004100 */
[----:B------:R-:W-:Y:S01]  /*0b40*/  FMUL.FTZ R26, R48, -1.4426950216293334961 ;  /* 0xbfb8aa3b301a7820 */ /* 0x000fe20000410000 */
[----:B------:R-:W-:-:S02]  /*0b50*/  HADD2.F32 R58, -RZ, R31.H1_H1 ;  /* 0x3000001fff3a7230 */ /* 0x000fc40000004100 */
[----:B------:R-:W-:Y:S01]  /*0b60*/  FMUL.FTZ R31, R20, R41 ;  /* 0x00000029141f7220 */ /* 0x000fe20000410000 */
[--C-:B------:R-:W-:Y:S01]  /*0b70*/  HADD2.F32 R37, -RZ, R34.reuse.H0_H0 ;  /* 0x20000022ff257230 */ /* 0x100fe20000004100 */
[----:B------:R-:W1:Y:S01]  /*0b80*/  MUFU.EX2 R47, R24 ;  /* 0x00000018002f7308 */ /* 0x000e620000000800 */
[----:B------:R-:W-:Y:S02]  /*0b90*/  HADD2.F32 R41, -RZ, R34.H1_H1 ;  /* 0x30000022ff297230 */ /* 0x000fe40000004100 */
[----:B------:R-:W-:-:S05]  /*0ba0*/  FFMA.FTZ R68, R31, R27, R58 ;  /* 0x0000001b1f447223 */ /* 0x000fca000001003a */
[----:B------:R-:W2:Y:S01]  /*0bb0*/  MUFU.EX2 R34, R26 ;  /* 0x0000001a00227308 */ /* 0x000ea20000000800 */
[----:B------:R-:W-:Y:S01]  /*0bc0*/  FMUL.FTZ R28, R68, -1.4426950216293334961 ;  /* 0xbfb8aa3b441c7820 */ /* 0x000fe20000410000 */
[----:B0-----:R-:W-:Y:S01]  /*0bd0*/  FADD.FTZ R36, R36, 1 ;  /* 0x3f80000024247421 */ /* 0x001fe20000010000 */
[----:B------:R-:W-:-:S05]  /*0be0*/  HADD2.F32 R43, -RZ, R35.H0_H0 ;  /* 0x20000023ff2b7230 */ /* 0x000fca0000004100 */
[----:B------:R-:W0:Y:S01]  /*0bf0*/  MUFU.EX2 R49, R28 ;  /* 0x0000001c00317308 */ /* 0x000e220000000800 */
[C---:B------:R-:W-:Y:S01]  /*0c00*/  FADD.FTZ R41, -R52.reuse, R41 ;  /* 0x0000002934297221 */ /* 0x040fe20000010100 */
[----:B-1----:R-:W-:Y:S01]  /*0c10*/  FADD.FTZ R47, R47, 1 ;  /* 0x3f8000002f2f7421 */ /* 0x002fe20000010000 */
[C---:B------:R-:W-:Y:S01]  /*0c20*/  FADD.FTZ R43, -R52.reuse, R43 ;  /* 0x0000002b342b7221 */ /* 0x040fe20000010100 */
[----:B------:R-:W-:Y:S01]  /*0c30*/  FADD.FTZ R37, -R52, R37 ;  /* 0x0000002534257221 */ /* 0x000fe20000010100 */
[----:B------:R-:W-:-:S03]  /*0c40*/  FMUL.FTZ R24, R20, R41 ;  /* 0x0000002914187220 */ /* 0x000fc60000410000 */
[----:B------:R1:W3:Y:S01]  /*0c50*/  MUFU.RCP R79, R36 ;  /* 0x00000024004f7308 */ /* 0x0002e20000001000 */
[----:B--2---:R-:W-:Y:S01]  /*0c60*/  FADD.FTZ R64, R34, 1 ;  /* 0x3f80000022407421 */ /* 0x004fe20000010000 */
[----:B------:R-:W-:Y:S02]  /*0c70*/  HADD2.F32 R41, -RZ, R35.H1_H1 ;  /* 0x30000023ff297230 */ /* 0x000fe40000004100 */
[----:B------:R-:W-:Y:S01]  /*0c80*/  FFMA.FTZ R35, R21, R24, R62 ;  /* 0x0000001815237223 */ /* 0x000fe2000001003e */
[--C-:B------:R-:W-:Y:S02]  /*0c90*/  HADD2.F32 R81, -RZ, R33.reuse.H0_H0 ;  /* 0x20000021ff517230 */ /* 0x100fe40000004100 */
[C---:B------:R-:W-:Y:S01]  /*0ca0*/  FMUL.FTZ R26, R20.reuse, R43 ;  /* 0x0000002b141a7220 */ /* 0x040fe20000410000 */
[----:B------:R-:W-:Y:S01]  /*0cb0*/  HADD2.F32 R33, -RZ, R33.H1_H1 ;  /* 0x30000021ff217230 */ /* 0x000fe20000004100 */
[----:B------:R-:W2:Y:S01]  /*0cc0*/  MUFU.RCP R80, R47 ;  /* 0x0000002f00507308 */ /* 0x000ea20000001000 */
[----:B------:R-:W-:Y:S01]  /*0cd0*/  FMUL.FTZ R22, R20, R37 ;  /* 0x0000002514167220 */ /* 0x000fe20000410000 */
[----:B------:R-:W-:Y:S01]  /*0ce0*/  FMUL.FTZ R78, R35, -1.4426950216293334961 ;  /* 0xbfb8aa3b234e7820 */ /* 0x000fe20000410000 */
[----:B------:R-:W-:-:S05]  /*0cf0*/  FFMA.FTZ R53, R23, R26, R60 ;  /* 0x0000001a17357223 */ /* 0x000fca000001003c */
[----:B------:R-:W4:Y:S01]  /*0d00*/  MUFU.RCP R82, R64 ;  /* 0x0000004000527308 */ /* 0x000f220000001000 */
[----:B0-----:R-:W-:Y:S01]  /*0d10*/  FADD.FTZ R83, R49, 1 ;  /* 0x3f80000031537421 */ /* 0x001fe20000010000 */
[----:B------:R-:W-:Y:S01]  /*0d20*/  FFMA.FTZ R37, R3, R22, R46 ;  /* 0x0000001603257223 */ /* 0x000fe2000001002e */
[C---:B------:R-:W-:Y:S01]  /*0d30*/  FADD.FTZ R33, -R52.reuse, R33 ;  /* 0x0000002134217221 */ /* 0x040fe20000010100 */
[----:B------:R-:W-:Y:S01]  /*0d40*/  FADD.FTZ R41, -R52, R41 ;  /* 0x0000002934297221 */ /* 0x000fe20000010100 */
[----:B------:R-:W-:Y:S01]  /*0d50*/  FMUL.FTZ R69, R53, -1.4426950216293334961 ;  /* 0xbfb8aa3b35457820 */ /* 0x000fe20000410000 */
[----:B------:R-:W-:Y:S01]  /*0d60*/  FMUL.FTZ R30, R37, -1.4426950216293334961 ;  /* 0xbfb8aa3b251e7820 */ /* 0x000fe20000410000 */
[C---:B-1----:R-:W-:Y:S01]  /*0d70*/  FMUL.FTZ R36, R20.reuse, R33 ;  /* 0x0000002114247220 */ /* 0x042fe20000410000 */
[----:B------:R0:W1:Y:S01]  /*0d80*/  MUFU.RCP R85, R83 ;  /* 0x0000005300557308 */ /* 0x0000620000001000 */
[----:B------:R-:W-:Y:S01]  /*0d90*/  FMUL.FTZ R28, R20, R41 ;  /* 0x00000029141c7220 */ /* 0x000fe20000410000 */
[----:B---3--:R-:W-:Y:S01]  /*0da0*/  FADD.FTZ R33, -R79, 1 ;  /* 0x3f8000004f217421 */ /* 0x008fe20000010100 */
[----:B------:R-:W-:-:S05]  /*0db0*/  FADD.FTZ R81, -R52, R81 ;  /* 0x0000005134517221 */ /* 0x000fca0000010100 */
[----:B------:R-:W3:Y:S01]  /*0dc0*/  MUFU.EX2 R78, R78 ;  /* 0x0000004e004e7308 */ /* 0x000ee20000000800 */
[----:B------:R-:W-:Y:S01]  /*0dd0*/  FFMA.FTZ R61, R27, R28, R58 ;  /* 0x0000001c1b3d7223 */ /* 0x000fe2000001003a */
[----:B------:R-:W-:Y:S01]  /*0de0*/  FFMA.FTZ R42, R42, R33, 1 ;  /* 0x3f8000002a2a7423 */ /* 0x000fe20000010021 */
[----:B------:R-:W-:Y:S01]  /*0df0*/  FMUL.FTZ R34, R20, R81 ;  /* 0x0000005114227220 */ /* 0x000fe20000410000 */
[----:B--2---:R-:W-:Y:S01]  /*0e00*/  FADD.FTZ R33, -R80, 1 ;  /* 0x3f80000050217421 */ /* 0x004fe20000010100 */
[----:B----4-:R-:W-:-:S03]  /*0e10*/  FADD.FTZ R81, -R82, 1 ;  /* 0x3f80000052517421 */ /* 0x010fc60000010100 */
[----:B------:R2:W4:Y:S01]  /*0e20*/  MUFU.EX2 R92, R30 ;  /* 0x0000001e005c7308 */ /* 0x0005220000000800 */
[----:B------:R-:W-:Y:S02]  /*0e30*/  HADD2.F32 R43, -RZ, R32.H0_H0 ;  /* 0x20000020ff2b7230 */ /* 0x000fe40000004100 */
[----:B------:R-:W-:Y:S01]  /*0e40*/  FMUL.FTZ R67, R61, -1.4426950216293334961 ;  /* 0xbfb8aa3b3d437820 */ /* 0x000fe20000410000 */
[----:B------:R-:W-:-:S04]  /*0e50*/  FFMA.FTZ R33, R40, R33, 1 ;  /* 0x3f80000028217423 */ /* 0x000fc80000010021 */
[----:B------:R-:W5:Y:S01]  /*0e60*/  MUFU.EX2 R69, R69 ;  /* 0x0000004500457308 */ /* 0x000f620000000800 */
[----:B0-----:R-:W-:Y:S01]  /*0e70*/  FFMA.FTZ R83, R48, R81, 1 ;  /* 0x3f80000030537423 */ /* 0x001fe20000010051 */
[--C-:B------:R-:W-:Y:S02]  /*0e80*/  HADD2.F32 R40, -RZ, R38.reuse.H0_H0 ;  /* 0x20000026ff287230 */ /* 0x100fe40000004100 */
[----:B------:R-:W-:Y:S01]  /*0e90*/  FMUL.FTZ R79, R79, R42 ;  /* 0x0000002a4f4f7220 */ /* 0x000fe20000410000 */
[----:B------:R-:W-:Y:S02]  /*0ea0*/  HADD2.F32 R42, -RZ, R38.H1_H1 ;  /* 0x30000026ff2a7230 */ /* 0x000fe40000004100 */
[----:B------:R-:W-:Y:S01]  /*0eb0*/  FADD.FTZ R43, -R52, R43 ;  /* 0x0000002b342b7221 */ /* 0x000fe20000010100 */
[----:B------:R-:W-:Y:S02]  /*0ec0*/  HADD2.F32 R41, -RZ, R32.H1_H1 ;  /* 0x30000020ff297230 */ /* 0x000fe40000004100 */
[----:B------:R-:W-:Y:S01]  /*0ed0*/  FMUL.FTZ R81, R80, R33 ;  /* 0x0000002150517220 */ /* 0x000fe20000410000 */
[--C-:B------:R-:W-:Y:S01]  /*0ee0*/  HADD2.F32 R48, -RZ, R39.reuse.H0_H0 ;  /* 0x20000027ff307230 */ /* 0x100fe20000004100 */
[----:B------:R-:W0:Y:S01]  /*0ef0*/  MUFU.EX2 R67, R67 ;  /* 0x0000004300437308 */ /* 0x000e220000000800 */
[----:B------:R-:W-:Y:S01]  /*0f00*/  FMUL.FTZ R83, R82, R83 ;  /* 0x0000005352537220 */ /* 0x000fe20000410000 */
[----:B-1----:R-:W-:Y:S01]  /*0f10*/  FADD.FTZ R93, -R85, 1 ;  /* 0x3f800000555d7421 */ /* 0x002fe20000010100 */
[----:B------:R-:W-:Y:S01]  /*0f20*/  FMUL.FTZ R38, R40, R79 ;  /* 0x0000004f28267220 */ /* 0x000fe20000410000 */
[----:B--2---:R-:W-:Y:S01]  /*0f30*/  FMUL.FTZ R30, R20, R43 ;  /* 0x0000002b141e7220 */ /* 0x004fe20000410000 */
[----:B---3--:R-:W-:Y:S01]  /*0f40*/  FADD.FTZ R78, R78, 1 ;  /* 0x3f8000004e4e7421 */ /* 0x008fe20000010000 */
[----:B------:R-:W-:Y:S01]  /*0f50*/  FMUL.FTZ R40, R42, R81 ;  /* 0x000000512a287220 */ /* 0x000fe20000410000 */
[----:B------:R-:W-:Y:S01]  /*0f60*/  FADD.FTZ R43, -R52, R41 ;  /* 0x00000029342b7221 */ /* 0x000fe20000010100 */
[----:B------:R-:W-:Y:S01]  /*0f70*/  FMUL.FTZ R42, R48, R83 ;  /* 0x00000053302a7220 */ /* 0x000fe20000410000 */
[----:B------:R-:W-:Y:S01]  /*0f80*/  FFMA.FTZ R68, R68, R93, 1 ;  /* 0x3f80000044447423 */ /* 0x000fe2000001005d */
[----:B------:R-:W-:Y:S01]  /*0f90*/  FMUL.FTZ R48, R3, R38 ;  /* 0x0000002603307220 */ /* 0x000fe20000410000 */
[----:B----4-:R-:W-:Y:S01]  /*0fa0*/  FADD.FTZ R92, R92, 1 ;  /* 0x3f8000005c5c7421 */ /* 0x010fe20000010000 */
[----:B------:R1:W2:Y:S01]  /*0fb0*/  MUFU.RCP R79, R78 ;  /* 0x0000004e004f7308 */ /* 0x0002a20000001000 */
[----:B-----5:R-:W-:Y:S01]  /*0fc0*/  FADD.FTZ R81, R69, 1 ;  /* 0x3f80000045517421 */ /* 0x020fe20000010000 */
[----:B------:R-:W-:Y:S01]  /*0fd0*/  FMUL.FTZ R32, R20, R43 ;  /* 0x0000002b14207220 */ /* 0x000fe20000410000 */
[----:B------:R-:W-:-:S02]  /*0fe0*/  HADD2.F32 R69, -RZ, R39.H1_H1 ;  /* 0x30000027ff457230 */ /* 0x000fc40000004100 */
[----:B------:R-:W-:Y:S01]  /*0ff0*/  FMUL.FTZ R80, R85, R68 ;  /* 0x0000004455507220 */ /* 0x000fe20000410000 */
[----:B------:R-:W-:Y:S01]  /*1000*/  FMUL.FTZ R39, R21, R40 ;  /* 0x0000002815277220 */ /* 0x000fe20000410000 */
[----:B------:R-:W-:Y:S01]  /*1010*/  FFMA.FTZ R48, R5, R48, RZ ;  /* 0x0000003005307223 */ /* 0x000fe200000100ff */
[----:B------:R-:W-:Y:S01]  /*1020*/  HADD2.F32 R85, -RZ, R44.H0_H0 ;  /* 0x2000002cff557230 */ /* 0x000fe20000004100 */
[----:B------:R-:W3:Y:S01]  /*1030*/  MUFU.RCP R33, R92 ;  /* 0x0000005c00217308 */ /* 0x000ee20000001000 */
[----:B------:R-:W-:Y:S01]  /*1040*/  FFMA.FTZ R41, R3, R30, R46 ;  /* 0x0000001e03297223 */ /* 0x000fe2000001002e */
[----:B------:R-:W-:Y:S01]  /*1050*/  FFMA.FTZ R43, R21, R32, R62 ;  /* 0x00000020152b7223 */ /* 0x000fe2000001003e */
[----:B------:R-:W-:Y:S01]  /*1060*/  FFMA.FTZ R68, R25, R39, R48 ;  /* 0x0000002719447223 */ /* 0x000fe20000010030 */
[----:B------:R-:W-:Y:S01]  /*1070*/  FMUL.FTZ R39, R23, R42 ;  /* 0x0000002a17277220 */ /* 0x000fe20000410000 */
[----:B------:R-:W-:Y:S01]  /*1080*/  FMUL.FTZ R63, R41, -1.4426950216293334961 ;  /* 0xbfb8aa3b293f7820 */ /* 0x000fe20000410000 */
[----:B------:R-:W-:-:S02]  /*1090*/  FADD.FTZ R85, -R52, R85 ;  /* 0x0000005534557221 */ /* 0x000fc40000010100 */
[----:B------:R-:W4:Y:S01]  /*10a0*/  MUFU.RCP R81, R81 ;  /* 0x0000005100517308 */ /* 0x000f220000001000 */
[----:B------:R-:W-:Y:S02]  /*10b0*/  HADD2.F32 R83, -RZ, R44.H1_H1 ;  /* 0x3000002cff537230 */ /* 0x000fe40000004100 */
[----:B------:R-:W-:Y:S01]  /*10c0*/  FMUL.FTZ R48, R69, R80 ;  /* 0x0000005045307220 */ /* 0x000fe20000410000 */
[----:B------:R-:W-:Y:S01]  /*10d0*/  FMUL.FTZ R59, R43, -1.4426950216293334961 ;  /* 0xbfb8aa3b2b3b7820 */ /* 0x000fe20000410000 */
[----:B------:R-:W-:Y:S01]  /*10e0*/  FFMA.FTZ R49, R23, R34, R60 ;  /* 0x0000002217317223 */ /* 0x000fe2000001003c */
[----:B0-----:R-:W-:Y:S01]  /*10f0*/  FADD.FTZ R82, R67, 1 ;  /* 0x3f80000043527421 */ /* 0x001fe20000010000 */
[----:B-1----:R-:W-:Y:S01]  /*1100*/  FFMA.FTZ R78, R29, R39, R68 ;  /* 0x000000271d4e7223 */ /* 0x002fe20000010044 */
[----:B------:R-:W-:Y:S01]  /*1110*/  FMUL.FTZ R44, R20, R85 ;  /* 0x00000055142c7220 */ /* 0x000fe20000410000 */
[----:B------:R-:W-:Y:S01]  /*1120*/  FMUL.FTZ R39, R27, R48 ;  /* 0x000000301b277220 */ /* 0x000fe20000410000 */
[----:B------:R-:W-:Y:S01]  /*1130*/  FADD.FTZ R85, -R52, R83 ;  /* 0x0000005334557221 */ /* 0x000fe20000010100 */
[----:B------:R-:W-:Y:S01]  /*1140*/  MUFU.EX2 R63, R63 ;  /* 0x0000003f003f7308 */ /* 0x000fe20000000800 */
[----:B------:R-:W-:Y:S01]  /*1150*/  FMUL.FTZ R66, R49, -1.4426950216293334961 ;  /* 0xbfb8aa3b31427820 */ /* 0x000fe20000410000 */
[----:B------:R-:W-:Y:S01]  /*1160*/  FFMA.FTZ R47, R27, R36, R58 ;  /* 0x000000241b2f7223 */ /* 0x000fe2000001003a */
[----:B------:R-:W-:Y:S01]  /*1170*/  FFMA.FTZ R39, R31, R39, R78 ;  /* 0x000000271f277223 */ /* 0x000fe2000001004e */
[----:B--2---:R-:W-:-:S04]  /*1180*/  FADD.FTZ R78, -R79, 1 ;  /* 0x3f8000004f4e7421 */ /* 0x004fc80000010100 */
[----:B------:R4:W0:Y:S01]  /*1190*/  MUFU.RCP R83, R82 ;  /* 0x0000005200537308 */ /* 0x0008220000001000 */
[----:B------:R-:W-:Y:S01]  /*11a0*/  FMUL.FTZ R64, R47, -1.4426950216293334961 ;  /* 0xbfb8aa3b2f407820 */ /* 0x000fe20000410000 */
[----:B---3--:R-:W-:-:S06]  /*11b0*/  FADD.FTZ R80, -R33, 1 ;  /* 0x3f80000021507421 */ /* 0x008fcc0000010100 */
[----:B------:R-:W1:Y:S01]  /*11c0*/  MUFU.EX2 R59, R59 ;  /* 0x0000003b003b7308 */ /* 0x000e620000000800 */
[----:B------:R-:W-:Y:S01]  /*11d0*/  FFMA.FTZ R78, R35, R78, 1 ;  /* 0x3f800000234e7423 */ /* 0x000fe2000001004e */
[----:B----4-:R-:W-:Y:S01]  /*11e0*/  FADD.FTZ R82, -R81, 1 ;  /* 0x3f80000051527421 */ /* 0x010fe20000010100 */
[----:B------:R-:W-:-:S05]  /*11f0*/  FFMA.FTZ R80, R37, R80, 1 ;  /* 0x3f80000025507423 */ /* 0x000fca0000010050 */
[----:B------:R-:W2:Y:S01]  /*1200*/  MUFU.EX2 R66, R66 ;  /* 0x0000004200427308 */ /* 0x000ea20000000800 */
[----:B------:R-:W-:Y:S01]  /*1210*/  FMUL.FTZ R78, R79, R78 ;  /* 0x0000004e4f4e7220 */ /* 0x000fe20000410000 */
[----:B------:R-:W-:Y:S02]  /*1220*/  HADD2.F32 R79, -RZ, R45.H0_H0 ;  /* 0x2000002dff4f7230 */ /* 0x000fe40000004100 */
[----:B------:R-:W-:Y:S01]  /*1230*/  FFMA.FTZ R82, R53, R82, 1 ;  /* 0x3f80000035527423 */ /* 0x000fe20000010052 */
[----:B------:R-:W-:-:S03]  /*1240*/  FMUL.FTZ R80, R33, R80 ;  /* 0x0000005021507220 */ /* 0x000fc60000410000 */
[----:B------:R-:W3:Y:S01]  /*1250*/  MUFU.EX2 R64, R64 ;  /* 0x0000004000407308 */ /* 0x000ee20000000800 */
[--C-:B------:R-:W-:Y:S02]  /*1260*/  HADD2.F32 R33, -RZ, R50.reuse.H0_H0 ;  /* 0x20000032ff217230 */ /* 0x100fe40000004100 */
[----:B0-----:R-:W-:Y:S01]  /*1270*/  FADD.FTZ R92, -R83, 1 ;  /* 0x3f800000535c7421 */ /* 0x001fe20000010100 */
[----:B------:R-:W-:Y:S01]  /*1280*/  FADD.FTZ R63, R63, 1 ;  /* 0x3f8000003f3f7421 */ /* 0x000fe20000010000 */
[----:B------:R-:W-:Y:S01]  /*1290*/  FMUL.FTZ R82, R81, R82 ;  /* 0x0000005251527220 */ /* 0x000fe20000410000 */
[----:B------:R-:W-:Y:S01]  /*12a0*/  FADD.FTZ R79, -R52, R79 ;  /* 0x0000004f344f7221 */ /* 0x000fe20000010100 */
[----:B------:R-:W-:Y:S01]  /*12b0*/  FFMA.FTZ R67, R3, R44, R46 ;  /* 0x0000002c03437223 */ /* 0x000fe2000001002e */
[----:B-1----:R-:W-:Y:S01]  /*12c0*/  FADD.FTZ R59, R59, 1 ;  /* 0x3f8000003b3b7421 */ /* 0x002fe20000010000 */
[----:B------:R-:W-:Y:S02]  /*12d0*/  HADD2.F32 R81, -RZ, R45.H1_H1 ;  /* 0x3000002dff517230 */ /* 0x000fe40000004100 */
[----:B------:R-:W-:Y:S01]  /*12e0*/  FMUL.FTZ R46, R20, R85 ;  /* 0x00000055142e7220 */ /* 0x000fe20000410000 */
[----:B------:R-:W-:-:S02]  /*12f0*/  HADD2.F32 R35, -RZ, R50.H1_H1 ;  /* 0x30000032ff237230 */ /* 0x000fc40000004100 */
[----:B------:R-:W-:Y:S01]  /*1300*/  FMUL.FTZ R33, R33, R80 ;  /* 0x0000005021217220 */ /* 0x000fe20000410000 */
[----:B------:R-:W-:Y:S01]  /*1310*/  FFMA.FTZ R92, R61, R92, 1 ;  /* 0x3f8000003d5c7423 */ /* 0x000fe2000001005c */
[----:B------:R-:W-:Y:S01]  /*1320*/  MUFU.RCP R53, R63 ;  /* 0x0000003f00357308 */ /* 0x000fe20000001000 */
[----:B------:R-:W-:Y:S01]  /*1330*/  FMUL.FTZ R50, R20, R79 ;  /* 0x0000004f14327220 */ /* 0x000fe20000410000 */
[----:B------:R-:W-:Y:S01]  /*1340*/  FFMA.FTZ R62, R21, R46, R62 ;  /* 0x0000002e153e7223 */ /* 0x000fe2000001003e */
[----:B--2---:R-:W-:Y:S01]  /*1350*/  FADD.FTZ R66, R66, 1 ;  /* 0x3f80000042427421 */ /* 0x004fe20000010000 */
[----:B------:R-:W-:Y:S01]  /*1360*/  FADD.FTZ R81, -R52, R81 ;  /* 0x0000005134517221 */ /* 0x000fe20000010100 */
[----:B------:R-:W-:Y:S01]  /*1370*/  FMUL.FTZ R85, R67, -1.4426950216293334961 ;  /* 0xbfb8aa3b43557820 */ /* 0x000fe20000410000 */
[----:B------:R-:W-:Y:S02]  /*1380*/  FMUL.FTZ R45, R3, R33 ;  /* 0x00000021032d7220 */ /* 0x000fe40000410000 */
[----:B------:R0:W1:Y:S01]  /*1390*/  MUFU.RCP R61, R59 ;  /* 0x0000003b003d7308 */ /* 0x0000620000001000 */
[----:B------:R-:W-:Y:S01]  /*13a0*/  FMUL.FTZ R35, R35, R78 ;  /* 0x0000004e23237220 */ /* 0x000fe20000410000 */
[----:B------:R-:W-:Y:S01]  /*13b0*/  FFMA.FTZ R60, R23, R50, R60 ;  /* 0x00000032173c7223 */ /* 0x000fe2000001003c */
[----:B------:R-:W-:-:S02]  /*13c0*/  HADD2.F32 R37, -RZ, R51.H0_H0 ;  /* 0x20000033ff257230 */ /* 0x000fc40000004100 */
[----:B------:R-:W-:Y:S01]  /*13d0*/  FMUL.FTZ R69, R62, -1.4426950216293334961 ;  /* 0xbfb8aa3b3e457820 */ /* 0x000fe20000410000 */
[----:B------:R-:W-:Y:S01]  /*13e0*/  FMUL.FTZ R52, R20, R81 ;  /* 0x0000005114347220 */ /* 0x000fe20000410000 */
[----:B------:R-:W-:Y:S01]  /*13f0*/  FFMA.FTZ R39, R22, R45, R39 ;  /* 0x0000002d16277223 */ /* 0x000fe20000010027 */
[----:B---3--:R-:W-:Y:S01]  /*1400*/  FADD.FTZ R64, R64, 1 ;  /* 0x3f80000040407421 */ /* 0x008fe20000010000 */
[----:B------:R1:W2:Y:S01]  /*1410*/  MUFU.RCP R63, R66 ;  /* 0x00000042003f7308 */ /* 0x0002a20000001000 */
[----:B------:R-:W-:Y:S01]  /*1420*/  FMUL.FTZ R45, R21, R35 ;  /* 0x00000023152d7220 */ /* 0x000fe20000410000 */
[----:B0-----:R-:W-:Y:S02]  /*1430*/  HADD2.F32 R59, -RZ, R51.H1_H1 ;  /* 0x30000033ff3b7230 */ /* 0x001fe40000004100 */
[----:B------:R-:W-:Y:S01]  /*1440*/  FMUL.FTZ R80, R60, -1.4426950216293334961 ;  /* 0xbfb8aa3b3c507820 */ /* 0x000fe20000410000 */
[----:B------:R-:W-:Y:S01]  /*1450*/  FMUL.FTZ R92, R83, R92 ;  /* 0x0000005c535c7220 */ /* 0x000fe20000410000 */
[----:B------:R-:W-:-:S02]  /*1460*/  FMUL.FTZ R37, R37, R82 ;  /* 0x0000005225257220 */ /* 0x000fc40000410000 */
[----:B------:R-:W0:Y:S01]  /*1470*/  MUFU.EX2 R68, R85 ;  /* 0x0000005500447308 */ /* 0x000e220000000800 */
[----:B------:R-:W-:Y:S01]  /*1480*/  FFMA.FTZ R58, R27, R52, R58 ;  /* 0x000000341b3a7223 */ /* 0x000fe2000001003a */
[----:B------:R-:W-:Y:S01]  /*1490*/  FFMA.FTZ R45, R24, R45, R39 ;  /* 0x0000002d182d7223 */ /* 0x000fe20000010027 */
[----:B------:R-:W-:Y:S01]  /*14a0*/  FMUL.FTZ R39, R59, R92 ;  /* 0x0000005c3b277220 */ /* 0x000fe20000410000 */
[----:B------:R-:W-:Y:S01]  /*14b0*/  FMUL.FTZ R51, R23, R37 ;  /* 0x0000002517337220 */ /* 0x000fe20000410000 */
[----:B------:R-:W-:-:S03]  /*14c0*/  FMUL.FTZ R59, R58, -1.4426950216293334961 ;  /* 0xbfb8aa3b3a3b7820 */ /* 0x000fc60000410000 */
[----:B------:R3:W4:Y:S01]  /*14d0*/  MUFU.RCP R79, R64 ;  /* 0x00000040004f7308 */ /* 0x0007220000001000 */
[----:B------:R-:W-:Y:S01]  /*14e0*/  FFMA.FTZ R45, R26, R51, R45 ;  /* 0x000000331a2d7223 */ /* 0x000fe2000001002d */
[----:B-1----:R-:W-:-:S06]  /*14f0*/  FADD.FTZ R66, -R61, 1 ;  /* 0x3f8000003d427421 */ /* 0x002fcc0000010100 */
[----:B------:R-:W1:Y:S01]  /*1500*/  MUFU.EX2 R69, R69 ;  /* 0x0000004500457308 */ /* 0x000e620000000800 */
[----:B---3--:R-:W-:Y:S01]  /*1510*/  FADD.FTZ R64, -R53, 1 ;  /* 0x3f80000035407421 */ /* 0x008fe20000010100 */
[----:B------:R-:W-:-:S06]  /*1520*/  FMUL.FTZ R51, R27, R39 ;  /* 0x000000271b337220 */ /* 0x000fcc0000410000 */
[----:B------:R-:W3:Y:S01]  /*1530*/  MUFU.EX2 R80, R80 ;  /* 0x0000005000507308 */ /* 0x000ee20000000800 */
[----:B------:R-:W-:Y:S01]  /*1540*/  FFMA.FTZ R64, R41, R64, 1 ;  /* 0x3f80000029407423 */ /* 0x000fe20000010040 */
[----:B------:R-:W-:Y:S01]  /*1550*/  FFMA.FTZ R66, R43, R66, 1 ;  /* 0x3f8000002b427423 */ /* 0x000fe20000010042 */
[----:B------:R-:W-:Y:S01]  /*1560*/  FFMA.FTZ R51, R28, R51, R45 ;  /* 0x000000331c337223 */ /* 0x000fe2000001002d */
[----:B--2---:R-:W-:Y:S01]  /*1570*/  FADD.FTZ R78, -R63, 1 ;  /* 0x3f8000003f4e7421 */ /* 0x004fe20000010100 */
[----:B------:R-:W-:-:S03]  /*1580*/  HADD2.F32 R41, -RZ, R56.H0_H0 ;  /* 0x20000038ff297230 */ /* 0x000fc60000004100 */
[----:B------:R-:W2:Y:S01]  /*1590*/  MUFU.EX2 R59, R59 ;  /* 0x0000003b003b7308 */ /* 0x000ea20000000800 */
[----:B------:R-:W-:Y:S02]  /*15a0*/  HADD2.F32 R43, -RZ, R56.H1_H1 ;  /* 0x30000038ff2b7230 */ /* 0x000fe40000004100 */
[----:B0-----:R-:W-:Y:S01]  /*15b0*/  FADD.FTZ R45, R68, 1 ;  /* 0x3f800000442d7421 */ /* 0x001fe20000010000 */
[----:B------:R-:W-:Y:S01]  /*15c0*/  FFMA.FTZ R56, R3, R38, RZ ;  /* 0x0000002603387223 */ /* 0x000fe200000100ff */
[----:B------:R-:W-:Y:S01]  /*15d0*/  FMUL.FTZ R64, R53, R64 ;  /* 0x0000004035407220 */ /* 0x000fe20000410000 */
[----:B------:R-:W-:Y:S01]  /*15e0*/  FFMA.FTZ R78, R49, R78, 1 ;  /* 0x3f800000314e7423 */ /* 0x000fe2000001004e */
[----:B----4-:R-:W-:Y:S01]  /*15f0*/  FADD.FTZ R68, -R79, 1 ;  /* 0x3f8000004f447421 */ /* 0x010fe20000010100 */
[----:B------:R-:W-:Y:S01]  /*1600*/  FFMA.FTZ R56, R21, R40, R56 ;  /* 0x0000002815387223 */ /* 0x000fe20000010038 */
[----:B------:R0:W4:Y:S01]  /*1610*/  MUFU.RCP R49, R45 ;  /* 0x0000002d00317308 */ /* 0x0001220000001000 */
[----:B-1----:R-:W-:Y:S01]  /*1620*/  FADD.FTZ R69, R69, 1 ;  /* 0x3f80000045457421 */ /* 0x002fe20000010000 */
[----:B------:R-:W-:Y:S01]  /*1630*/  FMUL.FTZ R41, R41, R64 ;  /* 0x0000004029297220 */ /* 0x000fe20000410000 */
[----:B------:R-:W-:Y:S01]  /*1640*/  FMUL.FTZ R66, R61, R66 ;  /* 0x000000423d427220 */ /* 0x000fe20000410000 */
[----:B---3--:R-:W-:Y:S01]  /*1650*/  FADD.FTZ R80, R80, 1 ;  /* 0x3f80000050507421 */ /* 0x008fe20000010000 */
[----:B------:R-:W-:Y:S01]  /*1660*/  FFMA.FTZ R68, R47, R68, 1 ;  /* 0x3f8000002f447423 */ /* 0x000fe20000010044 */
[----:B------:R-:W-:Y:S01]  /*1670*/  FFMA.FTZ R56, R23, R42, R56 ;  /* 0x0000002a17387223 */ /* 0x000fe20000010038 */
[----:B------:R-:W-:Y:S01]  /*1680*/  FMUL.FTZ R47, R3, R41 ;  /* 0x00000029032f7220 */ /* 0x000fe20000410000 */
[----:B------:R-:W-:Y:S01]  /*1690*/  FMUL.FTZ R78, R63, R78 ;  /* 0x0000004e3f4e7220 */ /* 0x000fe20000410000 */
[----:B0-----:R-:W-:-:S02]  /*16a0*/  HADD2.F32 R45, -RZ, R57.H0_H0 ;  /* 0x20000039ff2d7230 */ /* 0x001fc40000004100 */
[----:B------:R-:W-:Y:S01]  /*16b0*/  FMUL.FTZ R43, R43, R66 ;  /* 0x000000422b2b7220 */ /* 0x000fe20000410000 */
[----:B------:R-:W0:Y:S01]  /*16c0*/  MUFU.RCP R69, R69 ;  /* 0x0000004500457308 */ /* 0x000e220000001000 */
[----:B------:R-:W-:Y:S01]  /*16d0*/  FFMA.FTZ R56, R27, R48, R56 ;  /* 0x000000301b387223 */ /* 0x000fe20000010038 */
[----:B------:R-:W-:Y:S01]  /*16e0*/  FFMA.FTZ R47, R30, R47, R51 ;  /* 0x0000002f1e2f7223 */ /* 0x000fe20000010033 */
[----:B--2---:R-:W-:Y:S01]  /*16f0*/  FADD.FTZ R59, R59, 1 ;  /* 0x3f8000003b3b7421 */ /* 0x004fe20000010000 */
[----:B------:R-:W-:Y:S01]  /*1700*/  FMUL.FTZ R45, R45, R78 ;  /* 0x0000004e2d2d7220 */ /* 0x000fe20000410000 */
[----:B------:R-:W-:Y:S01]  /*1710*/  FMUL.FTZ R51, R21, R43 ;  /* 0x0000002b15337220 */ /* 0x000fe20000410000 */
[----:B------:R-:W-:Y:S02]  /*1720*/  HADD2.F32 R57, -RZ, R57.H1_H1 ;  /* 0x30000039ff397230 */ /* 0x000fe40000004100 */
[----:B------:R-:W1:Y:S01]  /*1730*/  MUFU.RCP R80, R80 ;  /* 0x0000005000507308 */ /* 0x000e620000001000 */
[----:B------:R-:W-:Y:S01]  /*1740*/  FMUL.FTZ R68, R79, R68 ;  /* 0x000000444f447220 */ /* 0x000fe20000410000 */
[----:B------:R-:W-:Y:S01]  /*1750*/  FFMA.FTZ R56, R3, R33, R56 ;  /* 0x0000002103387223 */ /* 0x000fe20000010038 */
[----:B------:R-:W-:Y:S01]  /*1760*/  FFMA.FTZ R51, R32, R51, R47 ;  /* 0x0000003320337223 */ /* 0x000fe2000001002f */
[----:B------:R-:W-:Y:S01]  /*1770*/  FMUL.FTZ R53, R23, R45 ;  /* 0x0000002d17357220 */ /* 0x000fe20000410000 */
[----:B------:R-:W-:Y:S01]  /*1780*/  FMUL.FTZ R47, R57, R68 ;  /* 0x00000044392f7220 */ /* 0x000fe20000410000 */
[----:B------:R-:W-:-:S02]  /*1790*/  FFMA.FTZ R56, R21, R35, R56 ;  /* 0x0000002315387223 */ /* 0x000fc40000010038 */
[----:B------:R-:W2:Y:S01]  /*17a0*/  MUFU.RCP R59, R59 ;  /* 0x0000003b003b7308 */ /* 0x000ea20000001000 */
[----:B----4-:R-:W-:Y:S01]  /*17b0*/  FADD.FTZ R64, -R49, 1 ;  /* 0x3f80000031407421 */ /* 0x010fe20000010100 */
[----:B------:R-:W-:Y:S01]  /*17c0*/  FFMA.FTZ R51, R34, R53, R51 ;  /* 0x0000003522337223 */ /* 0x000fe20000010033 */
[----:B------:R-:W-:Y:S01]  /*17d0*/  FMUL.FTZ R53, R27, R47 ;  /* 0x0000002f1b357220 */ /* 0x000fe20000410000 */
[----:B------:R-:W-:Y:S01]  /*17e0*/  FFMA.FTZ R56, R23, R37, R56 ;  /* 0x0000002517387223 */ /* 0x000fe20000010038 */
[----:B------:R-:W-:Y:S02]  /*17f0*/  FFMA.FTZ R64, R67, R64, 1 ;  /* 0x3f80000043407423 */ /* 0x000fe40000010040 */
[----:B------:R-:W-:Y:S01]  /*1800*/  FFMA.FTZ R53, R36, R53, R51 ;  /* 0x0000003524357223 */ /* 0x000fe20000010033 */
[----:B0-----:R-:W-:Y:S01]  /*1810*/  FADD.FTZ R51, -R69, 1 ;  /* 0x3f80000045337421 */ /* 0x001fe20000010100 */
[----:B------:R-:W-:Y:S01]  /*1820*/  FFMA.FTZ R56, R27, R39, R56 ;  /* 0x000000271b387223 */ /* 0x000fe20000010038 */
[----:B------:R-:W-:Y:S01]  /*1830*/  FMUL.FTZ R64, R49, R64 ;  /* 0x0000004031407220 */ /* 0x000fe20000410000 */
[----:B-1----:R-:W-:Y:S01]  /*1840*/  FADD.FTZ R57, -R80, 1 ;  /* 0x3f80000050397421 */ /* 0x002fe20000010100 */
[----:B------:R-:W-:-:S02]  /*1850*/  HADD2.F32 R49, -RZ, R54.H0_H0 ;  /* 0x20000036ff317230 */ /* 0x000fc40000004100 */
[----:B------:R-:W-:Y:S01]  /*1860*/  FFMA.FTZ R62, R62, R51, 1 ;  /* 0x3f8000003e3e7423 */ /* 0x000fe20000010033 */
[----:B------:R-:W-:Y:S01]  /*1870*/  FFMA.FTZ R56, R3, R41, R56 ;  /* 0x0000002903387223 */ /* 0x000fe20000010038 */
[----:B------:R-:W-:Y:S01]  /*1880*/  FFMA.FTZ R57, R60, R57, 1 ;  /* 0x3f8000003c397423 */ /* 0x000fe20000010039 */
[----:B------:R-:W-:Y:S02]  /*1890*/  HADD2.F32 R51, -RZ, R54.H1_H1 ;  /* 0x30000036ff337230 */ /* 0x000fe40000004100 */
[----:B------:R-:W-:Y:S01]  /*18a0*/  FMUL.FTZ R49, R49, R64 ;  /* 0x0000004031317220 */ /* 0x000fe20000410000 */
[----:B--2---:R-:W-:Y:S01]  /*18b0*/  FADD.FTZ R61, -R59, 1 ;  /* 0x3f8000003b3d7421 */ /* 0x004fe20000010100 */
[----:B------:R-:W-:Y:S01]  /*18c0*/  FMUL.FTZ R62, R69, R62 ;  /* 0x0000003e453e7220 */ /* 0x000fe20000410000 */
[----:B------:R-:W-:Y:S01]  /*18d0*/  FFMA.FTZ R56, R21, R43, R56 ;  /* 0x0000002b15387223 */ /* 0x000fe20000010038 */
[----:B------:R-:W-:Y:S01]  /*18e0*/  FMUL.FTZ R80, R80, R57 ;  /* 0x0000003950507220 */ /* 0x000fe20000410000 */
[----:B------:R-:W-:Y:S01]  /*18f0*/  FMUL.FTZ R54, R3, R49 ;  /* 0x0000003103367220 */ /* 0x000fe20000410000 */
[----:B------:R-:W-:-:S02]  /*1900*/  HADD2.F32 R57, -RZ, R55.H0_H0 ;  /* 0x20000037ff397230 */ /* 0x000fc40000004100 */
[----:B------:R-:W-:Y:S01]  /*1910*/  FFMA.FTZ R58, R58, R61, 1 ;  /* 0x3f8000003a3a7423 */ /* 0x000fe2000001003d */
[----:B------:R-:W-:Y:S01]  /*1920*/  FFMA.FTZ R56, R23, R45, R56 ;  /* 0x0000002d17387223 */ /* 0x000fe20000010038 */
[----:B------:R-:W-:Y:S01]  /*1930*/  FMUL.FTZ R51, R51, R62 ;  /* 0x0000003e33337220 */ /* 0x000fe20000410000 */
[----:B------:R-:W-:Y:S02]  /*1940*/  HADD2.F32 R85, -RZ, R55.H1_H1 ;  /* 0x30000037ff557230 */ /* 0x000fe40000004100 */
[----:B------:R-:W-:Y:S01]  /*1950*/  FFMA.FTZ R55, R44, R54, R53 ;  /* 0x000000362c377223 */ /* 0x000fe20000010035 */
[----:B------:R-:W-:Y:S01]  /*1960*/  FMUL.FTZ R58, R59, R58 ;  /* 0x0000003a3b3a7220 */ /* 0x000fe20000410000 */
[----:B------:R-:W-:Y:S01]  /*1970*/  FFMA.FTZ R56, R27, R47, R56 ;  /* 0x0000002f1b387223 */ /* 0x000fe20000010038 */
[----:B------:R-:W-:Y:S01]  /*1980*/  FMUL.FTZ R54, R21, R51 ;  /* 0x0000003315367220 */ /* 0x000fe20000410000 */
[----:B------:R-:W-:Y:S01]  /*1990*/  FMUL.FTZ R53, R57, R80 ;  /* 0x0000005039357220 */ /* 0x000fe20000410000 */
[----:B------:R-:W-:Y:S01]  /*19a0*/  IADD3 R92, P0, R90, 0x4, RZ ;  /* 0x000000045a5c7810 */ /* 0x000fe20007f1e0ff */
[----:B------:R-:W-:Y:S01]  /*19b0*/  FFMA.FTZ R56, R3, R49, R56 ;  /* 0x0000003103387223 */ /* 0x000fe20000010038 */
[----:B------:R-:W-:Y:S01]  /*19c0*/  FMUL.FTZ R85, R85, R58 ;  /* 0x0000003a55557220 */ /* 0x000fe20000410000 */
[----:B------:R-:W-:Y:S01]  /*19d0*/  FFMA.FTZ R55, R46, R54, R55 ;  /* 0x000000362e377223 */ /* 0x000fe20000010037 */
[----:B------:R-:W-:Y:S01]  /*19e0*/  FMUL.FTZ R57, R23, R53 ;  /* 0x0000003517397220 */ /* 0x000fe20000410000 */
[----:B------:R-:W-:-:S02]  /*19f0*/  IADD3.X R91, RZ, R91, RZ, P0, !PT ;  /* 0x0000005bff5b7210 */ /* 0x000fc400007fe4ff */
[----:B------:R-:W-:Y:S01]  /*1a00*/  ISETP.GE.U32.AND P0, PT, R92, UR10, PT ;  /* 0x0000000a5c007c0c */ /* 0x000fe2000bf06070 */
[----:B------:R-:W-:Y:S01]  /*1a10*/  FFMA.FTZ R56, R21, R51, R56 ;  /* 0x0000003315387223 */ /* 0x000fe20000010038 */
[----:B------:R-:W-:Y:S01]  /*1a20*/  FMUL.FTZ R58, R27, R85 ;  /* 0x000000551b3a7220 */ /* 0x000fe20000410000 */
[----:B------:R-:W-:Y:S01]  /*1a30*/  FFMA.FTZ R55, R50, R57, R55 ;  /* 0x0000003932377223 */ /* 0x000fe20000010037 */
[----:B------:R-:W-:Y:S01]  /*1a40*/  ISETP.GE.AND.EX P0, PT, R91, UR6, PT, P0 ;  /* 0x000000065b007c0c */ /* 0x000fe2000bf06300 */
[----:B------:R-:W-:Y:S01]  /*1a50*/  FFMA.FTZ R54, R23, R53, R56 ;  /* 0x0000003517367223 */ /* 0x000fe20000010038 */
[----:B------:R-:W-:Y:S01]  /*1a60*/  FFMA.FTZ R57, R5, R38, R70 ;  /* 0x0000002605397223 */ /* 0x000fe20000010046 */
        /* <DEDUP_REMOVED lines=26> */
[----:B------:R-:W-:Y:S01]  /*1c10*/  HFMA2.MMA R64, -RZ, RZ, 0, 0 ;  /* 0x00000000ff407435 */ /* 0x000fe200000001ff */
[----:B------:R-:W-:Y:S01]  /*1c20*/  ISETP.GT.U32.AND P1, PT, R4, 0xf, PT ;  /* 0x0000000f0400780c */ /* 0x000fe20003f24070 */
        /* <DEDUP_REMOVED lines=27> */
[-C--:B------:R-:W-:Y:S01]  /*1de0*/  LEA R69, R10, R60.reuse, 0x3 ;  /* 0x0000003c0a457211 */ /* 0x080fe200078e18ff */
[----:B------:R-:W-:Y:S01]  /*1df0*/  STS.64 [R59], R72 ;  /* 0x000000483b007388 */ /* 0x000fe20000000a00 */
[-C--:B------:R-:W-:Y:S02]  /*1e00*/  LEA R54, R8, R55.reuse, 0x3 ;  /* 0x0000003708367211 */ /* 0x080fe400078e18ff */
[----:B------:R-:W-:Y:S01]  /*1e10*/  LEA R56, R9, R55, 0x3 ;  /* 0x0000003709387211 */ /* 0x000fe200078e18ff */
[----:B------:R0:W-:Y:S01]  /*1e20*/  STS.64 [R62], R74 ;  /* 0x0000004a3e007388 */ /* 0x0001e20000000a00 */
[----:B------:R-:W-:-:S03]  /*1e30*/  LEA R60, R11, R60, 0x3 ;  /* 0x0000003c0b3c7211 */ /* 0x000fc600078e18ff */
        /* <DEDUP_REMOVED lines=26> */
.L_x_3130:
        /* <DEDUP_REMOVED lines=15> */
[----:B------:R-:W-:Y:S02]  /*20d0*/  SHF.R.S32.HI R59, RZ, 0x1f, R56 ;  /* 0x0000001fff3b7819 */ /* 0x000fe40000011438 */
[----:B------:R-:W-:Y:S02]  /*20e0*/  LEA.HI R57, R55, R54, RZ, 0x2 ;  /* 0x0000003637397211 */ /* 0x000fe400078f10ff */
[----:B------:R-:W-:-:S02]  /*20f0*/  IADD3 R81, R98, 0x10, RZ ;  /* 0x0000001062517810 */ /* 0x000fc40007ffe0ff */
[----:B------:R-:W-:Y:S02]  /*2100*/  SHF.R.S32.HI R55, RZ, 0x1f, R58 ;  /* 0x0000001fff377819 */ /* 0x000fe4000001143a */
[C---:B------:R-:W-:Y:S02]  /*2110*/  IADD3 R78, R98.reuse, 0x1c, RZ ;  /* 0x0000001c624e7810 */ /* 0x040fe40007ffe0ff */
[----:B------:R-:W-:Y:S02]  /*2120*/  LEA.HI R59, R59, R56, RZ, 0x2 ;  /* 0x000000383b3b7211 */ /* 0x000fe400078f10ff */
[C---:B------:R-:W-:Y:S02]  /*2130*/  IADD3 R80, R98.reuse, 0x14, RZ ;  /* 0x0000001462507810 */ /* 0x040fe40007ffe0ff */
[----:B------:R-:W-:Y:S02]  /*2140*/  SHF.R.S32.HI R56, RZ, 0x1f, R81 ;  /* 0x0000001fff387819 */ /* 0x000fe40000011451 */
[----:B------:R-:W-:-:S02]  /*2150*/  IADD3 R63, R98, 0x24, RZ ;  /* 0x00000024623f7810 */ /* 0x000fc40007ffe0ff */
[----:B------:R-:W-:Y:S02]  /*2160*/  LEA.HI R54, R55, R58, RZ, 0x2 ;  /* 0x0000003a37367211 */ /* 0x000fe400078f10ff */
[----:B------:R-:W-:Y:S02]  /*2170*/  SHF.R.S32.HI R55, RZ, 0x1f, R78 ;  /* 0x0000001fff377819 */ /* 0x000fe4000001144e */
[----:B------:R-:W-:Y:S02]  /*2180*/  SHF.R.S32.HI R61, RZ, 0x1f, R80 ;  /* 0x0000001fff3d7819 */ /* 0x000fe40000011450 */
[----:B------:R-:W-:Y:S02]  /*2190*/  LEA.HI R81, R56, R81, RZ, 0x2 ;  /* 0x0000005138517211 */ /* 0x000fe400078f10ff */
[----:B------:R-:W-:Y:S02]  /*21a0*/  SHF.R.S32.HI R58, RZ, 0x1f, R63 ;  /* 0x0000001fff3a7819 */ /* 0x000fe4000001143f */
[----:B------:R-:W-:-:S02]  /*21b0*/  SHF.R.S32.HI R56, RZ, 0x1f, R79 ;  /* 0x0000001fff387819 */ /* 0x000fc4000001144f */
[C---:B------:R-:W-:Y:S02]  /*21c0*/  IADD3 R62, R98.reuse, 0x28, RZ ;  /* 0x00000028623e7810 */ /* 0x040fe40007ffe0ff */
[----:B------:R-:W-:Y:S02]  /*21d0*/  IADD3 R69, R98, 0x20, RZ ;  /* 0x0000002062457810 */ /* 0x000fe40007ffe0ff */
[----:B------:R-:W-:Y:S02]  /*21e0*/  LEA.HI R78, R55, R78, RZ, 0x2 ;  /* 0x0000004e374e7211 */ /* 0x000fe400078f10ff */
[----:B------:R-:W-:Y:S02]  /*21f0*/  SHF.R.S32.HI R55, RZ, 0x1f, R98 ;  /* 0x0000001fff377819 */ /* 0x000fe40000011462 */
[----:B------:R-:W-:Y:S02]  /*2200*/  LEA.HI R80, R61, R80, RZ, 0x2 ;  /* 0x000000503d507211 */ /* 0x000fe400078f10ff */
[----:B------:R-:W-:Y:S01]  /*2210*/  LEA.HI R63, R58, R63, RZ, 0x2 ;  /* 0x0000003f3a3f7211 */ /* 0x000fe200078f10ff */
[----:B------:R-:W-:Y:S01]  /*2220*/  VIADD R58, R98, 0x2c ;  /* 0x0000002c623a7836 */ /* 0x000fe20000000000 */
[----:B------:R-:W-:-:S02]  /*2230*/  LEA.HI R79, R56, R79, RZ, 0x2 ;  /* 0x0000004f384f7211 */ /* 0x000fc400078f10ff */
[----:B------:R-:W-:Y:S02]  /*2240*/  SHF.R.S32.HI R61, RZ, 0x1f, R62 ;  /* 0x0000001fff3d7819 */ /* 0x000fe4000001143e */
[----:B------:R-:W-:Y:S02]  /*2250*/  SHF.R.S32.HI R56, RZ, 0x1f, R69 ;  /* 0x0000001fff387819 */ /* 0x000fe40000011445 */
[----:B------:R-:W-:Y:S02]  /*2260*/  LEA.HI R55, R55, R98, RZ, 0x2 ;  /* 0x0000006237377211 */ /* 0x000fe400078f10ff */
[----:B------:R-:W-:Y:S02]  /*2270*/  LEA.HI R62, R61, R62, RZ, 0x2 ;  /* 0x0000003e3d3e7211 */ /* 0x000fe400078f10ff */
[----:B------:R-:W-:Y:S02]  /*2280*/  LEA.HI R69, R56, R69, RZ, 0x2 ;  /* 0x0000004538457211 */ /* 0x000fe400078f10ff */
[----:B------:R-:W-:-:S02]  /*2290*/  SHF.R.S32.HI R61, RZ, 0x1f, R58 ;  /* 0x0000001fff3d7819 */ /* 0x000fc4000001143a */
[----:B------:R-:W-:Y:S01]  /*22a0*/  SHF.R.S32.HI R56, RZ, 0x2, R55 ;  /* 0x00000002ff387819 */ /* 0x000fe20000011437 */
[----:B------:R-:W-:Y:S01]  /*22b0*/  VIADD R55, R98, 0x3c ;  /* 0x0000003c62377836 */ /* 0x000fe20000000000 */
[----:B------:R-:W-:Y:S02]  /*22c0*/  LEA.HI R61, R61, R58, RZ, 0x2 ;  /* 0x0000003a3d3d7211 */ /* 0x000fe400078f10ff */
[----:B------:R-:W-:Y:S01]  /*22d0*/  SHF.R.S32.HI R58, RZ, 0x2, R57 ;  /* 0x00000002ff3a7819 */ /* 0x000fe20000011439 */
[----:B------:R-:W-:Y:S01]  /*22e0*/  IMAD R56, R56, 0x18, R87 ;  /* 0x0000001838387824 */ /* 0x000fe200078e0257 */
[----:B------:R-:W-:Y:S02]  /*22f0*/  SHF.R.S32.HI R64, RZ, 0x2, R59 ;  /* 0x00000002ff407819 */ /* 0x000fe4000001143b */
[----:B------:R-:W-:Y:S01]  /*2300*/  IADD3 R60, R98, 0x30, RZ ;  /* 0x00000030623c7810 */ /* 0x000fe20007ffe0ff */
[--C-:B------:R-:W-:Y:S01]  /*2310*/  IMAD R58, R58, 0x18, R87.reuse ;  /* 0x000000183a3a7824 */ /* 0x100fe200078e0257 */
[----:B------:R-:W-:Y:S01]  /*2320*/  IADD3 R56, R56, R93, RZ ;  /* 0x0000005d38387210 */ /* 0x000fe20007ffe0ff */
[----:B------:R-:W-:Y:S01]  /*2330*/  IMAD R66, R64, 0x18, R87 ;  /* 0x0000001840427824 */ /* 0x000fe200078e0257 */
[----:B------:R-:W-:-:S02]  /*2340*/  SHF.R.S32.HI R94, RZ, 0x1f, R55 ;  /* 0x0000001fff5e7819 */ /* 0x000fc40000011437 */
[C---:B------:R-:W-:Y:S02]  /*2350*/  IADD3 R58, R93.reuse, R58, RZ ;  /* 0x0000003a5d3a7210 */ /* 0x040fe40007ffe0ff */
[----:B------:R-:W0:Y:S01]  /*2360*/  LDS.64 R56, [R56] ;  /* 0x0000000038387984 */ /* 0x000e220000000a00 */
[----:B------:R-:W-:Y:S02]  /*2370*/  IADD3 R103, R98, 0x34, RZ ;  /* 0x0000003462677810 */ /* 0x000fe40007ffe0ff */
[----:B------:R-:W-:Y:S01]  /*2380*/  SHF.R.S32.HI R65, RZ, 0x1f, R60 ;  /* 0x0000001fff417819 */ /* 0x000fe2000001143c */
[----:B------:R-:W1:Y:S01]  /*2390*/  LDS.64 R58, [R58] ;  /* 0x000000003a3a7984 */ /* 0x000e620000000a00 */
[----:B------:R-:W-:Y:S02]  /*23a0*/  LEA.HI R64, R94, R55, RZ, 0x2 ;  /* 0x000000375e407211 */ /* 0x000fe400078f10ff */
[----:B------:R-:W-:Y:S02]  /*23b0*/  IADD3 R55, R93, R66, RZ ;  /* 0x000000425d377210 */ /* 0x000fe40007ffe0ff */
[----:B------:R-:W-:-:S02]  /*23c0*/  SHF.R.S32.HI R68, RZ, 0x1f, R103 ;  /* 0x0000001fff447819 */ /* 0x000fc40000011467 */
[----:B------:R-:W-:Y:S02]  /*23d0*/  SHF.R.S32.HI R66, RZ, 0x2, R54 ;  /* 0x00000002ff427819 */ /* 0x000fe40000011436 */
[----:B------:R-:W-:Y:S01]  /*23e0*/  LEA.HI R60, R65, R60, RZ, 0x2 ;  /* 0x0000003c413c7211 */ /* 0x000fe200078f10ff */
[----:B------:R-:W2:Y:S01]  /*23f0*/  LDS.64 R54, [R55] ;  /* 0x0000000037367984 */ /* 0x000ea20000000a00 */
[----:B------:R-:W-:Y:S01]  /*2400*/  IADD3 R67, R98, 0x40, RZ ;  /* 0x0000004062437810 */ /* 0x000fe20007ffe0ff */
[----:B------:R-:W-:Y:S01]  /*2410*/  IMAD R66, R66, 0x18, R87 ;  /* 0x0000001842427824 */ /* 0x000fe200078e0257 */
[----:B------:R-:W-:Y:S02]  /*2420*/  IADD3 R65, R98, 0x38, RZ ;  /* 0x0000003862417810 */ /* 0x000fe40007ffe0ff */
[----:B------:R-:W-:Y:S02]  /*2430*/  LEA.HI R103, R68, R103, RZ, 0x2 ;  /* 0x0000006744677211 */ /* 0x000fe400078f10ff */
[----:B------:R-:W-:-:S02]  /*2440*/  SHF.R.S32.HI R68, RZ, 0x1f, R67 ;  /* 0x0000001fff447819 */ /* 0x000fc40000011443 */
[----:B------:R-:W-:Y:S02]  /*2450*/  SHF.R.S32.HI R82, RZ, 0x1f, R65 ;  /* 0x0000001fff527819 */ /* 0x000fe40000011441 */
[----:B------:R-:W-:Y:S02]  /*2460*/  IADD3 R100, R98, 0x48, RZ ;  /* 0x0000004862647810 */ /* 0x000fe40007ffe0ff */
[----:B------:R-:W-:Y:S02]  /*2470*/  LEA.HI R68, R68, R67, RZ, 0x2 ;  /* 0x0000004344447211 */ /* 0x000fe400078f10ff */
[----:B------:R-:W-:Y:S02]  /*2480*/  LEA.HI R65, R82, R65, RZ, 0x2 ;  /* 0x0000004152417211 */ /* 0x000fe400078f10ff */
[----:B------:R-:W-:Y:S02]  /*2490*/  SHF.R.S32.HI R67, RZ, 0x1f, R100 ;  /* 0x0000001fff437819 */ /* 0x000fe40000011464 */
[----:B------:R-:W-:-:S02]  /*24a0*/  IADD3 R66, R93, R66, RZ ;  /* 0x000000425d427210 */ /* 0x000fc40007ffe0ff */
[----:B------:R-:W-:Y:S02]  /*24b0*/  SHF.R.S32.HI R82, RZ, 0x1f, R99 ;  /* 0x0000001fff527819 */ /* 0x000fe40000011463 */
[----:B------:R-:W-:Y:S02]  /*24c0*/  IADD3 R101, R98, 0x4c, RZ ;  /* 0x0000004c62657810 */ /* 0x000fe40007ffe0ff */
[----:B------:R-:W-:Y:S02]  /*24d0*/  LEA.HI R99, R82, R99, RZ, 0x2 ;  /* 0x0000006352637211 */ /* 0x000fe400078f10ff */
[----:B------:R-:W-:Y:S02]  /*24e0*/  LEA.HI R100, R67, R100, RZ, 0x2 ;  /* 0x0000006443647211 */ /* 0x000fe400078f10ff */
[----:B------:R-:W-:Y:S01]  /*24f0*/  SHF.R.S32.HI R82, RZ, 0x1f, R101 ;  /* 0x0000001fff527819 */ /* 0x000fe20000011465 */
[----:B------:R-:W3:Y:S01]  /*2500*/  LDS.64 R66, [R66] ;  /* 0x0000000042427984 */ /* 0x000ee20000000a00 */
[----:B------:R-:W-:-:S02]  /*2510*/  IADD3 R102, R98, 0x50, RZ ;  /* 0x0000005062667810 */ /* 0x000fc40007ffe0ff */
[----:B------:R-:W-:Y:S02]  /*2520*/  LEA.HI R101, R82, R101, RZ, 0x2 ;  /* 0x0000006552657211 */ /* 0x000fe400078f10ff */
[----:B------:R-:W-:Y:S02]  /*2530*/  SHF.R.S32.HI R82, RZ, 0x1f, R97 ;  /* 0x0000001fff527819 */ /* 0x000fe40000011461 */
[----:B------:R-:W-:Y:S02]  /*2540*/  SHF.R.S32.HI R80, RZ, 0x2, R80 ;  /* 0x00000002ff507819 */ /* 0x000fe40000011450 */
[----:B------:R-:W-:Y:S02]  /*2550*/  LEA.HI R97, R82, R97, RZ, 0x2 ;  /* 0x0000006152617211 */ /* 0x000fe400078f10ff */
[----:B------:R-:W-:Y:S01]  /*2560*/  SHF.R.S32.HI R82, RZ, 0x2, R81 ;  /* 0x00000002ff527819 */ /* 0x000fe20000011451 */
[----:B0-----:R-:W-:Y:S01]  /*2570*/  FADD.FTZ R81, RZ, R56 ;  /* 0x00000038ff517221 */ /* 0x001fe20000010000 */
[----:B------:R-:W-:Y:S01]  /*2580*/  SHF.R.S32.HI R83, RZ, 0x1f, R102 ;  /* 0x0000001fff537819 */ /* 0x000fe20000011466 */
[--C-:B------:R-:W-:Y:S01]  /*2590*/  IMAD R80, R80, 0x18, R87.reuse ;  /* 0x0000001850507824 */ /* 0x100fe200078e0257 */
[----:B------:R-:W-:Y:S01]  /*25a0*/  IADD3 R96, R98, 0x58, RZ ;  /* 0x0000005862607810 */ /* 0x000fe20007ffe0ff */
[----:B------:R-:W-:-:S02]  /*25b0*/  IMAD R82, R82, 0x18, R87 ;  /* 0x0000001852527824 */ /* 0x000fc400078e0257 */
[----:B-1----:R-:W-:Y:S01]  /*25c0*/  FADD.FTZ R81, R81, R58 ;  /* 0x0000003a51517221 */ /* 0x002fe20000010000 */
[----:B------:R-:W-:Y:S01]  /*25d0*/  SHF.R.S32.HI R58, RZ, 0x2, R79 ;  /* 0x00000002ff3a7819 */ /* 0x000fe2000001144f */
[----:B------:R-:W-:Y:S01]  /*25e0*/  FADD.FTZ R56, RZ, R57 ;  /* 0x00000039ff387221 */ /* 0x000fe20000010000 */
[----:B------:R-:W-:Y:S01]  /*25f0*/  LEA.HI R102, R83, R102, RZ, 0x2 ;  /* 0x0000006653667211 */ /* 0x000fe200078f10ff */
[----:B--2---:R-:W-:Y:S01]  /*2600*/  FADD.FTZ R57, R81, R54 ;  /* 0x0000003651397221 */ /* 0x004fe20000010000 */
[C---:B------:R-:W-:Y:S01]  /*2610*/  IADD3 R79, R93.reuse, R82, RZ ;  /* 0x000000525d4f7210 */ /* 0x040fe20007ffe0ff */
[----:B------:R-:W-:Y:S01]  /*2620*/  IMAD R58, R58, 0x18, R87 ;  /* 0x000000183a3a7824 */ /* 0x000fe200078e0257 */
[----:B------:R-:W-:Y:S01]  /*2630*/  IADD3 R94, R98, 0x5c, RZ ;  /* 0x0000005c625e7810 */ /* 0x000fe20007ffe0ff */
[----:B------:R-:W-:Y:S01]  /*2640*/  FADD.FTZ R56, R56, R59 ;  /* 0x0000003b38387221 */ /* 0x000fe20000010000 */
[----:B------:R-:W-:Y:S01]  /*2650*/  SHF.R.S32.HI R83, RZ, 0x1f, R96 ;  /* 0x0000001fff537819 */ /* 0x000fe20000011460 */
[----:B------:R-:W-:Y:S01]  /*2660*/  IMAD.IADD R58, R93, 0x1, R58 ;  /* 0x000000015d3a7824 */ /* 0x000fe200078e023a */
[----:B------:R-:W-:-:S02]  /*2670*/  IADD3 R104, R98, 0x60, RZ ;  /* 0x0000006062687810 */ /* 0x000fc40007ffe0ff */
[----:B------:R-:W-:Y:S02]  /*2680*/  SHF.R.S32.HI R82, RZ, 0x2, R78 ;  /* 0x00000002ff527819 */ /* 0x000fe4000001144e */
[----:B------:R-:W0:Y:S01]  /*2690*/  LDS.64 R78, [R79] ;  /* 0x000000004f4e7984 */ /* 0x000e220000000a00 */
[----:B------:R-:W-:Y:S02]  /*26a0*/  SHF.R.S32.HI R95, RZ, 0x1f, R94 ;  /* 0x0000001fff5f7819 */ /* 0x000fe4000001145e */
[----:B------:R-:W-:Y:S01]  /*26b0*/  LEA.HI R96, R83, R96, RZ, 0x2 ;  /* 0x0000006053607211 */ /* 0x000fe200078f10ff */
[----:B------:R-:W-:Y:S01]  /*26c0*/  IMAD R82, R82, 0x18, R87 ;  /* 0x0000001852527824 */ /* 0x000fe200078e0257 */
[----:B------:R-:W-:Y:S02]  /*26d0*/  IADD3 R80, R93, R80, RZ ;  /* 0x000000505d507210 */ /* 0x000fe40007ffe0ff */
[----:B------:R-:W-:Y:S02]  /*26e0*/  SHF.R.S32.HI R83, RZ, 0x1f, R104 ;  /* 0x0000001fff537819 */ /* 0x000fe40000011468 */
[----:B------:R-:W-:Y:S01]  /*26f0*/  SHF.R.S32.HI R54, RZ, 0x2, R69 ;  /* 0x00000002ff367819 */ /* 0x000fe20000011445 */
[----:B---3--:R-:W-:Y:S01]  /*2700*/  FADD.FTZ R69, R57, R66 ;  /* 0x0000004239457221 */ /* 0x008fe20000010000 */
[----:B------:R-:W-:Y:S01]  /*2710*/  LEA.HI R94, R95, R94, RZ, 0x2 ;  /* 0x0000005e5f5e7211 */ /* 0x000fe200078f10ff */
[----:B------:R-:W1:Y:S01]  /*2720*/  LDS.64 R80, [R80] ;  /* 0x0000000050507984 */ /* 0x000e620000000a00 */
[----:B------:R-:W-:Y:S01]  /*2730*/  LEA.HI R95, R83, R104, RZ, 0x2 ;  /* 0x00000068535f7211 */ /* 0x000fe200078f10ff */
[----:B------:R-:W-:Y:S01]  /*2740*/  FADD.FTZ R104, R56, R55 ;  /* 0x0000003738687221 */ /* 0x000fe20000010000 */
[----:B------:R-:W-:Y:S01]  /*2750*/  SHF.R.S32.HI R106, RZ, 0x2, R63 ;  /* 0x00000002ff6a7819 */ /* 0x000fe2000001143f */
[----:B------:R-:W-:Y:S01]  /*2760*/  IMAD R56, R54, 0x18, R87 ;  /* 0x0000001836387824 */ /* 0x000fe200078e0257 */
[C---:B------:R-:W-:Y:S01]  /*2770*/  IADD3 R54, R93.reuse, R82, RZ ;  /* 0x000000525d367210 */ /* 0x040fe20007ffe0ff */
[----:B------:R-:W-:Y:S01]  /*2780*/  FADD.FTZ R104, R104, R67 ;  /* 0x0000004368687221 */ /* 0x000fe20000010000 */
[----:B------:R-:W2:Y:S01]  /*2790*/  LDS.64 R82, [R58] ;  /* 0x000000003a527984 */ /* 0x000ea20000000a00 */
[----:B------:R-:W-:Y:S01]  /*27a0*/  SHF.R.S32.HI R62, RZ, 0x2, R62 ;  /* 0x00000002ff3e7819 */ /* 0x000fe2000001143e */
[----:B------:R-:W-:Y:S01]  /*27b0*/  IMAD R106, R106, 0x18, R87 ;  /* 0x000000186a6a7824 */ /* 0x000fe200078e0257 */
[C---:B------:R-:W-:Y:S01]  /*27c0*/  IADD3 R56, R93.reuse, R56, RZ ;  /* 0x000000385d387210 */ /* 0x040fe20007ffe0ff */
[----:B------:R-:W3:Y:S01]  /*27d0*/  LDS.64 R54, [R54] ;  /* 0x0000000036367984 */ /* 0x000ee20000000a00 */
[----:B------:R-:W-:Y:S01]  /*27e0*/  SHF.R.S32.HI R66, RZ, 0x2, R61 ;  /* 0x00000002ff427819 */ /* 0x000fe2000001143d */
[----:B------:R-:W-:Y:S01]  /*27f0*/  IMAD R62, R62, 0x18, R87 ;  /* 0x000000183e3e7824 */ /* 0x000fe200078e0257 */
[----:B------:R-:W-:-:S02]  /*2800*/  IADD3 R59, R93, R106, RZ ;  /* 0x0000006a5d3b7210 */ /* 0x000fc40007ffe0ff */
[----:B------:R-:W4:Y:S01]  /*2810*/  LDS.64 R56, [R56] ;  /* 0x0000000038387984 */ /* 0x000f220000000a00 */
[----:B------:R-:W-:Y:S01]  /*2820*/  SHF.R.S32.HI R106, RZ, 0x2, R60 ;  /* 0x00000002ff6a7819 */ /* 0x000fe2000001143c */
[----:B------:R-:W-:Y:S01]  /*2830*/  IMAD R66, R66, 0x18, R87 ;  /* 0x0000001842427824 */ /* 0x000fe200078e0257 */
[C---:B------:R-:W-:Y:S01]  /*2840*/  IADD3 R60, R93.reuse, R62, RZ ;  /* 0x0000003e5d3c7210 */ /* 0x040fe20007ffe0ff */
[----:B------:R-:W5:Y:S01]  /*2850*/  LDS.64 R58, [R59] ;  /* 0x000000003b3a7984 */ /* 0x000f620000000a00 */
[----:B------:R-:W-:Y:S01]  /*2860*/  SHF.R.S32.HI R108, RZ, 0x2, R103 ;  /* 0x00000002ff6c7819 */ /* 0x000fe20000011467 */
[----:B------:R-:W-:Y:S01]  /*2870*/  IMAD R106, R106, 0x18, R87 ;  /* 0x000000186a6a7824 */ /* 0x000fe200078e0257 */
[C---:B------:R-:W-:Y:S02]  /*2880*/  IADD3 R62, R93.reuse, R66, RZ ;  /* 0x000000425d3e7210 */ /* 0x040fe40007ffe0ff */
[----:B------:R-:W5:Y:S01]  /*2890*/  LDS.64 R60, [R60] ;  /* 0x000000003c3c7984 */ /* 0x000f620000000a00 */
[----:B------:R-:W-:Y:S01]  /*28a0*/  SHF.R.S32.HI R66, RZ, 0x2, R65 ;  /* 0x00000002ff427819 */ /* 0x000fe20000011441 */
[--C-:B------:R-:W-:Y:S01]  /*28b0*/  IMAD R108, R108, 0x18, R87.reuse ;  /* 0x000000186c6c7824 */ /* 0x100fe200078e0257 */
[----:B------:R-:W-:Y:S01]  /*28c0*/  SHF.R.S32.HI R110, RZ, 0x2, R64 ;  /* 0x00000002ff6e7819 */ /* 0x000fe20000011440 */
[C---:B------:R-:W-:Y:S01]  /*28d0*/  IMAD.IADD R65, R93.reuse, 0x1, R106 ;  /* 0x000000015d417824 */ /* 0x040fe200078e026a */
[----:B------:R-:W5:Y:S01]  /*28e0*/  LDS.64 R62, [R62] ;  /* 0x000000003e3e7984 */ /* 0x000f620000000a00 */
[--C-:B------:R-:W-:Y:S01]  /*28f0*/  IMAD R106, R66, 0x18, R87.reuse ;  /* 0x00000018426a7824 */ /* 0x100fe200078e0257 */
[----:B------:R-:W-:Y:S01]  /*2900*/  IADD3 R66, R93, R108, RZ ;  /* 0x0000006c5d427210 */ /* 0x000fe20007ffe0ff */
[----:B------:R-:W-:-:S02]  /*2910*/  IMAD R110, R110, 0x18, R87 ;  /* 0x000000186e6e7824 */ /* 0x000fc400078e0257 */
[----:B0-----:R-:W-:Y:S01]  /*2920*/  FADD.FTZ R103, R69, R78 ;  /* 0x0000004e45677221 */ /* 0x001fe20000010000 */
[----:B------:R-:W0:Y:S01]  /*2930*/  LDS.64 R64, [R65] ;  /* 0x0000000041407984 */ /* 0x000e220000000a00 */
[C---:B------:R-:W-:Y:S01]  /*2940*/  IADD3 R106, R93.reuse, R106, RZ ;  /* 0x0000006a5d6a7210 */ /* 0x040fe20007ffe0ff */
[----:B------:R-:W-:Y:S01]  /*2950*/  FADD.FTZ R104, R104, R79 ;  /* 0x0000004f68687221 */ /* 0x000fe20000010000 */
[----:B------:R-:W-:Y:S01]  /*2960*/  IADD3 R78, R93, R110, RZ ;  /* 0x0000006e5d4e7210 */ /* 0x000fe20007ffe0ff */
[----:B------:R-:W0:Y:S01]  /*2970*/  LDS.64 R66, [R66] ;  /* 0x0000000042427984 */ /* 0x000e220000000a00 */
[----:B------:R-:W-:Y:S01]  /*2980*/  SHF.R.S32.HI R108, RZ, 0x2, R68 ;  /* 0x00000002ff6c7819 */ /* 0x000fe20000011444 */
[----:B-1----:R-:W-:Y:S01]  /*2990*/  FADD.FTZ R103, R103, R80 ;  /* 0x0000005067677221 */ /* 0x002fe20000010000 */
[----:B------:R-:W-:Y:S01]  /*29a0*/  FADD.FTZ R104, R104, R81 ;  /* 0x0000005168687221 */ /* 0x000fe20000010000 */
[----:B------:R-:W1:Y:S01]  /*29b0*/  LDS.64 R68, [R106] ;  /* 0x000000006a447984 */ /* 0x000e620000000a00 */
[----:B------:R-:W-:Y:S01]  /*29c0*/  IADD3 R105, R98, 0x64, RZ ;  /* 0x0000006462697810 */ /* 0x000fe20007ffe0ff */
[----:B------:R-:W-:Y:S01]  /*29d0*/  IMAD R108, R108, 0x18, R87 ;  /* 0x000000186c6c7824 */ /* 0x000fe200078e0257 */
[----:B------:R-:W-:Y:S01]  /*29e0*/  SHF.R.S32.HI R102, RZ, 0x2, R102 ;  /* 0x00000002ff667819 */ /* 0x000fe20000011466 */
[----:B------:R-:W1:Y:S01]  /*29f0*/  LDS.64 R78, [R78] ;  /* 0x000000004e4e7984 */ /* 0x000e620000000a00 */
[----:B--2---:R-:W-:Y:S01]  /*2a00*/  FADD.FTZ R103, R103, R82 ;  /* 0x0000005267677221 */ /* 0x004fe20000010000 */
[----:B------:R-:W-:Y:S01]  /*2a10*/  FADD.FTZ R104, R104, R83 ;  /* 0x0000005368687221 */ /* 0x000fe20000010000 */
[----:B------:R-:W-:Y:S01]  /*2a20*/  IADD3 R80, R93, R108, RZ ;  /* 0x0000006c5d507210 */ /* 0x000fe20007ffe0ff */
[----:B------:R-:W-:-:S02]  /*2a30*/  VIADD R83, R98, 0x68 ;  /* 0x0000006862537836 */ /* 0x000fc40000000000 */
[----:B---3--:R-:W-:Y:S01]  /*2a40*/  FADD.FTZ R103, R103, R54 ;  /* 0x0000003667677221 */ /* 0x008fe20000010000 */
[----:B------:R-:W-:Y:S01]  /*2a50*/  FADD.FTZ R104, R104, R55 ;  /* 0x0000003768687221 */ /* 0x000fe20000010000 */
[----:B------:R-:W-:Y:S01]  /*2a60*/  IMAD R102, R102, 0x18, R87 ;  /* 0x0000001866667824 */ /* 0x000fe200078e0257 */
[----:B------:R-:W-:Y:S01]  /*2a70*/  SHF.R.S32.HI R96, RZ, 0x2, R96 ;  /* 0x00000002ff607819 */ /* 0x000fe20000011460 */
[----:B----4-:R-:W-:Y:S01]  /*2a80*/  FADD.FTZ R103, R103, R56 ;  /* 0x0000003867677221 */ /* 0x010fe20000010000 */
[----:B------:R-:W2:Y:S01]  /*2a90*/  LDS.64 R80, [R80] ;  /* 0x0000000050507984 */ /* 0x000ea20000000a00 */
[----:B------:R-:W-:Y:S01]  /*2aa0*/  SHF.R.S32.HI R54, RZ, 0x1f, R83 ;  /* 0x0000001fff367819 */ /* 0x000fe20000011453 */
[----:B------:R-:W-:Y:S01]  /*2ab0*/  FADD.FTZ R104, R104, R57 ;  /* 0x0000003968687221 */ /* 0x000fe20000010000 */
[----:B-----5:R-:W-:Y:S01]  /*2ac0*/  FADD.FTZ R103, R103, R58 ;  /* 0x0000003a67677221 */ /* 0x020fe20000010000 */
[----:B------:R-:W-:Y:S01]  /*2ad0*/  IADD3 R56, R98, 0x6c, RZ ;  /* 0x0000006c62387810 */ /* 0x000fe20007ffe0ff */
[----:B------:R-:W-:Y:S01]  /*2ae0*/  IMAD R96, R96, 0x18, R87 ;  /* 0x0000001860607824 */ /* 0x000fe200078e0257 */
[----:B------:R-:W-:Y:S01]  /*2af0*/  LEA.HI R83, R54, R83, RZ, 0x2 ;  /* 0x0000005336537211 */ /* 0x000fe200078f10ff */
[----:B------:R-:W-:Y:S01]  /*2b00*/  FADD.FTZ R104, R104, R59 ;  /* 0x0000003b68687221 */ /* 0x000fe20000010000 */
[----:B------:R-:W-:Y:S01]  /*2b10*/  FADD.FTZ R55, R103, R60 ;  /* 0x0000003c67377221 */ /* 0x000fe20000010000 */
[----:B------:R-:W-:-:S02]  /*2b20*/  SHF.R.S32.HI R57, RZ, 0x1f, R56 ;  /* 0x0000001fff397819 */ /* 0x000fc40000011438 */
[----:B------:R-:W-:Y:S01]  /*2b30*/  IADD3 R54, R98, 0x70, RZ ;  /* 0x0000007062367810 */ /* 0x000fe20007ffe0ff */
[----:B------:R-:W-:Y:S01]  /*2b40*/  FADD.FTZ R104, R104, R61 ;  /* 0x0000003d68687221 */ /* 0x000fe20000010000 */
[----:B------:R-:W-:Y:S01]  /*2b50*/  FADD.FTZ R55, R55, R62 ;  /* 0x0000003e37377221 */ /* 0x000fe20000010000 */
[----:B------:R-:W-:Y:S02]  /*2b60*/  LEA.HI R103, R57, R56, RZ, 0x2 ;  /* 0x0000003839677211 */ /* 0x000fe400078f10ff */
[----:B------:R-:W-:Y:S01]  /*2b70*/  SHF.R.S32.HI R57, RZ, 0x1f, R54 ;  /* 0x0000001fff397819 */ /* 0x000fe20000011436 */
[----:B------:R-:W-:Y:S01]  /*2b80*/  FADD.FTZ R104, R104, R63 ;  /* 0x0000003f68687221 */ /* 0x000fe20000010000 */
[----:B0-----:R-:W-:Y:S01]  /*2b90*/  FADD.FTZ R55, R55, R64 ;  /* 0x0000004037377221 */ /* 0x001fe20000010000 */
[----:B------:R-:W-:Y:S02]  /*2ba0*/  IADD3 R56, R98, 0x74, RZ ;  /* 0x0000007462387810 */ /* 0x000fe40007ffe0ff */
[----:B------:R-:W-:Y:S01]  /*2bb0*/  LEA.HI R98, R57, R54, RZ, 0x2 ;  /* 0x0000003639627211 */ /* 0x000fe200078f10ff */
[----:B------:R-:W-:Y:S01]  /*2bc0*/  FADD.FTZ R55, R55, R66 ;  /* 0x0000004237377221 */ /* 0x000fe20000010000 */
[----:B------:R-:W-:Y:S01]  /*2bd0*/  SHF.R.S32.HI R54, RZ, 0x2, R99 ;  /* 0x00000002ff367819 */ /* 0x000fe20000011463 */
[----:B------:R-:W-:Y:S01]  /*2be0*/  FADD.FTZ R104, R104, R65 ;  /* 0x0000004168687221 */ /* 0x000fe20000010000 */
[----:B------:R-:W-:Y:S01]  /*2bf0*/  SHF.R.S32.HI R57, RZ, 0x1f, R56 ;  /* 0x0000001fff397819 */ /* 0x000fe20000011438 */
[----:B-1----:R-:W-:Y:S01]  /*2c00*/  FADD.FTZ R55, R55, R68 ;  /* 0x0000004437377221 */ /* 0x002fe20000010000 */
[----:B------:R-:W-:Y:S01]  /*2c10*/  SHF.R.S32.HI R58, RZ, 0x2, R101 ;  /* 0x00000002ff3a7819 */ /* 0x000fe20000011465 */
[----:B------:R-:W-:Y:S01]  /*2c20*/  IMAD R54, R54, 0x18, R87 ;  /* 0x0000001836367824 */ /* 0x000fe200078e0257 */
[----:B------:R-:W-:Y:S01]  /*2c30*/  LEA.HI R99, R57, R56, RZ, 0x2 ;  /* 0x0000003839637211 */ /* 0x000fe200078f10ff */
[----:B------:R-:W-:Y:S01]  /*2c40*/  FADD.FTZ R104, R104, R67 ;  /* 0x0000004368687221 */ /* 0x000fe20000010000 */
[----:B------:R-:W-:Y:S01]  /*2c50*/  SHF.R.S32.HI R56, RZ, 0x2, R100 ;  /* 0x00000002ff387819 */ /* 0x000fe20000011464 */
[----:B------:R-:W-:Y:S01]  /*2c60*/  FADD.FTZ R55, R55, R78 ;  /* 0x0000004e37377221 */ /* 0x000fe20000010000 */
[----:B------:R-:W-:Y:S01]  /*2c70*/  IADD3 R78, R93, R54, RZ ;  /* 0x000000365d4e7210 */ /* 0x000fe20007ffe0ff */
[----:B------:R-:W-:Y:S01]  /*2c80*/  FADD.FTZ R100, R104, R69 ;  /* 0x0000004568647221 */ /* 0x000fe20000010000 */
[----:B------:R-:W-:Y:S01]  /*2c90*/  IMAD R58, R58, 0x18, R87 ;  /* 0x000000183a3a7824 */ /* 0x000fe200078e0257 */
[----:B------:R-:W-:Y:S01]  /*2ca0*/  SHF.R.S32.HI R60, RZ, 0x2, R97 ;  /* 0x00000002ff3c7819 */ /* 0x000fe20000011461 */
[----:B------:R-:W-:-:S02]  /*2cb0*/  IMAD R56, R56, 0x18, R87 ;  /* 0x0000001838387824 */ /* 0x000fc400078e0257 */
[----:B------:R-:W-:Y:S01]  /*2cc0*/  FADD.FTZ R100, R100, R79 ;  /* 0x0000004f64647221 */ /* 0x000fe20000010000 */
[----:B------:R-:W-:Y:S01]  /*2cd0*/  SHF.R.S32.HI R94, RZ, 0x2, R94 ;  /* 0x00000002ff5e7819 */ /* 0x000fe2000001145e */
[----:B------:R-:W0:Y:S01]  /*2ce0*/  LDS.64 R78, [R78] ;  /* 0x000000004e4e7984 */ /* 0x000e220000000a00 */
[----:B--2---:R-:W-:Y:S01]  /*2cf0*/  FADD.FTZ R101, R55, R80 ;  /* 0x0000005037657221 */ /* 0x004fe20000010000 */
[C---:B------:R-:W-:Y:S01]  /*2d00*/  IADD3 R54, R93.reuse, R56, RZ ;  /* 0x000000385d367210 */ /* 0x040fe20007ffe0ff */
[C---:B------:R-:W-:Y:S01]  /*2d10*/  IMAD.IADD R56, R93.reuse, 0x1, R58 ;  /* 0x000000015d387824 */ /* 0x040fe200078e023a */
[C---:B------:R-:W-:Y:S01]  /*2d20*/  IADD3 R58, R93.reuse, R102, RZ ;  /* 0x000000665d3a7210 */ /* 0x040fe20007ffe0ff */
[----:B------:R-:W-:Y:S01]  /*2d30*/  IMAD R60, R60, 0x18, R87 ;  /* 0x000000183c3c7824 */ /* 0x000fe200078e0257 */
[----:B------:R-:W-:Y:S01]  /*2d40*/  SHF.R.S32.HI R82, RZ, 0x1f, R105 ;  /* 0x0000001fff527819 */ /* 0x000fe20000011469 */
[----:B------:R-:W-:Y:S01]  /*2d50*/  IMAD R94, R94, 0x18, R87 ;  /* 0x000000185e5e7824 */ /* 0x000fe200078e0257 */
[----:B------:R-:W1:Y:S01]  /*2d60*/  LDS.64 R54, [R54] ;  /* 0x0000000036367984 */ /* 0x000e620000000a00 */
[----:B------:R-:W-:Y:S01]  /*2d70*/  SHF.R.S32.HI R64, RZ, 0x2, R95 ;  /* 0x00000002ff407819 */ /* 0x000fe2000001145f */
[----:B------:R-:W-:Y:S01]  /*2d80*/  FADD.FTZ R100, R100, R81 ;  /* 0x0000005164647221 */ /* 0x000fe20000010000 */
[C---:B------:R-:W-:Y:S01]  /*2d90*/  IADD3 R60, R93.reuse, R60, RZ ;  /* 0x0000003c5d3c7210 */ /* 0x040fe20007ffe0ff */
[----:B------:R-:W2:Y:S01]  /*2da0*/  LDS.64 R56, [R56] ;  /* 0x0000000038387984 */ /* 0x000ea20000000a00 */
[----:B------:R-:W-:Y:S01]  /*2db0*/  LEA.HI R82, R82, R105, RZ, 0x2 ;  /* 0x0000006952527211 */ /* 0x000fe200078f10ff */
[----:B------:R-:W-:Y:S01]  /*2dc0*/  IMAD R66, R64, 0x18, R87 ;  /* 0x0000001840427824 */ /* 0x000fe200078e0257 */
[----:B------:R-:W-:Y:S01]  /*2dd0*/  IADD3 R62, R93, R96, RZ ;  /* 0x000000605d3e7210 */ /* 0x000fe20007ffe0ff */
[----:B------:R-:W3:Y:S01]  /*2de0*/  LDS.64 R58, [R58] ;  /* 0x000000003a3a7984 */ /* 0x000ee20000000a00 */
[----:B------:R-:W-:-:S02]  /*2df0*/  SHF.R.S32.HI R82, RZ, 0x2, R82 ;  /* 0x00000002ff527819 */ /* 0x000fc40000011452 */
[C---:B------:R-:W-:Y:S01]  /*2e00*/  IADD3 R64, R93.reuse, R94, RZ ;  /* 0x0000005e5d407210 */ /* 0x040fe20007ffe0ff */
[----:B------:R-:W4:Y:S01]  /*2e10*/  LDS.64 R60, [R60] ;  /* 0x000000003c3c7984 */ /* 0x000f220000000a00 */
[----:B------:R-:W-:Y:S01]  /*2e20*/  SHF.R.S32.HI R68, RZ, 0x2, R83 ;  /* 0x00000002ff447819 */ /* 0x000fe20000011453 */
[----:B------:R-:W-:Y:S01]  /*2e30*/  IMAD R82, R82, 0x18, R87 ;  /* 0x0000001852527824 */ /* 0x000fe200078e0257 */
[C---:B------:R-:W-:Y:S01]  /*2e40*/  IADD3 R66, R93.reuse, R66, RZ ;  /* 0x000000425d427210 */ /* 0x040fe20007ffe0ff */
[----:B------:R-:W5:Y:S01]  /*2e50*/  LDS.64 R62, [R62] ;  /* 0x000000003e3e7984 */ /* 0x000f620000000a00 */
[----:B------:R-:W-:Y:S01]  /*2e60*/  SHF.R.S32.HI R94, RZ, 0x2, R103 ;  /* 0x00000002ff5e7819 */ /* 0x000fe20000011467 */
[----:B------:R-:W-:Y:S01]  /*2e70*/  IMAD R80, R68, 0x18, R87 ;  /* 0x0000001844507824 */ /* 0x000fe200078e0257 */
[----:B------:R-:W-:Y:S01]  /*2e80*/  SHF.R.S32.HI R98, RZ, 0x2, R98 ;  /* 0x00000002ff627819 */ /* 0x000fe20000011462 */
[----:B------:R-:W5:Y:S01]  /*2e90*/  LDS.64 R64, [R64] ;  /* 0x0000000040407984 */ /* 0x000f620000000a00 */
[C---:B------:R-:W-:Y:S01]  /*2ea0*/  IMAD.IADD R68, R93.reuse, 0x1, R82 ;  /* 0x000000015d447824 */ /* 0x040fe200078e0252 */
[----:B------:R-:W-:Y:S01]  /*2eb0*/  SHF.R.S32.HI R96, RZ, 0x2, R99 ;  /* 0x00000002ff607819 */ /* 0x000fe20000011463 */
[--C-:B------:R-:W-:Y:S01]  /*2ec0*/  IMAD R94, R94, 0x18, R87.reuse ;  /* 0x000000185e5e7824 */ /* 0x100fe200078e0257 */
[----:B------:R-:W5:Y:S01]  /*2ed0*/  LDS.64 R66, [R66] ;  /* 0x0000000042427984 */ /* 0x000f620000000a00 */
[----:B------:R-:W-:Y:S01]  /*2ee0*/  IADD3 R82, R93, R80, RZ ;  /* 0x000000505d527210 */ /* 0x000fe20007ffe0ff */
[----:B------:R-:W-:-:S02]  /*2ef0*/  IMAD R98, R98, 0x18, R87 ;  /* 0x0000001862627824 */ /* 0x000fc400078e0257 */
[----:B------:R-:W5:Y:S01]  /*2f00*/  LDS.64 R68, [R68] ;  /* 0x0000000044447984 */ /* 0x000f620000000a00 */
[----:B------:R-:W-:Y:S01]  /*2f10*/  IADD3 R80, R93, R94, RZ ;  /* 0x0000005e5d507210 */ /* 0x000fe20007ffe0ff */
[----:B------:R-:W-:Y:S02]  /*2f20*/  IMAD R96, R96, 0x18, R87 ;  /* 0x0000001860607824 */ /* 0x000fe400078e0257 */
[----:B------:R-:W5:Y:S01]  /*2f30*/  LDS.64 R82, [R82] ;  /* 0x0000000052527984 */ /* 0x000f620000000a00 */
[----:B0-----:R-:W-:Y:S01]  /*2f40*/  FADD.FTZ R101, R101, R78 ;  /* 0x0000004e65657221 */ /* 0x001fe20000010000 */
[C---:B------:R-:W-:Y:S01]  /*2f50*/  IADD3 R78, R93.reuse, R98, RZ ;  /* 0x000000625d4e7210 */ /* 0x040fe20007ffe0ff */
[----:B------:R-:W-:Y:S01]  /*2f60*/  FADD.FTZ R100, R100, R79 ;  /* 0x0000004f64647221 */ /* 0x000fe20000010000 */
[----:B------:R-:W0:Y:S01]  /*2f70*/  LDS.64 R80, [R80] ;  /* 0x0000000050507984 */ /* 0x000e220000000a00 */
[----:B------:R-:W-:Y:S01]  /*2f80*/  IADD3 R96, R93, R96, RZ ;  /* 0x000000605d607210 */ /* 0x000fe20007ffe0ff */
[----:B-1----:R-:W-:-:S02]  /*2f90*/  FADD.FTZ R101, R101, R54 ;  /* 0x0000003665657221 */ /* 0x002fc40000010000 */
[----:B------:R-:W1:Y:S01]  /*2fa0*/  LDS.64 R78, [R78] ;  /* 0x000000004e4e7984 */ /* 0x000e620000000a00 */
[----:B------:R-:W-:Y:S01]  /*2fb0*/  FADD.FTZ R100, R100, R55 ;  /* 0x0000003764647221 */ /* 0x000fe20000010000 */
[----:B--2---:R-:W-:Y:S02]  /*2fc0*/  FADD.FTZ R101, R101, R56 ;  /* 0x0000003865657221 */ /* 0x004fe40000010000 */
[----:B------:R-:W2:Y:S01]  /*2fd0*/  LDS.64 R54, [R96] ;  /* 0x0000000060367984 */ /* 0x000ea20000000a00 */
[----:B------:R-:W-:Y:S01]  /*2fe0*/  FADD.FTZ R100, R100, R57 ;  /* 0x0000003964647221 */ /* 0x000fe20000010000 */
[----:B---3--:R-:W-:-:S03]  /*2ff0*/  FADD.FTZ R101, R101, R58 ;  /* 0x0000003a65657221 */ /* 0x008fc60000010000 */
[----:B------:R-:W-:Y:S01]  /*3000*/  FADD.FTZ R100, R100, R59 ;  /* 0x0000003b64647221 */ /* 0x000fe20000010000 */
[----:B----4-:R-:W-:-:S03]  /*3010*/  FADD.FTZ R101, R101, R60 ;  /* 0x0000003c65657221 */ /* 0x010fc60000010000 */
        /* <DEDUP_REMOVED lines=16> */
[----:B------:R-:W-:-:S07]  /*3120*/  FADD.FTZ R66, R100, R55 ;  /* 0x0000003764427221 */ /* 0x000fce0000010000 */
.L_x_3132:
[----:B------:R-:W-:Y:S05]  /*3130*/  BSYNC B0 ;  /* 0x0000000000007941 */ /* 0x000fea0003800000 */
.L_x_3131:
        /* <DEDUP_REMOVED lines=19> */
.L_x_3134:
[----:B------:R-:W-:Y:S05]  /*3270*/  BSYNC B0 ;  /* 0x0000000000007941 */ /* 0x000fea0003800000 */
.L_x_3133:
[----:B------:R-:W-:Y:S05]  /*3280*/  @P1 BRA `(.L_x_3135) ;  /* 0x0000000000541947 */ /* 0x000fea0003800000 */
        /* <DEDUP_REMOVED lines=12> */
.L_x_3137:
[----:B------:R-:W2:Y:S04]  /*3350*/  LD.E.STRONG.GPU R56, desc[UR8][R54.64] ;  /* 0x0000000836387980 */ /* 0x000ea8000c10f900 */
[----:B--2---:R-:W-:Y:S01]  /*3360*/  CCTL.IVALL ;  /* 0x00000000ff00798f */ /* 0x004fe20002000000 */
[----:B------:R-:W-:Y:S05]  /*3370*/  YIELD ;  /* 0x0000000000007946 */ /* 0x000fea0003800000 */
[----:B-----5:R-:W-:-:S04]  /*3380*/  LOP3.LUT R56, R56, R57, RZ, 0x3c, !PT ;  /* 0x0000003938387212 */ /* 0x020fc800078e3cff */
[----:B------:R-:W-:-:S13]  /*3390*/  ISETP.GT.AND P1, PT, R56, -0x1, PT ;  /* 0xffffffff3800780c */ /* 0x000fda0003f24270 */
[----:B------:R-:W-:Y:S05]  /*33a0*/  @P1 BRA `(.L_x_3137) ;  /* 0xfffffffc00e81947 */ /* 0x000fea000383ffff */
.L_x_3136:
[----:B------:R-:W-:Y:S05]  /*33b0*/  WARPSYNC.ALL ;  /* 0x0000000000007948 */ /* 0x000fea0003800000 */
[----:B------:R-:W-:Y:S06]  /*33c0*/  BAR.SYNC.DEFER_BLOCKING 0x0 ;  /* 0x0000000000007b1d */ /* 0x000fec0000010000 */
[----:B------:R-:W-:Y:S05]  /*33d0*/  BRA `(.L_x_3138) ;  /* 0x0000000000607947 */ /* 0x000fea0003800000 */
.L_x_3135:
        /* <DEDUP_REMOVED lines=16> */
.L_x_3140:
[----:B------:R-:W2:Y:S04]  /*34e0*/  LD.E.STRONG.GPU R56, desc[UR8][R54.64] ;  /* 0x0000000836387980 */ /* 0x000ea8000c10f900 */
[----:B--2---:R-:W-:Y:S01]  /*34f0*/  CCTL.IVALL ;  /* 0x00000000ff00798f */ /* 0x004fe20002000000 */
[----:B------:R-:W-:Y:S05]  /*3500*/  YIELD ;  /* 0x0000000000007946 */ /* 0x000fea0003800000 */
[----:B-----5:R-:W-:-:S04]  /*3510*/  LOP3.LUT R56, R56, R57, RZ, 0x3c, !PT ;  /* 0x0000003938387212 */ /* 0x020fc800078e3cff */
[----:B------:R-:W-:-:S13]  /*3520*/  ISETP.GT.AND P1, PT, R56, -0x1, PT ;  /* 0xffffffff3800780c */ /* 0x000fda0003f24270 */
[----:B------:R-:W-:Y:S05]  /*3530*/  @P1 BRA `(.L_x_3140) ;  /* 0xfffffffc00e81947 */ /* 0x000fea000383ffff */
.L_x_3139:
[----:B------:R-:W-:Y:S05]  /*3540*/  WARPSYNC.ALL ;  /* 0x0000000000007948 */ /* 0x000fea0003800000 */
[----:B------:R-:W-:Y:S06]  /*3550*/  BAR.SYNC.DEFER_BLOCKING 0x0 ;  /* 0x0000000000007b1d */ /* 0x000fec0000010000 */
.L_x_3138:
[----:B------:R-:W-:Y:S01]  /*3560*/  ISETP.GT.U32.AND P1, PT, R4, 0xff, PT ;  /* 0x000000ff0400780c */ /* 0x000fe20003f24070 */
[----:B------:R-:W1:Y:S01]  /*3570*/  S2UR UR7, SR_CgaCtaId ;  /* 0x00000000000779c3 */ /* 0x000e620000008800 */
[----:B------:R-:W-:Y:S01]  /*3580*/  UMOV UR5, 0x400 ;  /* 0x0000040000057882 */ /* 0x000fe20000000000 */
[----:B------:R-:W-:-:S10]  /*3590*/  ULDC.64 UR12, c[0x0][0x210] ;  /* 0x00008400000c7ab9 */ /* 0x000fd40000000a00 */
[----:B0-----:R-:W0:Y:S01]  /*35a0*/  @!P1 LDC R57, c[0x0][0x10] ;  /* 0x00000400ff399b82 */ /* 0x001e220000000800 */
[----:B------:R-:W-:-:S07]  /*35b0*/  @!P1 LOP3.LUT R59, R4, 0x1f, RZ, 0xc0, !PT ;  /* 0x0000001f043b9812 */ /* 0x000fce00078ec0ff */
[----:B------:R-:W2:Y:S01]  /*35c0*/  @!P1 LDC.64 R54, c[0x0][0x260] ;  /* 0x00009800ff369b82 */ /* 0x000ea20000000a00 */
[----:B0-----:R-:W-:Y:S01]  /*35d0*/  @!P1 IMAD R56, R57, UR4, R0 ;  /* 0x0000000439389c24 */ /* 0x001fe2000f8e0200 */
[----:B------:R-:W-:-:S04]  /*35e0*/  @!P1 LOP3.LUT R57, R4, 0x7fffffe0, RZ, 0xc0, !PT ;  /* 0x7fffffe004399812 */ /* 0x000fc800078ec0ff */
[----:B------:R-:W-:-:S05]  /*35f0*/  @!P1 LEA R56, R56, R57, 0x8 ;  /* 0x0000003938389211 */ /* 0x000fca00078e40ff */
[----:B------:R-:W-:-:S05]  /*3600*/  @!P1 IMAD.IADD R56, R56, 0x1, R59 ;  /* 0x0000000138389824 */ /* 0x000fca00078e023b */
[----:B------:R-:W-:-:S05]  /*3610*/  @!P1 SHF.L.U32 R57, R56, 0x1, RZ ;  /* 0x0000000138399819 */ /* 0x000fca00000006ff */
[----:B--2---:R-:W-:-:S06]  /*3620*/  @!P1 IMAD.WIDE.U32 R54, R57, 0x4, R54 ;  /* 0x0000000439369825 */ /* 0x004fcc00078e0036 */
[----:B------:R-:W2:Y:S01]  /*3630*/  @!P1 LDG.E.64 R54, desc[UR8][R54.64] ;  /* 0x0000000836369981 */ /* 0x000ea2000c1e1b00 */
[----:B------:R-:W-:Y:S01]  /*3640*/  CS2R R56, SRZ ;  /* 0x0000000000387805 */ /* 0x000fe2000001ff00 */
[----:B------:R-:W-:Y:S02]  /*3650*/  UIADD3 UR5, UR5, 0x5280, URZ ;  /* 0x0000528005057890 */ /* 0x000fe4000fffe03f */
[----:B------:R-:W-:Y:S02]  /*3660*/  ULOP3.LUT UR4, UR4, 0x1, URZ, 0x3c, !UPT ;  /* 0x0000000104047892 */ /* 0x000fe4000f8e3c3f */
[----:B-1----:R-:W-:Y:S01]  /*3670*/  ULEA UR5, UR7, UR5, 0x18 ;  /* 0x0000000507057291 */ /* 0x002fe2000f8ec03f */
[----:B--2---:R-:W-:Y:S01]  /*3680*/  @!P1 FADD.FTZ R57, RZ, R54 ;  /* 0x00000036ff399221 */ /* 0x004fe20000010000 */
[----:B------:R-:W-:Y:S01]  /*3690*/  @!P1 FADD.FTZ R56, RZ, R55 ;  /* 0x00000037ff389221 */ /* 0x000fe20000010000 */
        /* <DEDUP_REMOVED lines=15> */
[----:B------:R-:W0:Y:S04]  /*3790*/  SHFL.BFLY PT, R57, R54, 0x2, 0x1f ;  /* 0x0c401f0036397f89 */ /* 0x000e2800000e0000 */
[----:B------:R-:W1:Y:S01]  /*37a0*/  SHFL.BFLY PT, R56, R55, 0x2, 0x1f ;  /* 0x0c401f0037387f89 */ /* 0x000e6200000e0000 */
[----:B0-----:R-:W-:Y:S01]  /*37b0*/  FADD.FTZ R57, R54, R57 ;  /* 0x0000003936397221 */ /* 0x001fe20000010000 */
[----:B------:R-:W-:Y:S01]  /*37c0*/  @!P1 SHF.R.U32.HI R54, RZ, 0x2, R4 ;  /* 0x00000002ff369819 */ /* 0x000fe20000011604 */
[----:B-1----:R-:W-:-:S03]  /*37d0*/  FADD.FTZ R56, R55, R56 ;  /* 0x0000003837387221 */ /* 0x002fc60000010000 */
[----:B------:R-:W0:Y:S04]  /*37e0*/  SHFL.BFLY PT, R58, R57, 0x1, 0x1f ;  /* 0x0c201f00393a7f89 */ /* 0x000e2800000e0000 */
[----:B------:R-:W1:Y:S01]  /*37f0*/  SHFL.BFLY PT, R59, R56, 0x1, 0x1f ;  /* 0x0c201f00383b7f89 */ /* 0x000e6200000e0000 */
[----:B0-----:R-:W-:Y:S01]  /*3800*/  FADD.FTZ R60, R57, R58 ;  /* 0x0000003a393c7221 */ /* 0x001fe20000010000 */
[----:B------:R-:W-:Y:S01]  /*3810*/  LOP3.LUT R58, R61, 0x8, RZ, 0xc0, !PT ;  /* 0x000000083d3a7812 */ /* 0x000fe200078ec0ff */
[----:B-1----:R-:W-:-:S03]  /*3820*/  FADD.FTZ R55, R56, R59 ;  /* 0x0000003b38377221 */ /* 0x002fc60000010000 */
[----:B------:R-:W-:Y:S02]  /*3830*/  IADD3 R89, -R58, R89, RZ ;  /* 0x000000593a597210 */ /* 0x000fe40007ffe1ff */
[----:B------:R-:W-:Y:S01]  /*3840*/  @!P1 LOP3.LUT R58, R54, 0x3ffffff8, RZ, 0xc0, !PT ;  /* 0x3ffffff8363a9812 */ /* 0x000fe200078ec0ff */
[----:B------:R-:W-:Y:S01]  /*3850*/  @!P1 FMUL.FTZ R54, R60, 3.2552085031056776643e-05 ;  /* 0x380888893c369820 */ /* 0x000fe20000410000 */
[----:B------:R-:W-:Y:S01]  /*3860*/  @!P1 FMUL.FTZ R55, R55, 3.2552085031056776643e-05 ;  /* 0x3808888937379820 */ /* 0x000fe20000410000 */
[----:B------:R-:W-:-:S04]  /*3870*/  LEA R56, R89, UR5, 0x3 ;  /* 0x0000000559387c11 */ /* 0x000fc8000f8e18ff */
[----:B------:R-:W-:Y:S01]  /*3880*/  @!P1 STS.64 [R58+UR5], R54 ;  /* 0x000000363a009988 */ /* 0x000fe20008000a05 */
[----:B------:R-:W-:Y:S01]  /*3890*/  BAR.SYNC.DEFER_BLOCKING 0x0 ;  /* 0x0000000000007b1d */ /* 0x000fe20000010000 */
        /* <DEDUP_REMOVED lines=21> */
[-C--:B------:R-:W-:Y:S01]  /*39f0*/  FFMA.FTZ R33, R22, -R57.reuse, R33 ;  /* 0x8000003916217223 */ /* 0x080fe20000010021 */
[----:B------:R-:W-:Y:S01]  /*3a00*/  FFMA.FTZ R35, R24, -R57, R35 ;  /* 0x8000003918237223 */ /* 0x000fe20000010023 */
[C---:B------:R-:W-:Y:S01]  /*3a10*/  FMUL.FTZ R5, R20.reuse, R5 ;  /* 0x0000000514057220 */ /* 0x040fe20000410000 */
[C---:B------:R-:W-:Y:S01]  /*3a20*/  FMUL.FTZ R22, R20.reuse, R25 ;  /* 0x0000001914167220 */ /* 0x040fe20000410000 */
[C---:B------:R-:W-:Y:S01]  /*3a30*/  FMUL.FTZ R29, R20.reuse, R29 ;  /* 0x0000001d141d7220 */ /* 0x040fe20000410000 */
[----:B------:R-:W-:Y:S01]  /*3a40*/  FMUL.FTZ R24, R20, R31 ;  /* 0x0000001f14187220 */ /* 0x000fe20000410000 */
[--C-:B------:R-:W-:Y:S01]  /*3a50*/  FFMA.FTZ R41, R3, R41, -R56.reuse ;  /* 0x0000002903297223 */ /* 0x100fe20000010838 */
[--C-:B------:R-:W-:Y:S01]  /*3a60*/  FFMA.FTZ R43, R21, R43, -R56.reuse ;  /* 0x0000002b152b7223 */ /* 0x100fe20000010838 */
[--C-:B------:R-:W-:Y:S01]  /*3a70*/  FFMA.FTZ R45, R23, R45, -R56.reuse ;  /* 0x0000002d172d7223 */ /* 0x100fe20000010838 */
[-C--:B------:R-:W-:Y:S01]  /*3a80*/  FFMA.FTZ R37, R26, -R57.reuse, R37 ;  /* 0x800000391a257223 */ /* 0x080fe20000010025 */
[----:B------:R-:W-:Y:S01]  /*3a90*/  FFMA.FTZ R39, R28, -R57, R39 ;  /* 0x800000391c277223 */ /* 0x000fe20000010027 */
[--C-:B------:R-:W-:Y:S01]  /*3aa0*/  FFMA.FTZ R3, R3, R49, -R56.reuse ;  /* 0x0000003103037223 */ /* 0x100fe20000010838 */
[--C-:B------:R-:W-:Y:S01]  /*3ab0*/  FFMA.FTZ R21, R21, R51, -R56.reuse ;  /* 0x0000003315157223 */ /* 0x100fe20000010838 */
[--C-:B------:R-:W-:Y:S01]  /*3ac0*/  FFMA.FTZ R23, R23, R53, -R56.reuse ;  /* 0x0000003517177223 */ /* 0x100fe20000010838 */
[C-C-:B------:R-:W-:Y:S01]  /*3ad0*/  FFMA.FTZ R47, R27.reuse, R47, -R56.reuse ;  /* 0x0000002f1b2f7223 */ /* 0x140fe20000010838 */
[----:B------:R-:W-:Y:S01]  /*3ae0*/  FFMA.FTZ R27, R27, R85, -R56 ;  /* 0x000000551b1b7223 */ /* 0x000fe20000010838 */
        /* <DEDUP_REMOVED lines=15> */
[C---:B------:R-:W-:Y:S01]  /*3be0*/  FMUL.FTZ R26, R20.reuse, R43 ;  /* 0x0000002b141a7220 */ /* 0x040fe20000410000 */
[C---:B------:R-:W-:Y:S01]  /*3bf0*/  FMUL.FTZ R45, R20.reuse, R45 ;  /* 0x0000002d142d7220 */ /* 0x040fe20000410000 */
[C---:B------:R-:W-:Y:S01]  /*3c00*/  FMUL.FTZ R28, R20.reuse, R47 ;  /* 0x0000002f141c7220 */ /* 0x040fe20000410000 */
[C---:B------:R-:W-:Y:S01]  /*3c10*/  FMUL.FTZ R3, R20.reuse, R3 ;  /* 0x0000000314037220 */ /* 0x040fe20000410000 */
[C---:B------:R-:W-:Y:S01]  /*3c20*/  FMUL.FTZ R30, R20.reuse, R21 ;  /* 0x00000015141e7220 */ /* 0x040fe20000410000 */
[----:B------:R-:W-:Y:S01]  /*3c30*/  FMUL.FTZ R23, R20, R23 ;  /* 0x0000001714177220 */ /* 0x000fe20000410000 */
[----:B------:R-:W-:Y:S01]  /*3c40*/  F2FP.F16.F32.PACK_AB R33, R22, R33 ;  /* 0x000000211621723e */ /* 0x000fe200000000ff */
[----:B------:R-:W-:Y:S01]  /*3c50*/  FMUL.FTZ R20, R20, R27 ;  /* 0x0000001b14147220 */ /* 0x000fe20000410000 */
[----:B------:R-:W-:Y:S01]  /*3c60*/  F2FP.F16.F32.PACK_AB R37, R24, R37 ;  /* 0x000000251825723e */ /* 0x000fe200000000ff */
[----:B------:R0:W-:Y:S01]  /*3c70*/  STG.E.U16 desc[UR8][R12.64], R5 ;  /* 0x000000050c007986 */ /* 0x0001e2000c101508 */
[----:B------:R-:W-:-:S02]  /*3c80*/  PRMT R21, R5, 0x7632, R21 ;  /* 0x0000763205157816 */ /* 0x000fc40000000015 */
[----:B------:R-:W-:Y:S01]  /*3c90*/  PRMT R22, R29, 0x7632, R22 ;  /* 0x000076321d167816 */ /* 0x000fe20000000016 */
[----:B------:R-:W-:Y:S01]  /*3ca0*/  STG.E.U16 desc[UR8][R12.64+0x4], R29 ;  /* 0x0000041d0c007986 */ /* 0x000fe2000c101508 */
[----:B------:R-:W-:Y:S02]  /*3cb0*/  PRMT R24, R33, 0x7632, R24 ;  /* 0x0000763221187816 */ /* 0x000fe40000000018 */
[----:B------:R-:W-:Y:S01]  /*3cc0*/  F2FP.F16.F32.PACK_AB R41, R26, R41 ;  /* 0x000000291a29723e */ /* 0x000fe200000000ff */
[----:B------:R-:W-:Y:S01]  /*3cd0*/  STG.E.U16 desc[UR8][R12.64+0x2], R21 ;  /* 0x000002150c007986 */ /* 0x000fe2000c101508 */
[----:B------:R-:W-:Y:S02]  /*3ce0*/  F2FP.F16.F32.PACK_AB R45, R28, R45 ;  /* 0x0000002d1c2d723e */ /* 0x000fe400000000ff */
[----:B------:R-:W-:Y:S01]  /*3cf0*/  F2FP.F16.F32.PACK_AB R3, R30, R3 ;  /* 0x000000031e03723e */ /* 0x000fe200000000ff */
[----:B------:R1:W-:Y:S01]  /*3d00*/  STG.E.U16 desc[UR8][R12.64+0x6], R22 ;  /* 0x000006160c007986 */ /* 0x0003e2000c101508 */
[----:B0-----:R-:W-:-:S02]  /*3d10*/  PRMT R5, R37, 0x7632, R5 ;  /* 0x0000763225057816 */ /* 0x001fc40000000005 */
[----:B------:R-:W-:Y:S01]  /*3d20*/  F2FP.F16.F32.PACK_AB R23, R20, R23 ;  /* 0x000000171417723e */ /* 0x000fe200000000ff */
[----:B------:R-:W-:Y:S04]  /*3d30*/  STG.E.U16 desc[UR8][R14.64], R33 ;  /* 0x000000210e007986 */ /* 0x000fe8000c101508 */
[----:B------:R-:W-:Y:S04]  /*3d40*/  STG.E.U16 desc[UR8][R14.64+0x2], R24 ;  /* 0x000002180e007986 */ /* 0x000fe8000c101508 */
[----:B------:R-:W-:Y:S01]  /*3d50*/  STG.E.U16 desc[UR8][R14.64+0x4], R37 ;  /* 0x000004250e007986 */ /* 0x000fe2000c101508 */
[----:B-1----:R-:W-:-:S02]  /*3d60*/  PRMT R12, R41, 0x7632, R12 ;  /* 0x00007632290c7816 */ /* 0x002fc4000000000c */
[----:B------:R-:W-:Y:S01]  /*3d70*/  PRMT R13, R45, 0x7632, R13 ;  /* 0x000076322d0d7816 */ /* 0x000fe2000000000d */
[----:B------:R0:W-:Y:S04]  /*3d80*/  STG.E.U16 desc[UR8][R14.64+0x6], R5 ;  /* 0x000006050e007986 */ /* 0x0001e8000c101508 */
[----:B------:R1:W-:Y:S04]  /*3d90*/  STG.E.U16 desc[UR8][R16.64], R41 ;  /* 0x0000002910007986 */ /* 0x0003e8000c101508 */
[----:B------:R1:W-:Y:S01]  /*3da0*/  STG.E.U16 desc[UR8][R16.64+0x2], R12 ;  /* 0x0000020c10007986 */ /* 0x0003e2000c101508 */
[----:B0-----:R-:W-:-:S03]  /*3db0*/  PRMT R5, R3, 0x7632, R5 ;  /* 0x0000763203057816 */ /* 0x001fc60000000005 */
[----:B------:R1:W-:Y:S01]  /*3dc0*/  STG.E.U16 desc[UR8][R16.64+0x4], R45 ;  /* 0x0000042d10007986 */ /* 0x0003e2000c101508 */
[----:B------:R-:W-:-:S03]  /*3dd0*/  PRMT R14, R23, 0x7632, R14 ;  /* 0x00007632170e7816 */ /* 0x000fc6000000000e */
[----:B------:R1:W-:Y:S04]  /*3de0*/  STG.E.U16 desc[UR8][R16.64+0x6], R13 ;  /* 0x0000060d10007986 */ /* 0x0003e8000c101508 */
[----:B------:R1:W-:Y:S04]  /*3df0*/  STG.E.U16 desc[UR8][R18.64], R3 ;  /* 0x0000000312007986 */ /* 0x0003e8000c101508 */
[----:B------:R1:W-:Y:S04]  /*3e00*/  STG.E.U16 desc[UR8][R18.64+0x2], R5 ;  /* 0x0000020512007986 */ /* 0x0003e8000c101508 */
[----:B------:R1:W-:Y:S04]  /*3e10*/  STG.E.U16 desc[UR8][R18.64+0x4], R23 ;  /* 0x0000041712007986 */ /* 0x0003e8000c101508 */
[----:B------:R1:W-:Y:S01]  /*3e20*/  STG.E.U16 desc[UR8][R18.64+0x6], R14 ;  /* 0x0000060e12007986 */ /* 0x0003e2000c101508 */
[----:B------:R-:W-:Y:S05]  /*3e30*/  @!P0 BRA `(.L_x_3141) ;  /* 0xffffffc400c48947 */ /* 0x000fea000383ffff */
.L_x_3129:
[C---:B-1----:R-:W-:Y:S02]  /*3e40*/  SHF.L.U32 R3, R0.reuse, 0x4, RZ ;  /* 0x0000000400037819 */ /* 0x042fe400000006ff */
[----:B------:R-:W-:Y:S02]  /*3e50*/  LOP3.LUT R0, R0, 0x1, RZ, 0xc0, !PT ;  /* 0x0000000100007812 */ /* 0x000fe400078ec0ff */
[----:B------:R-:W-:-:S03]  /*3e60*/  LOP3.LUT R3, R3, 0x7ffffe0, RZ, 0xc0, !PT ;  /* 0x07ffffe003037812 */ /* 0x000fc600078ec0ff */
[----:B0-----:R-:W-:Y:S02]  /*3e70*/  IMAD R4, R0, 0x3c0, RZ ;  /* 0x000003c000047824 */ /* 0x001fe400078e02ff */
[----:B------:R-:W-:-:S03]  /*3e80*/  IMAD.IADD R3, R3, 0x1, R2 ;  /* 0x0000000103037824 */ /* 0x000fc600078e0202 */
[----:B------:R-:W-:Y:S02]  /*3e90*/  IADD3 R5, R4, 0x3c0, RZ ;  /* 0x000003c004057810 */ /* 0x000fe40007ffe0ff */
[----:B------:R-:W-:-:S04]  /*3ea0*/  LEA R16, R3, R4, 0x5 ;  /* 0x0000000403107211 */ /* 0x000fc800078e28ff */
[----:B------:R-:W-:-:S13]  /*3eb0*/  ISETP.GE.AND P0, PT, R16, R5, PT ;  /* 0x000000051000720c */ /* 0x000fda0003f06270 */
[----:B------:R-:W-:Y:S05]  /*3ec0*/  @P0 EXIT ;  /* 0x000000000000094d */ /* 0x000fea0003800000 */
[----:B------:R-:W0:Y:S01]  /*3ed0*/  LDC.64 R20, c[0x0][0x258] ;  /* 0x00009600ff147b82 */ /* 0x000e220000000a00 */
[----:B------:R-:W1:Y:S01]  /*3ee0*/  S2R R6, SR_TID.X ;  /* 0x0000000000067919 */ /* 0x000e620000002100 */
[----:B------:R-:W-:Y:S01]  /*3ef0*/  HFMA2.MMA R7, -RZ, RZ, 0, 1.78813934326171875e-06 ;  /* 0x0000001eff077435 */ /* 0x000fe200000001ff */
[----:B------:R-:W-:-:S05]  /*3f00*/  UMOV UR4, 0x400 ;  /* 0x0000040000047882 */ /* 0x000fca0000000000 */
        /* <DEDUP_REMOVED lines=11> */
[----:B------:R-:W-:Y:S02]  /*3fc0*/  MOV R2, 0xffffffff ;  /* 0xffffffff00027802 */ /* 0x000fe40000000f00 */
[----:B------:R-:W-:Y:S02]  /*3fd0*/  IADD3 R13, P0, P1, -R4, -0x21, -R5 ;  /* 0xffffffdf040d7810 */ /* 0x000fe4000791e905 */
[----:B------:R-:W-:Y:S02]  /*3fe0*/  LEA R15, R5, UR4, 0x7 ;  /* 0x00000004050f7c11 */ /* 0x000fe4000f8e38ff */
[----:B------:R-:W-:Y:S02]  /*3ff0*/  IADD3.X R17, ~R3, -0x1, R2, P0, P1 ;  /* 0xffffffff03117810 */ /* 0x000fe400007e2502 */
[----:B------:R-:W-:Y:S02]  /*4000*/  SHF.R.U32.HI R2, RZ, 0x4, R6 ;  /* 0x00000004ff027819 */ /* 0x000fe40000011606 */
[----:B------:R-:W-:Y:S01]  /*4010*/  IADD3 R41, P2, R5, 0x2d, RZ ;  /* 0x0000002d05297810 */ /* 0x000fe20007f5e0ff */
[----:B------:R-:W-:Y:S01]  /*4020*/  IMAD.WIDE.U32 R8, R17, -0x77777777, RZ ;  /* 0x8888888911087825 */ /* 0x000fe200078e00ff */
[----:B------:R-:W-:-:S02]  /*4030*/  VIADDMNMX.U32 R7, R2, R7, 0x20, !PT ;  /* 0x0000002002077446 */ /* 0x000fc40007800007 */
[----:B------:R-:W-:Y:S02]  /*4040*/  LOP3.LUT R12, RZ, R2, RZ, 0x33, !PT ;  /* 0x00000002ff0c7212 */ /* 0x000fe400078e33ff */
[----:B------:R-:W-:Y:S01]  /*4050*/  LOP3.LUT R40, R6, 0xf, RZ, 0xc0, !PT ;  /* 0x0000000f06287812 */ /* 0x000fe200078ec0ff */
[----:B------:R-:W-:Y:S01]  /*4060*/  IMAD.WIDE.U32 R10, P0, R13, -0x77777778, R8 ;  /* 0x888888880d0a7825 */ /* 0x000fe20007800008 */
[----:B------:R-:W-:Y:S02]  /*4070*/  IADD3 R7, R7, R12, RZ ;  /* 0x0000000c07077210 */ /* 0x000fe40007ffe0ff */
[----:B------:R-:W-:Y:S01]  /*4080*/  IADD3.X R39, RZ, RZ, RZ, P2, !PT ;  /* 0x000000ffff277210 */ /* 0x000fe200017fe4ff */
[----:B------:R-:W-:Y:S01]  /*4090*/  IMAD.WIDE.U32 R8, R13, -0x77777777, RZ ;  /* 0x888888890d087825 */ /* 0x000fe200078e00ff */
[----:B------:R-:W-:-:S03]  /*40a0*/  MOV R12, R11 ;  /* 0x0000000b000c7202 */ /* 0x000fc60000000f00 */
[----:B------:R-:W-:Y:S01]  /*40b0*/  IMAD.X R13, RZ, RZ, RZ, P0 ;  /* 0x000000ffff0d7224 */ /* 0x000fe200000e06ff */
[----:B------:R-:W-:Y:S02]  /*40c0*/  IADD3 RZ, P1, R9, R10, RZ ;  /* 0x0000000a09ff7210 */ /* 0x000fe40007f3e0ff */
[----:B------:R-:W-:Y:S02]  /*40d0*/  SHF.L.U32 R9, R5, 0x1, RZ ;  /* 0x0000000105097819 */ /* 0x000fe400000006ff */
[----:B------:R-:W-:Y:S01]  /*40e0*/  ISETP.LT.U32.AND P0, PT, R20, 0x2, PT ;  /* 0x000000021400780c */ /* 0x000fe20003f01070 */
[----:B------:R-:W-:Y:S01]  /*40f0*/  IMAD.WIDE.U32.X R10, R17, -0x77777778, R12, P1 ;  /* 0x88888888110a7825 */ /* 0x000fe200008e040c */
[----:B------:R-:W-:Y:S02]  /*4100*/  LOP3.LUT R14, R9, 0x1f, R6, 0x78, !PT ;  /* 0x0000001f090e7812 */ /* 0x000fe400078e7806 */
[----:B------:R-:W-:Y:S01]  /*4110*/  ISETP.LT.AND.EX P0, PT, R21, RZ, PT, P0 ;  /* 0x000000ff1500720c */ /* 0x000fe20003f01300 */
[----:B------:R-:W-:Y:S01]  /*4120*/  IMAD.WIDE.U32 R8, R7, -0x77777777, RZ ;  /* 0x8888888907087825 */ /* 0x000fe200078e00ff */
[----:B------:R-:W-:-:S02]  /*4130*/  SHF.R.U64 R17, R10, 0x3, R11 ;  /* 0x000000030a117819 */ /* 0x000fc4000000120b */
[----:B------:R-:W-:Y:S02]  /*4140*/  LEA R8, R14, R15, 0x2 ;  /* 0x0000000f0e087211 */ /* 0x000fe400078e10ff */
[----:B------:R-:W-:Y:S02]  /*4150*/  LEA.HI R18, R9, 0x1, RZ, 0x1c ;  /* 0x0000000109127811 */ /* 0x000fe400078fe0ff */
[----:B------:R-:W-:Y:S02]  /*4160*/  SEL R10, R20, 0x2, P0 ;  /* 0x00000002140a7807 */ /* 0x000fe40000000000 */
[----:B------:R-:W-:Y:S02]  /*4170*/  SEL R9, R21, RZ, P0 ;  /* 0x000000ff15097207 */ /* 0x000fe40000000000 */
[C---:B------:R-:W-:Y:S02]  /*4180*/  IADD3 R13, P1, R5.reuse, 0x1e, RZ ;  /* 0x0000001e050d7810 */ /* 0x040fe40007f3e0ff */
[----:B------:R-:W-:-:S02]  /*4190*/  IADD3 R14, P0, R5, 0xf, RZ ;  /* 0x0000000f050e7810 */ /* 0x000fc40007f1e0ff */
[----:B------:R-:W-:Y:S01]  /*41a0*/  IADD3 R17, R17, 0x1, RZ ;  /* 0x0000000111117810 */ /* 0x000fe20007ffe0ff */
[----:B------:R-:W-:Y:S01]  /*41b0*/  IMAD.X R11, RZ, RZ, RZ, P1 ;  /* 0x000000ffff0b7224 */ /* 0x000fe200008e06ff */
[----:B------:R-:W-:Y:S02]  /*41c0*/  SHF.L.U64.HI R9, R10, 0x5, R9 ;  /* 0x000000050a097819 */ /* 0x000fe40000010209 */
[----:B------:R-:W-:Y:S02]  /*41d0*/  LOP3.LUT R15, R6, 0x1f, RZ, 0xc0, !PT ;  /* 0x0000001f060f7812 */ /* 0x000fe400078ec0ff */
[----:B------:R-:W-:Y:S02]  /*41e0*/  IADD3.X R12, RZ, RZ, RZ, P0, !PT ;  /* 0x000000ffff0c7210 */ /* 0x000fe400007fe4ff */
[----:B------:R-:W-:Y:S02]  /*41f0*/  SHF.L.U32 R10, R10, 0x5, RZ ;  /* 0x000000050a0a7819 */ /* 0x000fe400000006ff */
[----:B------:R-:W-:-:S02]  /*4200*/  LOP3.LUT R18, R18, 0x3, RZ, 0xc0, !PT ;  /* 0x0000000312127812 */ /* 0x000fc400078ec0ff */
[----:B------:R-:W-:-:S07]  /*4210*/  LOP3.LUT R17, R17, 0x3, RZ, 0xc0, !PT ;  /* 0x0000000311117812 */ /* 0x000fce00078ec0ff */
.L_x_3158:
[----:B------:R-:W-:Y:S01]  /*4220*/  ISETP.GT.U32.AND P0, PT, R10, R5, PT ;  /* 0x000000050a00720c */ /* 0x000fe20003f04070 */
[----:B------:R-:W-:Y:S01]  /*4230*/  BSSY B0, `(.L_x_3142) ;  /* 0x00000ac000007945 */ /* 0x000fe20003800000 */
[----:B0-----:R-:W-:Y:S02]  /*4240*/  MOV R35, RZ ;  /* 0x000000ff00237202 */ /* 0x001fe40000000f00 */
[----:B------:R-:W-:Y:S02]  /*4250*/  ISETP.GT.AND.EX P0, PT, R9, RZ, PT, P0 ;  /* 0x000000ff0900720c */ /* 0x000fe40003f04300 */
[----:B------:R-:W-:-:S11]  /*4260*/  MOV R38, RZ ;  /* 0x000000ff00267202 */ /* 0x000fd60000000f00 */
[----:B-1----:R-:W-:Y:S05]  /*4270*/  @!P0 BRA `(.L_x_3143) ;  /* 0x00000008009c8947 */ /* 0x002fea0003800000 */
        /* <DEDUP_REMOVED lines=9> */
[----:B------:R-:W-:Y:S02]  /*4310*/  MOV R19, R5 ;  /* 0x0000000500137202 */ /* 0x000fe40000000f00 */
[----:B------:R-:W-:Y:S02]  /*4320*/  ISETP.GE.U32.AND.EX P0, PT, R20, RZ, PT, P0 ;  /* 0x000000ff1400720c */ /* 0x000fe40003f06100 */
[----:B------:R-:W-:-:S04]  /*4330*/  IADD3 R20, P2, R15, R16, RZ ;  /* 0x000000100f147210 */ /* 0x000fc80007f5e0ff */
        /* <DEDUP_REMOVED lines=26> */
.L_x_3145:
[----:B------:R-:W-:Y:S05]  /*44e0*/  BSYNC B1 ;  /* 0x0000000000017941 */ /* 0x000fea0003800000 */
.L_x_3144:
[----:B------:R-:W-:Y:S05]  /*44f0*/  @!P0 BRA `(.L_x_3143) ;  /* 0x0000000400fc8947 */ /* 0x000fea0003800000 */
[----:B------:R-:W-:Y:S01]  /*4500*/  SHF.L.U64.HI R21, R20, 0x1, R21 ;  /* 0x0000000114157819 */ /* 0x000fe20000010215 */
[----:B------:R-:W-:Y:S01]  /*4510*/  IMAD R23, R34, 0xf00, RZ ;  /* 0x00000f0022177824 */ /* 0x000fe200078e02ff */
[C---:B------:R-:W-:Y:S01]  /*4520*/  IADD3 R22, P2, -R19.reuse, R10, RZ ;  /* 0x0000000a13167210 */ /* 0x040fe20007f5e1ff */
        /* <DEDUP_REMOVED lines=17> */
.L_x_3148:
        /* <DEDUP_REMOVED lines=55> */
.L_x_3147:
[----:B------:R-:W-:Y:S05]  /*49b0*/  BSYNC B1 ;  /* 0x0000000000017941 */ /* 0x000fea0003800000 */
.L_x_3146:
        /* <DEDUP_REMOVED lines=35> */
.L_x_3150:
[----:B------:R-:W-:Y:S05]  /*4bf0*/  BSYNC B1 ;  /* 0x0000000000017941 */ /* 0x000fea0003800000 */
.L_x_3149:
        /* <DEDUP_REMOVED lines=15> */
.L_x_3143:
[----:B------:R-:W-:Y:S05]  /*4cf0*/  BSYNC B0 ;  /* 0x0000000000007941 */ /* 0x000fea0003800000 */
.L_x_3142:
        /* <DEDUP_REMOVED lines=12> */
[----:B------:R-:W-:Y:S02]  /*4dc0*/  @P0 SHF.R.U32.HI R2, RZ, 0x4, R6 ;  /* 0x00000004ff020819 */ /* 0x000fe40000011606 */
[C---:B------:R-:W-:Y:S02]  /*4dd0*/  @P0 SHF.L.U32 R19, R40.reuse, 0x1, RZ ;  /* 0x0000000128130819 */ /* 0x040fe400000006ff */
[----:B------:R-:W-:Y:S02]  /*4de0*/  @P0 LEA R22, R40, UR4, 0x7 ;  /* 0x0000000428160c11 */ /* 0x000fe4000f8e38ff */
[----:B------:R-:W-:-:S04]  /*4df0*/  @P0 LOP3.LUT R19, R2, R19, RZ, 0x3c, !PT ;  /* 0x0000001302130212 */ /* 0x000fc800078e3cff */
[----:B------:R-:W-:-:S05]  /*4e00*/  @P0 LEA R19, R19, R22, 0x2 ;  /* 0x0000001613130211 */ /* 0x000fca00078e10ff */
[----:B------:R1:W2:Y:S04]  /*4e10*/  @P0 LDS R20, [R19] ;  /* 0x0000000013140984 */ /* 0x0002a80000000800 */
[----:B------:R1:W3:Y:S01]  /*4e20*/  @P0 LDS R21, [R19+0x780] ;  /* 0x0007800013150984 */ /* 0x0002e20000000800 */
[----:B------:R-:W-:Y:S05]  /*4e30*/  BRA.DIV UR5, `(.L_x_3154) ;  /* 0x0000001205507947 */ /* 0x000fea000b800000 */
[----:B-1----:R-:W-:Y:S01]  /*4e40*/  MOV R19, 0xffff ;  /* 0x0000ffff00137802 */ /* 0x002fe20000000f00 */
[----:B------:R-:W-:Y:S01]  /*4e50*/  IMAD.MOV.U32 R25, RZ, RZ, 0xffff ;  /* 0x0000ffffff197424 */ /* 0x000fe200078e00ff */
[----:B------:R-:W-:Y:S02]  /*4e60*/  MOV R24, 0xffff ;  /* 0x0000ffff00187802 */ /* 0x000fe40000000f00 */
[----:B------:R-:W-:Y:S01]  /*4e70*/  MOV R26, 0xffff ;  /* 0x0000ffff001a7802 */ /* 0x000fe20000000f00 */
[----:B--2---:R-:W1:Y:S01]  /*4e80*/  SHFL.BFLY PT, R23, R20, 0x8, 0x101f ;  /* 0x0d101f0014177f89 */ /* 0x004e6200000e0000 */
[----:B------:R-:W-:-:S03]  /*4e90*/  MOV R33, 0xffff ;  /* 0x0000ffff00217802 */ /* 0x000fc60000000f00 */
[----:B---3--:R-:W2:Y:S01]  /*4ea0*/  SHFL.BFLY PT, R22, R21, 0x8, 0x101f ;  /* 0x0d101f0015167f89 */ /* 0x008ea200000e0000 */
[----:B-1----:R-:W-:Y:S01]  /*4eb0*/  FADD.FTZ R23, R23, R20 ;  /* 0x0000001417177221 */ /* 0x002fe20000010000 */
[----:B------:R-:W-:Y:S01]  /*4ec0*/  MOV R20, 0xffff ;  /* 0x0000ffff00147802 */ /* 0x000fe20000000f00 */
        /* <DEDUP_REMOVED lines=12> */
.L_x_3167:
[----:B------:R-:W1:Y:S01]  /*4f90*/  LDC.64 R20, c[0x0][0x218] ;  /* 0x00008600ff147b82 */ /* 0x000e620000000a00 */
[----:B------:R-:W-:Y:S01]  /*4fa0*/  ISETP.NE.AND P1, PT, R40, RZ, PT ;  /* 0x000000ff2800720c */ /* 0x000fe20003f25270 */
[----:B---3--:R-:W-:Y:S01]  /*4fb0*/  FADD.FTZ R25, R31, R26 ;  /* 0x0000001a1f197221 */ /* 0x008fe20000010000 */
[----:B------:R-:W-:Y:S02]  /*4fc0*/  LEA.HI R19, R6, R16, RZ, 0x1c ;  /* 0x0000001006137211 */ /* 0x000fe400078fe0ff */
[----:B------:R-:W-:Y:S02]  /*4fd0*/  ISETP.NE.AND P2, PT, R18, 0x1, PT ;  /* 0x000000011200780c */ /* 0x000fe40003f45270 */
[----:B------:R-:W-:Y:S01]  /*4fe0*/  LEA.HI R27, R6, 0x1e, RZ, 0x1c ;  /* 0x0000001e061b7811 */ /* 0x000fe200078fe0ff */
[----:B------:R-:W2:Y:S06]  /*4ff0*/  LDC.64 R22, c[0x0][0x220] ;  /* 0x00008800ff167b82 */ /* 0x000eac0000000a00 */
[----:B------:R-:W-:-:S02]  /*5000*/  @!P1 F2FP.F16.F32.PACK_AB R24, RZ, R32 ;  /* 0x00000020ff18923e */ /* 0x000fc400000000ff */
[----:B------:R-:W-:Y:S01]  /*5010*/  @!P1 F2FP.F16.F32.PACK_AB R25, RZ, R25 ;  /* 0x00000019ff19923e */ /* 0x000fe200000000ff */
[----:B-1----:R-:W-:-:S05]  /*5020*/  IMAD.WIDE R20, R19, 0x2, R20 ;  /* 0x0000000213147825 */ /* 0x002fca00078e0214 */
[----:B------:R1:W-:Y:S01]  /*5030*/  @!P1 STG.E.U16 desc[UR8][R20.64], R24 ;  /* 0x0000001814009986 */ /* 0x0003e2000c101508 */
[----:B--2---:R-:W-:-:S05]  /*5040*/  IMAD.WIDE R22, R19, 0x2, R22 ;  /* 0x0000000213167825 */ /* 0x004fca00078e0216 */
[----:B------:R1:W-:Y:S01]  /*5050*/  @!P1 STG.E.U16 desc[UR8][R22.64], R25 ;  /* 0x0000001916009986 */ /* 0x0003e2000c101508 */
[----:B------:R-:W-:Y:S05]  /*5060*/  @!P2 BRA `(.L_x_3153) ;  /* 0x000000040030a947 */ /* 0x000fea0003800000 */
[C---:B-1----:R-:W-:Y:S01]  /*5070*/  @P0 SHF.L.U32 R24, R40.reuse, 0x1, RZ ;  /* 0x0000000128180819 */ /* 0x042fe200000006ff */
[----:B------:R-:W-:Y:S01]  /*5080*/  IMAD.MOV.U32 R29, RZ, RZ, RZ ;  /* 0x000000ffff1d7224 */ /* 0x000fe200078e00ff */
[----:B------:R-:W-:Y:S01]  /*5090*/  @P0 LEA R26, R40, UR4, 0x7 ;  /* 0x00000004281a0c11 */ /* 0x000fe2000f8e38ff */
[----:B------:R-:W-:Y:S01]  /*50a0*/  UMOV UR5, 0xffff ;  /* 0x0000ffff00057882 */ /* 0x000fe20000000000 */
[----:B------:R-:W-:Y:S01]  /*50b0*/  @P0 LOP3.LUT R19, R27, R24, RZ, 0x3c, !PT ;  /* 0x000000181b130212 */ /* 0x000fe200078e3cff */
[----:B------:R-:W-:-:S03]  /*50c0*/  HFMA2.MMA R27, -RZ, RZ, 0, 0 ;  /* 0x00000000ff1b7435 */ /* 0x000fc600000001ff */
[----:B------:R-:W-:-:S05]  /*50d0*/  @P0 LEA R19, R19, R26, 0x2 ;  /* 0x0000001a13130211 */ /* 0x000fca00078e10ff */
[----:B------:R1:W2:Y:S04]  /*50e0*/  @P0 LDS R29, [R19+0x780] ;  /* 0x00078000131d0984 */ /* 0x0002a80000000800 */
[----:B------:R1:W3:Y:S01]  /*50f0*/  @P0 LDS R27, [R19] ;  /* 0x00000000131b0984 */ /* 0x0002e20000000800 */
[----:B------:R-:W-:Y:S05]  /*5100*/  BRA.DIV UR5, `(.L_x_3155) ;  /* 0x0000001205707947 */ /* 0x000fea000b800000 */
[----:B------:R-:W-:Y:S02]  /*5110*/  MOV R24, 0xffff ;  /* 0x0000ffff00187802 */ /* 0x000fe40000000f00 */
[----:B------:R-:W-:Y:S02]  /*5120*/  MOV R26, 0xffff ;  /* 0x0000ffff001a7802 */ /* 0x000fe40000000f00 */
[----:B-1----:R-:W-:Y:S01]  /*5130*/  MOV R19, 0xffff ;  /* 0x0000ffff00137802 */ /* 0x002fe20000000f00 */
[----:B---3--:R-:W1:Y:S01]  /*5140*/  SHFL.BFLY PT, R30, R27, 0x8, 0x101f ;  /* 0x0d101f001b1e7f89 */ /* 0x008e6200000e0000 */
[----:B------:R-:W-:Y:S02]  /*5150*/  MOV R25, 0xffff ;  /* 0x0000ffff00197802 */ /* 0x000fe40000000f00 */
[----:B------:R-:W-:Y:S01]  /*5160*/  MOV R28, 0xffff ;  /* 0x0000ffff001c7802 */ /* 0x000fe20000000f00 */
[----:B--2---:R-:W2:Y:S01]  /*5170*/  SHFL.BFLY PT, R32, R29, 0x8, 0x101f ;  /* 0x0d101f001d207f89 */ /* 0x004ea200000e0000 */
[----:B-1----:R-:W-:Y:S01]  /*5180*/  FADD.FTZ R30, R30, R27 ;  /* 0x0000001b1e1e7221 */ /* 0x002fe20000010000 */
[----:B--2---:R-:W-:-:S04]  /*5190*/  FADD.FTZ R32, R32, R29 ;  /* 0x0000001d20207221 */ /* 0x004fc80000010000 */
        /* <DEDUP_REMOVED lines=12> */
.L_x_3177:
[----:B---3--:R-:W-:Y:S01]  /*5260*/  FADD.FTZ R24, R36, R26 ;  /* 0x0000001a24187221 */ /* 0x008fe20000010000 */
[----:B------:R-:W-:Y:S02]  /*5270*/  @!P1 F2FP.F16.F32.PACK_AB R19, RZ, R27 ;  /* 0x0000001bff13923e */ /* 0x000fe400000000ff */
[----:B------:R-:W-:Y:S02]  /*5280*/  ISETP.NE.AND P2, PT, R18, 0x2, PT ;  /* 0x000000021200780c */ /* 0x000fe40003f45270 */
[----:B------:R-:W-:Y:S01]  /*5290*/  @!P1 F2FP.F16.F32.PACK_AB R24, RZ, R24 ;  /* 0x00000018ff18923e */ /* 0x000fe200000000ff */
[----:B------:R2:W-:Y:S01]  /*52a0*/  @!P1 STG.E.U16 desc[UR8][R20.64+0x3c], R19 ;  /* 0x00003c1314009986 */ /* 0x0005e2000c101508 */
[----:B------:R-:W-:-:S03]  /*52b0*/  LEA.HI R27, R6, 0x3c, RZ, 0x1c ;  /* 0x0000003c061b7811 */ /* 0x000fc600078fe0ff */
[----:B------:R2:W-:Y:S06]  /*52c0*/  @!P1 STG.E.U16 desc[UR8][R22.64+0x3c], R24 ;  /* 0x00003c1816009986 */ /* 0x0005ec000c101508 */
[----:B------:R-:W-:Y:S05]  /*52d0*/  @!P2 BRA `(.L_x_3153) ;  /* 0x000000000094a947 */ /* 0x000fea0003800000 */
[C---:B--2---:R-:W-:Y:S01]  /*52e0*/  @P0 SHF.L.U32 R24, R40.reuse, 0x1, RZ ;  /* 0x0000000128180819 */ /* 0x044fe200000006ff */
[----:B------:R-:W-:Y:S01]  /*52f0*/  UMOV UR5, 0xffff ;  /* 0x0000ffff00057882 */ /* 0x000fe20000000000 */
[----:B------:R-:W-:Y:S02]  /*5300*/  @P0 LEA R26, R40, UR4, 0x7 ;  /* 0x00000004281a0c11 */ /* 0x000fe4000f8e38ff */
[----:B------:R-:W-:Y:S01]  /*5310*/  @P0 LOP3.LUT R19, R27, R24, RZ, 0x3c, !PT ;  /* 0x000000181b130212 */ /* 0x000fe200078e3cff */
[----:B------:R-:W-:Y:S01]  /*5320*/  HFMA2.MMA R27, -RZ, RZ, 0, 0 ;  /* 0x00000000ff1b7435 */ /* 0x000fe200000001ff */
[----:B------:R-:W-:Y:S02]  /*5330*/  MOV R29, RZ ;  /* 0x000000ff001d7202 */ /* 0x000fe40000000f00 */
[----:B------:R-:W-:-:S05]  /*5340*/  @P0 LEA R19, R19, R26, 0x2 ;  /* 0x0000001a13130211 */ /* 0x000fca00078e10ff */
[----:B------:R1:W2:Y:S04]  /*5350*/  @P0 LDS R29, [R19+0x780] ;  /* 0x00078000131d0984 */ /* 0x0002a80000000800 */
[----:B------:R1:W3:Y:S01]  /*5360*/  @P0 LDS R27, [R19] ;  /* 0x00000000131b0984 */ /* 0x0002e20000000800 */
[----:B------:R-:W-:Y:S05]  /*5370*/  BRA.DIV UR5, `(.L_x_3156) ;  /* 0x0000001205bc7947 */ /* 0x000fea000b800000 */
[----:B------:R-:W-:Y:S01]  /*5380*/  MOV R24, 0xffff ;  /* 0x0000ffff00187802 */ /* 0x000fe20000000f00 */
[----:B------:R-:W-:Y:S01]  /*5390*/  IMAD.MOV.U32 R26, RZ, RZ, 0xffff ;  /* 0x0000ffffff1a7424 */ /* 0x000fe200078e00ff */
[----:B-1----:R-:W-:Y:S02]  /*53a0*/  MOV R19, 0xffff ;  /* 0x0000ffff00137802 */ /* 0x002fe40000000f00 */
[----:B------:R-:W-:Y:S01]  /*53b0*/  MOV R25, 0xffff ;  /* 0x0000ffff00197802 */ /* 0x000fe20000000f00 */
[----:B---3--:R-:W1:Y:S01]  /*53c0*/  SHFL.BFLY PT, R30, R27, 0x8, 0x101f ;  /* 0x0d101f001b1e7f89 */ /* 0x008e6200000e0000 */
[----:B------:R-:W-:-:S03]  /*53d0*/  MOV R28, 0xffff ;  /* 0x0000ffff001c7802 */ /* 0x000fc60000000f00 */
[----:B--2---:R-:W2:Y:S01]  /*53e0*/  SHFL.BFLY PT, R32, R29, 0x8, 0x101f ;  /* 0x0d101f001d207f89 */ /* 0x004ea200000e0000 */
[----:B-1----:R-:W-:Y:S01]  /*53f0*/  FADD.FTZ R30, R30, R27 ;  /* 0x0000001b1e1e7221 */ /* 0x002fe20000010000 */
[----:B--2---:R-:W-:-:S04]  /*5400*/  FADD.FTZ R32, R32, R29 ;  /* 0x0000001d20207221 */ /* 0x004fc80000010000 */
[----:B------:R-:W1:Y:S01]  /*5410*/  SHFL.BFLY PT, R31, R30, 0x4, 0x101f ;  /* 0x0c901f001e1f7f89 */ /* 0x000e6200000e0000 */
[----:B------:R-:W-:-:S03]  /*5420*/  MOV R29, 0xffff ;  /* 0x0000ffff001d7802 */ /* 0x000fc60000000f00 */
        /* <DEDUP_REMOVED lines=10> */
.L_x_3187:
[----:B---3--:R-:W-:Y:S01]  /*54d0*/  FADD.FTZ R24, R36, R26 ;  /* 0x0000001a24187221 */ /* 0x008fe20000010000 */
[----:B------:R-:W-:Y:S02]  /*54e0*/  @!P1 F2FP.F16.F32.PACK_AB R19, RZ, R27 ;  /* 0x0000001bff13923e */ /* 0x000fe400000000ff */
[----:B------:R-:W-:Y:S02]  /*54f0*/  LEA.HI R27, R6, 0x5a, RZ, 0x1c ;  /* 0x0000005a061b7811 */ /* 0x000fe400078fe0ff */
[----:B------:R-:W-:Y:S01]  /*5500*/  @!P1 F2FP.F16.F32.PACK_AB R24, RZ, R24 ;  /* 0x00000018ff18923e */ /* 0x000fe200000000ff */
[----:B------:R3:W-:Y:S04]  /*5510*/  @!P1 STG.E.U16 desc[UR8][R20.64+0x78], R19 ;  /* 0x0000781314009986 */ /* 0x0007e8000c101508 */
[----:B------:R3:W-:Y:S02]  /*5520*/  @!P1 STG.E.U16 desc[UR8][R22.64+0x78], R24 ;  /* 0x0000781816009986 */ /* 0x0007e4000c101508 */
.L_x_3153:
[----:B------:R-:W-:Y:S05]  /*5530*/  BSYNC B0 ;  /* 0x0000000000007941 */ /* 0x000fea0003800000 */
.L_x_3152:
[----:B------:R-:W-:-:S13]  /*5540*/  ISETP.GE.U32.AND P0, PT, R7, 0x5a, PT ;  /* 0x0000005a0700780c */ /* 0x000fda0003f06070 */
[----:B------:R-:W-:Y:S05]  /*5550*/  @!P0 BRA `(.L_x_3151) ;  /* 0x0000000800688947 */ /* 0x000fea0003800000 */
[----:B------:R-:W-:Y:S01]  /*5560*/  ISETP.NE.AND P0, PT, R40, 0xf, PT ;  /* 0x0000000f2800780c */ /* 0x000fe20003f05270 */
[----:B------:R-:W-:-:S12]  /*5570*/  UMOV UR5, 0xffff ;  /* 0x0000ffff00057882 */ /* 0x000fd80000000000 */
[C---:B-123--:R-:W-:Y:S02]  /*5580*/  @P0 SHF.L.U32 R20, R40.reuse, 0x1, RZ ;  /* 0x0000000128140819 */ /* 0x04efe400000006ff */
[----:B------:R-:W-:Y:S02]  /*5590*/  @P0 LEA R22, R40, UR4, 0x7 ;  /* 0x0000000428160c11 */ /* 0x000fe4000f8e38ff */
[----:B------:R-:W-:Y:S02]  /*55a0*/  @P0 LOP3.LUT R19, R27, R20, RZ, 0x3c, !PT ;  /* 0x000000141b130212 */ /* 0x000fe400078e3cff */
[----:B------:R-:W-:-:S03]  /*55b0*/  CS2R R20, SRZ ;  /* 0x0000000000147805 */ /* 0x000fc6000001ff00 */
[----:B------:R-:W-:-:S05]  /*55c0*/  @P0 IMAD R19, R19, 0x4, R22 ;  /* 0x0000000413130824 */ /* 0x000fca00078e0216 */
[----:B------:R1:W2:Y:S04]  /*55d0*/  @P0 LDS R20, [R19] ;  /* 0x0000000013140984 */ /* 0x0002a80000000800 */
[----:B------:R1:W3:Y:S01]  /*55e0*/  @P0 LDS R21, [R19+0x780] ;  /* 0x0007800013150984 */ /* 0x0002e20000000800 */
[----:B------:R-:W-:Y:S05]  /*55f0*/  BRA.DIV UR5, `(.L_x_3157) ;  /* 0x0000001605047947 */ /* 0x000fea000b800000 */
[C---:B------:R-:W-:Y:S01]  /*5600*/  @P0 SHF.L.U32 R30, R40.reuse, 0x1, RZ ;  /* 0x00000001281e0819 */ /* 0x040fe200000006ff */
[----:B-1----:R-:W-:Y:S01]  /*5610*/  IMAD.MOV.U32 R19, RZ, RZ, 0xffff ;  /* 0x0000ffffff137424 */ /* 0x002fe200078e00ff */
[----:B------:R-:W-:Y:S01]  /*5620*/  @P0 IADD3 R29, R27, 0x1e, RZ ;  /* 0x0000001e1b1d0810 */ /* 0x000fe20007ffe0ff */
[----:B------:R-:W-:Y:S01]  /*5630*/  HFMA2.MMA R42, -RZ, RZ, 0, 0 ;  /* 0x00000000ff2a7435 */ /* 0x000fe200000001ff */
[C---:B------:R-:W-:Y:S01]  /*5640*/  @P0 LEA R32, R40.reuse, UR4, 0x7 ;  /* 0x0000000428200c11 */ /* 0x040fe2000f8e38ff */
[----:B0-----:R-:W-:Y:S01]  /*5650*/  IMAD.MOV.U32 R38, RZ, RZ, RZ ;  /* 0x000000ffff267224 */ /* 0x001fe200078e00ff */
[----:B------:R-:W-:Y:S01]  /*5660*/  @P0 LOP3.LUT R29, R29, R30, RZ, 0x3c, !PT ;  /* 0x0000001e1d1d0212 */ /* 0x000fe200078e3cff */
[----:B------:R-:W-:Y:S01]  /*5670*/  HFMA2.MMA R46, -RZ, RZ, 0, 0 ;  /* 0x00000000ff2e7435 */ /* 0x000fe200000001ff */
[----:B------:R-:W-:Y:S02]  /*5680*/  @P0 SHF.L.U32 R23, R40, 0x1, RZ ;  /* 0x0000000128170819 */ /* 0x000fe400000006ff */
[----:B------:R-:W-:-:S02]  /*5690*/  @P0 IADD3 R22, R27, 0x3c, RZ ;  /* 0x0000003c1b160810 */ /* 0x000fc40007ffe0ff */
[----:B------:R-:W-:Y:S02]  /*56a0*/  @P0 LEA R29, R29, R32, 0x2 ;  /* 0x000000201d1d0211 */ /* 0x000fe400078e10ff */
[----:B------:R-:W-:Y:S02]  /*56b0*/  @P0 LOP3.LUT R22, R22, R23, RZ, 0x3c, !PT ;  /* 0x0000001716160212 */ /* 0x000fe400078e3cff */
[C---:B------:R-:W-:Y:S01]  /*56c0*/  @P0 LEA R37, R40.reuse, UR4, 0x7 ;  /* 0x0000000428250c11 */ /* 0x040fe2000f8e38ff */
[----:B------:R-:W0:Y:S01]  /*56d0*/  @P0 LDS R32, [R29+0x780] ;  /* 0x000780001d200984 */ /* 0x000e220000000800 */
[C---:B------:R-:W-:Y:S02]  /*56e0*/  @P0 SHF.L.U32 R33, R40.reuse, 0x1, RZ ;  /* 0x0000000128210819 */ /* 0x040fe400000006ff */
[----:B------:R-:W-:Y:S01]  /*56f0*/  @P0 LEA R47, R40, UR4, 0x7 ;  /* 0x00000004282f0c11 */ /* 0x000fe2000f8e38ff */
[----:B------:R-:W-:Y:S01]  /*5700*/  @P0 IMAD R23, R22, 0x4, R37 ;  /* 0x0000000416170824 */ /* 0x000fe200078e0225 */
[----:B------:R1:W-:Y:S01]  /*5710*/  @P0 LDS R31, [R29] ;  /* 0x000000001d1f0984 */ /* 0x0003e20000000800 */
[----:B------:R-:W-:-:S02]  /*5720*/  @P0 IADD3 R22, R27, 0x5a, RZ ;  /* 0x0000005a1b160810 */ /* 0x000fc40007ffe0ff */
[----:B------:R-:W-:Y:S01]  /*5730*/  MOV R26, 0xffff ;  /* 0x0000ffff001a7802 */ /* 0x000fe20000000f00 */
[----:B------:R-:W-:Y:S01]  /*5740*/  @P0 LDS R43, [R23] ;  /* 0x00000000172b0984 */ /* 0x000fe20000000800 */
[----:B------:R-:W-:Y:S01]  /*5750*/  @P0 LOP3.LUT R22, R22, R33, RZ, 0x3c, !PT ;  /* 0x0000002116160212 */ /* 0x000fe200078e3cff */
[----:B------:R-:W-:Y:S01]  /*5760*/  HFMA2.MMA R33, -RZ, RZ, 0, 0 ;  /* 0x00000000ff217435 */ /* 0x000fe200000001ff */
[----:B------:R-:W-:Y:S01]  /*5770*/  MOV R34, RZ ;  /* 0x000000ff00227202 */ /* 0x000fe20000000f00 */
[----:B------:R-:W-:Y:S01]  /*5780*/  @P0 LDS R44, [R23+0x780] ;  /* 0x00078000172c0984 */ /* 0x000fe20000000800 */
[----:B------:R-:W-:Y:S02]  /*5790*/  @P0 LEA R22, R22, R47, 0x2 ;  /* 0x0000002f16160211 */ /* 0x000fe400078e10ff */
[----:B------:R-:W-:Y:S01]  /*57a0*/  MOV R25, 0xffff ;  /* 0x0000ffff00197802 */ /* 0x000fe20000000f00 */
[----:B---3--:R-:W3:Y:S01]  /*57b0*/  SHFL.BFLY PT, R26, R21, 0x8, 0x101f ;  /* 0x0d101f00151a7f89 */ /* 0x008ee200000e0000 */
[----:B------:R-:W-:-:S02]  /*57c0*/  MOV R24, 0xffff ;  /* 0x0000ffff00187802 */ /* 0x000fc40000000f00 */
[----:B-1----:R-:W-:Y:S01]  /*57d0*/  MOV R29, 0xffff ;  /* 0x0000ffff001d7802 */ /* 0x002fe20000000f00 */
[----:B------:R-:W-:Y:S01]  /*57e0*/  @P0 LDS R47, [R22] ;  /* 0x00000000162f0984 */ /* 0x000fe20000000800 */
[----:B------:R-:W-:Y:S02]  /*57f0*/  MOV R28, 0xffff ;  /* 0x0000ffff001c7802 */ /* 0x000fe40000000f00 */
[----:B------:R-:W-:Y:S01]  /*5800*/  MOV R30, 0xffff ;  /* 0x0000ffff001e7802 */ /* 0x000fe20000000f00 */
[----:B------:R3:W-:Y:S04]  /*5810*/  @P0 LDS R48, [R22+0x780] ;  /* 0x0007800016300984 */ /* 0x0007e80000000800 */
[----:B--2---:R-:W1:Y:S01]  /*5820*/  SHFL.BFLY PT, R23, R20, 0x8, 0x101f ;  /* 0x0d101f0014177f89 */ /* 0x004e6200000e0000 */
[----:B0-----:R-:W-:Y:S01]  /*5830*/  @P0 MOV R34, R32 ;  /* 0x0000002000220202 */ /* 0x001fe20000000f00 */
[----:B---3--:R-:W-:Y:S01]  /*5840*/  FADD.FTZ R22, R26, R21 ;  /* 0x000000151a167221 */ /* 0x008fe20000010000 */
[----:B------:R-:W-:Y:S01]  /*5850*/  IMAD.MOV.U32 R32, RZ, RZ, 0xffff ;  /* 0x0000ffffff207424 */ /* 0x000fe200078e00ff */
[----:B------:R-:W-:-:S02]  /*5860*/  @P0 MOV R33, R31 ;  /* 0x0000001f00210202 */ /* 0x000fc40000000f00 */
[----:B------:R-:W0:Y:S01]  /*5870*/  SHFL.BFLY PT, R35, R34, 0x8, 0x101f ;  /* 0x0d101f0022237f89 */ /* 0x000e2200000e0000 */
[----:B------:R-:W-:Y:S02]  /*5880*/  MOV R31, 0xffff ;  /* 0x0000ffff001f7802 */ /* 0x000fe40000000f00 */
[----:B------:R-:W-:Y:S01]  /*5890*/  @P0 MOV R38, R43 ;  /* 0x0000002b00260202 */ /* 0x000fe20000000f00 */
[----:B------:R-:W2:Y:S01]  /*58a0*/  SHFL.BFLY PT, R36, R33, 0x8, 0x101f ;  /* 0x0d101f0021247f89 */ /* 0x000ea200000e0000 */
[----:B------:R-:W-:-:S03]  /*58b0*/  @P0 MOV R42, R44 ;  /* 0x0000002c002a0202 */ /* 0x000fc60000000f00 */
[----:B------:R-:W3:Y:S01]  /*58c0*/  SHFL.BFLY PT, R43, R38, 0x8, 0x101f ;  /* 0x0d101f00262b7f89 */ /* 0x000ee200000e0000 */
[----:B-1----:R-:W-:Y:S01]  /*58d0*/  FADD.FTZ R23, R23, R20 ;  /* 0x0000001417177221 */ /* 0x002fe20000010000 */
[----:B------:R-:W-:Y:S02]  /*58e0*/  IMAD.MOV.U32 R44, RZ, RZ, RZ ;  /* 0x000000ffff2c7224 */ /* 0x000fe400078e00ff */
[----:B------:R-:W1:Y:S01]  /*58f0*/  SHFL.BFLY PT, R45, R42, 0x8, 0x101f ;  /* 0x0d101f002a2d7f89 */ /* 0x000e6200000e0000 */
[----:B------:R-:W-:-:S03]  /*5900*/  @P0 MOV R44, R47 ;  /* 0x0000002f002c0202 */ /* 0x000fc60000000f00 */
[----:B------:R-:W4:Y:S01]  /*5910*/  SHFL.BFLY PT, R26, R22, 0x4, 0x101f ;  /* 0x0c901f00161a7f89 */ /* 0x000f2200000e0000 */
[----:B------:R-:W-:-:S03]  /*5920*/  @P0 MOV R46, R48 ;  /* 0x00000030002e0202 */ /* 0x000fc60000000f00 */
[----:B------:R-:W5:Y:S01]  /*5930*/  SHFL.BFLY PT, R20, R23, 0x4, 0x101f ;  /* 0x0c901f0017147f89 */ /* 0x000f6200000e0000 */
[----:B------:R-:W-:Y:S01]  /*5940*/  ISETP.NE.AND P0, PT, R40, RZ, PT ;  /* 0x000000ff2800720c */ /* 0x000fe20003f05270 */
[----:B0-----:R-:W-:Y:S02]  /*5950*/  FADD.FTZ R35, R35, R34 ;  /* 0x0000002223237221 */ /* 0x001fe40000010000 */
[----:B------:R-:W0:Y:S01]  /*5960*/  SHFL.BFLY PT, R47, R44, 0x8, 0x101f ;  /* 0x0d101f002c2f7f89 */ /* 0x000e2200000e0000 */
[----:B--2---:R-:W-:-:S03]  /*5970*/  FADD.FTZ R36, R36, R33 ;  /* 0x0000002124247221 */ /* 0x004fc60000010000 */
[----:B------:R-:W2:Y:S01]  /*5980*/  SHFL.BFLY PT, R34, R35, 0x4, 0x101f ;  /* 0x0c901f0023227f89 */ /* 0x000ea200000e0000 */
[----:B---3--:R-:W-:-:S03]  /*5990*/  FADD.FTZ R43, R43, R38 ;  /* 0x000000262b2b7221 */ /* 0x008fc60000010000 */
[----:B------:R-:W3:Y:S01]  /*59a0*/  SHFL.BFLY PT, R33, R36, 0x4, 0x101f ;  /* 0x0c901f0024217f89 */ /* 0x000ee200000e0000 */
[----:B-1----:R-:W-:-:S03]  /*59b0*/  FADD.FTZ R45, R45, R42 ;  /* 0x0000002a2d2d7221 */ /* 0x002fc60000010000 */
[----:B------:R-:W1:Y:S01]  /*59c0*/  SHFL.BFLY PT, R38, R43, 0x4, 0x101f ;  /* 0x0c901f002b267f89 */ /* 0x000e6200000e0000 */
        /* <DEDUP_REMOVED lines=8> */
[----:B0-----:R-:W-:Y:S01]  /*5a50*/  FADD.FTZ R47, R47, R44 ;  /* 0x0000002c2f2f7221 */ /* 0x001fe20000010000 */
[----:B------:R-:W-:Y:S01]  /*5a60*/  MOV R44, 0xffff ;  /* 0x0000ffff002c7802 */ /* 0x000fe20000000f00 */
[----:B--2---:R-:W-:Y:S01]  /*5a70*/  FADD.FTZ R34, R35, R34 ;  /* 0x0000002223227221 */ /* 0x004fe20000010000 */
[----:B------:R-:W0:Y:S01]  /*5a80*/  SHFL.BFLY PT, R23, R20, 0x2, 0x101f ;  /* 0x0c501f0014177f89 */ /* 0x000e2200000e0000 */
[----:B---3--:R-:W-:-:S03]  /*5a90*/  FADD.FTZ R33, R36, R33 ;  /* 0x0000002124217221 */ /* 0x008fc60000010000 */
[----:B------:R-:W2:Y:S01]  /*5aa0*/  SHFL.BFLY PT, R37, R34, 0x2, 0x101f ;  /* 0x0c501f0022257f89 */ /* 0x000ea200000e0000 */
[----:B------:R-:W-:Y:S01]  /*5ab0*/  MOV R36, 0xffff ;  /* 0x0000ffff00247802 */ /* 0x000fe20000000f00 */
[----:B-1----:R-:W-:Y:S02]  /*5ac0*/  FADD.FTZ R38, R43, R38 ;  /* 0x000000262b267221 */ /* 0x002fe40000010000 */
[----:B------:R-:W1:Y:S01]  /*5ad0*/  SHFL.BFLY PT, R22, R33, 0x2, 0x101f ;  /* 0x0c501f0021167f89 */ /* 0x000e6200000e0000 */
[----:B----4-:R-:W-:Y:S01]  /*5ae0*/  FADD.FTZ R42, R45, R42 ;  /* 0x0000002a2d2a7221 */ /* 0x010fe20000010000 */
[----:B------:R-:W-:Y:S02]  /*5af0*/  MOV R45, 0xffff ;  /* 0x0000ffff002d7802 */ /* 0x000fe40000000f00 */
[----:B------:R-:W3:Y:S01]  /*5b00*/  SHFL.BFLY PT, R43, R38, 0x2, 0x101f ;  /* 0x0c501f00262b7f89 */ /* 0x000ee200000e0000 */
[----:B------:R-:W-:Y:S01]  /*5b10*/  IADD3 R19, R27, R16, RZ ;  /* 0x000000101b137210 */ /* 0x000fe20007ffe0ff */
[----:B-----5:R-:W-:Y:S01]  /*5b20*/  FADD.FTZ R49, R49, R46 ;  /* 0x0000002e31317221 */ /* 0x020fe20000010000 */
[----:B------:R-:W-:Y:S01]  /*5b30*/  IMAD.MOV.U32 R46, RZ, RZ, 0xffff ;  /* 0x0000ffffff2e7424 */ /* 0x000fe200078e00ff */
[----:B------:R-:W4:Y:S01]  /*5b40*/  SHFL.BFLY PT, R44, R47, 0x4, 0x101f ;  /* 0x0c901f002f2c7f89 */ /* 0x000f2200000e0000 */
        /* <DEDUP_REMOVED lines=8> */
[----:B-1----:R-:W-:Y:S02]  /*5bd0*/  FADD.FTZ R35, R33, R22 ;  /* 0x0000001621237221 */ /* 0x002fe40000010000 */
[----:B------:R-:W1:Y:S01]  /*5be0*/  SHFL.BFLY PT, R32, R29, 0x1, 0x101f ;  /* 0x0c301f001d207f89 */ /* 0x000e6200000e0000 */
[----:B------:R-:W-:Y:S01]  /*5bf0*/  MOV R33, 0xffff ;  /* 0x0000ffff00217802 */ /* 0x000fe20000000f00 */
[----:B------:R-:W1:Y:S01]  /*5c00*/  LDC.64 R22, c[0x0][0x220] ;  /* 0x00008800ff167b82 */ /* 0x000e620000000a00 */
[----:B---3--:R-:W-:Y:S01]  /*5c10*/  FADD.FTZ R43, R38, R43 ;  /* 0x0000002b262b7221 */ /* 0x008fe20000010000 */
[----:B------:R-:W-:Y:S01]  /*5c20*/  MOV R38, 0xffff ;  /* 0x0000ffff00267802 */ /* 0x000fe20000000f00 */
[----:B------:R-:W3:Y:S01]  /*5c30*/  SHFL.BFLY PT, R34, R35, 0x1, 0x101f ;  /* 0x0c301f0023227f89 */ /* 0x000ee200000e0000 */
[----:B----4-:R-:W-:Y:S01]  /*5c40*/  FADD.FTZ R44, R47, R44 ;  /* 0x0000002c2f2c7221 */ /* 0x010fe20000010000 */
[----:B------:R-:W-:-:S02]  /*5c50*/  IMAD.MOV.U32 R47, RZ, RZ, 0xffff ;  /* 0x0000ffffff2f7424 */ /* 0x000fc400078e00ff */
[----:B------:R-:W4:Y:S01]  /*5c60*/  SHFL.BFLY PT, R36, R37, 0x1, 0x101f ;  /* 0x0c301f0025247f89 */ /* 0x000f2200000e0000 */
[----:B-----5:R-:W-:Y:S01]  /*5c70*/  FADD.FTZ R42, R42, R45 ;  /* 0x0000002d2a2a7221 */ /* 0x020fe20000010000 */
[----:B------:R-:W-:Y:S02]  /*5c80*/  MOV R45, 0xffff ;  /* 0x0000ffff002d7802 */ /* 0x000fe40000000f00 */
[----:B------:R-:W5:Y:S01]  /*5c90*/  SHFL.BFLY PT, R38, R43, 0x1, 0x101f ;  /* 0x0c301f002b267f89 */ /* 0x000f6200000e0000 */
[----:B0-----:R-:W-:Y:S01]  /*5ca0*/  FADD.FTZ R46, R49, R46 ;  /* 0x0000002e312e7221 */ /* 0x001fe20000010000 */
[----:B------:R-:W-:Y:S02]  /*5cb0*/  IMAD.WIDE R20, R19, 0x2, R20 ;  /* 0x0000000213147825 */ /* 0x000fe400078e0214 */
[----:B------:R-:W0:Y:S02]  /*5cc0*/  SHFL.BFLY PT, R33, R42, 0x1, 0x101f ;  /* 0x0c301f002a217f89 */ /* 0x000e2400000e0000 */
[----:B--2---:R-:W-:-:S02]  /*5cd0*/  FADD.FTZ R30, R30, R31 ;  /* 0x0000001f1e1e7221 */ /* 0x004fc40000010000 */
[----:B------:R-:W2:Y:S01]  /*5ce0*/  SHFL.BFLY PT, R45, R44, 0x2, 0x101f ;  /* 0x0c501f002c2d7f89 */ /* 0x000ea200000e0000 */
[----:B-1----:R-:W-:Y:S02]  /*5cf0*/  FADD.FTZ R29, R29, R32 ;  /* 0x000000201d1d7221 */ /* 0x002fe40000010000 */
[----:B------:R-:W-:Y:S01]  /*5d00*/  @!P0 F2FP.F16.F32.PACK_AB R27, RZ, R30 ;  /* 0x0000001eff1b823e */ /* 0x000fe200000000ff */
[----:B------:R-:W1:Y:S01]  /*5d10*/  SHFL.BFLY PT, R47, R46, 0x2, 0x101f ;  /* 0x0c501f002e2f7f89 */ /* 0x000e6200000e0000 */
[----:B------:R-:W-:Y:S01]  /*5d20*/  IMAD.WIDE R22, R19, 0x2, R22 ;  /* 0x0000000213167825 */ /* 0x000fe200078e0216 */
[----:B------:R-:W-:-:S03]  /*5d30*/  @!P0 F2FP.F16.F32.PACK_AB R26, RZ, R29 ;  /* 0x0000001dff1a823e */ /* 0x000fc600000000ff */
[----:B---3--:R-:W-:Y:S01]  /*5d40*/  FADD.FTZ R34, R35, R34 ;  /* 0x0000002223227221 */ /* 0x008fe20000010000 */
[----:B------:R-:W-:Y:S02]  /*5d50*/  PRMT R28, R27, 0x7610, R28 ;  /* 0x000076101b1c7816 */ /* 0x000fe4000000001c */
[----:B------:R-:W-:Y:S01]  /*5d60*/  MOV R29, 0xffff ;  /* 0x0000ffff001d7802 */ /* 0x000fe20000000f00 */
[----:B----4-:R-:W-:Y:S01]  /*5d70*/  FADD.FTZ R24, R37, R36 ;  /* 0x0000002425187221 */ /* 0x010fe20000010000 */
[----:B------:R-:W-:Y:S01]  /*5d80*/  @!P0 F2FP.F16.F32.PACK_AB R19, RZ, R34 ;  /* 0x00000022ff13823e */ /* 0x000fe200000000ff */
[----:B------:R-:W-:Y:S01]  /*5d90*/  @!P0 STG.E.U16 desc[UR8][R20.64], R26 ;  /* 0x0000001a14008986 */ /* 0x000fe2000c101508 */
[----:B-----5:R-:W-:Y:S02]  /*5da0*/  FADD.FTZ R25, R43, R38 ;  /* 0x000000262b197221 */ /* 0x020fe40000010000 */
[----:B------:R-:W-:Y:S01]  /*5db0*/  @!P0 F2FP.F16.F32.PACK_AB R24, RZ, R24 ;  /* 0x00000018ff18823e */ /* 0x000fe200000000ff */
[----:B------:R3:W-:Y:S01]  /*5dc0*/  @!P0 STG.E.U16 desc[UR8][R22.64], R28 ;  /* 0x0000001c16008986 */ /* 0x0007e2000c101508 */
[----:B0-----:R-:W-:Y:S01]  /*5dd0*/  FADD.FTZ R27, R42, R33 ;  /* 0x000000212a1b7221 */ /* 0x001fe20000010000 */
[----:B------:R-:W-:Y:S01]  /*5de0*/  @!P0 F2FP.F16.F32.PACK_AB R25, RZ, R25 ;  /* 0x00000019ff19823e */ /* 0x000fe200000000ff */
[----:B--2---:R-:W-:-:S03]  /*5df0*/  FADD.FTZ R44, R44, R45 ;  /* 0x0000002d2c2c7221 */ /* 0x004fc60000010000 */
[----:B------:R-:W-:Y:S01]  /*5e00*/  @!P0 F2FP.F16.F32.PACK_AB R27, RZ, R27 ;  /* 0x0000001bff1b823e */ /* 0x000fe200000000ff */
[----:B-1----:R-:W-:Y:S01]  /*5e10*/  FADD.FTZ R46, R46, R47 ;  /* 0x0000002f2e2e7221 */ /* 0x002fe20000010000 */
[----:B------:R-:W0:Y:S01]  /*5e20*/  SHFL.BFLY PT, R29, R44, 0x1, 0x101f ;  /* 0x0c301f002c1d7f89 */ /* 0x000e2200000e0000 */
[----:B---3--:R-:W-:Y:S02]  /*5e30*/  PRMT R28, R19, 0x7610, R28 ;  /* 0x00007610131c7816 */ /* 0x008fe4000000001c */
[----:B------:R-:W-:-:S03]  /*5e40*/  MOV R19, 0xffff ;  /* 0x0000ffff00137802 */ /* 0x000fc60000000f00 */
[----:B------:R1:W-:Y:S04]  /*5e50*/  @!P0 STG.E.U16 desc[UR8][R20.64+0x3c], R28 ;  /* 0x00003c1c14008986 */ /* 0x0003e8000c101508 */
[----:B------:R1:W-:Y:S04]  /*5e60*/  @!P0 STG.E.U16 desc[UR8][R22.64+0x3c], R24 ;  /* 0x00003c1816008986 */ /* 0x0003e8000c101508 */
[----:B------:R1:W-:Y:S04]  /*5e70*/  @!P0 STG.E.U16 desc[UR8][R20.64+0x78], R25 ;  /* 0x0000781914008986 */ /* 0x0003e8000c101508 */
[----:B------:R1:W2:Y:S04]  /*5e80*/  SHFL.BFLY PT, R26, R46, 0x1, 0x101f ;  /* 0x0c301f002e1a7f89 */ /* 0x0002a800000e0000 */
[----:B------:R1:W-:Y:S01]  /*5e90*/  @!P0 STG.E.U16 desc[UR8][R22.64+0x78], R27 ;  /* 0x0000781b16008986 */ /* 0x0003e2000c101508 */
[----:B0-----:R-:W-:-:S07]  /*5ea0*/  FADD.FTZ R29, R44, R29 ;  /* 0x0000001d2c1d7221 */ /* 0x001fce0000010000 */
.L_x_3221:
[----:B-12---:R-:W-:Y:S01]  /*5eb0*/  FADD.FTZ R24, R46, R26 ;  /* 0x0000001a2e187221 */ /* 0x006fe20000010000 */
[----:B------:R-:W-:-:S04]  /*5ec0*/  @!P0 F2FP.F16.F32.PACK_AB R19, RZ, R29 ;  /* 0x0000001dff13823e */ /* 0x000fc800000000ff */
[----:B------:R-:W-:Y:S01]  /*5ed0*/  @!P0 F2FP.F16.F32.PACK_AB R24, RZ, R24 ;  /* 0x00000018ff18823e */ /* 0x000fe200000000ff */
[----:B------:R4:W-:Y:S04]  /*5ee0*/  @!P0 STG.E.U16 desc[UR8][R20.64+0xb4], R19 ;  /* 0x0000b41314008986 */ /* 0x0009e8000c101508 */
[----:B------:R4:W-:Y:S02]  /*5ef0*/  @!P0 STG.E.U16 desc[UR8][R22.64+0xb4], R24 ;  /* 0x0000b41816008986 */ /* 0x0009e4000c101508 */
.L_x_3151:
[----:B------:R-:W-:Y:S05]  /*5f00*/  WARPSYNC.ALL ;  /* 0x0000000000007948 */ /* 0x000fea0003800000 */
[----:B--234-:R-:W-:Y:S01]  /*5f10*/  HFMA2.MMA R19, -RZ, RZ, 0, 5.7220458984375e-05 ;  /* 0x000003c0ff137435 */ /* 0x01cfe200000001ff */
[----:B------:R-:W-:Y:S01]  /*5f20*/  IADD3 R16, R16, 0x800, RZ ;  /* 0x0000080010107810 */ /* 0x000fe20007ffe0ff */
[----:B------:R-:W-:Y:S08]  /*5f30*/  BAR.SYNC.DEFER_BLOCKING 0x0 ;  /* 0x0000000000007b1d */ /* 0x000ff00000010000 */
[----:B------:R-:W-:-:S05]  /*5f40*/  IMAD R19, R0, R19, 0x3c0 ;  /* 0x000003c000137424 */ /* 0x000fca00078e0213 */
[----:B------:R-:W-:-:S13]  /*5f50*/  ISETP.GE.AND P0, PT, R16, R19, PT ;  /* 0x000000131000720c */ /* 0x000fda0003f06270 */
[----:B------:R-:W-:Y:S05]  /*5f60*/  @!P0 BRA `(.L_x_3158) ;  /* 0xffffffe000ac8947 */ /* 0x000fea000383ffff */
[----:B------:R-:W-:Y:S05]  /*5f70*/  EXIT ;  /* 0x000000000000794d */ /* 0x000fea0003800000 */
.L_x_3154:
[----:B------:R-:W-:Y:S01]  /*5f80*/  HFMA2.MMA R24, -RZ, RZ, 0, 0.000503063201904296875 ;  /* 0x0000101fff187435 */ /* 0x000fe200000001ff */
[----:B--2---:R-:W-:Y:S01]  /*5f90*/  IMAD.MOV.U32 R28, RZ, RZ, R20 ;  /* 0x000000ffff1c7224 */ /* 0x004fe200078e0014 */
[----:B------:R-:W-:Y:S02]  /*5fa0*/  MOV R25, 0x8 ;  /* 0x0000000800197802 */ /* 0x000fe40000000f00 */
[----:B-1----:R-:W-:-:S07]  /*5fb0*/  MOV R19, 0xffff ;  /* 0x0000ffff00137802 */ /* 0x002fce0000000f00 */
[----:B0--3--:R-:W-:Y:S05]  /*5fc0*/  WARPSYNC.COLLECTIVE R19, `(.L_x_3159) ;  /* 0x0000000013087348 */ /* 0x009fea0003c00000 */
[----:B------:R1:W2:Y:S02]  /*5fd0*/  SHFL.BFLY P2, R26, R28, R25, R24 ;  /* 0x0c0000191c1a7389 */ /* 0x0002a40000040018 */
[----:B0123--:R-:W-:Y:S01]  /*5fe0*/  ENDCOLLECTIVE ;  /* 0x000000000000791b */ /* 0x00ffe20003800000 */
.L_x_3159:
[----:B------:R-:W-:Y:S02]  /*5ff0*/  MOV R28, R21 ;  /* 0x00000015001c7202 */ /* 0x000fe40000000f00 */
[----:B------:R-:W-:-:S07]  /*6000*/  MOV R23, R26 ;  /* 0x0000001a00177202 */ /* 0x000fce0000000f00 */
[----:B------:R-:W-:Y:S05]  /*6010*/  WARPSYNC.COLLECTIVE R19, `(.L_x_3160) ;  /* 0x0000000013087348 */ /* 0x000fea0003c00000 */
[----:B------:R0:W1:Y:S02]  /*6020*/  SHFL.BFLY P2, R26, R28, R25, R24 ;  /* 0x0c0000191c1a7389 */ /* 0x0000640000040018 */
[----:B01----:R-:W-:Y:S01]  /*6030*/  ENDCOLLECTIVE ;  /* 0x000000000000791b */ /* 0x003fe20003800000 */
.L_x_3160:
[----:B------:R-:W-:Y:S01]  /*6040*/  FADD.FTZ R23, R23, R20 ;  /* 0x0000001417177221 */ /* 0x000fe20000010000 */
[----:B------:R-:W-:-:S04]  /*6050*/  HFMA2.MMA R25, -RZ, RZ, 0, 2.384185791015625e-07 ;  /* 0x00000004ff197435 */ /* 0x000fc800000001ff */
[----:B------:R-:W-:Y:S01]  /*6060*/  MOV R28, R23 ;  /* 0x00000017001c7202 */ /* 0x000fe20000000f00 */
[----:B------:R-:W-:-:S07]  /*6070*/  IMAD.MOV.U32 R22, RZ, RZ, R26 ;  /* 0x000000ffff167224 */ /* 0x000fce00078e001a */
[----:B------:R-:W-:Y:S05]  /*6080*/  WARPSYNC.COLLECTIVE R19, `(.L_x_3161) ;  /* 0x0000000013087348 */ /* 0x000fea0003c00000 */
[----:B------:R0:W1:Y:S02]  /*6090*/  SHFL.BFLY P2, R26, R28, R25, R24 ;  /* 0x0c0000191c1a7389 */ /* 0x0000640000040018 */
[----:B01----:R-:W-:Y:S01]  /*60a0*/  ENDCOLLECTIVE ;  /* 0x000000000000791b */ /* 0x003fe20003800000 */
.L_x_3161:
[----:B------:R-:W-:-:S05]  /*60b0*/  FADD.FTZ R22, R22, R21 ;  /* 0x0000001516167221 */ /* 0x000fca0000010000 */
[----:B------:R-:W-:Y:S02]  /*60c0*/  MOV R28, R22 ;  /* 0x00000016001c7202 */ /* 0x000fe40000000f00 */
[----:B------:R-:W-:-:S07]  /*60d0*/  MOV R30, R26 ;  /* 0x0000001a001e7202 */ /* 0x000fce0000000f00 */
[----:B------:R-:W-:Y:S05]  /*60e0*/  WARPSYNC.COLLECTIVE R19, `(.L_x_3162) ;  /* 0x0000000013087348 */ /* 0x000fea0003c00000 */
[----:B------:R0:W1:Y:S02]  /*60f0*/  SHFL.BFLY P2, R26, R28, R25, R24 ;  /* 0x0c0000191c1a7389 */ /* 0x0000640000040018 */
[----:B01----:R-:W-:Y:S01]  /*6100*/  ENDCOLLECTIVE ;  /* 0x000000000000791b */ /* 0x003fe20003800000 */
.L_x_3162:
[----:B------:R-:W-:Y:S01]  /*6110*/  FADD.FTZ R30, R23, R30 ;  /* 0x0000001e171e7221 */ /* 0x000fe20000010000 */
[----:B------:R-:W-:-:S03]  /*6120*/  HFMA2.MMA R25, -RZ, RZ, 0, 1.1920928955078125e-07 ;  /* 0x00000002ff197435 */ /* 0x000fc600000001ff */
[----:B------:R-:W-:Y:S01]  /*6130*/  IMAD.MOV.U32 R28, RZ, RZ, R30 ;  /* 0x000000ffff1c7224 */ /* 0x000fe200078e001e */
[----:B------:R-:W-:-:S07]  /*6140*/  MOV R27, R26 ;  /* 0x0000001a001b7202 */ /* 0x000fce0000000f00 */
[----:B------:R-:W-:Y:S05]  /*6150*/  WARPSYNC.COLLECTIVE R19, `(.L_x_3163) ;  /* 0x0000000013087348 */ /* 0x000fea0003c00000 */
[----:B------:R0:W1:Y:S02]  /*6160*/  SHFL.BFLY P2, R26, R28, R25, R24 ;  /* 0x0c0000191c1a7389 */ /* 0x0000640000040018 */
[----:B01----:R-:W-:Y:S01]  /*6170*/  ENDCOLLECTIVE ;  /* 0x000000000000791b */ /* 0x003fe20003800000 */
.L_x_3163:
[----:B------:R-:W-:-:S05]  /*6180*/  FADD.FTZ R27, R22, R27 ;  /* 0x0000001b161b7221 */ /* 0x000fca0000010000 */
[----:B------:R-:W-:Y:S02]  /*6190*/  MOV R28, R27 ;  /* 0x0000001b001c7202 */ /* 0x000fe40000000f00 */
[----:B------:R-:W-:-:S07]  /*61a0*/  MOV R29, R26 ;  /* 0x0000001a001d7202 */ /* 0x000fce0000000f00 */
[----:B------:R-:W-:Y:S05]  /*61b0*/  WARPSYNC.COLLECTIVE R19, `(.L_x_3164) ;  /* 0x0000000013087348 */ /* 0x000fea0003c00000 */
[----:B------:R0:W1:Y:S02]  /*61c0*/  SHFL.BFLY P2, R26, R28, R25, R24 ;  /* 0x0c0000191c1a7389 */ /* 0x0000640000040018 */
[----:B01----:R-:W-:Y:S01]  /*61d0*/  ENDCOLLECTIVE ;  /* 0x000000000000791b */ /* 0x003fe20003800000 */
.L_x_3164:
[----:B------:R-:W-:-:S05]  /*61e0*/  FADD.FTZ R29, R30, R29 ;  /* 0x0000001d1e1d7221 */ /* 0x000fca0000010000 */
[----:B------:R-:W-:Y:S01]  /*61f0*/  MOV R28, R29 ;  /* 0x0000001d001c7202 */ /* 0x000fe20000000f00 */
[----:B------:R-:W-:Y:S01]  /*6200*/  IMAD.MOV.U32 R25, RZ, RZ, 0x1 ;  /* 0x00000001ff197424 */ /* 0x000fe200078e00ff */
[----:B------:R-:W-:-:S07]  /*6210*/  MOV R20, R26 ;  /* 0x0000001a00147202 */ /* 0x000fce0000000f00 */
[----:B------:R-:W-:Y:S05]  /*6220*/  WARPSYNC.COLLECTIVE R19, `(.L_x_3165) ;  /* 0x0000000013087348 */ /* 0x000fea0003c00000 */
[----:B------:R0:W1:Y:S02]  /*6230*/  SHFL.BFLY P2, R26, R28, R25, R24 ;  /* 0x0c0000191c1a7389 */ /* 0x0000640000040018 */
[----:B01----:R-:W-:Y:S01]  /*6240*/  ENDCOLLECTIVE ;  /* 0x000000000000791b */ /* 0x003fe20003800000 */
.L_x_3165:
[----:B------:R-:W-:-:S05]  /*6250*/  FADD.FTZ R31, R27, R20 ;  /* 0x000000141b1f7221 */ /* 0x000fca0000010000 */
[----:B------:R-:W-:Y:S02]  /*6260*/  MOV R28, R31 ;  /* 0x0000001f001c7202 */ /* 0x000fe40000000f00 */
[----:B------:R-:W-:-:S07]  /*6270*/  MOV R32, R26 ;  /* 0x0000001a00207202 */ /* 0x000fce0000000f00 */
[----:B------:R-:W-:Y:S05]  /*6280*/  WARPSYNC.COLLECTIVE R19, `(.L_x_3166) ;  /* 0x0000000013087348 */ /* 0x000fea0003c00000 */
[----:B------:R0:W1:Y:S02]  /*6290*/  SHFL.BFLY P2, R26, R28, R25, R24 ;  /* 0x0c0000191c1a7389 */ /* 0x0000640000040018 */
[----:B01----:R-:W-:Y:S01]  /*62a0*/  ENDCOLLECTIVE ;  /* 0x000000000000791b */ /* 0x003fe20003800000 */
.L_x_3166:
[----:B------:R-:W-:Y:S01]  /*62b0*/  FADD.FTZ R32, R29, R32 ;  /* 0x000000201d207221 */ /* 0x000fe20000010000 */
[----:B------:R-:W-:Y:S06]  /*62c0*/  BRA `(.L_x_3167) ;  /* 0xffffffec00307947 */ /* 0x000fec000383ffff */
.L_x_3155:
[----:B------:R-:W-:Y:S01]  /*62d0*/  BSSY B1, `(.L_x_3168) ;  /* 0x0000008000017945 */ /* 0x000fe20003800000 */
[----:B---3--:R-:W-:Y:S01]  /*62e0*/  MOV R28, R27 ;  /* 0x0000001b001c7202 */ /* 0x008fe20000000f00 */
[----:B-1----:R-:W-:Y:S01]  /*62f0*/  IMAD.MOV.U32 R19, RZ, RZ, 0xffff ;  /* 0x0000ffffff137424 */ /* 0x002fe200078e00ff */
[----:B------:R-:W-:Y:S02]  /*6300*/  MOV R25, 0x8 ;  /* 0x0000000800197802 */ /* 0x000fe40000000f00 */
[----:B------:R-:W-:-:S07]  /*6310*/  MOV R24, 0x101f ;  /* 0x0000101f00187802 */ /* 0x000fce0000000f00 */
[----:B0-2---:R-:W-:Y:S05]  /*6320*/  WARPSYNC.COLLECTIVE R19, `(.L_x_3169) ;  /* 0x0000000013087348 */ /* 0x005fea0003c00000 */
[----:B------:R1:W3:Y:S02]  /*6330*/  SHFL.BFLY P2, R26, R28, R25, R24 ;  /* 0x0c0000191c1a7389 */ /* 0x0002e40000040018 */
[----:B0123--:R-:W-:Y:S01]  /*6340*/  ENDCOLLECTIVE ;  /* 0x000000000000791b */ /* 0x00ffe20003800000 */
.L_x_3169:
[----:B------:R-:W-:Y:S05]  /*6350*/  BSYNC B1 ;  /* 0x0000000000017941 */ /* 0x000fea0003800000 */
.L_x_3168:
        /* <DEDUP_REMOVED lines=8> */
.L_x_3170:
[----:B------:R-:W-:Y:S01]  /*63e0*/  FADD.FTZ R30, R30, R27 ;  /* 0x0000001b1e1e7221 */ /* 0x000fe20000010000 */
[----:B------:R-:W-:-:S04]  /*63f0*/  HFMA2.MMA R25, -RZ, RZ, 0, 2.384185791015625e-07 ;  /* 0x00000004ff197435 */ /* 0x000fc800000001ff */
[----:B------:R-:W-:Y:S01]  /*6400*/  MOV R28, R30 ;  /* 0x0000001e001c7202 */ /* 0x000fe20000000f00 */
[----:B------:R-:W-:-:S07]  /*6410*/  IMAD.MOV.U32 R32, RZ, RZ, R26 ;  /* 0x000000ffff207224 */ /* 0x000fce00078e001a */
[----:B------:R-:W-:Y:S05]  /*6420*/  WARPSYNC.COLLECTIVE R19, `(.L_x_3171) ;  /* 0x0000000013087348 */ /* 0x000fea0003c00000 */
[----:B------:R0:W1:Y:S02]  /*6430*/  SHFL.BFLY P2, R26, R28, R25, R24 ;  /* 0x0c0000191c1a7389 */ /* 0x0000640000040018 */
[----:B01----:R-:W-:Y:S01]  /*6440*/  ENDCOLLECTIVE ;  /* 0x000000000000791b */ /* 0x003fe20003800000 */
.L_x_3171:
[----:B------:R-:W-:-:S05]  /*6450*/  FADD.FTZ R32, R32, R29 ;  /* 0x0000001d20207221 */ /* 0x000fca0000010000 */
[----:B------:R-:W-:Y:S02]  /*6460*/  MOV R28, R32 ;  /* 0x00000020001c7202 */ /* 0x000fe40000000f00 */
[----:B------:R-:W-:-:S07]  /*6470*/  MOV R31, R26 ;  /* 0x0000001a001f7202 */ /* 0x000fce0000000f00 */
[----:B------:R-:W-:Y:S05]  /*6480*/  WARPSYNC.COLLECTIVE R19, `(.L_x_3172) ;  /* 0x0000000013087348 */ /* 0x000fea0003c00000 */
[----:B------:R0:W1:Y:S02]  /*6490*/  SHFL.BFLY P2, R26, R28, R25, R24 ;  /* 0x0c0000191c1a7389 */ /* 0x0000640000040018 */
[----:B01----:R-:W-:Y:S01]  /*64a0*/  ENDCOLLECTIVE ;  /* 0x000000000000791b */ /* 0x003fe20003800000 */
.L_x_3172:
[----:B------:R-:W-:Y:S01]  /*64b0*/  FADD.FTZ R31, R30, R31 ;  /* 0x0000001f1e1f7221 */ /* 0x000fe20000010000 */
[----:B------:R-:W-:-:S03]  /*64c0*/  HFMA2.MMA R25, -RZ, RZ, 0, 1.1920928955078125e-07 ;  /* 0x00000002ff197435 */ /* 0x000fc600000001ff */
[----:B------:R-:W-:Y:S01]  /*64d0*/  IMAD.MOV.U32 R28, RZ, RZ, R31 ;  /* 0x000000ffff1c7224 */ /* 0x000fe200078e001f */
[----:B------:R-:W-:-:S07]  /*64e0*/  MOV R33, R26 ;  /* 0x0000001a00217202 */ /* 0x000fce0000000f00 */
[----:B------:R-:W-:Y:S05]  /*64f0*/  WARPSYNC.COLLECTIVE R19, `(.L_x_3173) ;  /* 0x0000000013087348 */ /* 0x000fea0003c00000 */
[----:B------:R0:W1:Y:S02]  /*6500*/  SHFL.BFLY P2, R26, R28, R25, R24 ;  /* 0x0c0000191c1a7389 */ /* 0x0000640000040018 */
[----:B01----:R-:W-:Y:S01]  /*6510*/  ENDCOLLECTIVE ;  /* 0x000000000000791b */ /* 0x003fe20003800000 */
.L_x_3173:
[----:B------:R-:W-:-:S05]  /*6520*/  FADD.FTZ R33, R32, R33 ;  /* 0x0000002120217221 */ /* 0x000fca0000010000 */
[----:B------:R-:W-:Y:S02]  /*6530*/  MOV R28, R33 ;  /* 0x00000021001c7202 */ /* 0x000fe40000000f00 */
[----:B------:R-:W-:-:S07]  /*6540*/  MOV R34, R26 ;  /* 0x0000001a00227202 */ /* 0x000fce0000000f00 */
[----:B------:R-:W-:Y:S05]  /*6550*/  WARPSYNC.COLLECTIVE R19, `(.L_x_3174) ;  /* 0x0000000013087348 */ /* 0x000fea0003c00000 */
[----:B------:R0:W1:Y:S02]  /*6560*/  SHFL.BFLY P2, R26, R28, R25, R24 ;  /* 0x0c0000191c1a7389 */ /* 0x0000640000040018 */
[----:B01----:R-:W-:Y:S01]  /*6570*/  ENDCOLLECTIVE ;  /* 0x000000000000791b */ /* 0x003fe20003800000 */
.L_x_3174:
[----:B------:R-:W-:-:S05]  /*6580*/  FADD.FTZ R34, R31, R34 ;  /* 0x000000221f227221 */ /* 0x000fca0000010000 */
[----:B------:R-:W-:Y:S01]  /*6590*/  MOV R28, R34 ;  /* 0x00000022001c7202 */ /* 0x000fe20000000f00 */
[----:B------:R-:W-:Y:S01]  /*65a0*/  IMAD.MOV.U32 R25, RZ, RZ, 0x1 ;  /* 0x00000001ff197424 */ /* 0x000fe200078e00ff */
[----:B------:R-:W-:-:S07]  /*65b0*/  MOV R36, R26 ;  /* 0x0000001a00247202 */ /* 0x000fce0000000f00 */
[----:B------:R-:W-:Y:S05]  /*65c0*/  WARPSYNC.COLLECTIVE R19, `(.L_x_3175) ;  /* 0x0000000013087348 */ /* 0x000fea0003c00000 */
[----:B------:R0:W1:Y:S02]  /*65d0*/  SHFL.BFLY P2, R26, R28, R25, R24 ;  /* 0x0c0000191c1a7389 */ /* 0x0000640000040018 */
[----:B01----:R-:W-:Y:S01]  /*65e0*/  ENDCOLLECTIVE ;  /* 0x000000000000791b */ /* 0x003fe20003800000 */
.L_x_3175:
[----:B------:R-:W-:-:S05]  /*65f0*/  FADD.FTZ R36, R33, R36 ;  /* 0x0000002421247221 */ /* 0x000fca0000010000 */
[----:B------:R-:W-:Y:S02]  /*6600*/  MOV R28, R36 ;  /* 0x00000024001c7202 */ /* 0x000fe40000000f00 */
[----:B------:R-:W-:-:S07]  /*6610*/  MOV R27, R26 ;  /* 0x0000001a001b7202 */ /* 0x000fce0000000f00 */
[----:B------:R-:W-:Y:S05]  /*6620*/  WARPSYNC.COLLECTIVE R19, `(.L_x_3176) ;  /* 0x0000000013087348 */ /* 0x000fea0003c00000 */
[----:B------:R0:W1:Y:S02]  /*6630*/  SHFL.BFLY P2, R26, R28, R25, R24 ;  /* 0x0c0000191c1a7389 */ /* 0x0000640000040018 */
[----:B01----:R-:W-:Y:S01]  /*6640*/  ENDCOLLECTIVE ;  /* 0x000000000000791b */ /* 0x003fe20003800000 */
.L_x_3176:
[----:B------:R-:W-:Y:S01]  /*6650*/  FADD.FTZ R27, R34, R27 ;  /* 0x0000001b221b7221 */ /* 0x000fe20000010000 */
[----:B------:R-:W-:Y:S06]  /*6660*/  BRA `(.L_x_3177) ;  /* 0xffffffe800fc7947 */ /* 0x000fec000383ffff */
.L_x_3156:
        /* <DEDUP_REMOVED lines=8> */
.L_x_3179:
[----:B------:R-:W-:Y:S05]  /*66f0*/  BSYNC B1 ;  /* 0x0000000000017941 */ /* 0x000fea0003800000 */
.L_x_3178:
        /* <DEDUP_REMOVED lines=8> */
.L_x_3180:
[----:B------:R-:W-:Y:S01]  /*6780*/  FADD.FTZ R30, R30, R27 ;  /* 0x0000001b1e1e7221 */ /* 0x000fe20000010000 */
[----:B------:R-:W-:-:S04]  /*6790*/  HFMA2.MMA R25, -RZ, RZ, 0, 2.384185791015625e-07 ;  /* 0x00000004ff197435 */ /* 0x000fc800000001ff */
[----:B------:R-:W-:Y:S01]  /*67a0*/  MOV R28, R30 ;  /* 0x0000001e001c7202 */ /* 0x000fe20000000f00 */
[----:B------:R-:W-:-:S07]  /*67b0*/  IMAD.MOV.U32 R32, RZ, RZ, R26 ;  /* 0x000000ffff207224 */ /* 0x000fce00078e001a */
[----:B------:R-:W-:Y:S05]  /*67c0*/  WARPSYNC.COLLECTIVE R19, `(.L_x_3181) ;  /* 0x0000000013087348 */ /* 0x000fea0003c00000 */
[----:B------:R0:W1:Y:S02]  /*67d0*/  SHFL.BFLY P2, R26, R28, R25, R24 ;  /* 0x0c0000191c1a7389 */ /* 0x0000640000040018 */
[----:B01----:R-:W-:Y:S01]  /*67e0*/  ENDCOLLECTIVE ;  /* 0x000000000000791b */ /* 0x003fe20003800000 */
.L_x_3181:
[----:B------:R-:W-:-:S05]  /*67f0*/  FADD.FTZ R32, R32, R29 ;  /* 0x0000001d20207221 */ /* 0x000fca0000010000 */
[----:B------:R-:W-:Y:S02]  /*6800*/  MOV R28, R32 ;  /* 0x00000020001c7202 */ /* 0x000fe40000000f00 */
[----:B------:R-:W-:-:S07]  /*6810*/  MOV R31, R26 ;  /* 0x0000001a001f7202 */ /* 0x000fce0000000f00 */
[----:B------:R-:W-:Y:S05]  /*6820*/  WARPSYNC.COLLECTIVE R19, `(.L_x_3182) ;  /* 0x0000000013087348 */ /* 0x000fea0003c00000 */
[----:B------:R0:W1:Y:S02]  /*6830*/  SHFL.BFLY P2, R26, R28, R25, R24 ;  /* 0x0c0000191c1a7389 */ /* 0x0000640000040018 */
[----:B01----:R-:W-:Y:S01]  /*6840*/  ENDCOLLECTIVE ;  /* 0x000000000000791b */ /* 0x003fe20003800000 */
.L_x_3182:
[----:B------:R-:W-:Y:S01]  /*6850*/  FADD.FTZ R31, R30, R31 ;  /* 0x0000001f1e1f7221 */ /* 0x000fe20000010000 */
[----:B------:R-:W-:-:S03]  /*6860*/  HFMA2.MMA R25, -RZ, RZ, 0, 1.1920928955078125e-07 ;  /* 0x00000002ff197435 */ /* 0x000fc600000001ff */
[----:B------:R-:W-:Y:S01]  /*6870*/  IMAD.MOV.U32 R28, RZ, RZ, R31 ;  /* 0x000000ffff1c7224 */ /* 0x000fe200078e001f */
[----:B------:R-:W-:-:S07]  /*6880*/  MOV R33, R26 ;  /* 0x0000001a00217202 */ /* 0x000fce0000000f00 */
[----:B------:R-:W-:Y:S05]  /*6890*/  WARPSYNC.COLLECTIVE R19, `(.L_x_3183) ;  /* 0x0000000013087348 */ /* 0x000fea0003c00000 */
[----:B------:R0:W1:Y:S02]  /*68a0*/  SHFL.BFLY P2, R26, R28, R25, R24 ;  /* 0x0c0000191c1a7389 */ /* 0x0000640000040018 */
[----:B01----:R-:W-:Y:S01]  /*68b0*/  ENDCOLLECTIVE ;  /* 0x000000000000791b */ /* 0x003fe20003800000 */
.L_x_3183:
[----:B------:R-:W-:-:S05]  /*68c0*/  FADD.FTZ R33, R32, R33 ;  /* 0x0000002120217221 */ /* 0x000fca0000010000 */
[----:B------:R-:W-:Y:S02]  /*68d0*/  MOV R28, R33 ;  /* 0x00000021001c7202 */ /* 0x000fe40000000f00 */
[----:B------:R-:W-:-:S07]  /*68e0*/  MOV R34, R26 ;  /* 0x0000001a00227202 */ /* 0x000fce0000000f00 */
[----:B------:R-:W-:Y:S05]  /*68f0*/  WARPSYNC.COLLECTIVE R19, `(.L_x_3184) ;  /* 0x0000000013087348 */ /* 0x000fea0003c00000 */
[----:B------:R0:W1:Y:S02]  /*6900*/  SHFL.BFLY P2, R26, R28, R25, R24 ;  /* 0x0c0000191c1a7389 */ /* 0x0000640000040018 */
[----:B01----:R-:W-:Y:S01]  /*6910*/  ENDCOLLECTIVE ;  /* 0x000000000000791b */ /* 0x003fe20003800000 */
.L_x_3184:
[----:B------:R-:W-:-:S05]  /*6920*/  FADD.FTZ R34, R31, R34 ;  /* 0x000000221f227221 */ /* 0x000fca0000010000 */
[----:B------:R-:W-:Y:S01]  /*6930*/  MOV R28, R34 ;  /* 0x00000022001c7202 */ /* 0x000fe20000000f00 */
[----:B------:R-:W-:Y:S01]  /*6940*/  IMAD.MOV.U32 R25, RZ, RZ, 0x1 ;  /* 0x00000001ff197424 */ /* 0x000fe200078e00ff */
[----:B------:R-:W-:-:S07]  /*6950*/  MOV R36, R26 ;  /* 0x0000001a00247202 */ /* 0x000fce0000000f00 */
[----:B------:R-:W-:Y:S05]  /*6960*/  WARPSYNC.COLLECTIVE R19, `(.L_x_3185) ;  /* 0x0000000013087348 */ /* 0x000fea0003c00000 */
[----:B------:R0:W1:Y:S02]  /*6970*/  SHFL.BFLY P2, R26, R28, R25, R24 ;  /* 0x0c0000191c1a7389 */ /* 0x0000640000040018 */
[----:B01----:R-:W-:Y:S01]  /*6980*/  ENDCOLLECTIVE ;  /* 0x000000000000791b */ /* 0x003fe20003800000 */
.L_x_3185:
[----:B------:R-:W-:-:S05]  /*6990*/  FADD.FTZ R36, R33, R36 ;  /* 0x0000002421247221 */ /* 0x000fca0000010000 */
[----:B------:R-:W-:Y:S02]  /*69a0*/  MOV R28, R36 ;  /* 0x00000024001c7202 */ /* 0x000fe40000000f00 */
[----:B------:R-:W-:-:S07]  /*69b0*/  MOV R27, R26 ;  /* 0x0000001a001b7202 */ /* 0x000fce0000000f00 */
[----:B------:R-:W-:Y:S05]  /*69c0*/  WARPSYNC.COLLECTIVE R19, `(.L_x_3186) ;  /* 0x0000000013087348 */ /* 0x000fea0003c00000 */
[----:B------:R0:W1:Y:S02]  /*69d0*/  SHFL.BFLY P2, R26, R28, R25, R24 ;  /* 0x0c0000191c1a7389 */ /* 0x0000640000040018 */
[----:B01----:R-:W-:Y:S01]  /*69e0*/  ENDCOLLECTIVE ;  /* 0x000000000000791b */ /* 0x003fe20003800000 */
.L_x_3186:
[----:B------:R-:W-:Y:S01]  /*69f0*/  FADD.FTZ R27, R34, R27 ;  /* 0x0000001b221b7221 */ /* 0x000fe20000010000 */
[----:B------:R-:W-:Y:S06]  /*6a00*/  BRA `(.L_x_3187) ;  /* 0xffffffe800b07947 */ /* 0x000fec000383ffff */
.L_x_3157:
        /* <DEDUP_REMOVED lines=8> */
.L_x_3189:
[----:B------:R-:W-:Y:S05]  /*6a90*/  BSYNC B0 ;  /* 0x0000000000007941 */ /* 0x000fea0003800000 */
.L_x_3188:
[----:B------:R-:W-:Y:S01]  /*6aa0*/  HFMA2.MMA R25, -RZ, RZ, 0, 4.76837158203125e-07 ;  /* 0x00000008ff197435 */ /* 0x000fe200000001ff */
[----:B------:R-:W-:Y:S01]  /*6ab0*/  MOV R28, R21 ;  /* 0x00000015001c7202 */ /* 0x000fe20000000f00 */
[----:B------:R-:W-:Y:S01]  /*6ac0*/  @P0 IMAD.SHL.U32 R30, R40, 0x2, RZ ;  /* 0x00000002281e0824 */ /* 0x000fe200078e00ff */
[----:B------:R-:W-:Y:S01]  /*6ad0*/  MOV R24, 0x101f ;  /* 0x0000101f00187802 */ /* 0x000fe20000000f00 */
[----:B------:R-:W-:Y:S01]  /*6ae0*/  IMAD.MOV.U32 R34, RZ, RZ, RZ ;  /* 0x000000ffff227224 */ /* 0x000fe200078e00ff */
[----:B------:R-:W-:Y:S01]  /*6af0*/  MOV R19, 0xffff ;  /* 0x0000ffff00137802 */ /* 0x000fe20000000f00 */
[----:B------:R-:W-:Y:S01]  /*6b00*/  HFMA2.MMA R33, -RZ, RZ, 0, 0 ;  /* 0x00000000ff217435 */ /* 0x000fe200000001ff */
[----:B------:R-:W-:Y:S01]  /*6b10*/  MOV R23, R26 ;  /* 0x0000001a00177202 */ /* 0x000fe20000000f00 */
[----:B------:R-:W-:Y:S01]  /*6b20*/  HFMA2.MMA R38, -RZ, RZ, 0, 0 ;  /* 0x00000000ff267435 */ /* 0x000fe200000001ff */
[----:B------:R-:W-:-:S10]  /*6b30*/  @P0 IADD3 R29, R27, 0x1e, RZ ;  /* 0x0000001e1b1d0810 */ /* 0x000fd40007ffe0ff */
[----:B------:R-:W-:Y:S05]  /*6b40*/  WARPSYNC.COLLECTIVE R19, `(.L_x_3190) ;  /* 0x0000000013087348 */ /* 0x000fea0003c00000 */
[----:B------:R0:W1:Y:S02]  /*6b50*/  SHFL.BFLY P2, R26, R28, R25, R24 ;  /* 0x0c0000191c1a7389 */ /* 0x0000640000040018 */
[----:B01----:R-:W-:Y:S01]  /*6b60*/  ENDCOLLECTIVE ;  /* 0x000000000000791b */ /* 0x003fe20003800000 */
.L_x_3190:
[C---:B------:R-:W-:Y:S01]  /*6b70*/  @P0 LEA R32, R40.reuse, UR4, 0x7 ;  /* 0x0000000428200c11 */ /* 0x040fe2000f8e38ff */
[----:B------:R-:W-:Y:S01]  /*6b80*/  FADD.FTZ R23, R23, R20 ;  /* 0x0000001417177221 */ /* 0x000fe20000010000 */
[----:B------:R-:W-:Y:S01]  /*6b90*/  @P0 LOP3.LUT R29, R29, R30, RZ, 0x3c, !PT ;  /* 0x0000001e1d1d0212 */ /* 0x000fe200078e3cff */
[----:B------:R-:W-:Y:S01]  /*6ba0*/  HFMA2.MMA R46, -RZ, RZ, 0, 0 ;  /* 0x00000000ff2e7435 */ /* 0x000fe200000001ff */
[C---:B------:R-:W-:Y:S02]  /*6bb0*/  @P0 LEA R37, R40.reuse, UR4, 0x7 ;  /* 0x0000000428250c11 */ /* 0x040fe4000f8e38ff */
[----:B------:R-:W-:Y:S01]  /*6bc0*/  MOV R42, RZ ;  /* 0x000000ff002a7202 */ /* 0x000fe20000000f00 */
[----:B------:R-:W-:Y:S01]  /*6bd0*/  @P0 IMAD R29, R29, 0x4, R32 ;  /* 0x000000041d1d0824 */ /* 0x000fe200078e0220 */
[----:B------:R-:W-:-:S04]  /*6be0*/  @P0 LEA R47, R40, UR4, 0x7 ;  /* 0x00000004282f0c11 */ /* 0x000fc8000f8e38ff */
        /* <DEDUP_REMOVED lines=8> */
.L_x_3191:
[----:B------:R-:W-:Y:S02]  /*6c70*/  MOV R28, R22 ;  /* 0x00000016001c7202 */ /* 0x000fe40000000f00 */
[----:B------:R-:W-:-:S07]  /*6c80*/  MOV R20, R26 ;  /* 0x0000001a00147202 */ /* 0x000fce0000000f00 */
[----:B------:R-:W-:Y:S05]  /*6c90*/  WARPSYNC.COLLECTIVE R19, `(.L_x_3192) ;  /* 0x0000000013087348 */ /* 0x000fea0003c00000 */
[----:B------:R0:W1:Y:S02]  /*6ca0*/  SHFL.BFLY P2, R26, R28, R25, R24 ;  /* 0x0c0000191c1a7389 */ /* 0x0000640000040018 */
[----:B01----:R-:W-:Y:S01]  /*6cb0*/  ENDCOLLECTIVE ;  /* 0x000000000000791b */ /* 0x003fe20003800000 */
.L_x_3192:
        /* <DEDUP_REMOVED lines=10> */
.L_x_3193:
[----:B------:R-:W-:Y:S02]  /*6d60*/  MOV R28, R21 ;  /* 0x00000015001c7202 */ /* 0x000fe40000000f00 */
[----:B------:R-:W-:-:S07]  /*6d70*/  MOV R23, R26 ;  /* 0x0000001a00177202 */ /* 0x000fce0000000f00 */
[----:B------:R-:W-:Y:S05]  /*6d80*/  WARPSYNC.COLLECTIVE R19, `(.L_x_3194) ;  /* 0x0000000013087348 */ /* 0x000fea0003c00000 */
[----:B------:R0:W1:Y:S02]  /*6d90*/  SHFL.BFLY P2, R26, R28, R25, R24 ;  /* 0x0c0000191c1a7389 */ /* 0x0000640000040018 */
[----:B01----:R-:W-:Y:S01]  /*6da0*/  ENDCOLLECTIVE ;  /* 0x000000000000791b */ /* 0x003fe20003800000 */
.L_x_3194:
[----:B------:R-:W-:Y:S01]  /*6db0*/  FADD.FTZ R29, R20, R23 ;  /* 0x00000017141d7221 */ /* 0x000fe20000010000 */
[----:B------:R-:W-:-:S04]  /*6dc0*/  @P0 SHF.L.U32 R23, R40, 0x1, RZ ;  /* 0x0000000128170819 */ /* 0x000fc800000006ff */
        /* <DEDUP_REMOVED lines=10> */
.L_x_3195:
[----:B------:R-:W0:Y:S01]  /*6e70*/  LDC.64 R20, c[0x0][0x218] ;  /* 0x00008600ff147b82 */ /* 0x000e220000000a00 */
[----:B------:R-:W-:Y:S01]  /*6e80*/  IMAD.MOV.U32 R28, RZ, RZ, R30 ;  /* 0x000000ffff1c7224 */ /* 0x000fe200078e001e */
[----:B------:R-:W-:-:S07]  /*6e90*/  MOV R32, R26 ;  /* 0x0000001a00207202 */ /* 0x000fce0000000f00 */
[----:B0-----:R-:W-:Y:S05]  /*6ea0*/  WARPSYNC.COLLECTIVE R19, `(.L_x_3196) ;  /* 0x0000000013087348 */ /* 0x001fea0003c00000 */
[----:B------:R1:W2:Y:S02]  /*6eb0*/  SHFL.BFLY P2, R26, R28, R25, R24 ;  /* 0x0c0000191c1a7389 */ /* 0x0002a40000040018 */
[----:B012---:R-:W-:Y:S01]  /*6ec0*/  ENDCOLLECTIVE ;  /* 0x000000000000791b */ /* 0x007fe20003800000 */
.L_x_3196:
        /* <DEDUP_REMOVED lines=10> */
.L_x_3197:
        /* <DEDUP_REMOVED lines=8> */
.L_x_3198:
[----:B------:R-:W-:Y:S01]  /*6ff0*/  FADD.FTZ R36, R36, R33 ;  /* 0x0000002124247221 */ /* 0x000fe20000010000 */
[----:B------:R-:W-:-:S04]  /*7000*/  HFMA2.MMA R25, -RZ, RZ, 0, 2.384185791015625e-07 ;  /* 0x00000004ff197435 */ /* 0x000fc800000001ff */
[----:B------:R-:W-:Y:S01]  /*7010*/  MOV R28, R36 ;  /* 0x00000024001c7202 */ /* 0x000fe20000000f00 */
[----:B------:R-:W-:-:S07]  /*7020*/  IMAD.MOV.U32 R35, RZ, RZ, R26 ;  /* 0x000000ffff237224 */ /* 0x000fce00078e001a */
[----:B------:R-:W-:Y:S05]  /*7030*/  WARPSYNC.COLLECTIVE R19, `(.L_x_3199) ;  /* 0x0000000013087348 */ /* 0x000fea0003c00000 */
[----:B------:R0:W1:Y:S02]  /*7040*/  SHFL.BFLY P2, R26, R28, R25, R24 ;  /* 0x0c0000191c1a7389 */ /* 0x0000640000040018 */
[----:B01----:R-:W-:Y:S01]  /*7050*/  ENDCOLLECTIVE ;  /* 0x000000000000791b */ /* 0x003fe20003800000 */
.L_x_3199:
[----:B------:R-:W-:-:S05]  /*7060*/  FADD.FTZ R35, R35, R34 ;  /* 0x0000002223237221 */ /* 0x000fca0000010000 */
[----:B------:R-:W-:Y:S02]  /*7070*/  MOV R28, R35 ;  /* 0x00000023001c7202 */ /* 0x000fe40000000f00 */
[----:B------:R-:W-:-:S07]  /*7080*/  MOV R33, R26 ;  /* 0x0000001a00217202 */ /* 0x000fce0000000f00 */
[----:B------:R-:W-:Y:S05]  /*7090*/  WARPSYNC.COLLECTIVE R19, `(.L_x_3200) ;  /* 0x0000000013087348 */ /* 0x000fea0003c00000 */
[----:B------:R0:W1:Y:S02]  /*70a0*/  SHFL.BFLY P2, R26, R28, R25, R24 ;  /* 0x0c0000191c1a7389 */ /* 0x0000640000040018 */
[----:B01----:R-:W-:Y:S01]  /*70b0*/  ENDCOLLECTIVE ;  /* 0x000000000000791b */ /* 0x003fe20003800000 */
.L_x_3200:
[----:B------:R-:W-:Y:S01]  /*70c0*/  FADD.FTZ R33, R36, R33 ;  /* 0x0000002124217221 */ /* 0x000fe20000010000 */
[----:B------:R-:W-:-:S04]  /*70d0*/  HFMA2.MMA R25, -RZ, RZ, 0, 1.1920928955078125e-07 ;  /* 0x00000002ff197435 */ /* 0x000fc800000001ff */
[----:B------:R-:W-:Y:S01]  /*70e0*/  MOV R28, R33 ;  /* 0x00000021001c7202 */ /* 0x000fe20000000f00 */
[----:B------:R-:W-:-:S07]  /*70f0*/  IMAD.MOV.U32 R34, RZ, RZ, R26 ;  /* 0x000000ffff227224 */ /* 0x000fce00078e001a */
[----:B------:R-:W-:Y:S05]  /*7100*/  WARPSYNC.COLLECTIVE R19, `(.L_x_3201) ;  /* 0x0000000013087348 */ /* 0x000fea0003c00000 */
[----:B------:R0:W1:Y:S02]  /*7110*/  SHFL.BFLY P2, R26, R28, R25, R24 ;  /* 0x0c0000191c1a7389 */ /* 0x0000640000040018 */
[----:B01----:R-:W-:Y:S01]  /*7120*/  ENDCOLLECTIVE ;  /* 0x000000000000791b */ /* 0x003fe20003800000 */
.L_x_3201:
[----:B------:R-:W-:-:S04]  /*7130*/  FADD.FTZ R34, R35, R34 ;  /* 0x0000002223227221 */ /* 0x000fc80000010000 */
[----:B------:R-:W-:Y:S01]  /*7140*/  IMAD.MOV.U32 R28, RZ, RZ, R34 ;  /* 0x000000ffff1c7224 */ /* 0x000fe200078e0022 */
[----:B------:R-:W-:-:S07]  /*7150*/  MOV R22, R26 ;  /* 0x0000001a00167202 */ /* 0x000fce0000000f00 */
[----:B------:R-:W-:Y:S05]  /*7160*/  WARPSYNC.COLLECTIVE R19, `(.L_x_3202) ;  /* 0x0000000013087348 */ /* 0x000fea0003c00000 */
[----:B------:R0:W1:Y:S02]  /*7170*/  SHFL.BFLY P2, R26, R28, R25, R24 ;  /* 0x0c0000191c1a7389 */ /* 0x0000640000040018 */
[----:B01----:R-:W-:Y:S01]  /*7180*/  ENDCOLLECTIVE ;  /* 0x000000000000791b */ /* 0x003fe20003800000 */
.L_x_3202:
[----:B------:R-:W-:Y:S01]  /*7190*/  FADD.FTZ R35, R33, R22 ;  /* 0x0000001621237221 */ /* 0x000fe20000010000 */
[----:B------:R-:W-:Y:S02]  /*71a0*/  @P0 IADD3 R22, R27, 0x5a, RZ ;  /* 0x0000005a1b160810 */ /* 0x000fe40007ffe0ff */
[----:B------:R-:W-:-:S04]  /*71b0*/  @P0 SHF.L.U32 R33, R40, 0x1, RZ ;  /* 0x0000000128210819 */ /* 0x000fc800000006ff */
[----:B------:R-:W-:Y:S01]  /*71c0*/  @P0 LOP3.LUT R22, R22, R33, RZ, 0x3c, !PT ;  /* 0x0000002116160212 */ /* 0x000fe200078e3cff */
[----:B------:R-:W-:Y:S01]  /*71d0*/  HFMA2.MMA R25, -RZ, RZ, 0, 5.9604644775390625e-08 ;  /* 0x00000001ff197435 */ /* 0x000fe200000001ff */
[----:B------:R-:W-:Y:S02]  /*71e0*/  IMAD.MOV.U32 R28, RZ, RZ, R35 ;  /* 0x000000ffff1c7224 */ /* 0x000fe400078e0023 */
[----:B------:R-:W-:-:S05]  /*71f0*/  @P0 LEA R22, R22, R47, 0x2 ;  /* 0x0000002f16160211 */ /* 0x000fca00078e10ff */
[----:B------:R0:W1:Y:S01]  /*7200*/  @P0 LDS R47, [R22] ;  /* 0x00000000162f0984 */ /* 0x0000620000000800 */
[----:B------:R-:W-:-:S03]  /*7210*/  MOV R37, R26 ;  /* 0x0000001a00257202 */ /* 0x000fc60000000f00 */
[----:B------:R0:W2:Y:S04]  /*7220*/  @P0 LDS R48, [R22+0x780] ;  /* 0x0007800016300984 */ /* 0x0000a80000000800 */
[----:B012---:R-:W-:Y:S05]  /*7230*/  WARPSYNC.COLLECTIVE R19, `(.L_x_3203) ;  /* 0x0000000013087348 */ /* 0x007fea0003c00000 */
[----:B------:R3:W4:Y:S02]  /*7240*/  SHFL.BFLY P2, R26, R28, R25, R24 ;  /* 0x0c0000191c1a7389 */ /* 0x0007240000040018 */
[----:B01234-:R-:W-:Y:S01]  /*7250*/  ENDCOLLECTIVE ;  /* 0x000000000000791b */ /* 0x01ffe20003800000 */
.L_x_3203:
[----:B------:R-:W-:Y:S01]  /*7260*/  FADD.FTZ R37, R34, R37 ;  /* 0x0000002522257221 */ /* 0x000fe20000010000 */
[----:B------:R-:W0:Y:S04]  /*7270*/  LDC.64 R22, c[0x0][0x220] ;  /* 0x00008800ff167b82 */ /* 0x000e280000000a00 */
[----:B------:R-:W-:Y:S02]  /*7280*/  MOV R28, R37 ;  /* 0x00000025001c7202 */ /* 0x000fe40000000f00 */
[----:B------:R-:W-:-:S07]  /*7290*/  MOV R34, R26 ;  /* 0x0000001a00227202 */ /* 0x000fce0000000f00 */
[----:B0-----:R-:W-:Y:S05]  /*72a0*/  WARPSYNC.COLLECTIVE R19, `(.L_x_3204) ;  /* 0x0000000013087348 */ /* 0x001fea0003c00000 */
[----:B------:R1:W2:Y:S02]  /*72b0*/  SHFL.BFLY P2, R26, R28, R25, R24 ;  /* 0x0c0000191c1a7389 */ /* 0x0002a40000040018 */
[----:B012---:R-:W-:Y:S01]  /*72c0*/  ENDCOLLECTIVE ;  /* 0x000000000000791b */ /* 0x007fe20003800000 */
.L_x_3204:
[----:B------:R-:W-:-:S04]  /*72d0*/  IMAD.WIDE R22, R31, 0x2, R22 ;  /* 0x000000021f167825 */ /* 0x000fc800078e0216 */
[----:B------:R-:W-:Y:S01]  /*72e0*/  FADD.FTZ R34, R35, R34 ;  /* 0x0000002223227221 */ /* 0x000fe20000010000 */
[----:B------:R-:W-:Y:S01]  /*72f0*/  @P0 IMAD.MOV.U32 R44, RZ, RZ, R47 ;  /* 0x000000ffff2c0224 */ /* 0x000fe200078e002f */
[----:B------:R-:W-:Y:S02]  /*7300*/  @P0 MOV R46, R48 ;  /* 0x00000030002e0202 */ /* 0x000fe40000000f00 */
[----:B------:R-:W-:Y:S02]  /*7310*/  ISETP.NE.AND P0, PT, R40, RZ, PT ;  /* 0x000000ff2800720c */ /* 0x000fe40003f05270 */
[----:B------:R-:W-:Y:S01]  /*7320*/  MOV R28, R38 ;  /* 0x00000026001c7202 */ /* 0x000fe20000000f00 */
[----:B------:R-:W-:Y:S01]  /*7330*/  IMAD.MOV.U32 R25, RZ, RZ, 0x8 ;  /* 0x00000008ff197424 */ /* 0x000fe200078e00ff */
[----:B------:R-:W-:-:S09]  /*7340*/  MOV R36, R26 ;  /* 0x0000001a00247202 */ /* 0x000fd20000000f00 */
[----:B------:R-:W-:Y:S05]  /*7350*/  WARPSYNC.COLLECTIVE R19, `(.L_x_3205) ;  /* 0x0000000013087348 */ /* 0x000fea0003c00000 */
[----:B------:R0:W1:Y:S02]  /*7360*/  SHFL.BFLY P2, R26, R28, R25, R24 ;  /* 0x0c0000191c1a7389 */ /* 0x0000640000040018 */
[----:B01----:R-:W-:Y:S01]  /*7370*/  ENDCOLLECTIVE ;  /* 0x000000000000791b */ /* 0x003fe20003800000 */
.L_x_3205:
[----:B------:R-:W-:Y:S01]  /*7380*/  @!P0 F2FP.F16.F32.PACK_AB R27, RZ, R30 ;  /* 0x0000001eff1b823e */ /* 0x000fe200000000ff */
[----:B------:R-:W-:Y:S01]  /*7390*/  FADD.FTZ R36, R37, R36 ;  /* 0x0000002425247221 */ /* 0x000fe20000010000 */
[----:B------:R-:W-:Y:S02]  /*73a0*/  MOV R28, R42 ;  /* 0x0000002a001c7202 */ /* 0x000fe40000000f00 */
[----:B------:R-:W-:-:S07]  /*73b0*/  MOV R43, R26 ;  /* 0x0000001a002b7202 */ /* 0x000fce0000000f00 */
[----:B------:R-:W-:Y:S05]  /*73c0*/  WARPSYNC.COLLECTIVE R19, `(.L_x_3206) ;  /* 0x0000000013087348 */ /* 0x000fea0003c00000 */
[----:B------:R0:W1:Y:S02]  /*73d0*/  SHFL.BFLY P2, R26, R28, R25, R24 ;  /* 0x0c0000191c1a7389 */ /* 0x0000640000040018 */
[----:B01----:R-:W-:Y:S01]  /*73e0*/  ENDCOLLECTIVE ;  /* 0x000000000000791b */ /* 0x003fe20003800000 */
.L_x_3206:
[----:B------:R-:W-:Y:S01]  /*73f0*/  FADD.FTZ R43, R43, R38 ;  /* 0x000000262b2b7221 */ /* 0x000fe20000010000 */
[----:B------:R-:W-:-:S04]  /*7400*/  HFMA2.MMA R25, -RZ, RZ, 0, 2.384185791015625e-07 ;  /* 0x00000004ff197435 */ /* 0x000fc800000001ff */
[----:B------:R-:W-:Y:S02]  /*7410*/  MOV R28, R43 ;  /* 0x0000002b001c7202 */ /* 0x000fe40000000f00 */
[----:B------:R-:W-:-:S07]  /*7420*/  MOV R45, R26 ;  /* 0x0000001a002d7202 */ /* 0x000fce0000000f00 */
[----:B------:R-:W-:Y:S05]  /*7430*/  WARPSYNC.COLLECTIVE R19, `(.L_x_3207) ;  /* 0x0000000013087348 */ /* 0x000fea0003c00000 */
[----:B------:R0:W1:Y:S02]  /*7440*/  SHFL.BFLY P2, R26, R28, R25, R24 ;  /* 0x0c0000191c1a7389 */ /* 0x0000640000040018 */
[----:B01----:R-:W-:Y:S01]  /*7450*/  ENDCOLLECTIVE ;  /* 0x000000000000791b */ /* 0x003fe20003800000 */
.L_x_3207:
[----:B------:R-:W-:-:S05]  /*7460*/  FADD.FTZ R45, R45, R42 ;  /* 0x0000002a2d2d7221 */ /* 0x000fca0000010000 */
[----:B------:R-:W-:Y:S01]  /*7470*/  MOV R28, R45 ;  /* 0x0000002d001c7202 */ /* 0x000fe20000000f00 */
[----:B------:R-:W-:-:S07]  /*7480*/  IMAD.MOV.U32 R38, RZ, RZ, R26 ;  /* 0x000000ffff267224 */ /* 0x000fce00078e001a */
[----:B------:R-:W-:Y:S05]  /*7490*/  WARPSYNC.COLLECTIVE R19, `(.L_x_3208) ;  /* 0x0000000013087348 */ /* 0x000fea0003c00000 */
[----:B------:R0:W1:Y:S02]  /*74a0*/  SHFL.BFLY P2, R26, R28, R25, R24 ;  /* 0x0c0000191c1a7389 */ /* 0x0000640000040018 */
[----:B01----:R-:W-:Y:S01]  /*74b0*/  ENDCOLLECTIVE ;  /* 0x000000000000791b */ /* 0x003fe20003800000 */
.L_x_3208:
[----:B------:R-:W-:Y:S01]  /*74c0*/  FADD.FTZ R38, R43, R38 ;  /* 0x000000262b267221 */ /* 0x000fe20000010000 */
[----:B------:R-:W-:-:S03]  /*74d0*/  HFMA2.MMA R25, -RZ, RZ, 0, 1.1920928955078125e-07 ;  /* 0x00000002ff197435 */ /* 0x000fc600000001ff */
[----:B------:R-:W-:Y:S01]  /*74e0*/  IMAD.MOV.U32 R28, RZ, RZ, R38 ;  /* 0x000000ffff1c7224 */ /* 0x000fe200078e0026 */
[----:B------:R-:W-:-:S07]  /*74f0*/  MOV R42, R26 ;  /* 0x0000001a002a7202 */ /* 0x000fce0000000f00 */
[----:B------:R-:W-:Y:S05]  /*7500*/  WARPSYNC.COLLECTIVE R19, `(.L_x_3209) ;  /* 0x0000000013087348 */ /* 0x000fea0003c00000 */
[----:B------:R0:W1:Y:S02]  /*7510*/  SHFL.BFLY P2, R26, R28, R25, R24 ;  /* 0x0c0000191c1a7389 */ /* 0x0000640000040018 */
[----:B01----:R-:W-:Y:S01]  /*7520*/  ENDCOLLECTIVE ;  /* 0x000000000000791b */ /* 0x003fe20003800000 */
.L_x_3209:
[----:B------:R-:W-:-:S05]  /*7530*/  FADD.FTZ R42, R45, R42 ;  /* 0x0000002a2d2a7221 */ /* 0x000fca0000010000 */
[----:B------:R-:W-:Y:S02]  /*7540*/  MOV R28, R42 ;  /* 0x0000002a001c7202 */ /* 0x000fe40000000f00 */
[----:B------:R-:W-:-:S07]  /*7550*/  MOV R43, R26 ;  /* 0x0000001a002b7202 */ /* 0x000fce0000000f00 */
[----:B------:R-:W-:Y:S05]  /*7560*/  WARPSYNC.COLLECTIVE R19, `(.L_x_3210) ;  /* 0x0000000013087348 */ /* 0x000fea0003c00000 */
[----:B------:R0:W1:Y:S02]  /*7570*/  SHFL.BFLY P2, R26, R28, R25, R24 ;  /* 0x0c0000191c1a7389 */ /* 0x0000640000040018 */
[----:B01----:R-:W-:Y:S01]  /*7580*/  ENDCOLLECTIVE ;  /* 0x000000000000791b */ /* 0x003fe20003800000 */
.L_x_3210:
[----:B------:R-:W-:Y:S01]  /*7590*/  FADD.FTZ R43, R38, R43 ;  /* 0x0000002b262b7221 */ /* 0x000fe20000010000 */
[----:B------:R-:W-:-:S04]  /*75a0*/  HFMA2.MMA R25, -RZ, RZ, 0, 5.9604644775390625e-08 ;  /* 0x00000001ff197435 */ /* 0x000fc800000001ff */
[----:B------:R-:W-:Y:S02]  /*75b0*/  MOV R28, R43 ;  /* 0x0000002b001c7202 */ /* 0x000fe40000000f00 */
[----:B------:R-:W-:-:S07]  /*75c0*/  MOV R45, R26 ;  /* 0x0000001a002d7202 */ /* 0x000fce0000000f00 */
[----:B------:R-:W-:Y:S05]  /*75d0*/  WARPSYNC.COLLECTIVE R19, `(.L_x_3211) ;  /* 0x0000000013087348 */ /* 0x000fea0003c00000 */
[----:B------:R0:W1:Y:S02]  /*75e0*/  SHFL.BFLY P2, R26, R28, R25, R24 ;  /* 0x0c0000191c1a7389 */ /* 0x0000640000040018 */
[----:B01----:R-:W-:Y:S01]  /*75f0*/  ENDCOLLECTIVE ;  /* 0x000000000000791b */ /* 0x003fe20003800000 */
.L_x_3211:
[----:B------:R-:W-:-:S05]  /*7600*/  FADD.FTZ R42, R42, R45 ;  /* 0x0000002d2a2a7221 */ /* 0x000fca0000010000 */
[----:B------:R-:W-:Y:S02]  /*7610*/  MOV R28, R42 ;  /* 0x0000002a001c7202 */ /* 0x000fe40000000f00 */
[----:B------:R-:W-:-:S07]  /*7620*/  MOV R38, R26 ;  /* 0x0000001a00267202 */ /* 0x000fce0000000f00 */
[----:B------:R-:W-:Y:S05]  /*7630*/  WARPSYNC.COLLECTIVE R19, `(.L_x_3212) ;  /* 0x0000000013087348 */ /* 0x000fea0003c00000 */
[----:B------:R0:W1:Y:S02]  /*7640*/  SHFL.BFLY P2, R26, R28, R25, R24 ;  /* 0x0c0000191c1a7389 */ /* 0x0000640000040018 */
[----:B01----:R-:W-:Y:S01]  /*7650*/  ENDCOLLECTIVE ;  /* 0x000000000000791b */ /* 0x003fe20003800000 */
.L_x_3212:
[----:B------:R-:W-:Y:S01]  /*7660*/  HFMA2.MMA R25, -RZ, RZ, 0, 4.76837158203125e-07 ;  /* 0x00000008ff197435 */ /* 0x000fe200000001ff */
[----:B------:R-:W-:Y:S01]  /*7670*/  IMAD.MOV.U32 R28, RZ, RZ, R44 ;  /* 0x000000ffff1c7224 */ /* 0x000fe200078e002c */
[----:B------:R-:W-:-:S09]  /*7680*/  MOV R33, R26 ;  /* 0x0000001a00217202 */ /* 0x000fd20000000f00 */
[----:B------:R-:W-:Y:S05]  /*7690*/  WARPSYNC.COLLECTIVE R19, `(.L_x_3213) ;  /* 0x0000000013087348 */ /* 0x000fea0003c00000 */
[----:B------:R0:W1:Y:S02]  /*76a0*/  SHFL.BFLY P2, R26, R28, R25, R24 ;  /* 0x0c0000191c1a7389 */ /* 0x0000640000040018 */
[----:B01----:R-:W-:Y:S01]  /*76b0*/  ENDCOLLECTIVE ;  /* 0x000000000000791b */ /* 0x003fe20003800000 */
.L_x_3213:
[----:B------:R-:W-:Y:S02]  /*76c0*/  MOV R28, R46 ;  /* 0x0000002e001c7202 */ /* 0x000fe40000000f00 */
[----:B------:R-:W-:-:S07]  /*76d0*/  MOV R47, R26 ;  /* 0x0000001a002f7202 */ /* 0x000fce0000000f00 */
[----:B------:R-:W-:Y:S05]  /*76e0*/  WARPSYNC.COLLECTIVE R19, `(.L_x_3214) ;  /* 0x0000000013087348 */ /* 0x000fea0003c00000 */
[----:B------:R0:W1:Y:S02]  /*76f0*/  SHFL.BFLY P2, R26, R28, R25, R24 ;  /* 0x0c0000191c1a7389 */ /* 0x0000640000040018 */
[----:B01----:R-:W-:Y:S01]  /*7700*/  ENDCOLLECTIVE ;  /* 0x000000000000791b */ /* 0x003fe20003800000 */
.L_x_3214:
[----:B------:R-:W-:Y:S01]  /*7710*/  FADD.FTZ R47, R47, R44 ;  /* 0x0000002c2f2f7221 */ /* 0x000fe20000010000 */
[----:B------:R-:W-:-:S04]  /*7720*/  HFMA2.MMA R25, -RZ, RZ, 0, 2.384185791015625e-07 ;  /* 0x00000004ff197435 */ /* 0x000fc800000001ff */
[----:B------:R-:W-:Y:S01]  /*7730*/  MOV R28, R47 ;  /* 0x0000002f001c7202 */ /* 0x000fe20000000f00 */
[----:B------:R-:W-:-:S07]  /*7740*/  IMAD.MOV.U32 R49, RZ, RZ, R26 ;  /* 0x000000ffff317224 */ /* 0x000fce00078e001a */
[----:B------:R-:W-:Y:S05]  /*7750*/  WARPSYNC.COLLECTIVE R19, `(.L_x_3215) ;  /* 0x0000000013087348 */ /* 0x000fea0003c00000 */
[----:B------:R0:W1:Y:S02]  /*7760*/  SHFL.BFLY P2, R26, R28, R25, R24 ;  /* 0x0c0000191c1a7389 */ /* 0x0000640000040018 */
[----:B01----:R-:W-:Y:S01]  /*7770*/  ENDCOLLECTIVE ;  /* 0x000000000000791b */ /* 0x003fe20003800000 */
.L_x_3215:
[----:B------:R-:W-:-:S05]  /*7780*/  FADD.FTZ R49, R49, R46 ;  /* 0x0000002e31317221 */ /* 0x000fca0000010000 */
[----:B------:R-:W-:Y:S02]  /*7790*/  MOV R28, R49 ;  /* 0x00000031001c7202 */ /* 0x000fe40000000f00 */
[----:B------:R-:W-:-:S07]  /*77a0*/  MOV R44, R26 ;  /* 0x0000001a002c7202 */ /* 0x000fce0000000f00 */
[----:B------:R-:W-:Y:S05]  /*77b0*/  WARPSYNC.COLLECTIVE R19, `(.L_x_3216) ;  /* 0x0000000013087348 */ /* 0x000fea0003c00000 */
[----:B------:R0:W1:Y:S02]  /*77c0*/  SHFL.BFLY P2, R26, R28, R25, R24 ;  /* 0x0c0000191c1a7389 */ /* 0x0000640000040018 */
[----:B01----:R-:W-:Y:S01]  /*77d0*/  ENDCOLLECTIVE ;  /* 0x000000000000791b */ /* 0x003fe20003800000 */
.L_x_3216:
[----:B------:R-:W-:Y:S01]  /*77e0*/  FADD.FTZ R44, R47, R44 ;  /* 0x0000002c2f2c7221 */ /* 0x000fe20000010000 */
[----:B------:R-:W-:-:S03]  /*77f0*/  HFMA2.MMA R25, -RZ, RZ, 0, 1.1920928955078125e-07 ;  /* 0x00000002ff197435 */ /* 0x000fc600000001ff */
[----:B------:R-:W-:Y:S01]  /*7800*/  IMAD.MOV.U32 R28, RZ, RZ, R44 ;  /* 0x000000ffff1c7224 */ /* 0x000fe200078e002c */
[----:B------:R-:W-:-:S07]  /*7810*/  MOV R46, R26 ;  /* 0x0000001a002e7202 */ /* 0x000fce0000000f00 */
[----:B------:R-:W-:Y:S05]  /*7820*/  WARPSYNC.COLLECTIVE R19, `(.L_x_3217) ;  /* 0x0000000013087348 */ /* 0x000fea0003c00000 */
[----:B------:R0:W1:Y:S02]  /*7830*/  SHFL.BFLY P2, R26, R28, R25, R24 ;  /* 0x0c0000191c1a7389 */ /* 0x0000640000040018 */
[----:B01----:R-:W-:Y:S01]  /*7840*/  ENDCOLLECTIVE ;  /* 0x000000000000791b */ /* 0x003fe20003800000 */
.L_x_3217:
[----:B------:R-:W-:-:S05]  /*7850*/  FADD.FTZ R46, R49, R46 ;  /* 0x0000002e312e7221 */ /* 0x000fca0000010000 */
[----:B------:R-:W-:Y:S02]  /*7860*/  MOV R28, R46 ;  /* 0x0000002e001c7202 */ /* 0x000fe40000000f00 */
[----:B------:R-:W-:-:S07]  /*7870*/  MOV R45, R26 ;  /* 0x0000001a002d7202 */ /* 0x000fce0000000f00 */
[----:B------:R-:W-:Y:S05]  /*7880*/  WARPSYNC.COLLECTIVE R19, `(.L_x_3218) ;  /* 0x0000000013087348 */ /* 0x000fea0003c00000 */
[----:B------:R0:W1:Y:S02]  /*7890*/  SHFL.BFLY P2, R26, R28, R25, R24 ;  /* 0x0c0000191c1a7389 */ /* 0x0000640000040018 */
[----:B01----:R-:W-:Y:S01]  /*78a0*/  ENDCOLLECTIVE ;  /* 0x000000000000791b */ /* 0x003fe20003800000 */
.L_x_3218:
[----:B------:R-:W-:Y:S01]  /*78b0*/  FADD.FTZ R44, R44, R45 ;  /* 0x0000002d2c2c7221 */ /* 0x000fe20000010000 */
[----:B------:R-:W-:Y:S01]  /*78c0*/  FADD.FTZ R25, R43, R38 ;  /* 0x000000262b197221 */ /* 0x000fe20000010000 */
[----:B------:R-:W-:Y:S02]  /*78d0*/  @!P0 F2FP.F16.F32.PACK_AB R19, RZ, R34 ;  /* 0x00000022ff13823e */ /* 0x000fe400000000ff */
[----:B------:R-:W-:Y:S01]  /*78e0*/  IMAD.MOV.U32 R28, RZ, RZ, R44 ;  /* 0x000000ffff1c7224 */ /* 0x000fe200078e002c */
        /* <DEDUP_REMOVED lines=17> */
.L_x_3219:
[----:B------:R-:W-:Y:S01]  /*7a00*/  @!P0 F2FP.F16.F32.PACK_AB R27, RZ, R27 ;  /* 0x0000001bff1b823e */ /* 0x000fe200000000ff */
[----:B------:R0:W-:Y:S04]  /*7a10*/  @!P0 STG.E.U16 desc[UR8][R22.64], R29 ;  /* 0x0000001d16008986 */ /* 0x0001e8000c101508 */
[----:B------:R1:W-:Y:S04]  /*7a20*/  @!P0 STG.E.U16 desc[UR8][R20.64+0x3c], R30 ;  /* 0x00003c1e14008986 */ /* 0x0003e8000c101508 */
[----:B------:R1:W-:Y:S01]  /*7a30*/  @!P0 STG.E.U16 desc[UR8][R22.64+0x3c], R31 ;  /* 0x00003c1f16008986 */ /* 0x0003e2000c101508 */
[----:B------:R-:W-:-:S03]  /*7a40*/  MOV R28, R46 ;  /* 0x0000002e001c7202 */ /* 0x000fc60000000f00 */
[----:B------:R1:W-:Y:S04]  /*7a50*/  @!P0 STG.E.U16 desc[UR8][R20.64+0x78], R32 ;  /* 0x0000782014008986 */ /* 0x0003e8000c101508 */
[----:B------:R1:W-:Y:S01]  /*7a60*/  @!P0 STG.E.U16 desc[UR8][R22.64+0x78], R27 ;  /* 0x0000781b16008986 */ /* 0x0003e2000c101508 */
[----:B0-----:R-:W-:-:S07]  /*7a70*/  MOV R29, R26 ;  /* 0x0000001a001d7202 */ /* 0x001fce0000000f00 */
[----:B-1----:R-:W-:Y:S05]  /*7a80*/  WARPSYNC.COLLECTIVE R19, `(.L_x_3220) ;  /* 0x0000000013087348 */ /* 0x002fea0003c00000 */
[----:B------:R0:W2:Y:S02]  /*7a90*/  SHFL.BFLY P2, R26, R28, R25, R24 ;  /* 0x0c0000191c1a7389 */ /* 0x0000a40000040018 */
[----:B012---:R-:W-:Y:S01]  /*7aa0*/  ENDCOLLECTIVE ;  /* 0x000000000000791b */ /* 0x007fe20003800000 */
.L_x_3220:
[----:B------:R-:W-:Y:S01]  /*7ab0*/  FADD.FTZ R29, R44, R29 ;  /* 0x0000001d2c1d7221 */ /* 0x000fe20000010000 */
[----:B------:R-:W-:Y:S06]  /*7ac0*/  BRA `(.L_x_3221) ;  /* 0xffffffe000f87947 */ /* 0x000fec000383ffff */
.L_x_3222:
        /* <DEDUP_REMOVED lines=11> */
.L_x_3954:


//--------------------- .text._ZN13group_norm_v218gn_bwd_cuda_kernelI6__halfLi480ELi3ELi16ELi120ELi256ELb1ELb1ELi8ELi960ELi960ELi4ELb1ELi10ELb0ELb0ELNS_15WgradSyncMethodE3ENS_16CompileConditionILi900EEEEEvPT_S6_S6_PKS5_S8_S8_S8_PKfflPfPj --------------------------
	.section	.text._ZN13group_norm_v218gn_bwd_cuda_kernelI6__halfLi480ELi3ELi16ELi120ELi256ELb1ELb1ELi8ELi960ELi960ELi4ELb1ELi10ELb0ELb0ELNS_15WgradSyncMethodE3ENS_16CompileConditionILi900EEEEEvPT_S6_S6_PKS5_S8_S8_S8_PKfflPfPj,"ax",@progbits
	.align	128
        .global         _ZN13group_norm_v218gn_bwd_cuda_kernelI6__halfLi480ELi3ELi16ELi120ELi256ELb1ELb1ELi8ELi960ELi960ELi4ELb1ELi10ELb0ELb0ELNS_15WgradSyncMethodE3ENS_16CompileConditionILi900EEEEEvPT_S6_S6_PKS5_S8_S8_S8_PKfflPfPj
        .type           _ZN13group_norm_v218gn_bwd_cuda_kernelI6__halfLi480ELi3ELi16ELi120ELi256ELb1ELb1ELi8ELi960ELi960ELi4ELb1ELi10ELb0ELb0ELNS_15WgradSyncMethodE3ENS_16CompileConditionILi900EEEEEvPT_S6_S6_PKS5_S8_S8_S8_PKfflPfPj,@function
        .size           _ZN13group_norm_v218gn_bwd_cuda_kernelI6__halfLi480ELi3ELi16ELi120ELi256ELb1ELb1ELi8ELi960ELi960ELi4ELb1ELi10ELb0ELb0ELNS_15WgradSyncMethodE3ENS_16CompileConditionILi900EEEEEvPT_S6_S6_PKS5_S8_S8_S8_PKfflPfPj,(.L_x_3955 - _ZN13group_norm_v218gn_bwd_cuda_kernelI6__halfLi480ELi3ELi16ELi120ELi256ELb1ELb1ELi8ELi960ELi960ELi4ELb1ELi10ELb0ELb0ELNS_15WgradSyncMethodE3ENS_16CompileConditionILi900EEEEEvPT_S6_S6_PKS5_S8_S8_S8_PKfflPfPj)
        .other          _ZN13group_norm_v218gn_bwd_cuda_kernelI6__halfLi480ELi3ELi16ELi120ELi256ELb1ELb1ELi8ELi960ELi960ELi4ELb1ELi10ELb0ELb0ELNS_15WgradSyncMethodE3ENS_16CompileConditionILi900EEEEEvPT_S6_S6_PKS5_S8_S8_S8_PKfflPfPj,@"STO_CUDA_ENTRY STV_DEFAULT"
_ZN13group_norm_v218gn_bwd_cuda_kernelI6__halfLi480ELi3ELi16ELi120ELi256ELb1ELb1ELi8ELi960ELi960ELi4ELb1ELi10ELb0ELb0ELNS_15WgradSyncMethodE3ENS_16CompileConditionILi900EEEEEvPT_S6_S6_PKS5_S8_S8_S8_PKfflPfPj:
.text._ZN13group_norm_v218gn_bwd_cuda_kernelI6__halfLi480ELi3ELi16ELi120ELi256ELb1ELb1ELi8ELi960ELi960ELi4ELb1ELi10ELb0ELb0ELNS_15WgradSyncMethodE3ENS_16CompileConditionILi900EEEEEvPT_S6_S6_PKS5_S8_S8_S8_PKfflPfPj:
        /* <DEDUP_REMOVED lines=32> */
.L_x_3225:
[----:B------:R-:W2:Y:S04]  /*0200*/  LD.E.STRONG.GPU R0, desc[UR12][R2.64] ;  /* 0x0000000c02007980 */ /* 0x000ea8000c10f900 */
[----:B--2---:R-:W-:Y:S01]  /*0210*/  CCTL.IVALL ;  /* 0x00000000ff00798f */ /* 0x004fe20002000000 */
[----:B------:R-:W-:Y:S05]  /*0220*/  YIELD ;  /* 0x0000000000007946 */ /* 0x000fea0003800000 */
[----:B-----5:R-:W-:-:S04]  /*0230*/  LOP3.LUT R0, R0, R5, RZ, 0x3c, !PT ;  /* 0x0000000500007212 */ /* 0x020fc800078e3cff */
[----:B------:R-:W-:-:S13]  /*0240*/  ISETP.GT.AND P0, PT, R0, -0x1, PT ;  /* 0xffffffff0000780c */ /* 0x000fda0003f04270 */
[----:B------:R-:W-:Y:S05]  /*0250*/  @P0 BRA `(.L_x_3225) ;  /* 0xfffffffc00e80947 */ /* 0x000fea000383ffff */
.L_x_3224:
[----:B------:R-:W-:Y:S05]  /*0260*/  WARPSYNC.ALL ;  /* 0x0000000000007948 */ /* 0x000fea0003800000 */
[----:B------:R-:W-:Y:S06]  /*0270*/  BAR.SYNC.DEFER_BLOCKING 0x0 ;  /* 0x0000000000007b1d */ /* 0x000fec0000010000 */
[----:B------:R-:W-:Y:S05]  /*0280*/  BRA `(.L_x_3226) ;  /* 0x0000004400587947 */ /* 0x000fea0003800000 */
.L_x_3223:
[----:B------:R-:W0:Y:S01]  /*0290*/  S2R R11, SR_TID.X ;  /* 0x00000000000b7919 */ /* 0x000e220000002100 */
[----:B------:R-:W-:Y:S01]  /*02a0*/  MOV R0, 0x400 ;  /* 0x0000040000007802 */ /* 0x000fe20000000f00 */
[----:B------:R-:W-:Y:S01]  /*02b0*/  UMOV UR4, URZ ;  /* 0x0000003f00047c82 */ /* 0x000fe20008000000 */
[----:B------:R-:W1:Y:S03]  /*02c0*/  S2R R9, SR_CgaCtaId ;  /* 0x0000000000097919 */ /* 0x000e660000008800 */
[----:B------:R-:W-:Y:S01]  /*02d0*/  VIADD R0, R0, 0x3c00 ;  /* 0x00003c0000007836 */ /* 0x000fe20000000000 */
        /* <DEDUP_REMOVED lines=9> */
[----:B------:R0:W-:Y:S01]  /*0370*/  STL [R1+0x74], R10 ;  /* 0x0000740a01007387 */ /* 0x0001e20000100800 */
[----:B------:R-:W-:-:S02]  /*0380*/  IADD3 R0, R12, 0xf0, RZ ;  /* 0x000000f00c007810 */ /* 0x000fc40007ffe0ff */
[----:B------:R-:W-:Y:S02]  /*0390*/  IADD3 R7, R10, 0xf0, RZ ;  /* 0x000000f00a077810 */ /* 0x000fe40007ffe0ff */
[----:B------:R-:W-:Y:S02]  /*03a0*/  LEA.HI R6, R6, R5, RZ, 0x4 ;  /* 0x0000000506067211 */ /* 0x000fe400078f20ff */
[----:B------:R-:W-:Y:S02]  /*03b0*/  IADD3 R8, R5, -R8, RZ ;  /* 0x8000000805087210 */ /* 0x000fe40007ffe0ff */
[----:B------:R-:W-:Y:S02]  /*03c0*/  SHF.R.S32.HI R5, RZ, 0x1f, R0 ;  /* 0x0000001fff057819 */ /* 0x000fe40000011400 */
[----:B------:R-:W-:Y:S02]  /*03d0*/  LEA.HI R3, R3, R11, RZ, 0x4 ;  /* 0x0000000b03037211 */ /* 0x000fe400078f20ff */
[----:B------:R-:W-:-:S02]  /*03e0*/  LOP3.LUT R4, R4, 0xfffffffc, RZ, 0xc0, !PT ;  /* 0xfffffffc04047812 */ /* 0x000fc400078ec0ff */
[----:B0-----:R-:W-:Y:S02]  /*03f0*/  SHF.R.S32.HI R10, RZ, 0x1f, R7 ;  /* 0x0000001fff0a7819 */ /* 0x001fe40000011407 */
[----:B------:R-:W-:Y:S02]  /*0400*/  LEA.HI R5, R5, R0, RZ, 0x2 ;  /* 0x0000000005057211 */ /* 0x000fe400078f10ff */
[----:B------:R-:W-:Y:S02]  /*0410*/  SHF.R.U32.HI R3, RZ, 0x4, R3 ;  /* 0x00000004ff037819 */ /* 0x000fe40000011603 */
[----:B------:R-:W-:Y:S02]  /*0420*/  IADD3 R4, -R4, R11, RZ ;  /* 0x0000000b04047210 */ /* 0x000fe40007ffe1ff */
[----:B------:R-:W-:Y:S02]  /*0430*/  LEA.HI R10, R10, R7, RZ, 0x2 ;  /* 0x000000070a0a7211 */ /* 0x000fe400078f10ff */
[----:B------:R-:W-:-:S02]  /*0440*/  SHF.R.U32.HI R5, RZ, 0x2, R5 ;  /* 0x00000002ff057819 */ /* 0x000fc40000011605 */
        /* <DEDUP_REMOVED lines=18> */
.L_x_3238:
[----:B-12---:R-:W0:Y:S01]  /*0570*/  S2R R3, SR_TID.X ;  /* 0x0000000000037919 */ /* 0x006e220000002100 */
[----:B------:R-:W-:Y:S01]  /*0580*/  ULOP3.LUT UR7, UR10, 0x1, URZ, 0xc0, !UPT ;  /* 0x000000010a077892 */ /* 0x000fe2000f8ec03f */
[----:B------:R-:W1:Y:S01]  /*0590*/  LDC.64 R16, c[0x0][0x238] ;  /* 0x00008e00ff107b82 */ /* 0x000e620000000a00 */
[----:B------:R-:W-:Y:S01]  /*05a0*/  USHF.R.U64 UR9, UR10, 0x1, UR5 ;  /* 0x000000010a097899 */ /* 0x000fe20008001205 */
[----:B-----5:R2:W-:Y:S01]  /*05b0*/  STL [R1+0xb0], R2 ;  /* 0x0000b00201007387 */ /* 0x0205e20000100800 */
[----:B------:R-:W-:Y:S02]  /*05c0*/  UIMAD UR14, UR7, 0x3c0, URZ ;  /* 0x000003c0070e78a4 */ /* 0x000fe4000f8e023f */
[----:B------:R-:W-:Y:S02]  /*05d0*/  USHF.L.U32 UR8, UR16, 0x3, URZ ;  /* 0x0000000310087899 */ /* 0x000fe4000800063f */
[----:B------:R-:W-:Y:S02]  /*05e0*/  USHF.R.U32.HI UR7, URZ, 0x1, UR5 ;  /* 0x000000013f077899 */ /* 0x000fe40008011605 */
[----:B------:R-:W-:Y:S01]  /*05f0*/  ULOP3.LUT UR8, UR8, 0xf8, URZ, 0xc0, !UPT ;  /* 0x000000f808087892 */ /* 0x000fe2000f8ec03f */
[----:B------:R-:W-:-:S03]  /*0600*/  ULDC.64 UR18, c[0x0][0x228] ;  /* 0x00008a0000127ab9 */ /* 0x000fc60000000a00 */
[----:B------:R-:W-:Y:S01]  /*0610*/  IMAD.U32 R8, RZ, RZ, UR7 ;  /* 0x00000007ff087e24 */ /* 0x000fe2000f8e00ff */
[----:B------:R-:W-:Y:S01]  /*0620*/  UIMAD UR7, UR7, 0x78000, URZ ;  /* 0x00078000070778a4 */ /* 0x000fe2000f8e023f */
[----:B0-----:R-:W-:-:S05]  /*0630*/  IMAD.WIDE.U32 R4, R3, -0x77777777, RZ ;  /* 0x8888888903047825 */ /* 0x001fca00078e00ff */
[----:B------:R-:W-:-:S05]  /*0640*/  SHF.R.U32.HI R0, RZ, 0x7, R5 ;  /* 0x00000007ff007819 */ /* 0x000fca0000011605 */
[----:B--2---:R-:W-:Y:S01]  /*0650*/  IMAD R2, R0, -0xf0, R3 ;  /* 0xffffff1000027824 */ /* 0x004fe200078e0203 */
[----:B------:R0:W-:Y:S01]  /*0660*/  STL [R1+0x38], R0 ;  /* 0x0000380001007387 */ /* 0x0001e20000100800 */
[----:B------:R-:W-:-:S03]  /*0670*/  MOV R3, UR9 ;  /* 0x0000000900037c02 */ /* 0x000fc60008000f00 */
[----:B------:R-:W-:Y:S01]  /*0680*/  LEA R6, R2, UR14, 0x2 ;  /* 0x0000000e02067c11 */ /* 0x000fe2000f8e10ff */
[----:B------:R2:W-:Y:S03]  /*0690*/  STL [R1+0x70], R2 ;  /* 0x0000700201007387 */ /* 0x0005e60000100800 */
[----:B------:R-:W-:Y:S01]  /*06a0*/  SHF.R.S32.HI R7, RZ, 0x1f, R6 ;  /* 0x0000001fff077819 */ /* 0x000fe20000011406 */
[----:B------:R-:W-:Y:S01]  /*06b0*/  IMAD.WIDE.U32 R4, R6, -0x77777777, RZ ;  /* 0x8888888906047825 */ /* 0x000fe200078e00ff */
[----:B0-----:R-:W-:Y:S01]  /*06c0*/  IADD3 R0, R0, UR8, RZ ;  /* 0x0000000800007c10 */ /* 0x001fe2000fffe0ff */
[----:B------:R-:W-:-:S03]  /*06d0*/  ULDC.64 UR8, c[0x0][0x248] ;  /* 0x0000920000087ab9 */ /* 0x000fc60000000a00 */
[----:B--2---:R-:W-:Y:S01]  /*06e0*/  SHF.R.U32.HI R2, RZ, 0x6, R5 ;  /* 0x00000006ff027819 */ /* 0x004fe20000011605 */
[----:B------:R-:W-:-:S03]  /*06f0*/  IMAD.WIDE.U32 R4, R3, 0x78000, R6 ;  /* 0x0007800003047825 */ /* 0x000fc600078e0006 */
[C---:B------:R-:W-:Y:S01]  /*0700*/  LEA R10, P0, R3.reuse, R2, 0x4 ;  /* 0x00000002030a7211 */ /* 0x040fe200078020ff */
[----:B------:R-:W-:Y:S01]  /*0710*/  IMAD R0, R0, 0x780, RZ ;  /* 0x0000078000007824 */ /* 0x000fe200078e02ff */
[----:B------:R0:W-:Y:S02]  /*0720*/  STL [R1+0x6c], R2 ;  /* 0x00006c0201007387 */ /* 0x0001e40000100800 */
[----:B------:R-:W-:Y:S02]  /*0730*/  LEA.HI.X R7, R3, RZ, R8, 0x4, P0 ;  /* 0x000000ff03077211 */ /* 0x000fe400000f2408 */
[----:B------:R-:W2:Y:S01]  /*0740*/  LDC.64 R8, c[0x0][0x240] ;  /* 0x00009000ff087b82 */ /* 0x000ea20000000a00 */
[----:B------:R-:W-:Y:S02]  /*0750*/  LEA R12, P0, R10, UR8, 0x3 ;  /* 0x000000080a0c7c11 */ /* 0x000fe4000f8018ff */
[----:B------:R-:W-:Y:S01]  /*0760*/  IADD3 R3, R5, UR7, RZ ;  /* 0x0000000705037c10 */ /* 0x000fe2000fffe0ff */
[----:B-1----:R-:W-:Y:S01]  /*0770*/  IMAD.WIDE R16, R6, 0x2, R16 ;  /* 0x0000000206107825 */ /* 0x002fe200078e0210 */
[----:B------:R-:W-:Y:S01]  /*0780*/  IADD3 R5, P1, R0, R4, RZ ;  /* 0x0000000400057210 */ /* 0x000fe20007f3e0ff */
[----:B------:R-:W-:Y:S01]  /*0790*/  ULDC UR7, c[0x0][0x250] ;  /* 0x0000940000077ab9 */ /* 0x000fe20000000800 */
[----:B------:R-:W-:Y:S01]  /*07a0*/  LEA.HI.X R13, R10, UR9, R7, 0x3, P0 ;  /* 0x000000090a0d7c11 */ /* 0x000fe200080f1c07 */
[----:B------:R-:W-:Y:S01]  /*07b0*/  ULDC.64 UR8, c[0x0][0x230] ;  /* 0x00008c0000087ab9 */ /* 0x000fe20000000a00 */
[----:B------:R-:W-:Y:S01]  /*07c0*/  IADD3.X R10, RZ, R3, RZ, P1, !PT ;  /* 0x00000003ff0a7210 */ /* 0x000fe20000ffe4ff */
[----:B------:R-:W3:Y:S01]  /*07d0*/  LDG.E.64.CONSTANT R16, desc[UR12][R16.64] ;  /* 0x0000000c10107981 */ /* 0x000ee2000c1e9b00 */
[----:B------:R-:W-:-:S02]  /*07e0*/  SHF.L.U32 R15, R5, 0x1, RZ ;  /* 0x00000001050f7819 */ /* 0x000fc400000006ff */
[----:B------:R-:W-:Y:S01]  /*07f0*/  SHF.L.U64.HI R14, R5, 0x1, R10 ;  /* 0x00000001050e7819 */ /* 0x000fe2000001020a */
[----:B------:R-:W4:Y:S01]  /*0800*/  LDG.E.64.CONSTANT R12, desc[UR12][R12.64] ;  /* 0x0000000c0c0c7981 */ /* 0x000f22000c1e9b00 */
[----:B------:R-:W-:Y:S02]  /*0810*/  IADD3 R20, P0, R15, UR8, RZ ;  /* 0x000000080f147c10 */ /* 0x000fe4000ff1e0ff */
[----:B------:R-:W-:Y:S01]  /*0820*/  IADD3 R5, R0, 0xf00, RZ ;  /* 0x00000f0000057810 */ /* 0x000fe20007ffe0ff */
[----:B------:R-:W-:Y:S01]  /*0830*/  STL [R1+0x54], R15 ;  /* 0x0000540f01007387 */ /* 0x000fe20000100800 */
[----:B------:R-:W-:Y:S02]  /*0840*/  IADD3.X R21, R14, UR9, RZ, P0, !PT ;  /* 0x000000090e157c10 */ /* 0x000fe400087fe4ff */
[----:B------:R-:W-:Y:S01]  /*0850*/  IADD3 R5, P0, R5, R4, RZ ;  /* 0x0000000405057210 */ /* 0x000fe20007f1e0ff */
[----:B------:R1:W-:Y:S01]  /*0860*/  STL [R1+0x68], R14 ;  /* 0x0000680e01007387 */ /* 0x0003e20000100800 */
[----:B--2---:R-:W-:-:S02]  /*0870*/  IMAD.WIDE R6, R6, 0x2, R8 ;  /* 0x0000000206067825 */ /* 0x004fc400078e0208 */
[----:B------:R-:W-:Y:S01]  /*0880*/  SHF.L.U32 R11, R5, 0x1, RZ ;  /* 0x00000001050b7819 */ /* 0x000fe200000006ff */
[----:B------:R-:W2:Y:S01]  /*0890*/  LDG.E.64.CONSTANT R20, desc[UR12][R20.64] ;  /* 0x0000000c14147981 */ /* 0x000ea2000c1e9b00 */
[----:B------:R-:W-:Y:S02]  /*08a0*/  IMAD.X R8, RZ, RZ, R3, P0 ;  /* 0x000000ffff087224 */ /* 0x000fe400000e0603 */
[----:B------:R-:W-:Y:S01]  /*08b0*/  IADD3 R24, P0, R11, UR8, RZ ;  /* 0x000000080b187c10 */ /* 0x000fe2000ff1e0ff */
[----:B------:R-:W3:Y:S02]  /*08c0*/  LDG.E.64.CONSTANT R6, desc[UR12][R6.64] ;  /* 0x0000000c06067981 */ /* 0x000ee4000c1e9b00 */
[----:B0-----:R-:W-:Y:S02]  /*08d0*/  SHF.L.U64.HI R2, R5, 0x1, R8 ;  /* 0x0000000105027819 */ /* 0x001fe40000010208 */
[----:B------:R-:W-:Y:S02]  /*08e0*/  IADD3 R5, R0, 0x1e00, RZ ;  /* 0x00001e0000057810 */ /* 0x000fe40007ffe0ff */
[----:B------:R-:W-:-:S02]  /*08f0*/  IADD3.X R25, R2, UR9, RZ, P0, !PT ;  /* 0x0000000902197c10 */ /* 0x000fc400087fe4ff */
[----:B------:R-:W-:-:S04]  /*0900*/  IADD3 R22, P0, R15, UR18, RZ ;  /* 0x000000120f167c10 */ /* 0x000fc8000ff1e0ff */
[----:B------:R-:W-:Y:S01]  /*0910*/  IADD3.X R23, R14, UR19, RZ, P0, !PT ;  /* 0x000000130e177c10 */ /* 0x000fe200087fe4ff */
[----:B------:R-:W-:Y:S01]  /*0920*/  STL [R1+0x60], R11 ;  /* 0x0000600b01007387 */ /* 0x000fe20000100800 */
[----:B------:R-:W-:Y:S02]  /*0930*/  IADD3 R5, P0, R5, R4, RZ ;  /* 0x0000000405057210 */ /* 0x000fe40007f1e0ff */
[----:B------:R-:W-:Y:S01]  /*0940*/  IADD3 R0, R0, 0x2d00, RZ ;  /* 0x00002d0000007810 */ /* 0x000fe20007ffe0ff */
[----:B------:R-:W3:Y:S01]  /*0950*/  LDG.E.64.CONSTANT R24, desc[UR12][R24.64] ;  /* 0x0000000c18187981 */ /* 0x000ee2000c1e9b00 */
[----:B------:R-:W-:Y:S02]  /*0960*/  IADD3.X R8, RZ, R3, RZ, P0, !PT ;  /* 0x00000003ff087210 */ /* 0x000fe400007fe4ff */
[C---:B------:R-:W-:Y:S01]  /*0970*/  SHF.L.U32 R10, R5.reuse, 0x1, RZ ;  /* 0x00000001050a7819 */ /* 0x040fe200000006ff */
[----:B------:R-:W3:Y:S01]  /*0980*/  LDG.E.64.CONSTANT R22, desc[UR12][R22.64] ;  /* 0x0000000c16167981 */ /* 0x000ee2000c1e9b00 */
[----:B------:R-:W-:-:S02]  /*0990*/  SHF.L.U64.HI R26, R5, 0x1, R8 ;  /* 0x00000001051a7819 */ /* 0x000fc40000010208 */
[----:B------:R-:W-:-:S04]  /*09a0*/  IADD3 R8, P0, R10, UR8, RZ ;  /* 0x000000080a087c10 */ /* 0x000fc8000ff1e0ff */
[----:B------:R-:W-:Y:S02]  /*09b0*/  IADD3.X R9, R26, UR9, RZ, P0, !PT ;  /* 0x000000091a097c10 */ /* 0x000fe400087fe4ff */
[----:B------:R-:W-:-:S04]  /*09c0*/  IADD3 R18, P0, R11, UR18, RZ ;  /* 0x000000120b127c10 */ /* 0x000fc8000ff1e0ff */
[----:B------:R-:W-:Y:S01]  /*09d0*/  IADD3.X R19, R2, UR19, RZ, P0, !PT ;  /* 0x0000001302137c10 */ /* 0x000fe200087fe4ff */
[----:B------:R0:W-:Y:S01]  /*09e0*/  STL [R1+0x64], R2 ;  /* 0x0000640201007387 */ /* 0x0001e20000100800 */
[----:B------:R-:W-:-:S03]  /*09f0*/  IADD3 R0, P0, R0, R4, RZ ;  /* 0x0000000400007210 */ /* 0x000fc60007f1e0ff */
[----:B------:R-:W3:Y:S01]  /*0a00*/  LDG.E.64.CONSTANT R8, desc[UR12][R8.64] ;  /* 0x0000000c08087981 */ /* 0x000ee2000c1e9b00 */
[C---:B------:R-:W-:Y:S01]  /*0a10*/  SHF.L.U32 R33, R0.reuse, 0x1, RZ ;  /* 0x0000000100217819 */ /* 0x040fe200000006ff */
[----:B------:R-:W-:Y:S02]  /*0a20*/  IMAD.X R3, RZ, RZ, R3, P0 ;  /* 0x000000ffff037224 */ /* 0x000fe400000e0603 */
[----:B------:R-:W3:Y:S01]  /*0a30*/  LDG.E.64.CONSTANT R18, desc[UR12][R18.64] ;  /* 0x0000000c12127981 */ /* 0x000ee2000c1e9b00 */
[----:B-1----:R-:W-:Y:S02]  /*0a40*/  IADD3 R14, P0, R33, UR8, RZ ;  /* 0x00000008210e7c10 */ /* 0x002fe4000ff1e0ff */
[----:B0-----:R-:W-:Y:S01]  /*0a50*/  SHF.L.U64.HI R2, R0, 0x1, R3 ;  /* 0x0000000100027819 */ /* 0x001fe20000010203 */
[----:B------:R0:W-:Y:S03]  /*0a60*/  STL [R1+0x58], R10 ;  /* 0x0000580a01007387 */ /* 0x0001e60000100800 */
[----:B------:R-:W-:Y:S01]  /*0a70*/  IADD3.X R15, R2, UR9, RZ, P0, !PT ;  /* 0x00000009020f7c10 */ /* 0x000fe200087fe4ff */
[----:B------:R1:W-:Y:S01]  /*0a80*/  STL [R1+0x5c], R26 ;  /* 0x00005c1a01007387 */ /* 0x0003e20000100800 */
[----:B0-----:R-:W-:-:S04]  /*0a90*/  IADD3 R10, P0, R10, UR18, RZ ;  /* 0x000000120a0a7c10 */ /* 0x001fc8000ff1e0ff */
[----:B------:R-:W3:Y:S01]  /*0aa0*/  LDG.E.64.CONSTANT R14, desc[UR12][R14.64] ;  /* 0x0000000c0e0e7981 */ /* 0x000ee2000c1e9b00 */
[----:B------:R-:W-:-:S06]  /*0ab0*/  IADD3.X R11, R26, UR19, RZ, P0, !PT ;  /* 0x000000131a0b7c10 */ /* 0x000fcc00087fe4ff */
[----:B------:R-:W3:Y:S04]  /*0ac0*/  LDG.E.64.CONSTANT R10, desc[UR12][R10.64] ;  /* 0x0000000c0a0a7981 */ /* 0x000ee8000c1e9b00 */
[----:B------:R-:W-:Y:S04]  /*0ad0*/  STL [R1+0x4c], R33 ;  /* 0x00004c2101007387 */ /* 0x000fe80000100800 */
[----:B------:R-:W-:Y:S01]  /*0ae0*/  STL [R1+0x50], R2 ;  /* 0x0000500201007387 */ /* 0x000fe20000100800 */
[----:B----4-:R-:W-:-:S06]  /*0af0*/  FADD.FTZ R3, R13, UR7 ;  /* 0x000000070d037e21 */ /* 0x010fcc0008010000 */
[----:B------:R-:W0:Y:S01]  /*0b00*/  MUFU.RSQ R3, R3 ;  /* 0x0000000300037308 */ /* 0x000e220000001400 */
[--C-:B--2---:R-:W-:Y:S02]  /*0b10*/  HADD2.F32 R4, -RZ, R20.reuse.H0_H0 ;  /* 0x20000014ff047230 */ /* 0x104fe40000004100 */
[----:B------:R-:W-:-:S03]  /*0b20*/  HADD2.F32 R20, -RZ, R20.H1_H1 ;  /* 0x30000014ff147230 */ /* 0x000fc60000004100 */
[C---:B------:R-:W-:Y:S01]  /*0b30*/  FADD.FTZ R4, -R12.reuse, R4 ;  /* 0x000000040c047221 */ /* 0x040fe20000010100 */
[----:B---3--:R-:W-:Y:S02]  /*0b40*/  HADD2.F32 R0, -RZ, R16.H0_H0 ;  /* 0x20000010ff007230 */ /* 0x008fe40000004100 */
[----:B------:R-:W-:Y:S02]  /*0b50*/  HADD2.F32 R13, -RZ, R6.H0_H0 ;  /* 0x20000006ff0d7230 */ /* 0x000fe40000004100 */
[----:B0-----:R-:W-:Y:S01]  /*0b60*/  FMUL.FTZ R5, R3, R4 ;  /* 0x0000000403057220 */ /* 0x001fe20000410000 */
[----:B------:R-:W-:Y:S02]  /*0b70*/  HADD2.F32 R4, -RZ, R16.H1_H1 ;  /* 0x30000010ff047230 */ /* 0x000fe40000004100 */
[----:B------:R-:W-:Y:S01]  /*0b80*/  FADD.FTZ R16, -R12, R20 ;  /* 0x000000140c107221 */ /* 0x000fe20000010100 */
[----:B------:R-:W-:Y:S01]  /*0b90*/  FFMA.FTZ R32, R5, R0, R13 ;  /* 0x0000000005207223 */ /* 0x000fe2000001000d */
[----:B-1----:R-:W-:-:S02]  /*0ba0*/  HADD2.F32 R26, -RZ, R21.H0_H0 ;  /* 0x20000015ff1a7230 */ /* 0x002fc40000004100 */
[----:B------:R-:W-:-:S03]  /*0bb0*/  HADD2.F32 R20, -RZ, R6.H1_H1 ;  /* 0x30000006ff147230 */ /* 0x000fc60000004100 */
[----:B------:R-:W-:Y:S01]  /*0bc0*/  FADD.FTZ R6, -R12, R26 ;  /* 0x0000001a0c067221 */ /* 0x000fe20000010100 */
[----:B------:R-:W-:-:S03]  /*0bd0*/  HADD2.F32 R36, -RZ, R7.H0_H0 ;  /* 0x20000007ff247230 */ /* 0x000fc60000004100 */
[C---:B------:R-:W-:Y:S01]  /*0be0*/  FMUL.FTZ R6, R3.reuse, R6 ;  /* 0x0000000603067220 */ /* 0x040fe20000410000 */
[----:B------:R-:W-:Y:S01]  /*0bf0*/  HADD2.F32 R26, -RZ, R21.H1_H1 ;  /* 0x30000015ff1a7230 */ /* 0x000fe20000004100 */
[----:B------:R0:W-:Y:S02]  /*0c00*/  STL [R1+0xc0], R11 ;  /* 0x0000c00b01007387 */ /* 0x0001e40000100800 */
[----:B0-----:R-:W-:Y:S01]  /*0c10*/  FMUL.FTZ R11, R3, R16 ;  /* 0x00000010030b7220 */ /* 0x001fe20000410000 */
[----:B------:R-:W-:-:S06]  /*0c20*/  FMUL.FTZ R16, R32, -1.4426950216293334961 ;  /* 0xbfb8aa3b20107820 */ /* 0x000fcc0000410000 */
[----:B------:R-:W0:Y:S01]  /*0c30*/  MUFU.EX2 R16, R16 ;  /* 0x0000001000107308 */ /* 0x000e220000000800 */
[----:B------:R1:W-:Y:S01]  /*0c40*/  STL [R1+0x34], R5 ;  /* 0x0000340501007387 */ /* 0x0003e20000100800 */
[----:B------:R-:W-:-:S03]  /*0c50*/  FFMA.FTZ R28, R11, R4, R20 ;  /* 0x000000040b1c7223 */ /* 0x000fc60000010014 */
[----:B------:R2:W-:Y:S01]  /*0c60*/  STL [R1+0x30], R11 ;  /* 0x0000300b01007387 */ /* 0x0005e20000100800 */
[----:B-1----:R-:W-:Y:S02]  /*0c70*/  HADD2.F32 R5, -RZ, R17.H0_H0 ;  /* 0x20000011ff057230 */ /* 0x002fe40000004100 */
[----:B--2---:R-:W-:Y:S02]  /*0c80*/  HADD2.F32 R11, -RZ, R7.H1_H1 ;  /* 0x30000007ff0b7230 */ /* 0x004fe40000004100 */
[----:B0-----:R-:W-:Y:S01]  /*0c90*/  FADD.FTZ R7, R16, 1 ;  /* 0x3f80000010077421 */ /* 0x001fe20000010000 */
[----:B------:R-:W-:Y:S01]  /*0ca0*/  IADD3 R16, P0, R33, UR18, RZ ;  /* 0x0000001221107c10 */ /* 0x000fe2000ff1e0ff */
[----:B------:R0:W-:Y:S01]  /*0cb0*/  STL [R1+0x2c], R6 ;  /* 0x00002c0601007387 */ /* 0x0001e20000100800 */
[----:B------:R-:W-:Y:S01]  /*0cc0*/  FFMA.FTZ R21, R6, R5, R36 ;  /* 0x0000000506157223 */ /* 0x000fe20000010024 */
[----:B0-----:R-:W-:Y:S01]  /*0cd0*/  HADD2.F32 R6, -RZ, R17.H1_H1 ;  /* 0x30000011ff067230 */ /* 0x001fe20000004100 */
[----:B------:R-:W-:-:S06]  /*0ce0*/  IADD3.X R17, R2, UR19, RZ, P0, !PT ;  /* 0x0000001302117c10 */ /* 0x000fcc00087fe4ff */
[----:B------:R-:W2:Y:S01]  /*0cf0*/  LDG.E.64.CONSTANT R16, desc[UR12][R16.64] ;  /* 0x0000000c10107981 */ /* 0x000ea2000c1e9b00 */
[----:B------:R-:W-:-:S06]  /*0d00*/  FMUL.FTZ R31, R28, -1.4426950216293334961 ;  /* 0xbfb8aa3b1c1f7820 */ /* 0x000fcc0000410000 */
[----:B------:R-:W0:Y:S01]  /*0d10*/  MUFU.EX2 R31, R31 ;  /* 0x0000001f001f7308 */ /* 0x000e220000000800 */
[----:B------:R-:W-:Y:S01]  /*0d20*/  FADD.FTZ R26, -R12, R26 ;  /* 0x0000001a0c1a7221 */ /* 0x000fe20000010100 */
[----:B------:R-:W-:-:S03]  /*0d30*/  FMUL.FTZ R27, R21, -1.4426950216293334961 ;  /* 0xbfb8aa3b151b7820 */ /* 0x000fc60000410000 */
[----:B------:R-:W-:-:S03]  /*0d40*/  FMUL.FTZ R29, R3, R26 ;  /* 0x0000001a031d7220 */ /* 0x000fc60000410000 */
[----:B------:R-:W1:Y:S01]  /*0d50*/  MUFU.EX2 R27, R27 ;  /* 0x0000001b001b7308 */ /* 0x000e620000000800 */
[----:B------:R-:W-:Y:S01]  /*0d60*/  FFMA.FTZ R26, R29, R6, R11 ;  /* 0x000000061d1a7223 */ /* 0x000fe2000001000b */
[----:B------:R3:W-:Y:S01]  /*0d70*/  STL [R1+0x18], R29 ;  /* 0x0000181d01007387 */ /* 0x0007e20000100800 */
[----:B0-----:R-:W-:Y:S02]  /*0d80*/  FADD.FTZ R31, R31, 1 ;  /* 0x3f8000001f1f7421 */ /* 0x001fe40000010000 */
[----:B---3--:R-:W-:-:S04]  /*0d90*/  FMUL.FTZ R29, R26, -1.4426950216293334961 ;  /* 0xbfb8aa3b1a1d7820 */ /* 0x008fc80000410000 */
[----:B------:R-:W0:Y:S01]  /*0da0*/  MUFU.RCP R31, R31 ;  /* 0x0000001f001f7308 */ /* 0x000e220000001000 */
[----:B------:R-:W-:Y:S02]  /*0db0*/  HADD2.F32 R30, -RZ, R24.H0_H0 ;  /* 0x20000018ff1e7230 */ /* 0x000fe40000004100 */
[----:B-1----:R-:W-:-:S05]  /*0dc0*/  FADD.FTZ R27, R27, 1 ;  /* 0x3f8000001b1b7421 */ /* 0x002fca0000010000 */
[----:B------:R-:W1:Y:S01]  /*0dd0*/  MUFU.EX2 R29, R29 ;  /* 0x0000001d001d7308 */ /* 0x000e620000000800 */
[----:B------:R-:W-:Y:S01]  /*0de0*/  FADD.FTZ R30, -R12, R30 ;  /* 0x0000001e0c1e7221 */ /* 0x000fe20000010100 */
[----:B------:R-:W-:-:S06]  /*0df0*/  HADD2.F32 R33, -RZ, R24.H1_H1 ;  /* 0x30000018ff217230 */ /* 0x000fcc0000004100 */
[----:B------:R-:W3:Y:S01]  /*0e00*/  MUFU.RCP R7, R7 ;  /* 0x0000000700077308 */ /* 0x000ee20000001000 */
[----:B------:R-:W-:Y:S01]  /*0e10*/  FMUL.FTZ R2, R3, R30 ;  /* 0x0000001e03027220 */ /* 0x000fe20000410000 */
[----:B------:R-:W-:Y:S01]  /*0e20*/  FADD.FTZ R33, -R12, R33 ;  /* 0x000000210c217221 */ /* 0x000fe20000010100 */
[----:B0-----:R-:W-:-:S05]  /*0e30*/  FADD.FTZ R35, -R31, 1 ;  /* 0x3f8000001f237421 */ /* 0x001fca0000010100 */
[----:B------:R-:W0:Y:S01]  /*0e40*/  MUFU.RCP R27, R27 ;  /* 0x0000001b001b7308 */ /* 0x000e220000001000 */
[----:B------:R-:W-:Y:S01]  /*0e50*/  FFMA.FTZ R30, R0, R2, R13 ;  /* 0x00000002001e7223 */ /* 0x000fe2000001000d */
[----:B------:R4:W-:Y:S01]  /*0e60*/  STL [R1+0x14], R2 ;  /* 0x0000140201007387 */ /* 0x0009e20000100800 */
[----:B-1----:R-:W-:Y:S01]  /*0e70*/  FADD.FTZ R29, R29, 1 ;  /* 0x3f8000001d1d7421 */ /* 0x002fe20000010000 */
[----:B------:R-:W-:Y:S01]  /*0e80*/  FFMA.FTZ R28, R28, R35, 1 ;  /* 0x3f8000001c1c7423 */ /* 0x000fe20000010023 */
[----:B------:R-:W-:Y:S01]  /*0e90*/  FMUL.FTZ R34, R30, -1.4426950216293334961 ;  /* 0xbfb8aa3b1e227820 */ /* 0x000fe20000410000 */
[--C-:B------:R-:W-:Y:S02]  /*0ea0*/  HADD2.F32 R35, -RZ, R25.reuse.H1_H1 ;  /* 0x30000019ff237230 */ /* 0x100fe40000004100 */
[----:B----4-:R-:W-:Y:S01]  /*0eb0*/  FMUL.FTZ R2, R3, R33 ;  /* 0x0000002103027220 */ /* 0x010fe20000410000 */
[----:B------:R-:W-:Y:S02]  /*0ec0*/  HADD2.F32 R33, -RZ, R25.H0_H0 ;  /* 0x20000019ff217230 */ /* 0x000fe40000004100 */
[----:B------:R-:W-:Y:S01]  /*0ed0*/  MUFU.RCP R25, R29 ;  /* 0x0000001d00197308 */ /* 0x000fe20000001000 */
[----:B---3--:R-:W-:-:S02]  /*0ee0*/  FADD.FTZ R24, -R7, 1 ;  /* 0x3f80000007187421 */ /* 0x008fc40000010100 */
[----:B------:R-:W-:Y:S01]  /*0ef0*/  FADD.FTZ R33, -R12, R33 ;  /* 0x000000210c217221 */ /* 0x000fe20000010100 */
[----:B------:R-:W-:Y:S01]  /*0f00*/  FMUL.FTZ R28, R31, R28 ;  /* 0x0000001c1f1c7220 */ /* 0x000fe20000410000 */
[----:B------:R-:W-:Y:S01]  /*0f10*/  FFMA.FTZ R24, R32, R24, 1 ;  /* 0x3f80000020187423 */ /* 0x000fe20000010018 */
[----:B------:R-:W-:Y:S02]  /*0f20*/  FFMA.FTZ R32, R4, R2, R20 ;  /* 0x0000000204207223 */ /* 0x000fe40000010014 */
[----:B------:R-:W1:Y:S01]  /*0f30*/  MUFU.EX2 R34, R34 ;  /* 0x0000002200227308 */ /* 0x000e620000000800 */
[----:B0-----:R-:W-:Y:S01]  /*0f40*/  FADD.FTZ R31, -R27, 1 ;  /* 0x3f8000001b1f7421 */ /* 0x001fe20000010100 */
[----:B------:R-:W-:Y:S01]  /*0f50*/  FADD.FTZ R35, -R12, R35 ;  /* 0x000000230c237221 */ /* 0x000fe20000010100 */
[----:B------:R-:W-:Y:S01]  /*0f60*/  FMUL.FTZ R7, R7, R24 ;  /* 0x0000001807077220 */ /* 0x000fe20000410000 */
[----:B------:R-:W-:Y:S01]  /*0f70*/  FMUL.FTZ R24, R32, -1.4426950216293334961 ;  /* 0xbfb8aa3b20187820 */ /* 0x000fe20000410000 */
[----:B------:R-:W-:-:S04]  /*0f80*/  FFMA.FTZ R31, R21, R31, 1 ;  /* 0x3f800000151f7423 */ /* 0x000fc8000001001f */
[----:B------:R-:W-:Y:S01]  /*0f90*/  FMUL.FTZ R27, R27, R31 ;  /* 0x0000001f1b1b7220 */ /* 0x000fe20000410000 */
[----:B------:R-:W0:Y:S01]  /*0fa0*/  MUFU.EX2 R24, R24 ;  /* 0x0000001800187308 */ /* 0x000e220000000800 */
[----:B-1----:R-:W-:Y:S01]  /*0fb0*/  FADD.FTZ R34, R34, 1 ;  /* 0x3f80000022227421 */ /* 0x002fe20000010000 */
[----:B0-----:R-:W-:-:S06]  /*0fc0*/  FADD.FTZ R24, R24, 1 ;  /* 0x3f80000018187421 */ /* 0x001fcc0000010000 */
[----:B------:R-:W-:Y:S01]  /*0fd0*/  MUFU.RCP R24, R24 ;  /* 0x0000001800187308 */ /* 0x000fe20000001000 */
[----:B------:R-:W-:-:S05]  /*0fe0*/  HADD2.F32 R37, -RZ, R15.H1_H1 ;  /* 0x3000000fff257230 */ /* 0x000fca0000004100 */
[----:B------:R-:W-:Y:S01]  /*0ff0*/  FADD.FTZ R37, -R12, R37 ;  /* 0x000000250c257221 */ /* 0x000fe20000010100 */
[----:B--2---:R-:W-:Y:S04]  /*1000*/  STL [R1+0xb8], R16 ;  /* 0x0000b81001007387 */ /* 0x004fe80000100800 */
[----:B------:R-:W-:Y:S04]  /*1010*/  STL [R1+0x10], R2 ;  /* 0x0000100201007387 */ /* 0x000fe80000100800 */
[----:B------:R0:W-:Y:S02]  /*1020*/  STL [R1+0xb4], R17 ;  /* 0x0000b41101007387 */ /* 0x0001e40000100800 */
[C---:B0-----:R-:W-:Y:S01]  /*1030*/  FMUL.FTZ R17, R3.reuse, R33 ;  /* 0x0000002103117220 */ /* 0x041fe20000410000 */
[----:B------:R-:W-:-:S03]  /*1040*/  FMUL.FTZ R2, R3, R35 ;  /* 0x0000002303027220 */ /* 0x000fc60000410000 */
[----:B------:R-:W-:Y:S01]  /*1050*/  FFMA.FTZ R29, R5, R17, R36 ;  /* 0x00000011051d7223 */ /* 0x000fe20000010024 */
[----:B------:R-:W-:Y:S01]  /*1060*/  FFMA.FTZ R31, R6, R2, R11 ;  /* 0x00000002061f7223 */ /* 0x000fe2000001000b */
[----:B------:R-:W-:Y:S02]  /*1070*/  FADD.FTZ R35, -R25, 1 ;  /* 0x3f80000019237421 */ /* 0x000fe40000010100 */
[----:B------:R-:W-:Y:S01]  /*1080*/  FMUL.FTZ R21, R29, -1.4426950216293334961 ;  /* 0xbfb8aa3b1d157820 */ /* 0x000fe20000410000 */
[----:B------:R-:W-:Y:S01]  /*1090*/  FMUL.FTZ R33, R31, -1.4426950216293334961 ;  /* 0xbfb8aa3b1f217820 */ /* 0x000fe20000410000 */
[----:B------:R-:W-:-:S04]  /*10a0*/  FFMA.FTZ R26, R26, R35, 1 ;  /* 0x3f8000001a1a7423 */ /* 0x000fc80000010023 */
[----:B------:R-:W0:Y:S01]  /*10b0*/  MUFU.EX2 R21, R21 ;  /* 0x0000001500157308 */ /* 0x000e220000000800 */
[----:B------:R-:W-:-:S07]  /*10c0*/  FMUL.FTZ R26, R25, R26 ;  /* 0x0000001a191a7220 */ /* 0x000fce0000410000 */
[----:B------:R1:W2:Y:S08]  /*10d0*/  MUFU.RCP R25, R34 ;  /* 0x0000002200197308 */ /* 0x0002b00000001000 */
[----:B------:R-:W3:Y:S01]  /*10e0*/  MUFU.EX2 R33, R33 ;  /* 0x0000002100217308 */ /* 0x000ee20000000800 */
[--C-:B-1----:R-:W-:Y:S02]  /*10f0*/  HADD2.F32 R34, -RZ, R22.reuse.H0_H0 ;  /* 0x20000016ff227230 */ /* 0x102fe40000004100 */
[----:B------:R-:W-:-:S02]  /*1100*/  HADD2.F32 R22, -RZ, R22.H1_H1 ;  /* 0x30000016ff167230 */ /* 0x000fc40000004100 */
[----:B0-----:R-:W-:-:S03]  /*1110*/  FADD.FTZ R21, R21, 1 ;  /* 0x3f80000015157421 */ /* 0x001fc60000010000 */
[----:B------:R-:W-:Y:S01]  /*1120*/  FMUL.FTZ R28, R22, R28 ;  /* 0x0000001c161c7220 */ /* 0x000fe20000410000 */
[--C-:B------:R-:W-:Y:S02]  /*1130*/  HADD2.F32 R22, -RZ, R23.reuse.H0_H0 ;  /* 0x20000017ff167230 */ /* 0x100fe40000004100 */
[----:B------:R-:W0:Y:S03]  /*1140*/  MUFU.RCP R21, R21 ;  /* 0x0000001500157308 */ /* 0x000e260000001000 */
[----:B------:R-:W-:Y:S01]  /*1150*/  FMUL.FTZ R27, R22, R27 ;  /* 0x0000001b161b7220 */ /* 0x000fe20000410000 */
[----:B--2---:R-:W-:Y:S01]  /*1160*/  FADD.FTZ R22, -R25, 1 ;  /* 0x3f80000019167421 */ /* 0x004fe20000010100 */
[----:B---3--:R-:W-:Y:S01]  /*1170*/  FADD.FTZ R33, R33, 1 ;  /* 0x3f80000021217421 */ /* 0x008fe20000010000 */
[----:B------:R-:W-:Y:S02]  /*1180*/  HADD2.F32 R23, -RZ, R23.H1_H1 ;  /* 0x30000017ff177230 */ /* 0x000fe40000004100 */
[----:B------:R-:W-:-:S02]  /*1190*/  FFMA.FTZ R22, R30, R22, 1 ;  /* 0x3f8000001e167423 */ /* 0x000fc40000010016 */
[----:B------:R1:W2:Y:S01]  /*11a0*/  MUFU.RCP R30, R33 ;  /* 0x00000021001e7308 */ /* 0x0002a20000001000 */
[----:B------:R-:W-:Y:S01]  /*11b0*/  FMUL.FTZ R26, R23, R26 ;  /* 0x0000001a171a7220 */ /* 0x000fe20000410000 */
[--C-:B-1----:R-:W-:Y:S02]  /*11c0*/  HADD2.F32 R33, -RZ, R8.reuse.H0_H0 ;  /* 0x20000008ff217230 */ /* 0x102fe40000004100 */
[----:B------:R-:W-:Y:S01]  /*11d0*/  FMUL.FTZ R25, R25, R22 ;  /* 0x0000001619197220 */ /* 0x000fe20000410000 */
[----:B------:R-:W-:Y:S02]  /*11e0*/  FADD.FTZ R22, -R24, 1 ;  /* 0x3f80000018167421 */ /* 0x000fe40000010100 */
[----:B------:R-:W-:Y:S02]  /*11f0*/  FADD.FTZ R23, -R12, R33 ;  /* 0x000000210c177221 */ /* 0x000fe40000010100 */
[----:B------:R-:W-:Y:S02]  /*1200*/  FFMA.FTZ R32, R32, R22, 1 ;  /* 0x3f80000020207423 */ /* 0x000fe40000010016 */
[----:B------:R-:W-:Y:S01]  /*1210*/  FMUL.FTZ R16, R3, R23 ;  /* 0x0000001703107220 */ /* 0x000fe20000410000 */
[----:B0-----:R-:W-:Y:S01]  /*1220*/  FADD.FTZ R23, -R21, 1 ;  /* 0x3f80000015177421 */ /* 0x001fe20000010100 */
[----:B------:R-:W-:-:S02]  /*1230*/  HADD2.F32 R8, -RZ, R8.H1_H1 ;  /* 0x30000008ff087230 */ /* 0x000fc40000004100 */
[----:B------:R-:W-:Y:S01]  /*1240*/  FFMA.FTZ R22, R0, R16, R13 ;  /* 0x0000001000167223 */ /* 0x000fe2000001000d */
[----:B------:R-:W-:-:S03]  /*1250*/  FFMA.FTZ R23, R29, R23, 1 ;  /* 0x3f8000001d177423 */ /* 0x000fc60000010017 */
[----:B------:R-:W-:Y:S01]  /*1260*/  FMUL.FTZ R29, R22, -1.4426950216293334961 ;  /* 0xbfb8aa3b161d7820 */ /* 0x000fe20000410000 */
[----:B------:R-:W-:Y:S01]  /*1270*/  STL [R1+0xc], R17 ;  /* 0x00000c1101007387 */ /* 0x000fe20000100800 */
[----:B------:R-:W-:-:S03]  /*1280*/  FADD.FTZ R33, -R12, R8 ;  /* 0x000000080c217221 */ /* 0x000fc60000010100 */
[----:B------:R-:W-:Y:S01]  /*1290*/  STL [R1+0xbc], R17 ;  /* 0x0000bc1101007387 */ /* 0x000fe20000100800 */
[----:B------:R-:W0:Y:S03]  /*12a0*/  MUFU.EX2 R29, R29 ;  /* 0x0000001d001d7308 */ /* 0x000e260000000800 */
[----:B------:R-:W-:Y:S04]  /*12b0*/  STL [R1+0x8], R2 ;  /* 0x0000080201007387 */ /* 0x000fe80000100800 */
[----:B------:R1:W-:Y:S01]  /*12c0*/  STL [R1+0x4], R16 ;  /* 0x0000041001007387 */ /* 0x0003e20000100800 */
[----:B--2---:R-:W-:Y:S01]  /*12d0*/  FADD.FTZ R8, -R30, 1 ;  /* 0x3f8000001e087421 */ /* 0x004fe20000010100 */
[----:B------:R-:W-:Y:S01]  /*12e0*/  FMUL.FTZ R23, R21, R23 ;  /* 0x0000001715177220 */ /* 0x000fe20000410000 */
[----:B------:R-:W-:Y:S01]  /*12f0*/  FMUL.FTZ R7, R34, R7 ;  /* 0x0000000722077220 */ /* 0x000fe20000410000 */
[----:B-1----:R-:W-:Y:S01]  /*1300*/  FMUL.FTZ R16, R3, R33 ;  /* 0x0000002103107220 */ /* 0x002fe20000410000 */
[----:B------:R-:W-:-:S03]  /*1310*/  FFMA.FTZ R8, R31, R8, 1 ;  /* 0x3f8000001f087423 */ /* 0x000fc60000010008 */
[----:B------:R-:W-:Y:S01]  /*1320*/  FFMA.FTZ R21, R4, R16, R20 ;  /* 0x0000001004157223 */ /* 0x000fe20000010014 */
[----:B------:R-:W-:-:S03]  /*1330*/  HADD2.F32 R34, -RZ, R9.H0_H0 ;  /* 0x20000009ff227230 */ /* 0x000fc60000004100 */
[----:B------:R-:W-:Y:S01]  /*1340*/  FMUL.FTZ R31, R21, -1.4426950216293334961 ;  /* 0xbfb8aa3b151f7820 */ /* 0x000fe20000410000 */
[----:B------:R-:W-:Y:S01]  /*1350*/  FMUL.FTZ R8, R30, R8 ;  /* 0x000000081e087220 */ /* 0x000fe20000410000 */
[----:B------:R-:W-:Y:S01]  /*1360*/  FADD.FTZ R34, -R12, R34 ;  /* 0x000000220c227221 */ /* 0x000fe20000010100 */
[--C-:B------:R-:W-:Y:S02]  /*1370*/  HADD2.F32 R30, -RZ, R18.reuse.H0_H0 ;  /* 0x20000012ff1e7230 */ /* 0x100fe40000004100 */
[----:B------:R-:W-:Y:S01]  /*1380*/  FMUL.FTZ R24, R24, R32 ;  /* 0x0000002018187220 */ /* 0x000fe20000410000 */
[----:B------:R-:W-:Y:S01]  /*1390*/  HADD2.F32 R18, -RZ, R18.H1_H1 ;  /* 0x30000012ff127230 */ /* 0x000fe20000004100 */
[----:B------:R-:W1:Y:S01]  /*13a0*/  MUFU.EX2 R31, R31 ;  /* 0x0000001f001f7308 */ /* 0x000e620000000800 */
[----:B0-----:R-:W-:Y:S01]  /*13b0*/  FADD.FTZ R29, R29, 1 ;  /* 0x3f8000001d1d7421 */ /* 0x001fe20000010000 */
[----:B------:R-:W-:Y:S02]  /*13c0*/  FMUL.FTZ R34, R3, R34 ;  /* 0x0000002203227220 */ /* 0x000fe40000410000 */
[----:B------:R-:W-:-:S02]  /*13d0*/  FMUL.FTZ R24, R18, R24 ;  /* 0x0000001812187220 */ /* 0x000fc40000410000 */
[----:B------:R-:W-:Y:S02]  /*13e0*/  FFMA.FTZ R18, R5, R34, R36 ;  /* 0x0000002205127223 */ /* 0x000fe40000010024 */
[----:B------:R-:W0:Y:S01]  /*13f0*/  MUFU.RCP R29, R29 ;  /* 0x0000001d001d7308 */ /* 0x000e220000001000 */
[----:B------:R-:W-:Y:S01]  /*1400*/  FMUL.FTZ R25, R30, R25 ;  /* 0x000000191e197220 */ /* 0x000fe20000410000 */
[----:B------:R-:W-:Y:S01]  /*1410*/  FMUL.FTZ R30, R18, -1.4426950216293334961 ;  /* 0xbfb8aa3b121e7820 */ /* 0x000fe20000410000 */
[----:B------:R-:W-:-:S05]  /*1420*/  HADD2.F32 R32, -RZ, R19.H0_H0 ;  /* 0x20000013ff207230 */ /* 0x000fca0000004100 */
[----:B------:R-:W2:Y:S01]  /*1430*/  MUFU.EX2 R30, R30 ;  /* 0x0000001e001e7308 */ /* 0x000ea20000000800 */
[----:B-1----:R-:W-:Y:S01]  /*1440*/  FADD.FTZ R31, R31, 1 ;  /* 0x3f8000001f1f7421 */ /* 0x002fe20000010000 */
[----:B------:R-:W-:Y:S01]  /*1450*/  FMUL.FTZ R23, R32, R23 ;  /* 0x0000001720177220 */ /* 0x000fe20000410000 */
[----:B------:R-:W-:-:S05]  /*1460*/  HADD2.F32 R32, -RZ, R19.H1_H1 ;  /* 0x30000013ff207230 */ /* 0x000fca0000004100 */
[----:B------:R0:W1:Y:S02]  /*1470*/  MUFU.RCP R19, R31 ;  /* 0x0000001f00137308 */ /* 0x0000640000001000 */
[----:B0-----:R-:W-:-:S04]  /*1480*/  FADD.FTZ R31, -R29, 1 ;  /* 0x3f8000001d1f7421 */ /* 0x001fc80000010100 */
[----:B------:R-:W-:Y:S01]  /*1490*/  FFMA.FTZ R31, R22, R31, 1 ;  /* 0x3f800000161f7423 */ /* 0x000fe2000001001f */
[----:B------:R-:W-:Y:S02]  /*14a0*/  HADD2.F32 R22, -RZ, R9.H1_H1 ;  /* 0x30000009ff167230 */ /* 0x000fe40000004100 */
[----:B--2---:R-:W-:Y:S01]  /*14b0*/  FADD.FTZ R30, R30, 1 ;  /* 0x3f8000001e1e7421 */ /* 0x004fe20000010000 */
[----:B------:R-:W-:Y:S02]  /*14c0*/  FMUL.FTZ R9, R29, R31 ;  /* 0x0000001f1d097220 */ /* 0x000fe40000410000 */
[----:B------:R-:W-:Y:S01]  /*14d0*/  FADD.FTZ R22, -R12, R22 ;  /* 0x000000160c167221 */ /* 0x000fe20000010100 */
[----:B------:R0:W2:Y:S01]  /*14e0*/  MUFU.RCP R31, R30 ;  /* 0x0000001e001f7308 */ /* 0x0000a20000001000 */
[----:B-1----:R-:W-:-:S04]  /*14f0*/  FADD.FTZ R29, -R19, 1 ;  /* 0x3f800000131d7421 */ /* 0x002fc80000010100 */
[----:B------:R-:W-:Y:S01]  /*1500*/  FFMA.FTZ R29, R21, R29, 1 ;  /* 0x3f800000151d7423 */ /* 0x000fe2000001001d */
[----:B0-----:R-:W-:-:S03]  /*1510*/  FMUL.FTZ R30, R3, R22 ;  /* 0x00000016031e7220 */ /* 0x001fc60000410000 */
[----:B------:R-:W-:Y:S01]  /*1520*/  FMUL.FTZ R19, R19, R29 ;  /* 0x0000001d13137220 */ /* 0x000fe20000410000 */
[----:B------:R-:W-:-:S04]  /*1530*/  FFMA.FTZ R22, R6, R30, R11 ;  /* 0x0000001e06167223 */ /* 0x000fc8000001000b */
[----:B------:R-:W-:-:S06]  /*1540*/  FMUL.FTZ R29, R22, -1.4426950216293334961 ;  /* 0xbfb8aa3b161d7820 */ /* 0x000fcc0000410000 */
[----:B------:R-:W0:Y:S01]  /*1550*/  MUFU.EX2 R29, R29 ;  /* 0x0000001d001d7308 */ /* 0x000e220000000800 */
[----:B------:R-:W-:Y:S01]  /*1560*/  FMUL.FTZ R8, R32, R8 ;  /* 0x0000000820087220 */ /* 0x000fe20000410000 */
[----:B------:R-:W-:Y:S02]  /*1570*/  HADD2.F32 R32, -RZ, R14.H1_H1 ;  /* 0x3000000eff207230 */ /* 0x000fe40000004100 */
[----:B--2---:R-:W-:-:S03]  /*1580*/  FADD.FTZ R21, -R31, 1 ;  /* 0x3f8000001f157421 */ /* 0x004fc60000010100 */
[----:B------:R-:W-:Y:S01]  /*1590*/  FADD.FTZ R32, -R12, R32 ;  /* 0x000000200c207221 */ /* 0x000fe20000010100 */
[----:B------:R-:W-:Y:S01]  /*15a0*/  FFMA.FTZ R18, R18, R21, 1 ;  /* 0x3f80000012127423 */ /* 0x000fe20000010015 */
[----:B------:R-:W-:Y:S02]  /*15b0*/  HADD2.F32 R21, -RZ, R14.H0_H0 ;  /* 0x2000000eff157230 */ /* 0x000fe40000004100 */
[----:B------:R-:W-:Y:S01]  /*15c0*/  FMUL.FTZ R32, R3, R32 ;  /* 0x0000002003207220 */ /* 0x000fe20000410000 */
[----:B0-----:R-:W-:Y:S02]  /*15d0*/  FADD.FTZ R29, R29, 1 ;  /* 0x3f8000001d1d7421 */ /* 0x001fe40000010000 */
[----:B------:R-:W-:Y:S01]  /*15e0*/  FADD.FTZ R21, -R12, R21 ;  /* 0x000000150c157221 */ /* 0x000fe20000010100 */
[----:B------:R-:W-:-:S03]  /*15f0*/  FFMA.FTZ R20, R4, R32, R20 ;  /* 0x0000002004147223 */ /* 0x000fc60000010014 */
[----:B------:R-:W0:Y:S01]  /*1600*/  MUFU.RCP R29, R29 ;  /* 0x0000001d001d7308 */ /* 0x000e220000001000 */
[----:B------:R-:W-:Y:S01]  /*1610*/  FMUL.FTZ R33, R3, R21 ;  /* 0x0000001503217220 */ /* 0x000fe20000410000 */
[----:B------:R-:W-:Y:S01]  /*1620*/  FMUL.FTZ R21, R20, -1.4426950216293334961 ;  /* 0xbfb8aa3b14157820 */ /* 0x000fe20000410000 */
[----:B------:R-:W-:Y:S01]  /*1630*/  FMUL.FTZ R18, R31, R18 ;  /* 0x000000121f127220 */ /* 0x000fe20000410000 */
[----:B------:R-:W-:-:S04]  /*1640*/  HADD2.F32 R31, -RZ, R15.H0_H0 ;  /* 0x2000000fff1f7230 */ /* 0x000fc80000004100 */
[----:B------:R-:W1:Y:S01]  /*1650*/  MUFU.EX2 R21, R21 ;  /* 0x0000001500157308 */ /* 0x000e620000000800 */
[----:B------:R-:W-:Y:S01]  /*1660*/  FADD.FTZ R31, -R12, R31 ;  /* 0x0000001f0c1f7221 */ /* 0x000fe20000010100 */
[----:B0-----:R-:W-:-:S04]  /*1670*/  FADD.FTZ R12, -R29, 1 ;  /* 0x3f8000001d0c7421 */ /* 0x001fc80000010100 */
[----:B------:R-:W-:-:S04]  /*1680*/  FFMA.FTZ R12, R22, R12, 1 ;  /* 0x3f800000160c7423 */ /* 0x000fc8000001000c */
[----:B------:R-:W-:Y:S01]  /*1690*/  FMUL.FTZ R12, R29, R12 ;  /* 0x0000000c1d0c7220 */ /* 0x000fe20000410000 */
[----:B------:R-:W-:Y:S01]  /*16a0*/  FMUL.FTZ R29, R3, R37 ;  /* 0x00000025031d7220 */ /* 0x000fe20000410000 */
[----:B------:R0:W-:Y:S01]  /*16b0*/  STL [R1], R16 ;  /* 0x0000001001007387 */ /* 0x0001e20000100800 */
[----:B-1----:R-:W-:Y:S02]  /*16c0*/  FADD.FTZ R22, R21, 1 ;  /* 0x3f80000015167421 */ /* 0x002fe40000010000 */
[----:B------:R-:W-:Y:S01]  /*16d0*/  FFMA.FTZ R21, R6, R29, R11 ;  /* 0x0000001d06157223 */ /* 0x000fe2000001000b */
[----:B------:R1:W-:Y:S04]  /*16e0*/  STL [R1+0x88], R3 ;  /* 0x0000880301007387 */ /* 0x0003e80000100800 */
[----:B------:R-:W2:Y:S01]  /*16f0*/  LDL.LU R11, [R1+0xc0] ;  /* 0x0000c000010b7983 */ /* 0x000ea20000300800 */
[----:B------:R-:W-:Y:S01]  /*1700*/  FFMA.FTZ R14, R0, R33, R13 ;  /* 0x00000021000e7223 */ /* 0x000fe2000001000d */
[----:B------:R-:W-:Y:S01]  /*1710*/  FMUL.FTZ R31, R3, R31 ;  /* 0x0000001f031f7220 */ /* 0x000fe20000410000 */
[----:B------:R-:W-:Y:S01]  /*1720*/  MUFU.RCP R22, R22 ;  /* 0x0000001600167308 */ /* 0x000fe20000001000 */
[----:B------:R-:W3:Y:S01]  /*1730*/  LDL R17, [R1+0x30] ;  /* 0x0000300001117983 */ /* 0x000ee20000100800 */
[----:B------:R-:W-:-:S03]  /*1740*/  FMUL.FTZ R35, R14, -1.4426950216293334961 ;  /* 0xbfb8aa3b0e237820 */ /* 0x000fc60000410000 */
[----:B0-----:R-:W4:Y:S03]  /*1750*/  LDL R16, [R1+0x18] ;  /* 0x0000180001107983 */ /* 0x001f260000100800 */
[----:B------:R-:W0:Y:S01]  /*1760*/  MUFU.EX2 R35, R35 ;  /* 0x0000002300237308 */ /* 0x000e220000000800 */
[----:B------:R-:W-:Y:S01]  /*1770*/  FFMA.FTZ R13, R5, R31, R36 ;  /* 0x0000001f050d7223 */ /* 0x000fe20000010024 */
[----:B-1----:R-:W4:Y:S03]  /*1780*/  LDL R3, [R1+0x4] ;  /* 0x0000040001037983 */ /* 0x002f260000100800 */
[----:B------:R-:W-:-:S06]  /*1790*/  FMUL.FTZ R36, R13, -1.4426950216293334961 ;  /* 0xbfb8aa3b0d247820 */ /* 0x000fcc0000410000 */
[----:B------:R-:W1:Y:S01]  /*17a0*/  MUFU.EX2 R36, R36 ;  /* 0x0000002400247308 */ /* 0x000e620000000800 */
[----:B0-----:R-:W-:-:S07]  /*17b0*/  FADD.FTZ R15, R35, 1 ;  /* 0x3f800000230f7421 */ /* 0x001fce0000010000 */
[----:B------:R-:W0:Y:S01]  /*17c0*/  MUFU.RCP R15, R15 ;  /* 0x0000000f000f7308 */ /* 0x000e220000001000 */
[--C-:B------:R-:W-:Y:S02]  /*17d0*/  HADD2.F32 R35, -RZ, R10.reuse.H0_H0 ;  /* 0x2000000aff237230 */ /* 0x100fe40000004100 */
[----:B------:R-:W-:Y:S02]  /*17e0*/  HADD2.F32 R10, -RZ, R10.H1_H1 ;  /* 0x3000000aff0a7230 */ /* 0x000fe40000004100 */
[----:B-1----:R-:W-:-:S03]  /*17f0*/  FADD.FTZ R36, R36, 1 ;  /* 0x3f80000024247421 */ /* 0x002fc60000010000 */
[----:B------:R-:W-:Y:S02]  /*1800*/  FMUL.FTZ R10, R10, R19 ;  /* 0x000000130a0a7220 */ /* 0x000fe40000410000 */
[----:B------:R0:W1:Y:S02]  /*1810*/  MUFU.RCP R19, R36 ;  /* 0x0000002400137308 */ /* 0x0000640000001000 */
[----:B0-----:R-:W-:-:S04]  /*1820*/  FADD.FTZ R36, -R15, 1 ;  /* 0x3f8000000f247421 */ /* 0x001fc80000010100 */
[----:B------:R-:W-:Y:S01]  /*1830*/  FFMA.FTZ R14, R14, R36, 1 ;  /* 0x3f8000000e0e7423 */ /* 0x000fe20000010024 */
[--C-:B--2---:R-:W-:Y:S02]  /*1840*/  HADD2.F32 R37, -RZ, R11.reuse.H0_H0 ;  /* 0x2000000bff257230 */ /* 0x104fe40000004100 */
[----:B------:R-:W-:Y:S02]  /*1850*/  HADD2.F32 R36, -RZ, R11.H1_H1 ;  /* 0x3000000bff247230 */ /* 0x000fe40000004100 */
[----:B------:R-:W-:-:S04]  /*1860*/  FADD.FTZ R11, -R22, 1 ;  /* 0x3f800000160b7421 */ /* 0x000fc80000010100 */
[----:B------:R-:W-:Y:S01]  /*1870*/  FFMA.FTZ R20, R20, R11, 1 ;  /* 0x3f80000014147423 */ /* 0x000fe2000001000b */
[----:B------:R-:W-:Y:S02]  /*1880*/  FMUL.FTZ R11, R37, R18 ;  /* 0x00000012250b7220 */ /* 0x000fe40000410000 */
[----:B------:R-:W2:Y:S01]  /*1890*/  LDL R18, [R1+0x34] ;  /* 0x0000340001127983 */ /* 0x000ea20000100800 */
[----:B------:R-:W-:Y:S01]  /*18a0*/  FMUL.FTZ R14, R15, R14 ;  /* 0x0000000e0f0e7220 */ /* 0x000fe20000410000 */
[----:B-1----:R-:W-:Y:S01]  /*18b0*/  FADD.FTZ R15, -R19, 1 ;  /* 0x3f800000130f7421 */ /* 0x002fe20000010100 */
[----:B------:R-:W-:Y:S01]  /*18c0*/  FMUL.FTZ R20, R22, R20 ;  /* 0x0000001416147220 */ /* 0x000fe20000410000 */
[----:B------:R-:W-:Y:S01]  /*18d0*/  FMUL.FTZ R12, R36, R12 ;  /* 0x0000000c240c7220 */ /* 0x000fe20000410000 */
[----:B------:R-:W4:Y:S01]  /*18e0*/  LDL R22, [R1+0x14] ;  /* 0x0000140001167983 */ /* 0x000f220000100800 */
[----:B------:R-:W-:-:S03]  /*18f0*/  FFMA.FTZ R15, R13, R15, 1 ;  /* 0x3f8000000d0f7423 */ /* 0x000fc6000001000f */
[----:B------:R-:W4:Y:S01]  /*1900*/  LDL R36, [R1+0x10] ;  /* 0x0000100001247983 */ /* 0x000f220000100800 */
[----:B------:R-:W-:-:S03]  /*1910*/  FMUL.FTZ R15, R19, R15 ;  /* 0x0000000f130f7220 */ /* 0x000fc60000410000 */
[----:B------:R-:W4:Y:S01]  /*1920*/  LDL R19, [R1+0x2c] ;  /* 0x00002c0001137983 */ /* 0x000f220000100800 */
[----:B------:R-:W-:-:S03]  /*1930*/  FMUL.FTZ R13, R0, R7 ;  /* 0x00000007000d7220 */ /* 0x000fc60000410000 */
[----:B------:R-:W4:Y:S01]  /*1940*/  LDL R37, [R1] ;  /* 0x0000000001257983 */ /* 0x000f220000100800 */
[----:B------:R-:W-:Y:S01]  /*1950*/  FMUL.FTZ R9, R35, R9 ;  /* 0x0000000923097220 */ /* 0x000fe20000410000 */
[----:B------:R-:W-:-:S06]  /*1960*/  FMUL.FTZ R35, R21, -1.4426950216293334961 ;  /* 0xbfb8aa3b15237820 */ /* 0x000fcc0000410000 */
[----:B------:R-:W0:Y:S01]  /*1970*/  MUFU.EX2 R35, R35 ;  /* 0x0000002300237308 */ /* 0x000e220000000800 */
[----:B--2---:R-:W-:Y:S01]  /*1980*/  FFMA.FTZ R13, R18, R13, RZ ;  /* 0x0000000d120d7223 */ /* 0x004fe200000100ff */
[----:B------:R-:W-:-:S04]  /*1990*/  FMUL.FTZ R18, R4, R28 ;  /* 0x0000001c04127220 */ /* 0x000fc80000410000 */
[----:B---3--:R-:W-:Y:S02]  /*19a0*/  FFMA.FTZ R13, R17, R18, R13 ;  /* 0x00000012110d7223 */ /* 0x008fe4000001000d */
[----:B------:R-:W2:Y:S01]  /*19b0*/  LDL.LU R17, [R1+0xbc] ;  /* 0x0000bc0001117983 */ /* 0x000ea20000300800 */
[----:B0-----:R-:W-:-:S06]  /*19c0*/  FADD.FTZ R35, R35, 1 ;  /* 0x3f80000023237421 */ /* 0x001fcc0000010000 */
[----:B------:R-:W0:Y:S01]  /*19d0*/  MUFU.RCP R35, R35 ;  /* 0x0000002300237308 */ /* 0x000e220000001000 */
[----:B------:R-:W-:-:S04]  /*19e0*/  FMUL.FTZ R18, R5, R27 ;  /* 0x0000001b05127220 */ /* 0x000fc80000410000 */
[----:B----4-:R-:W-:Y:S01]  /*19f0*/  FFMA.FTZ R13, R19, R18, R13 ;  /* 0x00000012130d7223 */ /* 0x010fe2000001000d */
[----:B------:R-:W-:-:S04]  /*1a00*/  FMUL.FTZ R18, R6, R26 ;  /* 0x0000001a06127220 */ /* 0x000fc80000410000 */
[----:B------:R-:W-:Y:S01]  /*1a10*/  FFMA.FTZ R13, R16, R18, R13 ;  /* 0x00000012100d7223 */ /* 0x000fe2000001000d */
[----:B------:R-:W-:Y:S01]  /*1a20*/  FMUL.FTZ R18, R0, R25 ;  /* 0x0000001900127220 */ /* 0x000fe20000410000 */
[----:B------:R-:W3:Y:S01]  /*1a30*/  LDL.LU R16, [R1+0xb8] ;  /* 0x0000b80001107983 */ /* 0x000ee20000300800 */
[----:B0-----:R-:W-:Y:S02]  /*1a40*/  FADD.FTZ R19, -R35, 1 ;  /* 0x3f80000023137421 */ /* 0x001fe40000010100 */
[----:B------:R-:W-:Y:S02]  /*1a50*/  FFMA.FTZ R13, R22, R18, R13 ;  /* 0x00000012160d7223 */ /* 0x000fe4000001000d */
[----:B------:R-:W-:Y:S01]  /*1a60*/  FFMA.FTZ R19, R21, R19, 1 ;  /* 0x3f80000015137423 */ /* 0x000fe20000010013 */
[----:B------:R-:W-:-:S03]  /*1a70*/  FFMA.FTZ R18, R0, R7, RZ ;  /* 0x0000000700127223 */ /* 0x000fc600000100ff */
[----:B------:R-:W-:Y:S01]  /*1a80*/  FMUL.FTZ R22, R35, R19 ;  /* 0x0000001323167220 */ /* 0x000fe20000410000 */
[----:B------:R-:W-:-:S04]  /*1a90*/  FMUL.FTZ R19, R4, R24 ;  /* 0x0000001804137220 */ /* 0x000fc80000410000 */
[----:B------:R-:W-:Y:S01]  /*1aa0*/  FFMA.FTZ R13, R36, R19, R13 ;  /* 0x00000013240d7223 */ /* 0x000fe2000001000d */
[----:B------:R-:W-:Y:S01]  /*1ab0*/  FFMA.FTZ R19, R4, R28, R18 ;  /* 0x0000001c04137223 */ /* 0x000fe20000010012 */
[C---:B------:R-:W-:Y:S01]  /*1ac0*/  FMUL.FTZ R18, R5.reuse, R23 ;  /* 0x0000001705127220 */ /* 0x040fe20000410000 */
[----:B------:R-:W-:Y:S02]  /*1ad0*/  STL [R1+0xac], R28 ;  /* 0x0000ac1c01007387 */ /* 0x000fe40000100800 */
[----:B------:R-:W-:Y:S02]  /*1ae0*/  FFMA.FTZ R19, R5, R27, R19 ;  /* 0x0000001b05137223 */ /* 0x000fe40000010013 */
[----:B------:R-:W-:Y:S02]  /*1af0*/  STL [R1+0xa8], R27 ;  /* 0x0000a81b01007387 */ /* 0x000fe40000100800 */
[----:B------:R-:W-:-:S04]  /*1b00*/  FFMA.FTZ R19, R6, R26, R19 ;  /* 0x0000001a06137223 */ /* 0x000fc80000010013 */
[----:B------:R-:W-:Y:S01]  /*1b10*/  FFMA.FTZ R19, R0, R25, R19 ;  /* 0x0000001900137223 */ /* 0x000fe20000010013 */
[----:B--2---:R-:W-:Y:S01]  /*1b20*/  FFMA.FTZ R18, R17, R18, R13 ;  /* 0x0000001211127223 */ /* 0x004fe2000001000d */
[----:B------:R-:W-:Y:S01]  /*1b30*/  FMUL.FTZ R13, R6, R8 ;  /* 0x00000008060d7220 */ /* 0x000fe20000410000 */
[----:B------:R-:W2:Y:S03]  /*1b40*/  LDL.LU R17, [R1+0xb4] ;  /* 0x0000b40001117983 */ /* 0x000ea60000300800 */
[----:B------:R-:W-:Y:S01]  /*1b50*/  FFMA.FTZ R18, R2, R13, R18 ;  /* 0x0000000d02127223 */ /* 0x000fe20000010012 */
[----:B------:R-:W-:Y:S01]  /*1b60*/  FMUL.FTZ R13, R0, R9 ;  /* 0x00000009000d7220 */ /* 0x000fe20000410000 */
[----:B------:R-:W4:Y:S04]  /*1b70*/  LDL.LU R2, [R1+0xb0] ;  /* 0x0000b00001027983 */ /* 0x000f280000300800 */
[----:B------:R-:W4:Y:S01]  /*1b80*/  LDL.LU R36, [R1+0x70] ;  /* 0x0000700001247983 */ /* 0x000f220000300800 */
[----:B------:R-:W-:-:S03]  /*1b90*/  FFMA.FTZ R18, R3, R13, R18 ;  /* 0x0000000d03127223 */ /* 0x000fc60000010012 */
[----:B------:R-:W4:Y:S04]  /*1ba0*/  LDL R35, [R1+0x18] ;  /* 0x0000180001237983 */ /* 0x000f280000100800 */
[----:B------:R0:W-:Y:S04]  /*1bb0*/  STL [R1+0xa0], R25 ;  /* 0x0000a01901007387 */ /* 0x0001e80000100800 */
[----:B0-----:R-:W4:Y:S04]  /*1bc0*/  LDL R25, [R1+0x2c] ;  /* 0x00002c0001197983 */ /* 0x001f280000100800 */
[----:B------:R0:W-:Y:S04]  /*1bd0*/  STL [R1+0x90], R3 ;  /* 0x0000900301007387 */ /* 0x0001e80000100800 */
[----:B0-----:R-:W3:Y:S04]  /*1be0*/  LDL R3, [R1+0x8] ;  /* 0x0000080001037983 */ /* 0x001ee80000100800 */
[----:B---3--:R0:W-:Y:S04]  /*1bf0*/  STL [R1+0x94], R3 ;  /* 0x0000940301007387 */ /* 0x0081e80000100800 */
[----:B0-----:R-:W3:Y:S04]  /*1c00*/  LDL R3, [R1+0xc] ;  /* 0x00000c0001037983 */ /* 0x001ee80000100800 */
[----:B---3--:R0:W-:Y:S04]  /*1c10*/  STL [R1+0x98], R3 ;  /* 0x0000980301007387 */ /* 0x0081e80000100800 */
[----:B0-----:R-:W3:Y:S01]  /*1c20*/  LDL R3, [R1+0x10] ;  /* 0x0000100001037983 */ /* 0x001ee20000100800 */
[----:B------:R-:W-:-:S05]  /*1c30*/  HADD2.F32 R13, -RZ, R16.H0_H0 ;  /* 0x20000010ff0d7230 */ /* 0x000fca0000004100 */
[----:B------:R-:W-:Y:S01]  /*1c40*/  FMUL.FTZ R13, R13, R14 ;  /* 0x0000000e0d0d7220 */ /* 0x000fe20000410000 */
[----:B------:R-:W-:Y:S01]  /*1c50*/  HADD2.F32 R14, -RZ, R16.H1_H1 ;  /* 0x30000010ff0e7230 */ /* 0x000fe20000004100 */
[----:B---3--:R0:W-:Y:S04]  /*1c60*/  STL [R1+0x9c], R3 ;  /* 0x00009c0301007387 */ /* 0x0081e80000100800 */
[----:B0-----:R-:W3:Y:S01]  /*1c70*/  LDL R3, [R1+0x14] ;  /* 0x0000140001037983 */ /* 0x001ee20000100800 */
[----:B------:R-:W-:Y:S01]  /*1c80*/  FMUL.FTZ R14, R14, R20 ;  /* 0x000000140e0e7220 */ /* 0x000fe20000410000 */
[----:B--2---:R-:W-:-:S05]  /*1c90*/  HADD2.F32 R20, -RZ, R17.H0_H0 ;  /* 0x20000011ff147230 */ /* 0x004fca0000004100 */
[----:B------:R-:W-:Y:S01]  /*1ca0*/  FMUL.FTZ R15, R20, R15 ;  /* 0x0000000f140f7220 */ /* 0x000fe20000410000 */
[C---:B------:R-:W-:Y:S01]  /*1cb0*/  FFMA.FTZ R19, R4.reuse, R24, R19 ;  /* 0x0000001804137223 */ /* 0x040fe20000010013 */
[----:B------:R-:W-:-:S03]  /*1cc0*/  FMUL.FTZ R21, R4, R10 ;  /* 0x0000000a04157220 */ /* 0x000fc60000410000 */
[----:B------:R-:W-:Y:S01]  /*1cd0*/  FFMA.FTZ R19, R5, R23, R19 ;  /* 0x0000001705137223 */ /* 0x000fe20000010013 */
[----:B------:R-:W-:Y:S01]  /*1ce0*/  FFMA.FTZ R18, R37, R21, R18 ;  /* 0x0000001525127223 */ /* 0x000fe20000010012 */
[----:B------:R-:W-:Y:S02]  /*1cf0*/  FMUL.FTZ R16, R5, R11 ;  /* 0x0000000b05107220 */ /* 0x000fe40000410000 */
[----:B------:R-:W-:Y:S02]  /*1d00*/  FFMA.FTZ R19, R6, R8, R19 ;  /* 0x0000000806137223 */ /* 0x000fe40000010013 */
[----:B------:R-:W-:Y:S02]  /*1d10*/  FFMA.FTZ R16, R34, R16, R18 ;  /* 0x0000001022107223 */ /* 0x000fe40000010012 */
[----:B------:R-:W-:Y:S01]  /*1d20*/  FFMA.FTZ R19, R0, R9, R19 ;  /* 0x0000000900137223 */ /* 0x000fe20000010013 */
[----:B------:R-:W-:Y:S01]  /*1d30*/  FMUL.FTZ R18, R6, R12 ;  /* 0x0000000c06127220 */ /* 0x000fe20000410000 */
[----:B---3--:R0:W-:Y:S04]  /*1d40*/  STL [R1+0xa4], R3 ;  /* 0x0000a40301007387 */ /* 0x0081e80000100800 */
[----:B------:R-:W2:Y:S01]  /*1d50*/  LDL.LU R20, [R1+0x38] ;  /* 0x0000380001147983 */ /* 0x000ea20000300800 */
[----:B------:R-:W-:Y:S01]  /*1d60*/  FFMA.FTZ R19, R4, R10, R19 ;  /* 0x0000000a04137223 */ /* 0x000fe20000010013 */
[----:B------:R-:W-:Y:S01]  /*1d70*/  FFMA.FTZ R16, R30, R18, R16 ;  /* 0x000000121e107223 */ /* 0x000fe20000010010 */
[----:B------:R-:W-:Y:S01]  /*1d80*/  FMUL.FTZ R18, R0, R13 ;  /* 0x0000000d00127220 */ /* 0x000fe20000410000 */
[----:B------:R-:W-:-:S02]  /*1d90*/  HADD2.F32 R17, -RZ, R17.H1_H1 ;  /* 0x30000011ff117230 */ /* 0x000fc40000004100 */
[----:B------:R-:W-:Y:S01]  /*1da0*/  FFMA.FTZ R19, R5, R11, R19 ;  /* 0x0000000b05137223 */ /* 0x000fe20000010013 */
[----:B------:R-:W3:Y:S01]  /*1db0*/  LDL.LU R28, [R1+0x44] ;  /* 0x00004400011c7983 */ /* 0x000ee20000300800 */
[----:B------:R-:W-:Y:S01]  /*1dc0*/  FFMA.FTZ R16, R33, R18, R16 ;  /* 0x0000001221107223 */ /* 0x000fe20000010010 */
[----:B------:R-:W-:Y:S01]  /*1dd0*/  FMUL.FTZ R18, R4, R14 ;  /* 0x0000000e04127220 */ /* 0x000fe20000410000 */
[----:B------:R-:W-:Y:S01]  /*1de0*/  FFMA.FTZ R19, R6, R12, R19 ;  /* 0x0000000c06137223 */ /* 0x000fe20000010013 */
[----:B------:R-:W-:Y:S01]  /*1df0*/  FMUL.FTZ R22, R17, R22 ;  /* 0x0000001611167220 */ /* 0x000fe20000410000 */
[----:B------:R-:W3:Y:S01]  /*1e00*/  LDL.LU R27, [R1+0x3c] ;  /* 0x00003c00011b7983 */ /* 0x000ee20000300800 */
[----:B------:R-:W-:Y:S01]  /*1e10*/  FFMA.FTZ R16, R32, R18, R16 ;  /* 0x0000001220107223 */ /* 0x000fe20000010010 */
[----:B------:R-:W-:Y:S01]  /*1e20*/  FFMA.FTZ R19, R0, R13, R19 ;  /* 0x0000000d00137223 */ /* 0x000fe20000010013 */
[-C--:B------:R-:W-:Y:S01]  /*1e30*/  FMUL.FTZ R18, R5, R15.reuse ;  /* 0x0000000f05127220 */ /* 0x080fe20000410000 */
[----:B----4-:R-:W-:Y:S01]  /*1e40*/  IMAD R17, R36, 0x18, R2 ;  /* 0x0000001824117824 */ /* 0x010fe200078e0202 */
[----:B------:R-:W4:Y:S01]  /*1e50*/  LDL.LU R21, [R1+0x28] ;  /* 0x0000280001157983 */ /* 0x000f220000300800 */
[----:B------:R-:W-:Y:S01]  /*1e60*/  FFMA.FTZ R19, R4, R14, R19 ;  /* 0x0000000e04137223 */ /* 0x000fe20000010013 */
[----:B------:R-:W-:Y:S01]  /*1e70*/  FFMA.FTZ R16, R31, R18, R16 ;  /* 0x000000121f107223 */ /* 0x000fe20000010010 */
[----:B------:R-:W-:Y:S01]  /*1e80*/  FMUL.FTZ R18, R6, R22 ;  /* 0x0000001606127220 */ /* 0x000fe20000410000 */
[----:B0-----:R-:W3:Y:S01]  /*1e90*/  LDL.LU R3, [R1+0x1c] ;  /* 0x00001c0001037983 */ /* 0x001ee20000300800 */
[----:B------:R-:W-:-:S03]  /*1ea0*/  FFMA.FTZ R19, R5, R15, R19 ;  /* 0x0000000f05137223 */ /* 0x000fc60000010013 */
[----:B------:R-:W4:Y:S01]  /*1eb0*/  LDL.LU R36, [R1+0x20] ;  /* 0x0000200001247983 */ /* 0x000f220000300800 */
[----:B--2---:R-:W-:Y:S01]  /*1ec0*/  LEA R20, R20, R17, 0x3 ;  /* 0x0000001114147211 */ /* 0x004fe200078e18ff */
[----:B------:R-:W-:Y:S01]  /*1ed0*/  FFMA.FTZ R17, R29, R18, R16 ;  /* 0x000000121d117223 */ /* 0x000fe20000010010 */
[----:B------:R-:W-:Y:S01]  /*1ee0*/  FFMA.FTZ R16, R6, R22, R19 ;  /* 0x0000001606107223 */ /* 0x000fe20000010013 */
[----:B------:R-:W2:Y:S04]  /*1ef0*/  LDL R18, [R1+0x30] ;  /* 0x0000300001127983 */ /* 0x000ea80000100800 */
[----:B------:R-:W2:Y:S04]  /*1f00*/  LDL.LU R19, [R1+0x40] ;  /* 0x0000400001137983 */ /* 0x000ea80000300800 */
[----:B------:R0:W-:Y:S04]  /*1f10*/  STS.64 [R20], R16 ;  /* 0x0000001014007388 */ /* 0x0001e80000000a00 */
[----:B0-----:R-:W2:Y:S04]  /*1f20*/  LDL R16, [R1+0x34] ;  /* 0x0000340001107983 */ /* 0x001ea80000100800 */
[----:B------:R-:W2:Y:S04]  /*1f30*/  LDL.LU R17, [R1+0x48] ;  /* 0x0000480001117983 */ /* 0x000ea80000300800 */
[----:B------:R-:W2:Y:S01]  /*1f40*/  LDL.LU R20, [R1+0x24] ;  /* 0x0000240001147983 */ /* 0x000ea20000300800 */
[----:B---3--:R-:W-:Y:S01]  /*1f50*/  FFMA.FTZ R35, R35, R26, R3 ;  /* 0x0000001a23237223 */ /* 0x008fe20000010003 */
[----:B----4-:R-:W-:Y:S01]  /*1f60*/  FADD.FTZ R36, R26, R36 ;  /* 0x000000241a247221 */ /* 0x010fe20000010000 */
[----:B------:R-:W-:Y:S01]  /*1f70*/  UIADD3 UR8, UP0, UR10, 0xa, URZ ;  /* 0x0000000a0a087890 */ /* 0x000fe2000ff1e03f */
[----:B------:R-:W-:Y:S01]  /*1f80*/  BAR.SYNC.DEFER_BLOCKING 0x0 ;  /* 0x0000000000007b1d */ /* 0x000fe20000010000 */
[----:B--2---:R-:W-:-:S05]  /*1f90*/  FFMA.FTZ R16, R16, R7, R28 ;  /* 0x0000000710107223 */ /* 0x004fca000001001c */
[----:B------:R-:W2:Y:S02]  /*1fa0*/  LDL.LU R28, [R1+0xac] ;  /* 0x0000ac00011c7983 */ /* 0x000ea40000300800 */
[----:B--2---:R-:W-:Y:S02]  /*1fb0*/  FFMA.FTZ R18, R18, R28, R27 ;  /* 0x0000001c12127223 */ /* 0x004fe4000001001b */
[----:B------:R-:W2:Y:S04]  /*1fc0*/  LDL.LU R27, [R1+0xa8] ;  /* 0x0000a800011b7983 */ /* 0x000ea80000300800 */
[----:B------:R-:W3:Y:S01]  /*1fd0*/  LDL.LU R3, [R1+0xa4] ;  /* 0x0000a40001037983 */ /* 0x000ee20000300800 */
[----:B--2---:R-:W-:Y:S02]  /*1fe0*/  FFMA.FTZ R20, R25, R27, R20 ;  /* 0x0000001b19147223 */ /* 0x004fe40000010014 */
[----:B------:R-:W0:Y:S02]  /*1ff0*/  S2R R25, SR_TID.X ;  /* 0x0000000000197919 */ /* 0x000e240000002100 */
[----:B0-----:R-:W-:-:S02]  /*2000*/  ISETP.GT.U32.AND P1, PT, R25, 0xf, PT ;  /* 0x0000000f1900780c */ /* 0x001fc40003f24070 */
[----:B------:R-:W3:Y:S02]  /*2010*/  LDL.LU R25, [R1+0xa0] ;  /* 0x0000a00001197983 */ /* 0x000ee40000300800 */
[----:B---3--:R-:W-:Y:S02]  /*2020*/  FFMA.FTZ R16, R3, R25, R16 ;  /* 0x0000001903107223 */ /* 0x008fe40000010010 */
[----:B------:R-:W2:Y:S02]  /*2030*/  LDL.LU R3, [R1+0x9c] ;  /* 0x00009c0001037983 */ /* 0x000ea40000300800 */
[----:B--2---:R-:W-:Y:S02]  /*2040*/  FFMA.FTZ R18, R3, R24, R18 ;  /* 0x0000001803127223 */ /* 0x004fe40000010012 */
[----:B------:R-:W2:Y:S02]  /*2050*/  LDL.LU R3, [R1+0x98] ;  /* 0x0000980001037983 */ /* 0x000ea40000300800 */
[----:B--2---:R-:W-:-:S02]  /*2060*/  FFMA.FTZ R20, R3, R23, R20 ;  /* 0x0000001703147223 */ /* 0x004fc40000010014 */
[----:B------:R-:W2:Y:S01]  /*2070*/  LDL.LU R3, [R1+0x94] ;  /* 0x0000940001037983 */ /* 0x000ea20000300800 */
[----:B------:R-:W-:Y:S01]  /*2080*/  FADD.FTZ R17, R7, R17 ;  /* 0x0000001107117221 */ /* 0x000fe20000010000 */
[----:B------:R-:W-:Y:S01]  /*2090*/  FADD.FTZ R19, R28, R19 ;  /* 0x000000131c137221 */ /* 0x000fe20000010000 */
[----:B------:R-:W-:Y:S01]  /*20a0*/  FADD.FTZ R21, R27, R21 ;  /* 0x000000151b157221 */ /* 0x000fe20000010000 */
[----:B--2---:R-:W-:Y:S02]  /*20b0*/  FFMA.FTZ R35, R3, R8, R35 ;  /* 0x0000000803237223 */ /* 0x004fe40000010023 */
[----:B------:R-:W2:Y:S01]  /*20c0*/  LDL.LU R3, [R1+0x90] ;  /* 0x0000900001037983 */ /* 0x000ea20000300800 */
        /* <DEDUP_REMOVED lines=17> */
[----:B------:R-:W-:Y:S01]  /*21e0*/  UIADD3.X UR9, URZ, UR5, URZ, UP0, !UPT ;  /* 0x000000053f097290 */ /* 0x000fe200087fe43f */
[----:B------:R-:W-:Y:S01]  /*21f0*/  FADD.FTZ R36, R36, R22 ;  /* 0x0000001624247221 */ /* 0x000fe20000010000 */
[----:B------:R-:W-:Y:S01]  /*2200*/  UISETP.GE.U32.AND UP0, UPT, UR8, UR15, UPT ;  /* 0x0000000f0800728c */ /* 0x000fe2000bf06070 */
[----:B------:R-:W0:Y:S03]  /*2210*/  S2R R35, SR_TID.X ;  /* 0x0000000000237919 */ /* 0x000e260000002100 */
[----:B------:R-:W-:-:S06]  /*2220*/  UISETP.GE.AND.EX UP0, UPT, UR9, UR11, UPT, UP0 ;  /* 0x0000000b0900728c */ /* 0x000fcc000bf06300 */
[----:B------:R-:W-:Y:S01]  /*2230*/  PLOP3.LUT P0, PT, PT, PT, UP0, 0x80, 0x0 ;  /* 0x000000000000781c */ /* 0x000fe20003f0f008 */
[----:B--2---:R-:W-:Y:S02]  /*2240*/  FFMA.FTZ R16, R3, R9, R16 ;  /* 0x0000000903107223 */ /* 0x004fe40000010010 */
[----:B------:R1:W5:Y:S02]  /*2250*/  LDL.LU R3, [R1+0x88] ;  /* 0x0000880001037983 */ /* 0x0003640000300800 */
[----:B------:R-:W-:-:S05]  /*2260*/  FFMA.FTZ R16, R33, R13, R16 ;  /* 0x0000000d21107223 */ /* 0x000fca0000010010 */
[----:B------:R1:W-:Y:S04]  /*2270*/  STL [R1+0x44], R16 ;  /* 0x0000441001007387 */ /* 0x0003e80000100800 */
[----:B------:R1:W-:Y:S04]  /*2280*/  STL [R1+0x48], R17 ;  /* 0x0000481101007387 */ /* 0x0003e80000100800 */
[----:B------:R1:W-:Y:S04]  /*2290*/  STL [R1+0x3c], R18 ;  /* 0x00003c1201007387 */ /* 0x0003e80000100800 */
[----:B------:R1:W-:Y:S04]  /*22a0*/  STL [R1+0x40], R19 ;  /* 0x0000401301007387 */ /* 0x0003e80000100800 */
[----:B------:R1:W-:Y:S04]  /*22b0*/  STL [R1+0x1c], R21 ;  /* 0x00001c1501007387 */ /* 0x0003e80000100800 */
[----:B------:R1:W-:Y:S04]  /*22c0*/  STL [R1+0x24], R20 ;  /* 0x0000241401007387 */ /* 0x0003e80000100800 */
[----:B------:R1:W-:Y:S04]  /*22d0*/  STL [R1+0x28], R37 ;  /* 0x0000282501007387 */ /* 0x0003e80000100800 */
[----:B------:R1:W-:Y:S01]  /*22e0*/  STL [R1+0x20], R36 ;  /* 0x0000202401007387 */ /* 0x0003e20000100800 */
[----:B0-----:R-:W-:Y:S05]  /*22f0*/  @!P0 BRA `(.L_x_3227) ;  /* 0x00000004001c8947 */ /* 0x001fea0003800000 */
[----:B------:R-:W0:Y:S01]  /*2300*/  S2UR UR7, SR_CgaCtaId ;  /* 0x00000000000779c3 */ /* 0x000e220000008800 */
[----:B------:R-:W-:Y:S01]  /*2310*/  UMOV UR5, 0x400 ;  /* 0x0000040000057882 */ /* 0x000fe20000000000 */
[----:B------:R2:W-:Y:S04]  /*2320*/  STL.64 [R1+0xa0], R6 ;  /* 0x0000a00601007387 */ /* 0x0005e80000100a00 */
[----:B------:R3:W-:Y:S04]  /*2330*/  STL.64 [R1+0x98], R4 ;  /* 0x0000980401007387 */ /* 0x0007e80000100a00 */
[----:B-----5:R4:W-:Y:S01]  /*2340*/  STL.64 [R1+0x90], R2 ;  /* 0x0000900201007387 */ /* 0x0209e20000100a00 */
[----:B--2---:R-:W-:-:S02]  /*2350*/  MOV R6, R16 ;  /* 0x0000001000067202 */ /* 0x004fc40000000f00 */
[C---:B-1----:R-:W-:Y:S02]  /*2360*/  SHF.L.U32 R16, R35.reuse, 0x1, RZ ;  /* 0x0000000123107819 */ /* 0x042fe400000006ff */
[----:B------:R-:W-:Y:S01]  /*2370*/  MOV R7, R17 ;  /* 0x0000001100077202 */ /* 0x000fe20000000f00 */
[----:B---3--:R-:W-:Y:S01]  /*2380*/  IMAD.MOV.U32 R5, RZ, RZ, R19 ;  /* 0x000000ffff057224 */ /* 0x008fe200078e0013 */
[----:B0-----:R-:W-:Y:S01]  /*2390*/  ULEA UR5, UR7, UR5, 0x18 ;  /* 0x0000000507057291 */ /* 0x001fe2000f8ec03f */
[----:B------:R-:W-:Y:S02]  /*23a0*/  LOP3.LUT R16, R16, 0x18, RZ, 0xc0, !PT ;  /* 0x0000001810107812 */ /* 0x000fe400078ec0ff */
[----:B------:R-:W-:Y:S02]  /*23b0*/  MOV R4, R18 ;  /* 0x0000001200047202 */ /* 0x000fe40000000f00 */
[----:B----4-:R-:W-:Y:S02]  /*23c0*/  MOV R2, R20 ;  /* 0x0000001400027202 */ /* 0x010fe40000000f00 */
[----:B------:R-:W-:Y:S01]  /*23d0*/  LEA R17, R35, UR5, 0x5 ;  /* 0x0000000523117c11 */ /* 0x000fe2000f8e28ff */
[----:B------:R-:W2:Y:S01]  /*23e0*/  LDL R20, [R1+0x84] ;  /* 0x0000840001147983 */ /* 0x000ea20000100800 */
[----:B------:R-:W-:-:S02]  /*23f0*/  MOV R3, R37 ;  /* 0x0000002500037202 */ /* 0x000fc40000000f00 */
[----:B------:R-:W-:Y:S01]  /*2400*/  IADD3 R18, R17, R16, RZ ;  /* 0x0000001011127210 */ /* 0x000fe20007ffe0ff */
[----:B------:R-:W3:Y:S01]  /*2410*/  LDL R37, [R1+0x80] ;  /* 0x0000800001257983 */ /* 0x000ee20000100800 */
[----:B------:R-:W-:-:S03]  /*2420*/  LOP3.LUT R19, R16, 0x8, RZ, 0x3c, !PT ;  /* 0x0000000810137812 */ /* 0x000fc600078e3cff */
[----:B------:R0:W-:Y:S01]  /*2430*/  STS.64 [R18], R6 ;  /* 0x0000000612007388 */ /* 0x0001e20000000a00 */
[C---:B------:R-:W-:Y:S02]  /*2440*/  IADD3 R19, R17.reuse, R19, RZ ;  /* 0x0000001311137210 */ /* 0x040fe40007ffe0ff */
[C---:B0-----:R-:W-:Y:S01]  /*2450*/  LOP3.LUT R18, R16.reuse, 0x10, RZ, 0x3c, !PT ;  /* 0x0000001010127812 */ /* 0x041fe200078e3cff */
[----:B------:R0:W5:Y:S04]  /*2460*/  LDL.LU.64 R6, [R1+0xa0] ;  /* 0x0000a00001067983 */ /* 0x0001680000300a00 */
[----:B------:R-:W-:Y:S01]  /*2470*/  IMAD.IADD R18, R17, 0x1, R18 ;  /* 0x0000000111127824 */ /* 0x000fe200078e0212 */
[----:B------:R1:W-:Y:S04]  /*2480*/  STS.64 [R19], R4 ;  /* 0x0000000413007388 */ /* 0x0003e80000000a00 */
[----:B------:R4:W-:Y:S04]  /*2490*/  STS.64 [R18], R2 ;  /* 0x0000000212007388 */ /* 0x0009e80000000a00 */
[----:B-1----:R0:W5:Y:S04]  /*24a0*/  LDL.LU.64 R4, [R1+0x98] ;  /* 0x0000980001047983 */ /* 0x0021680000300a00 */
[----:B----4-:R0:W5:Y:S04]  /*24b0*/  LDL.LU.64 R2, [R1+0x90] ;  /* 0x0000900001027983 */ /* 0x0101680000300a00 */
[----:B------:R-:W4:Y:S01]  /*24c0*/  LDL R18, [R1+0x1c] ;  /* 0x00001c0001127983 */ /* 0x000f220000100800 */
[----:B------:R-:W-:-:S04]  /*24d0*/  LOP3.LUT R16, R16, 0x18, RZ, 0x3c, !PT ;  /* 0x0000001810107812 */ /* 0x000fc800078e3cff */
[----:B------:R-:W-:Y:S02]  /*24e0*/  IADD3 R16, R17, R16, RZ ;  /* 0x0000001011107210 */ /* 0x000fe40007ffe0ff */
[----:B------:R-:W1:Y:S01]  /*24f0*/  S2R R17, SR_TID.X ;  /* 0x0000000000117919 */ /* 0x000e620000002100 */
[----:B------:R-:W-:Y:S02]  /*2500*/  MOV R19, R36 ;  /* 0x0000002400137202 */ /* 0x000fe40000000f00 */
[----:B-1----:R-:W-:-:S04]  /*2510*/  SHF.R.S32.HI R21, RZ, 0x1f, R17 ;  /* 0x0000001fff157819 */ /* 0x002fc80000011411 */
[----:B------:R-:W-:-:S04]  /*2520*/  LEA.HI R21, R21, R17, RZ, 0x2 ;  /* 0x0000001115157211 */ /* 0x000fc800078f10ff */
[----:B------:R-:W-:Y:S01]  /*2530*/  SHF.R.S32.HI R21, RZ, 0x2, R21 ;  /* 0x00000002ff157819 */ /* 0x000fe20000011415 */
[----:B------:R-:W-:-:S04]  /*2540*/  USHF.R.U32.HI UR7, URZ, 0x1, UR6 ;  /* 0x000000013f077899 */ /* 0x000fc80008011606 */
[----:B------:R-:W-:-:S04]  /*2550*/  USHF.L.U32 UR7, UR7, 0x5, URZ ;  /* 0x0000000507077899 */ /* 0x000fc8000800063f */
[----:B------:R-:W-:-:S04]  /*2560*/  ULOP3.LUT UR7, UR7, 0xffffffe0, UR16, 0xe2, !UPT ;  /* 0xffffffe007077892 */ /* 0x000fc8000f8ee210 */
[----:B------:R-:W-:Y:S01]  /*2570*/  UIMAD UR7, UR7, 0x780, UR14 ;  /* 0x00000780070778a4 */ /* 0x000fe2000f8e020e */
[----:B----4-:R1:W-:Y:S02]  /*2580*/  STS.64 [R16], R18 ;  /* 0x0000001210007388 */ /* 0x0103e40000000a00 */
[----:B-1----:R-:W-:Y:S02]  /*2590*/  LEA R18, R21, UR5, 0x5 ;  /* 0x0000000515127c11 */ /* 0x002fe4000f8e28ff */
[----:B------:R-:W4:Y:S02]  /*25a0*/  LDL R21, [R1+0x78] ;  /* 0x0000780001157983 */ /* 0x000f240000100800 */
[-C--:B--2---:R-:W-:Y:S01]  /*25b0*/  LEA R16, R20, R18.reuse, 0x3 ;  /* 0x0000001214107211 */ /* 0x084fe200078e18ff */
[----:B------:R-:W-:Y:S01]  /*25c0*/  BAR.SYNC.DEFER_BLOCKING 0x0 ;  /* 0x0000000000007b1d */ /* 0x000fe20000010000 */
[----:B---3--:R-:W-:-:S07]  /*25d0*/  LEA R18, R37, R18, 0x3 ;  /* 0x0000001225127211 */ /* 0x008fce00078e18ff */
[----:B------:R-:W1:Y:S01]  /*25e0*/  LDC.64 R36, c[0x0][0x260] ;  /* 0x00009800ff247b82 */ /* 0x000e620000000a00 */
[----:B------:R-:W2:Y:S04]  /*25f0*/  LDS.64 R16, [R16] ;  /* 0x0000000010107984 */ /* 0x000ea80000000a00 */
[----:B------:R-:W3:Y:S01]  /*2600*/  LDS.64 R18, [R18+0x1e00] ;  /* 0x001e000012127984 */ /* 0x000ee20000000a00 */
[----:B------:R-:W-:-:S05]  /*2610*/  IADD3 R20, R35, UR7, RZ ;  /* 0x0000000723147c10 */ /* 0x000fca000fffe0ff */
[----:B------:R-:W-:Y:S02]  /*2620*/  IMAD.SHL.U32 R20, R20, 0x2, RZ ;  /* 0x0000000214147824 */ /* 0x000fe400078e00ff */
[----:B--2---:R-:W-:Y:S01]  /*2630*/  FADD.FTZ R17, RZ, R17 ;  /* 0x00000011ff117221 */ /* 0x004fe20000010000 */
[----:B------:R-:W-:-:S03]  /*2640*/  FADD.FTZ R16, RZ, R16 ;  /* 0x00000010ff107221 */ /* 0x000fc60000010000 */
[----:B---3--:R-:W-:Y:S01]  /*2650*/  FADD.FTZ R19, R17, R19 ;  /* 0x0000001311137221 */ /* 0x008fe20000010000 */
[----:B------:R-:W-:Y:S01]  /*2660*/  FADD.FTZ R18, R16, R18 ;  /* 0x0000001210127221 */ /* 0x000fe20000010000 */
[----:B-1----:R-:W-:-:S05]  /*2670*/  IMAD.WIDE.U32 R16, R20, 0x4, R36 ;  /* 0x0000000414107825 */ /* 0x002fca00078e0024 */
[----:B------:R1:W-:Y:S04]  /*2680*/  STG.E.64 desc[UR12][R16.64+0xa000], R18 ;  /* 0x00a0001210007986 */ /* 0x0003e8000c101b0c */
[----:B-1----:R-:W2:Y:S04]  /*2690*/  LDL R18, [R1+0x74] ;  /* 0x0000740001127983 */ /* 0x002ea80000100800 */
[----:B------:R-:W3:Y:S01]  /*26a0*/  LDL R19, [R1+0x7c] ;  /* 0x00007c0001137983 */ /* 0x000ee20000100800 */
[----:B------:R-:W-:-:S05]  /*26b0*/  IADD3 R16, R20, 0x3c0, RZ ;  /* 0x000003c014107810 */ /* 0x000fca0007ffe0ff */
[----:B------:R-:W-:Y:S01]  /*26c0*/  IMAD.WIDE.U32 R16, R16, 0x4, R36 ;  /* 0x0000000410107825 */ /* 0x000fe200078e0024 */
        /* <DEDUP_REMOVED lines=10> */
.L_x_3227:
[----:B------:R-:W-:Y:S01]  /*2770*/  BSSY B0, `(.L_x_3228) ;  /* 0x0000117000007945 */ /* 0x000fe20003800000 */
[----:B01----:R-:W-:-:S03]  /*2780*/  CS2R R16, SRZ ;  /* 0x0000000000107805 */ /* 0x003fc6000001ff00 */
[----:B------:R-:W-:Y:S05]  /*2790*/  @P1 BRA `(.L_x_3229) ;  /* 0x0000001000501947 */ /* 0x000fea0003800000 */
[----:B------:R-:W-:Y:S01]  /*27a0*/  USHF.L.U32 UR5, UR10, 0x3, URZ ;  /* 0x000000030a057899 */ /* 0x000fe2000800063f */
[----:B------:R-:W-:Y:S01]  /*27b0*/  HFMA2.MMA R16, -RZ, RZ, 0, 7.152557373046875e-06 ;  /* 0x00000078ff107435 */ /* 0x000fe200000001ff */
[----:B------:R-:W-:Y:S02]  /*27c0*/  IMAD.SHL.U32 R21, R35, 0x8, RZ ;  /* 0x0000000823157824 */ /* 0x000fe400078e00ff */
[----:B------:R-:W-:-:S03]  /*27d0*/  ULOP3.LUT UR5, UR5, 0x8, URZ, 0xc0, !UPT ;  /* 0x0000000805057892 */ /* 0x000fc6000f8ec03f */
[----:B------:R-:W-:-:S03]  /*27e0*/  LOP3.LUT R21, R21, 0x8, RZ, 0xc0, !PT ;  /* 0x0000000815157812 */ /* 0x000fc600078ec0ff */
        /* <DEDUP_REMOVED lines=271> */
.L_x_3229:
[----:B------:R-:W-:Y:S05]  /*38e0*/  BSYNC B0 ;  /* 0x0000000000007941 */ /* 0x000fea0003800000 */
.L_x_3228:
        /* <DEDUP_REMOVED lines=10> */
[----:B------:R-:W-:Y:S01]  /*3990*/  IMAD.U32 R18, RZ, RZ, UR16 ;  /* 0x00000010ff127e24 */ /* 0x000fe2000f8e00ff */
[----:B------:R-:W-:Y:S01]  /*39a0*/  UIMAD UR5, UR5, UR4, UR6 ;  /* 0x00000004050572a4 */ /* 0x000fe2000f8e0206 */
[----:B------:R-:W-:-:S04]  /*39b0*/  SHF.L.U32 R19, R19, 0x5, RZ ;  /* 0x0000000513137819 */ /* 0x000fc800000006ff */
[----:B------:R-:W-:Y:S02]  /*39c0*/  LOP3.LUT R18, R19, 0xffffffe0, R18, 0xe2, !PT ;  /* 0xffffffe013127812 */ /* 0x000fe400078ee212 */
[----:B------:R-:W-:-:S04]  /*39d0*/  MOV R19, UR5 ;  /* 0x0000000500137c02 */ /* 0x000fc80008000f00 */
[----:B------:R-:W-:-:S04]  /*39e0*/  LEA R18, R19, R18, 0x8 ;  /* 0x0000001213127211 */ /* 0x000fc800078e40ff */
[----:B------:R-:W-:-:S05]  /*39f0*/  SHF.L.U32 R18, R18, 0x1, RZ ;  /* 0x0000000112127819 */ /* 0x000fca00000006ff */
[----:B0-----:R-:W-:-:S05]  /*3a00*/  IMAD.WIDE.U32 R18, R18, 0x4, R20 ;  /* 0x0000000412127825 */ /* 0x001fca00078e0014 */
[----:B------:R0:W-:Y:S02]  /*3a10*/  STG.E.64 desc[UR12][R18.64], R16 ;  /* 0x0000001012007986 */ /* 0x0001e4000c101b0c */
.L_x_3231:
[----:B------:R-:W-:Y:S05]  /*3a20*/  BSYNC B0 ;  /* 0x0000000000007941 */ /* 0x000fea0003800000 */
.L_x_3230:
        /* <DEDUP_REMOVED lines=17> */
.L_x_3234:
[----:B------:R-:W2:Y:S04]  /*3b40*/  LD.E.STRONG.GPU R19, desc[UR12][R16.64] ;  /* 0x0000000c10137980 */ /* 0x000ea8000c10f900 */
[----:B--2---:R-:W-:Y:S01]  /*3b50*/  CCTL.IVALL ;  /* 0x00000000ff00798f */ /* 0x004fe20002000000 */
[----:B------:R-:W-:Y:S05]  /*3b60*/  YIELD ;  /* 0x0000000000007946 */ /* 0x000fea0003800000 */
[----:B-----5:R-:W-:-:S04]  /*3b70*/  LOP3.LUT R19, R19, R18, RZ, 0x3c, !PT ;  /* 0x0000001213137212 */ /* 0x020fc800078e3cff */
[----:B------:R-:W-:-:S13]  /*3b80*/  ISETP.GT.AND P1, PT, R19, -0x1, PT ;  /* 0xffffffff1300780c */ /* 0x000fda0003f24270 */
[----:B------:R-:W-:Y:S05]  /*3b90*/  @P1 BRA `(.L_x_3234) ;  /* 0xfffffffc00e81947 */ /* 0x000fea000383ffff */
.L_x_3233:
[----:B------:R-:W-:Y:S05]  /*3ba0*/  WARPSYNC.ALL ;  /* 0x0000000000007948 */ /* 0x000fea0003800000 */
[----:B------:R-:W-:Y:S06]  /*3bb0*/  BAR.SYNC.DEFER_BLOCKING 0x0 ;  /* 0x0000000000007b1d */ /* 0x000fec0000010000 */
[----:B------:R-:W-:Y:S05]  /*3bc0*/  BRA `(.L_x_3235) ;  /* 0x0000000000687947 */ /* 0x000fea0003800000 */
.L_x_3232:
        /* <DEDUP_REMOVED lines=11> */
[----:B0-----:R-:W-:Y:S01]  /*3c80*/  IMAD.WIDE.U32 R16, R16, 0x4, R18 ;  /* 0x0000000410107825 */ /* 0x001fe200078e0012 */
[----:B------:R-:W-:-:S04]  /*3c90*/  MOV R18, 0x7fffff61 ;  /* 0x7fffff6100127802 */ /* 0x000fc80000000f00 */
[----:B------:R-:W-:Y:S01]  /*3ca0*/  SEL R18, R18, 0x1, !P1 ;  /* 0x0000000112127807 */ /* 0x000fe20004800000 */
[----:B------:R-:W-:Y:S06]  /*3cb0*/  MEMBAR.ALL.GPU ;  /* 0x0000000000007992 */ /* 0x000fec000000a000 */
[----:B------:R-:W-:-:S00]  /*3cc0*/  ERRBAR ;  /* 0x00000000000079ab */ /* 0x000fc00000000000 */
[----:B------:R-:W-:Y:S06]  /*3cd0*/  CGAERRBAR ;  /* 0x00000000000075ab */ /* 0x000fec0000000000 */
[----:B------:R0:W5:Y:S02]  /*3ce0*/  ATOM.E.ADD.STRONG.GPU PT, R18, desc[UR12][R16.64], R18 ;  /* 0x000000121012798a */ /* 0x00016400081ee1cc */
.L_x_3237:
[----:B------:R-:W2:Y:S04]  /*3cf0*/  LD.E.STRONG.GPU R19, desc[UR12][R16.64] ;  /* 0x0000000c10137980 */ /* 0x000ea8000c10f900 */
[----:B--2---:R-:W-:Y:S01]  /*3d00*/  CCTL.IVALL ;  /* 0x00000000ff00798f */ /* 0x004fe20002000000 */
[----:B------:R-:W-:Y:S05]  /*3d10*/  YIELD ;  /* 0x0000000000007946 */ /* 0x000fea0003800000 */
[----:B-----5:R-:W-:-:S04]  /*3d20*/  LOP3.LUT R19, R19, R18, RZ, 0x3c, !PT ;  /* 0x0000001213137212 */ /* 0x020fc800078e3cff */
[----:B------:R-:W-:-:S13]  /*3d30*/  ISETP.GT.AND P1, PT, R19, -0x1, PT ;  /* 0xffffffff1300780c */ /* 0x000fda0003f24270 */
[----:B------:R-:W-:Y:S05]  /*3d40*/  @P1 BRA `(.L_x_3237) ;  /* 0xfffffffc00e81947 */ /* 0x000fea000383ffff */
.L_x_3236:
[----:B------:R-:W-:Y:S05]  /*3d50*/  WARPSYNC.ALL ;  /* 0x0000000000007948 */ /* 0x000fea0003800000 */
[----:B------:R-:W-:Y:S06]  /*3d60*/  BAR.SYNC.DEFER_BLOCKING 0x0 ;  /* 0x0000000000007b1d */ /* 0x000fec0000010000 */
.L_x_3235:
[----:B------:R-:W1:Y:S01]  /*3d70*/  S2R R21, SR_TID.X ;  /* 0x0000000000157919 */ /* 0x000e620000002100 */
[----:B0-----:R-:W-:Y:S01]  /*3d80*/  MOV R17, UR4 ;  /* 0x0000000400117c02 */ /* 0x001fe20008000f00 */
[----:B------:R-:W2:Y:S01]  /*3d90*/  LDL.LU R20, [R1+0x6c] ;  /* 0x00006c0001147983 */ /* 0x000ea20000300800 */
[----:B------:R-:W0:Y:S01]  /*3da0*/  S2UR UR7, SR_CgaCtaId ;  /* 0x00000000000779c3 */ /* 0x000e220000008800 */
[----:B------:R-:W-:Y:S01]  /*3db0*/  UMOV UR5, 0x400 ;  /* 0x0000040000057882 */ /* 0x000fe20000000000 */
[----:B------:R-:W-:Y:S01]  /*3dc0*/  ULDC.64 UR18, c[0x0][0x210] ;  /* 0x0000840000127ab9 */ /* 0x000fe20000000a00 */
[----:B-1----:R-:W-:Y:S01]  /*3dd0*/  ISETP.GT.U32.AND P1, PT, R21, 0xff, PT ;  /* 0x000000ff1500780c */ /* 0x002fe20003f24070 */
[----:B-----5:R1:W-:Y:S01]  /*3de0*/  STL [R1+0x88], R2 ;  /* 0x0000880201007387 */ /* 0x0203e20000100800 */
[----:B------:R-:W-:-:S11]  /*3df0*/  UIADD3 UR5, UR5, 0x5280, URZ ;  /* 0x0000528005057890 */ /* 0x000fd6000fffe03f */
[----:B------:R-:W3:Y:S01]  /*3e00*/  @!P1 LDC R16, c[0x0][0x10] ;  /* 0x00000400ff109b82 */ /* 0x000ee20000000800 */
[----:B-1----:R-:W4:Y:S07]  /*3e10*/  LDL.LU R2, [R1+0x34] ;  /* 0x0000340001027983 */ /* 0x002f2e0000300800 */
[----:B------:R-:W1:Y:S01]  /*3e20*/  @!P1 LDC.64 R18, c[0x0][0x260] ;  /* 0x00009800ff129b82 */ /* 0x000e620000000a00 */
[----:B0-----:R-:W-:Y:S01]  /*3e30*/  ULEA UR5, UR7, UR5, 0x18 ;  /* 0x0000000507057291 */ /* 0x001fe2000f8ec03f */
[----:B------:R-:W4:Y:S01]  /*3e40*/  LDL.LU R37, [R1+0x18] ;  /* 0x0000180001257983 */ /* 0x000f220000300800 */
[----:B---3--:R-:W-:Y:S01]  /*3e50*/  @!P1 IMAD R16, R16, R17, UR6 ;  /* 0x0000000610109e24 */ /* 0x008fe2000f8e0211 */
[----:B------:R-:W-:-:S04]  /*3e60*/  @!P1 LOP3.LUT R17, R21, 0x7fffffe0, RZ, 0xc0, !PT ;  /* 0x7fffffe015119812 */ /* 0x000fc800078ec0ff */
[----:B------:R-:W-:Y:S02]  /*3e70*/  @!P1 LEA R16, R16, R17, 0x8 ;  /* 0x0000001110109211 */ /* 0x000fe400078e40ff */
[----:B------:R-:W-:-:S04]  /*3e80*/  @!P1 LOP3.LUT R17, R21, 0x1f, RZ, 0xc0, !PT ;  /* 0x0000001f15119812 */ /* 0x000fc800078ec0ff */
[----:B------:R-:W-:-:S05]  /*3e90*/  @!P1 IADD3 R16, R16, R17, RZ ;  /* 0x0000001110109210 */ /* 0x000fca0007ffe0ff */
[----:B------:R-:W-:-:S04]  /*3ea0*/  @!P1 IMAD.SHL.U32 R16, R16, 0x2, RZ ;  /* 0x0000000210109824 */ /* 0x000fc800078e00ff */
[----:B-1----:R-:W-:-:S06]  /*3eb0*/  @!P1 IMAD.WIDE.U32 R16, R16, 0x4, R18 ;  /* 0x0000000410109825 */ /* 0x002fcc00078e0012 */
[----:B------:R-:W3:Y:S01]  /*3ec0*/  @!P1 LDG.E.64 R16, desc[UR12][R16.64] ;  /* 0x0000000c10109981 */ /* 0x000ee2000c1e1b00 */
[----:B------:R-:W-:Y:S01]  /*3ed0*/  HFMA2.MMA R18, -RZ, RZ, 0, 0 ;  /* 0x00000000ff127435 */ /* 0x000fe200000001ff */
[----:B------:R-:W-:-:S04]  /*3ee0*/  USHF.L.U32 UR7, UR10, 0x3, URZ ;  /* 0x000000030a077899 */ /* 0x000fc8000800063f */
[----:B------:R-:W-:Y:S01]  /*3ef0*/  ULOP3.LUT UR7, UR7, 0x8, URZ, 0xc0, !UPT ;  /* 0x0000000807077892 */ /* 0x000fe2000f8ec03f */
[----:B---3--:R-:W-:Y:S01]  /*3f00*/  @!P1 FADD.FTZ R18, RZ, R16 ;  /* 0x00000010ff129221 */ /* 0x008fe20000010000 */
        /* <DEDUP_REMOVED lines=22> */
[----:B------:R-:W-:Y:S01]  /*4070*/  @!P1 FMUL.FTZ R16, R16, 3.2552085031056776643e-05 ;  /* 0x3808888910109820 */ /* 0x000fe20000410000 */
[----:B0-----:R-:W-:Y:S01]  /*4080*/  FADD.FTZ R17, R17, R18 ;  /* 0x0000001211117221 */ /* 0x001fe20000010000 */
[----:B------:R-:W-:-:S03]  /*4090*/  @!P1 SHF.R.U32.HI R18, RZ, 0x2, R21 ;  /* 0x00000002ff129819 */ /* 0x000fc60000011615 */
[----:B------:R-:W-:Y:S01]  /*40a0*/  @!P1 FMUL.FTZ R17, R17, 3.2552085031056776643e-05 ;  /* 0x3808888911119820 */ /* 0x000fe20000410000 */
[----:B------:R-:W-:-:S05]  /*40b0*/  @!P1 LOP3.LUT R18, R18, 0x3ffffff8, RZ, 0xc0, !PT ;  /* 0x3ffffff812129812 */ /* 0x000fca00078ec0ff */
[----:B------:R2:W-:Y:S02]  /*40c0*/  @!P1 STS.64 [R18+UR5], R16 ;  /* 0x0000001012009988 */ /* 0x0005e40008000a05 */
[----:B--2---:R-:W-:Y:S02]  /*40d0*/  IADD3 R16, R20, -UR7, RZ ;  /* 0x8000000714107c10 */ /* 0x004fe4000fffe0ff */
[----:B------:R-:W2:Y:S02]  /*40e0*/  LDL.LU R18, [R1+0x14] ;  /* 0x0000140001127983 */ /* 0x000ea40000300800 */
[----:B------:R-:W-:Y:S01]  /*40f0*/  LEA R16, R16, UR5, 0x3 ;  /* 0x0000000510107c11 */ /* 0x000fe2000f8e18ff */
[----:B------:R-:W-:Y:S06]  /*4100*/  BAR.SYNC.DEFER_BLOCKING 0x0 ;  /* 0x0000000000007b1d */ /* 0x000fec0000010000 */
[----:B------:R-:W3:Y:S04]  /*4110*/  LDL.LU R36, [R1+0x10] ;  /* 0x0000100001247983 */ /* 0x000ee80000300800 */
[----:B------:R-:W3:Y:S04]  /*4120*/  LDL.LU R35, [R1+0xc] ;  /* 0x00000c0001237983 */ /* 0x000ee80000300800 */
[----:B------:R-:W3:Y:S04]  /*4130*/  LDL.LU R21, [R1+0x8] ;  /* 0x0000080001157983 */ /* 0x000ee80000300800 */
[----:B------:R-:W3:Y:S04]  /*4140*/  LDL.LU R20, [R1+0x4] ;  /* 0x0000040001147983 */ /* 0x000ee80000300800 */
[----:B------:R-:W0:Y:S04]  /*4150*/  LDS.64 R16, [R16] ;  /* 0x0000000010107984 */ /* 0x000e280000000a00 */
[----:B------:R-:W3:Y:S01]  /*4160*/  LDL.LU R19, [R1] ;  /* 0x0000000001137983 */ /* 0x000ee20000300800 */
[C-C-:B0-----:R-:W-:Y:S01]  /*4170*/  FFMA.FTZ R26, R6.reuse, R26, -R16.reuse ;  /* 0x0000001a061a7223 */ /* 0x141fe20000010810 */
[C-C-:B------:R-:W-:Y:S01]  /*4180*/  FFMA.FTZ R8, R6.reuse, R8, -R16.reuse ;  /* 0x0000000806087223 */ /* 0x140fe20000010810 */
[--C-:B------:R-:W-:Y:S01]  /*4190*/  FFMA.FTZ R12, R6, R12, -R16.reuse ;  /* 0x0000000c060c7223 */ /* 0x100fe20000010810 */
[C-C-:B------:R-:W-:Y:S01]  /*41a0*/  FFMA.FTZ R7, R0.reuse, R7, -R16.reuse ;  /* 0x0000000700077223 */ /* 0x140fe20000010810 */
[C-C-:B------:R-:W-:Y:S01]  /*41b0*/  FFMA.FTZ R25, R0.reuse, R25, -R16.reuse ;  /* 0x0000001900197223 */ /* 0x140fe20000010810 */
[--C-:B------:R-:W-:Y:S01]  /*41c0*/  FFMA.FTZ R9, R0, R9, -R16.reuse ;  /* 0x0000000900097223 */ /* 0x100fe20000010810 */
[C-C-:B------:R-:W-:Y:S01]  /*41d0*/  FFMA.FTZ R28, R4.reuse, R28, -R16.reuse ;  /* 0x0000001c041c7223 */ /* 0x140fe20000010810 */
[C-C-:B------:R-:W-:Y:S01]  /*41e0*/  FFMA.FTZ R24, R4.reuse, R24, -R16.reuse ;  /* 0x0000001804187223 */ /* 0x140fe20000010810 */
[--C-:B------:R-:W-:Y:S01]  /*41f0*/  FFMA.FTZ R10, R4, R10, -R16.reuse ;  /* 0x0000000a040a7223 */ /* 0x100fe20000010810 */
[C-C-:B------:R-:W-:Y:S01]  /*4200*/  FFMA.FTZ R27, R5.reuse, R27, -R16.reuse ;  /* 0x0000001b051b7223 */ /* 0x140fe20000010810 */
[C-C-:B------:R-:W-:Y:S01]  /*4210*/  FFMA.FTZ R23, R5.reuse, R23, -R16.reuse ;  /* 0x0000001705177223 */ /* 0x140fe20000010810 */
[C-C-:B------:R-:W-:Y:S01]  /*4220*/  FFMA.FTZ R11, R5.reuse, R11, -R16.reuse ;  /* 0x0000000b050b7223 */ /* 0x140fe20000010810 */
[--C-:B------:R-:W-:Y:S01]  /*4230*/  FFMA.FTZ R6, R6, R22, -R16.reuse ;  /* 0x0000001606067223 */ /* 0x100fe20000010810 */
[--C-:B------:R-:W-:Y:S01]  /*4240*/  FFMA.FTZ R0, R0, R13, -R16.reuse ;  /* 0x0000000d00007223 */ /* 0x100fe20000010810 */
[--C-:B------:R-:W-:Y:S01]  /*4250*/  FFMA.FTZ R4, R4, R14, -R16.reuse ;  /* 0x0000000e04047223 */ /* 0x100fe20000010810 */
[----:B------:R-:W-:Y:S01]  /*4260*/  FFMA.FTZ R5, R5, R15, -R16 ;  /* 0x0000000f05057223 */ /* 0x000fe20000010810 */
[----:B------:R-:W3:Y:S04]  /*4270*/  LDL.LU R22, [R1+0x30] ;  /* 0x0000300001167983 */ /* 0x000ee80000300800 */
[----:B------:R-:W3:Y:S01]  /*4280*/  LDL.LU R16, [R1+0x2c] ;  /* 0x00002c0001107983 */ /* 0x000ee20000300800 */
[----:B----4-:R-:W-:-:S03]  /*4290*/  FFMA.FTZ R7, R2, -R17, R7 ;  /* 0x8000001102077223 */ /* 0x010fc60000010007 */
[----:B------:R4:W5:Y:S01]  /*42a0*/  LDL.LU R2, [R1+0x88] ;  /* 0x0000880001027983 */ /* 0x0009620000300800 */
[----:B--2---:R-:W-:-:S03]  /*42b0*/  FFMA.FTZ R25, R18, -R17, R25 ;  /* 0x8000001112197223 */ /* 0x004fc60000010019 */
[----:B------:R-:W2:Y:S01]  /*42c0*/  LDL.LU R18, [R1+0x54] ;  /* 0x0000540001127983 */ /* 0x000ea20000300800 */
[----:B---3--:R-:W-:-:S03]  /*42d0*/  FFMA.FTZ R27, R16, -R17, R27 ;  /* 0x80000011101b7223 */ /* 0x008fc6000001001b */
[----:B------:R-:W3:Y:S01]  /*42e0*/  LDL.LU R16, [R1+0x68] ;  /* 0x0000680001107983 */ /* 0x000ee20000300800 */
[----:B------:R-:W-:-:S03]  /*42f0*/  FFMA.FTZ R8, R21, -R17, R8 ;  /* 0x8000001115087223 */ /* 0x000fc60000010008 */
[----:B------:R-:W4:Y:S01]  /*4300*/  LDL.LU R21, [R1+0x60] ;  /* 0x0000600001157983 */ /* 0x000f220000300800 */
[-C--:B------:R-:W-:Y:S01]  /*4310*/  FFMA.FTZ R9, R20, -R17.reuse, R9 ;  /* 0x8000001114097223 */ /* 0x080fe20000010009 */
[-C--:B------:R-:W-:Y:S02]  /*4320*/  FFMA.FTZ R10, R19, -R17.reuse, R10 ;  /* 0x80000011130a7223 */ /* 0x080fe4000001000a */
[----:B------:R-:W4:Y:S01]  /*4330*/  LDL.LU R20, [R1+0x64] ;  /* 0x0000640001147983 */ /* 0x000f220000300800 */
        /* <DEDUP_REMOVED lines=11> */
[----:B--2---:R-:W-:-:S02]  /*43f0*/  IADD3 R4, P1, R18, UR18, RZ ;  /* 0x0000001212047c10 */ /* 0x004fc4000ff3e0ff */
[----:B------:R-:W2:Y:S04]  /*4400*/  LDL.LU R18, [R1+0x5c] ;  /* 0x00005c0001127983 */ /* 0x000ea80000300800 */
[----:B------:R-:W2:Y:S01]  /*4410*/  LDL.LU R17, [R1+0x4c] ;  /* 0x00004c0001117983 */ /* 0x000ea20000300800 */
[----:B---3--:R-:W-:-:S03]  /*4420*/  IADD3.X R5, R16, UR19, RZ, P1, !PT ;  /* 0x0000001310057c10 */ /* 0x008fc60008ffe4ff */
[----:B------:R-:W3:Y:S01]  /*4430*/  LDL.LU R16, [R1+0x50] ;  /* 0x0000500001107983 */ /* 0x000ee20000300800 */
[C---:B------:R-:W-:Y:S01]  /*4440*/  FMUL.FTZ R7, R3.reuse, R7 ;  /* 0x0000000703077220 */ /* 0x040fe20000410000 */
[C---:B------:R-:W-:Y:S01]  /*4450*/  FMUL.FTZ R28, R3.reuse, R28 ;  /* 0x0000001c031c7220 */ /* 0x040fe20000410000 */
[C---:B------:R-:W-:Y:S01]  /*4460*/  FMUL.FTZ R27, R3.reuse, R27 ;  /* 0x0000001b031b7220 */ /* 0x040fe20000410000 */
[C---:B------:R-:W-:Y:S01]  /*4470*/  FMUL.FTZ R26, R3.reuse, R26 ;  /* 0x0000001a031a7220 */ /* 0x040fe20000410000 */
[C---:B------:R-:W-:Y:S02]  /*4480*/  FMUL.FTZ R25, R3.reuse, R25 ;  /* 0x0000001903197220 */ /* 0x040fe40000410000 */
[----:B------:R-:W-:Y:S01]  /*4490*/  F2FP.F16.F32.PACK_AB R7, R28, R7 ;  /* 0x000000071c07723e */ /* 0x000fe200000000ff */
[C---:B------:R-:W-:Y:S01]  /*44a0*/  FMUL.FTZ R24, R3.reuse, R24 ;  /* 0x0000001803187220 */ /* 0x040fe20000410000 */
[C---:B------:R-:W-:Y:S01]  /*44b0*/  FMUL.FTZ R23, R3.reuse, R23 ;  /* 0x0000001703177220 */ /* 0x040fe20000410000 */
[C---:B------:R-:W-:Y:S01]  /*44c0*/  FMUL.FTZ R8, R3.reuse, R8 ;  /* 0x0000000803087220 */ /* 0x040fe20000410000 */
[----:B------:R-:W-:Y:S01]  /*44d0*/  F2FP.F16.F32.PACK_AB R26, R26, R27 ;  /* 0x0000001b1a1a723e */ /* 0x000fe200000000ff */
[----:B------:R-:W-:Y:S01]  /*44e0*/  FMUL.FTZ R9, R3, R9 ;  /* 0x0000000903097220 */ /* 0x000fe20000410000 */
[----:B------:R-:W-:Y:S01]  /*44f0*/  PRMT R13, R7, 0x7610, R13 ;  /* 0x00007610070d7816 */ /* 0x000fe2000000000d */
[C---:B------:R-:W-:Y:S01]  /*4500*/  FMUL.FTZ R10, R3.reuse, R10 ;  /* 0x0000000a030a7220 */ /* 0x040fe20000410000 */
[C---:B------:R-:W-:Y:S01]  /*4510*/  FMUL.FTZ R11, R3.reuse, R11 ;  /* 0x0000000b030b7220 */ /* 0x040fe20000410000 */
[C---:B------:R-:W-:Y:S01]  /*4520*/  FMUL.FTZ R12, R3.reuse, R12 ;  /* 0x0000000c030c7220 */ /* 0x040fe20000410000 */
[C---:B------:R-:W-:Y:S01]  /*4530*/  FMUL.FTZ R0, R3.reuse, R0 ;  /* 0x0000000003007220 */ /* 0x040fe20000410000 */
[C---:B------:R-:W-:Y:S01]  /*4540*/  FMUL.FTZ R32, R3.reuse, R32 ;  /* 0x0000002003207220 */ /* 0x040fe20000410000 */
[----:B------:R-:W-:Y:S01]  /*4550*/  FMUL.FTZ R31, R3, R31 ;  /* 0x0000001f031f7220 */ /* 0x000fe20000410000 */
[----:B------:R-:W-:Y:S01]  /*4560*/  PRMT R7, R7, 0x7632, R7 ;  /* 0x0000763207077816 */ /* 0x000fe20000000007 */
[----:B------:R-:W-:Y:S01]  /*4570*/  FMUL.FTZ R3, R3, R6 ;  /* 0x0000000603037220 */ /* 0x000fe20000410000 */
[----:B----4-:R-:W-:-:S02]  /*4580*/  IADD3 R6, P1, R21, UR18, RZ ;  /* 0x0000001215067c10 */ /* 0x010fc4000ff3e0ff */
[----:B------:R-:W-:Y:S02]  /*4590*/  F2FP.F16.F32.PACK_AB R24, R24, R25 ;  /* 0x000000191818723e */ /* 0x000fe400000000ff */
[----:B------:R-:W-:Y:S02]  /*45a0*/  PRMT R14, R26, 0x7632, R14 ;  /* 0x000076321a0e7816 */ /* 0x000fe4000000000e */
[----:B------:R-:W-:Y:S01]  /*45b0*/  F2FP.F16.F32.PACK_AB R8, R8, R23 ;  /* 0x000000170808723e */ /* 0x000fe200000000ff */
[----:B------:R0:W-:Y:S01]  /*45c0*/  STG.E.U16 desc[UR12][R4.64+0x2], R7 ;  /* 0x0000020704007986 */ /* 0x0001e2000c10150c */
[----:B------:R-:W-:Y:S02]  /*45d0*/  F2FP.F16.F32.PACK_AB R9, R10, R9 ;  /* 0x000000090a09723e */ /* 0x000fe400000000ff */
[----:B------:R-:W-:Y:S01]  /*45e0*/  PRMT R15, R24, 0x7632, R15 ;  /* 0x00007632180f7816 */ /* 0x000fe2000000000f */
[----:B------:R-:W-:Y:S01]  /*45f0*/  STG.E.U16 desc[UR12][R4.64], R13 ;  /* 0x0000000d04007986 */ /* 0x000fe2000c10150c */
[----:B------:R-:W-:-:S02]  /*4600*/  PRMT R10, R8, 0x7632, R10 ;  /* 0x00007632080a7816 */ /* 0x000fc4000000000a */
[----:B------:R-:W-:Y:S01]  /*4610*/  F2FP.F16.F32.PACK_AB R11, R12, R11 ;  /* 0x0000000b0c0b723e */ /* 0x000fe200000000ff */
[----:B------:R-:W-:Y:S01]  /*4620*/  STG.E.U16 desc[UR12][R4.64+0x4], R26 ;  /* 0x0000041a04007986 */ /* 0x000fe2000c10150c */
[----:B0-----:R-:W-:-:S03]  /*4630*/  IADD3.X R7, R20, UR19, RZ, P1, !PT ;  /* 0x0000001314077c10 */ /* 0x001fc60008ffe4ff */
[----:B------:R0:W-:Y:S01]  /*4640*/  STG.E.U16 desc[UR12][R4.64+0x6], R14 ;  /* 0x0000060e04007986 */ /* 0x0001e2000c10150c */
[----:B------:R-:W-:-:S03]  /*4650*/  PRMT R12, R11, 0x7632, R12 ;  /* 0x000076320b0c7816 */ /* 0x000fc6000000000c */
[----:B------:R-:W-:Y:S01]  /*4660*/  STG.E.U16 desc[UR12][R6.64], R24 ;  /* 0x0000001806007986 */ /* 0x000fe2000c10150c */
[----:B------:R-:W-:-:S03]  /*4670*/  F2FP.F16.F32.PACK_AB R0, R32, R0 ;  /* 0x000000002000723e */ /* 0x000fc600000000ff */
[----:B------:R-:W-:Y:S01]  /*4680*/  STG.E.U16 desc[UR12][R6.64+0x2], R15 ;  /* 0x0000020f06007986 */ /* 0x000fe2000c10150c */
[----:B0-----:R-:W-:-:S03]  /*4690*/  IADD3 R4, P1, R19, UR18, RZ ;  /* 0x0000001213047c10 */ /* 0x001fc6000ff3e0ff */
[----:B------:R-:W-:Y:S01]  /*46a0*/  STG.E.U16 desc[UR12][R6.64+0x4], R8 ;  /* 0x0000040806007986 */ /* 0x000fe2000c10150c */
[----:B------:R-:W-:-:S03]  /*46b0*/  F2FP.F16.F32.PACK_AB R3, R3, R31 ;  /* 0x0000001f0303723e */ /* 0x000fc600000000ff */
[----:B------:R0:W-:Y:S02]  /*46c0*/  STG.E.U16 desc[UR12][R6.64+0x6], R10 ;  /* 0x0000060a06007986 */ /* 0x0001e4000c10150c */
[----:B0-----:R-:W-:Y:S02]  /*46d0*/  PRMT R7, R9, 0x7632, R7 ;  /* 0x0000763209077816 */ /* 0x001fe40000000007 */
[----:B------:R-:W-:Y:S01]  /*46e0*/  PRMT R8, R3, 0x7632, R8 ;  /* 0x0000763203087816 */ /* 0x000fe20000000008 */
[----:B------:R-:W-:Y:S01]  /*46f0*/  ULOP3.LUT UR4, UR4, 0x1, URZ, 0x3c, !UPT ;  /* 0x0000000104047892 */ /* 0x000fe2000f8e3c3f */
[----:B------:R-:W-:Y:S01]  /*4700*/  UMOV UR5, UR9 ;  /* 0x0000000900057c82 */ /* 0x000fe20008000000 */
[----:B------:R-:W-:Y:S01]  /*4710*/  UMOV UR10, UR8 ;  /* 0x00000008000a7c82 */ /* 0x000fe20008000000 */
[----:B--2---:R-:W-:Y:S02]  /*4720*/  IADD3.X R5, R18, UR19, RZ, P1, !PT ;  /* 0x0000001312057c10 */ /* 0x004fe40008ffe4ff */
[----:B------:R-:W-:-:S03]  /*4730*/  IADD3 R6, P1, R17, UR18, RZ ;  /* 0x0000001211067c10 */ /* 0x000fc6000ff3e0ff */
[----:B------:R-:W-:Y:S04]  /*4740*/  STG.E.U16 desc[UR12][R4.64], R9 ;  /* 0x0000000904007986 */ /* 0x000fe8000c10150c */
[----:B------:R-:W-:Y:S04]  /*4750*/  STG.E.U16 desc[UR12][R4.64+0x2], R7 ;  /* 0x0000020704007986 */ /* 0x000fe8000c10150c */
[----:B------:R-:W-:Y:S04]  /*4760*/  STG.E.U16 desc[UR12][R4.64+0x4], R11 ;  /* 0x0000040b04007986 */ /* 0x000fe8000c10150c */
[----:B------:R0:W-:Y:S02]  /*4770*/  STG.E.U16 desc[UR12][R4.64+0x6], R12 ;  /* 0x0000060c04007986 */ /* 0x0001e4000c10150c */
[----:B0-----:R-:W-:-:S02]  /*4780*/  PRMT R5, R0, 0x7632, R5 ;  /* 0x0000763200057816 */ /* 0x001fc40000000005 */
[----:B---3--:R-:W-:-:S05]  /*4790*/  IADD3.X R7, R16, UR19, RZ, P1, !PT ;  /* 0x0000001310077c10 */ /* 0x008fca0008ffe4ff */
[----:B------:R2:W-:Y:S04]  /*47a0*/  STG.E.U16 desc[UR12][R6.64], R0 ;  /* 0x0000000006007986 */ /* 0x0005e8000c10150c */
[----:B------:R2:W-:Y:S04]  /*47b0*/  STG.E.U16 desc[UR12][R6.64+0x2], R5 ;  /* 0x0000020506007986 */ /* 0x0005e8000c10150c */
[----:B------:R2:W-:Y:S04]  /*47c0*/  STG.E.U16 desc[UR12][R6.64+0x4], R3 ;  /* 0x0000040306007986 */ /* 0x0005e8000c10150c */
[----:B------:R2:W-:Y:S01]  /*47d0*/  STG.E.U16 desc[UR12][R6.64+0x6], R8 ;  /* 0x0000060806007986 */ /* 0x0005e2000c10150c */
[----:B------:R-:W-:Y:S05]  /*47e0*/  @!P0 BRA `(.L_x_3238) ;  /* 0xffffffbc00608947 */ /* 0x000fea000383ffff */
.L_x_3226:
        /* <DEDUP_REMOVED lines=24> */
[----:B-----5:R-:W-:Y:S02]  /*4970*/  SHF.R.U32.HI R2, RZ, 0x4, R37 ;  /* 0x00000004ff027819 */ /* 0x020fe40000011625 */
        /* <DEDUP_REMOVED lines=31> */
.L_x_3255:
[----:B------:R-:W-:Y:S01]  /*4b70*/  ISETP.GT.U32.AND P0, PT, R7, R36, PT ;  /* 0x000000240700720c */ /* 0x000fe20003f04070 */
[----:B------:R-:W-:Y:S01]  /*4b80*/  BSSY B0, `(.L_x_3239) ;  /* 0x00000ac000007945 */ /* 0x000fe20003800000 */
[----:B0-----:R-:W-:Y:S02]  /*4b90*/  CS2R R24, SRZ ;  /* 0x0000000000187805 */ /* 0x001fe4000001ff00 */
[----:B------:R-:W-:-:S13]  /*4ba0*/  ISETP.GT.AND.EX P0, PT, R6, RZ, PT, P0 ;  /* 0x000000ff0600720c */ /* 0x000fda0003f04300 */
[----:B-1234-:R-:W-:Y:S05]  /*4bb0*/  @!P0 BRA `(.L_x_3240) ;  /* 0x0000000800a08947 */ /* 0x01efea0003800000 */
[----:B------:R-:W-:Y:S01]  /*4bc0*/  ISETP.NE.U32.AND P1, PT, R9, RZ, PT ;  /* 0x000000ff0900720c */ /* 0x000fe20003f25070 */
[----:B------:R-:W-:Y:S01]  /*4bd0*/  BSSY B1, `(.L_x_3241) ;  /* 0x0000026000017945 */ /* 0x000fe20003800000 */
[----:B------:R-:W-:Y:S02]  /*4be0*/  IADD3 R10, P2, P3, -R26, -0x21, -R36 ;  /* 0xffffffdf1a0a7810 */ /* 0x000fe40007b5e924 */
[----:B------:R-:W-:Y:S02]  /*4bf0*/  CS2R R24, SRZ ;  /* 0x0000000000187805 */ /* 0x000fe4000001ff00 */
[----:B------:R-:W-:Y:S01]  /*4c00*/  ISETP.NE.AND.EX P1, PT, RZ, RZ, PT, P1 ;  /* 0x000000ffff00720c */ /* 0x000fe20003f25310 */
[----:B------:R-:W-:Y:S01]  /*4c10*/  IMAD.MOV.U32 R12, RZ, RZ, RZ ;  /* 0x000000ffff0c7224 */ /* 0x000fe200078e00ff */
[----:B------:R-:W-:Y:S02]  /*4c20*/  MOV R0, 0xffffffff ;  /* 0xffffffff00007802 */ /* 0x000fe40000000f00 */
[----:B------:R-:W-:-:S02]  /*4c30*/  LOP3.LUT R11, R37, 0x1f, RZ, 0xc0, !PT ;  /* 0x0000001f250b7812 */ /* 0x000fc400078ec0ff */
[----:B------:R-:W-:Y:S02]  /*4c40*/  ISETP.GE.U32.AND P0, PT, R10, 0x2d, PT ;  /* 0x0000002d0a00780c */ /* 0x000fe40003f06070 */
        /* <DEDUP_REMOVED lines=30> */
.L_x_3242:
[----:B------:R-:W-:Y:S05]  /*4e30*/  BSYNC B1 ;  /* 0x0000000000017941 */ /* 0x000fea0003800000 */
.L_x_3241:
        /* <DEDUP_REMOVED lines=21> */
.L_x_3245:
        /* <DEDUP_REMOVED lines=55> */
.L_x_3244:
[----:B------:R-:W-:Y:S05]  /*5300*/  BSYNC B1 ;  /* 0x0000000000017941 */ /* 0x000fea0003800000 */
.L_x_3243:
        /* <DEDUP_REMOVED lines=35> */
.L_x_3247:
[----:B------:R-:W-:Y:S05]  /*5540*/  BSYNC B1 ;  /* 0x0000000000017941 */ /* 0x000fea0003800000 */
.L_x_3246:
        /* <DEDUP_REMOVED lines=15> */
.L_x_3240:
[----:B------:R-:W-:Y:S05]  /*5640*/  BSYNC B0 ;  /* 0x0000000000007941 */ /* 0x000fea0003800000 */
.L_x_3239:
        /* <DEDUP_REMOVED lines=28> */
[----:B------:R-:W-:Y:S01]  /*5810*/  MOV R17, 0xffff ;  /* 0x0000ffff00117802 */ /* 0x000fe20000000f00 */
[----:B------:R-:W-:Y:S01]  /*5820*/  IMAD.MOV.U32 R19, RZ, RZ, 0xffff ;  /* 0x0000ffffff137424 */ /* 0x000fe200078e00ff */
[----:B------:R-:W-:Y:S02]  /*5830*/  MOV R16, 0xffff ;  /* 0x0000ffff00107802 */ /* 0x000fe40000000f00 */
        /* <DEDUP_REMOVED lines=19> */
.L_x_3264:
        /* <DEDUP_REMOVED lines=19> */
[----:B------:R-:W-:-:S03]  /*5aa0*/  HFMA2.MMA R12, -RZ, RZ, 0, 0 ;  /* 0x00000000ff0c7435 */ /* 0x000fc600000001ff */
[----:B------:R-:W-:Y:S02]  /*5ab0*/  @P0 LEA R16, R0, R19, 0x2 ;  /* 0x0000001300100211 */ /* 0x000fe400078e10ff */
[----:B------:R-:W-:-:S05]  /*5ac0*/  MOV R0, RZ ;  /* 0x000000ff00007202 */ /* 0x000fca0000000f00 */
[----:B------:R0:W1:Y:S04]  /*5ad0*/  @P0 LDS R12, [R16] ;  /* 0x00000000100c0984 */ /* 0x0000680000000800 */
[----:B------:R0:W2:Y:S01]  /*5ae0*/  @P0 LDS R0, [R16+0x780] ;  /* 0x0007800010000984 */ /* 0x0000a20000000800 */
[----:B------:R-:W-:Y:S05]  /*5af0*/  BRA.DIV UR5, `(.L_x_3252) ;  /* 0x0000001205c07947 */ /* 0x000fea000b800000 */
[----:B------:R-:W-:Y:S01]  /*5b00*/  MOV R19, 0xffff ;  /* 0x0000ffff00137802 */ /* 0x000fe20000000f00 */
[----:B0-----:R-:W-:Y:S01]  /*5b10*/  IMAD.MOV.U32 R16, RZ, RZ, 0xffff ;  /* 0x0000ffffff107424 */ /* 0x001fe200078e00ff */
[----:B------:R-:W-:Y:S02]  /*5b20*/  MOV R21, 0xffff ;  /* 0x0000ffff00157802 */ /* 0x000fe40000000f00 */
        /* <DEDUP_REMOVED lines=19> */
.L_x_3274:
        /* <DEDUP_REMOVED lines=41> */
.L_x_3284:
[----:B--2---:R-:W-:Y:S01]  /*5ef0*/  FADD.FTZ R12, R12, R23 ;  /* 0x000000170c0c7221 */ /* 0x004fe20000010000 */
[----:B------:R-:W-:-:S04]  /*5f00*/  @!P1 F2FP.F16.F32.PACK_AB R0, RZ, R24 ;  /* 0x00000018ff00923e */ /* 0x000fc800000000ff */
[----:B------:R-:W-:Y:S01]  /*5f10*/  @!P1 F2FP.F16.F32.PACK_AB R12, RZ, R12 ;  /* 0x0000000cff0c923e */ /* 0x000fe200000000ff */
[----:B------:R3:W-:Y:S03]  /*5f20*/  @!P1 STG.E.U16 desc[UR12][R10.64+0x78], R0 ;  /* 0x000078000a009986 */ /* 0x0007e6000c10150c */
[----:B------:R-:W-:Y:S02]  /*5f30*/  PRMT R16, R12, 0x7610, R16 ;  /* 0x000076100c107816 */ /* 0x000fe40000000010 */
[----:B------:R-:W-:-:S03]  /*5f40*/  LEA.HI R12, R37, 0x5a, RZ, 0x1c ;  /* 0x0000005a250c7811 */ /* 0x000fc600078fe0ff */
[----:B------:R3:W-:Y:S04]  /*5f50*/  @!P1 STG.E.U16 desc[UR12][R14.64+0x78], R16 ;  /* 0x000078100e009986 */ /* 0x0007e8000c10150c */
.L_x_3250:
[----:B------:R-:W-:Y:S05]  /*5f60*/  BSYNC B0 ;  /* 0x0000000000007941 */ /* 0x000fea0003800000 */
.L_x_3249:
[----:B------:R-:W-:-:S13]  /*5f70*/  ISETP.GE.U32.AND P0, PT, R3, 0x5a, PT ;  /* 0x0000005a0300780c */ /* 0x000fda0003f06070 */
[----:B------:R-:W-:Y:S05]  /*5f80*/  @!P0 BRA `(.L_x_3248) ;  /* 0x0000000800a88947 */ /* 0x000fea0003800000 */
[----:B------:R-:W-:Y:S01]  /*5f90*/  ISETP.NE.AND P0, PT, R5, 0xf, PT ;  /* 0x0000000f0500780c */ /* 0x000fe20003f05270 */
[----:B------:R-:W-:-:S12]  /*5fa0*/  UMOV UR5, 0xffff ;  /* 0x0000ffff00057882 */ /* 0x000fd80000000000 */
[C---:B-123--:R-:W-:Y:S02]  /*5fb0*/  @P0 SHF.L.U32 R11, R5.reuse, 0x1, RZ ;  /* 0x00000001050b0819 */ /* 0x04efe400000006ff */
[----:B------:R-:W-:Y:S02]  /*5fc0*/  @P0 LEA R15, R5, UR4, 0x7 ;  /* 0x00000004050f0c11 */ /* 0x000fe4000f8e38ff */
[----:B0-----:R-:W-:Y:S01]  /*5fd0*/  @P0 LOP3.LUT R0, R12, R11, RZ, 0x3c, !PT ;  /* 0x0000000b0c000212 */ /* 0x001fe200078e3cff */
[----:B------:R-:W-:-:S04]  /*5fe0*/  HFMA2.MMA R11, -RZ, RZ, 0, 0 ;  /* 0x00000000ff0b7435 */ /* 0x000fc800000001ff */
[----:B------:R-:W-:Y:S01]  /*5ff0*/  @P0 IMAD R10, R0, 0x4, R15 ;  /* 0x00000004000a0824 */ /* 0x000fe200078e020f */
[----:B------:R-:W-:-:S05]  /*6000*/  MOV R0, RZ ;  /* 0x000000ff00007202 */ /* 0x000fca0000000f00 */
[----:B------:R0:W1:Y:S04]  /*6010*/  @P0 LDS R11, [R10] ;  /* 0x000000000a0b0984 */ /* 0x0000680000000800 */
[----:B------:R0:W2:Y:S01]  /*6020*/  @P0 LDS R0, [R10+0x780] ;  /* 0x000780000a000984 */ /* 0x0000a20000000800 */
[----:B------:R-:W-:Y:S05]  /*6030*/  BRA.DIV UR5, `(.L_x_3254) ;  /* 0x0000001605287947 */ /* 0x000fea000b800000 */
[----:B------:R-:W-:Y:S01]  /*6040*/  MOV R16, 0xffff ;  /* 0x0000ffff00107802 */ /* 0x000fe20000000f00 */
[----:B------:R-:W-:Y:S01]  /*6050*/  @P0 VIADD R14, R12, 0x1e ;  /* 0x0000001e0c0e0836 */ /* 0x000fe20000000000 */
[----:B------:R-:W-:Y:S02]  /*6060*/  MOV R15, 0xffff ;  /* 0x0000ffff000f7802 */ /* 0x000fe40000000f00 */
[C---:B------:R-:W-:Y:S01]  /*6070*/  @P0 SHF.L.U32 R17, R5.reuse, 0x1, RZ ;  /* 0x0000000105110819 */ /* 0x040fe200000006ff */
[----:B01----:R-:W0:Y:S01]  /*6080*/  SHFL.BFLY PT, R10, R11, 0x8, 0x101f ;  /* 0x0d101f000b0a7f89 */ /* 0x003e2200000e0000 */
[----:B------:R-:W-:Y:S02]  /*6090*/  MOV R25, 0xffff ;  /* 0x0000ffff00197802 */ /* 0x000fe40000000f00 */
[----:B------:R-:W-:Y:S01]  /*60a0*/  @P0 LOP3.LUT R14, R14, R17, RZ, 0x3c, !PT ;  /* 0x000000110e0e0212 */ /* 0x000fe200078e3cff */
[----:B--2---:R-:W1:Y:S01]  /*60b0*/  SHFL.BFLY PT, R15, R0, 0x8, 0x101f ;  /* 0x0d101f00000f7f89 */ /* 0x004e6200000e0000 */
[----:B------:R-:W-:-:S02]  /*60c0*/  @P0 LEA R17, R5, UR4, 0x7 ;  /* 0x0000000405110c11 */ /* 0x000fc4000f8e38ff */
[----:B------:R-:W-:Y:S02]  /*60d0*/  MOV R19, 0xffff ;  /* 0x0000ffff00137802 */ /* 0x000fe40000000f00 */
[----:B------:R-:W-:Y:S02]  /*60e0*/  @P0 LEA R20, R14, R17, 0x2 ;  /* 0x000000110e140211 */ /* 0x000fe400078e10ff */
[C---:B------:R-:W-:Y:S02]  /*60f0*/  @P0 SHF.L.U32 R22, R5.reuse, 0x1, RZ ;  /* 0x0000000105160819 */ /* 0x040fe400000006ff */
[----:B------:R-:W-:Y:S01]  /*6100*/  MOV R33, 0xffff ;  /* 0x0000ffff00217802 */ /* 0x000fe20000000f00 */
[----:B------:R-:W-:Y:S01]  /*6110*/  @P0 LDS R14, [R20] ;  /* 0x00000000140e0984 */ /* 0x000fe20000000800 */
[----:B------:R-:W-:Y:S02]  /*6120*/  MOV R18, 0xffff ;  /* 0x0000ffff00127802 */ /* 0x000fe40000000f00 */
[----:B------:R-:W-:-:S02]  /*6130*/  ISETP.NE.AND P1, PT, R5, RZ, PT ;  /* 0x000000ff0500720c */ /* 0x000fc40003f25270 */
        /* <DEDUP_REMOVED lines=29> */
[----:B------:R-:W-:Y:S02]  /*6310*/  IMAD.MOV.U32 R25, RZ, RZ, 0xffff ;  /* 0x0000ffffff197424 */ /* 0x000fe400078e00ff */
[----:B--2---:R-:W-:Y:S01]  /*6320*/  FADD.FTZ R21, R0, R14 ;  /* 0x0000000e00157221 */ /* 0x004fe20000010000 */
[----:B------:R-:W-:Y:S01]  /*6330*/  @P0 IMAD R16, R10, 0x4, R11 ;  /* 0x000000040a100824 */ /* 0x000fe200078e020b */
        /* <DEDUP_REMOVED lines=11> */
[----:B------:R-:W-:Y:S02]  /*63f0*/  MOV R32, 0xffff ;  /* 0x0000ffff00207802 */ /* 0x000fe40000000f00 */
[----:B------:R-:W1:Y:S02]  /*6400*/  SHFL.BFLY PT, R22, R20, 0x8, 0x101f ;  /* 0x0d101f0014167f89 */ /* 0x000e6400000e0000 */
[----:B------:R-:W-:-:S02]  /*6410*/  @!P1 F2FP.F16.F32.PACK_AB R23, RZ, R23 ;  /* 0x00000017ff17923e */ /* 0x000fc400000000ff */
        /* <DEDUP_REMOVED lines=15> */
[----:B------:R-:W-:Y:S01]  /*6510*/  @P0 IMAD.MOV.U32 R14, RZ, RZ, R19 ;  /* 0x000000ffff0e0224 */ /* 0x000fe200078e0013 */
[----:B------:R-:W-:Y:S01]  /*6520*/  MOV R19, 0xffff ;  /* 0x0000ffff00137802 */ /* 0x000fe20000000f00 */
[----:B------:R-:W-:Y:S02]  /*6530*/  IMAD.MOV.U32 R18, RZ, RZ, 0xffff ;  /* 0x0000ffffff127424 */ /* 0x000fe400078e00ff */
        /* <DEDUP_REMOVED lines=14> */
[----:B------:R-:W-:Y:S02]  /*6620*/  IMAD.MOV.U32 R16, RZ, RZ, 0xffff ;  /* 0x0000ffffff107424 */ /* 0x000fe400078e00ff */
[----:B---3--:R-:W-:Y:S01]  /*6630*/  FADD.FTZ R22, R17, R33 ;  /* 0x0000002111167221 */ /* 0x008fe20000010000 */
[----:B------:R-:W-:Y:S01]  /*6640*/  MOV R33, 0xffff ;  /* 0x0000ffff00217802 */ /* 0x000fe20000000f00 */
[----:B----4-:R-:W-:Y:S01]  /*6650*/  FADD.FTZ R17, R18, R15 ;  /* 0x0000000f12117221 */ /* 0x010fe20000010000 */
[----:B------:R-:W-:Y:S01]  /*6660*/  MOV R15, 0xffff ;  /* 0x0000ffff000f7802 */ /* 0x000fe20000000f00 */
[----:B-----5:R-:W-:Y:S01]  /*6670*/  FADD.FTZ R24, R24, R19 ;  /* 0x0000001318187221 */ /* 0x020fe20000010000 */
[----:B0-----:R-:W-:Y:S02]  /*6680*/  MOV R21, 0xffff ;  /* 0x0000ffff00157802 */ /* 0x001fe40000000f00 */
        /* <DEDUP_REMOVED lines=14> */
[----:B------:R-:W-:Y:S01]  /*6770*/  MOV R21, 0xffff ;  /* 0x0000ffff00157802 */ /* 0x000fe20000000f00 */
[----:B------:R-:W-:-:S03]  /*6780*/  FADD.FTZ R24, R17, R16 ;  /* 0x0000001011187221 */ /* 0x000fc60000010000 */
[----:B------:R-:W-:Y:S01]  /*6790*/  SHFL.BFLY PT, R22, R12, 0x1, 0x101f ;  /* 0x0c301f000c167f89 */ /* 0x000fe200000e0000 */
[----:B---3--:R-:W-:Y:S01]  /*67a0*/  FADD.FTZ R20, R34, R19 ;  /* 0x0000001322147221 */ /* 0x008fe20000010000 */
[----:B------:R-:W-:Y:S01]  /*67b0*/  MOV R19, 0xffff ;  /* 0x0000ffff00137802 */ /* 0x000fe20000000f00 */
[----:B------:R-:W0:Y:S01]  /*67c0*/  @!P1 LDC.64 R16, c[0x0][0x218] ;  /* 0x00008600ff109b82 */ /* 0x000e220000000a00 */
[----:B----4-:R-:W-:Y:S01]  /*67d0*/  FADD.FTZ R25, R32, R33 ;  /* 0x0000002120197221 */ /* 0x010fe20000010000 */
[----:B------:R-:W-:Y:S02]  /*67e0*/  MOV R32, 0xffff ;  /* 0x0000ffff00207802 */ /* 0x000fe40000000f00 */
[----:B------:R-:W-:Y:S01]  /*67f0*/  @!P1 F2FP.F16.F32.PACK_AB R33, RZ, R18 ;  /* 0x00000012ff21923e */ /* 0x000fe200000000ff */
[----:B------:R-:W-:Y:S01]  /*6800*/  SHFL.BFLY PT, R19, R24, 0x2, 0x101f ;  /* 0x0c501f0018137f89 */ /* 0x000fe200000e0000 */
[----:B-----5:R-:W-:Y:S02]  /*6810*/  FADD.FTZ R23, R14, R23 ;  /* 0x000000170e177221 */ /* 0x020fe40000010000 */
[----:B------:R-:W1:Y:S01]  /*6820*/  @!P1 LDC.64 R14, c[0x0][0x220] ;  /* 0x00008800ff0e9b82 */ /* 0x000e620000000a00 */
[----:B------:R-:W2:Y:S02]  /*6830*/  SHFL.BFLY PT, R18, R20, 0x1, 0x101f ;  /* 0x0c301f0014127f89 */ /* 0x000ea400000e0000 */
[----:B------:R-:W-:-:S02]  /*6840*/  @!P1 F2FP.F16.F32.PACK_AB R23, RZ, R23 ;  /* 0x00000017ff17923e */ /* 0x000fc400000000ff */
        /* <DEDUP_REMOVED lines=11> */
[----:B------:R-:W-:Y:S02]  /*6900*/  @!P1 F2FP.F16.F32.PACK_AB R20, RZ, R20 ;  /* 0x00000014ff14923e */ /* 0x000fe400000000ff */
[----:B------:R-:W-:Y:S02]  /*6910*/  @!P1 F2FP.F16.F32.PACK_AB R18, RZ, R18 ;  /* 0x00000012ff12923e */ /* 0x000fe400000000ff */
        /* <DEDUP_REMOVED lines=8> */
.L_x_3318:
        /* <DEDUP_REMOVED lines=9> */
.L_x_3248:
        /* <DEDUP_REMOVED lines=8> */
.L_x_3251:
[----:B-1----:R-:W-:Y:S02]  /*6ab0*/  MOV R21, R0 ;  /* 0x0000000000157202 */ /* 0x002fe40000000f00 */
[----:B------:R-:W-:Y:S02]  /*6ac0*/  MOV R18, 0x8 ;  /* 0x0000000800127802 */ /* 0x000fe40000000f00 */
[----:B------:R-:W-:Y:S02]  /*6ad0*/  MOV R19, 0x101f ;  /* 0x0000101f00137802 */ /* 0x000fe40000000f00 */
[----:B------:R-:W-:-:S07]  /*6ae0*/  MOV R16, 0xffff ;  /* 0x0000ffff00107802 */ /* 0x000fce0000000f00 */
[----:B0-2---:R-:W-:Y:S05]  /*6af0*/  WARPSYNC.COLLECTIVE R16, `(.L_x_3256) ;  /* 0x0000000010087348 */ /* 0x005fea0003c00000 */
[----:B------:R1:W3:Y:S02]  /*6b00*/  SHFL.BFLY P2, R23, R21, R18, R19 ;  /* 0x0c00001215177389 */ /* 0x0002e40000040013 */
[----:B0123--:R-:W-:Y:S01]  /*6b10*/  ENDCOLLECTIVE ;  /* 0x000000000000791b */ /* 0x00ffe20003800000 */
.L_x_3256:
[----:B------:R-:W-:Y:S02]  /*6b20*/  MOV R21, R10 ;  /* 0x0000000a00157202 */ /* 0x000fe40000000f00 */
[----:B------:R-:W-:-:S07]  /*6b30*/  MOV R11, R23 ;  /* 0x00000017000b7202 */ /* 0x000fce0000000f00 */
[----:B------:R-:W-:Y:S05]  /*6b40*/  WARPSYNC.COLLECTIVE R16, `(.L_x_3257) ;  /* 0x0000000010087348 */ /* 0x000fea0003c00000 */
[----:B------:R0:W1:Y:S02]  /*6b50*/  SHFL.BFLY P2, R23, R21, R18, R19 ;  /* 0x0c00001215177389 */ /* 0x0000640000040013 */
[----:B01----:R-:W-:Y:S01]  /*6b60*/  ENDCOLLECTIVE ;  /* 0x000000000000791b */ /* 0x003fe20003800000 */
.L_x_3257:
[----:B------:R-:W-:-:S05]  /*6b70*/  FADD.FTZ R11, R11, R0 ;  /* 0x000000000b0b7221 */ /* 0x000fca0000010000 */
[----:B------:R-:W-:Y:S02]  /*6b80*/  MOV R21, R11 ;  /* 0x0000000b00157202 */ /* 0x000fe40000000f00 */
[----:B------:R-:W-:Y:S01]  /*6b90*/  MOV R18, 0x4 ;  /* 0x0000000400127802 */ /* 0x000fe20000000f00 */
[----:B------:R-:W-:-:S07]  /*6ba0*/  IMAD.MOV.U32 R15, RZ, RZ, R23 ;  /* 0x000000ffff0f7224 */ /* 0x000fce00078e0017 */
[----:B------:R-:W-:Y:S05]  /*6bb0*/  WARPSYNC.COLLECTIVE R16, `(.L_x_3258) ;  /* 0x0000000010087348 */ /* 0x000fea0003c00000 */
[----:B------:R0:W1:Y:S02]  /*6bc0*/  SHFL.BFLY P2, R23, R21, R18, R19 ;  /* 0x0c00001215177389 */ /* 0x0000640000040013 */
[----:B01----:R-:W-:Y:S01]  /*6bd0*/  ENDCOLLECTIVE ;  /* 0x000000000000791b */ /* 0x003fe20003800000 */
.L_x_3258:
[----:B------:R-:W-:-:S05]  /*6be0*/  FADD.FTZ R15, R15, R10 ;  /* 0x0000000a0f0f7221 */ /* 0x000fca0000010000 */
[----:B------:R-:W-:Y:S02]  /*6bf0*/  MOV R21, R15 ;  /* 0x0000000f00157202 */ /* 0x000fe40000000f00 */
[----:B------:R-:W-:-:S07]  /*6c00*/  MOV R12, R23 ;  /* 0x00000017000c7202 */ /* 0x000fce0000000f00 */
[----:B------:R-:W-:Y:S05]  /*6c10*/  WARPSYNC.COLLECTIVE R16, `(.L_x_3259) ;  /* 0x0000000010087348 */ /* 0x000fea0003c00000 */
[----:B------:R0:W1:Y:S02]  /*6c20*/  SHFL.BFLY P2, R23, R21, R18, R19 ;  /* 0x0c00001215177389 */ /* 0x0000640000040013 */
[----:B01----:R-:W-:Y:S01]  /*6c30*/  ENDCOLLECTIVE ;  /* 0x000000000000791b */ /* 0x003fe20003800000 */
.L_x_3259:
[----:B------:R-:W-:-:S05]  /*6c40*/  FADD.FTZ R12, R11, R12 ;  /* 0x0000000c0b0c7221 */ /* 0x000fca0000010000 */
[----:B------:R-:W-:Y:S01]  /*6c50*/  MOV R21, R12 ;  /* 0x0000000c00157202 */ /* 0x000fe20000000f00 */
[----:B------:R-:W-:Y:S01]  /*6c60*/  IMAD.MOV.U32 R18, RZ, RZ, 0x2 ;  /* 0x00000002ff127424 */ /* 0x000fe200078e00ff */
[----:B------:R-:W-:-:S07]  /*6c70*/  MOV R14, R23 ;  /* 0x00000017000e7202 */ /* 0x000fce0000000f00 */
[----:B------:R-:W-:Y:S05]  /*6c80*/  WARPSYNC.COLLECTIVE R16, `(.L_x_3260) ;  /* 0x0000000010087348 */ /* 0x000fea0003c00000 */
[----:B------:R0:W1:Y:S02]  /*6c90*/  SHFL.BFLY P2, R23, R21, R18, R19 ;  /* 0x0c00001215177389 */ /* 0x0000640000040013 */
[----:B01----:R-:W-:Y:S01]  /*6ca0*/  ENDCOLLECTIVE ;  /* 0x000000000000791b */ /* 0x003fe20003800000 */
.L_x_3260:
[----:B------:R-:W-:-:S05]  /*6cb0*/  FADD.FTZ R14, R15, R14 ;  /* 0x0000000e0f0e7221 */ /* 0x000fca0000010000 */
[----:B------:R-:W-:Y:S02]  /*6cc0*/  MOV R21, R14 ;  /* 0x0000000e00157202 */ /* 0x000fe40000000f00 */
[----:B------:R-:W-:-:S07]  /*6cd0*/  MOV R17, R23 ;  /* 0x0000001700117202 */ /* 0x000fce0000000f00 */
[----:B------:R-:W-:Y:S05]  /*6ce0*/  WARPSYNC.COLLECTIVE R16, `(.L_x_3261) ;  /* 0x0000000010087348 */ /* 0x000fea0003c00000 */
[----:B------:R0:W1:Y:S02]  /*6cf0*/  SHFL.BFLY P2, R23, R21, R18, R19 ;  /* 0x0c00001215177389 */ /* 0x0000640000040013 */
[----:B01----:R-:W-:Y:S01]  /*6d00*/  ENDCOLLECTIVE ;  /* 0x000000000000791b */ /* 0x003fe20003800000 */
.L_x_3261:
[----:B------:R-:W-:-:S05]  /*6d10*/  FADD.FTZ R17, R12, R17 ;  /* 0x000000110c117221 */ /* 0x000fca0000010000 */
[----:B------:R-:W-:Y:S02]  /*6d20*/  MOV R21, R17 ;  /* 0x0000001100157202 */ /* 0x000fe40000000f00 */
[----:B------:R-:W-:Y:S02]  /*6d30*/  MOV R18, 0x1 ;  /* 0x0000000100127802 */ /* 0x000fe40000000f00 */
[----:B------:R-:W-:-:S07]  /*6d40*/  MOV R25, R23 ;  /* 0x0000001700197202 */ /* 0x000fce0000000f00 */
[----:B------:R-:W-:Y:S05]  /*6d50*/  WARPSYNC.COLLECTIVE R16, `(.L_x_3262) ;  /* 0x0000000010087348 */ /* 0x000fea0003c00000 */
[----:B------:R0:W1:Y:S02]  /*6d60*/  SHFL.BFLY P2, R23, R21, R18, R19 ;  /* 0x0c00001215177389 */ /* 0x0000640000040013 */
[----:B01----:R-:W-:Y:S01]  /*6d70*/  ENDCOLLECTIVE ;  /* 0x000000000000791b */ /* 0x003fe20003800000 */
.L_x_3262:
[----:B------:R-:W-:-:S04]  /*6d80*/  FADD.FTZ R25, R14, R25 ;  /* 0x000000190e197221 */ /* 0x000fc80000010000 */
[----:B------:R-:W-:Y:S01]  /*6d90*/  IMAD.MOV.U32 R21, RZ, RZ, R25 ;  /* 0x000000ffff157224 */ /* 0x000fe200078e0019 */
[----:B------:R-:W-:-:S07]  /*6da0*/  MOV R0, R23 ;  /* 0x0000001700007202 */ /* 0x000fce0000000f00 */
[----:B------:R-:W-:Y:S05]  /*6db0*/  WARPSYNC.COLLECTIVE R16, `(.L_x_3263) ;  /* 0x0000000010087348 */ /* 0x000fea0003c00000 */
[----:B------:R0:W1:Y:S02]  /*6dc0*/  SHFL.BFLY P2, R23, R21, R18, R19 ;  /* 0x0c00001215177389 */ /* 0x0000640000040013 */
[----:B01----:R-:W-:Y:S01]  /*6dd0*/  ENDCOLLECTIVE ;  /* 0x000000000000791b */ /* 0x003fe20003800000 */
.L_x_3263:
[----:B------:R-:W-:Y:S01]  /*6de0*/  FADD.FTZ R0, R17, R0 ;  /* 0x0000000011007221 */ /* 0x000fe20000010000 */
[----:B------:R-:W-:Y:S06]  /*6df0*/  BRA `(.L_x_3264) ;  /* 0xffffffe800dc7947 */ /* 0x000fec000383ffff */
.L_x_3252:
[----:B------:R-:W-:Y:S01]  /*6e00*/  BSSY B1, `(.L_x_3265) ;  /* 0x0000008000017945 */ /* 0x000fe20003800000 */
[----:B-1----:R-:W-:Y:S02]  /*6e10*/  MOV R21, R12 ;  /* 0x0000000c00157202 */ /* 0x002fe40000000f00 */
[----:B------:R-:W-:Y:S02]  /*6e20*/  MOV R18, 0x8 ;  /* 0x0000000800127802 */ /* 0x000fe40000000f00 */
[----:B------:R-:W-:Y:S02]  /*6e30*/  MOV R19, 0x101f ;  /* 0x0000101f00137802 */ /* 0x000fe40000000f00 */
[----:B0-----:R-:W-:-:S07]  /*6e40*/  MOV R16, 0xffff ;  /* 0x0000ffff00107802 */ /* 0x001fce0000000f00 */
[----:B--2---:R-:W-:Y:S05]  /*6e50*/  WARPSYNC.COLLECTIVE R16, `(.L_x_3266) ;  /* 0x0000000010087348 */ /* 0x004fea0003c00000 */
[----:B------:R0:W1:Y:S02]  /*6e60*/  SHFL.BFLY P2, R23, R21, R18, R19 ;  /* 0x0c00001215177389 */ /* 0x0000640000040013 */
[----:B012---:R-:W-:Y:S01]  /*6e70*/  ENDCOLLECTIVE ;  /* 0x000000000000791b */ /* 0x007fe20003800000 */
.L_x_3266:
[----:B------:R-:W-:Y:S05]  /*6e80*/  BSYNC B1 ;  /* 0x0000000000017941 */ /* 0x000fea0003800000 */
.L_x_3265:
        /* <DEDUP_REMOVED lines=8> */
.L_x_3267:
[----:B------:R-:W-:Y:S01]  /*6f10*/  FADD.FTZ R17, R17, R12 ;  /* 0x0000000c11117221 */ /* 0x000fe20000010000 */
[----:B------:R-:W-:-:S04]  /*6f20*/  HFMA2.MMA R18, -RZ, RZ, 0, 2.384185791015625e-07 ;  /* 0x00000004ff127435 */ /* 0x000fc800000001ff */
[----:B------:R-:W-:Y:S01]  /*6f30*/  MOV R21, R17 ;  /* 0x0000001100157202 */ /* 0x000fe20000000f00 */
[----:B------:R-:W-:-:S07]  /*6f40*/  FADD.FTZ R20, R23, R0 ;  /* 0x0000000017147221 */ /* 0x000fce0000010000 */
[----:B------:R-:W-:Y:S05]  /*6f50*/  WARPSYNC.COLLECTIVE R16, `(.L_x_3268) ;  /* 0x0000000010087348 */ /* 0x000fea0003c00000 */
[----:B------:R0:W1:Y:S02]  /*6f60*/  SHFL.BFLY P2, R23, R21, R18, R19 ;  /* 0x0c00001215177389 */ /* 0x0000640000040013 */
[----:B01----:R-:W-:Y:S01]  /*6f70*/  ENDCOLLECTIVE ;  /* 0x000000000000791b */ /* 0x003fe20003800000 */
.L_x_3268:
[----:B------:R-:W-:Y:S02]  /*6f80*/  MOV R21, R20 ;  /* 0x0000001400157202 */ /* 0x000fe40000000f00 */
[----:B------:R-:W-:-:S07]  /*6f90*/  MOV R22, R23 ;  /* 0x0000001700167202 */ /* 0x000fce0000000f00 */
[----:B------:R-:W-:Y:S05]  /*6fa0*/  WARPSYNC.COLLECTIVE R16, `(.L_x_3269) ;  /* 0x0000000010087348 */ /* 0x000fea0003c00000 */
[----:B------:R0:W1:Y:S02]  /*6fb0*/  SHFL.BFLY P2, R23, R21, R18, R19 ;  /* 0x0c00001215177389 */ /* 0x0000640000040013 */
[----:B01----:R-:W-:Y:S01]  /*6fc0*/  ENDCOLLECTIVE ;  /* 0x000000000000791b */ /* 0x003fe20003800000 */
.L_x_3269:
[----:B------:R-:W-:Y:S01]  /*6fd0*/  FADD.FTZ R22, R17, R22 ;  /* 0x0000001611167221 */ /* 0x000fe20000010000 */
[----:B------:R-:W-:-:S03]  /*6fe0*/  HFMA2.MMA R18, -RZ, RZ, 0, 1.1920928955078125e-07 ;  /* 0x00000002ff127435 */ /* 0x000fc600000001ff */
[----:B------:R-:W-:Y:S02]  /*6ff0*/  IMAD.MOV.U32 R21, RZ, RZ, R22 ;  /* 0x000000ffff157224 */ /* 0x000fe400078e0016 */
[----:B------:R-:W-:-:S07]  /*7000*/  FADD.FTZ R0, R20, R23 ;  /* 0x0000001714007221 */ /* 0x000fce0000010000 */
[----:B------:R-:W-:Y:S05]  /*7010*/  WARPSYNC.COLLECTIVE R16, `(.L_x_3270) ;  /* 0x0000000010087348 */ /* 0x000fea0003c00000 */
[----:B------:R0:W1:Y:S02]  /*7020*/  SHFL.BFLY P2, R23, R21, R18, R19 ;  /* 0x0c00001215177389 */ /* 0x0000640000040013 */
[----:B01----:R-:W-:Y:S01]  /*7030*/  ENDCOLLECTIVE ;  /* 0x000000000000791b */ /* 0x003fe20003800000 */
.L_x_3270:
[----:B------:R-:W-:Y:S02]  /*7040*/  MOV R21, R0 ;  /* 0x0000000000157202 */ /* 0x000fe40000000f00 */
[----:B------:R-:W-:-:S07]  /*7050*/  MOV R25, R23 ;  /* 0x0000001700197202 */ /* 0x000fce0000000f00 */
[----:B------:R-:W-:Y:S05]  /*7060*/  WARPSYNC.COLLECTIVE R16, `(.L_x_3271) ;  /* 0x0000000010087348 */ /* 0x000fea0003c00000 */
[----:B------:R0:W1:Y:S02]  /*7070*/  SHFL.BFLY P2, R23, R21, R18, R19 ;  /* 0x0c00001215177389 */ /* 0x0000640000040013 */
[----:B01----:R-:W-:Y:S01]  /*7080*/  ENDCOLLECTIVE ;  /* 0x000000000000791b */ /* 0x003fe20003800000 */
.L_x_3271:
[----:B------:R-:W-:Y:S01]  /*7090*/  FADD.FTZ R25, R22, R25 ;  /* 0x0000001916197221 */ /* 0x000fe20000010000 */
[----:B------:R-:W-:-:S04]  /*70a0*/  HFMA2.MMA R18, -RZ, RZ, 0, 5.9604644775390625e-08 ;  /* 0x00000001ff127435 */ /* 0x000fc800000001ff */
[----:B------:R-:W-:Y:S01]  /*70b0*/  MOV R21, R25 ;  /* 0x0000001900157202 */ /* 0x000fe20000000f00 */
[----:B------:R-:W-:-:S07]  /*70c0*/  FADD.FTZ R12, R0, R23 ;  /* 0x00000017000c7221 */ /* 0x000fce0000010000 */
[----:B------:R-:W-:Y:S05]  /*70d0*/  WARPSYNC.COLLECTIVE R16, `(.L_x_3272) ;  /* 0x0000000010087348 */ /* 0x000fea0003c00000 */
[----:B------:R0:W1:Y:S02]  /*70e0*/  SHFL.BFLY P2, R23, R21, R18, R19 ;  /* 0x0c00001215177389 */ /* 0x0000640000040013 */
[----:B01----:R-:W-:Y:S01]  /*70f0*/  ENDCOLLECTIVE ;  /* 0x000000000000791b */ /* 0x003fe20003800000 */
.L_x_3272:
[----:B------:R-:W-:Y:S01]  /*7100*/  IMAD.MOV.U32 R21, RZ, RZ, R12 ;  /* 0x000000ffff157224 */ /* 0x000fe200078e000c */
[----:B------:R-:W-:-:S07]  /*7110*/  MOV R24, R23 ;  /* 0x0000001700187202 */ /* 0x000fce0000000f00 */
[----:B------:R-:W-:Y:S05]  /*7120*/  WARPSYNC.COLLECTIVE R16, `(.L_x_3273) ;  /* 0x0000000010087348 */ /* 0x000fea0003c00000 */
[----:B------:R0:W1:Y:S02]  /*7130*/  SHFL.BFLY P2, R23, R21, R18, R19 ;  /* 0x0c00001215177389 */ /* 0x0000640000040013 */
[----:B01----:R-:W-:Y:S01]  /*7140*/  ENDCOLLECTIVE ;  /* 0x000000000000791b */ /* 0x003fe20003800000 */
.L_x_3273:
[----:B------:R-:W-:Y:S01]  /*7150*/  FADD.FTZ R24, R25, R24 ;  /* 0x0000001819187221 */ /* 0x000fe20000010000 */
[----:B------:R-:W-:Y:S06]  /*7160*/  BRA `(.L_x_3274) ;  /* 0xffffffe800bc7947 */ /* 0x000fec000383ffff */
.L_x_3253:
        /* <DEDUP_REMOVED lines=8> */
.L_x_3276:
[----:B------:R-:W-:Y:S05]  /*71f0*/  BSYNC B1 ;  /* 0x0000000000017941 */ /* 0x000fea0003800000 */
.L_x_3275:
        /* <DEDUP_REMOVED lines=8> */
.L_x_3277:
[----:B------:R-:W-:Y:S01]  /*7280*/  FADD.FTZ R17, R17, R12 ;  /* 0x0000000c11117221 */ /* 0x000fe20000010000 */
[----:B------:R-:W-:-:S04]  /*7290*/  HFMA2.MMA R18, -RZ, RZ, 0, 2.384185791015625e-07 ;  /* 0x00000004ff127435 */ /* 0x000fc800000001ff */
[----:B------:R-:W-:Y:S01]  /*72a0*/  MOV R21, R17 ;  /* 0x0000001100157202 */ /* 0x000fe20000000f00 */
[----:B------:R-:W-:-:S07]  /*72b0*/  FADD.FTZ R20, R23, R0 ;  /* 0x0000000017147221 */ /* 0x000fce0000010000 */
[----:B------:R-:W-:Y:S05]  /*72c0*/  WARPSYNC.COLLECTIVE R16, `(.L_x_3278) ;  /* 0x0000000010087348 */ /* 0x000fea0003c00000 */
[----:B------:R0:W1:Y:S02]  /*72d0*/  SHFL.BFLY P2, R23, R21, R18, R19 ;  /* 0x0c00001215177389 */ /* 0x0000640000040013 */
[----:B01----:R-:W-:Y:S01]  /*72e0*/  ENDCOLLECTIVE ;  /* 0x000000000000791b */ /* 0x003fe20003800000 */
.L_x_3278:
[----:B------:R-:W-:Y:S02]  /*72f0*/  MOV R21, R20 ;  /* 0x0000001400157202 */ /* 0x000fe40000000f00 */
[----:B------:R-:W-:-:S07]  /*7300*/  MOV R22, R23 ;  /* 0x0000001700167202 */ /* 0x000fce0000000f00 */
[----:B------:R-:W-:Y:S05]  /*7310*/  WARPSYNC.COLLECTIVE R16, `(.L_x_3279) ;  /* 0x0000000010087348 */ /* 0x000fea0003c00000 */
[----:B------:R0:W1:Y:S02]  /*7320*/  SHFL.BFLY P2, R23, R21, R18, R19 ;  /* 0x0c00001215177389 */ /* 0x0000640000040013 */
[----:B01----:R-:W-:Y:S01]  /*7330*/  ENDCOLLECTIVE ;  /* 0x000000000000791b */ /* 0x003fe20003800000 */
.L_x_3279:
[----:B------:R-:W-:Y:S01]  /*7340*/  FADD.FTZ R22, R17, R22 ;  /* 0x0000001611167221 */ /* 0x000fe20000010000 */
[----:B------:R-:W-:-:S03]  /*7350*/  HFMA2.MMA R18, -RZ, RZ, 0, 1.1920928955078125e-07 ;  /* 0x00000002ff127435 */ /* 0x000fc600000001ff */
[----:B------:R-:W-:Y:S02]  /*7360*/  IMAD.MOV.U32 R21, RZ, RZ, R22 ;  /* 0x000000ffff157224 */ /* 0x000fe400078e0016 */
[----:B------:R-:W-:-:S07]  /*7370*/  FADD.FTZ R0, R20, R23 ;  /* 0x0000001714007221 */ /* 0x000fce0000010000 */
[----:B------:R-:W-:Y:S05]  /*7380*/  WARPSYNC.COLLECTIVE R16, `(.L_x_3280) ;  /* 0x0000000010087348 */ /* 0x000fea0003c00000 */
[----:B------:R0:W1:Y:S02]  /*7390*/  SHFL.BFLY P2, R23, R21, R18, R19 ;  /* 0x0c00001215177389 */ /* 0x0000640000040013 */
[----:B01----:R-:W-:Y:S01]  /*73a0*/  ENDCOLLECTIVE ;  /* 0x000000000000791b */ /* 0x003fe20003800000 */
.L_x_3280:
[----:B------:R-:W-:Y:S02]  /*73b0*/  MOV R21, R0 ;  /* 0x0000000000157202 */ /* 0x000fe40000000f00 */
[----:B------:R-:W-:-:S07]  /*73c0*/  MOV R25, R23 ;  /* 0x0000001700197202 */ /* 0x000fce0000000f00 */
[----:B------:R-:W-:Y:S05]  /*73d0*/  WARPSYNC.COLLECTIVE R16, `(.L_x_3281) ;  /* 0x0000000010087348 */ /* 0x000fea0003c00000 */
[----:B------:R0:W1:Y:S02]  /*73e0*/  SHFL.BFLY P2, R23, R21, R18, R19 ;  /* 0x0c00001215177389 */ /* 0x0000640000040013 */
[----:B01----:R-:W-:Y:S01]  /*73f0*/  ENDCOLLECTIVE ;  /* 0x000000000000791b */ /* 0x003fe20003800000 */
.L_x_3281:
[----:B------:R-:W-:Y:S01]  /*7400*/  FADD.FTZ R25, R22, R25 ;  /* 0x0000001916197221 */ /* 0x000fe20000010000 */
[----:B------:R-:W-:-:S04]  /*7410*/  HFMA2.MMA R18, -RZ, RZ, 0, 5.9604644775390625e-08 ;  /* 0x00000001ff127435 */ /* 0x000fc800000001ff */
[----:B------:R-:W-:Y:S01]  /*7420*/  MOV R21, R25 ;  /* 0x0000001900157202 */ /* 0x000fe20000000f00 */
[----:B------:R-:W-:-:S07]  /*7430*/  FADD.FTZ R12, R0, R23 ;  /* 0x00000017000c7221 */ /* 0x000fce0000010000 */
[----:B------:R-:W-:Y:S05]  /*7440*/  WARPSYNC.COLLECTIVE R16, `(.L_x_3282) ;  /* 0x0000000010087348 */ /* 0x000fea0003c00000 */
[----:B------:R0:W1:Y:S02]  /*7450*/  SHFL.BFLY P2, R23, R21, R18, R19 ;  /* 0x0c00001215177389 */ /* 0x0000640000040013 */
[----:B01----:R-:W-:Y:S01]  /*7460*/  ENDCOLLECTIVE ;  /* 0x000000000000791b */ /* 0x003fe20003800000 */
.L_x_3282:
[----:B------:R-:W-:Y:S01]  /*7470*/  IMAD.MOV.U32 R21, RZ, RZ, R12 ;  /* 0x000000ffff157224 */ /* 0x000fe200078e000c */
[----:B------:R-:W-:-:S07]  /*7480*/  MOV R24, R23 ;  /* 0x0000001700187202 */ /* 0x000fce0000000f00 */
[----:B------:R-:W-:Y:S05]  /*7490*/  WARPSYNC.COLLECTIVE R16, `(.L_x_3283) ;  /* 0x0000000010087348 */ /* 0x000fea0003c00000 */
[----:B------:R0:W1:Y:S02]  /*74a0*/  SHFL.BFLY P2, R23, R21, R18, R19 ;  /* 0x0c00001215177389 */ /* 0x0000640000040013 */
[----:B01----:R-:W-:Y:S01]  /*74b0*/  ENDCOLLECTIVE ;  /* 0x000000000000791b */ /* 0x003fe20003800000 */
.L_x_3283:
[----:B------:R-:W-:Y:S01]  /*74c0*/  FADD.FTZ R24, R25, R24 ;  /* 0x0000001819187221 */ /* 0x000fe20000010000 */
[----:B------:R-:W-:Y:S06]  /*74d0*/  BRA `(.L_x_3284) ;  /* 0xffffffe800847947 */ /* 0x000fec000383ffff */
.L_x_3254:
[----:B------:R-:W-:Y:S01]  /*74e0*/  BSSY B0, `(.L_x_3285) ;  /* 0x0000008000007945 */ /* 0x000fe20003800000 */
[----:B-1----:R-:W-:Y:S02]  /*74f0*/  MOV R21, R11 ;  /* 0x0000000b00157202 */ /* 0x002fe40000000f00 */
[----:B------:R-:W-:Y:S02]  /*7500*/  MOV R18, 0x8 ;  /* 0x0000000800127802 */ /* 0x000fe40000000f00 */
[----:B------:R-:W-:Y:S02]  /*7510*/  MOV R19, 0x101f ;  /* 0x0000101f00137802 */ /* 0x000fe40000000f00 */
[----:B------:R-:W-:-:S07]  /*7520*/  MOV R16, 0xffff ;  /* 0x0000ffff00107802 */ /* 0x000fce0000000f00 */
[----:B0-2---:R-:W-:Y:S05]  /*7530*/  WARPSYNC.COLLECTIVE R16, `(.L_x_3286) ;  /* 0x0000000010087348 */ /* 0x005fea0003c00000 */
[----:B------:R1:W3:Y:S02]  /*7540*/  SHFL.BFLY P2, R23, R21, R18, R19 ;  /* 0x0c00001215177389 */ /* 0x0002e40000040013 */
[----:B0123--:R-:W-:Y:S01]  /*7550*/  ENDCOLLECTIVE ;  /* 0x000000000000791b */ /* 0x00ffe20003800000 */
.L_x_3286:
[----:B------:R-:W-:Y:S05]  /*7560*/  BSYNC B0 ;  /* 0x0000000000007941 */ /* 0x000fea0003800000 */
.L_x_3285:
        /* <DEDUP_REMOVED lines=9> */
.L_x_3287:
[----:B------:R-:W-:Y:S01]  /*7600*/  FADD.FTZ R10, R10, R11 ;  /* 0x0000000b0a0a7221 */ /* 0x000fe20000010000 */
[----:B------:R-:W-:-:S04]  /*7610*/  HFMA2.MMA R18, -RZ, RZ, 0, 2.384185791015625e-07 ;  /* 0x00000004ff127435 */ /* 0x000fc800000001ff */
[----:B------:R-:W-:Y:S02]  /*7620*/  MOV R21, R10 ;  /* 0x0000000a00157202 */ /* 0x000fe40000000f00 */
[----:B------:R-:W-:-:S07]  /*7630*/  MOV R15, R23 ;  /* 0x00000017000f7202 */ /* 0x000fce0000000f00 */
[----:B------:R-:W-:Y:S05]  /*7640*/  WARPSYNC.COLLECTIVE R16, `(.L_x_3288) ;  /* 0x0000000010087348 */ /* 0x000fea0003c00000 */
[----:B------:R0:W1:Y:S02]  /*7650*/  SHFL.BFLY P2, R23, R21, R18, R19 ;  /* 0x0c00001215177389 */ /* 0x0000640000040013 */
[----:B01----:R-:W-:Y:S01]  /*7660*/  ENDCOLLECTIVE ;  /* 0x000000000000791b */ /* 0x003fe20003800000 */
.L_x_3288:
[----:B------:R-:W-:-:S04]  /*7670*/  FADD.FTZ R24, R15, R0 ;  /* 0x000000000f187221 */ /* 0x000fc80000010000 */
[----:B------:R-:W-:Y:S01]  /*7680*/  IMAD.MOV.U32 R21, RZ, RZ, R24 ;  /* 0x000000ffff157224 */ /* 0x000fe200078e0018 */
[----:B------:R-:W-:-:S07]  /*7690*/  MOV R25, R23 ;  /* 0x0000001700197202 */ /* 0x000fce0000000f00 */
[----:B------:R-:W-:Y:S05]  /*76a0*/  WARPSYNC.COLLECTIVE R16, `(.L_x_3289) ;  /* 0x0000000010087348 */ /* 0x000fea0003c00000 */
[----:B------:R0:W1:Y:S02]  /*76b0*/  SHFL.BFLY P2, R23, R21, R18, R19 ;  /* 0x0c00001215177389 */ /* 0x0000640000040013 */
[----:B01----:R-:W-:Y:S01]  /*76c0*/  ENDCOLLECTIVE ;  /* 0x000000000000791b */ /* 0x003fe20003800000 */
.L_x_3289:
[----:B------:R-:W-:Y:S01]  /*76d0*/  FADD.FTZ R11, R10, R25 ;  /* 0x000000190a0b7221 */ /* 0x000fe20000010000 */
[----:B------:R-:W-:-:S04]  /*76e0*/  HFMA2.MMA R18, -RZ, RZ, 0, 1.1920928955078125e-07 ;  /* 0x00000002ff127435 */ /* 0x000fc800000001ff */
[----:B------:R-:W-:Y:S02]  /*76f0*/  MOV R21, R11 ;  /* 0x0000000b00157202 */ /* 0x000fe40000000f00 */
[----:B------:R-:W-:-:S07]  /*7700*/  MOV R17, R23 ;  /* 0x0000001700117202 */ /* 0x000fce0000000f00 */
[----:B------:R-:W-:Y:S05]  /*7710*/  WARPSYNC.COLLECTIVE R16, `(.L_x_3290) ;  /* 0x0000000010087348 */ /* 0x000fea0003c00000 */
[----:B------:R0:W1:Y:S02]  /*7720*/  SHFL.BFLY P2, R23, R21, R18, R19 ;  /* 0x0c00001215177389 */ /* 0x0000640000040013 */
[----:B01----:R-:W-:Y:S01]  /*7730*/  ENDCOLLECTIVE ;  /* 0x000000000000791b */ /* 0x003fe20003800000 */
.L_x_3290:
        /* <DEDUP_REMOVED lines=8> */
.L_x_3291:
[----:B------:R-:W-:Y:S02]  /*77c0*/  FADD.FTZ R32, R11, R32 ;  /* 0x000000200b207221 */ /* 0x000fe40000010000 */
[----:B------:R-:W0:Y:S01]  /*77d0*/  @!P1 LDC.64 R10, c[0x0][0x218] ;  /* 0x00008600ff0a9b82 */ /* 0x000e220000000a00 */
[----:B------:R-:W-:Y:S01]  /*77e0*/  HFMA2.MMA R18, -RZ, RZ, 0, 5.9604644775390625e-08 ;  /* 0x00000001ff127435 */ /* 0x000fe200000001ff */
[----:B------:R-:W-:Y:S01]  /*77f0*/  IMAD.MOV.U32 R21, RZ, RZ, R32 ;  /* 0x000000ffff157224 */ /* 0x000fe200078e0020 */
[----:B------:R-:W-:-:S09]  /*7800*/  MOV R14, R23 ;  /* 0x00000017000e7202 */ /* 0x000fd20000000f00 */
[----:B0-----:R-:W-:Y:S05]  /*7810*/  WARPSYNC.COLLECTIVE R16, `(.L_x_3292) ;  /* 0x0000000010087348 */ /* 0x001fea0003c00000 */
[----:B------:R1:W2:Y:S02]  /*7820*/  SHFL.BFLY P2, R23, R21, R18, R19 ;  /* 0x0c00001215177389 */ /* 0x0002a40000040013 */
[----:B012---:R-:W-:Y:S01]  /*7830*/  ENDCOLLECTIVE ;  /* 0x000000000000791b */ /* 0x007fe20003800000 */
.L_x_3292:
        /* <DEDUP_REMOVED lines=8> */
[----:B------:R-:W-:Y:S01]  /*78c0*/  @!P1 F2FP.F16.F32.PACK_AB R23, RZ, R23 ;  /* 0x00000017ff17923e */ /* 0x000fe200000000ff */
[----:B------:R0:W1:Y:S03]  /*78d0*/  @P0 LDS R14, [R20] ;  /* 0x00000000140e0984 */ /* 0x0000660000000800 */
[----:B------:R-:W-:Y:S01]  /*78e0*/  PRMT R15, R23, 0x7610, R15 ;  /* 0x00007610170f7816 */ /* 0x000fe2000000000f */
[----:B------:R0:W2:Y:S06]  /*78f0*/  @P0 LDS R25, [R20+0x780] ;  /* 0x0007800014190984 */ /* 0x0000ac0000000800 */
[----:B012---:R-:W-:Y:S05]  /*7900*/  WARPSYNC.COLLECTIVE R16, `(.L_x_3293) ;  /* 0x0000000010087348 */ /* 0x007fea0003c00000 */
[----:B------:R3:W4:Y:S02]  /*7910*/  SHFL.BFLY P2, R23, R21, R18, R19 ;  /* 0x0c00001215177389 */ /* 0x0007240000040013 */
[----:B01234-:R-:W-:Y:S01]  /*7920*/  ENDCOLLECTIVE ;  /* 0x000000000000791b */ /* 0x01ffe20003800000 */
.L_x_3293:
[----:B------:R-:W-:Y:S01]  /*7930*/  HFMA2.MMA R20, -RZ, RZ, 0, 0 ;  /* 0x00000000ff147435 */ /* 0x000fe200000001ff */
[----:B------:R0:W-:Y:S01]  /*7940*/  @!P1 STG.E.U16 desc[UR12][R10.64], R15 ;  /* 0x0000000f0a009986 */ /* 0x0001e2000c10150c */
[----:B------:R-:W-:Y:S01]  /*7950*/  HFMA2.MMA R18, -RZ, RZ, 0, 4.76837158203125e-07 ;  /* 0x00000008ff127435 */ /* 0x000fe200000001ff */
[----:B0-----:R-:W0:Y:S01]  /*7960*/  @!P1 LDC.64 R10, c[0x0][0x220] ;  /* 0x00008800ff0a9b82 */ /* 0x001e220000000a00 */
[----:B------:R-:W-:Y:S02]  /*7970*/  @P0 IADD3 R15, R12, 0x3c, RZ ;  /* 0x0000003c0c0f0810 */ /* 0x000fe40007ffe0ff */
[----:B------:R-:W-:-:S05]  /*7980*/  MOV R32, R23 ;  /* 0x0000001700207202 */ /* 0x000fca0000000f00 */
[----:B------:R-:W-:Y:S01]  /*7990*/  FADD.FTZ R32, R21, R32 ;  /* 0x0000002015207221 */ /* 0x000fe20000010000 */
[----:B------:R-:W-:-:S04]  /*79a0*/  @P0 MOV R24, R14 ;  /* 0x0000000e00180202 */ /* 0x000fc80000000f00 */
[----:B------:R-:W-:Y:S02]  /*79b0*/  MOV R21, R24 ;  /* 0x0000001800157202 */ /* 0x000fe40000000f00 */
[----:B------:R-:W-:-:S07]  /*79c0*/  @P0 MOV R20, R25 ;  /* 0x0000001900140202 */ /* 0x000fce0000000f00 */
[----:B0-----:R-:W-:Y:S05]  /*79d0*/  WARPSYNC.COLLECTIVE R16, `(.L_x_3294) ;  /* 0x0000000010087348 */ /* 0x001fea0003c00000 */
[----:B------:R1:W2:Y:S02]  /*79e0*/  SHFL.BFLY P2, R23, R21, R18, R19 ;  /* 0x0c00001215177389 */ /* 0x0002a40000040013 */
[----:B012---:R-:W-:Y:S01]  /*79f0*/  ENDCOLLECTIVE ;  /* 0x000000000000791b */ /* 0x007fe20003800000 */
.L_x_3294:
[----:B------:R-:W-:Y:S01]  /*7a00*/  @!P1 IMAD.WIDE R10, R0, 0x2, R10 ;  /* 0x00000002000a9825 */ /* 0x000fe200078e020a */
[----:B------:R-:W-:-:S04]  /*7a10*/  @!P1 F2FP.F16.F32.PACK_AB R21, RZ, R32 ;  /* 0x00000020ff15923e */ /* 0x000fc800000000ff */
[----:B------:R-:W-:Y:S01]  /*7a20*/  PRMT R14, R21, 0x7610, R14 ;  /* 0x00007610150e7816 */ /* 0x000fe2000000000e */
[----:B------:R-:W-:-:S04]  /*7a30*/  IMAD.MOV.U32 R21, RZ, RZ, R20 ;  /* 0x000000ffff157224 */ /* 0x000fc800078e0014 */
[----:B------:R0:W-:Y:S01]  /*7a40*/  @!P1 STG.E.U16 desc[UR12][R10.64], R14 ;  /* 0x0000000e0a009986 */ /* 0x0001e2000c10150c */
[----:B------:R-:W-:-:S07]  /*7a50*/  MOV R33, R23 ;  /* 0x0000001700217202 */ /* 0x000fce0000000f00 */
[----:B0-----:R-:W-:Y:S05]  /*7a60*/  WARPSYNC.COLLECTIVE R16, `(.L_x_3295) ;  /* 0x0000000010087348 */ /* 0x001fea0003c00000 */
[----:B------:R1:W2:Y:S02]  /*7a70*/  SHFL.BFLY P2, R23, R21, R18, R19 ;  /* 0x0c00001215177389 */ /* 0x0002a40000040013 */
[----:B012---:R-:W-:Y:S01]  /*7a80*/  ENDCOLLECTIVE ;  /* 0x000000000000791b */ /* 0x007fe20003800000 */
.L_x_3295:
[----:B------:R-:W-:Y:S01]  /*7a90*/  FADD.FTZ R24, R33, R24 ;  /* 0x0000001821187221 */ /* 0x000fe20000010000 */
[----:B------:R-:W0:Y:S01]  /*7aa0*/  @!P1 LDC.64 R10, c[0x0][0x218] ;  /* 0x00008600ff0a9b82 */ /* 0x000e220000000a00 */
[----:B------:R-:W-:-:S03]  /*7ab0*/  HFMA2.MMA R18, -RZ, RZ, 0, 2.384185791015625e-07 ;  /* 0x00000004ff127435 */ /* 0x000fc600000001ff */
[----:B------:R-:W-:Y:S02]  /*7ac0*/  MOV R21, R24 ;  /* 0x0000001800157202 */ /* 0x000fe40000000f00 */
[----:B------:R-:W-:-:S07]  /*7ad0*/  MOV R22, R23 ;  /* 0x0000001700167202 */ /* 0x000fce0000000f00 */
[----:B0-----:R-:W-:Y:S05]  /*7ae0*/  WARPSYNC.COLLECTIVE R16, `(.L_x_3296) ;  /* 0x0000000010087348 */ /* 0x001fea0003c00000 */
[----:B------:R1:W2:Y:S02]  /*7af0*/  SHFL.BFLY P2, R23, R21, R18, R19 ;  /* 0x0c00001215177389 */ /* 0x0002a40000040013 */
[----:B012---:R-:W-:Y:S01]  /*7b00*/  ENDCOLLECTIVE ;  /* 0x000000000000791b */ /* 0x007fe20003800000 */
.L_x_3296:
        /* <DEDUP_REMOVED lines=13> */
.L_x_3297:
[----:B------:R-:W-:Y:S01]  /*7be0*/  FADD.FTZ R24, R24, R25 ;  /* 0x0000001918187221 */ /* 0x000fe20000010000 */
[----:B------:R-:W-:-:S03]  /*7bf0*/  HFMA2.MMA R18, -RZ, RZ, 0, 1.1920928955078125e-07 ;  /* 0x00000002ff127435 */ /* 0x000fc600000001ff */
[----:B------:R-:W-:Y:S01]  /*7c00*/  IMAD.MOV.U32 R21, RZ, RZ, R24 ;  /* 0x000000ffff157224 */ /* 0x000fe200078e0018 */
[----:B------:R-:W-:-:S07]  /*7c10*/  MOV R25, R23 ;  /* 0x0000001700197202 */ /* 0x000fce0000000f00 */
[----:B------:R-:W-:Y:S05]  /*7c20*/  WARPSYNC.COLLECTIVE R16, `(.L_x_3298) ;  /* 0x0000000010087348 */ /* 0x000fea0003c00000 */
[----:B------:R0:W1:Y:S02]  /*7c30*/  SHFL.BFLY P2, R23, R21, R18, R19 ;  /* 0x0c00001215177389 */ /* 0x0000640000040013 */
[----:B01----:R-:W-:Y:S01]  /*7c40*/  ENDCOLLECTIVE ;  /* 0x000000000000791b */ /* 0x003fe20003800000 */
.L_x_3298:
        /* <DEDUP_REMOVED lines=8> */
.L_x_3299:
[----:B------:R-:W-:Y:S01]  /*7cd0*/  MOV R21, R24 ;  /* 0x0000001800157202 */ /* 0x000fe20000000f00 */
[----:B------:R-:W-:Y:S01]  /*7ce0*/  IMAD.MOV.U32 R18, RZ, RZ, 0x1 ;  /* 0x00000001ff127424 */ /* 0x000fe200078e00ff */
[----:B------:R-:W-:-:S07]  /*7cf0*/  MOV R20, R23 ;  /* 0x0000001700147202 */ /* 0x000fce0000000f00 */
[----:B------:R-:W-:Y:S05]  /*7d00*/  WARPSYNC.COLLECTIVE R16, `(.L_x_3300) ;  /* 0x0000000010087348 */ /* 0x000fea0003c00000 */
[----:B------:R0:W1:Y:S02]  /*7d10*/  SHFL.BFLY P2, R23, R21, R18, R19 ;  /* 0x0c00001215177389 */ /* 0x0000640000040013 */
[----:B01----:R-:W-:Y:S01]  /*7d20*/  ENDCOLLECTIVE ;  /* 0x000000000000791b */ /* 0x003fe20003800000 */
.L_x_3300:
        /* <DEDUP_REMOVED lines=10> */
.L_x_3301:
[----:B------:R-:W0:Y:S01]  /*7dd0*/  @!P1 LDC.64 R10, c[0x0][0x220] ;  /* 0x00008800ff0a9b82 */ /* 0x000e220000000a00 */
[----:B------:R-:W-:Y:S01]  /*7de0*/  HFMA2.MMA R18, -RZ, RZ, 0, 4.76837158203125e-07 ;  /* 0x00000008ff127435 */ /* 0x000fe200000001ff */
[----:B------:R-:W-:Y:S01]  /*7df0*/  FADD.FTZ R20, R14, R23 ;  /* 0x000000170e147221 */ /* 0x000fe20000010000 */
[----:B------:R-:W-:Y:S02]  /*7e00*/  CS2R R14, SRZ ;  /* 0x00000000000e7805 */ /* 0x000fe4000001ff00 */
[----:B------:R-:W-:Y:S01]  /*7e10*/  @P0 IMAD.MOV.U32 R14, RZ, RZ, R22 ;  /* 0x000000ffff0e0224 */ /* 0x000fe200078e0016 */
[----:B------:R-:W-:-:S04]  /*7e20*/  @P0 MOV R15, R17 ;  /* 0x00000011000f0202 */ /* 0x000fc80000000f00 */
[----:B------:R-:W-:Y:S01]  /*7e30*/  MOV R21, R14 ;  /* 0x0000000e00157202 */ /* 0x000fe20000000f00 */
[----:B0-----:R-:W-:-:S07]  /*7e40*/  @!P1 IMAD.WIDE R10, R0, 0x2, R10 ;  /* 0x00000002000a9825 */ /* 0x001fce00078e020a */
[----:B------:R-:W-:Y:S05]  /*7e50*/  WARPSYNC.COLLECTIVE R16, `(.L_x_3302) ;  /* 0x0000000010087348 */ /* 0x000fea0003c00000 */
[----:B------:R0:W1:Y:S02]  /*7e60*/  SHFL.BFLY P2, R23, R21, R18, R19 ;  /* 0x0c00001215177389 */ /* 0x0000640000040013 */
[----:B01----:R-:W-:Y:S01]  /*7e70*/  ENDCOLLECTIVE ;  /* 0x000000000000791b */ /* 0x003fe20003800000 */
.L_x_3302:
        /* <DEDUP_REMOVED lines=10> */
.L_x_3303:
[----:B------:R0:W-:Y:S01]  /*7f20*/  @!P1 STG.E.U16 desc[UR12][R10.64+0x3c], R20 ;  /* 0x00003c140a009986 */ /* 0x0001e2000c10150c */
[----:B------:R-:W-:Y:S01]  /*7f30*/  HFMA2.MMA R18, -RZ, RZ, 0, 2.384185791015625e-07 ;  /* 0x00000004ff127435 */ /* 0x000fe200000001ff */
[----:B------:R-:W-:Y:S02]  /*7f40*/  MOV R21, R22 ;  /* 0x0000001600157202 */ /* 0x000fe40000000f00 */
[----:B0-----:R-:W-:Y:S02]  /*7f50*/  @P0 IADD3 R10, R12, 0x5a, RZ ;  /* 0x0000005a0c0a0810 */ /* 0x001fe40007ffe0ff */
[----:B------:R-:W-:-:S04]  /*7f60*/  @P0 SHF.L.U32 R11, R5, 0x1, RZ ;  /* 0x00000001050b0819 */ /* 0x000fc800000006ff */
[----:B------:R-:W-:Y:S01]  /*7f70*/  @P0 LOP3.LUT R10, R10, R11, RZ, 0x3c, !PT ;  /* 0x0000000b0a0a0212 */ /* 0x000fe200078e3cff */
[----:B------:R-:W-:Y:S01]  /*7f80*/  IMAD.MOV.U32 R17, RZ, RZ, R23 ;  /* 0x000000ffff117224 */ /* 0x000fe200078e0017 */
[----:B------:R-:W-:-:S07]  /*7f90*/  @P0 LEA R11, R5, UR4, 0x7 ;  /* 0x00000004050b0c11 */ /* 0x000fce000f8e38ff */
[----:B------:R-:W-:Y:S05]  /*7fa0*/  WARPSYNC.COLLECTIVE R16, `(.L_x_3304) ;  /* 0x0000000010087348 */ /* 0x000fea0003c00000 */
[----:B------:R0:W1:Y:S02]  /*7fb0*/  SHFL.BFLY P2, R23, R21, R18, R19 ;  /* 0x0c00001215177389 */ /* 0x0000640000040013 */
[----:B01----:R-:W-:Y:S01]  /*7fc0*/  ENDCOLLECTIVE ;  /* 0x000000000000791b */ /* 0x003fe20003800000 */
.L_x_3304:
[----:B------:R-:W-:-:S05]  /*7fd0*/  FADD.FTZ R17, R17, R15 ;  /* 0x0000000f11117221 */ /* 0x000fca0000010000 */
[----:B------:R-:W-:Y:S02]  /*7fe0*/  MOV R21, R17 ;  /* 0x0000001100157202 */ /* 0x000fe40000000f00 */
[----:B------:R-:W-:-:S05]  /*7ff0*/  MOV R16, R23 ;  /* 0x0000001700107202 */ /* 0x000fca0000000f00 */
[----:B------:R-:W-:Y:S01]  /*8000*/  FADD.FTZ R34, R22, R16 ;  /* 0x0000001016227221 */ /* 0x000fe20000010000 */
[----:B------:R-:W-:-:S07]  /*8010*/  MOV R16, 0xffff ;  /* 0x0000ffff00107802 */ /* 0x000fce0000000f00 */
[----:B------:R-:W-:Y:S05]  /*8020*/  WARPSYNC.COLLECTIVE R16, `(.L_x_3305) ;  /* 0x0000000010087348 */ /* 0x000fea0003c00000 */
[----:B------:R0:W1:Y:S02]  /*8030*/  SHFL.BFLY P2, R23, R21, R18, R19 ;  /* 0x0c00001215177389 */ /* 0x0000640000040013 */
[----:B01----:R-:W-:Y:S01]  /*8040*/  ENDCOLLECTIVE ;  /* 0x000000000000791b */ /* 0x003fe20003800000 */
.L_x_3305:
[----:B------:R-:W-:Y:S01]  /*8050*/  HFMA2.MMA R18, -RZ, RZ, 0, 1.1920928955078125e-07 ;  /* 0x00000002ff127435 */ /* 0x000fe200000001ff */
[----:B------:R-:W-:Y:S01]  /*8060*/  IMAD.MOV.U32 R21, RZ, RZ, R34 ;  /* 0x000000ffff157224 */ /* 0x000fe200078e0022 */
[----:B------:R-:W-:-:S09]  /*8070*/  MOV R33, R23 ;  /* 0x0000001700217202 */ /* 0x000fd20000000f00 */
[----:B------:R-:W-:Y:S05]  /*8080*/  WARPSYNC.COLLECTIVE R16, `(.L_x_3306) ;  /* 0x0000000010087348 */ /* 0x000fea0003c00000 */
[----:B------:R0:W1:Y:S02]  /*8090*/  SHFL.BFLY P2, R23, R21, R18, R19 ;  /* 0x0c00001215177389 */ /* 0x0000640000040013 */
[----:B01----:R-:W-:Y:S01]  /*80a0*/  ENDCOLLECTIVE ;  /* 0x000000000000791b */ /* 0x003fe20003800000 */
.L_x_3306:
        /* <DEDUP_REMOVED lines=8> */
.L_x_3307:
[----:B------:R-:W-:Y:S01]  /*8130*/  MOV R21, R20 ;  /* 0x0000001400157202 */ /* 0x000fe20000000f00 */
[----:B------:R-:W-:Y:S01]  /*8140*/  IMAD.MOV.U32 R18, RZ, RZ, 0x1 ;  /* 0x00000001ff127424 */ /* 0x000fe200078e00ff */
[----:B------:R-:W-:-:S07]  /*8150*/  MOV R15, R23 ;  /* 0x00000017000f7202 */ /* 0x000fce0000000f00 */
[----:B------:R-:W-:Y:S05]  /*8160*/  WARPSYNC.COLLECTIVE R16, `(.L_x_3308) ;  /* 0x0000000010087348 */ /* 0x000fea0003c00000 */
[----:B------:R0:W1:Y:S02]  /*8170*/  SHFL.BFLY P2, R23, R21, R18, R19 ;  /* 0x0c00001215177389 */ /* 0x0000640000040013 */
[----:B01----:R-:W-:Y:S01]  /*8180*/  ENDCOLLECTIVE ;  /* 0x000000000000791b */ /* 0x003fe20003800000 */
.L_x_3308:
        /* <DEDUP_REMOVED lines=10> */
[----:B0-----:R-:W-:Y:S02]  /*8230*/  @P0 MOV R14, R19 ;  /* 0x00000013000e0202 */ /* 0x001fe40000000f00 */
[----:B------:R-:W-:Y:S01]  /*8240*/  MOV R19, 0x101f ;  /* 0x0000101f00137802 */ /* 0x000fe20000000f00 */
        /* <DEDUP_REMOVED lines=8> */
.L_x_3309:
[----:B------:R-:W-:Y:S01]  /*82d0*/  HFMA2.MMA R18, -RZ, RZ, 0, 4.76837158203125e-07 ;  /* 0x00000008ff127435 */ /* 0x000fe200000001ff */
[----:B------:R-:W-:Y:S01]  /*82e0*/  IMAD.MOV.U32 R21, RZ, RZ, R14 ;  /* 0x000000ffff157224 */ /* 0x000fe200078e000e */
[----:B------:R-:W-:-:S09]  /*82f0*/  MOV R22, R23 ;  /* 0x0000001700167202 */ /* 0x000fd20000000f00 */
[----:B------:R-:W-:Y:S05]  /*8300*/  WARPSYNC.COLLECTIVE R16, `(.L_x_3310) ;  /* 0x0000000010087348 */ /* 0x000fea0003c00000 */
[----:B------:R0:W1:Y:S02]  /*8310*/  SHFL.BFLY P2, R23, R21, R18, R19 ;  /* 0x0c00001215177389 */ /* 0x0000640000040013 */
[----:B01----:R-:W-:Y:S01]  /*8320*/  ENDCOLLECTIVE ;  /* 0x000000000000791b */ /* 0x003fe20003800000 */
.L_x_3310:
[----:B------:R-:W-:Y:S01]  /*8330*/  FADD.FTZ R12, R12, R22 ;  /* 0x000000160c0c7221 */ /* 0x000fe20000010000 */
[----:B------:R-:W-:Y:S02]  /*8340*/  MOV R21, R15 ;  /* 0x0000000f00157202 */ /* 0x000fe40000000f00 */
[----:B------:R-:W-:-:S07]  /*8350*/  MOV R32, R23 ;  /* 0x0000001700207202 */ /* 0x000fce0000000f00 */
[----:B------:R-:W-:Y:S05]  /*8360*/  WARPSYNC.COLLECTIVE R16, `(.L_x_3311) ;  /* 0x0000000010087348 */ /* 0x000fea0003c00000 */
[----:B------:R0:W1:Y:S02]  /*8370*/  SHFL.BFLY P2, R23, R21, R18, R19 ;  /* 0x0c00001215177389 */ /* 0x0000640000040013 */
[----:B01----:R-:W-:Y:S01]  /*8380*/  ENDCOLLECTIVE ;  /* 0x000000000000791b */ /* 0x003fe20003800000 */
.L_x_3311:
[----:B------:R-:W-:-:S05]  /*8390*/  FADD.FTZ R32, R32, R14 ;  /* 0x0000000e20207221 */ /* 0x000fca0000010000 */
[----:B------:R-:W-:Y:S02]  /*83a0*/  MOV R21, R32 ;  /* 0x0000002000157202 */ /* 0x000fe40000000f00 */
[----:B------:R-:W-:-:S05]  /*83b0*/  MOV R18, R23 ;  /* 0x0000001700127202 */ /* 0x000fca0000000f00 */
[----:B------:R-:W-:Y:S01]  /*83c0*/  FADD.FTZ R17, R18, R15 ;  /* 0x0000000f12117221 */ /* 0x000fe20000010000 */
[----:B------:R-:W-:Y:S01]  /*83d0*/  HFMA2.MMA R18, -RZ, RZ, 0, 2.384185791015625e-07 ;  /* 0x00000004ff127435 */ /* 0x000fe200000001ff */
[----:B------:R-:W0:Y:S10]  /*83e0*/  @!P1 LDC.64 R14, c[0x0][0x220] ;  /* 0x00008800ff0e9b82 */ /* 0x000e340000000a00 */
[----:B0-----:R-:W-:Y:S05]  /*83f0*/  WARPSYNC.COLLECTIVE R16, `(.L_x_3312) ;  /* 0x0000000010087348 */ /* 0x001fea0003c00000 */
[----:B------:R1:W2:Y:S02]  /*8400*/  SHFL.BFLY P2, R23, R21, R18, R19 ;  /* 0x0c00001215177389 */ /* 0x0002a40000040013 */
[----:B012---:R-:W-:Y:S01]  /*8410*/  ENDCOLLECTIVE ;  /* 0x000000000000791b */ /* 0x007fe20003800000 */
.L_x_3312:
[----:B------:R-:W-:Y:S01]  /*8420*/  MOV R21, R17 ;  /* 0x0000001100157202 */ /* 0x000fe20000000f00 */
[----:B------:R-:W-:-:S04]  /*8430*/  @!P1 IMAD.WIDE R14, R0, 0x2, R14 ;  /* 0x00000002000e9825 */ /* 0x000fc800078e020e */
[----:B------:R-:W-:-:S07]  /*8440*/  IMAD.MOV.U32 R33, RZ, RZ, R23 ;  /* 0x000000ffff217224 */ /* 0x000fce00078e0017 */
[----:B------:R-:W-:Y:S05]  /*8450*/  WARPSYNC.COLLECTIVE R16, `(.L_x_3313) ;  /* 0x0000000010087348 */ /* 0x000fea0003c00000 */
[----:B------:R0:W1:Y:S02]  /*8460*/  SHFL.BFLY P2, R23, R21, R18, R19 ;  /* 0x0c00001215177389 */ /* 0x0000640000040013 */
[----:B01----:R-:W-:Y:S01]  /*8470*/  ENDCOLLECTIVE ;  /* 0x000000000000791b */ /* 0x003fe20003800000 */
.L_x_3313:
[----:B------:R-:W-:Y:S01]  /*8480*/  FADD.FTZ R25, R32, R33 ;  /* 0x0000002120197221 */ /* 0x000fe20000010000 */
[----:B------:R-:W-:-:S04]  /*8490*/  HFMA2.MMA R18, -RZ, RZ, 0, 1.1920928955078125e-07 ;  /* 0x00000002ff127435 */ /* 0x000fc800000001ff */
[----:B------:R-:W-:Y:S02]  /*84a0*/  MOV R21, R25 ;  /* 0x0000001900157202 */ /* 0x000fe40000000f00 */
[----:B------:R-:W-:-:S05]  /*84b0*/  MOV R16, R23 ;  /* 0x0000001700107202 */ /* 0x000fca0000000f00 */
[----:B------:R-:W-:Y:S01]  /*84c0*/  FADD.FTZ R24, R17, R16 ;  /* 0x0000001011187221 */ /* 0x000fe20000010000 */
[----:B------:R-:W-:-:S07]  /*84d0*/  MOV R16, 0xffff ;  /* 0x0000ffff00107802 */ /* 0x000fce0000000f00 */
[----:B------:R-:W-:Y:S05]  /*84e0*/  WARPSYNC.COLLECTIVE R16, `(.L_x_3314) ;  /* 0x0000000010087348 */ /* 0x000fea0003c00000 */
[----:B------:R0:W1:Y:S02]  /*84f0*/  SHFL.BFLY P2, R23, R21, R18, R19 ;  /* 0x0c00001215177389 */ /* 0x0000640000040013 */
[----:B01----:R-:W-:Y:S01]  /*8500*/  ENDCOLLECTIVE ;  /* 0x000000000000791b */ /* 0x003fe20003800000 */
.L_x_3314:
[----:B------:R-:W-:Y:S01]  /*8510*/  IMAD.MOV.U32 R21, RZ, RZ, R24 ;  /* 0x000000ffff157224 */ /* 0x000fe200078e0018 */
[----:B------:R-:W-:-:S07]  /*8520*/  MOV R32, R23 ;  /* 0x0000001700207202 */ /* 0x000fce0000000f00 */
[----:B------:R-:W-:Y:S05]  /*8530*/  WARPSYNC.COLLECTIVE R16, `(.L_x_3315) ;  /* 0x0000000010087348 */ /* 0x000fea0003c00000 */
[----:B------:R0:W1:Y:S02]  /*8540*/  SHFL.BFLY P2, R23, R21, R18, R19 ;  /* 0x0c00001215177389 */ /* 0x0000640000040013 */
[----:B01----:R-:W-:Y:S01]  /*8550*/  ENDCOLLECTIVE ;  /* 0x000000000000791b */ /* 0x003fe20003800000 */
.L_x_3315:
[----:B------:R-:W-:Y:S01]  /*8560*/  FADD.FTZ R25, R25, R32 ;  /* 0x0000002019197221 */ /* 0x000fe20000010000 */
[----:B------:R-:W-:-:S04]  /*8570*/  @!P1 F2FP.F16.F32.PACK_AB R18, RZ, R12 ;  /* 0x0000000cff12923e */ /* 0x000fc800000000ff */
[----:B------:R-:W-:Y:S02]  /*8580*/  MOV R21, R25 ;  /* 0x0000001900157202 */ /* 0x000fe40000000f00 */
        /* <DEDUP_REMOVED lines=9> */
.L_x_3316:
[----:B------:R-:W-:Y:S02]  /*8620*/  MOV R21, R12 ;  /* 0x0000000c00157202 */ /* 0x000fe40000000f00 */
[----:B------:R-:W-:-:S07]  /*8630*/  MOV R22, R23 ;  /* 0x0000001700167202 */ /* 0x000fce0000000f00 */
[----:B------:R-:W-:Y:S05]  /*8640*/  WARPSYNC.COLLECTIVE R16, `(.L_x_3317) ;  /* 0x0000000010087348 */ /* 0x000fea0003c00000 */
[----:B------:R0:W1:Y:S02]  /*8650*/  SHFL.BFLY P2, R23, R21, R18, R19 ;  /* 0x0c00001215177389 */ /* 0x0000640000040013 */
[----:B01----:R-:W-:Y:S01]  /*8660*/  ENDCOLLECTIVE ;  /* 0x000000000000791b */ /* 0x003fe20003800000 */
.L_x_3317:
[----:B------:R-:W-:Y:S01]  /*8670*/  FADD.FTZ R22, R25, R22 ;  /* 0x0000001619167221 */ /* 0x000fe20000010000 */
[----:B------:R-:W-:Y:S06]  /*8680*/  BRA `(.L_x_3318) ;  /* 0xffffffe000c47947 */ /* 0x000fec000383ffff */
.L_x_3319:
        /* <DEDUP_REMOVED lines=15> */
.L_x_3955:


//--------------------- .text._ZN13group_norm_v218gn_bwd_cuda_kernelI6__halfLi480ELi1ELi16ELi120ELi256ELb1ELb1ELi16ELi960ELi960ELi4ELb1ELi8ELb0ELb0ELNS_15WgradSyncMethodE3ENS_16CompileConditionILi900EEEEEvPT_S6_S6_PKS5_S8_S8_S8_PKfflPfPj --------------------------
	.section	.text._ZN13group_norm_v218gn_bwd_cuda_kernelI6__halfLi480ELi1ELi16ELi120ELi256ELb1ELb1ELi16ELi960ELi960ELi4ELb1ELi8ELb0ELb0ELNS_15WgradSyncMethodE3ENS_16CompileConditionILi900EEEEEvPT_S6_S6_PKS5_S8_S8_S8_PKfflPfPj,"ax",@progbits
	.align	128
        .global         _ZN13group_norm_v218gn_bwd_cuda_kernelI6__halfLi480ELi1ELi16ELi120ELi256ELb1ELb1ELi16ELi960ELi960ELi4ELb1ELi8ELb0ELb0ELNS_15WgradSyncMethodE3ENS_16CompileConditionILi900EEEEEvPT_S6_S6_PKS5_S8_S8_S8_PKfflPfPj
        .type           _ZN13group_norm_v218gn_bwd_cuda_kernelI6__halfLi480ELi1ELi16ELi120ELi256ELb1ELb1ELi16ELi960ELi960ELi4ELb1ELi8ELb0ELb0ELNS_15WgradSyncMethodE3ENS_16CompileConditionILi900EEEEEvPT_S6_S6_PKS5_S8_S8_S8_PKfflPfPj,@function
        .size           _ZN13group_norm_v218gn_bwd_cuda_kernelI6__halfLi480ELi1ELi16ELi120ELi256ELb1ELb1ELi16ELi960ELi960ELi4ELb1ELi8ELb0ELb0ELNS_15WgradSyncMethodE3ENS_16CompileConditionILi900EEEEEvPT_S6_S6_PKS5_S8_S8_S8_PKfflPfPj,(.L_x_3956 - _ZN13group_norm_v218gn_bwd_cuda_kernelI6__halfLi480ELi1ELi16ELi120ELi256ELb1ELb1ELi16ELi960ELi960ELi4ELb1ELi8ELb0ELb0ELNS_15WgradSyncMethodE3ENS_16CompileConditionILi900EEEEEvPT_S6_S6_PKS5_S8_S8_S8_PKfflPfPj)
        .other          _ZN13group_norm_v218gn_bwd_cuda_kernelI6__halfLi480ELi1ELi16ELi120ELi256ELb1ELb1ELi16ELi960ELi960ELi4ELb1ELi8ELb0ELb0ELNS_15WgradSyncMethodE3ENS_16CompileConditionILi900EEEEEvPT_S6_S6_PKS5_S8_S8_S8_PKfflPfPj,@"STO_CUDA_ENTRY STV_DEFAULT"
_ZN13group_norm_v218gn_bwd_cuda_kernelI6__halfLi480ELi1ELi16ELi120ELi256ELb1ELb1ELi16ELi960ELi960ELi4ELb1ELi8ELb0ELb0ELNS_15WgradSyncMethodE3ENS_16CompileConditionILi900EEEEEvPT_S6_S6_PKS5_S8_S8_S8_PKfflPfPj:
.text._ZN13group_norm_v218gn_bwd_cuda_kernelI6__halfLi480ELi1ELi16ELi120ELi256ELb1ELb1ELi16ELi960ELi960ELi4ELb1ELi8ELb0ELb0ELNS_15WgradSyncMethodE3ENS_16CompileConditionILi900EEEEEvPT_S6_S6_PKS5_S8_S8_S8_PKfflPfPj:
        /* <DEDUP_REMOVED lines=31> */
.L_x_3322:
[----:B------:R-:W2:Y:S04]  /*01f0*/  LD.E.STRONG.GPU R0, desc[UR16][R2.64] ;  /* 0x0000001002007980 */ /* 0x000ea8000c10f900 */
[----:B--2---:R-:W-:Y:S01]  /*0200*/  CCTL.IVALL ;  /* 0x00000000ff00798f */ /* 0x004fe20002000000 */
[----:B------:R-:W-:Y:S05]  /*0210*/  YIELD ;  /* 0x0000000000007946 */ /* 0x000fea0003800000 */
[----:B-----5:R-:W-:-:S04]  /*0220*/  LOP3.LUT R0, R0, R5, RZ, 0x3c, !PT ;  /* 0x0000000500007212 */ /* 0x020fc800078e3cff */
[----:B------:R-:W-:-:S13]  /*0230*/  ISETP.GT.AND P0, PT, R0, -0x1, PT ;  /* 0xffffffff0000780c */ /* 0x000fda0003f04270 */
[----:B------:R-:W-:Y:S05]  /*0240*/  @P0 BRA `(.L_x_3322) ;  /* 0xfffffffc00e80947 */ /* 0x000fea000383ffff */
.L_x_3321:
[----:B------:R-:W-:Y:S05]  /*0250*/  WARPSYNC.ALL ;  /* 0x0000000000007948 */ /* 0x000fea0003800000 */
[----:B------:R-:W-:Y:S06]  /*0260*/  BAR.SYNC.DEFER_BLOCKING 0x0 ;  /* 0x0000000000007b1d */ /* 0x000fec0000010000 */
[----:B------:R-:W-:Y:S05]  /*0270*/  BRA `(.L_x_3323) ;  /* 0x0000005400a87947 */ /* 0x000fea0003800000 */
.L_x_3320:
        /* <DEDUP_REMOVED lines=44> */
[----:B------:R-:W-:Y:S02]  /*0540*/  SHF.R.S32.HI R12, RZ, 0x1f, R9 ;  /* 0x0000001fff0c7819 */ /* 0x000fe40000011409 */
[----:B------:R-:W-:Y:S02]  /*0550*/  LEA.HI R3, R3, R0, RZ, 0x4 ;  /* 0x0000000003037211 */ /* 0x000fe400078f20ff */
[----:B------:R-:W-:Y:S02]  /*0560*/  LOP3.LUT R5, R5, 0xfffffffc, RZ, 0xc0, !PT ;  /* 0xfffffffc05057812 */ /* 0x000fe400078ec0ff */
[----:B------:R-:W-:Y:S02]  /*0570*/  LEA.HI R11, R11, R14, RZ, 0x2 ;  /* 0x0000000e0b0b7211 */ /* 0x000fe400078f10ff */
[----:B------:R-:W-:-:S02]  /*0580*/  LEA.HI R9, R12, R9, RZ, 0x2 ;  /* 0x000000090c097211 */ /* 0x000fc400078f10ff */
[----:B------:R-:W-:Y:S02]  /*0590*/  SHF.R.U32.HI R12, RZ, 0x4, R3 ;  /* 0x00000004ff0c7819 */ /* 0x000fe40000011603 */
[----:B------:R-:W-:Y:S02]  /*05a0*/  IADD3 R5, -R5, R0, RZ ;  /* 0x0000000005057210 */ /* 0x000fe40007ffe1ff */
[----:B------:R-:W-:Y:S02]  /*05b0*/  SHF.R.U32.HI R13, RZ, 0x4, R13 ;  /* 0x00000004ff0d7819 */ /* 0x000fe4000001160d */
[----:B------:R-:W-:Y:S02]  /*05c0*/  SHF.R.U32.HI R3, RZ, 0x2, R11 ;  /* 0x00000002ff037819 */ /* 0x000fe4000001160b */
[----:B------:R-:W-:Y:S02]  /*05d0*/  SHF.R.U32.HI R14, RZ, 0x2, R9 ;  /* 0x00000002ff0e7819 */ /* 0x000fe40000011609 */
[----:B------:R-:W-:-:S02]  /*05e0*/  LOP3.LUT R9, R5, 0x3, R12, 0x78, !PT ;  /* 0x0000000305097812 */ /* 0x000fc400078e780c */
[C---:B------:R-:W-:Y:S02]  /*05f0*/  LOP3.LUT R12, R16.reuse, 0x3, R13, 0x78, !PT ;  /* 0x00000003100c7812 */ /* 0x040fe400078e780d */
[----:B------:R-:W-:Y:S02]  /*0600*/  LOP3.LUT R13, R16, 0x3, R3, 0x78, !PT ;  /* 0x00000003100d7812 */ /* 0x000fe400078e7803 */
[C---:B------:R-:W-:Y:S02]  /*0610*/  SHF.L.U32 R3, R0.reuse, 0x1, RZ ;  /* 0x0000000100037819 */ /* 0x040fe400000006ff */
[----:B------:R-:W-:Y:S02]  /*0620*/  LOP3.LUT R11, R5, 0x3, R14, 0x78, !PT ;  /* 0x00000003050b7812 */ /* 0x000fe400078e780e */
[----:B------:R-:W-:Y:S02]  /*0630*/  LOP3.LUT R14, R3, 0x18, RZ, 0xc0, !PT ;  /* 0x00000018030e7812 */ /* 0x000fe400078ec0ff */
[----:B------:R-:W-:-:S02]  /*0640*/  LEA R15, R0, R7, 0x5 ;  /* 0x00000007000f7211 */ /* 0x000fc400078e28ff */
[C---:B------:R-:W-:Y:S02]  /*0650*/  LOP3.LUT R18, R14.reuse, 0x8, RZ, 0x3c, !PT ;  /* 0x000000080e127812 */ /* 0x040fe400078e3cff */
[----:B------:R-:W-:Y:S02]  /*0660*/  LOP3.LUT R16, R3, 0x18, RZ, 0xc, !PT ;  /* 0x0000001803107812 */ /* 0x000fe400078e0cff */
[----:B------:R-:W-:Y:S02]  /*0670*/  LOP3.LUT R20, R14, 0x10, RZ, 0x3c, !PT ;  /* 0x000000100e147812 */ /* 0x000fe400078e3cff */
[C---:B------:R-:W-:Y:S02]  /*0680*/  IADD3 R17, R15.reuse, R18, RZ ;  /* 0x000000120f117210 */ /* 0x040fe40007ffe0ff */
[C---:B------:R-:W-:Y:S02]  /*0690*/  IADD3 R16, R15.reuse, R16, RZ ;  /* 0x000000100f107210 */ /* 0x040fe40007ffe0ff */
[----:B------:R-:W-:-:S07]  /*06a0*/  IADD3 R18, R15, R20, RZ ;  /* 0x000000140f127210 */ /* 0x000fce0007ffe0ff */
.L_x_3333:
[----:B--2---:R-:W-:Y:S01]  /*06b0*/  IMAD.WIDE.U32 R20, R0, -0x77777777, RZ ;  /* 0x8888888900147825 */ /* 0x004fe200078e00ff */
[----:B------:R-:W-:Y:S01]  /*06c0*/  ULOP3.LUT UR10, UR12, 0x1, URZ, 0xc0, !UPT ;  /* 0x000000010c0a7892 */ /* 0x000fe2000f8ec03f */
[----:B0-----:R-:W0:Y:S01]  /*06d0*/  LDC.64 R34, c[0x0][0x238] ;  /* 0x00008e00ff227b82 */ /* 0x001e220000000a00 */
[----:B------:R-:W-:Y:S02]  /*06e0*/  USHF.R.U64 UR11, UR12, 0x1, UR5 ;  /* 0x000000010c0b7899 */ /* 0x000fe40008001205 */
[----:B------:R-:W-:Y:S01]  /*06f0*/  SHF.R.U32.HI R75, RZ, 0x7, R21 ;  /* 0x00000007ff4b7819 */ /* 0x000fe20000011615 */
[----:B------:R-:W-:Y:S02]  /*0700*/  UIMAD UR14, UR10, 0x3c0, URZ ;  /* 0x000003c00a0e78a4 */ /* 0x000fe4000f8e023f */
[----:B------:R-:W-:Y:S02]  /*0710*/  USHF.R.U32.HI UR18, URZ, 0x1, UR5 ;  /* 0x000000013f127899 */ /* 0x000fe40008011605 */
[----:B------:R-:W-:Y:S01]  /*0720*/  IMAD R83, R75, -0xf0, R0 ;  /* 0xffffff104b537824 */ /* 0x000fe200078e0200 */
[----:B------:R-:W-:Y:S01]  /*0730*/  ULDC.64 UR22, c[0x0][0x248] ;  /* 0x0000920000167ab9 */ /* 0x000fe20000000a00 */
[----:B------:R-:W-:Y:S01]  /*0740*/  USHF.L.U32 UR10, UR20, 0x4, URZ ;  /* 0x00000004140a7899 */ /* 0x000fe2000800063f */
[----:B------:R-:W1:Y:S01]  /*0750*/  LDC.64 R22, c[0x0][0x240] ;  /* 0x00009000ff167b82 */ /* 0x000e620000000a00 */
[----:B------:R-:W-:-:S02]  /*0760*/  MOV R5, UR18 ;  /* 0x0000001200057c02 */ /* 0x000fc40008000f00 */
[----:B------:R-:W-:Y:S01]  /*0770*/  LEA R116, R83, UR14, 0x2 ;  /* 0x0000000e53747c11 */ /* 0x000fe2000f8e10ff */
[----:B------:R-:W-:-:S03]  /*0780*/  ULOP3.LUT UR10, UR10, 0xf0, URZ, 0xc0, !UPT ;  /* 0x000000f00a0a7892 */ /* 0x000fc6000f8ec03f */
[--C-:B------:R-:W-:Y:S01]  /*0790*/  SHF.R.S32.HI R117, RZ, 0x1f, R116.reuse ;  /* 0x0000001fff757819 */ /* 0x100fe20000011474 */
[----:B------:R-:W-:Y:S01]  /*07a0*/  IMAD.WIDE.U32 R20, R116, -0x77777777, RZ ;  /* 0x8888888974147825 */ /* 0x000fe200078e00ff */
[----:B------:R-:W-:Y:S01]  /*07b0*/  MOV R20, UR11 ;  /* 0x0000000b00147c02 */ /* 0x000fe20008000f00 */
[----:B------:R-:W-:Y:S01]  /*07c0*/  UIMAD UR11, UR18, 0x78000, URZ ;  /* 0x00078000120b78a4 */ /* 0x000fe2000f8e023f */
[----:B------:R-:W-:Y:S02]  /*07d0*/  IADD3 R45, R75, UR10, RZ ;  /* 0x0000000a4b2d7c10 */ /* 0x000fe4000fffe0ff */
[----:B------:R-:W-:Y:S01]  /*07e0*/  SHF.R.U32.HI R19, RZ, 0x6, R21 ;  /* 0x00000006ff137819 */ /* 0x000fe20000011615 */
[C---:B------:R-:W-:Y:S01]  /*07f0*/  IMAD.WIDE.U32 R50, R20.reuse, 0x78000, R116 ;  /* 0x0007800014327825 */ /* 0x040fe200078e0074 */
[----:B------:R-:W-:Y:S02]  /*0800*/  ULDC UR18, c[0x0][0x250] ;  /* 0x0000940000127ab9 */ /* 0x000fe40000000800 */
[----:B------:R-:W-:Y:S01]  /*0810*/  LEA R3, P0, R20, R19, 0x4 ;  /* 0x0000001314037211 */ /* 0x000fe200078020ff */
[----:B0-----:R-:W-:Y:S01]  /*0820*/  IMAD.WIDE R34, R116, 0x2, R34 ;  /* 0x0000000274227825 */ /* 0x001fe200078e0222 */
[----:B------:R-:W-:Y:S01]  /*0830*/  IADD3 R81, R51, UR11, RZ ;  /* 0x0000000b33517c10 */ /* 0x000fe2000fffe0ff */
[----:B------:R-:W-:Y:S01]  /*0840*/  ULDC.64 UR10, c[0x0][0x230] ;  /* 0x00008c00000a7ab9 */ /* 0x000fe20000000a00 */
[----:B------:R-:W-:Y:S01]  /*0850*/  LEA.HI.X R20, R20, RZ, R5, 0x4, P0 ;  /* 0x000000ff14147211 */ /* 0x000fe200000f2405 */
[----:B------:R-:W-:Y:S01]  /*0860*/  IMAD R45, R45, 0x780, RZ ;  /* 0x000007802d2d7824 */ /* 0x000fe200078e02ff */
[C---:B------:R-:W-:Y:S01]  /*0870*/  LEA R58, P0, R3.reuse, UR22, 0x3 ;  /* 0x00000016033a7c11 */ /* 0x040fe2000f8018ff */
[----:B------:R-:W2:Y:S03]  /*0880*/  LDG.E.64.CONSTANT R34, desc[UR16][R34.64] ;  /* 0x0000001022227981 */ /* 0x000ea6000c1e9b00 */
[----:B------:R-:W-:Y:S01]  /*0890*/  LEA.HI.X R59, R3, UR23, R20, 0x3, P0 ;  /* 0x00000017033b7c11 */ /* 0x000fe200080f1c14 */
[----:B-1----:R-:W-:Y:S01]  /*08a0*/  IMAD.WIDE R116, R116, 0x2, R22 ;  /* 0x0000000274747825 */ /* 0x002fe200078e0216 */
[----:B------:R-:W-:Y:S01]  /*08b0*/  IADD3 R21, P1, R45, R50, RZ ;  /* 0x000000322d157210 */ /* 0x000fe20007f3e0ff */
[----:B------:R-:W-:-:S03]  /*08c0*/  ULDC.64 UR22, c[0x0][0x228] ;  /* 0x00008a0000167ab9 */ /* 0x000fc60000000a00 */
[----:B------:R-:W3:Y:S01]  /*08d0*/  LDG.E.64.CONSTANT R58, desc[UR16][R58.64] ;  /* 0x000000103a3a7981 */ /* 0x000ee2000c1e9b00 */
[----:B------:R-:W-:Y:S02]  /*08e0*/  IADD3.X R24, RZ, R81, RZ, P1, !PT ;  /* 0x00000051ff187210 */ /* 0x000fe40000ffe4ff */
[C---:B------:R-:W-:Y:S01]  /*08f0*/  SHF.L.U32 R20, R21.reuse, 0x1, RZ ;  /* 0x0000000115147819 */ /* 0x040fe200000006ff */
[----:B------:R-:W4:Y:S01]  /*0900*/  LDG.E.64.CONSTANT R116, desc[UR16][R116.64] ;  /* 0x0000001074747981 */ /* 0x000f22000c1e9b00 */
[----:B------:R-:W-:Y:S02]  /*0910*/  SHF.L.U64.HI R21, R21, 0x1, R24 ;  /* 0x0000000115157819 */ /* 0x000fe40000010218 */
[----:B------:R-:W-:Y:S02]  /*0920*/  IADD3 R36, P0, R20, UR10, RZ ;  /* 0x0000000a14247c10 */ /* 0x000fe4000ff1e0ff */
[----:B------:R-:W-:Y:S02]  /*0930*/  IADD3 R3, R45, 0xf00, RZ ;  /* 0x00000f002d037810 */ /* 0x000fe40007ffe0ff */
[----:B------:R-:W-:-:S02]  /*0940*/  IADD3.X R37, R21, UR11, RZ, P0, !PT ;  /* 0x0000000b15257c10 */ /* 0x000fc400087fe4ff */
[----:B------:R-:W-:-:S04]  /*0950*/  IADD3 R3, P0, R3, R50, RZ ;  /* 0x0000003203037210 */ /* 0x000fc80007f1e0ff */
[----:B------:R-:W5:Y:S01]  /*0960*/  LDG.E.64.CONSTANT R36, desc[UR16][R36.64] ;  /* 0x0000001024247981 */ /* 0x000f62000c1e9b00 */
[----:B------:R-:W-:Y:S02]  /*0970*/  IADD3.X R24, RZ, R81, RZ, P0, !PT ;  /* 0x00000051ff187210 */ /* 0x000fe400007fe4ff */
[C---:B------:R-:W-:Y:S02]  /*0980*/  SHF.L.U32 R22, R3.reuse, 0x1, RZ ;  /* 0x0000000103167819 */ /* 0x040fe400000006ff */
[----:B------:R-:W-:Y:S02]  /*0990*/  SHF.L.U64.HI R23, R3, 0x1, R24 ;  /* 0x0000000103177819 */ /* 0x000fe40000010218 */
[----:B------:R-:W-:-:S04]  /*09a0*/  IADD3 R42, P0, R22, UR10, RZ ;  /* 0x0000000a162a7c10 */ /* 0x000fc8000ff1e0ff */
[----:B------:R-:W-:Y:S02]  /*09b0*/  IADD3.X R43, R23, UR11, RZ, P0, !PT ;  /* 0x0000000b172b7c10 */ /* 0x000fe400087fe4ff */
[----:B------:R-:W-:-:S04]  /*09c0*/  IADD3 R3, R45, 0x1e00, RZ ;  /* 0x00001e002d037810 */ /* 0x000fc80007ffe0ff */
[----:B------:R-:W4:Y:S01]  /*09d0*/  LDG.E.64.CONSTANT R42, desc[UR16][R42.64] ;  /* 0x000000102a2a7981 */ /* 0x000f22000c1e9b00 */
[----:B------:R-:W-:-:S04]  /*09e0*/  IADD3 R3, P0, R3, R50, RZ ;  /* 0x0000003203037210 */ /* 0x000fc80007f1e0ff */
[----:B------:R-:W-:Y:S02]  /*09f0*/  IADD3.X R26, RZ, R81, RZ, P0, !PT ;  /* 0x00000051ff1a7210 */ /* 0x000fe400007fe4ff */
[C---:B------:R-:W-:Y:S02]  /*0a00*/  SHF.L.U32 R24, R3.reuse, 0x1, RZ ;  /* 0x0000000103187819 */ /* 0x040fe400000006ff */
[----:B------:R-:W-:Y:S02]  /*0a10*/  SHF.L.U64.HI R25, R3, 0x1, R26 ;  /* 0x0000000103197819 */ /* 0x000fe4000001021a */
[----:B------:R-:W-:-:S04]  /*0a20*/  IADD3 R46, P0, R24, UR10, RZ ;  /* 0x0000000a182e7c10 */ /* 0x000fc8000ff1e0ff */
[----:B------:R-:W-:-:S06]  /*0a30*/  IADD3.X R47, R25, UR11, RZ, P0, !PT ;  /* 0x0000000b192f7c10 */ /* 0x000fcc00087fe4ff */
[----:B------:R-:W4:Y:S01]  /*0a40*/  LDG.E.64.CONSTANT R46, desc[UR16][R46.64] ;  /* 0x000000102e2e7981 */ /* 0x000f22000c1e9b00 */
[----:B------:R-:W-:-:S04]  /*0a50*/  IADD3 R48, P0, R20, UR22, RZ ;  /* 0x0000001614307c10 */ /* 0x000fc8000ff1e0ff */
[----:B------:R-:W-:-:S06]  /*0a60*/  IADD3.X R49, R21, UR23, RZ, P0, !PT ;  /* 0x0000001715317c10 */ /* 0x000fcc00087fe4ff */
        /* <DEDUP_REMOVED lines=8> */
[----:B------:R-:W-:Y:S02]  /*0af0*/  IADD3 R64, P0, R22, UR22, RZ ;  /* 0x0000001616407c10 */ /* 0x000fe4000ff1e0ff */
[----:B------:R-:W-:Y:S02]  /*0b00*/  IADD3 R3, R45, 0x3c00, RZ ;  /* 0x00003c002d037810 */ /* 0x000fe40007ffe0ff */
[----:B------:R-:W-:Y:S01]  /*0b10*/  IADD3.X R65, R23, UR23, RZ, P0, !PT ;  /* 0x0000001717417c10 */ /* 0x000fe200087fe4ff */
[----:B------:R-:W4:Y:S01]  /*0b20*/  LDG.E.64.CONSTANT R62, desc[UR16][R62.64] ;  /* 0x000000103e3e7981 */ /* 0x000f22000c1e9b00 */
[----:B------:R-:W-:-:S04]  /*0b30*/  IADD3 R3, P0, R3, R50, RZ ;  /* 0x0000003203037210 */ /* 0x000fc80007f1e0ff */
[----:B------:R-:W4:Y:S01]  /*0b40*/  LDG.E.64.CONSTANT R64, desc[UR16][R64.64] ;  /* 0x0000001040407981 */ /* 0x000f22000c1e9b00 */
        /* <DEDUP_REMOVED lines=9> */
[----:B------:R-:W-:Y:S01]  /*0be0*/  IADD3 R5, R45, 0x4b00, RZ ;  /* 0x00004b002d057810 */ /* 0x000fe20007ffe0ff */
[----:B------:R-:W-:-:S05]  /*0bf0*/  IMAD R120, R83, 0x18, R6 ;  /* 0x0000001853787824 */ /* 0x000fca00078e0206 */
[----:B------:R-:W-:Y:S01]  /*0c00*/  LEA R120, R75, R120, 0x3 ;  /* 0x000000784b787211 */ /* 0x000fe200078e18ff */
[--C-:B--2---:R-:W-:Y:S02]  /*0c10*/  HADD2.F32 R3, -RZ, R34.reuse.H0_H0 ;  /* 0x20000022ff037230 */ /* 0x104fe40000004100 */
[----:B------:R-:W-:Y:S01]  /*0c20*/  HADD2.F32 R31, -RZ, R34.H1_H1 ;  /* 0x30000022ff1f7230 */ /* 0x000fe20000004100 */
[----:B------:R-:W-:Y:S01]  /*0c30*/  IADD3 R34, P0, R5, R50, RZ ;  /* 0x0000003205227210 */ /* 0x000fe20007f1e0ff */
[----:B---3--:R-:W-:-:S03]  /*0c40*/  FADD.FTZ R30, R59, UR18 ;  /* 0x000000123b1e7e21 */ /* 0x008fc60008010000 */
[----:B------:R-:W-:Y:S02]  /*0c50*/  IADD3.X R59, RZ, R81, RZ, P0, !PT ;  /* 0x00000051ff3b7210 */ /* 0x000fe400007fe4ff */
[----:B------:R-:W-:-:S04]  /*0c60*/  IADD3 R66, P0, R26, UR22, RZ ;  /* 0x000000161a427c10 */ /* 0x000fc8000ff1e0ff */
[----:B------:R-:W-:-:S06]  /*0c70*/  IADD3.X R67, R27, UR23, RZ, P0, !PT ;  /* 0x000000171b437c10 */ /* 0x000fcc00087fe4ff */
[----:B------:R-:W2:Y:S01]  /*0c80*/  LDG.E.64.CONSTANT R66, desc[UR16][R66.64] ;  /* 0x0000001042427981 */ /* 0x000ea2000c1e9b00 */
[C---:B------:R-:W-:Y:S02]  /*0c90*/  SHF.L.U64.HI R32, R34.reuse, 0x1, R59 ;  /* 0x0000000122207819 */ /* 0x040fe4000001023b */
[----:B------:R-:W-:-:S04]  /*0ca0*/  SHF.L.U32 R34, R34, 0x1, RZ ;  /* 0x0000000122227819 */ /* 0x000fc800000006ff */
[----:B------:R-:W-:Y:S01]  /*0cb0*/  IADD3 R60, P0, R34, UR10, RZ ;  /* 0x0000000a223c7c10 */ /* 0x000fe2000ff1e0ff */
[----:B------:R-:W0:Y:S03]  /*0cc0*/  MUFU.RSQ R30, R30 ;  /* 0x0000001e001e7308 */ /* 0x000e260000001400 */
[----:B------:R-:W-:Y:S01]  /*0cd0*/  IADD3.X R61, R32, UR11, RZ, P0, !PT ;  /* 0x0000000b203d7c10 */ /* 0x000fe200087fe4ff */
[----:B-----5:R-:W-:-:S05]  /*0ce0*/  HADD2.F32 R39, -RZ, R36.H1_H1 ;  /* 0x30000024ff277230 */ /* 0x020fca0000004100 */
[----:B------:R-:W3:Y:S01]  /*0cf0*/  LDG.E.64.CONSTANT R60, desc[UR16][R60.64] ;  /* 0x000000103c3c7981 */ /* 0x000ee2000c1e9b00 */
[--C-:B------:R-:W-:Y:S02]  /*0d00*/  HADD2.F32 R41, -RZ, R37.reuse.H0_H0 ;  /* 0x20000025ff297230 */ /* 0x100fe40000004100 */
[----:B------:R-:W-:Y:S02]  /*0d10*/  HADD2.F32 R5, -RZ, R36.H0_H0 ;  /* 0x20000024ff057230 */ /* 0x000fe40000004100 */
[----:B------:R-:W-:Y:S02]  /*0d20*/  HADD2.F32 R51, -RZ, R37.H1_H1 ;  /* 0x30000025ff337230 */ /* 0x000fe40000004100 */
[C---:B------:R-:W-:Y:S01]  /*0d30*/  FADD.FTZ R37, -R58.reuse, R39 ;  /* 0x000000273a257221 */ /* 0x040fe20000010100 */
[--C-:B----4-:R-:W-:Y:S02]  /*0d40*/  HADD2.F32 R118, -RZ, R116.reuse.H0_H0 ;  /* 0x20000074ff767230 */ /* 0x110fe40000004100 */
[----:B------:R-:W-:Y:S01]  /*0d50*/  FADD.FTZ R39, -R58, R41 ;  /* 0x000000293a277221 */ /* 0x000fe20000010100 */
[----:B------:R-:W-:-:S02]  /*0d60*/  HADD2.F32 R116, -RZ, R116.H1_H1 ;  /* 0x30000074ff747230 */ /* 0x000fc40000004100 */
[----:B------:R-:W-:Y:S01]  /*0d70*/  FADD.FTZ R5, -R58, R5 ;  /* 0x000000053a057221 */ /* 0x000fe20000010100 */
[C---:B0-----:R-:W-:Y:S01]  /*0d80*/  FMUL.FTZ R37, R30.reuse, R37 ;  /* 0x000000251e257220 */ /* 0x041fe20000410000 */
[----:B------:R-:W-:Y:S02]  /*0d90*/  HADD2.F32 R33, -RZ, R35.H0_H0 ;  /* 0x20000023ff217230 */ /* 0x000fe40000004100 */
[C---:B------:R-:W-:Y:S01]  /*0da0*/  FMUL.FTZ R39, R30.reuse, R39 ;  /* 0x000000271e277220 */ /* 0x040fe20000410000 */
[----:B------:R-:W-:Y:S02]  /*0db0*/  HADD2.F32 R114, -RZ, R117.H0_H0 ;  /* 0x20000075ff727230 */ /* 0x000fe40000004100 */
[----:B------:R-:W-:Y:S01]  /*0dc0*/  FMUL.FTZ R5, R30, R5 ;  /* 0x000000051e057220 */ /* 0x000fe20000410000 */
[----:B------:R-:W-:Y:S01]  /*0dd0*/  FFMA.FTZ R74, R37, R31, R116 ;  /* 0x0000001f254a7223 */ /* 0x000fe20000010074 */
[----:B------:R-:W-:Y:S01]  /*0de0*/  FADD.FTZ R41, -R58, R51 ;  /* 0x000000333a297221 */ /* 0x000fe20000010100 */
[----:B------:R-:W-:-:S02]  /*0df0*/  HADD2.F32 R51, -RZ, R42.H0_H0 ;  /* 0x2000002aff337230 */ /* 0x000fc40000004100 */
[----:B------:R-:W-:Y:S01]  /*0e00*/  FFMA.FTZ R84, R39, R33, R114 ;  /* 0x0000002127547223 */ /* 0x000fe20000010072 */
[----:B------:R-:W-:Y:S01]  /*0e10*/  FFMA.FTZ R87, R5, R3, R118 ;  /* 0x0000000305577223 */ /* 0x000fe20000010076 */
[----:B------:R-:W-:Y:S01]  /*0e20*/  FMUL.FTZ R38, R74, -1.4426950216293334961 ;  /* 0xbfb8aa3b4a267820 */ /* 0x000fe20000410000 */
[----:B------:R-:W-:Y:S01]  /*0e30*/  IADD3 R76, P0, R28, UR22, RZ ;  /* 0x000000161c4c7c10 */ /* 0x000fe2000ff1e0ff */
[----:B------:R-:W-:Y:S01]  /*0e40*/  FMUL.FTZ R40, R84, -1.4426950216293334961 ;  /* 0xbfb8aa3b54287820 */ /* 0x000fe20000410000 */
[----:B------:R-:W-:Y:S01]  /*0e50*/  FMUL.FTZ R36, R87, -1.4426950216293334961 ;  /* 0xbfb8aa3b57247820 */ /* 0x000fe20000410000 */
[----:B------:R-:W0:Y:S01]  /*0e60*/  MUFU.EX2 R85, R38 ;  /* 0x0000002600557308 */ /* 0x000e220000000800 */
[----:B------:R-:W-:Y:S01]  /*0e70*/  FADD.FTZ R51, -R58, R51 ;  /* 0x000000333a337221 */ /* 0x000fe20000010100 */
[----:B------:R-:W-:Y:S02]  /*0e80*/  HADD2.F32 R35, -RZ, R35.H1_H1 ;  /* 0x30000023ff237230 */ /* 0x000fe40000004100 */
[----:B------:R-:W-:Y:S01]  /*0e90*/  FMUL.FTZ R41, R30, R41 ;  /* 0x000000291e297220 */ /* 0x000fe20000410000 */
[----:B------:R-:W-:Y:S01]  /*0ea0*/  HADD2.F32 R124, -RZ, R117.H1_H1 ;  /* 0x30000075ff7c7230 */ /* 0x000fe20000004100 */
[----:B------:R-:W-:-:S02]  /*0eb0*/  IADD3.X R77, R29, UR23, RZ, P0, !PT ;  /* 0x000000171d4d7c10 */ /* 0x000fc400087fe4ff */
[----:B------:R-:W1:Y:S02]  /*0ec0*/  MUFU.EX2 R89, R40 ;  /* 0x0000002800597308 */ /* 0x000e640000000800 */
[----:B------:R-:W-:Y:S01]  /*0ed0*/  FFMA.FTZ R86, R41, R35, R124 ;  /* 0x0000002329567223 */ /* 0x000fe2000001007c */
[----:B------:R-:W-:Y:S01]  /*0ee0*/  HADD2.F32 R59, -RZ, R42.H1_H1 ;  /* 0x3000002aff3b7230 */ /* 0x000fe20000004100 */
[----:B------:R-:W4:Y:S04]  /*0ef0*/  LDG.E.64.CONSTANT R76, desc[UR16][R76.64] ;  /* 0x000000104c4c7981 */ /* 0x000f28000c1e9b00 */
[----:B------:R5:W1:Y:S01]  /*0f00*/  MUFU.EX2 R44, R36 ;  /* 0x00000024002c7308 */ /* 0x000a620000000800 */
[----:B------:R-:W-:Y:S01]  /*0f10*/  FMUL.FTZ R42, R86, -1.4426950216293334961 ;  /* 0xbfb8aa3b562a7820 */ /* 0x000fe20000410000 */
[----:B-----5:R-:W-:Y:S01]  /*0f20*/  FMUL.FTZ R36, R30, R51 ;  /* 0x000000331e247220 */ /* 0x020fe20000410000 */
[----:B------:R-:W-:-:S02]  /*0f30*/  HADD2.F32 R51, -RZ, R43.H0_H0 ;  /* 0x2000002bff337230 */ /* 0x000fc40000004100 */
[----:B------:R-:W-:-:S03]  /*0f40*/  HADD2.F32 R43, -RZ, R43.H1_H1 ;  /* 0x3000002bff2b7230 */ /* 0x000fc60000004100 */
[----:B------:R5:W-:Y:S02]  /*0f50*/  MUFU.EX2 R90, R42 ;  /* 0x0000002a005a7308 */ /* 0x000be40000000800 */
[----:B------:R-:W-:Y:S01]  /*0f60*/  FADD.FTZ R43, -R58, R43 ;  /* 0x0000002b3a2b7221 */ /* 0x000fe20000010100 */
[----:B0-----:R-:W-:-:S03]  /*0f70*/  FADD.FTZ R85, R85, 1 ;  /* 0x3f80000055557421 */ /* 0x001fc60000010000 */
[----:B-----5:R-:W-:Y:S01]  /*0f80*/  FMUL.FTZ R42, R30, R43 ;  /* 0x0000002b1e2a7220 */ /* 0x020fe20000410000 */
[----:B------:R-:W-:Y:S02]  /*0f90*/  HADD2.F32 R43, -RZ, R46.H0_H0 ;  /* 0x2000002eff2b7230 */ /* 0x000fe40000004100 */
[----:B-1----:R-:W-:Y:S01]  /*0fa0*/  FADD.FTZ R94, R89, 1 ;  /* 0x3f800000595e7421 */ /* 0x002fe20000010000 */
[----:B------:R-:W-:Y:S01]  /*0fb0*/  FADD.FTZ R44, R44, 1 ;  /* 0x3f8000002c2c7421 */ /* 0x000fe20000010000 */
[----:B------:R0:W1:Y:S01]  /*0fc0*/  MUFU.RCP R95, R85 ;  /* 0x00000055005f7308 */ /* 0x0000620000001000 */
[----:B------:R-:W-:-:S07]  /*0fd0*/  FADD.FTZ R43, -R58, R43 ;  /* 0x0000002b3a2b7221 */ /* 0x000fce0000010100 */
[----:B------:R5:W-:Y:S01]  /*0fe0*/  MUFU.RCP R91, R44 ;  /* 0x0000002c005b7308 */ /* 0x000be20000001000 */
[----:B0-----:R-:W-:-:S07]  /*0ff0*/  IADD3 R85, R45, 0x6900, RZ ;  /* 0x000069002d557810 */ /* 0x001fce0007ffe0ff */
[----:B------:R-:W0:Y:S01]  /*1000*/  MUFU.RCP R94, R94 ;  /* 0x0000005e005e7308 */ /* 0x000e220000001000 */
[----:B-----5:R-:W-:Y:S01]  /*1010*/  FMUL.FTZ R44, R30, R43 ;  /* 0x0000002b1e2c7220 */ /* 0x020fe20000410000 */
[----:B------:R-:W-:Y:S01]  /*1020*/  IADD3 R43, R45, 0x5a00, RZ ;  /* 0x00005a002d2b7810 */ /* 0x000fe20007ffe0ff */
[----:B------:R-:W-:-:S03]  /*1030*/  FADD.FTZ R59, -R58, R59 ;  /* 0x0000003b3a3b7221 */ /* 0x000fc60000010100 */
[----:B------:R-:W-:Y:S01]  /*1040*/  IADD3 R45, P1, R43, R50, RZ ;  /* 0x000000322b2d7210 */ /* 0x000fe20007f3e0ff */
[----:B------:R-:W-:-:S03]  /*1050*/  FFMA.FTZ R78, R3, R36, R118 ;  /* 0x00000024034e7223 */ /* 0x000fc60000010076 */
[----:B------:R-:W-:Y:S01]  /*1060*/  IADD3.X R98, RZ, R81, RZ, P1, !PT ;  /* 0x00000051ff627210 */ /* 0x000fe20000ffe4ff */
[----:B------:R-:W-:Y:S01]  /*1070*/  FMUL.FTZ R38, R30, R59 ;  /* 0x0000003b1e267220 */ /* 0x000fe20000410000 */
[----:B-1----:R-:W-:Y:S01]  /*1080*/  FADD.FTZ R75, -R95, 1 ;  /* 0x3f8000005f4b7421 */ /* 0x002fe20000010100 */
[----:B------:R-:W-:Y:S01]  /*1090*/  FMUL.FTZ R93, R78, -1.4426950216293334961 ;  /* 0xbfb8aa3b4e5d7820 */ /* 0x000fe20000410000 */
[C---:B------:R-:W-:Y:S02]  /*10a0*/  SHF.L.U64.HI R43, R45.reuse, 0x1, R98 ;  /* 0x000000012d2b7819 */ /* 0x040fe40000010262 */
[----:B------:R-:W-:Y:S01]  /*10b0*/  SHF.L.U32 R45, R45, 0x1, RZ ;  /* 0x000000012d2d7819 */ /* 0x000fe200000006ff */
[----:B------:R-:W-:Y:S01]  /*10c0*/  FFMA.FTZ R79, R31, R38, R116 ;  /* 0x000000261f4f7223 */ /* 0x000fe20000010074 */
[----:B------:R-:W-:Y:S01]  /*10d0*/  FFMA.FTZ R98, R74, R75, 1 ;  /* 0x3f8000004a627423 */ /* 0x000fe2000001004b */
[----:B0-----:R-:W-:Y:S01]  /*10e0*/  FADD.FTZ R75, -R94, 1 ;  /* 0x3f8000005e4b7421 */ /* 0x001fe20000010100 */
[----:B------:R-:W-:Y:S01]  /*10f0*/  FADD.FTZ R96, R90, 1 ;  /* 0x3f8000005a607421 */ /* 0x000fe20000010000 */
[----:B------:R-:W-:Y:S01]  /*1100*/  IADD3 R74, P1, R45, UR10, RZ ;  /* 0x0000000a2d4a7c10 */ /* 0x000fe2000ff3e0ff */
[----:B------:R-:W0:Y:S01]  /*1110*/  MUFU.EX2 R93, R93 ;  /* 0x0000005d005d7308 */ /* 0x000e220000000800 */
[----:B------:R-:W-:Y:S01]  /*1120*/  FMUL.FTZ R88, R79, -1.4426950216293334961 ;  /* 0xbfb8aa3b4f587820 */ /* 0x000fe20000410000 */
[----:B------:R-:W-:Y:S01]  /*1130*/  FFMA.FTZ R97, R84, R75, 1 ;  /* 0x3f80000054617423 */ /* 0x000fe2000001004b */
[----:B------:R-:W-:-:S05]  /*1140*/  IADD3.X R75, R43, UR11, RZ, P1, !PT ;  /* 0x0000000b2b4b7c10 */ /* 0x000fca0008ffe4ff */
[----:B------:R-:W1:Y:S01]  /*1150*/  MUFU.RCP R96, R96 ;  /* 0x0000006000607308 */ /* 0x000e620000001000 */
[----:B------:R-:W5:Y:S07]  /*1160*/  LDG.E.64.CONSTANT R74, desc[UR16][R74.64] ;  /* 0x000000104a4a7981 */ /* 0x000f6e000c1e9b00 */
[----:B------:R-:W1:Y:S01]  /*1170*/  MUFU.EX2 R88, R88 ;  /* 0x0000005800587308 */ /* 0x000e620000000800 */
[----:B------:R-:W-:Y:S01]  /*1180*/  FADD.FTZ R92, -R91, 1 ;  /* 0x3f8000005b5c7421 */ /* 0x000fe20000010100 */
[----:B0-----:R-:W-:Y:S01]  /*1190*/  FADD.FTZ R93, R93, 1 ;  /* 0x3f8000005d5d7421 */ /* 0x001fe20000010000 */
[----:B------:R-:W-:-:S02]  /*11a0*/  IADD3 R85, P0, R85, R50, RZ ;  /* 0x0000003255557210 */ /* 0x000fc40007f1e0ff */
[----:B------:R-:W-:Y:S01]  /*11b0*/  FFMA.FTZ R50, R87, R92, 1 ;  /* 0x3f80000057327423 */ /* 0x000fe2000001005c */
[----:B-1----:R-:W-:Y:S02]  /*11c0*/  FADD.FTZ R87, -R96, 1 ;  /* 0x3f80000060577421 */ /* 0x002fe40000010100 */
[----:B------:R-:W0:Y:S01]  /*11d0*/  MUFU.RCP R93, R93 ;  /* 0x0000005d005d7308 */ /* 0x000e220000001000 */
[----:B------:R-:W-:Y:S01]  /*11e0*/  FADD.FTZ R51, -R58, R51 ;  /* 0x000000333a337221 */ /* 0x000fe20000010100 */
[----:B------:R-:W-:Y:S01]  /*11f0*/  FFMA.FTZ R101, R86, R87, 1 ;  /* 0x3f80000056657423 */ /* 0x000fe20000010057 */
[----:B------:R-:W-:Y:S01]  /*1200*/  FMUL.FTZ R87, R95, R98 ;  /* 0x000000625f577220 */ /* 0x000fe20000410000 */
[----:B------:R-:W-:Y:S01]  /*1210*/  FADD.FTZ R88, R88, 1 ;  /* 0x3f80000058587421 */ /* 0x000fe20000010000 */
[----:B------:R-:W-:-:S03]  /*1220*/  FMUL.FTZ R40, R30, R51 ;  /* 0x000000331e287220 */ /* 0x000fc60000410000 */
[----:B------:R-:W1:Y:S01]  /*1230*/  MUFU.RCP R95, R88 ;  /* 0x00000058005f7308 */ /* 0x000e620000001000 */
[----:B------:R-:W-:Y:S02]  /*1240*/  HADD2.F32 R89, -RZ, R46.H1_H1 ;  /* 0x3000002eff597230 */ /* 0x000fe40000004100 */
[----:B------:R-:W-:Y:S01]  /*1250*/  FFMA.FTZ R59, R33, R40, R114 ;  /* 0x00000028213b7223 */ /* 0x000fe20000010072 */
[----:B------:R-:W-:-:S03]  /*1260*/  HADD2.F32 R84, -RZ, R49.H0_H0 ;  /* 0x20000031ff547230 */ /* 0x000fc60000004100 */
[----:B------:R-:W-:Y:S01]  /*1270*/  FMUL.FTZ R82, R59, -1.4426950216293334961 ;  /* 0xbfb8aa3b3b527820 */ /* 0x000fe20000410000 */
[----:B------:R-:W-:Y:S01]  /*1280*/  FADD.FTZ R83, -R58, R89 ;  /* 0x000000593a537221 */ /* 0x000fe20000010100 */
[----:B------:R-:W-:Y:S02]  /*1290*/  HADD2.F32 R86, -RZ, R49.H1_H1 ;  /* 0x30000031ff567230 */ /* 0x000fe40000004100 */
[----:B------:R-:W-:Y:S01]  /*12a0*/  FFMA.FTZ R51, R35, R42, R124 ;  /* 0x0000002a23337223 */ /* 0x000fe2000001007c */
[----:B0-----:R-:W-:Y:S01]  /*12b0*/  FADD.FTZ R49, -R93, 1 ;  /* 0x3f8000005d317421 */ /* 0x001fe20000010100 */
[----:B------:R-:W-:Y:S01]  /*12c0*/  FMUL.FTZ R46, R30, R83 ;  /* 0x000000531e2e7220 */ /* 0x000fe20000410000 */
[----:B------:R-:W0:Y:S01]  /*12d0*/  MUFU.EX2 R82, R82 ;  /* 0x0000005200527308 */ /* 0x000e220000000800 */
[----:B------:R-:W-:Y:S01]  /*12e0*/  FMUL.FTZ R80, R51, -1.4426950216293334961 ;  /* 0xbfb8aa3b33507820 */ /* 0x000fe20000410000 */
[----:B------:R-:W-:Y:S01]  /*12f0*/  FFMA.FTZ R100, R78, R49, 1 ;  /* 0x3f8000004e647423 */ /* 0x000fe20000010031 */
[----:B------:R-:W-:Y:S01]  /*1300*/  FFMA.FTZ R83, R31, R46, R116 ;  /* 0x0000002e1f537223 */ /* 0x000fe20000010074 */
[----:B------:R-:W-:Y:S01]  /*1310*/  IADD3 R78, P1, R34, UR22, RZ ;  /* 0x00000016224e7c10 */ /* 0x000fe2000ff3e0ff */
[----:B-1----:R-:W-:-:S02]  /*1320*/  FADD.FTZ R102, -R95, 1 ;  /* 0x3f8000005f667421 */ /* 0x002fc40000010100 */
[----:B------:R-:W-:Y:S02]  /*1330*/  FMUL.FTZ R99, R83, -1.4426950216293334961 ;  /* 0xbfb8aa3b53637820 */ /* 0x000fe40000410000 */
[----:B------:R-:W-:Y:S01]  /*1340*/  FFMA.FTZ R104, R79, R102, 1 ;  /* 0x3f8000004f687423 */ /* 0x000fe20000010066 */
[----:B------:R-:W-:Y:S01]  /*1350*/  IADD3.X R79, R32, UR23, RZ, P1, !PT ;  /* 0x00000017204f7c10 */ /* 0x000fe20008ffe4ff */
[----:B------:R-:W1:Y:S01]  /*1360*/  MUFU.EX2 R80, R80 ;  /* 0x0000005000507308 */ /* 0x000e620000000800 */
[----:B------:R-:W-:Y:S01]  /*1370*/  FMUL.FTZ R91, R91, R50 ;  /* 0x000000325b5b7220 */ /* 0x000fe20000410000 */
[----:B------:R-:W-:-:S03]  /*1380*/  FFMA.FTZ R89, R3, R44, R118 ;  /* 0x0000002c03597223 */ /* 0x000fc60000010076 */
[----:B------:R-:W5:Y:S03]  /*1390*/  LDG.E.64.CONSTANT R78, desc[UR16][R78.64] ;  /* 0x000000104e4e7981 */ /* 0x000f66000c1e9b00 */
[----:B------:R1:W-:Y:S01]  /*13a0*/  MUFU.EX2 R92, R99 ;  /* 0x00000063005c7308 */ /* 0x0003e20000000800 */
[----:B------:R-:W-:Y:S02]  /*13b0*/  HADD2.F32 R50, -RZ, R48.H0_H0 ;  /* 0x20000030ff327230 */ /* 0x000fe40000004100 */
[----:B------:R-:W-:Y:S01]  /*13c0*/  FMUL.FTZ R101, R96, R101 ;  /* 0x0000006560657220 */ /* 0x000fe20000410000 */
[----:B0-----:R-:W-:Y:S01]  /*13d0*/  FADD.FTZ R96, R82, 1 ;  /* 0x3f80000052607421 */ /* 0x001fe20000010000 */
[----:B-1----:R-:W-:Y:S01]  /*13e0*/  FMUL.FTZ R99, R94, R97 ;  /* 0x000000615e637220 */ /* 0x002fe20000410000 */
[--C-:B------:R-:W-:Y:S02]  /*13f0*/  HADD2.F32 R97, -RZ, R47.reuse.H0_H0 ;  /* 0x2000002fff617230 */ /* 0x100fe40000004100 */
[----:B------:R-:W-:-:S02]  /*1400*/  HADD2.F32 R103, -RZ, R47.H1_H1 ;  /* 0x3000002fff677230 */ /* 0x000fc40000004100 */
[----:B------:R-:W-:Y:S01]  /*1410*/  FMUL.FTZ R90, R89, -1.4426950216293334961 ;  /* 0xbfb8aa3b595a7820 */ /* 0x000fe20000410000 */
[----:B------:R-:W-:Y:S01]  /*1420*/  FADD.FTZ R97, -R58, R97 ;  /* 0x000000613a617221 */ /* 0x000fe20000010100 */
[----:B------:R-:W-:Y:S02]  /*1430*/  HADD2.F32 R82, -RZ, R48.H1_H1 ;  /* 0x30000030ff527230 */ /* 0x000fe40000004100 */
[----:B------:R-:W-:Y:S01]  /*1440*/  FMUL.FTZ R48, R50, R91 ;  /* 0x0000005b32307220 */ /* 0x000fe20000410000 */
[----:B------:R-:W-:Y:S01]  /*1450*/  FADD.FTZ R103, -R58, R103 ;  /* 0x000000673a677221 */ /* 0x000fe20000010100 */
[----:B------:R-:W-:Y:S01]  /*1460*/  FMUL.FTZ R50, R30, R97 ;  /* 0x000000611e327220 */ /* 0x000fe20000410000 */
[----:B------:R-:W0:Y:S01]  /*1470*/  MUFU.RCP R96, R96 ;  /* 0x0000006000607308 */ /* 0x000e220000001000 */
[----:B------:R-:W-:Y:S01]  /*1480*/  FADD.FTZ R47, R80, 1 ;  /* 0x3f800000502f7421 */ /* 0x000fe20000010000 */
[----:B------:R-:W-:Y:S01]  /*1490*/  FMUL.FTZ R80, R82, R87 ;  /* 0x0000005752507220 */ /* 0x000fe20000410000 */
[----:B------:R-:W-:Y:S01]  /*14a0*/  FFMA.FTZ R94, R33, R50, R114 ;  /* 0x00000032215e7223 */ /* 0x000fe20000010072 */
[----:B------:R-:W-:-:S04]  /*14b0*/  FMUL.FTZ R82, R30, R103 ;  /* 0x000000671e527220 */ /* 0x000fc80000410000 */
[----:B------:R-:W1:Y:S01]  /*14c0*/  MUFU.EX2 R90, R90 ;  /* 0x0000005a005a7308 */ /* 0x000e620000000800 */
[----:B------:R-:W-:Y:S01]  /*14d0*/  FMUL.FTZ R97, R94, -1.4426950216293334961 ;  /* 0xbfb8aa3b5e617820 */ /* 0x000fe20000410000 */
[----:B------:R-:W-:Y:S01]  /*14e0*/  FFMA.FTZ R98, R35, R82, R124 ;  /* 0x0000005223627223 */ /* 0x000fe2000001007c */
[----:B------:R-:W-:-:S05]  /*14f0*/  FMUL.FTZ R84, R84, R99 ;  /* 0x0000006354547220 */ /* 0x000fca0000410000 */
[----:B------:R-:W1:Y:S01]  /*1500*/  MUFU.RCP R47, R47 ;  /* 0x0000002f002f7308 */ /* 0x000e620000001000 */
[----:B------:R-:W-:Y:S01]  /*1510*/  FMUL.FTZ R99, R98, -1.4426950216293334961 ;  /* 0xbfb8aa3b62637820 */ /* 0x000fe20000410000 */
[----:B0-----:R-:W-:-:S06]  /*1520*/  FADD.FTZ R102, -R96, 1 ;  /* 0x3f80000060667421 */ /* 0x001fcc0000010100 */
[----:B------:R-:W0:Y:S01]  /*1530*/  MUFU.EX2 R97, R97 ;  /* 0x0000006100617308 */ /* 0x000e220000000800 */
[----:B-1----:R-:W-:Y:S01]  /*1540*/  FADD.FTZ R90, R90, 1 ;  /* 0x3f8000005a5a7421 */ /* 0x002fe20000010000 */
[----:B------:R-:W-:Y:S01]  /*1550*/  FFMA.FTZ R59, R59, R102, 1 ;  /* 0x3f8000003b3b7423 */ /* 0x000fe20000010066 */
[----:B------:R-:W-:-:S05]  /*1560*/  FMUL.FTZ R102, R93, R100 ;  /* 0x000000645d667220 */ /* 0x000fca0000410000 */
[----:B------:R-:W1:Y:S01]  /*1570*/  MUFU.EX2 R99, R99 ;  /* 0x0000006300637308 */ /* 0x000e620000000800 */
[----:B------:R-:W-:Y:S01]  /*1580*/  FADD.FTZ R106, -R47, 1 ;  /* 0x3f8000002f6a7421 */ /* 0x000fe20000010100 */
[----:B------:R-:W-:-:S06]  /*1590*/  FADD.FTZ R92, R92, 1 ;  /* 0x3f8000005c5c7421 */ /* 0x000fcc0000010000 */
[----:B------:R-:W1:Y:S01]  /*15a0*/  MUFU.RCP R100, R90 ;  /* 0x0000005a00647308 */ /* 0x000e620000001000 */
[----:B------:R-:W-:Y:S01]  /*15b0*/  FFMA.FTZ R106, R51, R106, 1 ;  /* 0x3f800000336a7423 */ /* 0x000fe2000001006a */
[----:B0-----:R-:W-:Y:S01]  /*15c0*/  FADD.FTZ R97, R97, 1 ;  /* 0x3f80000061617421 */ /* 0x001fe20000010000 */
[----:B------:R-:W-:Y:S01]  /*15d0*/  FMUL.FTZ R96, R96, R59 ;  /* 0x0000003b60607220 */ /* 0x000fe20000410000 */
[----:B------:R-:W-:-:S04]  /*15e0*/  HADD2.F32 R49, -RZ, R64.H0_H0 ;  /* 0x20000040ff317230 */ /* 0x000fc80000004100 */
[----:B------:R-:W0:Y:S01]  /*15f0*/  MUFU.RCP R110, R92 ;  /* 0x0000005c006e7308 */ /* 0x000e220000001000 */
[----:B------:R-:W-:Y:S01]  /*1600*/  FMUL.FTZ R106, R47, R106 ;  /* 0x0000006a2f6a7220 */ /* 0x000fe20000410000 */
[----:B------:R-:W-:Y:S02]  /*1610*/  HADD2.F32 R59, -RZ, R65.H1_H1 ;  /* 0x30000041ff3b7230 */ /* 0x000fe40000004100 */
[----:B------:R-:W-:Y:S01]  /*1620*/  FMUL.FTZ R95, R95, R104 ;  /* 0x000000685f5f7220 */ /* 0x000fe20000410000 */
[----:B------:R-:W-:Y:S02]  /*1630*/  HADD2.F32 R64, -RZ, R64.H1_H1 ;  /* 0x30000040ff407230 */ /* 0x000fe40000004100 */
[----:B-1----:R-:W-:Y:S01]  /*1640*/  FADD.FTZ R99, R99, 1 ;  /* 0x3f80000063637421 */ /* 0x002fe20000010000 */
[----:B------:R-:W1:Y:S01]  /*1650*/  MUFU.RCP R111, R97 ;  /* 0x00000061006f7308 */ /* 0x000e620000001000 */
[----:B------:R-:W-:Y:S01]  /*1660*/  FMUL.FTZ R59, R59, R106 ;  /* 0x0000006a3b3b7220 */ /* 0x000fe20000410000 */
[----:B------:R-:W-:-:S02]  /*1670*/  HADD2.F32 R87, -RZ, R62.H0_H0 ;  /* 0x2000003eff577230 */ /* 0x000fc40000004100 */
[----:B------:R-:W-:Y:S01]  /*1680*/  FMUL.FTZ R47, R64, R95 ;  /* 0x0000005f402f7220 */ /* 0x000fe20000410000 */
[----:B------:R-:W-:Y:S02]  /*1690*/  HADD2.F32 R93, -RZ, R62.H1_H1 ;  /* 0x3000003eff5d7230 */ /* 0x000fe40000004100 */
[----:B------:R-:W-:Y:S01]  /*16a0*/  FADD.FTZ R62, -R100, 1 ;  /* 0x3f800000643e7421 */ /* 0x000fe20000010100 */
[--C-:B------:R-:W-:Y:S01]  /*16b0*/  HADD2.F32 R95, -RZ, R63.reuse.H0_H0 ;  /* 0x2000003fff5f7230 */ /* 0x100fe20000004100 */
[----:B------:R2:W2:Y:S01]  /*16c0*/  MUFU.RCP R106, R99 ;  /* 0x00000063006a7308 */ /* 0x0004a20000001000 */
[----:B------:R-:W-:Y:S02]  /*16d0*/  HADD2.F32 R63, -RZ, R63.H1_H1 ;  /* 0x3000003fff3f7230 */ /* 0x000fe40000004100 */
[----:B------:R-:W-:Y:S01]  /*16e0*/  FADD.FTZ R87, -R58, R87 ;  /* 0x000000573a577221 */ /* 0x000fe20000010100 */
[----:B------:R-:W-:Y:S02]  /*16f0*/  HADD2.F32 R51, -RZ, R65.H0_H0 ;  /* 0x20000041ff337230 */ /* 0x000fe40000004100 */
[----:B------:R-:W-:Y:S01]  /*1700*/  FFMA.FTZ R65, R89, R62, 1 ;  /* 0x3f80000059417423 */ /* 0x000fe2000001003e */
[----:B0-----:R-:W-:Y:S01]  /*1710*/  FADD.FTZ R62, -R110, 1 ;  /* 0x3f8000006e3e7421 */ /* 0x001fe20000010100 */
[----:B------:R-:W-:Y:S01]  /*1720*/  FADD.FTZ R63, -R58, R63 ;  /* 0x0000003f3a3f7221 */ /* 0x000fe20000010100 */
[----:B------:R-:W-:Y:S01]  /*1730*/  FMUL.FTZ R88, R30, R87 ;  /* 0x000000571e587220 */ /* 0x000fe20000410000 */
[----:B------:R-:W-:Y:S01]  /*1740*/  FMUL.FTZ R51, R51, R96 ;  /* 0x0000006033337220 */ /* 0x000fe20000410000 */
[----:B------:R-:W-:-:S02]  /*1750*/  HADD2.F32 R89, -RZ, R72.H0_H0 ;  /* 0x20000048ff597230 */ /* 0x000fc40000004100 */
[----:B------:R-:W-:Y:S01]  /*1760*/  FFMA.FTZ R83, R83, R62, 1 ;  /* 0x3f80000053537423 */ /* 0x000fe2000001003e */
[----:B------:R-:W-:Y:S01]  /*1770*/  FMUL.FTZ R96, R30, R63 ;  /* 0x0000003f1e607220 */ /* 0x000fe20000410000 */
[----:B-1----:R-:W-:Y:S01]  /*1780*/  FADD.FTZ R63, -R111, 1 ;  /* 0x3f8000006f3f7421 */ /* 0x002fe20000010100 */
[--C-:B------:R-:W-:Y:S02]  /*1790*/  HADD2.F32 R103, -RZ, R73.reuse.H0_H0 ;  /* 0x20000049ff677230 */ /* 0x100fe40000004100 */
[----:B------:R-:W-:Y:S01]  /*17a0*/  FFMA.FTZ R91, R3, R88, R118 ;  /* 0x00000058035b7223 */ /* 0x000fe20000010076 */
[----:B------:R-:W-:Y:S02]  /*17b0*/  HADD2.F32 R73, -RZ, R73.H1_H1 ;  /* 0x30000049ff497230 */ /* 0x000fe40000004100 */
[----:B------:R-:W-:Y:S01]  /*17c0*/  FADD.FTZ R93, -R58, R93 ;  /* 0x0000005d3a5d7221 */ /* 0x000fe20000010100 */
[----:B------:R-:W-:Y:S01]  /*17d0*/  FMUL.FTZ R110, R110, R83 ;  /* 0x000000536e6e7220 */ /* 0x000fe20000410000 */
[----:B--2---:R-:W-:Y:S01]  /*17e0*/  FADD.FTZ R99, -R58, R89 ;  /* 0x000000593a637221 */ /* 0x004fe20000010100 */
[----:B------:R-:W-:Y:S01]  /*17f0*/  FFMA.FTZ R64, R94, R63, 1 ;  /* 0x3f8000005e407423 */ /* 0x000fe2000001003f */
[----:B------:R-:W-:-:S02]  /*1800*/  HADD2.F32 R83, -RZ, R70.H0_H0 ;  /* 0x20000046ff537230 */ /* 0x000fc40000004100 */
[----:B------:R-:W-:Y:S01]  /*1810*/  FMUL.FTZ R87, R91, -1.4426950216293334961 ;  /* 0xbfb8aa3b5b577820 */ /* 0x000fe20000410000 */
[----:B------:R-:W-:Y:S01]  /*1820*/  FADD.FTZ R89, -R106, 1 ;  /* 0x3f8000006a597421 */ /* 0x000fe20000010100 */
[----:B------:R-:W-:Y:S01]  /*1830*/  FMUL.FTZ R62, R100, R65 ;  /* 0x00000041643e7220 */ /* 0x000fe20000410000 */
[----:B------:R-:W-:Y:S01]  /*1840*/  FMUL.FTZ R90, R30, R93 ;  /* 0x0000005d1e5a7220 */ /* 0x000fe20000410000 */
[C---:B------:R-:W-:Y:S01]  /*1850*/  FADD.FTZ R73, -R58.reuse, R73 ;  /* 0x000000493a497221 */ /* 0x040fe20000010100 */
[----:B------:R-:W-:Y:S01]  /*1860*/  FMUL.FTZ R111, R111, R64 ;  /* 0x000000406f6f7220 */ /* 0x000fe20000410000 */
[----:B------:R-:W-:Y:S01]  /*1870*/  FADD.FTZ R95, -R58, R95 ;  /* 0x0000005f3a5f7221 */ /* 0x000fe20000010100 */
[----:B------:R-:W-:Y:S01]  /*1880*/  FFMA.FTZ R63, R98, R89, 1 ;  /* 0x3f800000623f7423 */ /* 0x000fe20000010059 */
[----:B------:R-:W-:Y:S01]  /*1890*/  FMUL.FTZ R83, R83, R62 ;  /* 0x0000003e53537220 */ /* 0x000fe20000410000 */
[----:B------:R-:W-:Y:S01]  /*18a0*/  IADD3.X R64, RZ, R81, RZ, P0, !PT ;  /* 0x00000051ff407210 */ /* 0x000fe200007fe4ff */
[----:B------:R-:W-:Y:S01]  /*18b0*/  FFMA.FTZ R93, R31, R90, R116 ;  /* 0x0000005a1f5d7223 */ /* 0x000fe20000010074 */
[C---:B------:R-:W-:Y:S01]  /*18c0*/  FMUL.FTZ R98, R30.reuse, R73 ;  /* 0x000000491e627220 */ /* 0x040fe20000410000 */
[----:B------:R-:W-:Y:S01]  /*18d0*/  IADD3 R62, P0, R45, UR22, RZ ;  /* 0x000000162d3e7c10 */ /* 0x000fe2000ff1e0ff */
[----:B------:R-:W0:Y:S01]  /*18e0*/  MUFU.EX2 R87, R87 ;  /* 0x0000005700577308 */ /* 0x000e220000000800 */
[----:B------:R-:W-:Y:S01]  /*18f0*/  SHF.L.U32 R73, R85, 0x1, RZ ;  /* 0x0000000155497819 */ /* 0x000fe200000006ff */
[----:B------:R-:W-:Y:S01]  /*1900*/  FMUL.FTZ R92, R30, R95 ;  /* 0x0000005f1e5c7220 */ /* 0x000fe20000410000 */
[----:B------:R-:W-:Y:S01]  /*1910*/  FMUL.FTZ R106, R106, R63 ;  /* 0x0000003f6a6a7220 */ /* 0x000fe20000410000 */
[----:B------:R-:W-:Y:S01]  /*1920*/  FMUL.FTZ R108, R93, -1.4426950216293334961 ;  /* 0xbfb8aa3b5d6c7820 */ /* 0x000fe20000410000 */
[----:B------:R-:W-:-:S02]  /*1930*/  SHF.L.U64.HI R81, R85, 0x1, R64 ;  /* 0x0000000155517819 */ /* 0x000fc40000010240 */
[----:B------:R-:W-:Y:S02]  /*1940*/  IADD3.X R63, R43, UR23, RZ, P0, !PT ;  /* 0x000000172b3f7c10 */ /* 0x000fe400087fe4ff */
[----:B------:R-:W-:Y:S01]  /*1950*/  IADD3 R64, P0, R73, UR10, RZ ;  /* 0x0000000a49407c10 */ /* 0x000fe2000ff1e0ff */
[----:B------:R-:W-:Y:S01]  /*1960*/  FFMA.FTZ R95, R33, R92, R114 ;  /* 0x0000005c215f7223 */ /* 0x000fe20000010072 */
[----:B------:R-:W1:Y:S02]  /*1970*/  MUFU.EX2 R108, R108 ;  /* 0x0000006c006c7308 */ /* 0x000e640000000800 */
[----:B------:R-:W-:Y:S01]  /*1980*/  IADD3.X R65, R81, UR11, RZ, P0, !PT ;  /* 0x0000000b51417c10 */ /* 0x000fe200087fe4ff */
[----:B------:R-:W-:Y:S01]  /*1990*/  FMUL.FTZ R109, R95, -1.4426950216293334961 ;  /* 0xbfb8aa3b5f6d7820 */ /* 0x000fe20000410000 */
[----:B------:R-:W-:Y:S01]  /*19a0*/  FMUL.FTZ R86, R86, R101 ;  /* 0x0000006556567220 */ /* 0x000fe20000410000 */
[----:B------:R-:W-:Y:S01]  /*19b0*/  FFMA.FTZ R97, R35, R96, R124 ;  /* 0x0000006023617223 */ /* 0x000fe2000001007c */
[----:B------:R-:W-:-:S02]  /*19c0*/  HADD2.F32 R101, -RZ, R72.H1_H1 ;  /* 0x30000048ff657230 */ /* 0x000fc40000004100 */
[----:B------:R-:W-:Y:S01]  /*19d0*/  FMUL.FTZ R49, R49, R102 ;  /* 0x0000006631317220 */ /* 0x000fe20000410000 */
[----:B------:R-:W2:Y:S01]  /*19e0*/  LDG.E.64.CONSTANT R64, desc[UR16][R64.64] ;  /* 0x0000001040407981 */ /* 0x000ea2000c1e9b00 */
[----:B------:R-:W3:Y:S01]  /*19f0*/  MUFU.EX2 R109, R109 ;  /* 0x0000006d006d7308 */ /* 0x000ee20000000800 */
[----:B------:R-:W-:Y:S01]  /*1a00*/  FMUL.FTZ R102, R97, -1.4426950216293334961 ;  /* 0xbfb8aa3b61667820 */ /* 0x000fe20000410000 */
[----:B0-----:R-:W-:Y:S01]  /*1a10*/  FADD.FTZ R113, R87, 1 ;  /* 0x3f80000057717421 */ /* 0x001fe20000010000 */
[----:B------:R-:W-:Y:S01]  /*1a20*/  FMUL.FTZ R94, R30, R99 ;  /* 0x000000631e5e7220 */ /* 0x000fe20000410000 */
[C---:B------:R-:W-:Y:S01]  /*1a30*/  FADD.FTZ R99, -R58.reuse, R101 ;  /* 0x000000653a637221 */ /* 0x040fe20000010100 */
[----:B------:R-:W2:Y:S01]  /*1a40*/  LDG.E.64.CONSTANT R62, desc[UR16][R62.64] ;  /* 0x000000103e3e7981 */ /* 0x000ea2000c1e9b00 */
[----:B------:R-:W-:Y:S01]  /*1a50*/  FADD.FTZ R103, -R58, R103 ;  /* 0x000000673a677221 */ /* 0x000fe20000010100 */
[----:B------:R-:W-:Y:S01]  /*1a60*/  FFMA.FTZ R101, R3, R94, R118 ;  /* 0x0000005e03657223 */ /* 0x000fe20000010076 */
[----:B------:R0:W4:Y:S01]  /*1a70*/  MUFU.EX2 R89, R102 ;  /* 0x0000006600597308 */ /* 0x0001220000000800 */
[C---:B------:R-:W-:Y:S01]  /*1a80*/  FMUL.FTZ R72, R30.reuse, R99 ;  /* 0x000000631e487220 */ /* 0x040fe20000410000 */
[----:B------:R-:W-:Y:S01]  /*1a90*/  FMUL.FTZ R100, R30, R103 ;  /* 0x000000671e647220 */ /* 0x000fe20000410000 */
[----:B------:R-:W-:-:S02]  /*1aa0*/  HADD2.F32 R87, -RZ, R70.H1_H1 ;  /* 0x30000046ff577230 */ /* 0x000fc40000004100 */
[----:B------:R-:W-:Y:S01]  /*1ab0*/  FMUL.FTZ R104, R101, -1.4426950216293334961 ;  /* 0xbfb8aa3b65687820 */ /* 0x000fe20000410000 */
[----:B-1----:R-:W-:Y:S02]  /*1ac0*/  FADD.FTZ R70, R108, 1 ;  /* 0x3f8000006c467421 */ /* 0x002fe40000010000 */
[----:B------:R-:W1:Y:S01]  /*1ad0*/  MUFU.RCP R113, R113 ;  /* 0x0000007100717308 */ /* 0x000e620000001000 */
[----:B------:R-:W-:Y:S01]  /*1ae0*/  FFMA.FTZ R99, R31, R72, R116 ;  /* 0x000000481f637223 */ /* 0x000fe20000010074 */
[----:B0-----:R-:W-:Y:S01]  /*1af0*/  FFMA.FTZ R102, R33, R100, R114 ;  /* 0x0000006421667223 */ /* 0x001fe20000010072 */
[----:B------:R-:W-:Y:S01]  /*1b00*/  FFMA.FTZ R103, R35, R98, R124 ;  /* 0x0000006223677223 */ /* 0x000fe2000001007c */
[--C-:B------:R-:W-:Y:S02]  /*1b10*/  HADD2.F32 R108, -RZ, R71.reuse.H0_H0 ;  /* 0x20000047ff6c7230 */ /* 0x100fe40000004100 */
[----:B------:R-:W-:Y:S01]  /*1b20*/  FMUL.FTZ R105, R99, -1.4426950216293334961 ;  /* 0xbfb8aa3b63697820 */ /* 0x000fe20000410000 */
[----:B------:R-:W-:Y:S01]  /*1b30*/  FMUL.FTZ R107, R102, -1.4426950216293334961 ;  /* 0xbfb8aa3b666b7820 */ /* 0x000fe20000410000 */
[----:B---3--:R-:W-:Y:S01]  /*1b40*/  FADD.FTZ R109, R109, 1 ;  /* 0x3f8000006d6d7421 */ /* 0x008fe20000010000 */
[----:B------:R-:W0:Y:S01]  /*1b50*/  MUFU.EX2 R104, R104 ;  /* 0x0000006800687308 */ /* 0x000e220000000800 */
[----:B------:R-:W-:Y:S01]  /*1b60*/  FMUL.FTZ R112, R103, -1.4426950216293334961 ;  /* 0xbfb8aa3b67707820 */ /* 0x000fe20000410000 */
[----:B------:R-:W-:-:S02]  /*1b70*/  HADD2.F32 R71, -RZ, R71.H1_H1 ;  /* 0x30000047ff477230 */ /* 0x000fc40000004100 */
[----:B------:R-:W-:-:S04]  /*1b80*/  FMUL.FTZ R85, R108, R111 ;  /* 0x0000006f6c557220 */ /* 0x000fc80000410000 */
[----:B------:R-:W3:Y:S01]  /*1b90*/  MUFU.RCP R70, R70 ;  /* 0x0000004600467308 */ /* 0x000ee20000001000 */
[----:B------:R-:W-:Y:S01]  /*1ba0*/  FMUL.FTZ R87, R87, R110 ;  /* 0x0000006e57577220 */ /* 0x000fe20000410000 */
[----:B----4-:R-:W-:Y:S01]  /*1bb0*/  FADD.FTZ R110, R89, 1 ;  /* 0x3f800000596e7421 */ /* 0x010fe20000010000 */
[----:B------:R-:W-:Y:S01]  /*1bc0*/  FMUL.FTZ R89, R71, R106 ;  /* 0x0000006a47597220 */ /* 0x000fe20000410000 */
[----:B-1----:R-:W-:-:S04]  /*1bd0*/  FADD.FTZ R106, -R113, 1 ;  /* 0x3f800000716a7421 */ /* 0x002fc80000010100 */
[----:B------:R-:W1:Y:S01]  /*1be0*/  MUFU.EX2 R105, R105 ;  /* 0x0000006900697308 */ /* 0x000e620000000800 */
[----:B------:R-:W-:-:S07]  /*1bf0*/  FFMA.FTZ R106, R91, R106, 1 ;  /* 0x3f8000005b6a7423 */ /* 0x000fce000001006a */
[----:B------:R-:W4:Y:S08]  /*1c00*/  MUFU.RCP R108, R109 ;  /* 0x0000006d006c7308 */ /* 0x000f300000001000 */
[----:B------:R-:W4:Y:S08]  /*1c10*/  MUFU.EX2 R107, R107 ;  /* 0x0000006b006b7308 */ /* 0x000f300000000800 */
[----:B------:R-:W4:Y:S01]  /*1c20*/  MUFU.EX2 R112, R112 ;  /* 0x0000007000707308 */ /* 0x000f220000000800 */
[----:B------:R-:W-:Y:S01]  /*1c30*/  FMUL.FTZ R113, R113, R106 ;  /* 0x0000006a71717220 */ /* 0x000fe20000410000 */
[----:B0-----:R-:W-:Y:S01]  /*1c40*/  FADD.FTZ R104, R104, 1 ;  /* 0x3f80000068687421 */ /* 0x001fe20000010000 */
[----:B---3--:R-:W-:-:S05]  /*1c50*/  FADD.FTZ R106, -R70, 1 ;  /* 0x3f800000466a7421 */ /* 0x008fca0000010100 */
[----:B------:R-:W0:Y:S01]  /*1c60*/  MUFU.RCP R71, R110 ;  /* 0x0000006e00477308 */ /* 0x000e220000001000 */
[----:B------:R-:W-:Y:S01]  /*1c70*/  FFMA.FTZ R93, R93, R106, 1 ;  /* 0x3f8000005d5d7423 */ /* 0x000fe2000001006a */
[----:B-1----:R-:W-:Y:S01]  /*1c80*/  FADD.FTZ R105, R105, 1 ;  /* 0x3f80000069697421 */ /* 0x002fe20000010000 */
[----:B----4-:R-:W-:Y:S01]  /*1c90*/  FADD.FTZ R106, -R108, 1 ;  /* 0x3f8000006c6a7421 */ /* 0x010fe20000010100 */
[----:B------:R-:W-:-:S04]  /*1ca0*/  FADD.FTZ R91, R107, 1 ;  /* 0x3f8000006b5b7421 */ /* 0x000fc80000010000 */
[----:B------:R-:W1:Y:S01]  /*1cb0*/  MUFU.RCP R104, R104 ;  /* 0x0000006800687308 */ /* 0x000e620000001000 */
[----:B------:R-:W-:Y:S01]  /*1cc0*/  FADD.FTZ R107, R112, 1 ;  /* 0x3f800000706b7421 */ /* 0x000fe20000010000 */
[----:B------:R-:W-:-:S06]  /*1cd0*/  FFMA.FTZ R95, R95, R106, 1 ;  /* 0x3f8000005f5f7423 */ /* 0x000fcc000001006a */
[----:B------:R-:W3:Y:S01]  /*1ce0*/  MUFU.RCP R105, R105 ;  /* 0x0000006900697308 */ /* 0x000ee20000001000 */
[----:B0-----:R-:W-:-:S07]  /*1cf0*/  FADD.FTZ R110, -R71, 1 ;  /* 0x3f800000476e7421 */ /* 0x001fce0000010100 */
[----:B------:R0:W4:Y:S01]  /*1d00*/  MUFU.RCP R106, R91 ;  /* 0x0000005b006a7308 */ /* 0x0001220000001000 */
[----:B------:R-:W-:-:S07]  /*1d10*/  FFMA.FTZ R112, R97, R110, 1 ;  /* 0x3f80000061707423 */ /* 0x000fce000001006e */
[----:B------:R-:W4:Y:S01]  /*1d20*/  MUFU.RCP R107, R107 ;  /* 0x0000006b006b7308 */ /* 0x000f220000001000 */
[----:B------:R-:W-:Y:S01]  /*1d30*/  FMUL.FTZ R110, R70, R93 ;  /* 0x0000005d466e7220 */ /* 0x000fe20000410000 */
[----:B------:R-:W-:Y:S01]  /*1d40*/  FMUL.FTZ R108, R108, R95 ;  /* 0x0000005f6c6c7220 */ /* 0x000fe20000410000 */
[--C-:B------:R-:W-:Y:S02]  /*1d50*/  HADD2.F32 R70, -RZ, R66.reuse.H0_H0 ;  /* 0x20000042ff467230 */ /* 0x100fe40000004100 */
[----:B------:R-:W-:Y:S02]  /*1d60*/  HADD2.F32 R95, -RZ, R66.H1_H1 ;  /* 0x30000042ff5f7230 */ /* 0x000fe40000004100 */
[----:B-1----:R-:W-:Y:S01]  /*1d70*/  FADD.FTZ R66, -R104, 1 ;  /* 0x3f80000068427421 */ /* 0x002fe20000010100 */
[--C-:B------:R-:W-:Y:S02]  /*1d80*/  HADD2.F32 R93, -RZ, R67.reuse.H0_H0 ;  /* 0x20000043ff5d7230 */ /* 0x100fe40000004100 */
[----:B0-----:R-:W-:-:S02]  /*1d90*/  HADD2.F32 R91, -RZ, R67.H1_H1 ;  /* 0x30000043ff5b7230 */ /* 0x001fc40000004100 */
[----:B------:R-:W-:Y:S01]  /*1da0*/  FFMA.FTZ R101, R101, R66, 1 ;  /* 0x3f80000065657423 */ /* 0x000fe20000010042 */
[----:B---3--:R-:W-:Y:S01]  /*1db0*/  FADD.FTZ R66, -R105, 1 ;  /* 0x3f80000069427421 */ /* 0x008fe20000010100 */
[----:B----4-:R-:W-:Y:S01]  /*1dc0*/  FADD.FTZ R67, -R106, 1 ;  /* 0x3f8000006a437421 */ /* 0x010fe20000010100 */
[----:B------:R-:W-:Y:S01]  /*1dd0*/  FMUL.FTZ R93, R93, R108 ;  /* 0x0000006c5d5d7220 */ /* 0x000fe20000410000 */
[----:B------:R-:W-:Y:S01]  /*1de0*/  FMUL.FTZ R97, R70, R113 ;  /* 0x0000007146617220 */ /* 0x000fe20000410000 */
[----:B------:R-:W-:Y:S01]  /*1df0*/  FFMA.FTZ R70, R99, R66, 1 ;  /* 0x3f80000063467423 */ /* 0x000fe20000010042 */
[----:B------:R-:W-:Y:S01]  /*1e00*/  FFMA.FTZ R67, R102, R67, 1 ;  /* 0x3f80000066437423 */ /* 0x000fe20000010043 */
[----:B------:R-:W-:Y:S01]  /*1e10*/  FADD.FTZ R108, -R107, 1 ;  /* 0x3f8000006b6c7421 */ /* 0x000fe20000010100 */
[----:B------:R-:W-:-:S03]  /*1e20*/  IADD3 R66, P0, R73, UR22, RZ ;  /* 0x0000001649427c10 */ /* 0x000fc6000ff1e0ff */
[----:B------:R-:W-:Y:S01]  /*1e30*/  FFMA.FTZ R102, R103, R108, 1 ;  /* 0x3f80000067667423 */ /* 0x000fe2000001006c */
[----:B------:R-:W-:Y:S01]  /*1e40*/  FMUL.FTZ R108, R106, R67 ;  /* 0x000000436a6c7220 */ /* 0x000fe20000410000 */
[----:B------:R-:W-:-:S06]  /*1e50*/  IADD3.X R67, R81, UR23, RZ, P0, !PT ;  /* 0x0000001751437c10 */ /* 0x000fcc00087fe4ff */
[----:B------:R-:W3:Y:S01]  /*1e60*/  LDG.E.64.CONSTANT R66, desc[UR16][R66.64] ;  /* 0x0000001042427981 */ /* 0x000ee2000c1e9b00 */
[----:B------:R-:W-:Y:S01]  /*1e70*/  FMUL.FTZ R112, R71, R112 ;  /* 0x0000007047707220 */ /* 0x000fe20000410000 */
[--C-:B------:R-:W-:Y:S02]  /*1e80*/  HADD2.F32 R71, -RZ, R60.reuse.H0_H0 ;  /* 0x2000003cff477230 */ /* 0x100fe40000004100 */
[----:B------:R-:W-:-:S03]  /*1e90*/  HADD2.F32 R103, -RZ, R60.H1_H1 ;  /* 0x3000003cff677230 */ /* 0x000fc60000004100 */
[C---:B------:R-:W-:Y:S02]  /*1ea0*/  FADD.FTZ R71, -R58.reuse, R71 ;  /* 0x000000473a477221 */ /* 0x040fe40000010100 */
[----:B------:R-:W-:Y:S01]  /*1eb0*/  FADD.FTZ R109, -R58, R103 ;  /* 0x000000673a6d7221 */ /* 0x000fe20000010100 */
[----:B------:R-:W-:Y:S01]  /*1ec0*/  FMUL.FTZ R99, R105, R70 ;  /* 0x0000004669637220 */ /* 0x000fe20000410000 */
[C---:B------:R-:W-:Y:S01]  /*1ed0*/  FMUL.FTZ R71, R30.reuse, R71 ;  /* 0x000000471e477220 */ /* 0x040fe20000410000 */
[----:B------:R-:W-:Y:S01]  /*1ee0*/  FMUL.FTZ R105, R107, R102 ;  /* 0x000000666b697220 */ /* 0x000fe20000410000 */
[----:B------:R-:W-:Y:S01]  /*1ef0*/  FMUL.FTZ R102, R30, R109 ;  /* 0x0000006d1e667220 */ /* 0x000fe20000410000 */
[----:B------:R-:W-:Y:S02]  /*1f00*/  HADD2.F32 R107, -RZ, R61.H0_H0 ;  /* 0x2000003dff6b7230 */ /* 0x000fe40000004100 */
[----:B------:R-:W-:Y:S01]  /*1f10*/  FFMA.FTZ R103, R3, R71, R118 ;  /* 0x0000004703677223 */ /* 0x000fe20000010076 */
[----:B------:R-:W-:Y:S01]  /*1f20*/  FFMA.FTZ R109, R31, R102, R116 ;  /* 0x000000661f6d7223 */ /* 0x000fe20000010074 */
[----:B------:R-:W-:-:S02]  /*1f30*/  FMUL.FTZ R91, R91, R112 ;  /* 0x000000705b5b7220 */ /* 0x000fc40000410000 */
[----:B------:R-:W-:Y:S01]  /*1f40*/  FMUL.FTZ R112, R103, -1.4426950216293334961 ;  /* 0xbfb8aa3b67707820 */ /* 0x000fe20000410000 */
[----:B------:R-:W-:Y:S01]  /*1f50*/  FADD.FTZ R107, -R58, R107 ;  /* 0x0000006b3a6b7221 */ /* 0x000fe20000010100 */
[----:B------:R-:W-:Y:S02]  /*1f60*/  HADD2.F32 R111, -RZ, R61.H1_H1 ;  /* 0x3000003dff6f7230 */ /* 0x000fe40000004100 */
[----:B------:R-:W-:Y:S01]  /*1f70*/  FMUL.FTZ R61, R109, -1.4426950216293334961 ;  /* 0xbfb8aa3b6d3d7820 */ /* 0x000fe20000410000 */
[----:B------:R-:W-:Y:S01]  /*1f80*/  FMUL.FTZ R106, R30, R107 ;  /* 0x0000006b1e6a7220 */ /* 0x000fe20000410000 */
[----:B------:R-:W0:Y:S01]  /*1f90*/  MUFU.EX2 R112, R112 ;  /* 0x0000007000707308 */ /* 0x000e220000000800 */
[----:B------:R-:W-:Y:S02]  /*1fa0*/  FADD.FTZ R111, -R58, R111 ;  /* 0x0000006f3a6f7221 */ /* 0x000fe40000010100 */
[----:B------:R-:W-:Y:S01]  /*1fb0*/  FFMA.FTZ R107, R33, R106, R114 ;  /* 0x0000006a216b7223 */ /* 0x000fe20000010072 */
[----:B------:R-:W-:-:S04]  /*1fc0*/  FMUL.FTZ R101, R104, R101 ;  /* 0x0000006568657220 */ /* 0x000fc80000410000 */
[----:B------:R-:W1:Y:S01]  /*1fd0*/  MUFU.EX2 R61, R61 ;  /* 0x0000003d003d7308 */ /* 0x000e620000000800 */
[----:B------:R-:W-:Y:S01]  /*1fe0*/  FMUL.FTZ R104, R30, R111 ;  /* 0x0000006f1e687220 */ /* 0x000fe20000410000 */
[----:B------:R-:W-:Y:S01]  /*1ff0*/  FMUL.FTZ R111, R107, -1.4426950216293334961 ;  /* 0xbfb8aa3b6b6f7820 */ /* 0x000fe20000410000 */
[--C-:B------:R-:W-:Y:S02]  /*2000*/  HADD2.F32 R113, -RZ, R76.reuse.H0_H0 ;  /* 0x2000004cff717230 */ /* 0x100fe40000004100 */
[----:B------:R-:W-:Y:S01]  /*2010*/  FFMA.FTZ R70, R35, R104, R124 ;  /* 0x0000006823467223 */ /* 0x000fe2000001007c */
[----:B------:R-:W-:Y:S02]  /*2020*/  HADD2.F32 R76, -RZ, R76.H1_H1 ;  /* 0x3000004cff4c7230 */ /* 0x000fe40000004100 */
[----:B------:R-:W4:Y:S01]  /*2030*/  MUFU.EX2 R111, R111 ;  /* 0x0000006f006f7308 */ /* 0x000f220000000800 */
[----:B------:R-:W-:Y:S01]  /*2040*/  FMUL.FTZ R95, R95, R110 ;  /* 0x0000006e5f5f7220 */ /* 0x000fe20000410000 */
[----:B------:R-:W-:Y:S01]  /*2050*/  FMUL.FTZ R110, R70, -1.4426950216293334961 ;  /* 0xbfb8aa3b466e7820 */ /* 0x000fe20000410000 */
[----:B0-----:R-:W-:Y:S01]  /*2060*/  FADD.FTZ R112, R112, 1 ;  /* 0x3f80000070707421 */ /* 0x001fe20000010000 */
[----:B------:R-:W-:Y:S01]  /*2070*/  FMUL.FTZ R99, R76, R99 ;  /* 0x000000634c637220 */ /* 0x000fe20000410000 */
[----:B-1----:R-:W-:-:S03]  /*2080*/  FADD.FTZ R76, R61, 1 ;  /* 0x3f8000003d4c7421 */ /* 0x002fc60000010000 */
[----:B------:R-:W0:Y:S01]  /*2090*/  MUFU.EX2 R110, R110 ;  /* 0x0000006e006e7308 */ /* 0x000e220000000800 */
[----:B------:R-:W-:Y:S02]  /*20a0*/  HADD2.F32 R61, -RZ, R77.H0_H0 ;  /* 0x2000004dff3d7230 */ /* 0x000fe40000004100 */
[----:B------:R-:W-:-:S05]  /*20b0*/  FMUL.FTZ R101, R113, R101 ;  /* 0x0000006571657220 */ /* 0x000fca0000410000 */
[----:B------:R-:W1:Y:S01]  /*20c0*/  MUFU.RCP R112, R112 ;  /* 0x0000007000707308 */ /* 0x000e620000001000 */
[----:B------:R-:W-:Y:S01]  /*20d0*/  FMUL.FTZ R61, R61, R108 ;  /* 0x0000006c3d3d7220 */ /* 0x000fe20000410000 */
[----:B------:R-:W-:Y:S02]  /*20e0*/  HADD2.F32 R108, -RZ, R77.H1_H1 ;  /* 0x3000004dff6c7230 */ /* 0x000fe40000004100 */
[----:B----4-:R-:W-:-:S04]  /*20f0*/  FADD.FTZ R113, R111, 1 ;  /* 0x3f8000006f717421 */ /* 0x010fc80000010000 */
[----:B------:R-:W4:Y:S01]  /*2100*/  MUFU.RCP R76, R76 ;  /* 0x0000004c004c7308 */ /* 0x000f220000001000 */
[----:B------:R-:W-:Y:S01]  /*2110*/  FMUL.FTZ R77, R108, R105 ;  /* 0x000000696c4d7220 */ /* 0x000fe20000410000 */
[----:B0-----:R-:W-:-:S06]  /*2120*/  FADD.FTZ R111, R110, 1 ;  /* 0x3f8000006e6f7421 */ /* 0x001fcc0000010000 */
[----:B------:R-:W0:Y:S01]  /*2130*/  MUFU.RCP R108, R113 ;  /* 0x00000071006c7308 */ /* 0x000e220000001000 */
[----:B-1----:R-:W-:-:S04]  /*2140*/  FADD.FTZ R105, -R112, 1 ;  /* 0x3f80000070697421 */ /* 0x002fc80000010100 */
[----:B------:R-:W-:Y:S01]  /*2150*/  FFMA.FTZ R105, R103, R105, 1 ;  /* 0x3f80000067697423 */ /* 0x000fe20000010069 */
[----:B----4-:R-:W-:Y:S02]  /*2160*/  FADD.FTZ R110, -R76, 1 ;  /* 0x3f8000004c6e7421 */ /* 0x010fe40000010100 */
[----:B------:R-:W1:Y:S02]  /*2170*/  MUFU.RCP R111, R111 ;  /* 0x0000006f006f7308 */ /* 0x000e640000001000 */
[----:B------:R-:W-:Y:S01]  /*2180*/  FFMA.FTZ R109, R109, R110, 1 ;  /* 0x3f8000006d6d7423 */ /* 0x000fe2000001006e */
[----:B------:R-:W-:-:S03]  /*2190*/  FMUL.FTZ R112, R112, R105 ;  /* 0x0000006970707220 */ /* 0x000fc60000410000 */
[----:B------:R-:W-:Y:S01]  /*21a0*/  FMUL.FTZ R105, R76, R109 ;  /* 0x0000006d4c697220 */ /* 0x000fe20000410000 */
[----:B0-----:R-:W-:-:S04]  /*21b0*/  FADD.FTZ R76, -R108, 1 ;  /* 0x3f8000006c4c7421 */ /* 0x001fc80000010100 */
[----:B------:R-:W-:Y:S01]  /*21c0*/  FFMA.FTZ R103, R107, R76, 1 ;  /* 0x3f8000006b677423 */ /* 0x000fe2000001004c */
[----:B-----5:R-:W-:-:S05]  /*21d0*/  HADD2.F32 R107, -RZ, R74.H0_H0 ;  /* 0x2000004aff6b7230 */ /* 0x020fca0000004100 */
[----:B------:R-:W-:Y:S01]  /*21e0*/  FADD.FTZ R109, -R58, R107 ;  /* 0x0000006b3a6d7221 */ /* 0x000fe20000010100 */
[----:B-1----:R-:W-:Y:S01]  /*21f0*/  FADD.FTZ R107, -R111, 1 ;  /* 0x3f8000006f6b7421 */ /* 0x002fe20000010100 */
[----:B------:R-:W-:-:S03]  /*2200*/  HADD2.F32 R113, -RZ, R74.H1_H1 ;  /* 0x3000004aff717230 */ /* 0x000fc60000004100 */
[----:B------:R-:W-:Y:S01]  /*2210*/  FFMA.FTZ R70, R70, R107, 1 ;  /* 0x3f80000046467423 */ /* 0x000fe2000001006b */
[----:B------:R-:W-:Y:S02]  /*2220*/  HADD2.F32 R107, -RZ, R75.H0_H0 ;  /* 0x2000004bff6b7230 */ /* 0x000fe40000004100 */
[----:B------:R-:W-:Y:S01]  /*2230*/  FMUL.FTZ R103, R108, R103 ;  /* 0x000000676c677220 */ /* 0x000fe20000410000 */
[----:B------:R-:W-:Y:S01]  /*2240*/  FADD.FTZ R113, -R58, R113 ;  /* 0x000000713a717221 */ /* 0x000fe20000010100 */
[----:B------:R-:W-:Y:S01]  /*2250*/  FMUL.FTZ R108, R30, R109 ;  /* 0x0000006d1e6c7220 */ /* 0x000fe20000410000 */
[----:B------:R-:W-:Y:S02]  /*2260*/  FADD.FTZ R107, -R58, R107 ;  /* 0x0000006b3a6b7221 */ /* 0x000fe40000010100 */
[C---:B------:R-:W-:Y:S01]  /*2270*/  FMUL.FTZ R76, R30.reuse, R113 ;  /* 0x000000711e4c7220 */ /* 0x040fe20000410000 */
[----:B------:R-:W-:Y:S01]  /*2280*/  FFMA.FTZ R109, R3, R108, R118 ;  /* 0x0000006c036d7223 */ /* 0x000fe20000010076 */
[----:B------:R-:W-:-:S02]  /*2290*/  FMUL.FTZ R74, R30, R107 ;  /* 0x0000006b1e4a7220 */ /* 0x000fc40000410000 */
[----:B------:R-:W-:Y:S01]  /*22a0*/  FFMA.FTZ R110, R31, R76, R116 ;  /* 0x0000004c1f6e7223 */ /* 0x000fe20000010074 */
[----:B------:R-:W-:Y:S01]  /*22b0*/  FMUL.FTZ R117, R109, -1.4426950216293334961 ;  /* 0xbfb8aa3b6d757820 */ /* 0x000fe20000410000 */
[----:B------:R-:W-:Y:S02]  /*22c0*/  FFMA.FTZ R107, R33, R74, R114 ;  /* 0x0000004a216b7223 */ /* 0x000fe40000010072 */
[----:B------:R-:W-:Y:S02]  /*22d0*/  FMUL.FTZ R115, R110, -1.4426950216293334961 ;  /* 0xbfb8aa3b6e737820 */ /* 0x000fe40000410000 */
[----:B------:R-:W-:Y:S01]  /*22e0*/  FMUL.FTZ R113, R107, -1.4426950216293334961 ;  /* 0xbfb8aa3b6b717820 */ /* 0x000fe20000410000 */
[----:B------:R-:W0:Y:S08]  /*22f0*/  MUFU.EX2 R117, R117 ;  /* 0x0000007500757308 */ /* 0x000e300000000800 */
[----:B------:R-:W1:Y:S08]  /*2300*/  MUFU.EX2 R115, R115 ;  /* 0x0000007300737308 */ /* 0x000e700000000800 */
[----:B------:R-:W4:Y:S01]  /*2310*/  MUFU.EX2 R113, R113 ;  /* 0x0000007100717308 */ /* 0x000f220000000800 */
[----:B0-----:R-:W-:Y:S01]  /*2320*/  FADD.FTZ R121, R117, 1 ;  /* 0x3f80000075797421 */ /* 0x001fe20000010000 */
[----:B------:R-:W-:-:S02]  /*2330*/  HADD2.F32 R117, -RZ, R78.H0_H0 ;  /* 0x2000004eff757230 */ /* 0x000fc40000004100 */
[----:B------:R-:W-:Y:S02]  /*2340*/  HADD2.F32 R119, -RZ, R78.H1_H1 ;  /* 0x3000004eff777230 */ /* 0x000fe40000004100 */
[----:B-1----:R-:W-:Y:S01]  /*2350*/  FADD.FTZ R125, R115, 1 ;  /* 0x3f800000737d7421 */ /* 0x002fe20000010000 */
[----:B------:R-:W-:-:S03]  /*2360*/  FMUL.FTZ R78, R117, R112 ;  /* 0x00000070754e7220 */ /* 0x000fc60000410000 */
[----:B------:R-:W0:Y:S01]  /*2370*/  MUFU.RCP R112, R125 ;  /* 0x0000007d00707308 */ /* 0x000e220000001000 */
[----:B----4-:R-:W-:Y:S01]  /*2380*/  FADD.FTZ R113, R113, 1 ;  /* 0x3f80000071717421 */ /* 0x010fe20000010000 */
[----:B------:R-:W-:-:S06]  /*2390*/  HADD2.F32 R115, -RZ, R79.H0_H0 ;  /* 0x2000004fff737230 */ /* 0x000fcc0000004100 */
[----:B------:R-:W1:Y:S01]  /*23a0*/  MUFU.RCP R113, R113 ;  /* 0x0000007100717308 */ /* 0x000e620000001000 */
[----:B------:R-:W-:Y:S01]  /*23b0*/  FMUL.FTZ R103, R115, R103 ;  /* 0x0000006773677220 */ /* 0x000fe20000410000 */
[----:B------:R-:W-:Y:S02]  /*23c0*/  HADD2.F32 R115, -RZ, R75.H1_H1 ;  /* 0x3000004bff737230 */ /* 0x000fe40000004100 */
[----:B------:R-:W-:Y:S01]  /*23d0*/  FMUL.FTZ R105, R119, R105 ;  /* 0x0000006977697220 */ /* 0x000fe20000410000 */
[----:B0-----:R-:W-:Y:S02]  /*23e0*/  FADD.FTZ R119, -R112, 1 ;  /* 0x3f80000070777421 */ /* 0x001fe40000010100 */
[----:B------:R-:W-:Y:S02]  /*23f0*/  FADD.FTZ R115, -R58, R115 ;  /* 0x000000733a737221 */ /* 0x000fe40000010100 */
[----:B------:R-:W-:Y:S02]  /*2400*/  FFMA.FTZ R119, R110, R119, 1 ;  /* 0x3f8000006e777423 */ /* 0x000fe40000010077 */
[----:B------:R-:W-:Y:S01]  /*2410*/  FMUL.FTZ R110, R30, R115 ;  /* 0x000000731e6e7220 */ /* 0x000fe20000410000 */
[----:B-1----:R-:W-:Y:S01]  /*2420*/  FADD.FTZ R117, -R113, 1 ;  /* 0x3f80000071757421 */ /* 0x002fe20000010100 */
[----:B------:R-:W-:-:S03]  /*2430*/  FMUL.FTZ R111, R111, R70 ;  /* 0x000000466f6f7220 */ /* 0x000fc60000410000 */
[----:B------:R-:W-:Y:S01]  /*2440*/  FFMA.FTZ R117, R107, R117, 1 ;  /* 0x3f8000006b757423 */ /* 0x000fe20000010075 */
[----:B------:R-:W-:Y:S01]  /*2450*/  FFMA.FTZ R107, R35, R110, R124 ;  /* 0x0000006e236b7223 */ /* 0x000fe2000001007c */
[----:B------:R0:W-:Y:S03]  /*2460*/  MUFU.RCP R70, R121 ;  /* 0x0000007900467308 */ /* 0x0001e60000001000 */
[----:B0-----:R-:W-:-:S06]  /*2470*/  FMUL.FTZ R121, R107, -1.4426950216293334961 ;  /* 0xbfb8aa3b6b797820 */ /* 0x001fcc0000410000 */
[----:B------:R-:W0:Y:S02]  /*2480*/  MUFU.EX2 R121, R121 ;  /* 0x0000007900797308 */ /* 0x000e240000000800 */
[----:B0-----:R-:W-:-:S06]  /*2490*/  FADD.FTZ R115, R121, 1 ;  /* 0x3f80000079737421 */ /* 0x001fcc0000010000 */
[----:B------:R-:W0:Y:S01]  /*24a0*/  MUFU.RCP R115, R115 ;  /* 0x0000007300737308 */ /* 0x000e220000001000 */
[----:B------:R-:W-:-:S04]  /*24b0*/  FADD.FTZ R75, -R70, 1 ;  /* 0x3f800000464b7421 */ /* 0x000fc80000010100 */
[----:B------:R-:W-:Y:S01]  /*24c0*/  FFMA.FTZ R109, R109, R75, 1 ;  /* 0x3f8000006d6d7423 */ /* 0x000fe2000001004b */
[----:B------:R-:W-:Y:S02]  /*24d0*/  HADD2.F32 R75, -RZ, R79.H1_H1 ;  /* 0x3000004fff4b7230 */ /* 0x000fe40000004100 */
[----:B------:R-:W-:-:S03]  /*24e0*/  FMUL.FTZ R79, R112, R119 ;  /* 0x00000077704f7220 */ /* 0x000fc60000410000 */
[----:B------:R-:W-:Y:S01]  /*24f0*/  FMUL.FTZ R75, R75, R111 ;  /* 0x0000006f4b4b7220 */ /* 0x000fe20000410000 */
[----:B--2---:R-:W-:Y:S02]  /*2500*/  HADD2.F32 R111, -RZ, R64.H0_H0 ;  /* 0x20000040ff6f7230 */ /* 0x004fe40000004100 */
[----:B0-----:R-:W-:Y:S01]  /*2510*/  FADD.FTZ R112, -R115, 1 ;  /* 0x3f80000073707421 */ /* 0x001fe20000010100 */
[----:B------:R-:W-:-:S03]  /*2520*/  FMUL.FTZ R70, R70, R109 ;  /* 0x0000006d46467220 */ /* 0x000fc60000410000 */
[----:B------:R-:W-:Y:S01]  /*2530*/  FFMA.FTZ R112, R107, R112, 1 ;  /* 0x3f8000006b707423 */ /* 0x000fe20000010070 */
[----:B------:R-:W-:Y:S01]  /*2540*/  FMUL.FTZ R109, R113, R117 ;  /* 0x00000075716d7220 */ /* 0x000fe20000410000 */
[----:B------:R-:W-:Y:S02]  /*2550*/  FADD.FTZ R111, -R58, R111 ;  /* 0x0000006f3a6f7221 */ /* 0x000fe40000010100 */
[----:B------:R-:W-:Y:S01]  /*2560*/  FMUL.FTZ R113, R115, R112 ;  /* 0x0000007073717220 */ /* 0x000fe20000410000 */
[----:B------:R-:W-:Y:S02]  /*2570*/  HADD2.F32 R115, -RZ, R64.H1_H1 ;  /* 0x30000040ff737230 */ /* 0x000fe40000004100 */
[--C-:B------:R-:W-:Y:S02]  /*2580*/  HADD2.F32 R107, -RZ, R62.reuse.H0_H0 ;  /* 0x2000003eff6b7230 */ /* 0x100fe40000004100 */
[----:B------:R-:W-:Y:S02]  /*2590*/  HADD2.F32 R62, -RZ, R62.H1_H1 ;  /* 0x3000003eff3e7230 */ /* 0x000fe40000004100 */
[----:B------:R-:W-:Y:S01]  /*25a0*/  FMUL.FTZ R112, R30, R111 ;  /* 0x0000006f1e707220 */ /* 0x000fe20000410000 */
[----:B------:R-:W-:Y:S01]  /*25b0*/  FADD.FTZ R115, -R58, R115 ;  /* 0x000000733a737221 */ /* 0x000fe20000010100 */
[----:B------:R-:W-:-:S02]  /*25c0*/  HADD2.F32 R111, -RZ, R65.H0_H0 ;  /* 0x20000041ff6f7230 */ /* 0x000fc40000004100 */
[----:B------:R-:W-:Y:S01]  /*25d0*/  FMUL.FTZ R79, R62, R79 ;  /* 0x0000004f3e4f7220 */ /* 0x000fe20000410000 */
[----:B------:R-:W-:Y:S01]  /*25e0*/  FFMA.FTZ R62, R3, R112, R118 ;  /* 0x00000070033e7223 */ /* 0x000fe20000010076 */
[----:B------:R-:W-:Y:S01]  /*25f0*/  FMUL.FTZ R118, R30, R115 ;  /* 0x000000731e767220 */ /* 0x000fe20000410000 */
[----:B------:R-:W-:Y:S01]  /*2600*/  FADD.FTZ R111, -R58, R111 ;  /* 0x0000006f3a6f7221 */ /* 0x000fe20000010100 */
[----:B------:R-:W-:Y:S02]  /*2610*/  HADD2.F32 R65, -RZ, R65.H1_H1 ;  /* 0x30000041ff417230 */ /* 0x000fe40000004100 */
[----:B------:R-:W-:Y:S01]  /*2620*/  FMUL.FTZ R107, R107, R70 ;  /* 0x000000466b6b7220 */ /* 0x000fe20000410000 */
[----:B------:R-:W-:Y:S01]  /*2630*/  FFMA.FTZ R64, R31, R118, R116 ;  /* 0x000000761f407223 */ /* 0x000fe20000010074 */
[----:B------:R-:W-:Y:S01]  /*2640*/  FMUL.FTZ R116, R30, R111 ;  /* 0x0000006f1e747220 */ /* 0x000fe20000410000 */
[----:B------:R-:W-:Y:S01]  /*2650*/  FMUL.FTZ R70, R62, -1.4426950216293334961 ;  /* 0xbfb8aa3b3e467820 */ /* 0x000fe20000410000 */
[----:B------:R-:W-:-:S02]  /*2660*/  FADD.FTZ R115, -R58, R65 ;  /* 0x000000413a737221 */ /* 0x000fc40000010100 */
[----:B------:R-:W-:Y:S02]  /*2670*/  FFMA.FTZ R65, R33, R116, R114 ;  /* 0x0000007421417223 */ /* 0x000fe40000010072 */
[----:B------:R-:W-:Y:S01]  /*2680*/  FMUL.FTZ R114, R30, R115 ;  /* 0x000000731e727220 */ /* 0x000fe20000410000 */
[----:B------:R-:W0:Y:S01]  /*2690*/  MUFU.EX2 R70, R70 ;  /* 0x0000004600467308 */ /* 0x000e220000000800 */
[----:B------:R-:W-:Y:S01]  /*26a0*/  FMUL.FTZ R119, R65, -1.4426950216293334961 ;  /* 0xbfb8aa3b41777820 */ /* 0x000fe20000410000 */
[----:B------:R-:W-:Y:S02]  /*26b0*/  HADD2.F32 R117, -RZ, R63.H0_H0 ;  /* 0x2000003fff757230 */ /* 0x000fe40000004100 */
[----:B------:R-:W-:Y:S01]  /*26c0*/  FFMA.FTZ R124, R35, R114, R124 ;  /* 0x00000072237c7223 */ /* 0x000fe2000001007c */
[----:B------:R-:W-:-:S03]  /*26d0*/  FMUL.FTZ R111, R64, -1.4426950216293334961 ;  /* 0xbfb8aa3b406f7820 */ /* 0x000fc60000410000 */
[----:B------:R-:W1:Y:S01]  /*26e0*/  MUFU.EX2 R115, R119 ;  /* 0x0000007700737308 */ /* 0x000e620000000800 */
[----:B------:R-:W-:Y:S01]  /*26f0*/  FMUL.FTZ R109, R117, R109 ;  /* 0x0000006d756d7220 */ /* 0x000fe20000410000 */
[----:B------:R-:W-:-:S06]  /*2700*/  FMUL.FTZ R117, R124, -1.4426950216293334961 ;  /* 0xbfb8aa3b7c757820 */ /* 0x000fcc0000410000 */
[----:B------:R-:W2:Y:S01]  /*2710*/  MUFU.EX2 R111, R111 ;  /* 0x0000006f006f7308 */ /* 0x000ea20000000800 */
[----:B0-----:R-:W-:-:S07]  /*2720*/  FADD.FTZ R70, R70, 1 ;  /* 0x3f80000046467421 */ /* 0x001fce0000010000 */
[----:B------:R-:W0:Y:S01]  /*2730*/  MUFU.EX2 R117, R117 ;  /* 0x0000007500757308 */ /* 0x000e220000000800 */
[----:B-1----:R-:W-:-:S07]  /*2740*/  FADD.FTZ R115, R115, 1 ;  /* 0x3f80000073737421 */ /* 0x002fce0000010000 */
[----:B------:R-:W1:Y:S01]  /*2750*/  MUFU.RCP R70, R70 ;  /* 0x0000004600467308 */ /* 0x000e620000001000 */
[----:B--2---:R-:W-:Y:S01]  /*2760*/  FADD.FTZ R111, R111, 1 ;  /* 0x3f8000006f6f7421 */ /* 0x004fe20000010000 */
[----:B------:R-:W-:-:S06]  /*2770*/  HADD2.F32 R63, -RZ, R63.H1_H1 ;  /* 0x3000003fff3f7230 */ /* 0x000fcc0000004100 */
[----:B------:R-:W2:Y:S01]  /*2780*/  MUFU.RCP R115, R115 ;  /* 0x0000007300737308 */ /* 0x000ea20000001000 */
[----:B0-----:R-:W-:Y:S01]  /*2790*/  FADD.FTZ R121, R117, 1 ;  /* 0x3f80000075797421 */ /* 0x001fe20000010000 */
[----:B------:R-:W-:-:S06]  /*27a0*/  FMUL.FTZ R113, R63, R113 ;  /* 0x000000713f717220 */ /* 0x000fcc0000410000 */
[----:B------:R-:W0:Y:S01]  /*27b0*/  MUFU.RCP R111, R111 ;  /* 0x0000006f006f7308 */ /* 0x000e220000001000 */
[----:B-1----:R-:W-:-:S07]  /*27c0*/  FADD.FTZ R117, -R70, 1 ;  /* 0x3f80000046757421 */ /* 0x002fce0000010100 */
[----:B------:R-:W1:Y:S01]  /*27d0*/  MUFU.RCP R63, R121 ;  /* 0x00000079003f7308 */ /* 0x000e620000001000 */
[----:B------:R-:W-:Y:S01]  /*27e0*/  FFMA.FTZ R117, R62, R117, 1 ;  /* 0x3f8000003e757423 */ /* 0x000fe20000010075 */
[----:B--2---:R-:W-:-:S04]  /*27f0*/  FADD.FTZ R62, -R115, 1 ;  /* 0x3f800000733e7421 */ /* 0x004fc80000010100 */
[----:B------:R-:W-:Y:S01]  /*2800*/  FFMA.FTZ R62, R65, R62, 1 ;  /* 0x3f800000413e7423 */ /* 0x000fe2000001003e */
[----:B------:R-:W-:Y:S01]  /*2810*/  FMUL.FTZ R70, R70, R117 ;  /* 0x0000007546467220 */ /* 0x000fe20000410000 */
[----:B---3--:R-:W-:Y:S02]  /*2820*/  HADD2.F32 R117, -RZ, R67.H0_H0 ;  /* 0x20000043ff757230 */ /* 0x008fe40000004100 */
[----:B0-----:R-:W-:Y:S01]  /*2830*/  FADD.FTZ R119, -R111, 1 ;  /* 0x3f8000006f777421 */ /* 0x001fe20000010100 */
[----:B------:R-:W-:-:S03]  /*2840*/  FMUL.FTZ R62, R115, R62 ;  /* 0x0000003e733e7220 */ /* 0x000fc60000410000 */
[----:B------:R-:W-:Y:S01]  /*2850*/  FFMA.FTZ R64, R64, R119, 1 ;  /* 0x3f80000040407423 */ /* 0x000fe20000010077 */
[----:B-1----:R-:W-:Y:S01]  /*2860*/  FADD.FTZ R65, -R63, 1 ;  /* 0x3f8000003f417421 */ /* 0x002fe20000010100 */
[----:B------:R-:W-:Y:S01]  /*2870*/  FMUL.FTZ R117, R117, R62 ;  /* 0x0000003e75757220 */ /* 0x000fe20000410000 */
[----:B------:R-:W-:Y:S02]  /*2880*/  FMUL.FTZ R62, R3, R48 ;  /* 0x00000030033e7220 */ /* 0x000fe40000410000 */
[----:B------:R-:W-:Y:S01]  /*2890*/  FFMA.FTZ R124, R124, R65, 1 ;  /* 0x3f8000007c7c7423 */ /* 0x000fe20000010041 */
[----:B------:R-:W-:Y:S02]  /*28a0*/  HADD2.F32 R119, -RZ, R66.H1_H1 ;  /* 0x30000042ff777230 */ /* 0x000fe40000004100 */
[----:B------:R-:W-:Y:S01]  /*28b0*/  FMUL.FTZ R64, R111, R64 ;  /* 0x000000406f407220 */ /* 0x000fe20000410000 */
[----:B------:R-:W-:Y:S01]  /*28c0*/  FFMA.FTZ R62, R5, R62, RZ ;  /* 0x0000003e053e7223 */ /* 0x000fe200000100ff */
[----:B------:R-:W-:Y:S01]  /*28d0*/  FMUL.FTZ R124, R63, R124 ;  /* 0x0000007c3f7c7220 */ /* 0x000fe20000410000 */
[----:B------:R-:W-:Y:S01]  /*28e0*/  FMUL.FTZ R63, R31, R80 ;  /* 0x000000501f3f7220 */ /* 0x000fe20000410000 */
[----:B------:R-:W-:-:S03]  /*28f0*/  FMUL.FTZ R119, R119, R64 ;  /* 0x0000004077777220 */ /* 0x000fc60000410000 */
[----:B------:R-:W-:Y:S01]  /*2900*/  FFMA.FTZ R64, R37, R63, R62 ;  /* 0x0000003f25407223 */ /* 0x000fe2000001003e */
[----:B------:R-:W-:-:S04]  /*2910*/  FMUL.FTZ R63, R33, R84 ;  /* 0x00000054213f7220 */ /* 0x000fc80000410000 */
[----:B------:R-:W-:Y:S01]  /*2920*/  FFMA.FTZ R64, R39, R63, R64 ;  /* 0x0000003f27407223 */ /* 0x000fe20000010040 */
[----:B------:R-:W-:-:S04]  /*2930*/  FMUL.FTZ R63, R35, R86 ;  /* 0x00000056233f7220 */ /* 0x000fc80000410000 */
[----:B------:R-:W-:Y:S01]  /*2940*/  FFMA.FTZ R63, R41, R63, R64 ;  /* 0x0000003f293f7223 */ /* 0x000fe20000010040 */
[----:B------:R-:W-:-:S04]  /*2950*/  FMUL.FTZ R64, R3, R49 ;  /* 0x0000003103407220 */ /* 0x000fc80000410000 */
[----:B------:R-:W-:Y:S01]  /*2960*/  FFMA.FTZ R63, R36, R64, R63 ;  /* 0x00000040243f7223 */ /* 0x000fe2000001003f */
[----:B------:R-:W-:-:S04]  /*2970*/  FMUL.FTZ R64, R31, R47 ;  /* 0x0000002f1f407220 */ /* 0x000fc80000410000 */
[----:B------:R-:W-:Y:S01]  /*2980*/  FFMA.FTZ R63, R38, R64, R63 ;  /* 0x00000040263f7223 */ /* 0x000fe2000001003f */
[----:B------:R-:W-:Y:S01]  /*2990*/  FMUL.FTZ R64, R33, R51 ;  /* 0x0000003321407220 */ /* 0x000fe20000410000 */
[----:B------:R-:W-:-:S03]  /*29a0*/  FFMA.FTZ R62, R3, R48, RZ ;  /* 0x00000030033e7223 */ /* 0x000fc600000100ff */
[----:B------:R-:W-:Y:S01]  /*29b0*/  FFMA.FTZ R63, R40, R64, R63 ;  /* 0x00000040283f7223 */ /* 0x000fe2000001003f */
[----:B------:R-:W-:Y:S01]  /*29c0*/  FMUL.FTZ R64, R35, R59 ;  /* 0x0000003b23407220 */ /* 0x000fe20000410000 */
[----:B------:R-:W-:-:S03]  /*29d0*/  FFMA.FTZ R62, R31, R80, R62 ;  /* 0x000000501f3e7223 */ /* 0x000fc6000001003e */
        /* <DEDUP_REMOVED lines=10> */
[----:B------:R-:W-:Y:S01]  /*2a80*/  FFMA.FTZ R62, R31, R47, R62 ;  /* 0x0000002f1f3e7223 */ /* 0x000fe2000001003e */
[----:B------:R-:W-:-:S03]  /*2a90*/  FMUL.FTZ R64, R35, R89 ;  /* 0x0000005923407220 */ /* 0x000fc60000410000 */
[----:B------:R-:W-:Y:S01]  /*2aa0*/  FFMA.FTZ R62, R33, R51, R62 ;  /* 0x00000033213e7223 */ /* 0x000fe2000001003e */
[----:B------:R-:W-:Y:S01]  /*2ab0*/  FFMA.FTZ R63, R82, R64, R63 ;  /* 0x00000040523f7223 */ /* 0x000fe2000001003f */
[----:B------:R-:W-:Y:S02]  /*2ac0*/  FMUL.FTZ R64, R3, R97 ;  /* 0x0000006103407220 */ /* 0x000fe40000410000 */
[----:B------:R-:W-:Y:S02]  /*2ad0*/  FFMA.FTZ R62, R35, R59, R62 ;  /* 0x0000003b233e7223 */ /* 0x000fe4000001003e */
        /* <DEDUP_REMOVED lines=11> */
[C---:B------:R-:W-:Y:S02]  /*2b90*/  FMUL.FTZ R64, R3.reuse, R101 ;  /* 0x0000006503407220 */ /* 0x040fe40000410000 */
[----:B------:R-:W-:Y:S02]  /*2ba0*/  FFMA.FTZ R62, R3, R97, R62 ;  /* 0x00000061033e7223 */ /* 0x000fe4000001003e */
[----:B------:R-:W-:Y:S01]  /*2bb0*/  FFMA.FTZ R63, R94, R64, R63 ;  /* 0x000000405e3f7223 */ /* 0x000fe2000001003f */
[C---:B------:R-:W-:Y:S01]  /*2bc0*/  FMUL.FTZ R64, R31.reuse, R99 ;  /* 0x000000631f407220 */ /* 0x040fe20000410000 */
[----:B------:R-:W-:-:S03]  /*2bd0*/  FFMA.FTZ R62, R31, R95, R62 ;  /* 0x0000005f1f3e7223 */ /* 0x000fc6000001003e */
[----:B------:R-:W-:Y:S01]  /*2be0*/  FFMA.FTZ R63, R72, R64, R63 ;  /* 0x00000040483f7223 */ /* 0x000fe2000001003f */
[C---:B------:R-:W-:Y:S01]  /*2bf0*/  FMUL.FTZ R64, R33.reuse, R61 ;  /* 0x0000003d21407220 */ /* 0x040fe20000410000 */
[----:B------:R-:W-:-:S03]  /*2c00*/  FFMA.FTZ R62, R33, R93, R62 ;  /* 0x0000005d213e7223 */ /* 0x000fc6000001003e */
[----:B------:R-:W-:Y:S01]  /*2c10*/  FFMA.FTZ R63, R100, R64, R63 ;  /* 0x00000040643f7223 */ /* 0x000fe2000001003f */
[C---:B------:R-:W-:Y:S01]  /*2c20*/  FFMA.FTZ R62, R35.reuse, R91, R62 ;  /* 0x0000005b233e7223 */ /* 0x040fe2000001003e */
[----:B------:R-:W-:-:S03]  /*2c30*/  FMUL.FTZ R64, R35, R77 ;  /* 0x0000004d23407220 */ /* 0x000fc60000410000 */
[C---:B------:R-:W-:Y:S01]  /*2c40*/  FFMA.FTZ R62, R3.reuse, R101, R62 ;  /* 0x00000065033e7223 */ /* 0x040fe2000001003e */
        /* <DEDUP_REMOVED lines=18> */
[----:B------:R-:W-:Y:S01]  /*2d70*/  FFMA.FTZ R62, R35, R75, R62 ;  /* 0x0000004b233e7223 */ /* 0x000fe2000001003e */
[----:B------:R-:W-:Y:S02]  /*2d80*/  HADD2.F32 R111, -RZ, R66.H0_H0 ;  /* 0x20000042ff6f7230 */ /* 0x000fe40000004100 */
[----:B------:R-:W-:Y:S01]  /*2d90*/  FFMA.FTZ R63, R76, R64, R63 ;  /* 0x000000404c3f7223 */ /* 0x000fe2000001003f */
[----:B------:R-:W-:Y:S01]  /*2da0*/  FMUL.FTZ R64, R33, R109 ;  /* 0x0000006d21407220 */ /* 0x000fe20000410000 */
[----:B------:R-:W-:Y:S01]  /*2db0*/  FFMA.FTZ R62, R3, R107, R62 ;  /* 0x0000006b033e7223 */ /* 0x000fe2000001003e */
[----:B------:R-:W-:-:S02]  /*2dc0*/  FMUL.FTZ R111, R111, R70 ;  /* 0x000000466f6f7220 */ /* 0x000fc40000410000 */
        /* <DEDUP_REMOVED lines=9> */
[----:B------:R-:W-:Y:S02]  /*2e60*/  HADD2.F32 R115, -RZ, R67.H1_H1 ;  /* 0x30000043ff737230 */ /* 0x000fe40000004100 */
[----:B------:R-:W-:Y:S01]  /*2e70*/  FFMA.FTZ R62, R3, R111, R62 ;  /* 0x0000006f033e7223 */ /* 0x000fe2000001003e */
[----:B------:R-:W-:Y:S01]  /*2e80*/  FFMA.FTZ R65, R5, R48, R68 ;  /* 0x0000003005417223 */ /* 0x000fe20000010044 */
[----:B------:R-:W-:Y:S01]  /*2e90*/  FFMA.FTZ R63, R118, R64, R63 ;  /* 0x00000040763f7223 */ /* 0x000fe2000001003f */
[----:B------:R-:W-:Y:S01]  /*2ea0*/  FMUL.FTZ R64, R33, R117 ;  /* 0x0000007521407220 */ /* 0x000fe20000410000 */
[----:B------:R-:W-:Y:S01]  /*2eb0*/  FMUL.FTZ R115, R115, R124 ;  /* 0x0000007c73737220 */ /* 0x000fe20000410000 */
[----:B------:R-:W-:Y:S01]  /*2ec0*/  FFMA.FTZ R62, R31, R119, R62 ;  /* 0x000000771f3e7223 */ /* 0x000fe2000001003e */
[----:B------:R-:W-:Y:S01]  /*2ed0*/  FFMA.FTZ R65, R36, R49, R65 ;  /* 0x0000003124417223 */ /* 0x000fe20000010041 */
[----:B------:R-:W-:Y:S01]  /*2ee0*/  FFMA.FTZ R63, R116, R64, R63 ;  /* 0x00000040743f7223 */ /* 0x000fe2000001003f */
[----:B------:R-:W-:Y:S01]  /*2ef0*/  FMUL.FTZ R64, R35, R115 ;  /* 0x0000007323407220 */ /* 0x000fe20000410000 */
[----:B------:R-:W-:Y:S01]  /*2f00*/  FFMA.FTZ R62, R33, R117, R62 ;  /* 0x00000075213e7223 */ /* 0x000fe2000001003e */
[----:B------:R-:W-:-:S02]  /*2f10*/  FFMA.FTZ R65, R44, R83, R65 ;  /* 0x000000532c417223 */ /* 0x000fc40000010041 */
[----:B------:R-:W-:Y:S01]  /*2f20*/  FFMA.FTZ R63, R114, R64, R63 ;  /* 0x00000040723f7223 */ /* 0x000fe2000001003f */
[----:B------:R-:W-:Y:S01]  /*2f30*/  FFMA.FTZ R62, R35, R115, R62 ;  /* 0x00000073233e7223 */ /* 0x000fe2000001003e */
[----:B------:R-:W-:-:S04]  /*2f40*/  FFMA.FTZ R65, R88, R97, R65 ;  /* 0x0000006158417223 */ /* 0x000fc80000010041 */
[----:B------:R0:W-:Y:S01]  /*2f50*/  STS.64 [R120], R62 ;  /* 0x0000003e78007388 */ /* 0x0001e20000000a00 */
[----:B------:R-:W-:Y:S01]  /*2f60*/  FFMA.FTZ R64, R94, R101, R65 ;  /* 0x000000655e407223 */ /* 0x000fe20000010041 */
[----:B------:R-:W-:-:S03]  /*2f70*/  UIADD3 UR10, UP0, UR12, 0x8, URZ ;  /* 0x000000080c0a7890 */ /* 0x000fc6000ff1e03f */
[----:B------:R-:W-:Y:S01]  /*2f80*/  FFMA.FTZ R71, R71, R78, R64 ;  /* 0x0000004e47477223 */ /* 0x000fe20000010040 */
[----:B------:R-:W-:Y:S01]  /*2f90*/  FADD.FTZ R64, R48, R69 ;  /* 0x0000004530407221 */ /* 0x000fe20000010000 */
[----:B0-----:R-:W-:Y:S01]  /*2fa0*/  FFMA.FTZ R63, R37, R80, R52 ;  /* 0x00000050253f7223 */ /* 0x001fe20000010034 */
[----:B------:R-:W-:Y:S01]  /*2fb0*/  FADD.FTZ R52, R80, R53 ;  /* 0x0000003550347221 */ /* 0x000fe20000010000 */
[----:B------:R-:W-:Y:S01]  /*2fc0*/  FFMA.FTZ R53, R39, R84, R54 ;  /* 0x0000005427357223 */ /* 0x000fe20000010036 */
[----:B------:R-:W-:Y:S01]  /*2fd0*/  FADD.FTZ R54, R84, R55 ;  /* 0x0000003754367221 */ /* 0x000fe20000010000 */
[----:B------:R-:W-:Y:S01]  /*2fe0*/  FFMA.FTZ R55, R41, R86, R56 ;  /* 0x0000005629377223 */ /* 0x000fe20000010038 */
[----:B------:R-:W-:Y:S01]  /*2ff0*/  FADD.FTZ R56, R86, R57 ;  /* 0x0000003956387221 */ /* 0x000fe20000010000 */
[----:B------:R-:W-:Y:S01]  /*3000*/  UIADD3.X UR11, URZ, UR5, URZ, UP0, !UPT ;  /* 0x000000053f0b7290 */ /* 0x000fe200087fe43f */
[----:B------:R-:W-:Y:S01]  /*3010*/  FFMA.FTZ R53, R40, R51, R53 ;  /* 0x0000003328357223 */ /* 0x000fe20000010035 */
[----:B------:R-:W-:Y:S01]  /*3020*/  UISETP.GE.U32.AND UP0, UPT, UR10, UR19, UPT ;  /* 0x000000130a00728c */ /* 0x000fe2000bf06070 */
[----:B------:R-:W-:Y:S01]  /*3030*/  FADD.FTZ R64, R64, R49 ;  /* 0x0000003140407221 */ /* 0x000fe20000010000 */
[----:B------:R-:W-:Y:S01]  /*3040*/  FFMA.FTZ R63, R38, R47, R63 ;  /* 0x0000002f263f7223 */ /* 0x000fe2000001003f */
[----:B------:R-:W-:Y:S01]  /*3050*/  FADD.FTZ R52, R52, R47 ;  /* 0x0000002f34347221 */ /* 0x000fe20000010000 */
[----:B------:R-:W-:Y:S01]  /*3060*/  FADD.FTZ R54, R54, R51 ;  /* 0x0000003336367221 */ /* 0x000fe20000010000 */
[----:B------:R-:W-:Y:S01]  /*3070*/  FFMA.FTZ R55, R42, R59, R55 ;  /* 0x0000003b2a377223 */ /* 0x000fe20000010037 */
[----:B------:R-:W-:Y:S01]  /*3080*/  FADD.FTZ R56, R56, R59 ;  /* 0x0000003b38387221 */ /* 0x000fe20000010000 */
[----:B------:R-:W-:Y:S01]  /*3090*/  UISETP.GE.AND.EX UP0, UPT, UR11, UR9, UPT, UP0 ;  /* 0x000000090b00728c */ /* 0x000fe2000bf06300 */
        /* <DEDUP_REMOVED lines=11> */
[----:B------:R-:W-:Y:S01]  /*3150*/  FADD.FTZ R54, R54, R93 ;  /* 0x0000005d36367221 */ /* 0x000fe20000010000 */
[----:B------:R-:W-:Y:S01]  /*3160*/  FFMA.FTZ R55, R96, R91, R55 ;  /* 0x0000005b60377223 */ /* 0x000fe20000010037 */
[----:B------:R-:W-:Y:S01]  /*3170*/  FADD.FTZ R56, R56, R91 ;  /* 0x0000005b38387221 */ /* 0x000fe20000010000 */
[----:B------:R-:W-:Y:S01]  /*3180*/  PLOP3.LUT P0, PT, PT, PT, UP0, 0x80, 0x0 ;  /* 0x000000000000781c */ /* 0x000fe20003f0f008 */
        /* <DEDUP_REMOVED lines=23> */
[----:B------:R-:W-:Y:S01]  /*3300*/  ISETP.GT.U32.AND P2, PT, R0, 0xf, PT ;  /* 0x0000000f0000780c */ /* 0x000fe20003f44070 */
[----:B------:R-:W-:Y:S01]  /*3310*/  FFMA.FTZ R68, R112, R111, R71 ;  /* 0x0000006f70447223 */ /* 0x000fe20000010047 */
[----:B------:R-:W-:Y:S01]  /*3320*/  BAR.SYNC.DEFER_BLOCKING 0x0 ;  /* 0x0000000000007b1d */ /* 0x000fe20000010000 */
[----:B------:R-:W-:Y:S01]  /*3330*/  LOP3.LUT P1, RZ, R0, 0xfffffff1, RZ, 0xc0, !PT ;  /* 0xfffffff100ff7812 */ /* 0x000fe2000782c0ff */
[----:B------:R-:W-:Y:S01]  /*3340*/  FADD.FTZ R69, R62, R111 ;  /* 0x0000006f3e457221 */ /* 0x000fe20000010000 */
[----:B------:R-:W-:Y:S01]  /*3350*/  FFMA.FTZ R52, R118, R119, R63 ;  /* 0x0000007776347223 */ /* 0x000fe2000001003f */
[----:B------:R-:W-:Y:S01]  /*3360*/  FADD.FTZ R53, R64, R119 ;  /* 0x0000007740357221 */ /* 0x000fe20000010000 */
[----:B------:R-:W-:Y:S01]  /*3370*/  FADD.FTZ R55, R66, R117 ;  /* 0x0000007542377221 */ /* 0x000fe20000010000 */
[----:B------:R-:W-:Y:S01]  /*3380*/  FFMA.FTZ R56, R114, R115, R65 ;  /* 0x0000007372387223 */ /* 0x000fe20000010041 */
[----:B------:R-:W-:Y:S01]  /*3390*/  FADD.FTZ R57, R70, R115 ;  /* 0x0000007346397221 */ /* 0x000fe20000010000 */
[----:B------:R-:W-:Y:S06]  /*33a0*/  @!P0 BRA `(.L_x_3324) ;  /* 0x0000000000848947 */ /* 0x000fec0003800000 */
        /* <DEDUP_REMOVED lines=20> */
[C-C-:B0-----:R-:W-:Y:S01]  /*34f0*/  IMAD.WIDE.U32 R124, R121.reuse, 0x4, R70.reuse ;  /* 0x00000004797c7825 */ /* 0x141fe200078e0046 */
[----:B------:R-:W-:Y:S02]  /*3500*/  IADD3 R121, R121, 0x3c0, RZ ;  /* 0x000003c079797810 */ /* 0x000fe40007ffe0ff */
[-C--:B------:R-:W-:Y:S02]  /*3510*/  LEA R63, R12, R62.reuse, 0x3 ;  /* 0x0000003e0c3f7211 */ /* 0x080fe400078e18ff */
[----:B------:R-:W-:Y:S01]  /*3520*/  LEA R64, R13, R62, 0x3 ;  /* 0x0000003e0d407211 */ /* 0x000fe200078e18ff */
[----:B------:R-:W-:Y:S01]  /*3530*/  IMAD.WIDE.U32 R70, R121, 0x4, R70 ;  /* 0x0000000479467825 */ /* 0x000fe200078e0046 */
        /* <DEDUP_REMOVED lines=8> */
.L_x_3324:
[----:B------:R-:W-:Y:S01]  /*35c0*/  BSSY B0, `(.L_x_3325) ;  /* 0x0000118000007945 */ /* 0x000fe20003800000 */
[----:B0-----:R-:W-:Y:S01]  /*35d0*/  HFMA2.MMA R70, -RZ, RZ, 0, 0 ;  /* 0x00000000ff467435 */ /* 0x001fe200000001ff */
[----:B------:R-:W-:Y:S02]  /*35e0*/  MOV R67, RZ ;  /* 0x000000ff00437202 */ /* 0x000fe40000000f00 */
        /* <DEDUP_REMOVED lines=16> */
[--C-:B------:R-:W-:Y:S02]  /*36f0*/  IMAD R63, R63, 0x18, R6.reuse ;  /* 0x000000183f3f7824 */ /* 0x100fe400078e0206 */
[----:B------:R-:W-:Y:S01]  /*3700*/  IMAD R65, R65, 0x18, R6 ;  /* 0x0000001841417824 */ /* 0x000fe200078e0206 */
[----:B------:R-:W-:Y:S02]  /*3710*/  SHF.R.S32.HI R67, RZ, 0x1f, R66 ;  /* 0x0000001fff437819 */ /* 0x000fe40000011442 */
[----:B------:R-:W-:Y:S02]  /*3720*/  IADD3 R63, R63, R120, RZ ;  /* 0x000000783f3f7210 */ /* 0x000fe40007ffe0ff */
[----:B------:R-:W-:-:S02]  /*3730*/  IADD3 R65, R120, R65, RZ ;  /* 0x0000004178417210 */ /* 0x000fc40007ffe0ff */
[----:B------:R-:W-:Y:S02]  /*3740*/  LEA.HI R67, R67, R66, RZ, 0x2 ;  /* 0x0000004243437211 */ /* 0x000fe400078f10ff */
[----:B------:R-:W0:Y:S02]  /*3750*/  LDS.64 R62, [R63] ;  /* 0x000000003f3e7984 */ /* 0x000e240000000a00 */
[----:B------:R-:W-:Y:S02]  /*3760*/  SHF.R.S32.HI R67, RZ, 0x2, R67 ;  /* 0x00000002ff437819 */ /* 0x000fe40000011443 */
[----:B------:R-:W1:Y:S03]  /*3770*/  LDS.64 R64, [R65] ;  /* 0x0000000041407984 */ /* 0x000e660000000a00 */
[----:B------:R-:W-:-:S05]  /*3780*/  IMAD R67, R67, 0x18, R6 ;  /* 0x0000001843437824 */ /* 0x000fca00078e0206 */
[----:B------:R-:W-:-:S06]  /*3790*/  IADD3 R67, R120, R67, RZ ;  /* 0x0000004378437210 */ /* 0x000fcc0007ffe0ff */
[----:B------:R-:W2:Y:S01]  /*37a0*/  LDS.64 R66, [R67] ;  /* 0x0000000043427984 */ /* 0x000ea20000000a00 */
[----:B0-----:R-:W-:Y:S01]  /*37b0*/  FADD.FTZ R125, RZ, R62 ;  /* 0x0000003eff7d7221 */ /* 0x001fe20000010000 */
[----:B------:R-:W-:-:S03]  /*37c0*/  IADD3 R62, R121, 0xc, RZ ;  /* 0x0000000c793e7810 */ /* 0x000fc60007ffe0ff */
[----:B-1----:R-:W-:Y:S01]  /*37d0*/  FADD.FTZ R125, R125, R64 ;  /* 0x000000407d7d7221 */ /* 0x002fe20000010000 */
[----:B------:R-:W-:-:S04]  /*37e0*/  SHF.R.S32.HI R71, RZ, 0x1f, R62 ;  /* 0x0000001fff477819 */ /* 0x000fc8000001143e */
[----:B------:R-:W-:Y:S01]  /*37f0*/  LEA.HI R71, R71, R62, RZ, 0x2 ;  /* 0x0000003e47477211 */ /* 0x000fe200078f10ff */
[----:B------:R-:W-:Y:S01]  /*3800*/  FADD.FTZ R62, RZ, R63 ;  /* 0x0000003fff3e7221 */ /* 0x000fe20000010000 */
[----:B------:R-:W-:Y:S02]  /*3810*/  IADD3 R63, R121, 0x10, RZ ;  /* 0x00000010793f7810 */ /* 0x000fe40007ffe0ff */
[----:B------:R-:W-:Y:S01]  /*3820*/  SHF.R.S32.HI R71, RZ, 0x2, R71 ;  /* 0x00000002ff477819 */ /* 0x000fe20000011447 */
[----:B------:R-:W-:Y:S01]  /*3830*/  FADD.FTZ R62, R62, R65 ;  /* 0x000000413e3e7221 */ /* 0x000fe20000010000 */
[----:B------:R-:W-:-:S03]  /*3840*/  SHF.R.S32.HI R64, RZ, 0x1f, R63 ;  /* 0x0000001fff407819 */ /* 0x000fc6000001143f */
[----:B------:R-:W-:Y:S01]  /*3850*/  IMAD R71, R71, 0x18, R6 ;  /* 0x0000001847477824 */ /* 0x000fe200078e0206 */
[----:B------:R-:W-:Y:S01]  /*3860*/  LEA.HI R64, R64, R63, RZ, 0x2 ;  /* 0x0000003f40407211 */ /* 0x000fe200078f10ff */
[----:B--2---:R-:W-:Y:S01]  /*3870*/  FADD.FTZ R125, R125, R66 ;  /* 0x000000427d7d7221 */ /* 0x004fe20000010000 */
[----:B------:R-:W-:Y:S01]  /*3880*/  FADD.FTZ R66, R62, R67 ;  /* 0x000000433e427221 */ /* 0x000fe20000010000 */
[C---:B------:R-:W-:Y:S02]  /*3890*/  IADD3 R62, R121.reuse, 0x14, RZ ;  /* 0x00000014793e7810 */ /* 0x040fe40007ffe0ff */
[----:B------:R-:W-:Y:S02]  /*38a0*/  SHF.R.S32.HI R63, RZ, 0x2, R64 ;  /* 0x00000002ff3f7819 */ /* 0x000fe40000011440 */
[----:B------:R-:W-:Y:S02]  /*38b0*/  IADD3 R71, R120, R71, RZ ;  /* 0x0000004778477210 */ /* 0x000fe40007ffe0ff */
[----:B------:R-:W-:Y:S01]  /*38c0*/  IADD3 R67, R121, 0x18, RZ ;  /* 0x0000001879437810 */ /* 0x000fe20007ffe0ff */
[----:B------:R-:W-:-:S03]  /*38d0*/  IMAD R63, R63, 0x18, R6 ;  /* 0x000000183f3f7824 */ /* 0x000fc600078e0206 */
[----:B------:R-:W0:Y:S02]  /*38e0*/  LDS.64 R70, [R71] ;  /* 0x0000000047467984 */ /* 0x000e240000000a00 */
[----:B------:R-:W-:Y:S02]  /*38f0*/  IADD3 R64, R120, R63, RZ ;  /* 0x0000003f78407210 */ /* 0x000fe40007ffe0ff */
[----:B------:R-:W-:-:S04]  /*3900*/  SHF.R.S32.HI R63, RZ, 0x1f, R62 ;  /* 0x0000001fff3f7819 */ /* 0x000fc8000001143e */
[----:B------:R-:W-:Y:S01]  /*3910*/  LEA.HI R63, R63, R62, RZ, 0x2 ;  /* 0x0000003e3f3f7211 */ /* 0x000fe200078f10ff */
[----:B------:R-:W1:Y:S03]  /*3920*/  LDS.64 R64, [R64] ;  /* 0x0000000040407984 */ /* 0x000e660000000a00 */
[----:B------:R-:W-:-:S05]  /*3930*/  SHF.R.S32.HI R63, RZ, 0x2, R63 ;  /* 0x00000002ff3f7819 */ /* 0x000fca000001143f */
[----:B------:R-:W-:-:S05]  /*3940*/  IMAD R63, R63, 0x18, R6 ;  /* 0x000000183f3f7824 */ /* 0x000fca00078e0206 */
[----:B------:R-:W-:-:S06]  /*3950*/  IADD3 R63, R120, R63, RZ ;  /* 0x0000003f783f7210 */ /* 0x000fcc0007ffe0ff */
[----:B------:R-:W2:Y:S01]  /*3960*/  LDS.64 R62, [R63] ;  /* 0x000000003f3e7984 */ /* 0x000ea20000000a00 */
[----:B0-----:R-:W-:Y:S01]  /*3970*/  FADD.FTZ R125, R125, R70 ;  /* 0x000000467d7d7221 */ /* 0x001fe20000010000 */
[----:B------:R-:W-:Y:S01]  /*3980*/  SHF.R.S32.HI R70, RZ, 0x1f, R67 ;  /* 0x0000001fff467819 */ /* 0x000fe20000011443 */
[----:B------:R-:W-:-:S03]  /*3990*/  FADD.FTZ R66, R66, R71 ;  /* 0x0000004742427221 */ /* 0x000fc60000010000 */
[----:B------:R-:W-:-:S04]  /*39a0*/  LEA.HI R70, R70, R67, RZ, 0x2 ;  /* 0x0000004346467211 */ /* 0x000fc800078f10ff */
[----:B------:R-:W-:Y:S01]  /*39b0*/  SHF.R.S32.HI R67, RZ, 0x2, R70 ;  /* 0x00000002ff437819 */ /* 0x000fe20000011446 */
[----:B-1----:R-:W-:Y:S01]  /*39c0*/  FADD.FTZ R125, R125, R64 ;  /* 0x000000407d7d7221 */ /* 0x002fe20000010000 */
[----:B------:R-:W-:-:S03]  /*39d0*/  FADD.FTZ R70, R66, R65 ;  /* 0x0000004142467221 */ /* 0x000fc60000010000 */
[----:B------:R-:W-:-:S05]  /*39e0*/  IMAD R67, R67, 0x18, R6 ;  /* 0x0000001843437824 */ /* 0x000fca00078e0206 */
[----:B------:R-:W-:-:S06]  /*39f0*/  IADD3 R67, R120, R67, RZ ;  /* 0x0000004378437210 */ /* 0x000fcc0007ffe0ff */
[----:B------:R-:W0:Y:S01]  /*3a00*/  LDS.64 R66, [R67] ;  /* 0x0000000043427984 */ /* 0x000e220000000a00 */
[----:B--2---:R-:W-:Y:S01]  /*3a10*/  FADD.FTZ R125, R125, R62 ;  /* 0x0000003e7d7d7221 */ /* 0x004fe20000010000 */
[----:B------:R-:W-:Y:S01]  /*3a20*/  IADD3 R62, R121, 0x1c, RZ ;  /* 0x0000001c793e7810 */ /* 0x000fe20007ffe0ff */
[----:B------:R-:W-:-:S03]  /*3a30*/  FADD.FTZ R70, R70, R63 ;  /* 0x0000003f46467221 */ /* 0x000fc60000010000 */
[----:B------:R-:W-:-:S04]  /*3a40*/  SHF.R.S32.HI R65, RZ, 0x1f, R62 ;  /* 0x0000001fff417819 */ /* 0x000fc8000001143e */
[----:B------:R-:W-:Y:S02]  /*3a50*/  LEA.HI R65, R65, R62, RZ, 0x2 ;  /* 0x0000003e41417211 */ /* 0x000fe400078f10ff */
[----:B------:R-:W-:Y:S02]  /*3a60*/  IADD3 R62, R121, 0x20, RZ ;  /* 0x00000020793e7810 */ /* 0x000fe40007ffe0ff */
[----:B------:R-:W-:Y:S02]  /*3a70*/  SHF.R.S32.HI R65, RZ, 0x2, R65 ;  /* 0x00000002ff417819 */ /* 0x000fe40000011441 */
[----:B------:R-:W-:-:S03]  /*3a80*/  SHF.R.S32.HI R63, RZ, 0x1f, R62 ;  /* 0x0000001fff3f7819 */ /* 0x000fc6000001143e */
[----:B------:R-:W-:Y:S01]  /*3a90*/  IMAD R65, R65, 0x18, R6 ;  /* 0x0000001841417824 */ /* 0x000fe200078e0206 */
[----:B------:R-:W-:Y:S02]  /*3aa0*/  LEA.HI R63, R63, R62, RZ, 0x2 ;  /* 0x0000003e3f3f7211 */ /* 0x000fe400078f10ff */
[----:B------:R-:W-:Y:S02]  /*3ab0*/  IADD3 R62, R121, 0x24, RZ ;  /* 0x00000024793e7810 */ /* 0x000fe40007ffe0ff */
[----:B------:R-:W-:Y:S02]  /*3ac0*/  IADD3 R65, R120, R65, RZ ;  /* 0x0000004178417210 */ /* 0x000fe40007ffe0ff */
[----:B------:R-:W-:-:S04]  /*3ad0*/  SHF.R.S32.HI R63, RZ, 0x2, R63 ;  /* 0x00000002ff3f7819 */ /* 0x000fc8000001143f */
[----:B------:R-:W1:Y:S01]  /*3ae0*/  LDS.64 R64, [R65] ;  /* 0x0000000041407984 */ /* 0x000e620000000a00 */
[----:B------:R-:W-:Y:S02]  /*3af0*/  IMAD R63, R63, 0x18, R6 ;  /* 0x000000183f3f7824 */ /* 0x000fe400078e0206 */
[----:B0-----:R-:W-:-:S03]  /*3b00*/  FADD.FTZ R125, R125, R66 ;  /* 0x000000427d7d7221 */ /* 0x001fc60000010000 */
[----:B------:R-:W-:Y:S01]  /*3b10*/  IADD3 R66, R120, R63, RZ ;  /* 0x0000003f78427210 */ /* 0x000fe20007ffe0ff */
[----:B------:R-:W-:Y:S01]  /*3b20*/  FADD.FTZ R70, R70, R67 ;  /* 0x0000004346467221 */ /* 0x000fe20000010000 */
[----:B------:R-:W-:-:S04]  /*3b30*/  SHF.R.S32.HI R63, RZ, 0x1f, R62 ;  /* 0x0000001fff3f7819 */ /* 0x000fc8000001143e */
[----:B------:R-:W-:Y:S01]  /*3b40*/  LEA.HI R63, R63, R62, RZ, 0x2 ;  /* 0x0000003e3f3f7211 */ /* 0x000fe200078f10ff */
[----:B------:R-:W0:Y:S03]  /*3b50*/  LDS.64 R66, [R66] ;  /* 0x0000000042427984 */ /* 0x000e260000000a00 */
[----:B------:R-:W-:-:S05]  /*3b60*/  SHF.R.S32.HI R63, RZ, 0x2, R63 ;  /* 0x00000002ff3f7819 */ /* 0x000fca000001143f */
[----:B------:R-:W-:-:S05]  /*3b70*/  IMAD R63, R63, 0x18, R6 ;  /* 0x000000183f3f7824 */ /* 0x000fca00078e0206 */
[----:B------:R-:W-:-:S06]  /*3b80*/  IADD3 R63, R120, R63, RZ ;  /* 0x0000003f783f7210 */ /* 0x000fcc0007ffe0ff */
[----:B------:R-:W2:Y:S01]  /*3b90*/  LDS.64 R62, [R63] ;  /* 0x000000003f3e7984 */ /* 0x000ea20000000a00 */
[----:B-1----:R-:W-:Y:S01]  /*3ba0*/  FADD.FTZ R125, R125, R64 ;  /* 0x000000407d7d7221 */ /* 0x002fe20000010000 */
[----:B------:R-:W-:Y:S01]  /*3bb0*/  IADD3 R64, R121, 0x28, RZ ;  /* 0x0000002879407810 */ /* 0x000fe20007ffe0ff */
[----:B------:R-:W-:-:S03]  /*3bc0*/  FADD.FTZ R70, R70, R65 ;  /* 0x0000004146467221 */ /* 0x000fc60000010000 */
[----:B------:R-:W-:-:S04]  /*3bd0*/  SHF.R.S32.HI R65, RZ, 0x1f, R64 ;  /* 0x0000001fff417819 */ /* 0x000fc80000011440 */
[----:B------:R-:W-:-:S04]  /*3be0*/  LEA.HI R65, R65, R64, RZ, 0x2 ;  /* 0x0000004041417211 */ /* 0x000fc800078f10ff */
[----:B------:R-:W-:Y:S01]  /*3bf0*/  SHF.R.S32.HI R65, RZ, 0x2, R65 ;  /* 0x00000002ff417819 */ /* 0x000fe20000011441 */
[----:B0-----:R-:W-:Y:S01]  /*3c00*/  FADD.FTZ R125, R125, R66 ;  /* 0x000000427d7d7221 */ /* 0x001fe20000010000 */
        /* <DEDUP_REMOVED lines=15> */
[----:B------:R-:W-:Y:S02]  /*3d00*/  SHF.R.S32.HI R63, RZ, 0x2, R63 ;  /* 0x00000002ff3f7819 */ /* 0x000fe4000001143f */
[----:B------:R-:W-:-:S03]  /*3d10*/  IADD3 R65, R120, R65, RZ ;  /* 0x0000004178417210 */ /* 0x000fc60007ffe0ff */
[----:B------:R-:W-:-:S03]  /*3d20*/  IMAD R63, R63, 0x18, R6 ;  /* 0x000000183f3f7824 */ /* 0x000fc600078e0206 */
[----:B------:R-:W1:Y:S01]  /*3d30*/  LDS.64 R64, [R65] ;  /* 0x0000000041407984 */ /* 0x000e620000000a00 */
[----:B0-----:R-:W-:Y:S01]  /*3d40*/  FADD.FTZ R125, R125, R66 ;  /* 0x000000427d7d7221 */ /* 0x001fe20000010000 */
        /* <DEDUP_REMOVED lines=13> */
[----:B------:R-:W-:Y:S01]  /*3e20*/  LEA.HI R65, R65, R64, RZ, 0x2 ;  /* 0x0000004041417211 */ /* 0x000fe200078f10ff */
[----:B0-----:R-:W-:Y:S01]  /*3e30*/  FADD.FTZ R125, R125, R66 ;  /* 0x000000427d7d7221 */ /* 0x001fe20000010000 */
[----:B------:R-:W-:Y:S02]  /*3e40*/  FADD.FTZ R70, R70, R67 ;  /* 0x0000004346467221 */ /* 0x000fe40000010000 */
[----:B------:R-:W-:-:S05]  /*3e50*/  SHF.R.S32.HI R65, RZ, 0x2, R65 ;  /* 0x00000002ff417819 */ /* 0x000fca0000011441 */
        /* <DEDUP_REMOVED lines=33> */
[----:B------:R-:W-:-:S05]  /*4070*/  SHF.R.S32.HI R65, RZ, 0x2, R65 ;  /* 0x00000002ff417819 */ /* 0x000fca0000011441 */
[----:B------:R-:W-:Y:S02]  /*4080*/  IMAD R65, R65, 0x18, R6 ;  /* 0x0000001841417824 */ /* 0x000fe400078e0206 */
[----:B0-----:R-:W-:Y:S01]  /*4090*/  FADD.FTZ R125, R125, R66 ;  /* 0x000000427d7d7221 */ /* 0x001fe20000010000 */
[----:B------:R-:W-:Y:S02]  /*40a0*/  FADD.FTZ R70, R70, R67 ;  /* 0x0000004346467221 */ /* 0x000fe40000010000 */
        /* <DEDUP_REMOVED lines=36> */
[----:B------:R-:W-:Y:S01]  /*42f0*/  IADD3 R66, R120, R65, RZ ;  /* 0x0000004178427210 */ /* 0x000fe20007ffe0ff */
[----:B--2---:R-:W-:Y:S01]  /*4300*/  FADD.FTZ R125, R125, R62 ;  /* 0x0000003e7d7d7221 */ /* 0x004fe20000010000 */
[----:B------:R-:W-:-:S04]  /*4310*/  IADD3 R62, R121, 0x5c, RZ ;  /* 0x0000005c793e7810 */ /* 0x000fc80007ffe0ff */
[----:B------:R-:W0:Y:S01]  /*4320*/  LDS.64 R66, [R66] ;  /* 0x0000000042427984 */ /* 0x000e220000000a00 */
[----:B------:R-:W-:Y:S01]  /*4330*/  FADD.FTZ R70, R70, R63 ;  /* 0x0000003f46467221 */ /* 0x000fe20000010000 */
[----:B------:R-:W-:-:S04]  /*4340*/  SHF.R.S32.HI R65, RZ, 0x1f, R62 ;  /* 0x0000001fff417819 */ /* 0x000fc8000001143e */
[----:B------:R-:W-:Y:S02]  /*4350*/  LEA.HI R65, R65, R62, RZ, 0x2 ;  /* 0x0000003e41417211 */ /* 0x000fe400078f10ff */
[----:B------:R-:W-:Y:S02]  /*4360*/  IADD3 R62, R121, 0x60, RZ ;  /* 0x00000060793e7810 */ /* 0x000fe40007ffe0ff */
[----:B------:R-:W-:Y:S02]  /*4370*/  SHF.R.S32.HI R65, RZ, 0x2, R65 ;  /* 0x00000002ff417819 */ /* 0x000fe40000011441 */
[----:B------:R-:W-:-:S03]  /*4380*/  SHF.R.S32.HI R63, RZ, 0x1f, R62 ;  /* 0x0000001fff3f7819 */ /* 0x000fc6000001143e */
[----:B------:R-:W-:Y:S01]  /*4390*/  IMAD R65, R65, 0x18, R6 ;  /* 0x0000001841417824 */ /* 0x000fe200078e0206 */
[----:B------:R-:W-:-:S04]  /*43a0*/  LEA.HI R63, R63, R62, RZ, 0x2 ;  /* 0x0000003e3f3f7211 */ /* 0x000fc800078f10ff */
[----:B------:R-:W-:Y:S02]  /*43b0*/  IADD3 R65, R120, R65, RZ ;  /* 0x0000004178417210 */ /* 0x000fe40007ffe0ff */
[----:B------:R-:W-:-:S04]  /*43c0*/  SHF.R.S32.HI R63, RZ, 0x2, R63 ;  /* 0x00000002ff3f7819 */ /* 0x000fc8000001143f */
[----:B------:R-:W1:Y:S01]  /*43d0*/  LDS.64 R64, [R65] ;  /* 0x0000000041407984 */ /* 0x000e620000000a00 */
[----:B------:R-:W-:-:S05]  /*43e0*/  IMAD R63, R63, 0x18, R6 ;  /* 0x000000183f3f7824 */ /* 0x000fca00078e0206 */
[----:B------:R-:W-:-:S06]  /*43f0*/  IADD3 R63, R120, R63, RZ ;  /* 0x0000003f783f7210 */ /* 0x000fcc0007ffe0ff */
[----:B------:R-:W2:Y:S01]  /*4400*/  LDS.64 R62, [R63] ;  /* 0x000000003f3e7984 */ /* 0x000ea20000000a00 */
[----:B0-----:R-:W-:Y:S01]  /*4410*/  FADD.FTZ R125, R125, R66 ;  /* 0x000000427d7d7221 */ /* 0x001fe20000010000 */
[----:B------:R-:W-:-:S03]  /*4420*/  FADD.FTZ R70, R70, R67 ;  /* 0x0000004346467221 */ /* 0x000fc60000010000 */
[----:B-1----:R-:W-:Y:S01]  /*4430*/  FADD.FTZ R125, R125, R64 ;  /* 0x000000407d7d7221 */ /* 0x002fe20000010000 */
[----:B------:R-:W-:Y:S01]  /*4440*/  IADD3 R64, R121, 0x64, RZ ;  /* 0x0000006479407810 */ /* 0x000fe20007ffe0ff */
[----:B------:R-:W-:-:S03]  /*4450*/  FADD.FTZ R70, R70, R65 ;  /* 0x0000004146467221 */ /* 0x000fc60000010000 */
[----:B------:R-:W-:-:S04]  /*4460*/  SHF.R.S32.HI R67, RZ, 0x1f, R64 ;  /* 0x0000001fff437819 */ /* 0x000fc80000011440 */
[----:B------:R-:W-:Y:S01]  /*4470*/  LEA.HI R67, R67, R64, RZ, 0x2 ;  /* 0x0000004043437211 */ /* 0x000fe200078f10ff */
[----:B--2---:R-:W-:-:S03]  /*4480*/  FADD.FTZ R125, R125, R62 ;  /* 0x0000003e7d7d7221 */ /* 0x004fc60000010000 */
[----:B------:R-:W-:Y:S01]  /*4490*/  SHF.R.S32.HI R67, RZ, 0x2, R67 ;  /* 0x00000002ff437819 */ /* 0x000fe20000011443 */
[----:B------:R-:W-:Y:S01]  /*44a0*/  FADD.FTZ R64, R70, R63 ;  /* 0x0000003f46407221 */ /* 0x000fe20000010000 */
[----:B------:R-:W-:-:S03]  /*44b0*/  IADD3 R62, R121, 0x68, RZ ;  /* 0x00000068793e7810 */ /* 0x000fc60007ffe0ff */
[----:B------:R-:W-:Y:S01]  /*44c0*/  IMAD R67, R67, 0x18, R6 ;  /* 0x0000001843437824 */ /* 0x000fe200078e0206 */
[----:B------:R-:W-:-:S04]  /*44d0*/  SHF.R.S32.HI R65, RZ, 0x1f, R62 ;  /* 0x0000001fff417819 */ /* 0x000fc8000001143e */
[----:B------:R-:W-:Y:S02]  /*44e0*/  IADD3 R67, R120, R67, RZ ;  /* 0x0000004378437210 */ /* 0x000fe40007ffe0ff */
[----:B------:R-:W-:-:S04]  /*44f0*/  LEA.HI R65, R65, R62, RZ, 0x2 ;  /* 0x0000003e41417211 */ /* 0x000fc800078f10ff */
[----:B------:R-:W0:Y:S01]  /*4500*/  LDS.64 R66, [R67] ;  /* 0x0000000043427984 */ /* 0x000e220000000a00 */
[----:B------:R-:W-:-:S05]  /*4510*/  SHF.R.S32.HI R65, RZ, 0x2, R65 ;  /* 0x00000002ff417819 */ /* 0x000fca0000011441 */
[----:B------:R-:W-:-:S05]  /*4520*/  IMAD R65, R65, 0x18, R6 ;  /* 0x0000001841417824 */ /* 0x000fca00078e0206 */
[----:B------:R-:W-:Y:S02]  /*4530*/  IADD3 R62, R120, R65, RZ ;  /* 0x00000041783e7210 */ /* 0x000fe40007ffe0ff */
[----:B------:R-:W-:-:S04]  /*4540*/  IADD3 R65, R121, 0x6c, RZ ;  /* 0x0000006c79417810 */ /* 0x000fc80007ffe0ff */
[----:B------:R-:W1:Y:S01]  /*4550*/  LDS.64 R62, [R62] ;  /* 0x000000003e3e7984 */ /* 0x000e620000000a00 */
[----:B0-----:R-:W-:Y:S01]  /*4560*/  FADD.FTZ R125, R125, R66 ;  /* 0x000000427d7d7221 */ /* 0x001fe20000010000 */
[----:B------:R-:W-:Y:S01]  /*4570*/  SHF.R.S32.HI R66, RZ, 0x1f, R65 ;  /* 0x0000001fff427819 */ /* 0x000fe20000011441 */
[----:B------:R-:W-:-:S03]  /*4580*/  FADD.FTZ R64, R64, R67 ;  /* 0x0000004340407221 */ /* 0x000fc60000010000 */
[----:B------:R-:W-:Y:S02]  /*4590*/  LEA.HI R65, R66, R65, RZ, 0x2 ;  /* 0x0000004142417211 */ /* 0x000fe400078f10ff */
[C---:B------:R-:W-:Y:S02]  /*45a0*/  IADD3 R66, R121.reuse, 0x70, RZ ;  /* 0x0000007079427810 */ /* 0x040fe40007ffe0ff */
[----:B------:R-:W-:Y:S02]  /*45b0*/  IADD3 R121, R121, 0x74, RZ ;  /* 0x0000007479797810 */ /* 0x000fe40007ffe0ff */
[----:B------:R-:W-:Y:S02]  /*45c0*/  SHF.R.S32.HI R67, RZ, 0x1f, R66 ;  /* 0x0000001fff437819 */ /* 0x000fe40000011442 */
[----:B------:R-:W-:Y:S02]  /*45d0*/  SHF.R.S32.HI R65, RZ, 0x2, R65 ;  /* 0x00000002ff417819 */ /* 0x000fe40000011441 */
[----:B------:R-:W-:-:S02]  /*45e0*/  LEA.HI R67, R67, R66, RZ, 0x2 ;  /* 0x0000004243437211 */ /* 0x000fc400078f10ff */
[----:B------:R-:W-:Y:S01]  /*45f0*/  SHF.R.S32.HI R66, RZ, 0x1f, R121 ;  /* 0x0000001fff427819 */ /* 0x000fe20000011479 */
[----:B------:R-:W-:Y:S01]  /*4600*/  IMAD R65, R65, 0x18, R6 ;  /* 0x0000001841417824 */ /* 0x000fe200078e0206 */
[----:B------:R-:W-:Y:S01]  /*4610*/  SHF.R.S32.HI R67, RZ, 0x2, R67 ;  /* 0x00000002ff437819 */ /* 0x000fe20000011443 */
[----:B-1----:R-:W-:Y:S01]  /*4620*/  FADD.FTZ R125, R125, R62 ;  /* 0x0000003e7d7d7221 */ /* 0x002fe20000010000 */
[----:B------:R-:W-:Y:S01]  /*4630*/  LEA.HI R66, R66, R121, RZ, 0x2 ;  /* 0x0000007942427211 */ /* 0x000fe200078f10ff */
[----:B------:R-:W-:Y:S02]  /*4640*/  FADD.FTZ R70, R64, R63 ;  /* 0x0000003f40467221 */ /* 0x000fe40000010000 */
[----:B------:R-:W-:Y:S01]  /*4650*/  IMAD R67, R67, 0x18, R6 ;  /* 0x0000001843437824 */ /* 0x000fe200078e0206 */
[----:B------:R-:W-:-:S05]  /*4660*/  SHF.R.S32.HI R71, RZ, 0x2, R66 ;  /* 0x00000002ff477819 */ /* 0x000fca0000011442 */
[----:B------:R-:W-:Y:S01]  /*4670*/  IMAD R121, R71, 0x18, R6 ;  /* 0x0000001847797824 */ /* 0x000fe200078e0206 */
[C---:B------:R-:W-:Y:S02]  /*4680*/  IADD3 R71, R120.reuse, R65, RZ ;  /* 0x0000004178477210 */ /* 0x040fe40007ffe0ff */
[C---:B------:R-:W-:Y:S02]  /*4690*/  IADD3 R65, R120.reuse, R67, RZ ;  /* 0x0000004378417210 */ /* 0x040fe40007ffe0ff */
[----:B------:R-:W-:Y:S01]  /*46a0*/  IADD3 R66, R120, R121, RZ ;  /* 0x0000007978427210 */ /* 0x000fe20007ffe0ff */
        /* <DEDUP_REMOVED lines=9> */
.L_x_3326:
[----:B------:R-:W-:Y:S05]  /*4740*/  BSYNC B0 ;  /* 0x0000000000007941 */ /* 0x000fea0003800000 */
.L_x_3325:
        /* <DEDUP_REMOVED lines=9> */
[----:B------:R-:W-:Y:S01]  /*47e0*/  @!P1 LEA R71, R71, R8, 0x7 ;  /* 0x0000000847479211 */ /* 0x000fe200078e38ff */
[----:B--2---:R-:W-:-:S03]  /*47f0*/  FADD.FTZ R63, R66, R67 ;  /* 0x00000043423f7221 */ /* 0x004fc60000010000 */
[----:B------:R-:W-:-:S05]  /*4800*/  @!P1 SHF.L.U32 R71, R71, 0x1, RZ ;  /* 0x0000000147479819 */ /* 0x000fca00000006ff */
[----:B---3--:R-:W-:-:S05]  /*4810*/  @!P1 IMAD.WIDE.U32 R64, R71, 0x4, R64 ;  /* 0x0000000447409825 */ /* 0x008fca00078e0040 */
        /* <DEDUP_REMOVED lines=13> */
.L_x_3329:
[----:B------:R-:W2:Y:S04]  /*48f0*/  LD.E.STRONG.GPU R62, desc[UR16][R122.64] ;  /* 0x000000107a3e7980 */ /* 0x000ea8000c10f900 */
[----:B--2---:R-:W-:Y:S01]  /*4900*/  CCTL.IVALL ;  /* 0x00000000ff00798f */ /* 0x004fe20002000000 */
[----:B------:R-:W-:Y:S05]  /*4910*/  YIELD ;  /* 0x0000000000007946 */ /* 0x000fea0003800000 */
[----:B-----5:R-:W-:-:S04]  /*4920*/  LOP3.LUT R62, R62, R63, RZ, 0x3c, !PT ;  /* 0x0000003f3e3e7212 */ /* 0x020fc800078e3cff */
[----:B------:R-:W-:-:S13]  /*4930*/  ISETP.GT.AND P1, PT, R62, -0x1, PT ;  /* 0xffffffff3e00780c */ /* 0x000fda0003f24270 */
[----:B------:R-:W-:Y:S05]  /*4940*/  @P1 BRA `(.L_x_3329) ;  /* 0xfffffffc00e81947 */ /* 0x000fea000383ffff */
.L_x_3328:
[----:B------:R-:W-:Y:S05]  /*4950*/  WARPSYNC.ALL ;  /* 0x0000000000007948 */ /* 0x000fea0003800000 */
[----:B------:R-:W-:Y:S06]  /*4960*/  BAR.SYNC.DEFER_BLOCKING 0x0 ;  /* 0x0000000000007b1d */ /* 0x000fec0000010000 */
[----:B------:R-:W-:Y:S05]  /*4970*/  BRA `(.L_x_3330) ;  /* 0x0000000000507947 */ /* 0x000fea0003800000 */
.L_x_3327:
        /* <DEDUP_REMOVED lines=10> */
.L_x_3332:
        /* <DEDUP_REMOVED lines=8> */
.L_x_3331:
[----:B------:R-:W-:Y:S05]  /*4aa0*/  WARPSYNC.ALL ;  /* 0x0000000000007948 */ /* 0x000fea0003800000 */
[----:B------:R-:W-:Y:S06]  /*4ab0*/  BAR.SYNC.DEFER_BLOCKING 0x0 ;  /* 0x0000000000007b1d */ /* 0x000fec0000010000 */
.L_x_3330:
        /* <DEDUP_REMOVED lines=42> */
[----:B------:R-:W-:Y:S01]  /*4d60*/  @!P1 FMUL.FTZ R63, R66, 3.2552085031056776643e-05 ;  /* 0x38088889423f9820 */ /* 0x000fe20000410000 */
[----:B------:R-:W-:Y:S01]  /*4d70*/  @!P1 LOP3.LUT R66, R2, 0x7ffffff8, RZ, 0xc0, !PT ;  /* 0x7ffffff802429812 */ /* 0x000fe200078ec0ff */
[----:B------:R-:W-:Y:S01]  /*4d80*/  @!P1 FMUL.FTZ R62, R62, 3.2552085031056776643e-05 ;  /* 0x380888893e3e9820 */ /* 0x000fe20000410000 */
[----:B------:R-:W-:Y:S01]  /*4d90*/  LEA R64, R19, UR5, 0x3 ;  /* 0x0000000513407c11 */ /* 0x000fe2000f8e18ff */
[----:B------:R-:W-:-:S03]  /*4da0*/  HADD2.F32 R19, -RZ, R60.H0_H0 ;  /* 0x2000003cff137230 */ /* 0x000fc60000004100 */
[----:B------:R-:W-:Y:S01]  /*4db0*/  @!P1 STS.64 [R66+UR5], R62 ;  /* 0x0000003e42009988 */ /* 0x000fe20008000a05 */
[----:B------:R-:W-:Y:S01]  /*4dc0*/  BAR.SYNC.DEFER_BLOCKING 0x0 ;  /* 0x0000000000007b1d */ /* 0x000fe20000010000 */
[----:B------:R-:W-:Y:S01]  /*4dd0*/  FADD.FTZ R19, -R58, R19 ;  /* 0x000000133a137221 */ /* 0x000fe20000010100 */
[----:B------:R-:W-:-:S03]  /*4de0*/  IADD3 R20, P1, R20, UR22, RZ ;  /* 0x0000001614147c10 */ /* 0x000fc6000ff3e0ff */
[----:B------:R-:W-:Y:S01]  /*4df0*/  FMUL.FTZ R19, R30, R19 ;  /* 0x000000131e137220 */ /* 0x000fe20000410000 */
[----:B------:R-:W-:Y:S01]  /*4e00*/  IADD3.X R21, R21, UR23, RZ, P1, !PT ;  /* 0x0000001715157c10 */ /* 0x000fe20008ffe4ff */
[----:B------:R-:W-:Y:S01]  /*4e10*/  UMOV UR5, UR11 ;  /* 0x0000000b00057c82 */ /* 0x000fe20008000000 */
[----:B------:R-:W-:-:S04]  /*4e20*/  IADD3 R22, P1, R22, UR22, RZ ;  /* 0x0000001616167c10 */ /* 0x000fc8000ff3e0ff */
[----:B------:R-:W-:Y:S02]  /*4e30*/  IADD3.X R23, R23, UR23, RZ, P1, !PT ;  /* 0x0000001717177c10 */ /* 0x000fe40008ffe4ff */
[----:B------:R-:W-:-:S04]  /*4e40*/  IADD3 R24, P1, R24, UR22, RZ ;  /* 0x0000001618187c10 */ /* 0x000fc8000ff3e0ff */
[----:B------:R-:W-:Y:S02]  /*4e50*/  IADD3.X R25, R25, UR23, RZ, P1, !PT ;  /* 0x0000001719197c10 */ /* 0x000fe40008ffe4ff */
[----:B------:R-:W-:Y:S01]  /*4e60*/  IADD3 R26, P1, R26, UR22, RZ ;  /* 0x000000161a1a7c10 */ /* 0x000fe2000ff3e0ff */
[----:B------:R-:W1:Y:S03]  /*4e70*/  LDS.64 R64, [R64] ;  /* 0x0000000040407984 */ /* 0x000e660000000a00 */
[----:B------:R-:W-:Y:S02]  /*4e80*/  IADD3.X R27, R27, UR23, RZ, P1, !PT ;  /* 0x000000171b1b7c10 */ /* 0x000fe40008ffe4ff */
[----:B------:R-:W-:-:S04]  /*4e90*/  IADD3 R28, P1, R28, UR22, RZ ;  /* 0x000000161c1c7c10 */ /* 0x000fc8000ff3e0ff */
[----:B------:R-:W-:Y:S02]  /*4ea0*/  IADD3.X R29, R29, UR23, RZ, P1, !PT ;  /* 0x000000171d1d7c10 */ /* 0x000fe40008ffe4ff */
[----:B------:R-:W-:Y:S01]  /*4eb0*/  IADD3 R34, P1, R34, UR22, RZ ;  /* 0x0000001622227c10 */ /* 0x000fe2000ff3e0ff */
[--C-:B-1----:R-:W-:Y:S01]  /*4ec0*/  FFMA.FTZ R84, R33, R84, -R64.reuse ;  /* 0x0000005421547223 */ /* 0x102fe20000010840 */
[--C-:B------:R-:W-:Y:S01]  /*4ed0*/  FFMA.FTZ R86, R35, R86, -R64.reuse ;  /* 0x0000005623567223 */ /* 0x100fe20000010840 */
[--C-:B------:R-:W-:Y:S01]  /*4ee0*/  FFMA.FTZ R48, R3, R48, -R64.reuse ;  /* 0x0000003003307223 */ /* 0x100fe20000010840 */
[C-C-:B------:R-:W-:Y:S01]  /*4ef0*/  FFMA.FTZ R80, R31.reuse, R80, -R64.reuse ;  /* 0x000000501f507223 */ /* 0x140fe20000010840 */
[--C-:B------:R-:W-:Y:S01]  /*4f00*/  FFMA.FTZ R47, R31, R47, -R64.reuse ;  /* 0x0000002f1f2f7223 */ /* 0x100fe20000010840 */
[----:B------:R-:W-:Y:S01]  /*4f10*/  FFMA.FTZ R49, R3, R49, -R64 ;  /* 0x0000003103317223 */ /* 0x000fe20000010840 */
[-C--:B------:R-:W-:Y:S01]  /*4f20*/  FFMA.FTZ R39, R39, -R65.reuse, R84 ;  /* 0x8000004127277223 */ /* 0x080fe20000010054 */
[----:B------:R-:W-:Y:S01]  /*4f30*/  FFMA.FTZ R41, R41, -R65, R86 ;  /* 0x8000004129297223 */ /* 0x000fe20000010056 */
[--C-:B------:R-:W-:Y:S01]  /*4f40*/  FFMA.FTZ R51, R33, R51, -R64.reuse ;  /* 0x0000003321337223 */ /* 0x100fe20000010840 */
[----:B------:R-:W-:Y:S01]  /*4f50*/  FFMA.FTZ R59, R35, R59, -R64 ;  /* 0x0000003b233b7223 */ /* 0x000fe20000010840 */
[-C--:B------:R-:W-:Y:S01]  /*4f60*/  FFMA.FTZ R5, R5, -R65.reuse, R48 ;  /* 0x8000004105057223 */ /* 0x080fe20000010030 */
[----:B------:R-:W-:Y:S01]  /*4f70*/  FFMA.FTZ R37, R37, -R65, R80 ;  /* 0x8000004125257223 */ /* 0x000fe20000010050 */
[--C-:B------:R-:W-:Y:S01]  /*4f80*/  FFMA.FTZ R85, R33, R85, -R64.reuse ;  /* 0x0000005521557223 */ /* 0x100fe20000010840 */
[--C-:B------:R-:W-:Y:S01]  /*4f90*/  FFMA.FTZ R89, R35, R89, -R64.reuse ;  /* 0x0000005923597223 */ /* 0x100fe20000010840 */
[----:B------:R-:W-:Y:S01]  /*4fa0*/  FFMA.FTZ R47, R38, -R65, R47 ;  /* 0x80000041262f7223 */ /* 0x000fe2000001002f */
        /* <DEDUP_REMOVED lines=8> */
[--C-:B------:R-:W-:Y:S01]  /*5030*/  FFMA.FTZ R109, R33, R109, -R64.reuse ;  /* 0x0000006d216d7223 */ /* 0x100fe20000010840 */
[----:B------:R-:W-:Y:S01]  /*5040*/  FFMA.FTZ R49, R36, -R65, R49 ;  /* 0x8000004124317223 */ /* 0x000fe20000010031 */
[C---:B------:R-:W-:Y:S01]  /*5050*/  FMUL.FTZ R39, R30.reuse, R39 ;  /* 0x000000271e277220 */ /* 0x040fe20000410000 */
[----:B------:R-:W-:Y:S01]  /*5060*/  FMUL.FTZ R38, R30, R41 ;  /* 0x000000291e267220 */ /* 0x000fe20000410000 */
[--C-:B------:R-:W-:Y:S01]  /*5070*/  FFMA.FTZ R78, R3, R78, -R64.reuse ;  /* 0x0000004e034e7223 */ /* 0x100fe20000010840 */
[--C-:B------:R-:W-:Y:S01]  /*5080*/  FFMA.FTZ R31, R31, R119, -R64.reuse ;  /* 0x000000771f1f7223 */ /* 0x100fe20000010840 */
[--C-:B------:R-:W-:Y:S01]  /*5090*/  FFMA.FTZ R33, R33, R117, -R64.reuse ;  /* 0x0000007521217223 */ /* 0x100fe20000010840 */
[-C--:B------:R-:W-:Y:S01]  /*50a0*/  FFMA.FTZ R51, R40, -R65.reuse, R51 ;  /* 0x8000004128337223 */ /* 0x080fe20000010033 */
[----:B------:R-:W-:Y:S01]  /*50b0*/  FFMA.FTZ R59, R42, -R65, R59 ;  /* 0x800000412a3b7223 */ /* 0x000fe2000001003b */
[C---:B------:R-:W-:Y:S01]  /*50c0*/  FMUL.FTZ R5, R30.reuse, R5 ;  /* 0x000000051e057220 */ /* 0x040fe20000410000 */
[----:B------:R-:W-:Y:S01]  /*50d0*/  FMUL.FTZ R36, R30, R37 ;  /* 0x000000251e247220 */ /* 0x000fe20000410000 */
[--C-:B------:R-:W-:Y:S01]  /*50e0*/  FFMA.FTZ R83, R3, R83, -R64.reuse ;  /* 0x0000005303537223 */ /* 0x100fe20000010840 */
[--C-:B------:R-:W-:Y:S01]  /*50f0*/  FFMA.FTZ R91, R35, R91, -R64.reuse ;  /* 0x0000005b235b7223 */ /* 0x100fe20000010840 */
[-C--:B------:R-:W-:Y:S01]  /*5100*/  FFMA.FTZ R85, R50, -R65.reuse, R85 ;  /* 0x8000004132557223 */ /* 0x080fe20000010055 */
[----:B------:R-:W-:Y:S01]  /*5110*/  FFMA.FTZ R89, R82, -R65, R89 ;  /* 0x8000004152597223 */ /* 0x000fe20000010059 */
[C-C-:B------:R-:W-:Y:S01]  /*5120*/  FFMA.FTZ R97, R3.reuse, R97, -R64.reuse ;  /* 0x0000006103617223 */ /* 0x140fe20000010840 */
[C-C-:B------:R-:W-:Y:S01]  /*5130*/  FFMA.FTZ R101, R3.reuse, R101, -R64.reuse ;  /* 0x0000006503657223 */ /* 0x140fe20000010840 */
[C-C-:B------:R-:W-:Y:S01]  /*5140*/  FFMA.FTZ R107, R3.reuse, R107, -R64.reuse ;  /* 0x0000006b036b7223 */ /* 0x140fe20000010840 */
[--C-:B------:R-:W-:Y:S01]  /*5150*/  FFMA.FTZ R3, R3, R111, -R64.reuse ;  /* 0x0000006f03037223 */ /* 0x100fe20000010840 */
[C-C-:B------:R-:W-:Y:S01]  /*5160*/  FFMA.FTZ R77, R35.reuse, R77, -R64.reuse ;  /* 0x0000004d234d7223 */ /* 0x140fe20000010840 */
[C-C-:B------:R-:W-:Y:S01]  /*5170*/  FFMA.FTZ R75, R35.reuse, R75, -R64.reuse ;  /* 0x0000004b234b7223 */ /* 0x140fe20000010840 */
[----:B------:R-:W-:Y:S01]  /*5180*/  FFMA.FTZ R113, R35, R113, -R64 ;  /* 0x0000007123717223 */ /* 0x000fe20000010840 */
[-C--:B------:R-:W-:Y:S01]  /*5190*/  FFMA.FTZ R63, R19, -R65.reuse, R78 ;  /* 0x80000041133f7223 */ /* 0x080fe2000001004e */
[-C--:B------:R-:W-:Y:S01]  /*51a0*/  FFMA.FTZ R31, R118, -R65.reuse, R31 ;  /* 0x80000041761f7223 */ /* 0x080fe2000001001f */
[----:B------:R-:W-:Y:S01]  /*51b0*/  FFMA.FTZ R33, R116, -R65, R33 ;  /* 0x8000004174217223 */ /* 0x000fe20000010021 */
[----:B------:R-:W-:Y:S01]  /*51c0*/  F2FP.F16.F32.PACK_AB R39, R38, R39 ;  /* 0x000000272627723e */ /* 0x000fe200000000ff */
        /* <DEDUP_REMOVED lines=9> */
[----:B------:R-:W-:Y:S01]  /*5260*/  FFMA.FTZ R91, R96, -R65, R91 ;  /* 0x80000041605b7223 */ /* 0x000fe2000001005b */
        /* <DEDUP_REMOVED lines=18> */
[----:B------:R-:W-:Y:S01]  /*5390*/  FFMA.FTZ R35, R114, -R65, R35 ;  /* 0x8000004172237223 */ /* 0x000fe20000010023 */
[C---:B------:R-:W-:Y:S01]  /*53a0*/  FMUL.FTZ R83, R30.reuse, R83 ;  /* 0x000000531e537220 */ /* 0x040fe20000410000 */
[C---:B------:R-:W-:Y:S01]  /*53b0*/  FMUL.FTZ R42, R30.reuse, R87 ;  /* 0x000000571e2a7220 */ /* 0x040fe20000410000 */
[----:B------:R-:W-:Y:S01]  /*53c0*/  PRMT R31, R19, 0x7632, R31 ;  /* 0x00007632131f7816 */ /* 0x000fe2000000001f */
[----:B------:R-:W-:Y:S01]  /*53d0*/  FMUL.FTZ R93, R30, R93 ;  /* 0x0000005d1e5d7220 */ /* 0x000fe20000410000 */
[----:B------:R-:W-:Y:S01]  /*53e0*/  F2FP.F16.F32.PACK_AB R51, R40, R51 ;  /* 0x000000332833723e */ /* 0x000fe200000000ff */
[C---:B------:R-:W-:Y:S01]  /*53f0*/  FMUL.FTZ R48, R30.reuse, R91 ;  /* 0x0000005b1e307220 */ /* 0x040fe20000410000 */
[----:B------:R-:W-:Y:S01]  /*5400*/  PRMT R33, R39, 0x7632, R33 ;  /* 0x0000763227217816 */ /* 0x000fe20000000021 */
[----:B------:R-:W-:Y:S01]  /*5410*/  FMUL.FTZ R97, R30, R97 ;  /* 0x000000611e617220 */ /* 0x000fe20000410000 */
[----:B------:R-:W-:Y:S01]  /*5420*/  F2FP.F16.F32.PACK_AB R49, R38, R49 ;  /* 0x000000312631723e */ /* 0x000fe200000000ff */
        /* <DEDUP_REMOVED lines=15> */
[----:B------:R1:W-:Y:S01]  /*5520*/  STG.E.U16 desc[UR16][R20.64], R19 ;  /* 0x0000001314007986 */ /* 0x0003e2000c101510 */
[----:B------:R-:W-:Y:S01]  /*5530*/  FMUL.FTZ R30, R30, R35 ;  /* 0x000000231e1e7220 */ /* 0x000fe20000410000 */
[----:B------:R-:W-:-:S02]  /*5540*/  PRMT R35, R49, 0x7632, R35 ;  /* 0x0000763231237816 */ /* 0x000fc40000000023 */
[----:B------:R-:W-:Y:S01]  /*5550*/  STG.E.U16 desc[UR16][R20.64+0x2], R31 ;  /* 0x0000021f14007986 */ /* 0x000fe2000c101510 */
[----:B------:R-:W-:Y:S02]  /*5560*/  F2FP.F16.F32.PACK_AB R83, R42, R83 ;  /* 0x000000532a53723e */ /* 0x000fe400000000ff */
[----:B------:R-:W-:Y:S01]  /*5570*/  F2FP.F16.F32.PACK_AB R93, R48, R93 ;  /* 0x0000005d305d723e */ /* 0x000fe200000000ff */
[----:B------:R-:W-:Y:S01]  /*5580*/  STG.E.U16 desc[UR16][R20.64+0x4], R39 ;  /* 0x0000042714007986 */ /* 0x000fe2000c101510 */
[----:B------:R-:W-:Y:S02]  /*5590*/  F2FP.F16.F32.PACK_AB R97, R46, R97 ;  /* 0x000000612e61723e */ /* 0x000fe400000000ff */
[----:B------:R-:W-:Y:S01]  /*55a0*/  F2FP.F16.F32.PACK_AB R101, R50, R101 ;  /* 0x000000653265723e */ /* 0x000fe200000000ff */
[----:B------:R2:W-:Y:S01]  /*55b0*/  STG.E.U16 desc[UR16][R20.64+0x6], R33 ;  /* 0x0000062114007986 */ /* 0x0005e2000c101510 */
[----:B-1----:R-:W-:Y:S02]  /*55c0*/  PRMT R19, R51, 0x7632, R19 ;  /* 0x0000763233137816 */ /* 0x002fe40000000013 */
[----:B------:R-:W-:Y:S01]  /*55d0*/  F2FP.F16.F32.PACK_AB R61, R58, R61 ;  /* 0x0000003d3a3d723e */ /* 0x000fe200000000ff */
[----:B------:R-:W-:Y:S01]  /*55e0*/  STG.E.U16 desc[UR16][R22.64], R49 ;  /* 0x0000003116007986 */ /* 0x000fe2000c101510 */
[----:B------:R-:W-:-:S02]  /*55f0*/  F2FP.F16.F32.PACK_AB R63, R60, R63 ;  /* 0x0000003f3c3f723e */ /* 0x000fc400000000ff */
[----:B------:R-:W-:Y:S01]  /*5600*/  F2FP.F16.F32.PACK_AB R103, R62, R103 ;  /* 0x000000673e67723e */ /* 0x000fe200000000ff */
[----:B------:R1:W-:Y:S01]  /*5610*/  STG.E.U16 desc[UR16][R22.64+0x6], R19 ;  /* 0x0000061316007986 */ /* 0x0003e2000c101510 */
[----:B------:R-:W-:Y:S02]  /*5620*/  F2FP.F16.F32.PACK_AB R107, R64, R107 ;  /* 0x0000006b406b723e */ /* 0x000fe400000000ff */
[----:B------:R-:W-:Y:S01]  /*5630*/  F2FP.F16.F32.PACK_AB R109, R66, R109 ;  /* 0x0000006d426d723e */ /* 0x000fe200000000ff */
[----:B------:R3:W-:Y:S01]  /*5640*/  STG.E.U16 desc[UR16][R22.64+0x2], R35 ;  /* 0x0000022316007986 */ /* 0x0007e2000c101510 */
[----:B--2---:R-:W-:Y:S02]  /*5650*/  PRMT R20, R85, 0x7632, R20 ;  /* 0x0000763255147816 */ /* 0x004fe40000000014 */
[----:B------:R-:W-:Y:S01]  /*5660*/  PRMT R21, R83, 0x7632, R21 ;  /* 0x0000763253157816 */ /* 0x000fe20000000015 */
[----:B------:R2:W-:Y:S01]  /*5670*/  STG.E.U16 desc[UR16][R22.64+0x4], R51 ;  /* 0x0000043316007986 */ /* 0x0005e2000c101510 */
[----:B------:R-:W-:-:S02]  /*5680*/  F2FP.F16.F32.PACK_AB R3, R36, R3 ;  /* 0x000000032403723e */ /* 0x000fc400000000ff */
[----:B------:R-:W-:Y:S01]  /*5690*/  F2FP.F16.F32.PACK_AB R5, R30, R5 ;  /* 0x000000051e05723e */ /* 0x000fe200000000ff */
[----:B------:R4:W-:Y:S01]  /*56a0*/  STG.E.U16 desc[UR16][R24.64+0x6], R20 ;  /* 0x0000061418007986 */ /* 0x0009e2000c101510 */
[----:B-1----:R-:W-:-:S03]  /*56b0*/  PRMT R19, R93, 0x7632, R19 ;  /* 0x000076325d137816 */ /* 0x002fc60000000013 */
[----:B------:R-:W-:Y:S01]  /*56c0*/  STG.E.U16 desc[UR16][R24.64], R83 ;  /* 0x0000005318007986 */ /* 0x000fe2000c101510 */
[----:B---3--:R-:W-:Y:S02]  /*56d0*/  IADD3.X R35, R32, UR23, RZ, P1, !PT ;  /* 0x0000001720237c10 */ /* 0x008fe40008ffe4ff */
[----:B--2---:R-:W-:Y:S01]  /*56e0*/  PRMT R23, R97, 0x7632, R23 ;  /* 0x0000763261177816 */ /* 0x004fe20000000017 */
[----:B------:R1:W-:Y:S01]  /*56f0*/  STG.E.U16 desc[UR16][R24.64+0x2], R21 ;  /* 0x0000021518007986 */ /* 0x0003e2000c101510 */
[----:B----4-:R-:W-:-:S03]  /*5700*/  PRMT R20, R101, 0x7632, R20 ;  /* 0x0000763265147816 */ /* 0x010fc60000000014 */
[----:B------:R2:W-:Y:S04]  /*5710*/  STG.E.U16 desc[UR16][R24.64+0x4], R85 ;  /* 0x0000045518007986 */ /* 0x0005e8000c101510 */
[----:B------:R3:W-:Y:S01]  /*5720*/  STG.E.U16 desc[UR16][R26.64+0x6], R19 ;  /* 0x000006131a007986 */ /* 0x0007e2000c101510 */
[----:B-1----:R-:W-:-:S03]  /*5730*/  PRMT R21, R61, 0x7632, R21 ;  /* 0x000076323d157816 */ /* 0x002fc60000000015 */
[----:B------:R-:W-:Y:S01]  /*5740*/  STG.E.U16 desc[UR16][R26.64], R97 ;  /* 0x000000611a007986 */ /* 0x000fe2000c101510 */
[----:B--2---:R-:W-:-:S03]  /*5750*/  PRMT R24, R107, 0x7632, R24 ;  /* 0x000076326b187816 */ /* 0x004fc60000000018 */
[----:B------:R1:W-:Y:S01]  /*5760*/  STG.E.U16 desc[UR16][R26.64+0x2], R23 ;  /* 0x000002171a007986 */ /* 0x0003e2000c101510 */
[----:B------:R-:W-:Y:S02]  /*5770*/  PRMT R25, R5, 0x7632, R25 ;  /* 0x0000763205197816 */ /* 0x000fe40000000019 */
[----:B---3--:R-:W-:Y:S01]  /*5780*/  PRMT R19, R63, 0x7632, R19 ;  /* 0x000076323f137816 */ /* 0x008fe20000000013 */
[----:B------:R-:W-:Y:S04]  /*5790*/  STG.E.U16 desc[UR16][R26.64+0x4], R93 ;  /* 0x0000045d1a007986 */ /* 0x000fe8000c101510 */
[----:B------:R2:W-:Y:S04]  /*57a0*/  STG.E.U16 desc[UR16][R28.64+0x2], R20 ;  /* 0x000002141c007986 */ /* 0x0005e8000c101510 */
[----:B------:R-:W-:Y:S01]  /*57b0*/  STG.E.U16 desc[UR16][R28.64], R101 ;  /* 0x000000651c007986 */ /* 0x000fe2000c101510 */
[----:B-1----:R-:W-:-:S03]  /*57c0*/  PRMT R23, R103, 0x7632, R23 ;  /* 0x0000763267177816 */ /* 0x002fc60000000017 */
[----:B------:R-:W-:Y:S01]  /*57d0*/  STG.E.U16 desc[UR16][R28.64+0x4], R61 ;  /* 0x0000043d1c007986 */ /* 0x000fe2000c101510 */
[----:B--2---:R-:W-:-:S03]  /*57e0*/  IADD3 R20, P1, R45, UR22, RZ ;  /* 0x000000162d147c10 */ /* 0x004fc6000ff3e0ff */
[----:B------:R1:W-:Y:S04]  /*57f0*/  STG.E.U16 desc[UR16][R28.64+0x6], R21 ;  /* 0x000006151c007986 */ /* 0x0003e8000c101510 */
[----:B------:R2:W-:Y:S04]  /*5800*/  STG.E.U16 desc[UR16][R34.64+0x2], R19 ;  /* 0x0000021322007986 */ /* 0x0005e8000c101510 */
[----:B------:R-:W-:Y:S01]  /*5810*/  STG.E.U16 desc[UR16][R34.64], R63 ;  /* 0x0000003f22007986 */ /* 0x000fe2000c101510 */
[----:B-1----:R-:W-:-:S03]  /*5820*/  IADD3.X R21, R43, UR23, RZ, P1, !PT ;  /* 0x000000172b157c10 */ /* 0x002fc60008ffe4ff */
[----:B------:R-:W-:Y:S01]  /*5830*/  STG.E.U16 desc[UR16][R34.64+0x4], R103 ;  /* 0x0000046722007986 */ /* 0x000fe2000c101510 */
[----:B------:R-:W-:Y:S02]  /*5840*/  IADD3 R22, P1, R73, UR22, RZ ;  /* 0x0000001649167c10 */ /* 0x000fe4000ff3e0ff */
[----:B--2---:R-:W-:Y:S01]  /*5850*/  PRMT R19, R109, 0x7632, R19 ;  /* 0x000076326d137816 */ /* 0x004fe20000000013 */
[----:B------:R1:W-:Y:S04]  /*5860*/  STG.E.U16 desc[UR16][R34.64+0x6], R23 ;  /* 0x0000061722007986 */ /* 0x0003e8000c101510 */
[----:B------:R-:W-:Y:S04]  /*5870*/  STG.E.U16 desc[UR16][R20.64], R107 ;  /* 0x0000006b14007986 */ /* 0x000fe8000c101510 */
[----:B------:R-:W-:Y:S04]  /*5880*/  STG.E.U16 desc[UR16][R20.64+0x2], R24 ;  /* 0x0000021814007986 */ /* 0x000fe8000c101510 */
[----:B------:R-:W-:Y:S01]  /*5890*/  STG.E.U16 desc[UR16][R20.64+0x4], R109 ;  /* 0x0000046d14007986 */ /* 0x000fe2000c101510 */
[----:B-1----:R-:W-:-:S03]  /*58a0*/  IADD3.X R23, R81, UR23, RZ, P1, !PT ;  /* 0x0000001751177c10 */ /* 0x002fc60008ffe4ff */
[----:B------:R1:W-:Y:S04]  /*58b0*/  STG.E.U16 desc[UR16][R20.64+0x6], R19 ;  /* 0x0000061314007986 */ /* 0x0003e8000c101510 */
[----:B------:R2:W-:Y:S04]  /*58c0*/  STG.E.U16 desc[UR16][R22.64], R3 ;  /* 0x0000000316007986 */ /* 0x0005e8000c101510 */
[----:B------:R2:W-:Y:S01]  /*58d0*/  STG.E.U16 desc[UR16][R22.64+0x4], R5 ;  /* 0x0000040516007986 */ /* 0x0005e2000c101510 */
[----:B-1----:R-:W-:-:S03]  /*58e0*/  PRMT R21, R3, 0x7632, R21 ;  /* 0x0000763203157816 */ /* 0x002fc60000000015 */
[----:B------:R2:W-:Y:S04]  /*58f0*/  STG.E.U16 desc[UR16][R22.64+0x6], R25 ;  /* 0x0000061916007986 */ /* 0x0005e8000c101510 */
[----:B------:R2:W-:Y:S01]  /*5900*/  STG.E.U16 desc[UR16][R22.64+0x2], R21 ;  /* 0x0000021516007986 */ /* 0x0005e2000c101510 */
[----:B------:R-:W-:Y:S05]  /*5910*/  @!P0 BRA `(.L_x_3333) ;  /* 0xffffffac00648947 */ /* 0x000fea000383ffff */
.L_x_3323:
        /* <DEDUP_REMOVED lines=81> */
.L_x_3350:
        /* <DEDUP_REMOVED lines=42> */
.L_x_3337:
[----:B------:R-:W-:Y:S05]  /*60d0*/  BSYNC B1 ;  /* 0x0000000000017941 */ /* 0x000fea0003800000 */
.L_x_3336:
        /* <DEDUP_REMOVED lines=18> */
.L_x_3340:
        /* <DEDUP_REMOVED lines=55> */
.L_x_3339:
[----:B------:R-:W-:Y:S05]  /*6570*/  BSYNC B1 ;  /* 0x0000000000017941 */ /* 0x000fea0003800000 */
.L_x_3338:
        /* <DEDUP_REMOVED lines=35> */
.L_x_3342:
[----:B------:R-:W-:Y:S05]  /*67b0*/  BSYNC B1 ;  /* 0x0000000000017941 */ /* 0x000fea0003800000 */
.L_x_3341:
        /* <DEDUP_REMOVED lines=15> */
.L_x_3335:
[----:B------:R-:W-:Y:S05]  /*68b0*/  BSYNC B0 ;  /* 0x0000000000007941 */ /* 0x000fea0003800000 */
.L_x_3334:
        /* <DEDUP_REMOVED lines=36> */
.L_x_3359:
        /* <DEDUP_REMOVED lines=41> */
.L_x_3369:
        /* <DEDUP_REMOVED lines=35> */
.L_x_3379:
[----:B----4-:R-:W-:Y:S01]  /*6fc0*/  FADD.FTZ R30, R42, R32 ;  /* 0x000000202a1e7221 */ /* 0x010fe20000010000 */
[----:B------:R-:W-:Y:S02]  /*6fd0*/  @!P1 F2FP.F16.F32.PACK_AB R25, RZ, R33 ;  /* 0x00000021ff19923e */ /* 0x000fe400000000ff */
[----:B------:R-:W-:Y:S02]  /*6fe0*/  MOV R33, R18 ;  /* 0x0000001200217202 */ /* 0x000fe40000000f00 */
[----:B------:R-:W-:Y:S01]  /*6ff0*/  @!P1 F2FP.F16.F32.PACK_AB R30, RZ, R30 ;  /* 0x0000001eff1e923e */ /* 0x000fe200000000ff */
[----:B------:R4:W-:Y:S04]  /*7000*/  @!P1 STG.E.U16 desc[UR16][R26.64+0x78], R25 ;  /* 0x000078191a009986 */ /* 0x0009e8000c101510 */
[----:B------:R4:W-:Y:S02]  /*7010*/  @!P1 STG.E.U16 desc[UR16][R28.64+0x78], R30 ;  /* 0x0000781e1c009986 */ /* 0x0009e4000c101510 */
.L_x_3345:
[----:B------:R-:W-:Y:S05]  /*7020*/  BSYNC B0 ;  /* 0x0000000000007941 */ /* 0x000fea0003800000 */
.L_x_3344:
        /* <DEDUP_REMOVED lines=146> */
.L_x_3413:
[----:B01----:R-:W-:Y:S01]  /*7950*/  FADD.FTZ R30, R50, R32 ;  /* 0x00000020321e7221 */ /* 0x003fe20000010000 */
[----:B------:R-:W-:-:S04]  /*7960*/  @!P0 F2FP.F16.F32.PACK_AB R25, RZ, R36 ;  /* 0x00000024ff19823e */ /* 0x000fc800000000ff */
[----:B------:R-:W-:Y:S01]  /*7970*/  @!P0 F2FP.F16.F32.PACK_AB R30, RZ, R30 ;  /* 0x0000001eff1e823e */ /* 0x000fe200000000ff */
[----:B------:R0:W-:Y:S04]  /*7980*/  @!P0 STG.E.U16 desc[UR16][R26.64+0xb4], R25 ;  /* 0x0000b4191a008986 */ /* 0x0001e8000c101510 */
[----:B------:R0:W-:Y:S02]  /*7990*/  @!P0 STG.E.U16 desc[UR16][R28.64+0xb4], R30 ;  /* 0x0000b41e1c008986 */ /* 0x0001e4000c101510 */
.L_x_3343:
[----:B------:R-:W-:Y:S05]  /*79a0*/  WARPSYNC.ALL ;  /* 0x0000000000007948 */ /* 0x000fea0003800000 */
[----:B------:R-:W-:Y:S01]  /*79b0*/  IADD3 R14, R14, 0x800, RZ ;  /* 0x000008000e0e7810 */ /* 0x000fe20007ffe0ff */
[----:B------:R-:W-:Y:S03]  /*79c0*/  BAR.SYNC.DEFER_BLOCKING 0x0 ;  /* 0x0000000000007b1d */ /* 0x000fe60000010000 */
[----:B------:R-:W-:-:S13]  /*79d0*/  ISETP.GE.AND P0, PT, R14, UR14, PT ;  /* 0x0000000e0e007c0c */ /* 0x000fda000bf06270 */
[----:B------:R-:W-:Y:S05]  /*79e0*/  @!P0 BRA `(.L_x_3350) ;  /* 0xffffffe400108947 */ /* 0x000fea000383ffff */
[----:B------:R-:W-:Y:S05]  /*79f0*/  EXIT ;  /* 0x000000000000794d */ /* 0x000fea0003800000 */
.L_x_3346:
[----:B------:R-:W-:Y:S01]  /*7a00*/  HFMA2.MMA R31, -RZ, RZ, 0, 4.76837158203125e-07 ;  /* 0x00000008ff1f7435 */ /* 0x000fe200000001ff */
[----:B--2---:R-:W-:Y:S02]  /*7a10*/  MOV R34, R26 ;  /* 0x0000001a00227202 */ /* 0x004fe40000000f00 */
[----:B------:R-:W-:Y:S02]  /*7a20*/  MOV R30, 0x101f ;  /* 0x0000101f001e7802 */ /* 0x000fe40000000f00 */
[----:B0-----:R-:W-:-:S07]  /*7a30*/  MOV R25, 0xffff ;  /* 0x0000ffff00197802 */ /* 0x001fce0000000f00 */
[----:B-1-3--:R-:W-:Y:S05]  /*7a40*/  WARPSYNC.COLLECTIVE R25, `(.L_x_3351) ;  /* 0x0000000019087348 */ /* 0x00afea0003c00000 */
[----:B------:R0:W2:Y:S02]  /*7a50*/  SHFL.BFLY P2, R32, R34, R31, R30 ;  /* 0x0c00001f22207389 */ /* 0x0000a4000004001e */
[----:B0123--:R-:W-:Y:S01]  /*7a60*/  ENDCOLLECTIVE ;  /* 0x000000000000791b */ /* 0x00ffe20003800000 */
.L_x_3351:
[----:B------:R-:W-:Y:S02]  /*7a70*/  MOV R34, R27 ;  /* 0x0000001b00227202 */ /* 0x000fe40000000f00 */
[----:B------:R-:W-:-:S07]  /*7a80*/  MOV R29, R32 ;  /* 0x00000020001d7202 */ /* 0x000fce0000000f00 */
[----:B------:R-:W-:Y:S05]  /*7a90*/  WARPSYNC.COLLECTIVE R25, `(.L_x_3352) ;  /* 0x0000000019087348 */ /* 0x000fea0003c00000 */
[----:B------:R0:W1:Y:S02]  /*7aa0*/  SHFL.BFLY P2, R32, R34, R31, R30 ;  /* 0x0c00001f22207389 */ /* 0x000064000004001e */
[----:B01----:R-:W-:Y:S01]  /*7ab0*/  ENDCOLLECTIVE ;  /* 0x000000000000791b */ /* 0x003fe20003800000 */
.L_x_3352:
[----:B------:R-:W-:Y:S01]  /*7ac0*/  FADD.FTZ R29, R29, R26 ;  /* 0x0000001a1d1d7221 */ /* 0x000fe20000010000 */
[----:B------:R-:W-:-:S04]  /*7ad0*/  HFMA2.MMA R31, -RZ, RZ, 0, 2.384185791015625e-07 ;  /* 0x00000004ff1f7435 */ /* 0x000fc800000001ff */
[----:B------:R-:W-:Y:S02]  /*7ae0*/  MOV R34, R29 ;  /* 0x0000001d00227202 */ /* 0x000fe40000000f00 */
[----:B------:R-:W-:-:S07]  /*7af0*/  MOV R28, R32 ;  /* 0x00000020001c7202 */ /* 0x000fce0000000f00 */
[----:B------:R-:W-:Y:S05]  /*7b00*/  WARPSYNC.COLLECTIVE R25, `(.L_x_3353) ;  /* 0x0000000019087348 */ /* 0x000fea0003c00000 */
[----:B------:R0:W1:Y:S02]  /*7b10*/  SHFL.BFLY P2, R32, R34, R31, R30 ;  /* 0x0c00001f22207389 */ /* 0x000064000004001e */
[----:B01----:R-:W-:Y:S01]  /*7b20*/  ENDCOLLECTIVE ;  /* 0x000000000000791b */ /* 0x003fe20003800000 */
.L_x_3353:
[----:B------:R-:W-:-:S05]  /*7b30*/  FADD.FTZ R28, R28, R27 ;  /* 0x0000001b1c1c7221 */ /* 0x000fca0000010000 */
[----:B------:R-:W-:Y:S02]  /*7b40*/  MOV R34, R28 ;  /* 0x0000001c00227202 */ /* 0x000fe40000000f00 */
[----:B------:R-:W-:-:S07]  /*7b50*/  MOV R36, R32 ;  /* 0x0000002000247202 */ /* 0x000fce0000000f00 */
[----:B------:R-:W-:Y:S05]  /*7b60*/  WARPSYNC.COLLECTIVE R25, `(.L_x_3354) ;  /* 0x0000000019087348 */ /* 0x000fea0003c00000 */
[----:B------:R0:W1:Y:S02]  /*7b70*/  SHFL.BFLY P2, R32, R34, R31, R30 ;  /* 0x0c00001f22207389 */ /* 0x000064000004001e */
[----:B01----:R-:W-:Y:S01]  /*7b80*/  ENDCOLLECTIVE ;  /* 0x000000000000791b */ /* 0x003fe20003800000 */
.L_x_3354:
[----:B------:R-:W-:Y:S01]  /*7b90*/  FADD.FTZ R36, R29, R36 ;  /* 0x000000241d247221 */ /* 0x000fe20000010000 */
[----:B------:R-:W-:-:S04]  /*7ba0*/  HFMA2.MMA R31, -RZ, RZ, 0, 1.1920928955078125e-07 ;  /* 0x00000002ff1f7435 */ /* 0x000fc800000001ff */
[----:B------:R-:W-:Y:S02]  /*7bb0*/  MOV R34, R36 ;  /* 0x0000002400227202 */ /* 0x000fe40000000f00 */
[----:B------:R-:W-:-:S07]  /*7bc0*/  MOV R33, R32 ;  /* 0x0000002000217202 */ /* 0x000fce0000000f00 */
[----:B------:R-:W-:Y:S05]  /*7bd0*/  WARPSYNC.COLLECTIVE R25, `(.L_x_3355) ;  /* 0x0000000019087348 */ /* 0x000fea0003c00000 */
[----:B------:R0:W1:Y:S02]  /*7be0*/  SHFL.BFLY P2, R32, R34, R31, R30 ;  /* 0x0c00001f22207389 */ /* 0x000064000004001e */
[----:B01----:R-:W-:Y:S01]  /*7bf0*/  ENDCOLLECTIVE ;  /* 0x000000000000791b */ /* 0x003fe20003800000 */
.L_x_3355:
[----:B------:R-:W-:-:S05]  /*7c00*/  FADD.FTZ R33, R28, R33 ;  /* 0x000000211c217221 */ /* 0x000fca0000010000 */
[----:B------:R-:W-:Y:S02]  /*7c10*/  MOV R34, R33 ;  /* 0x0000002100227202 */ /* 0x000fe40000000f00 */
[----:B------:R-:W-:-:S07]  /*7c20*/  MOV R35, R32 ;  /* 0x0000002000237202 */ /* 0x000fce0000000f00 */
[----:B------:R-:W-:Y:S05]  /*7c30*/  WARPSYNC.COLLECTIVE R25, `(.L_x_3356) ;  /* 0x0000000019087348 */ /* 0x000fea0003c00000 */
[----:B------:R0:W1:Y:S02]  /*7c40*/  SHFL.BFLY P2, R32, R34, R31, R30 ;  /* 0x0c00001f22207389 */ /* 0x000064000004001e */
[----:B01----:R-:W-:Y:S01]  /*7c50*/  ENDCOLLECTIVE ;  /* 0x000000000000791b */ /* 0x003fe20003800000 */
.L_x_3356:
[----:B------:R-:W-:Y:S01]  /*7c60*/  FADD.FTZ R35, R36, R35 ;  /* 0x0000002324237221 */ /* 0x000fe20000010000 */
[----:B------:R-:W-:-:S04]  /*7c70*/  HFMA2.MMA R31, -RZ, RZ, 0, 5.9604644775390625e-08 ;  /* 0x00000001ff1f7435 */ /* 0x000fc800000001ff */
[----:B------:R-:W-:Y:S02]  /*7c80*/  MOV R34, R35 ;  /* 0x0000002300227202 */ /* 0x000fe40000000f00 */
[----:B------:R-:W-:-:S07]  /*7c90*/  MOV R26, R32 ;  /* 0x00000020001a7202 */ /* 0x000fce0000000f00 */
[----:B------:R-:W-:Y:S05]  /*7ca0*/  WARPSYNC.COLLECTIVE R25, `(.L_x_3357) ;  /* 0x0000000019087348 */ /* 0x000fea0003c00000 */
[----:B------:R0:W1:Y:S02]  /*7cb0*/  SHFL.BFLY P2, R32, R34, R31, R30 ;  /* 0x0c00001f22207389 */ /* 0x000064000004001e */
[----:B01----:R-:W-:Y:S01]  /*7cc0*/  ENDCOLLECTIVE ;  /* 0x000000000000791b */ /* 0x003fe20003800000 */
.L_x_3357:
[----:B------:R-:W-:-:S05]  /*7cd0*/  FADD.FTZ R37, R33, R26 ;  /* 0x0000001a21257221 */ /* 0x000fca0000010000 */
[----:B------:R-:W-:Y:S02]  /*7ce0*/  MOV R34, R37 ;  /* 0x0000002500227202 */ /* 0x000fe40000000f00 */
[----:B------:R-:W-:-:S07]  /*7cf0*/  MOV R38, R32 ;  /* 0x0000002000267202 */ /* 0x000fce0000000f00 */
[----:B------:R-:W-:Y:S05]  /*7d00*/  WARPSYNC.COLLECTIVE R25, `(.L_x_3358) ;  /* 0x0000000019087348 */ /* 0x000fea0003c00000 */
[----:B------:R0:W1:Y:S02]  /*7d10*/  SHFL.BFLY P2, R32, R34, R31, R30 ;  /* 0x0c00001f22207389 */ /* 0x000064000004001e */
[----:B01----:R-:W-:Y:S01]  /*7d20*/  ENDCOLLECTIVE ;  /* 0x000000000000791b */ /* 0x003fe20003800000 */
.L_x_3358:
[----:B------:R-:W-:Y:S01]  /*7d30*/  FADD.FTZ R38, R35, R38 ;  /* 0x0000002623267221 */ /* 0x000fe20000010000 */
[----:B------:R-:W-:Y:S06]  /*7d40*/  BRA `(.L_x_3359) ;  /* 0xffffffec006c7947 */ /* 0x000fec000383ffff */
.L_x_3347:
        /* <DEDUP_REMOVED lines=8> */
.L_x_3361:
[----:B------:R-:W-:Y:S05]  /*7dd0*/  BSYNC B1 ;  /* 0x0000000000017941 */ /* 0x000fea0003800000 */
.L_x_3360:
        /* <DEDUP_REMOVED lines=8> */
.L_x_3362:
[----:B------:R-:W-:Y:S01]  /*7e60*/  FADD.FTZ R36, R36, R33 ;  /* 0x0000002124247221 */ /* 0x000fe20000010000 */
[----:B------:R-:W-:-:S04]  /*7e70*/  HFMA2.MMA R31, -RZ, RZ, 0, 2.384185791015625e-07 ;  /* 0x00000004ff1f7435 */ /* 0x000fc800000001ff */
[----:B------:R-:W-:Y:S02]  /*7e80*/  MOV R34, R36 ;  /* 0x0000002400227202 */ /* 0x000fe40000000f00 */
[----:B------:R-:W-:-:S07]  /*7e90*/  MOV R38, R32 ;  /* 0x0000002000267202 */ /* 0x000fce0000000f00 */
[----:B------:R-:W-:Y:S05]  /*7ea0*/  WARPSYNC.COLLECTIVE R25, `(.L_x_3363) ;  /* 0x0000000019087348 */ /* 0x000fea0003c00000 */
[----:B------:R0:W1:Y:S02]  /*7eb0*/  SHFL.BFLY P2, R32, R34, R31, R30 ;  /* 0x0c00001f22207389 */ /* 0x000064000004001e */
[----:B01----:R-:W-:Y:S01]  /*7ec0*/  ENDCOLLECTIVE ;  /* 0x000000000000791b */ /* 0x003fe20003800000 */
.L_x_3363:
[----:B------:R-:W-:-:S05]  /*7ed0*/  FADD.FTZ R38, R38, R35 ;  /* 0x0000002326267221 */ /* 0x000fca0000010000 */
[----:B------:R-:W-:Y:S02]  /*7ee0*/  MOV R34, R38 ;  /* 0x0000002600227202 */ /* 0x000fe40000000f00 */
[----:B------:R-:W-:-:S07]  /*7ef0*/  MOV R37, R32 ;  /* 0x0000002000257202 */ /* 0x000fce0000000f00 */
[----:B------:R-:W-:Y:S05]  /*7f00*/  WARPSYNC.COLLECTIVE R25, `(.L_x_3364) ;  /* 0x0000000019087348 */ /* 0x000fea0003c00000 */
[----:B------:R0:W1:Y:S02]  /*7f10*/  SHFL.BFLY P2, R32, R34, R31, R30 ;  /* 0x0c00001f22207389 */ /* 0x000064000004001e */
[----:B01----:R-:W-:Y:S01]  /*7f20*/  ENDCOLLECTIVE ;  /* 0x000000000000791b */ /* 0x003fe20003800000 */
.L_x_3364:
[----:B------:R-:W-:Y:S01]  /*7f30*/  FADD.FTZ R37, R36, R37 ;  /* 0x0000002524257221 */ /* 0x000fe20000010000 */
[----:B------:R-:W-:-:S04]  /*7f40*/  HFMA2.MMA R31, -RZ, RZ, 0, 1.1920928955078125e-07 ;  /* 0x00000002ff1f7435 */ /* 0x000fc800000001ff */
[----:B------:R-:W-:Y:S02]  /*7f50*/  MOV R34, R37 ;  /* 0x0000002500227202 */ /* 0x000fe40000000f00 */
[----:B------:R-:W-:-:S07]  /*7f60*/  MOV R39, R32 ;  /* 0x0000002000277202 */ /* 0x000fce0000000f00 */
[----:B------:R-:W-:Y:S05]  /*7f70*/  WARPSYNC.COLLECTIVE R25, `(.L_x_3365) ;  /* 0x0000000019087348 */ /* 0x000fea0003c00000 */
[----:B------:R0:W1:Y:S02]  /*7f80*/  SHFL.BFLY P2, R32, R34, R31, R30 ;  /* 0x0c00001f22207389 */ /* 0x000064000004001e */
[----:B01----:R-:W-:Y:S01]  /*7f90*/  ENDCOLLECTIVE ;  /* 0x000000000000791b */ /* 0x003fe20003800000 */
.L_x_3365:
[----:B------:R-:W-:-:S05]  /*7fa0*/  FADD.FTZ R39, R38, R39 ;  /* 0x0000002726277221 */ /* 0x000fca0000010000 */
[----:B------:R-:W-:Y:S02]  /*7fb0*/  MOV R34, R39 ;  /* 0x0000002700227202 */ /* 0x000fe40000000f00 */
[----:B------:R-:W-:-:S07]  /*7fc0*/  MOV R40, R32 ;  /* 0x0000002000287202 */ /* 0x000fce0000000f00 */
[----:B------:R-:W-:Y:S05]  /*7fd0*/  WARPSYNC.COLLECTIVE R25, `(.L_x_3366) ;  /* 0x0000000019087348 */ /* 0x000fea0003c00000 */
[----:B------:R0:W1:Y:S02]  /*7fe0*/  SHFL.BFLY P2, R32, R34, R31, R30 ;  /* 0x0c00001f22207389 */ /* 0x000064000004001e */
[----:B01----:R-:W-:Y:S01]  /*7ff0*/  ENDCOLLECTIVE ;  /* 0x000000000000791b */ /* 0x003fe20003800000 */
.L_x_3366:
[----:B------:R-:W-:Y:S01]  /*8000*/  FADD.FTZ R40, R37, R40 ;  /* 0x0000002825287221 */ /* 0x000fe20000010000 */
[----:B------:R-:W-:-:S04]  /*8010*/  HFMA2.MMA R31, -RZ, RZ, 0, 5.9604644775390625e-08 ;  /* 0x00000001ff1f7435 */ /* 0x000fc800000001ff */
[----:B------:R-:W-:Y:S02]  /*8020*/  MOV R34, R40 ;  /* 0x0000002800227202 */ /* 0x000fe40000000f00 */
[----:B------:R-:W-:-:S07]  /*8030*/  MOV R42, R32 ;  /* 0x00000020002a7202 */ /* 0x000fce0000000f00 */
[----:B------:R-:W-:Y:S05]  /*8040*/  WARPSYNC.COLLECTIVE R25, `(.L_x_3367) ;  /* 0x0000000019087348 */ /* 0x000fea0003c00000 */
[----:B------:R0:W1:Y:S02]  /*8050*/  SHFL.BFLY P2, R32, R34, R31, R30 ;  /* 0x0c00001f22207389 */ /* 0x000064000004001e */
[----:B01----:R-:W-:Y:S01]  /*8060*/  ENDCOLLECTIVE ;  /* 0x000000000000791b */ /* 0x003fe20003800000 */
.L_x_3367:
[----:B------:R-:W-:-:S05]  /*8070*/  FADD.FTZ R42, R39, R42 ;  /* 0x0000002a272a7221 */ /* 0x000fca0000010000 */
[----:B------:R-:W-:Y:S02]  /*8080*/  MOV R34, R42 ;  /* 0x0000002a00227202 */ /* 0x000fe40000000f00 */
[----:B------:R-:W-:-:S07]  /*8090*/  MOV R33, R32 ;  /* 0x0000002000217202 */ /* 0x000fce0000000f00 */
[----:B------:R-:W-:Y:S05]  /*80a0*/  WARPSYNC.COLLECTIVE R25, `(.L_x_3368) ;  /* 0x0000000019087348 */ /* 0x000fea0003c00000 */
[----:B------:R0:W1:Y:S02]  /*80b0*/  SHFL.BFLY P2, R32, R34, R31, R30 ;  /* 0x0c00001f22207389 */ /* 0x000064000004001e */
[----:B01----:R-:W-:Y:S01]  /*80c0*/  ENDCOLLECTIVE ;  /* 0x000000000000791b */ /* 0x003fe20003800000 */
.L_x_3368:
[----:B------:R-:W-:Y:S01]  /*80d0*/  FADD.FTZ R33, R40, R33 ;  /* 0x0000002128217221 */ /* 0x000fe20000010000 */
[----:B------:R-:W-:Y:S06]  /*80e0*/  BRA `(.L_x_3369) ;  /* 0xffffffec00287947 */ /* 0x000fec000383ffff */
.L_x_3348:
        /* <DEDUP_REMOVED lines=8> */
.L_x_3371:
[----:B------:R-:W-:Y:S05]  /*8170*/  BSYNC B1 ;  /* 0x0000000000017941 */ /* 0x000fea0003800000 */
.L_x_3370:
        /* <DEDUP_REMOVED lines=8> */
.L_x_3372:
[----:B------:R-:W-:Y:S01]  /*8200*/  FADD.FTZ R36, R36, R33 ;  /* 0x0000002124247221 */ /* 0x000fe20000010000 */
[----:B------:R-:W-:-:S04]  /*8210*/  HFMA2.MMA R31, -RZ, RZ, 0, 2.384185791015625e-07 ;  /* 0x00000004ff1f7435 */ /* 0x000fc800000001ff */
[----:B------:R-:W-:Y:S02]  /*8220*/  MOV R34, R36 ;  /* 0x0000002400227202 */ /* 0x000fe40000000f00 */
[----:B------:R-:W-:-:S07]  /*8230*/  MOV R38, R32 ;  /* 0x0000002000267202 */ /* 0x000fce0000000f00 */
[----:B------:R-:W-:Y:S05]  /*8240*/  WARPSYNC.COLLECTIVE R25, `(.L_x_3373) ;  /* 0x0000000019087348 */ /* 0x000fea0003c00000 */
[----:B------:R0:W1:Y:S02]  /*8250*/  SHFL.BFLY P2, R32, R34, R31, R30 ;  /* 0x0c00001f22207389 */ /* 0x000064000004001e */
[----:B01----:R-:W-:Y:S01]  /*8260*/  ENDCOLLECTIVE ;  /* 0x000000000000791b */ /* 0x003fe20003800000 */
.L_x_3373:
[----:B------:R-:W-:-:S05]  /*8270*/  FADD.FTZ R38, R38, R35 ;  /* 0x0000002326267221 */ /* 0x000fca0000010000 */
[----:B------:R-:W-:Y:S02]  /*8280*/  MOV R34, R38 ;  /* 0x0000002600227202 */ /* 0x000fe40000000f00 */
[----:B------:R-:W-:-:S07]  /*8290*/  MOV R37, R32 ;  /* 0x0000002000257202 */ /* 0x000fce0000000f00 */
[----:B------:R-:W-:Y:S05]  /*82a0*/  WARPSYNC.COLLECTIVE R25, `(.L_x_3374) ;  /* 0x0000000019087348 */ /* 0x000fea0003c00000 */
[----:B------:R0:W1:Y:S02]  /*82b0*/  SHFL.BFLY P2, R32, R34, R31, R30 ;  /* 0x0c00001f22207389 */ /* 0x000064000004001e */
[----:B01----:R-:W-:Y:S01]  /*82c0*/  ENDCOLLECTIVE ;  /* 0x000000000000791b */ /* 0x003fe20003800000 */
.L_x_3374:
[----:B------:R-:W-:Y:S01]  /*82d0*/  FADD.FTZ R37, R36, R37 ;  /* 0x0000002524257221 */ /* 0x000fe20000010000 */
[----:B------:R-:W-:-:S04]  /*82e0*/  HFMA2.MMA R31, -RZ, RZ, 0, 1.1920928955078125e-07 ;  /* 0x00000002ff1f7435 */ /* 0x000fc800000001ff */
[----:B------:R-:W-:Y:S02]  /*82f0*/  MOV R34, R37 ;  /* 0x0000002500227202 */ /* 0x000fe40000000f00 */
[----:B------:R-:W-:-:S07]  /*8300*/  MOV R39, R32 ;  /* 0x0000002000277202 */ /* 0x000fce0000000f00 */
[----:B------:R-:W-:Y:S05]  /*8310*/  WARPSYNC.COLLECTIVE R25, `(.L_x_3375) ;  /* 0x0000000019087348 */ /* 0x000fea0003c00000 */
[----:B------:R0:W1:Y:S02]  /*8320*/  SHFL.BFLY P2, R32, R34, R31, R30 ;  /* 0x0c00001f22207389 */ /* 0x000064000004001e */
[----:B01----:R-:W-:Y:S01]  /*8330*/  ENDCOLLECTIVE ;  /* 0x000000000000791b */ /* 0x003fe20003800000 */
.L_x_3375:
[----:B------:R-:W-:-:S05]  /*8340*/  FADD.FTZ R39, R38, R39 ;  /* 0x0000002726277221 */ /* 0x000fca0000010000 */
[----:B------:R-:W-:Y:S02]  /*8350*/  MOV R34, R39 ;  /* 0x0000002700227202 */ /* 0x000fe40000000f00 */
[----:B------:R-:W-:-:S07]  /*8360*/  MOV R40, R32 ;  /* 0x0000002000287202 */ /* 0x000fce0000000f00 */
[----:B------:R-:W-:Y:S05]  /*8370*/  WARPSYNC.COLLECTIVE R25, `(.L_x_3376) ;  /* 0x0000000019087348 */ /* 0x000fea0003c00000 */
[----:B------:R0:W1:Y:S02]  /*8380*/  SHFL.BFLY P2, R32, R34, R31, R30 ;  /* 0x0c00001f22207389 */ /* 0x000064000004001e */
[----:B01----:R-:W-:Y:S01]  /*8390*/  ENDCOLLECTIVE ;  /* 0x000000000000791b */ /* 0x003fe20003800000 */
.L_x_3376:
[----:B------:R-:W-:Y:S01]  /*83a0*/  FADD.FTZ R40, R37, R40 ;  /* 0x0000002825287221 */ /* 0x000fe20000010000 */
[----:B------:R-:W-:-:S04]  /*83b0*/  HFMA2.MMA R31, -RZ, RZ, 0, 5.9604644775390625e-08 ;  /* 0x00000001ff1f7435 */ /* 0x000fc800000001ff */
[----:B------:R-:W-:Y:S02]  /*83c0*/  MOV R34, R40 ;  /* 0x0000002800227202 */ /* 0x000fe40000000f00 */
[----:B------:R-:W-:-:S07]  /*83d0*/  MOV R42, R32 ;  /* 0x00000020002a7202 */ /* 0x000fce0000000f00 */
[----:B------:R-:W-:Y:S05]  /*83e0*/  WARPSYNC.COLLECTIVE R25, `(.L_x_3377) ;  /* 0x0000000019087348 */ /* 0x000fea0003c00000 */
[----:B------:R0:W1:Y:S02]  /*83f0*/  SHFL.BFLY P2, R32, R34, R31, R30 ;  /* 0x0c00001f22207389 */ /* 0x000064000004001e */
[----:B01----:R-:W-:Y:S01]  /*8400*/  ENDCOLLECTIVE ;  /* 0x000000000000791b */ /* 0x003fe20003800000 */
.L_x_3377:
[----:B------:R-:W-:-:S05]  /*8410*/  FADD.FTZ R42, R39, R42 ;  /* 0x0000002a272a7221 */ /* 0x000fca0000010000 */
[----:B------:R-:W-:Y:S02]  /*8420*/  MOV R34, R42 ;  /* 0x0000002a00227202 */ /* 0x000fe40000000f00 */
[----:B------:R-:W-:-:S07]  /*8430*/  MOV R33, R32 ;  /* 0x0000002000217202 */ /* 0x000fce0000000f00 */
[----:B------:R-:W-:Y:S05]  /*8440*/  WARPSYNC.COLLECTIVE R25, `(.L_x_3378) ;  /* 0x0000000019087348 */ /* 0x000fea0003c00000 */
[----:B------:R0:W1:Y:S02]  /*8450*/  SHFL.BFLY P2, R32, R34, R31, R30 ;  /* 0x0c00001f22207389 */ /* 0x000064000004001e */
[----:B01----:R-:W-:Y:S01]  /*8460*/  ENDCOLLECTIVE ;  /* 0x000000000000791b */ /* 0x003fe20003800000 */
.L_x_3378:
[----:B------:R-:W-:Y:S01]  /*8470*/  FADD.FTZ R33, R40, R33 ;  /* 0x0000002128217221 */ /* 0x000fe20000010000 */
[----:B------:R-:W-:Y:S06]  /*8480*/  BRA `(.L_x_3379) ;  /* 0xffffffe800cc7947 */ /* 0x000fec000383ffff */
.L_x_3349:
        /* <DEDUP_REMOVED lines=8> */
.L_x_3381:
[----:B------:R-:W-:Y:S05]  /*8510*/  BSYNC B0 ;  /* 0x0000000000007941 */ /* 0x000fea0003800000 */
.L_x_3380:
        /* <DEDUP_REMOVED lines=12> */
.L_x_3382:
        /* <DEDUP_REMOVED lines=13> */
.L_x_3383:
[----:B------:R-:W-:Y:S02]  /*86b0*/  MOV R34, R28 ;  /* 0x0000001c00227202 */ /* 0x000fe40000000f00 */
[----:B------:R-:W-:-:S07]  /*86c0*/  MOV R26, R32 ;  /* 0x00000020001a7202 */ /* 0x000fce0000000f00 */
[----:B------:R-:W-:Y:S05]  /*86d0*/  WARPSYNC.COLLECTIVE R25, `(.L_x_3384) ;  /* 0x0000000019087348 */ /* 0x000fea0003c00000 */
[----:B------:R0:W1:Y:S02]  /*86e0*/  SHFL.BFLY P2, R32, R34, R31, R30 ;  /* 0x0c00001f22207389 */ /* 0x000064000004001e */
[----:B01----:R-:W-:Y:S01]  /*86f0*/  ENDCOLLECTIVE ;  /* 0x000000000000791b */ /* 0x003fe20003800000 */
.L_x_3384:
        /* <DEDUP_REMOVED lines=10> */
.L_x_3385:
[----:B------:R-:W-:Y:S02]  /*87a0*/  MOV R34, R27 ;  /* 0x0000001b00227202 */ /* 0x000fe40000000f00 */
[----:B------:R-:W-:-:S07]  /*87b0*/  MOV R29, R32 ;  /* 0x00000020001d7202 */ /* 0x000fce0000000f00 */
[----:B------:R-:W-:Y:S05]  /*87c0*/  WARPSYNC.COLLECTIVE R25, `(.L_x_3386) ;  /* 0x0000000019087348 */ /* 0x000fea0003c00000 */
[----:B------:R0:W1:Y:S02]  /*87d0*/  SHFL.BFLY P2, R32, R34, R31, R30 ;  /* 0x0c00001f22207389 */ /* 0x000064000004001e */
[----:B01----:R-:W-:Y:S01]  /*87e0*/  ENDCOLLECTIVE ;  /* 0x000000000000791b */ /* 0x003fe20003800000 */
.L_x_3386:
        /* <DEDUP_REMOVED lines=12> */
.L_x_3387:
[----:B------:R-:W0:Y:S01]  /*88b0*/  LDC.64 R26, c[0x0][0x218] ;  /* 0x00008600ff1a7b82 */ /* 0x000e220000000a00 */
[----:B------:R-:W-:Y:S02]  /*88c0*/  MOV R34, R36 ;  /* 0x0000002400227202 */ /* 0x000fe40000000f00 */
[----:B------:R-:W-:-:S07]  /*88d0*/  MOV R38, R32 ;  /* 0x0000002000267202 */ /* 0x000fce0000000f00 */
[----:B0-----:R-:W-:Y:S05]  /*88e0*/  WARPSYNC.COLLECTIVE R25, `(.L_x_3388) ;  /* 0x0000000019087348 */ /* 0x001fea0003c00000 */
[----:B------:R1:W2:Y:S02]  /*88f0*/  SHFL.BFLY P2, R32, R34, R31, R30 ;  /* 0x0c00001f22207389 */ /* 0x0002a4000004001e */
[----:B012---:R-:W-:Y:S01]  /*8900*/  ENDCOLLECTIVE ;  /* 0x000000000000791b */ /* 0x007fe20003800000 */
.L_x_3388:
        /* <DEDUP_REMOVED lines=10> */
.L_x_3389:
        /* <DEDUP_REMOVED lines=8> */
.L_x_3390:
[----:B------:R-:W-:Y:S01]  /*8a30*/  FADD.FTZ R42, R42, R39 ;  /* 0x000000272a2a7221 */ /* 0x000fe20000010000 */
[----:B------:R-:W-:-:S04]  /*8a40*/  HFMA2.MMA R31, -RZ, RZ, 0, 2.384185791015625e-07 ;  /* 0x00000004ff1f7435 */ /* 0x000fc800000001ff */
[----:B------:R-:W-:Y:S02]  /*8a50*/  MOV R34, R42 ;  /* 0x0000002a00227202 */ /* 0x000fe40000000f00 */
[----:B------:R-:W-:-:S07]  /*8a60*/  MOV R41, R32 ;  /* 0x0000002000297202 */ /* 0x000fce0000000f00 */
[----:B------:R-:W-:Y:S05]  /*8a70*/  WARPSYNC.COLLECTIVE R25, `(.L_x_3391) ;  /* 0x0000000019087348 */ /* 0x000fea0003c00000 */
[----:B------:R0:W1:Y:S02]  /*8a80*/  SHFL.BFLY P2, R32, R34, R31, R30 ;  /* 0x0c00001f22207389 */ /* 0x000064000004001e */
[----:B01----:R-:W-:Y:S01]  /*8a90*/  ENDCOLLECTIVE ;  /* 0x000000000000791b */ /* 0x003fe20003800000 */
.L_x_3391:
[----:B------:R-:W-:-:S05]  /*8aa0*/  FADD.FTZ R41, R41, R40 ;  /* 0x0000002829297221 */ /* 0x000fca0000010000 */
[----:B------:R-:W-:Y:S02]  /*8ab0*/  MOV R34, R41 ;  /* 0x0000002900227202 */ /* 0x000fe40000000f00 */
[----:B------:R-:W-:-:S07]  /*8ac0*/  MOV R39, R32 ;  /* 0x0000002000277202 */ /* 0x000fce0000000f00 */
[----:B------:R-:W-:Y:S05]  /*8ad0*/  WARPSYNC.COLLECTIVE R25, `(.L_x_3392) ;  /* 0x0000000019087348 */ /* 0x000fea0003c00000 */
[----:B------:R0:W1:Y:S02]  /*8ae0*/  SHFL.BFLY P2, R32, R34, R31, R30 ;  /* 0x0c00001f22207389 */ /* 0x000064000004001e */
[----:B01----:R-:W-:Y:S01]  /*8af0*/  ENDCOLLECTIVE ;  /* 0x000000000000791b */ /* 0x003fe20003800000 */
.L_x_3392:
[----:B------:R-:W-:Y:S01]  /*8b00*/  FADD.FTZ R39, R42, R39 ;  /* 0x000000272a277221 */ /* 0x000fe20000010000 */
[----:B------:R-:W-:-:S04]  /*8b10*/  HFMA2.MMA R31, -RZ, RZ, 0, 1.1920928955078125e-07 ;  /* 0x00000002ff1f7435 */ /* 0x000fc800000001ff */
[----:B------:R-:W-:Y:S02]  /*8b20*/  MOV R34, R39 ;  /* 0x0000002700227202 */ /* 0x000fe40000000f00 */
[----:B------:R-:W-:-:S07]  /*8b30*/  MOV R40, R32 ;  /* 0x0000002000287202 */ /* 0x000fce0000000f00 */
[----:B------:R-:W-:Y:S05]  /*8b40*/  WARPSYNC.COLLECTIVE R25, `(.L_x_3393) ;  /* 0x0000000019087348 */ /* 0x000fea0003c00000 */
[----:B------:R0:W1:Y:S02]  /*8b50*/  SHFL.BFLY P2, R32, R34, R31, R30 ;  /* 0x0c00001f22207389 */ /* 0x000064000004001e */
[----:B01----:R-:W-:Y:S01]  /*8b60*/  ENDCOLLECTIVE ;  /* 0x000000000000791b */ /* 0x003fe20003800000 */
.L_x_3393:
[----:B------:R-:W-:-:S05]  /*8b70*/  FADD.FTZ R40, R41, R40 ;  /* 0x0000002829287221 */ /* 0x000fca0000010000 */
[----:B------:R-:W-:Y:S02]  /*8b80*/  MOV R34, R40 ;  /* 0x0000002800227202 */ /* 0x000fe40000000f00 */
[----:B------:R-:W-:-:S07]  /*8b90*/  MOV R28, R32 ;  /* 0x00000020001c7202 */ /* 0x000fce0000000f00 */
[----:B------:R-:W-:Y:S05]  /*8ba0*/  WARPSYNC.COLLECTIVE R25, `(.L_x_3394) ;  /* 0x0000000019087348 */ /* 0x000fea0003c00000 */
[----:B------:R0:W1:Y:S02]  /*8bb0*/  SHFL.BFLY P2, R32, R34, R31, R30 ;  /* 0x0c00001f22207389 */ /* 0x000064000004001e */
[----:B01----:R-:W-:Y:S01]  /*8bc0*/  ENDCOLLECTIVE ;  /* 0x000000000000791b */ /* 0x003fe20003800000 */
.L_x_3394:
        /* <DEDUP_REMOVED lines=13> */
.L_x_3395:
[----:B------:R-:W-:Y:S01]  /*8ca0*/  FADD.FTZ R43, R40, R43 ;  /* 0x0000002b282b7221 */ /* 0x000fe20000010000 */
[----:B------:R-:W0:Y:S04]  /*8cb0*/  LDC.64 R28, c[0x0][0x220] ;  /* 0x00008800ff1c7b82 */ /* 0x000e280000000a00 */
[----:B------:R-:W-:Y:S02]  /*8cc0*/  MOV R34, R43 ;  /* 0x0000002b00227202 */ /* 0x000fe40000000f00 */
[----:B------:R-:W-:-:S07]  /*8cd0*/  MOV R40, R32 ;  /* 0x0000002000287202 */ /* 0x000fce0000000f00 */
[----:B0-----:R-:W-:Y:S05]  /*8ce0*/  WARPSYNC.COLLECTIVE R25, `(.L_x_3396) ;  /* 0x0000000019087348 */ /* 0x001fea0003c00000 */
[----:B------:R1:W2:Y:S02]  /*8cf0*/  SHFL.BFLY P2, R32, R34, R31, R30 ;  /* 0x0c00001f22207389 */ /* 0x0002a4000004001e */
[----:B012---:R-:W-:Y:S01]  /*8d00*/  ENDCOLLECTIVE ;  /* 0x000000000000791b */ /* 0x007fe20003800000 */
.L_x_3396:
        /* <DEDUP_REMOVED lines=11> */
.L_x_3397:
[----:B------:R-:W-:Y:S01]  /*8dc0*/  @!P0 F2FP.F16.F32.PACK_AB R33, RZ, R36 ;  /* 0x00000024ff21823e */ /* 0x000fe200000000ff */
[----:B------:R-:W-:Y:S01]  /*8dd0*/  FADD.FTZ R42, R43, R42 ;  /* 0x0000002a2b2a7221 */ /* 0x000fe20000010000 */
[----:B------:R-:W-:Y:S02]  /*8de0*/  MOV R34, R45 ;  /* 0x0000002d00227202 */ /* 0x000fe40000000f00 */
[----:B------:R-:W-:-:S07]  /*8df0*/  MOV R51, R32 ;  /* 0x0000002000337202 */ /* 0x000fce0000000f00 */
[----:B------:R-:W-:Y:S05]  /*8e00*/  WARPSYNC.COLLECTIVE R25, `(.L_x_3398) ;  /* 0x0000000019087348 */ /* 0x000fea0003c00000 */
[----:B------:R0:W1:Y:S02]  /*8e10*/  SHFL.BFLY P2, R32, R34, R31, R30 ;  /* 0x0c00001f22207389 */ /* 0x000064000004001e */
[----:B01----:R-:W-:Y:S01]  /*8e20*/  ENDCOLLECTIVE ;  /* 0x000000000000791b */ /* 0x003fe20003800000 */
.L_x_3398:
[----:B------:R-:W-:Y:S01]  /*8e30*/  FADD.FTZ R51, R51, R44 ;  /* 0x0000002c33337221 */ /* 0x000fe20000010000 */
[----:B------:R-:W-:-:S04]  /*8e40*/  HFMA2.MMA R31, -RZ, RZ, 0, 2.384185791015625e-07 ;  /* 0x00000004ff1f7435 */ /* 0x000fc800000001ff */
[----:B------:R-:W-:Y:S02]  /*8e50*/  MOV R34, R51 ;  /* 0x0000003300227202 */ /* 0x000fe40000000f00 */
[----:B------:R-:W-:-:S07]  /*8e60*/  MOV R46, R32 ;  /* 0x00000020002e7202 */ /* 0x000fce0000000f00 */
[----:B------:R-:W-:Y:S05]  /*8e70*/  WARPSYNC.COLLECTIVE R25, `(.L_x_3399) ;  /* 0x0000000019087348 */ /* 0x000fea0003c00000 */
[----:B------:R0:W1:Y:S02]  /*8e80*/  SHFL.BFLY P2, R32, R34, R31, R30 ;  /* 0x0c00001f22207389 */ /* 0x000064000004001e */
[----:B01----:R-:W-:Y:S01]  /*8e90*/  ENDCOLLECTIVE ;  /* 0x000000000000791b */ /* 0x003fe20003800000 */
.L_x_3399:
[----:B------:R-:W-:-:S05]  /*8ea0*/  FADD.FTZ R46, R46, R45 ;  /* 0x0000002d2e2e7221 */ /* 0x000fca0000010000 */
[----:B------:R-:W-:Y:S02]  /*8eb0*/  MOV R34, R46 ;  /* 0x0000002e00227202 */ /* 0x000fe40000000f00 */
[----:B------:R-:W-:-:S07]  /*8ec0*/  MOV R44, R32 ;  /* 0x00000020002c7202 */ /* 0x000fce0000000f00 */
[----:B------:R-:W-:Y:S05]  /*8ed0*/  WARPSYNC.COLLECTIVE R25, `(.L_x_3400) ;  /* 0x0000000019087348 */ /* 0x000fea0003c00000 */
[----:B------:R0:W1:Y:S02]  /*8ee0*/  SHFL.BFLY P2, R32, R34, R31, R30 ;  /* 0x0c00001f22207389 */ /* 0x000064000004001e */
[----:B01----:R-:W-:Y:S01]  /*8ef0*/  ENDCOLLECTIVE ;  /* 0x000000000000791b */ /* 0x003fe20003800000 */
.L_x_3400:
[----:B------:R-:W-:Y:S01]  /*8f00*/  FADD.FTZ R44, R51, R44 ;  /* 0x0000002c332c7221 */ /* 0x000fe20000010000 */
[----:B------:R-:W-:-:S04]  /*8f10*/  HFMA2.MMA R31, -RZ, RZ, 0, 1.1920928955078125e-07 ;  /* 0x00000002ff1f7435 */ /* 0x000fc800000001ff */
[----:B------:R-:W-:Y:S02]  /*8f20*/  MOV R34, R44 ;  /* 0x0000002c00227202 */ /* 0x000fe40000000f00 */
[----:B------:R-:W-:-:S07]  /*8f30*/  MOV R45, R32 ;  /* 0x00000020002d7202 */ /* 0x000fce0000000f00 */
[----:B------:R-:W-:Y:S05]  /*8f40*/  WARPSYNC.COLLECTIVE R25, `(.L_x_3401) ;  /* 0x0000000019087348 */ /* 0x000fea0003c00000 */
[----:B------:R0:W1:Y:S02]  /*8f50*/  SHFL.BFLY P2, R32, R34, R31, R30 ;  /* 0x0c00001f22207389 */ /* 0x000064000004001e */
[----:B01----:R-:W-:Y:S01]  /*8f60*/  ENDCOLLECTIVE ;  /* 0x000000000000791b */ /* 0x003fe20003800000 */
.L_x_3401:
[----:B------:R-:W-:-:S05]  /*8f70*/  FADD.FTZ R45, R46, R45 ;  /* 0x0000002d2e2d7221 */ /* 0x000fca0000010000 */
[----:B------:R-:W-:Y:S02]  /*8f80*/  MOV R34, R45 ;  /* 0x0000002d00227202 */ /* 0x000fe40000000f00 */
[----:B------:R-:W-:-:S07]  /*8f90*/  MOV R51, R32 ;  /* 0x0000002000337202 */ /* 0x000fce0000000f00 */
[----:B------:R-:W-:Y:S05]  /*8fa0*/  WARPSYNC.COLLECTIVE R25, `(.L_x_3402) ;  /* 0x0000000019087348 */ /* 0x000fea0003c00000 */
[----:B------:R0:W1:Y:S02]  /*8fb0*/  SHFL.BFLY P2, R32, R34, R31, R30 ;  /* 0x0c00001f22207389 */ /* 0x000064000004001e */
[----:B01----:R-:W-:Y:S01]  /*8fc0*/  ENDCOLLECTIVE ;  /* 0x000000000000791b */ /* 0x003fe20003800000 */
.L_x_3402:
[----:B------:R-:W-:Y:S01]  /*8fd0*/  FADD.FTZ R51, R44, R51 ;  /* 0x000000332c337221 */ /* 0x000fe20000010000 */
[----:B------:R-:W-:-:S04]  /*8fe0*/  HFMA2.MMA R31, -RZ, RZ, 0, 5.9604644775390625e-08 ;  /* 0x00000001ff1f7435 */ /* 0x000fc800000001ff */
[----:B------:R-:W-:Y:S02]  /*8ff0*/  MOV R34, R51 ;  /* 0x0000003300227202 */ /* 0x000fe40000000f00 */
[----:B------:R-:W-:-:S07]  /*9000*/  MOV R46, R32 ;  /* 0x00000020002e7202 */ /* 0x000fce0000000f00 */
[----:B------:R-:W-:Y:S05]  /*9010*/  WARPSYNC.COLLECTIVE R25, `(.L_x_3403) ;  /* 0x0000000019087348 */ /* 0x000fea0003c00000 */
[----:B------:R0:W1:Y:S02]  /*9020*/  SHFL.BFLY P2, R32, R34, R31, R30 ;  /* 0x0c00001f22207389 */ /* 0x000064000004001e */
[----:B01----:R-:W-:Y:S01]  /*9030*/  ENDCOLLECTIVE ;  /* 0x000000000000791b */ /* 0x003fe20003800000 */
.L_x_3403:
[----:B------:R-:W-:-:S05]  /*9040*/  FADD.FTZ R45, R45, R46 ;  /* 0x0000002e2d2d7221 */ /* 0x000fca0000010000 */
[----:B------:R-:W-:Y:S02]  /*9050*/  MOV R34, R45 ;  /* 0x0000002d00227202 */ /* 0x000fe40000000f00 */
[----:B------:R-:W-:-:S07]  /*9060*/  MOV R44, R32 ;  /* 0x00000020002c7202 */ /* 0x000fce0000000f00 */
[----:B------:R-:W-:Y:S05]  /*9070*/  WARPSYNC.COLLECTIVE R25, `(.L_x_3404) ;  /* 0x0000000019087348 */ /* 0x000fea0003c00000 */
[----:B------:R0:W1:Y:S02]  /*9080*/  SHFL.BFLY P2, R32, R34, R31, R30 ;  /* 0x0c00001f22207389 */ /* 0x000064000004001e */
[----:B01----:R-:W-:Y:S01]  /*9090*/  ENDCOLLECTIVE ;  /* 0x000000000000791b */ /* 0x003fe20003800000 */
.L_x_3404:
[----:B------:R-:W-:Y:S01]  /*90a0*/  HFMA2.MMA R31, -RZ, RZ, 0, 4.76837158203125e-07 ;  /* 0x00000008ff1f7435 */ /* 0x000fe200000001ff */
[----:B------:R-:W-:Y:S02]  /*90b0*/  MOV R34, R48 ;  /* 0x0000003000227202 */ /* 0x000fe40000000f00 */
[----:B------:R-:W-:-:S08]  /*90c0*/  MOV R46, R32 ;  /* 0x00000020002e7202 */ /* 0x000fd00000000f00 */
[----:B------:R-:W-:Y:S05]  /*90d0*/  WARPSYNC.COLLECTIVE R25, `(.L_x_3405) ;  /* 0x0000000019087348 */ /* 0x000fea0003c00000 */
[----:B------:R0:W1:Y:S02]  /*90e0*/  SHFL.BFLY P2, R32, R34, R31, R30 ;  /* 0x0c00001f22207389 */ /* 0x000064000004001e */
[----:B01----:R-:W-:Y:S01]  /*90f0*/  ENDCOLLECTIVE ;  /* 0x000000000000791b */ /* 0x003fe20003800000 */
.L_x_3405:
[----:B------:R-:W-:Y:S02]  /*9100*/  MOV R34, R50 ;  /* 0x0000003200227202 */ /* 0x000fe40000000f00 */
[----:B------:R-:W-:-:S07]  /*9110*/  MOV R55, R32 ;  /* 0x0000002000377202 */ /* 0x000fce0000000f00 */
[----:B------:R-:W-:Y:S05]  /*9120*/  WARPSYNC.COLLECTIVE R25, `(.L_x_3406) ;  /* 0x0000000019087348 */ /* 0x000fea0003c00000 */
[----:B------:R0:W1:Y:S02]  /*9130*/  SHFL.BFLY P2, R32, R34, R31, R30 ;  /* 0x0c00001f22207389 */ /* 0x000064000004001e */
[----:B01----:R-:W-:Y:S01]  /*9140*/  ENDCOLLECTIVE ;  /* 0x000000000000791b */ /* 0x003fe20003800000 */
.L_x_3406:
[----:B------:R-:W-:Y:S01]  /*9150*/  FADD.FTZ R55, R55, R48 ;  /* 0x0000003037377221 */ /* 0x000fe20000010000 */
[----:B------:R-:W-:-:S04]  /*9160*/  HFMA2.MMA R31, -RZ, RZ, 0, 2.384185791015625e-07 ;  /* 0x00000004ff1f7435 */ /* 0x000fc800000001ff */
[----:B------:R-:W-:Y:S02]  /*9170*/  MOV R34, R55 ;  /* 0x0000003700227202 */ /* 0x000fe40000000f00 */
[----:B------:R-:W-:-:S07]  /*9180*/  MOV R57, R32 ;  /* 0x0000002000397202 */ /* 0x000fce0000000f00 */
[----:B------:R-:W-:Y:S05]  /*9190*/  WARPSYNC.COLLECTIVE R25, `(.L_x_3407) ;  /* 0x0000000019087348 */ /* 0x000fea0003c00000 */
[----:B------:R0:W1:Y:S02]  /*91a0*/  SHFL.BFLY P2, R32, R34, R31, R30 ;  /* 0x0c00001f22207389 */ /* 0x000064000004001e */
[----:B01----:R-:W-:Y:S01]  /*91b0*/  ENDCOLLECTIVE ;  /* 0x000000000000791b */ /* 0x003fe20003800000 */
.L_x_3407:
[----:B------:R-:W-:-:S05]  /*91c0*/  FADD.FTZ R57, R57, R50 ;  /* 0x0000003239397221 */ /* 0x000fca0000010000 */
[----:B------:R-:W-:Y:S02]  /*91d0*/  MOV R34, R57 ;  /* 0x0000003900227202 */ /* 0x000fe40000000f00 */
[----:B------:R-:W-:-:S07]  /*91e0*/  MOV R48, R32 ;  /* 0x0000002000307202 */ /* 0x000fce0000000f00 */
[----:B------:R-:W-:Y:S05]  /*91f0*/  WARPSYNC.COLLECTIVE R25, `(.L_x_3408) ;  /* 0x0000000019087348 */ /* 0x000fea0003c00000 */
[----:B------:R0:W1:Y:S02]  /*9200*/  SHFL.BFLY P2, R32, R34, R31, R30 ;  /* 0x0c00001f22207389 */ /* 0x000064000004001e */
[----:B01----:R-:W-:Y:S01]  /*9210*/  ENDCOLLECTIVE ;  /* 0x000000000000791b */ /* 0x003fe20003800000 */
.L_x_3408:
[----:B------:R-:W-:Y:S01]  /*9220*/  FADD.FTZ R48, R55, R48 ;  /* 0x0000003037307221 */ /* 0x000fe20000010000 */
[----:B------:R-:W-:-:S04]  /*9230*/  HFMA2.MMA R31, -RZ, RZ, 0, 1.1920928955078125e-07 ;  /* 0x00000002ff1f7435 */ /* 0x000fc800000001ff */
[----:B------:R-:W-:Y:S02]  /*9240*/  MOV R34, R48 ;  /* 0x0000003000227202 */ /* 0x000fe40000000f00 */
[----:B------:R-:W-:-:S07]  /*9250*/  MOV R50, R32 ;  /* 0x0000002000327202 */ /* 0x000fce0000000f00 */
[----:B------:R-:W-:Y:S05]  /*9260*/  WARPSYNC.COLLECTIVE R25, `(.L_x_3409) ;  /* 0x0000000019087348 */ /* 0x000fea0003c00000 */
[----:B------:R0:W1:Y:S02]  /*9270*/  SHFL.BFLY P2, R32, R34, R31, R30 ;  /* 0x0c00001f22207389 */ /* 0x000064000004001e */
[----:B01----:R-:W-:Y:S01]  /*9280*/  ENDCOLLECTIVE ;  /* 0x000000000000791b */ /* 0x003fe20003800000 */
.L_x_3409:
[----:B------:R-:W-:-:S05]  /*9290*/  FADD.FTZ R50, R57, R50 ;  /* 0x0000003239327221 */ /* 0x000fca0000010000 */
[----:B------:R-:W-:Y:S02]  /*92a0*/  MOV R34, R50 ;  /* 0x0000003200227202 */ /* 0x000fe40000000f00 */
[----:B------:R-:W-:-:S07]  /*92b0*/  MOV R39, R32 ;  /* 0x0000002000277202 */ /* 0x000fce0000000f00 */
[----:B------:R-:W-:Y:S05]  /*92c0*/  WARPSYNC.COLLECTIVE R25, `(.L_x_3410) ;  /* 0x0000000019087348 */ /* 0x000fea0003c00000 */
[----:B------:R0:W1:Y:S02]  /*92d0*/  SHFL.BFLY P2, R32, R34, R31, R30 ;  /* 0x0c00001f22207389 */ /* 0x000064000004001e */
[----:B01----:R-:W-:Y:S01]  /*92e0*/  ENDCOLLECTIVE ;  /* 0x000000000000791b */ /* 0x003fe20003800000 */
.L_x_3410:
        /* <DEDUP_REMOVED lines=21> */
.L_x_3411:
        /* <DEDUP_REMOVED lines=11> */
.L_x_3412:
[----:B------:R-:W-:Y:S01]  /*94f0*/  FADD.FTZ R36, R39, R36 ;  /* 0x0000002427247221 */ /* 0x000fe20000010000 */
[----:B------:R-:W-:Y:S06]  /*9500*/  BRA `(.L_x_3413) ;  /* 0xffffffe400107947 */ /* 0x000fec000383ffff */
.L_x_3414:
        /* <DEDUP_REMOVED lines=15> */
.L_x_3956:


//--------------------- .text._ZN13group_norm_v218gn_bwd_cuda_kernelI6__halfLi480ELi1ELi16ELi120ELi256ELb1ELb1ELi32ELi960ELi960ELi4ELb1ELi18ELb0ELb0ELNS_15WgradSyncMethodE3ENS_16CompileConditionILi900EEEEEvPT_S6_S6_PKS5_S8_S8_S8_PKfflPfPj --------------------------
	.section	.text._ZN13group_norm_v218gn_bwd_cuda_kernelI6__halfLi480ELi1ELi16ELi120ELi256ELb1ELb1ELi32ELi960ELi960ELi4ELb1ELi18ELb0ELb0ELNS_15WgradSyncMethodE3ENS_16CompileConditionILi900EEEEEvPT_S6_S6_PKS5_S8_S8_S8_PKfflPfPj,"ax",@progbits
	.align	128
        .global         _ZN13group_norm_v218gn_bwd_cuda_kernelI6__halfLi480ELi1ELi16ELi120ELi256ELb1ELb1ELi32ELi960ELi960ELi4ELb1ELi18ELb0ELb0ELNS_15WgradSyncMethodE3ENS_16CompileConditionILi900EEEEEvPT_S6_S6_PKS5_S8_S8_S8_PKfflPfPj
        .type           _ZN13group_norm_v218gn_bwd_cuda_kernelI6__halfLi480ELi1ELi16ELi120ELi256ELb1ELb1ELi32ELi960ELi960ELi4ELb1ELi18ELb0ELb0ELNS_15WgradSyncMethodE3ENS_16CompileConditionILi900EEEEEvPT_S6_S6_PKS5_S8_S8_S8_PKfflPfPj,@function
        .size           _ZN13group_norm_v218gn_bwd_cuda_kernelI6__halfLi480ELi1ELi16ELi120ELi256ELb1ELb1ELi32ELi960ELi960ELi4ELb1ELi18ELb0ELb0ELNS_15WgradSyncMethodE3ENS_16CompileConditionILi900EEEEEvPT_S6_S6_PKS5_S8_S8_S8_PKfflPfPj,(.L_x_3957 - _ZN13group_norm_v218gn_bwd_cuda_kernelI6__halfLi480ELi1ELi16ELi120ELi256ELb1ELb1ELi32ELi960ELi960ELi4ELb1ELi18ELb0ELb0ELNS_15WgradSyncMethodE3ENS_16CompileConditionILi900EEEEEvPT_S6_S6_PKS5_S8_S8_S8_PKfflPfPj)
        .other          _ZN13group_norm_v218gn_bwd_cuda_kernelI6__halfLi480ELi1ELi16ELi120ELi256ELb1ELb1ELi32ELi960ELi960ELi4ELb1ELi18ELb0ELb0ELNS_15WgradSyncMethodE3ENS_16CompileConditionILi900EEEEEvPT_S6_S6_PKS5_S8_S8_S8_PKfflPfPj,@"STO_CUDA_ENTRY STV_DEFAULT"
_ZN13group_norm_v218gn_bwd_cuda_kernelI6__halfLi480ELi1ELi16ELi120ELi256ELb1ELb1ELi32ELi960ELi960ELi4ELb1ELi18ELb0ELb0ELNS_15WgradSyncMethodE3ENS_16CompileConditionILi900EEEEEvPT_S6_S6_PKS5_S8_S8_S8_PKfflPfPj:
.text._ZN13group_norm_v218gn_bwd_cuda_kernelI6__halfLi480ELi1ELi16ELi120ELi256ELb1ELb1ELi32ELi960ELi960ELi4ELb1ELi18ELb0ELb0ELNS_15WgradSyncMethodE3ENS_16CompileConditionILi900EEEEEvPT_S6_S6_PKS5_S8_S8_S8_PKfflPfPj:
        /* <DEDUP_REMOVED lines=31> */
.L_x_3417:
[----:B------:R-:W2:Y:S04]  /*01f0*/  LD.E.STRONG.GPU R0, desc[UR18][R2.64] ;  /* 0x0000001202007980 */ /* 0x000ea8000c10f900 */
[----:B--2---:R-:W-:Y:S01]  /*0200*/  CCTL.IVALL ;  /* 0x00000000ff00798f */ /* 0x004fe20002000000 */
[----:B------:R-:W-:Y:S05]  /*0210*/  YIELD ;  /* 0x0000000000007946 */ /* 0x000fea0003800000 */
[----:B-----5:R-:W-:-:S04]  /*0220*/  LOP3.LUT R0, R0, R5, RZ, 0x3c, !PT ;  /* 0x0000000500007212 */ /* 0x020fc800078e3cff */
[----:B------:R-:W-:-:S13]  /*0230*/  ISETP.GT.AND P0, PT, R0, -0x1, PT ;  /* 0xffffffff0000780c */ /* 0x000fda0003f04270 */
[----:B------:R-:W-:Y:S05]  /*0240*/  @P0 BRA `(.L_x_3417) ;  /* 0xfffffffc00e80947 */ /* 0x000fea000383ffff */
.L_x_3416:
[----:B------:R-:W-:Y:S05]  /*0250*/  WARPSYNC.ALL ;  /* 0x0000000000007948 */ /* 0x000fea0003800000 */
[----:B------:R-:W-:Y:S06]  /*0260*/  BAR.SYNC.DEFER_BLOCKING 0x0 ;  /* 0x0000000000007b1d */ /* 0x000fec0000010000 */
[----:B------:R-:W-:Y:S05]  /*0270*/  BRA `(.L_x_3418) ;  /* 0x0000009c004c7947 */ /* 0x000fea0003800000 */
.L_x_3415:
        /* <DEDUP_REMOVED lines=71> */
[----:B------:R0:W-:Y:S01]  /*06f0*/  STL [R1+0xf4], R3 ;  /* 0x0000f40301007387 */ /* 0x0001e20000100800 */
[----:B------:R-:W-:-:S07]  /*0700*/  IADD3 R0, R4, R2, RZ ;  /* 0x0000000204007210 */ /* 0x000fce0007ffe0ff */
.L_x_3428:
[----:B-1----:R-:W0:Y:S01]  /*0710*/  S2R R0, SR_TID.X ;  /* 0x0000000000007919 */ /* 0x002e220000002100 */
[----:B------:R-:W-:Y:S01]  /*0720*/  ULOP3.LUT UR15, UR10, 0x1, URZ, 0xc0, !UPT ;  /* 0x000000010a0f7892 */ /* 0x000fe2000f8ec03f */
[----:B------:R-:W1:Y:S01]  /*0730*/  LDC.64 R4, c[0x0][0x238] ;  /* 0x00008e00ff047b82 */ /* 0x000e620000000a00 */
[----:B------:R-:W-:Y:S01]  /*0740*/  USHF.R.U64 UR16, UR10, 0x1, UR5 ;  /* 0x000000010a107899 */ /* 0x000fe20008001205 */
[----:B-----5:R-:W-:Y:S01]  /*0750*/  STL [R1+0x14c], R58 ;  /* 0x00014c3a01007387 */ /* 0x020fe20000100800 */
[----:B------:R-:W-:Y:S02]  /*0760*/  UIMAD UR20, UR15, 0x3c0, URZ ;  /* 0x000003c00f1478a4 */ /* 0x000fe4000f8e023f */
[----:B------:R-:W-:Y:S01]  /*0770*/  USHF.L.U32 UR15, UR23, 0x5, URZ ;  /* 0x00000005170f7899 */ /* 0x000fe2000800063f */
[----:B------:R-:W-:Y:S01]  /*0780*/  STL [R1+0x148], R59 ;  /* 0x0001483b01007387 */ /* 0x000fe20000100800 */
[----:B------:R-:W-:Y:S01]  /*0790*/  USHF.R.U32.HI UR25, URZ, 0x1, UR5 ;  /* 0x000000013f197899 */ /* 0x000fe20008011605 */
[----:B------:R-:W-:Y:S01]  /*07a0*/  MOV R7, UR16 ;  /* 0x0000001000077c02 */ /* 0x000fe20008000f00 */
[----:B------:R-:W-:Y:S01]  /*07b0*/  ULOP3.LUT UR15, UR15, 0xe0, URZ, 0xc0, !UPT ;  /* 0x000000e00f0f7892 */ /* 0x000fe2000f8ec03f */
[----:B------:R-:W-:Y:S01]  /*07c0*/  STL [R1+0x144], R60 ;  /* 0x0001443c01007387 */ /* 0x000fe20000100800 */
[----:B------:R-:W-:Y:S01]  /*07d0*/  ULDC.64 UR26, c[0x0][0x248] ;  /* 0x00009200001a7ab9 */ /* 0x000fe20000000a00 */
[----:B------:R-:W-:-:S02]  /*07e0*/  UIMAD UR16, UR25, 0x78000, URZ ;  /* 0x00078000191078a4 */ /* 0x000fc4000f8e023f */
[----:B------:R-:W-:Y:S01]  /*07f0*/  STL [R1+0x140], R61 ;  /* 0x0001403d01007387 */ /* 0x000fe20000100800 */
[----:B------:R-:W-:-:S03]  /*0800*/  ULDC.64 UR28, c[0x0][0x228] ;  /* 0x00008a00001c7ab9 */ /* 0x000fc60000000a00 */
[----:B------:R-:W-:Y:S04]  /*0810*/  STL [R1+0x13c], R62 ;  /* 0x00013c3e01007387 */ /* 0x000fe80000100800 */
[----:B------:R-:W-:Y:S04]  /*0820*/  STL [R1+0x138], R63 ;  /* 0x0001383f01007387 */ /* 0x000fe80000100800 */
[----:B------:R-:W-:Y:S01]  /*0830*/  STL [R1+0x134], R64 ;  /* 0x0001344001007387 */ /* 0x000fe20000100800 */
[----:B0-----:R-:W-:-:S03]  /*0840*/  IMAD.WIDE.U32 R2, R0, -0x77777777, RZ ;  /* 0x8888888900027825 */ /* 0x001fc600078e00ff */
[----:B------:R-:W-:Y:S02]  /*0850*/  STL [R1+0x130], R65 ;  /* 0x0001304101007387 */ /* 0x000fe40000100800 */
[----:B------:R-:W-:-:S04]  /*0860*/  SHF.R.U32.HI R55, RZ, 0x7, R3 ;  /* 0x00000007ff377819 */ /* 0x000fc80000011603 */
[C---:B------:R-:W-:Y:S01]  /*0870*/  IADD3 R23, R55.reuse, UR15, RZ ;  /* 0x0000000f37177c10 */ /* 0x040fe2000fffe0ff */
[----:B------:R-:W-:Y:S01]  /*0880*/  IMAD R66, R55, -0xf0, R0 ;  /* 0xffffff1037427824 */ /* 0x000fe200078e0200 */
[----:B------:R-:W-:Y:S01]  /*0890*/  MOV R0, UR25 ;  /* 0x0000001900007c02 */ /* 0x000fe20008000f00 */
[----:B------:R-:W-:Y:S02]  /*08a0*/  ULDC UR15, c[0x0][0x250] ;  /* 0x00009400000f7ab9 */ /* 0x000fe40000000800 */
[----:B------:R-:W-:Y:S01]  /*08b0*/  IMAD R23, R23, 0x780, RZ ;  /* 0x0000078017177824 */ /* 0x000fe200078e02ff */
[----:B------:R-:W-:-:S04]  /*08c0*/  LEA R26, R66, UR20, 0x2 ;  /* 0x00000014421a7c11 */ /* 0x000fc8000f8e10ff */
[----:B------:R-:W-:Y:S01]  /*08d0*/  SHF.R.S32.HI R27, RZ, 0x1f, R26 ;  /* 0x0000001fff1b7819 */ /* 0x000fe2000001141a */
[----:B------:R-:W-:-:S04]  /*08e0*/  IMAD.WIDE.U32 R2, R26, -0x77777777, RZ ;  /* 0x888888891a027825 */ /* 0x000fc800078e00ff */
[----:B------:R-:W-:Y:S01]  /*08f0*/  IMAD.WIDE.U32 R24, R7, 0x78000, R26 ;  /* 0x0007800007187825 */ /* 0x000fe200078e001a */
[----:B------:R-:W-:Y:S02]  /*0900*/  SHF.R.U32.HI R6, RZ, 0x6, R3 ;  /* 0x00000006ff067819 */ /* 0x000fe40000011603 */
[----:B------:R-:W0:Y:S02]  /*0910*/  LDC.64 R2, c[0x0][0x240] ;  /* 0x00009000ff027b82 */ /* 0x000e240000000a00 */
[----:B------:R-:W-:Y:S01]  /*0920*/  IADD3 R34, R25, UR16, RZ ;  /* 0x0000001019227c10 */ /* 0x000fe2000fffe0ff */
[----:B------:R2:W-:Y:S02]  /*0930*/  STL [R1+0xdc], R6 ;  /* 0x0000dc0601007387 */ /* 0x0005e40000100800 */
[----:B--2---:R-:W-:-:S04]  /*0940*/  LEA R6, P0, R7, R6, 0x4 ;  /* 0x0000000607067211 */ /* 0x004fc800078020ff */
[----:B------:R-:W-:Y:S02]  /*0950*/  LEA.HI.X R7, R7, RZ, R0, 0x4, P0 ;  /* 0x000000ff07077211 */ /* 0x000fe400000f2400 */
[C---:B------:R-:W-:Y:S02]  /*0960*/  LEA R50, P0, R6.reuse, UR26, 0x3 ;  /* 0x0000001a06327c11 */ /* 0x040fe4000f8018ff */
[----:B------:R-:W-:Y:S02]  /*0970*/  IADD3 R0, P1, R23, R24, RZ ;  /* 0x0000001817007210 */ /* 0x000fe40007f3e0ff */
[----:B------:R-:W-:Y:S01]  /*0980*/  LEA.HI.X R51, R6, UR27, R7, 0x3, P0 ;  /* 0x0000001b06337c11 */ /* 0x000fe200080f1c07 */
[----:B------:R-:W-:Y:S01]  /*0990*/  ULDC.64 UR26, c[0x0][0x230] ;  /* 0x00008c00001a7ab9 */ /* 0x000fe20000000a00 */
[----:B------:R-:W-:Y:S02]  /*09a0*/  IADD3.X R7, RZ, R34, RZ, P1, !PT ;  /* 0x00000022ff077210 */ /* 0x000fe40000ffe4ff */
[----:B------:R-:W-:-:S02]  /*09b0*/  SHF.L.U32 R29, R0, 0x1, RZ ;  /* 0x00000001001d7819 */ /* 0x000fc400000006ff */
[----:B------:R-:W2:Y:S01]  /*09c0*/  LDG.E.64.CONSTANT R50, desc[UR18][R50.64] ;  /* 0x0000001232327981 */ /* 0x000ea2000c1e9b00 */
[----:B------:R-:W-:Y:S01]  /*09d0*/  SHF.L.U64.HI R28, R0, 0x1, R7 ;  /* 0x00000001001c7819 */ /* 0x000fe20000010207 */
[C---:B-1----:R-:W-:Y:S01]  /*09e0*/  IMAD.WIDE R4, R26.reuse, 0x2, R4 ;  /* 0x000000021a047825 */ /* 0x042fe200078e0204 */
[----:B------:R-:W-:Y:S01]  /*09f0*/  IADD3 R14, P0, R29, UR26, RZ ;  /* 0x0000001a1d0e7c10 */ /* 0x000fe2000ff1e0ff */
[----:B------:R-:W-:Y:S02]  /*0a00*/  STL [R1+0xb0], R29 ;  /* 0x0000b01d01007387 */ /* 0x000fe40000100800 */
[----:B0-----:R-:W-:Y:S01]  /*0a10*/  IMAD.WIDE R26, R26, 0x2, R2 ;  /* 0x000000021a1a7825 */ /* 0x001fe200078e0202 */
[----:B------:R-:W-:Y:S01]  /*0a20*/  IADD3.X R15, R28, UR27, RZ, P0, !PT ;  /* 0x0000001b1c0f7c10 */ /* 0x000fe200087fe4ff */
[----:B------:R-:W3:Y:S01]  /*0a30*/  LDG.E.64.CONSTANT R4, desc[UR18][R4.64] ;  /* 0x0000001204047981 */ /* 0x000ee2000c1e9b00 */
[----:B------:R-:W-:-:S03]  /*0a40*/  IADD3 R3, R23, 0xf00, RZ ;  /* 0x00000f0017037810 */ /* 0x000fc60007ffe0ff */
[----:B------:R-:W4:Y:S01]  /*0a50*/  LDG.E.64.CONSTANT R26, desc[UR18][R26.64] ;  /* 0x000000121a1a7981 */ /* 0x000f22000c1e9b00 */
[----:B------:R-:W-:-:S03]  /*0a60*/  IADD3 R3, P0, R3, R24, RZ ;  /* 0x0000001803037210 */ /* 0x000fc60007f1e0ff */
[----:B------:R-:W3:Y:S01]  /*0a70*/  LDG.E.64.CONSTANT R14, desc[UR18][R14.64] ;  /* 0x000000120e0e7981 */ /* 0x000ee2000c1e9b00 */
[----:B------:R-:W-:Y:S02]  /*0a80*/  IADD3.X R0, RZ, R34, RZ, P0, !PT ;  /* 0x00000022ff007210 */ /* 0x000fe400007fe4ff */
[C---:B------:R-:W-:Y:S01]  /*0a90*/  SHF.L.U32 R32, R3.reuse, 0x1, RZ ;  /* 0x0000000103207819 */ /* 0x040fe200000006ff */
[----:B------:R0:W-:Y:S01]  /*0aa0*/  STL [R1+0xd8], R28 ;  /* 0x0000d81c01007387 */ /* 0x0001e20000100800 */
        /* <DEDUP_REMOVED lines=29> */
[----:B------:R-:W4:Y:S01]  /*0c80*/  LDG.E.64.CONSTANT R12, desc[UR18][R12.64] ;  /* 0x000000120c0c7981 */ /* 0x000f22000c1e9b00 */
        /* <DEDUP_REMOVED lines=22> */
[----:B0-----:R-:W-:Y:S01]  /*0df0*/  IADD3 R28, P0, R109, UR26, RZ ;  /* 0x0000001a6d1c7c10 */ /* 0x001fe2000ff1e0ff */
[----:B------:R0:W-:Y:S03]  /*0e00*/  STL [R1+0xd0], R32 ;  /* 0x0000d02001007387 */ /* 0x0001e60000100800 */
[----:B------:R-:W-:Y:S01]  /*0e10*/  IADD3.X R29, R108, UR27, RZ, P0, !PT ;  /* 0x0000001b6c1d7c10 */ /* 0x000fe200087fe4ff */
[----:B------:R1:W-:Y:S01]  /*0e20*/  STL [R1+0xd4], R22 ;  /* 0x0000d41601007387 */ /* 0x0003e20000100800 */
[----:B0-----:R-:W-:-:S03]  /*0e30*/  IADD3 R32, P0, R32, UR28, RZ ;  /* 0x0000001c20207c10 */ /* 0x001fc6000ff1e0ff */
[----:B------:R-:W-:Y:S01]  /*0e40*/  STL [R1+0xc8], R43 ;  /* 0x0000c82b01007387 */ /* 0x000fe20000100800 */
[----:B------:R-:W-:-:S03]  /*0e50*/  IADD3.X R33, R22, UR29, RZ, P0, !PT ;  /* 0x0000001d16217c10 */ /* 0x000fc600087fe4ff */
[----:B------:R-:W-:Y:S04]  /*0e60*/  STL [R1+0xcc], R42 ;  /* 0x0000cc2a01007387 */ /* 0x000fe80000100800 */
[----:B------:R-:W-:Y:S04]  /*0e70*/  STL [R1+0xc0], R40 ;  /* 0x0000c02801007387 */ /* 0x000fe80000100800 */
[----:B------:R-:W-:Y:S04]  /*0e80*/  STL [R1+0xc4], R39 ;  /* 0x0000c42701007387 */ /* 0x000fe80000100800 */
[----:B------:R-:W-:Y:S04]  /*0e90*/  STL [R1+0xb8], R38 ;  /* 0x0000b82601007387 */ /* 0x000fe80000100800 */
[----:B------:R-:W-:Y:S04]  /*0ea0*/  STL [R1+0xbc], R36 ;  /* 0x0000bc2401007387 */ /* 0x000fe80000100800 */
[----:B------:R-:W-:Y:S04]  /*0eb0*/  STL [R1+0xac], R46 ;  /* 0x0000ac2e01007387 */ /* 0x000fe80000100800 */
[----:B------:R-:W-:Y:S04]  /*0ec0*/  STL [R1+0xb4], R41 ;  /* 0x0000b42901007387 */ /* 0x000fe80000100800 */
[----:B------:R-:W4:Y:S04]  /*0ed0*/  LDG.E.64.CONSTANT R32, desc[UR18][R32.64] ;  /* 0x0000001220207981 */ /* 0x000f28000c1e9b00 */
[----:B------:R-:W-:Y:S04]  /*0ee0*/  STL [R1+0xa4], R98 ;  /* 0x0000a46201007387 */ /* 0x000fe80000100800 */
[----:B------:R-:W-:Y:S04]  /*0ef0*/  STL [R1+0xa8], R95 ;  /* 0x0000a85f01007387 */ /* 0x000fe80000100800 */
[----:B------:R-:W-:Y:S04]  /*0f00*/  STL [R1+0x9c], R109 ;  /* 0x00009c6d01007387 */ /* 0x000fe80000100800 */
[----:B------:R-:W-:Y:S01]  /*0f10*/  STL [R1+0xa0], R108 ;  /* 0x0000a06c01007387 */ /* 0x000fe20000100800 */
[----:B--2---:R-:W-:-:S06]  /*0f20*/  FADD.FTZ R2, R51, UR15 ;  /* 0x0000000f33027e21 */ /* 0x004fcc0008010000 */
[----:B------:R-:W0:Y:S01]  /*0f30*/  MUFU.RSQ R2, R2 ;  /* 0x0000000200027308 */ /* 0x000e220000001400 */
[--C-:B---3--:R-:W-:Y:S02]  /*0f40*/  HADD2.F32 R25, -RZ, R14.reuse.H0_H0 ;  /* 0x2000000eff197230 */ /* 0x108fe40000004100 */
[----:B------:R-:W-:Y:S02]  /*0f50*/  HADD2.F32 R31, -RZ, R14.H1_H1 ;  /* 0x3000000eff1f7230 */ /* 0x000fe40000004100 */
[--C-:B------:R-:W-:Y:S02]  /*0f60*/  HADD2.F32 R35, -RZ, R15.reuse.H0_H0 ;  /* 0x2000000fff237230 */ /* 0x100fe40000004100 */
[----:B------:R-:W-:Y:S02]  /*0f70*/  HADD2.F32 R37, -RZ, R15.H1_H1 ;  /* 0x3000000fff257230 */ /* 0x000fe40000004100 */
[----:B------:R2:W3:Y:S01]  /*0f80*/  LDG.E.64.CONSTANT R14, desc[UR18][R28.64] ;  /* 0x000000121c0e7981 */ /* 0x0004e2000c1e9b00 */
[C---:B------:R-:W-:Y:S01]  /*0f90*/  FADD.FTZ R25, -R50.reuse, R25 ;  /* 0x0000001932197221 */ /* 0x040fe20000010100 */
[----:B------:R-:W-:Y:S01]  /*0fa0*/  FADD.FTZ R31, -R50, R31 ;  /* 0x0000001f321f7221 */ /* 0x000fe20000010100 */
[----:B------:R-:W-:-:S02]  /*0fb0*/  HADD2.F32 R0, -RZ, R4.H0_H0 ;  /* 0x20000004ff007230 */ /* 0x000fc40000004100 */
[----:B0-----:R-:W-:Y:S01]  /*0fc0*/  FMUL.FTZ R64, R2, R25 ;  /* 0x0000001902407220 */ /* 0x001fe20000410000 */
[----:B----4-:R-:W-:Y:S02]  /*0fd0*/  HADD2.F32 R51, -RZ, R26.H0_H0 ;  /* 0x2000001aff337230 */ /* 0x010fe40000004100 */
[----:B------:R-:W-:Y:S01]  /*0fe0*/  FADD.FTZ R35, -R50, R35 ;  /* 0x0000002332237221 */ /* 0x000fe20000010100 */
[----:B------:R-:W-:Y:S01]  /*0ff0*/  FMUL.FTZ R65, R2, R31 ;  /* 0x0000001f02417220 */ /* 0x000fe20000410000 */
[----:B------:R-:W-:Y:S01]  /*1000*/  FADD.FTZ R37, -R50, R37 ;  /* 0x0000002532257221 */ /* 0x000fe20000010100 */
[----:B------:R-:W-:Y:S01]  /*1010*/  HADD2.F32 R3, -RZ, R4.H1_H1 ;  /* 0x30000004ff037230 */ /* 0x000fe20000004100 */
[----:B------:R-:W-:Y:S01]  /*1020*/  STL [R1+0x28], R64 ;  /* 0x0000284001007387 */ /* 0x000fe20000100800 */
[----:B------:R-:W-:Y:S02]  /*1030*/  HADD2.F32 R125, -RZ, R26.H1_H1 ;  /* 0x3000001aff7d7230 */ /* 0x000fe40000004100 */
[----:B------:R-:W-:Y:S01]  /*1040*/  FFMA.FTZ R30, R64, R0, R51 ;  /* 0x00000000401e7223 */ /* 0x000fe20000010033 */
[----:B------:R-:W-:Y:S01]  /*1050*/  HADD2.F32 R4, -RZ, R5.H0_H0 ;  /* 0x20000005ff047230 */ /* 0x000fe20000004100 */
[----:B------:R0:W-:Y:S01]  /*1060*/  STL [R1+0x16c], R64 ;  /* 0x00016c4001007387 */ /* 0x0001e20000100800 */
[----:B-1----:R-:W-:Y:S01]  /*1070*/  FMUL.FTZ R22, R2, R35 ;  /* 0x0000002302167220 */ /* 0x002fe20000410000 */
[----:B------:R-:W-:-:S02]  /*1080*/  HADD2.F32 R25, -RZ, R10.H0_H0 ;  /* 0x2000000aff197230 */ /* 0x000fc40000004100 */
[----:B------:R-:W-:Y:S01]  /*1090*/  FMUL.FTZ R26, R2, R37 ;  /* 0x00000025021a7220 */ /* 0x000fe20000410000 */
[----:B------:R-:W-:Y:S01]  /*10a0*/  HADD2.F32 R5, -RZ, R5.H1_H1 ;  /* 0x30000005ff057230 */ /* 0x000fe20000004100 */
[----:B------:R-:W-:Y:S01]  /*10b0*/  STL [R1+0x24], R65 ;  /* 0x0000244101007387 */ /* 0x000fe20000100800 */
[----:B------:R-:W-:Y:S01]  /*10c0*/  FFMA.FTZ R82, R65, R3, R125 ;  /* 0x0000000341527223 */ /* 0x000fe2000001007d */
[----:B0-----:R-:W-:Y:S02]  /*10d0*/  HADD2.F32 R64, -RZ, R27.H1_H1 ;  /* 0x3000001bff407230 */ /* 0x001fe40000004100 */
[----:B------:R0:W-:Y:S01]  /*10e0*/  STL [R1+0x170], R65 ;  /* 0x0001704101007387 */ /* 0x0001e20000100800 */
[----:B------:R-:W-:-:S03]  /*10f0*/  FADD.FTZ R25, -R50, R25 ;  /* 0x0000001932197221 */ /* 0x000fc60000010100 */
[----:B------:R-:W-:Y:S01]  /*1100*/  STL [R1+0x30], R22 ;  /* 0x0000301601007387 */ /* 0x000fe20000100800 */
[----:B------:R-:W-:-:S03]  /*1110*/  FFMA.FTZ R92, R26, R5, R64 ;  /* 0x000000051a5c7223 */ /* 0x000fc60000010040 */
[----:B------:R1:W-:Y:S01]  /*1120*/  STL [R1+0x20], R26 ;  /* 0x0000201a01007387 */ /* 0x0003e20000100800 */
[----:B0-----:R-:W-:Y:S02]  /*1130*/  HADD2.F32 R65, -RZ, R27.H0_H0 ;  /* 0x2000001bff417230 */ /* 0x001fe40000004100 */
[----:B------:R-:W-:Y:S02]  /*1140*/  HADD2.F32 R27, -RZ, R10.H1_H1 ;  /* 0x3000000aff1b7230 */ /* 0x000fe40000004100 */
[----:B--2---:R-:W-:Y:S01]  /*1150*/  FMUL.FTZ R28, R2, R25 ;  /* 0x00000019021c7220 */ /* 0x004fe20000410000 */
[----:B-1----:R-:W-:Y:S02]  /*1160*/  IADD3 R26, P0, R43, UR28, RZ ;  /* 0x0000001c2b1a7c10 */ /* 0x002fe4000ff1e0ff */
[----:B------:R-:W-:Y:S01]  /*1170*/  FADD.FTZ R25, -R50, R27 ;  /* 0x0000001b32197221 */ /* 0x000fe20000010100 */
[----:B------:R-:W-:Y:S01]  /*1180*/  HADD2.F32 R29, -RZ, R11.H0_H0 ;  /* 0x2000000bff1d7230 */ /* 0x000fe20000004100 */
[----:B------:R-:W-:-:S02]  /*1190*/  IADD3.X R27, R42, UR29, RZ, P0, !PT ;  /* 0x0000001d2a1b7c10 */ /* 0x000fc400087fe4ff */
[----:B------:R-:W-:Y:S02]  /*11a0*/  FMUL.FTZ R10, R2, R25 ;  /* 0x00000019020a7220 */ /* 0x000fe40000410000 */
[----:B------:R-:W-:Y:S01]  /*11b0*/  FADD.FTZ R29, -R50, R29 ;  /* 0x0000001d321d7221 */ /* 0x000fe20000010100 */
[----:B------:R-:W-:Y:S01]  /*11c0*/  STL [R1+0x38], R28 ;  /* 0x0000381c01007387 */ /* 0x000fe20000100800 */
[----:B------:R-:W-:-:S03]  /*11d0*/  HADD2.F32 R25, -RZ, R11.H1_H1 ;  /* 0x3000000bff197230 */ /* 0x000fc60000004100 */
[----:B------:R-:W2:Y:S01]  /*11e0*/  LDG.E.64.CONSTANT R26, desc[UR18][R26.64] ;  /* 0x000000121a1a7981 */ /* 0x000ea2000c1e9b00 */
[----:B------:R-:W-:-:S03]  /*11f0*/  FFMA.FTZ R77, R3, R10, R125 ;  /* 0x0000000a034d7223 */ /* 0x000fc6000001007d */
[----:B------:R0:W-:Y:S01]  /*1200*/  STL [R1+0x3c], R10 ;  /* 0x00003c0a01007387 */ /* 0x0001e20000100800 */
[----:B------:R-:W-:Y:S01]  /*1210*/  IADD3 R11, R23, 0x7800, RZ ;  /* 0x00007800170b7810 */ /* 0x000fe20007ffe0ff */
[----:B------:R-:W-:Y:S02]  /*1220*/  HADD2.F32 R31, -RZ, R8.H0_H0 ;  /* 0x20000008ff1f7230 */ /* 0x000fe40000004100 */
[----:B------:R-:W-:Y:S01]  /*1230*/  FFMA.FTZ R79, R0, R28, R51 ;  /* 0x0000001c004f7223 */ /* 0x000fe20000010033 */
[----:B0-----:R-:W-:Y:S01]  /*1240*/  FMUL.FTZ R10, R2, R29 ;  /* 0x0000001d020a7220 */ /* 0x001fe20000410000 */
[----:B------:R-:W-:-:S03]  /*1250*/  FADD.FTZ R29, -R50, R25 ;  /* 0x00000019321d7221 */ /* 0x000fc60000010100 */
[----:B------:R-:W-:Y:S01]  /*1260*/  FFMA.FTZ R25, R4, R10, R65 ;  /* 0x0000000a04197223 */ /* 0x000fe20000010041 */
[----:B------:R0:W-:Y:S01]  /*1270*/  STL [R1+0x40], R10 ;  /* 0x0000400a01007387 */ /* 0x0001e20000100800 */
[----:B------:R-:W-:Y:S01]  /*1280*/  FMUL.FTZ R28, R2, R29 ;  /* 0x0000001d021c7220 */ /* 0x000fe20000410000 */
[----:B------:R-:W-:Y:S01]  /*1290*/  FADD.FTZ R31, -R50, R31 ;  /* 0x0000001f321f7221 */ /* 0x000fe20000010100 */
[--C-:B------:R-:W-:Y:S02]  /*12a0*/  HADD2.F32 R29, -RZ, R9.reuse.H0_H0 ;  /* 0x20000009ff1d7230 */ /* 0x100fe40000004100 */
[----:B------:R-:W-:Y:S01]  /*12b0*/  HADD2.F32 R37, -RZ, R9.H1_H1 ;  /* 0x30000009ff257230 */ /* 0x000fe20000004100 */
[----:B0-----:R-:W-:Y:S01]  /*12c0*/  IADD3 R10, P0, R11, R24, RZ ;  /* 0x000000180b0a7210 */ /* 0x001fe20007f1e0ff */
[----:B------:R-:W-:-:S03]  /*12d0*/  HADD2.F32 R11, -RZ, R8.H1_H1 ;  /* 0x30000008ff0b7230 */ /* 0x000fc60000004100 */
[----:B------:R-:W-:Y:S01]  /*12e0*/  IADD3.X R9, RZ, R34, RZ, P0, !PT ;  /* 0x00000022ff097210 */ /* 0x000fe200007fe4ff */
[----:B------:R-:W-:Y:S01]  /*12f0*/  FMUL.FTZ R8, R2, R31 ;  /* 0x0000001f02087220 */ /* 0x000fe20000410000 */
[----:B------:R-:W-:Y:S01]  /*1300*/  FADD.FTZ R11, -R50, R11 ;  /* 0x0000000b320b7221 */ /* 0x000fe20000010100 */
[C---:B------:R-:W-:Y:S02]  /*1310*/  SHF.L.U32 R107, R10.reuse, 0x1, RZ ;  /* 0x000000010a6b7819 */ /* 0x040fe400000006ff */
[----:B------:R-:W-:Y:S01]  /*1320*/  SHF.L.U64.HI R106, R10, 0x1, R9 ;  /* 0x000000010a6a7819 */ /* 0x000fe20000010209 */
[----:B------:R-:W-:Y:S01]  /*1330*/  FMUL.FTZ R11, R2, R11 ;  /* 0x0000000b020b7220 */ /* 0x000fe20000410000 */
[----:B------:R-:W-:Y:S01]  /*1340*/  STL [R1+0x44], R28 ;  /* 0x0000441c01007387 */ /* 0x000fe20000100800 */
[----:B------:R-:W-:-:S03]  /*1350*/  IADD3 R10, P1, R107, UR26, RZ ;  /* 0x0000001a6b0a7c10 */ /* 0x000fc6000ff3e0ff */
[----:B------:R0:W-:Y:S01]  /*1360*/  STL [R1+0x48], R8 ;  /* 0x0000480801007387 */ /* 0x0001e20000100800 */
[----:B------:R-:W-:-:S03]  /*1370*/  FFMA.FTZ R45, R3, R11, R125 ;  /* 0x0000000b032d7223 */ /* 0x000fc6000001007d */
[----:B------:R-:W-:Y:S04]  /*1380*/  STL [R1+0x98], R106 ;  /* 0x0000986a01007387 */ /* 0x000fe80000100800 */
[----:B------:R-:W-:Y:S01]  /*1390*/  STL [R1+0x94], R107 ;  /* 0x0000946b01007387 */ /* 0x000fe20000100800 */
[----:B------:R-:W-:-:S03]  /*13a0*/  FFMA.FTZ R44, R0, R8, R51 ;  /* 0x00000008002c7223 */ /* 0x000fc60000010033 */
[----:B------:R1:W-:Y:S01]  /*13b0*/  STL [R1+0x4c], R11 ;  /* 0x00004c0b01007387 */ /* 0x0003e20000100800 */
[----:B0-----:R-:W-:Y:S02]  /*13c0*/  IADD3 R8, P0, R40, UR28, RZ ;  /* 0x0000001c28087c10 */ /* 0x001fe4000ff1e0ff */
[----:B-1----:R-:W-:Y:S02]  /*13d0*/  IADD3.X R11, R106, UR27, RZ, P1, !PT ;  /* 0x0000001b6a0b7c10 */ /* 0x002fe40008ffe4ff */
[----:B------:R-:W-:-:S04]  /*13e0*/  IADD3.X R9, R39, UR29, RZ, P0, !PT ;  /* 0x0000001d27097c10 */ /* 0x000fc800087fe4ff */
[----:B------:R-:W4:Y:S04]  /*13f0*/  LDG.E.64.CONSTANT R10, desc[UR18][R10.64] ;  /* 0x000000120a0a7981 */ /* 0x000f28000c1e9b00 */
[----:B------:R-:W4:Y:S01]  /*1400*/  LDG.E.64.CONSTANT R8, desc[UR18][R8.64] ;  /* 0x0000001208087981 */ /* 0x000f22000c1e9b00 */
[C---:B------:R-:W-:Y:S01]  /*1410*/  FADD.FTZ R29, -R50.reuse, R29 ;  /* 0x0000001d321d7221 */ /* 0x040fe20000010100 */
[----:B------:R-:W-:Y:S01]  /*1420*/  FFMA.FTZ R54, R5, R28, R64 ;  /* 0x0000001c05367223 */ /* 0x000fe20000010040 */
[----:B------:R-:W-:Y:S02]  /*1430*/  FADD.FTZ R37, -R50, R37 ;  /* 0x0000002532257221 */ /* 0x000fe40000010100 */
[----:B------:R-:W-:Y:S01]  /*1440*/  FMUL.FTZ R28, R2, R29 ;  /* 0x0000001d021c7220 */ /* 0x000fe20000410000 */
[----:B------:R-:W-:-:S03]  /*1450*/  HADD2.F32 R29, -RZ, R16.H0_H0 ;  /* 0x20000010ff1d7230 */ /* 0x000fc60000004100 */
[----:B------:R-:W-:Y:S01]  /*1460*/  FFMA.FTZ R52, R4, R28, R65 ;  /* 0x0000001c04347223 */ /* 0x000fe20000010041 */
[----:B------:R0:W-:Y:S01]  /*1470*/  STL [R1+0x5c], R28 ;  /* 0x00005c1c01007387 */ /* 0x0001e20000100800 */
[----:B------:R-:W-:Y:S01]  /*1480*/  FADD.FTZ R29, -R50, R29 ;  /* 0x0000001d321d7221 */ /* 0x000fe20000010100 */
[----:B0-----:R-:W-:Y:S01]  /*1490*/  FMUL.FTZ R28, R2, R37 ;  /* 0x00000025021c7220 */ /* 0x001fe20000410000 */
[----:B------:R-:W-:-:S03]  /*14a0*/  HADD2.F32 R37, -RZ, R16.H1_H1 ;  /* 0x30000010ff257230 */ /* 0x000fc60000004100 */
[----:B------:R-:W-:Y:S01]  /*14b0*/  FFMA.FTZ R72, R5, R28, R64 ;  /* 0x0000001c05487223 */ /* 0x000fe20000010040 */
[----:B------:R0:W-:Y:S01]  /*14c0*/  STL [R1+0x68], R28 ;  /* 0x0000681c01007387 */ /* 0x0001e20000100800 */
[----:B------:R-:W-:Y:S01]  /*14d0*/  FADD.FTZ R37, -R50, R37 ;  /* 0x0000002532257221 */ /* 0x000fe20000010100 */
[----:B0-----:R-:W-:Y:S01]  /*14e0*/  FMUL.FTZ R28, R2, R29 ;  /* 0x0000001d021c7220 */ /* 0x001fe20000410000 */
[--C-:B------:R-:W-:Y:S02]  /*14f0*/  HADD2.F32 R29, -RZ, R17.reuse.H0_H0 ;  /* 0x20000011ff1d7230 */ /* 0x100fe40000004100 */
[----:B------:R-:W-:-:S03]  /*1500*/  HADD2.F32 R17, -RZ, R17.H1_H1 ;  /* 0x30000011ff117230 */ /* 0x000fc60000004100 */
[----:B------:R-:W-:Y:S01]  /*1510*/  FADD.FTZ R29, -R50, R29 ;  /* 0x0000001d321d7221 */ /* 0x000fe20000010100 */
[----:B------:R-:W-:Y:S01]  /*1520*/  FMUL.FTZ R16, R2, R37 ;  /* 0x0000002502107220 */ /* 0x000fe20000410000 */
[----:B------:R-:W-:Y:S02]  /*1530*/  FADD.FTZ R37, -R50, R17 ;  /* 0x0000001132257221 */ /* 0x000fe40000010100 */
[----:B------:R-:W-:Y:S01]  /*1540*/  FMUL.FTZ R58, R2, R29 ;  /* 0x0000001d023a7220 */ /* 0x000fe20000410000 */
[----:B------:R-:W-:Y:S01]  /*1550*/  IADD3 R29, R23, 0x8700, RZ ;  /* 0x00008700171d7810 */ /* 0x000fe20007ffe0ff */
[--C-:B------:R-:W-:Y:S01]  /*1560*/  HADD2.F32 R17, -RZ, R12.reuse.H0_H0 ;  /* 0x2000000cff117230 */ /* 0x100fe20000004100 */
[----:B------:R0:W-:Y:S01]  /*1570*/  STL [R1+0x64], R28 ;  /* 0x0000641c01007387 */ /* 0x0001e20000100800 */
[----:B------:R-:W-:Y:S02]  /*1580*/  HADD2.F32 R12, -RZ, R12.H1_H1 ;  /* 0x3000000cff0c7230 */ /* 0x000fe40000004100 */
[----:B------:R-:W-:Y:S01]  /*1590*/  FFMA.FTZ R70, R3, R16, R125 ;  /* 0x0000001003467223 */ /* 0x000fe2000001007d */
[----:B------:R1:W-:Y:S01]  /*15a0*/  STL [R1+0x50], R16 ;  /* 0x0000501001007387 */ /* 0x0003e20000100800 */
[----:B------:R-:W-:Y:S01]  /*15b0*/  FFMA.FTZ R47, R0, R28, R51 ;  /* 0x0000001c002f7223 */ /* 0x000fe20000010033 */
[----:B------:R-:W-:Y:S01]  /*15c0*/  FADD.FTZ R12, -R50, R12 ;  /* 0x0000000c320c7221 */ /* 0x000fe20000010100 */
[----:B------:R-:W-:Y:S01]  /*15d0*/  FMUL.FTZ R59, R2, R37 ;  /* 0x00000025023b7220 */ /* 0x000fe20000410000 */
[----:B0-----:R-:W-:Y:S01]  /*15e0*/  FADD.FTZ R28, -R50, R17 ;  /* 0x00000011321c7221 */ /* 0x001fe20000010100 */
[--C-:B------:R-:W-:Y:S01]  /*15f0*/  HADD2.F32 R17, -RZ, R13.reuse.H0_H0 ;  /* 0x2000000dff117230 */ /* 0x100fe20000004100 */
[----:B-1----:R-:W-:Y:S01]  /*1600*/  IADD3 R16, P0, R29, R24, RZ ;  /* 0x000000181d107210 */ /* 0x002fe20007f1e0ff */
[----:B------:R-:W-:-:S02]  /*1610*/  HADD2.F32 R29, -RZ, R13.H1_H1 ;  /* 0x3000000dff1d7230 */ /* 0x000fc40000004100 */
[C---:B------:R-:W-:Y:S01]  /*1620*/  FMUL.FTZ R60, R2.reuse, R28 ;  /* 0x0000001c023c7220 */ /* 0x040fe20000410000 */
[----:B------:R-:W-:Y:S01]  /*1630*/  IADD3.X R13, RZ, R34, RZ, P0, !PT ;  /* 0x00000022ff0d7210 */ /* 0x000fe200007fe4ff */
[----:B------:R-:W-:Y:S01]  /*1640*/  STL [R1+0x1c], R58 ;  /* 0x00001c3a01007387 */ /* 0x000fe20000100800 */
[----:B------:R-:W-:Y:S01]  /*1650*/  FMUL.FTZ R61, R2, R12 ;  /* 0x0000000c023d7220 */ /* 0x000fe20000410000 */
[----:B------:R-:W-:Y:S01]  /*1660*/  IADD3 R12, P0, R38, UR28, RZ ;  /* 0x0000001c260c7c10 */ /* 0x000fe2000ff1e0ff */
[----:B------:R-:W-:Y:S01]  /*1670*/  FADD.FTZ R17, -R50, R17 ;  /* 0x0000001132117221 */ /* 0x000fe20000010100 */
[----:B------:R-:W-:Y:S01]  /*1680*/  STL [R1+0x150], R58 ;  /* 0x0001503a01007387 */ /* 0x000fe20000100800 */
[----:B------:R-:W-:Y:S01]  /*1690*/  SHF.L.U64.HI R104, R16, 0x1, R13 ;  /* 0x0000000110687819 */ /* 0x000fe2000001020d */
[----:B------:R-:W-:Y:S01]  /*16a0*/  FADD.FTZ R29, -R50, R29 ;  /* 0x0000001d321d7221 */ /* 0x000fe20000010100 */
[----:B------:R-:W-:Y:S01]  /*16b0*/  SHF.L.U32 R105, R16, 0x1, RZ ;  /* 0x0000000110697819 */ /* 0x000fe200000006ff */
[----:B------:R-:W-:Y:S01]  /*16c0*/  STL [R1+0x60], R59 ;  /* 0x0000603b01007387 */ /* 0x000fe20000100800 */
[----:B------:R-:W-:Y:S01]  /*16d0*/  HADD2.F32 R28, -RZ, R18.H0_H0 ;  /* 0x20000012ff1c7230 */ /* 0x000fe20000004100 */
[----:B------:R-:W-:-:S02]  /*16e0*/  IADD3.X R13, R36, UR29, RZ, P0, !PT ;  /* 0x0000001d240d7c10 */ /* 0x000fc400087fe4ff */
[----:B------:R-:W-:Y:S01]  /*16f0*/  STL [R1+0x154], R59 ;  /* 0x0001543b01007387 */ /* 0x000fe20000100800 */
[C---:B------:R-:W-:Y:S01]  /*1700*/  FMUL.FTZ R62, R2.reuse, R17 ;  /* 0x00000011023e7220 */ /* 0x040fe20000410000 */
[----:B------:R-:W-:Y:S02]  /*1710*/  HADD2.F32 R18, -RZ, R18.H1_H1 ;  /* 0x30000012ff127230 */ /* 0x000fe40000004100 */
[----:B------:R-:W-:Y:S01]  /*1720*/  STL [R1+0x18], R60 ;  /* 0x0000183c01007387 */ /* 0x000fe20000100800 */
[----:B------:R-:W-:-:S03]  /*1730*/  FMUL.FTZ R37, R2, R29 ;  /* 0x0000001d02257220 */ /* 0x000fc60000410000 */
[----:B------:R-:W-:Y:S01]  /*1740*/  STL [R1+0x158], R60 ;  /* 0x0001583c01007387 */ /* 0x000fe20000100800 */
[----:B------:R-:W-:-:S03]  /*1750*/  FADD.FTZ R28, -R50, R28 ;  /* 0x0000001c321c7221 */ /* 0x000fc60000010100 */
[----:B------:R-:W-:Y:S01]  /*1760*/  STL [R1+0x90], R104 ;  /* 0x0000906801007387 */ /* 0x000fe20000100800 */
[----:B------:R-:W-:-:S03]  /*1770*/  FADD.FTZ R29, -R50, R18 ;  /* 0x00000012321d7221 */ /* 0x000fc60000010100 */
[----:B------:R-:W-:Y:S01]  /*1780*/  STL [R1+0x8c], R105 ;  /* 0x00008c6901007387 */ /* 0x000fe20000100800 */
[----:B------:R-:W-:-:S03]  /*1790*/  HADD2.F32 R18, -RZ, R19.H0_H0 ;  /* 0x20000013ff127230 */ /* 0x000fc60000004100 */
[----:B------:R-:W-:Y:S01]  /*17a0*/  STL [R1+0x14], R61 ;  /* 0x0000143d01007387 */ /* 0x000fe20000100800 */
[----:B------:R-:W-:-:S03]  /*17b0*/  FFMA.FTZ R38, R5, R37, R64 ;  /* 0x0000002505267223 */ /* 0x000fc60000010040 */
[----:B------:R-:W-:Y:S04]  /*17c0*/  STL [R1+0x15c], R61 ;  /* 0x00015c3d01007387 */ /* 0x000fe80000100800 */
[----:B------:R-:W-:Y:S01]  /*17d0*/  STL [R1+0x10], R62 ;  /* 0x0000103e01007387 */ /* 0x000fe20000100800 */
[----:B------:R-:W-:-:S03]  /*17e0*/  FMUL.FTZ R29, R2, R29 ;  /* 0x0000001d021d7220 */ /* 0x000fc60000410000 */
[----:B------:R-:W-:Y:S04]  /*17f0*/  STL [R1+0x160], R62 ;  /* 0x0001603e01007387 */ /* 0x000fe80000100800 */
[----:B------:R-:W4:Y:S01]  /*1800*/  LDG.E.64.CONSTANT R12, desc[UR18][R12.64] ;  /* 0x000000120c0c7981 */ /* 0x000f22000c1e9b00 */
[----:B------:R-:W-:-:S03]  /*1810*/  HADD2.F32 R123, -RZ, R19.H1_H1 ;  /* 0x30000013ff7b7230 */ /* 0x000fc60000004100 */
[----:B------:R0:W-:Y:S01]  /*1820*/  STL [R1+0xc], R37 ;  /* 0x00000c2501007387 */ /* 0x0001e20000100800 */
[----:B------:R-:W-:Y:S01]  /*1830*/  FADD.FTZ R19, -R50, R18 ;  /* 0x0000001232137221 */ /* 0x000fe20000010100 */
[----:B------:R-:W-:Y:S01]  /*1840*/  IADD3 R18, P0, R46, UR28, RZ ;  /* 0x0000001c2e127c10 */ /* 0x000fe2000ff1e0ff */
[----:B------:R-:W-:Y:S01]  /*1850*/  FFMA.FTZ R40, R3, R29, R125 ;  /* 0x0000001d03287223 */ /* 0x000fe2000001007d */
[----:B0-----:R-:W-:Y:S01]  /*1860*/  FMUL.FTZ R37, R2, R28 ;  /* 0x0000001c02257220 */ /* 0x001fe20000410000 */
[----:B------:R-:W-:-:S04]  /*1870*/  HADD2.F32 R122, -RZ, R20.H0_H0 ;  /* 0x20000014ff7a7230 */ /* 0x000fc80000004100 */
[----:B------:R-:W-:Y:S01]  /*1880*/  STL [R1+0x8], R37 ;  /* 0x0000082501007387 */ /* 0x000fe20000100800 */
[----:B------:R-:W-:-:S03]  /*1890*/  HADD2.F32 R20, -RZ, R20.H1_H1 ;  /* 0x30000014ff147230 */ /* 0x000fc60000004100 */
[----:B------:R0:W-:Y:S01]  /*18a0*/  STL [R1+0x4], R29 ;  /* 0x0000041d01007387 */ /* 0x0001e20000100800 */
[----:B------:R-:W-:Y:S01]  /*18b0*/  FFMA.FTZ R81, R22, R4, R65 ;  /* 0x0000000416517223 */ /* 0x000fe20000010041 */
[----:B------:R-:W-:Y:S01]  /*18c0*/  IADD3 R16, P1, R105, UR26, RZ ;  /* 0x0000001a69107c10 */ /* 0x000fe2000ff3e0ff */
[----:B------:R-:W-:Y:S01]  /*18d0*/  FADD.FTZ R20, -R50, R20 ;  /* 0x0000001432147221 */ /* 0x000fe20000010100 */
[----:B0-----:R-:W-:Y:S01]  /*18e0*/  FMUL.FTZ R29, R2, R19 ;  /* 0x00000013021d7220 */ /* 0x001fe20000410000 */
[----:B------:R-:W-:Y:S01]  /*18f0*/  IADD3.X R19, R41, UR29, RZ, P0, !PT ;  /* 0x0000001d29137c10 */ /* 0x000fe200087fe4ff */
[----:B------:R-:W-:Y:S01]  /*1900*/  FMUL.FTZ R22, R81, -1.4426950216293334961 ;  /* 0xbfb8aa3b51167820 */ /* 0x000fe20000410000 */
[----:B------:R-:W-:-:S04]  /*1910*/  IADD3.X R17, R104, UR27, RZ, P1, !PT ;  /* 0x0000001b68117c10 */ /* 0x000fc80008ffe4ff */
[----:B------:R-:W4:Y:S01]  /*1920*/  LDG.E.64.CONSTANT R18, desc[UR18][R18.64] ;  /* 0x0000001212127981 */ /* 0x000f22000c1e9b00 */
[----:B------:R-:W-:Y:S01]  /*1930*/  FMUL.FTZ R121, R2, R20 ;  /* 0x0000001402797220 */ /* 0x000fe20000410000 */
[----:B------:R-:W-:Y:S01]  /*1940*/  HFMA2.MMA R20, -RZ, RZ, 0, 1.430511474609375e-06 ;  /* 0x00000018ff147435 */ /* 0x000fe200000001ff */
[----:B------:R-:W-:Y:S01]  /*1950*/  FMUL.FTZ R69, R30, -1.4426950216293334961 ;  /* 0xbfb8aa3b1e457820 */ /* 0x000fe20000410000 */
[----:B------:R-:W0:Y:S01]  /*1960*/  MUFU.EX2 R22, R22 ;  /* 0x0000001600167308 */ /* 0x000e220000000800 */
[----:B------:R-:W4:Y:S07]  /*1970*/  LDG.E.64.CONSTANT R16, desc[UR18][R16.64] ;  /* 0x0000001210107981 */ /* 0x000f2e000c1e9b00 */
[----:B------:R-:W1:Y:S01]  /*1980*/  MUFU.EX2 R69, R69 ;  /* 0x0000004500457308 */ /* 0x000e620000000800 */
[----:B------:R-:W-:Y:S01]  /*1990*/  IMAD R66, R66, R20, UR13 ;  /* 0x0000000d42427e24 */ /* 0x000fe2000f8e0214 */
[----:B------:R-:W-:Y:S01]  /*19a0*/  IADD3 R20, R23, 0x9600, RZ ;  /* 0x0000960017147810 */ /* 0x000fe20007ffe0ff */
[----:B------:R-:W-:-:S03]  /*19b0*/  HADD2.F32 R120, -RZ, R21.H0_H0 ;  /* 0x20000015ff787230 */ /* 0x000fc60000004100 */
[----:B------:R-:W-:Y:S01]  /*19c0*/  IADD3 R20, P0, R20, R24, RZ ;  /* 0x0000001814147210 */ /* 0x000fe20007f1e0ff */
[----:B------:R-:W-:-:S03]  /*19d0*/  HADD2.F32 R119, -RZ, R21.H1_H1 ;  /* 0x30000015ff777230 */ /* 0x000fc60000004100 */
[----:B------:R-:W-:Y:S01]  /*19e0*/  IADD3.X R21, RZ, R34, RZ, P0, !PT ;  /* 0x00000022ff157210 */ /* 0x000fe200007fe4ff */
[----:B0-----:R-:W-:Y:S01]  /*19f0*/  FADD.FTZ R22, R22, 1 ;  /* 0x3f80000016167421 */ /* 0x001fe20000010000 */
[----:B------:R-:W-:Y:S01]  /*1a00*/  FMUL.FTZ R48, R92, -1.4426950216293334961 ;  /* 0xbfb8aa3b5c307820 */ /* 0x000fe20000410000 */
[----:B------:R-:W-:Y:S01]  /*1a10*/  FFMA.FTZ R36, R4, R62, R65 ;  /* 0x0000003e04247223 */ /* 0x000fe20000010041 */
[----:B------:R-:W-:Y:S01]  /*1a20*/  SHF.L.U32 R103, R20, 0x1, RZ ;  /* 0x0000000114677819 */ /* 0x000fe200000006ff */
[----:B------:R-:W-:Y:S01]  /*1a30*/  FMUL.FTZ R68, R82, -1.4426950216293334961 ;  /* 0xbfb8aa3b52447820 */ /* 0x000fe20000410000 */
[----:B------:R-:W-:Y:S01]  /*1a40*/  SHF.L.U64.HI R62, R20, 0x1, R21 ;  /* 0x00000001143e7819 */ /* 0x000fe20000010215 */
[----:B-1----:R-:W-:Y:S01]  /*1a50*/  FADD.FTZ R69, R69, 1 ;  /* 0x3f80000045457421 */ /* 0x002fe20000010000 */
[----:B------:R-:W-:Y:S02]  /*1a60*/  IADD3 R20, P0, R98, UR28, RZ ;  /* 0x0000001c62147c10 */ /* 0x000fe4000ff1e0ff */
[----:B------:R0:W-:Y:S01]  /*1a70*/  MUFU.RCP R98, R22 ;  /* 0x0000001600627308 */ /* 0x0001e20000001000 */
[----:B------:R-:W-:-:S02]  /*1a80*/  LEA R63, R55, R66, 0x3 ;  /* 0x00000042373f7211 */ /* 0x000fc400078e18ff */
[----:B------:R-:W-:Y:S02]  /*1a90*/  IADD3.X R21, R95, UR29, RZ, P0, !PT ;  /* 0x0000001d5f157c10 */ /* 0x000fe400087fe4ff */
[----:B------:R-:W-:Y:S02]  /*1aa0*/  IADD3 R100, R23, 0xa500, RZ ;  /* 0x0000a50017647810 */ /* 0x000fe40007ffe0ff */
[----:B0-----:R-:W-:Y:S01]  /*1ab0*/  IADD3 R22, P1, R103, UR26, RZ ;  /* 0x0000001a67167c10 */ /* 0x001fe2000ff3e0ff */
[----:B------:R-:W0:Y:S01]  /*1ac0*/  MUFU.EX2 R48, R48 ;  /* 0x0000003000307308 */ /* 0x000e220000000800 */
[----:B------:R-:W-:Y:S01]  /*1ad0*/  IADD3 R55, R23, 0xb400, RZ ;  /* 0x0000b40017377810 */ /* 0x000fe20007ffe0ff */
[----:B------:R-:W-:Y:S01]  /*1ae0*/  FMUL.FTZ R35, R79, -1.4426950216293334961 ;  /* 0xbfb8aa3b4f237820 */ /* 0x000fe20000410000 */
[----:B------:R-:W-:Y:S01]  /*1af0*/  IADD3 R66, R23, 0xc300, RZ ;  /* 0x0000c30017427810 */ /* 0x000fe20007ffe0ff */
[----:B------:R-:W-:Y:S01]  /*1b00*/  FMUL.FTZ R93, R77, -1.4426950216293334961 ;  /* 0xbfb8aa3b4d5d7820 */ /* 0x000fe20000410000 */
[----:B------:R-:W-:Y:S01]  /*1b10*/  IADD3 R95, R23, 0xe100, RZ ;  /* 0x0000e100175f7810 */ /* 0x000fe20007ffe0ff */
[----:B------:R-:W-:Y:S01]  /*1b20*/  FADD.FTZ R119, -R50, R119 ;  /* 0x0000007732777221 */ /* 0x000fe20000010100 */
[----:B------:R-:W-:Y:S01]  /*1b30*/  FMUL.FTZ R94, R25, -1.4426950216293334961 ;  /* 0xbfb8aa3b195e7820 */ /* 0x000fe20000410000 */
[----:B------:R1:W-:Y:S01]  /*1b40*/  MUFU.RCP R96, R69 ;  /* 0x0000004500607308 */ /* 0x0003e20000001000 */
[----:B------:R-:W-:Y:S01]  /*1b50*/  FMUL.FTZ R31, R54, -1.4426950216293334961 ;  /* 0xbfb8aa3b361f7820 */ /* 0x000fe20000410000 */
[----:B------:R-:W-:Y:S01]  /*1b60*/  FMUL.FTZ R78, R45, -1.4426950216293334961 ;  /* 0xbfb8aa3b2d4e7820 */ /* 0x000fe20000410000 */
[----:B------:R-:W-:Y:S01]  /*1b70*/  FMUL.FTZ R80, R44, -1.4426950216293334961 ;  /* 0xbfb8aa3b2c507820 */ /* 0x000fe20000410000 */
[----:B------:R-:W4:Y:S04]  /*1b80*/  LDG.E.64.CONSTANT R20, desc[UR18][R20.64] ;  /* 0x0000001214147981 */ /* 0x000f28000c1e9b00 */
[----:B------:R-:W3:Y:S01]  /*1b90*/  MUFU.EX2 R68, R68 ;  /* 0x0000004400447308 */ /* 0x000ee20000000800 */
[----:B-1----:R-:W-:-:S02]  /*1ba0*/  IADD3 R69, R23, 0xd200, RZ ;  /* 0x0000d20017457810 */ /* 0x002fc40007ffe0ff */
[----:B------:R-:W-:-:S06]  /*1bb0*/  IADD3.X R23, R62, UR27, RZ, P1, !PT ;  /* 0x0000001b3e177c10 */ /* 0x000fcc0008ffe4ff */
[----:B------:R-:W4:Y:S01]  /*1bc0*/  LDG.E.64.CONSTANT R22, desc[UR18][R22.64] ;  /* 0x0000001216167981 */ /* 0x000f22000c1e9b00 */
[----:B0-----:R-:W-:Y:S01]  /*1bd0*/  FADD.FTZ R48, R48, 1 ;  /* 0x3f80000030307421 */ /* 0x001fe20000010000 */
[----:B------:R-:W-:Y:S01]  /*1be0*/  FMUL.FTZ R119, R2, R119 ;  /* 0x0000007702777220 */ /* 0x000fe20000410000 */
[----:B------:R-:W0:Y:S01]  /*1bf0*/  MUFU.EX2 R35, R35 ;  /* 0x0000002300237308 */ /* 0x000e220000000800 */
[----:B---3--:R-:W-:-:S07]  /*1c00*/  FADD.FTZ R68, R68, 1 ;  /* 0x3f80000044447421 */ /* 0x008fce0000010000 */
[----:B------:R1:W-:Y:S08]  /*1c10*/  MUFU.RCP R99, R48 ;  /* 0x0000003000637308 */ /* 0x0003f00000001000 */
[----:B------:R-:W3:Y:S08]  /*1c20*/  MUFU.EX2 R93, R93 ;  /* 0x0000005d005d7308 */ /* 0x000ef00000000800 */
[----:B------:R2:W3:Y:S01]  /*1c30*/  MUFU.RCP R97, R68 ;  /* 0x0000004400617308 */ /* 0x0004e20000001000 */
[----:B-1----:R-:W-:Y:S01]  /*1c40*/  IADD3 R48, P3, R55, R24, RZ ;  /* 0x0000001837307210 */ /* 0x002fe20007f7e0ff */
[----:B--2---:R-:W-:-:S06]  /*1c50*/  FFMA.FTZ R68, R5, R119, R64 ;  /* 0x0000007705447223 */ /* 0x004fcc0000010040 */
[----:B------:R-:W1:Y:S01]  /*1c60*/  MUFU.EX2 R94, R94 ;  /* 0x0000005e005e7308 */ /* 0x000e620000000800 */
[----:B------:R-:W-:-:S07]  /*1c70*/  FMUL.FTZ R101, R68, -1.4426950216293334961 ;  /* 0xbfb8aa3b44657820 */ /* 0x000fce0000410000 */
[----:B------:R2:W-:Y:S01]  /*1c80*/  MUFU.EX2 R55, R101 ;  /* 0x0000006500377308 */ /* 0x0005e20000000800 */
[----:B0-----:R-:W-:Y:S01]  /*1c90*/  FADD.FTZ R102, R35, 1 ;  /* 0x3f80000023667421 */ /* 0x001fe20000010000 */
[----:B---3--:R-:W-:Y:S01]  /*1ca0*/  FADD.FTZ R93, R93, 1 ;  /* 0x3f8000005d5d7421 */ /* 0x008fe20000010000 */
[----:B--2---:R-:W-:-:S05]  /*1cb0*/  FADD.FTZ R101, -R96, 1 ;  /* 0x3f80000060657421 */ /* 0x004fca0000010100 */
[----:B------:R-:W0:Y:S01]  /*1cc0*/  MUFU.EX2 R31, R31 ;  /* 0x0000001f001f7308 */ /* 0x000e220000000800 */
[----:B------:R-:W-:Y:S01]  /*1cd0*/  FFMA.FTZ R101, R30, R101, 1 ;  /* 0x3f8000001e657423 */ /* 0x000fe20000010065 */
[----:B------:R-:W-:Y:S01]  /*1ce0*/  FADD.FTZ R30, -R99, 1 ;  /* 0x3f800000631e7421 */ /* 0x000fe20000010100 */
[----:B------:R-:W-:-:S03]  /*1cf0*/  IADD3 R35, P0, R95, R24, RZ ;  /* 0x000000185f237210 */ /* 0x000fc60007f1e0ff */
[----:B------:R-:W-:Y:S02]  /*1d00*/  FFMA.FTZ R30, R92, R30, 1 ;  /* 0x3f8000005c1e7423 */ /* 0x000fe4000001001e */
[----:B------:R2:W-:Y:S01]  /*1d10*/  MUFU.RCP R95, R102 ;  /* 0x00000066005f7308 */ /* 0x0005e20000001000 */
[-C--:B------:R-:W-:Y:S02]  /*1d20*/  IADD3 R100, P4, R100, R24.reuse, RZ ;  /* 0x0000001864647210 */ /* 0x080fe40007f9e0ff */
[-C--:B------:R-:W-:Y:S02]  /*1d30*/  IADD3 R66, P2, R66, R24.reuse, RZ ;  /* 0x0000001842427210 */ /* 0x080fe40007f5e0ff */
[----:B------:R-:W-:-:S03]  /*1d40*/  IADD3 R69, P1, R69, R24, RZ ;  /* 0x0000001845457210 */ /* 0x000fc60007f3e0ff */
[----:B------:R1:W3:Y:S01]  /*1d50*/  MUFU.RCP R92, R93 ;  /* 0x0000005d005c7308 */ /* 0x0002e20000001000 */
[----:B------:R-:W-:Y:S01]  /*1d60*/  FADD.FTZ R24, -R97, 1 ;  /* 0x3f80000061187421 */ /* 0x000fe20000010100 */
[----:B--2---:R-:W-:Y:S01]  /*1d70*/  FADD.FTZ R102, -R98, 1 ;  /* 0x3f80000062667421 */ /* 0x004fe20000010100 */
[----:B-1----:R-:W-:-:S05]  /*1d80*/  FADD.FTZ R93, R94, 1 ;  /* 0x3f8000005e5d7421 */ /* 0x002fca0000010000 */
[----:B------:R-:W-:Y:S01]  /*1d90*/  MUFU.EX2 R78, R78 ;  /* 0x0000004e004e7308 */ /* 0x000fe20000000800 */
[----:B------:R-:W-:Y:S01]  /*1da0*/  FFMA.FTZ R24, R82, R24, 1 ;  /* 0x3f80000052187423 */ /* 0x000fe20000010018 */
[----:B------:R-:W-:Y:S01]  /*1db0*/  IADD3.X R82, RZ, R34, RZ, P4, !PT ;  /* 0x00000022ff527210 */ /* 0x000fe200027fe4ff */
[----:B------:R-:W-:Y:S01]  /*1dc0*/  FFMA.FTZ R102, R81, R102, 1 ;  /* 0x3f80000051667423 */ /* 0x000fe20000010066 */
[----:B------:R-:W-:-:S04]  /*1dd0*/  HADD2.F32 R94, -RZ, R6.H0_H0 ;  /* 0x20000006ff5e7230 */ /* 0x000fc80000004100 */
[----:B------:R-:W1:Y:S01]  /*1de0*/  MUFU.EX2 R80, R80 ;  /* 0x0000005000507308 */ /* 0x000e620000000800 */
[----:B------:R-:W-:Y:S01]  /*1df0*/  FFMA.FTZ R85, R4, R58, R65 ;  /* 0x0000003a04557223 */ /* 0x000fe20000010041 */
[----:B------:R-:W-:Y:S01]  /*1e00*/  FMUL.FTZ R101, R96, R101 ;  /* 0x0000006560657220 */ /* 0x000fe20000410000 */
[----:B------:R-:W-:-:S05]  /*1e10*/  FMUL.FTZ R24, R97, R24 ;  /* 0x0000001861187220 */ /* 0x000fca0000410000 */
[----:B------:R-:W2:Y:S01]  /*1e20*/  MUFU.RCP R93, R93 ;  /* 0x0000005d005d7308 */ /* 0x000ea20000001000 */
[----:B------:R-:W-:Y:S01]  /*1e30*/  SHF.L.U64.HI R58, R100, 0x1, R82 ;  /* 0x00000001643a7819 */ /* 0x000fe20000010252 */
[----:B0-----:R-:W-:Y:S01]  /*1e40*/  FADD.FTZ R97, R31, 1 ;  /* 0x3f8000001f617421 */ /* 0x001fe20000010000 */
[----:B------:R-:W-:Y:S02]  /*1e50*/  HADD2.F32 R82, -RZ, R6.H1_H1 ;  /* 0x30000006ff527230 */ /* 0x000fe40000004100 */
[----:B------:R-:W-:Y:S01]  /*1e60*/  FMUL.FTZ R81, R98, R102 ;  /* 0x0000006662517220 */ /* 0x000fe20000410000 */
[--C-:B------:R-:W-:Y:S02]  /*1e70*/  HADD2.F32 R96, -RZ, R7.reuse.H0_H0 ;  /* 0x20000007ff607230 */ /* 0x100fe40000004100 */
[----:B------:R-:W-:Y:S01]  /*1e80*/  FFMA.FTZ R87, R5, R59, R64 ;  /* 0x0000003b05577223 */ /* 0x000fe20000010040 */
[----:B------:R-:W-:Y:S01]  /*1e90*/  FMUL.FTZ R6, R94, R101 ;  /* 0x000000655e067220 */ /* 0x000fe20000410000 */
[----:B------:R-:W-:Y:S01]  /*1ea0*/  SHF.L.U32 R59, R100, 0x1, RZ ;  /* 0x00000001643b7819 */ /* 0x000fe200000006ff */
[----:B------:R0:W-:Y:S01]  /*1eb0*/  MUFU.RCP R94, R97 ;  /* 0x00000061005e7308 */ /* 0x0001e20000001000 */
[----:B------:R-:W-:Y:S01]  /*1ec0*/  FMUL.FTZ R53, R72, -1.4426950216293334961 ;  /* 0xbfb8aa3b48357820 */ /* 0x000fe20000410000 */
[----:B------:R-:W-:Y:S01]  /*1ed0*/  FMUL.FTZ R82, R82, R24 ;  /* 0x0000001852527220 */ /* 0x000fe20000410000 */
[----:B------:R-:W-:Y:S01]  /*1ee0*/  FMUL.FTZ R81, R96, R81 ;  /* 0x0000005160517220 */ /* 0x000fe20000410000 */
[----:B------:R-:W-:Y:S01]  /*1ef0*/  FMUL.FTZ R76, R52, -1.4426950216293334961 ;  /* 0xbfb8aa3b344c7820 */ /* 0x000fe20000410000 */
[----:B------:R-:W-:Y:S01]  /*1f00*/  FMUL.FTZ R99, R99, R30 ;  /* 0x0000001e63637220 */ /* 0x000fe20000410000 */
[----:B------:R-:W-:-:S02]  /*1f10*/  HADD2.F32 R24, -RZ, R7.H1_H1 ;  /* 0x30000007ff187230 */ /* 0x000fc40000004100 */
[----:B---3--:R-:W-:Y:S01]  /*1f20*/  FADD.FTZ R96, -R92, 1 ;  /* 0x3f8000005c607421 */ /* 0x008fe20000010100 */
[----:B0-----:R-:W-:Y:S01]  /*1f30*/  FADD.FTZ R97, -R95, 1 ;  /* 0x3f8000005f617421 */ /* 0x001fe20000010100 */
[----:B------:R-:W-:Y:S01]  /*1f40*/  IADD3 R30, P4, R59, UR26, RZ ;  /* 0x0000001a3b1e7c10 */ /* 0x000fe2000ff9e0ff */
[----:B-1----:R-:W-:Y:S02]  /*1f50*/  FADD.FTZ R7, R80, 1 ;  /* 0x3f80000050077421 */ /* 0x002fe40000010000 */
[----:B------:R-:W-:Y:S01]  /*1f60*/  FFMA.FTZ R79, R79, R97, 1 ;  /* 0x3f8000004f4f7423 */ /* 0x000fe20000010061 */
[----:B------:R-:W-:Y:S01]  /*1f70*/  FADD.FTZ R97, R78, 1 ;  /* 0x3f8000004e617421 */ /* 0x000fe20000010000 */
[----:B------:R-:W-:Y:S01]  /*1f80*/  FFMA.FTZ R78, R77, R96, 1 ;  /* 0x3f8000004d4e7423 */ /* 0x000fe20000010060 */
[----:B------:R-:W0:Y:S01]  /*1f90*/  MUFU.EX2 R53, R53 ;  /* 0x0000003500357308 */ /* 0x000e220000000800 */
[----:B------:R-:W-:Y:S01]  /*1fa0*/  IADD3.X R31, R58, UR27, RZ, P4, !PT ;  /* 0x0000001b3a1f7c10 */ /* 0x000fe2000a7fe4ff */
[----:B------:R-:W-:Y:S01]  /*1fb0*/  FMUL.FTZ R80, R24, R99 ;  /* 0x0000006318507220 */ /* 0x000fe20000410000 */
[----:B--2---:R-:W-:Y:S01]  /*1fc0*/  FADD.FTZ R77, -R93, 1 ;  /* 0x3f8000005d4d7421 */ /* 0x004fe20000010100 */
[----:B------:R-:W-:-:S04]  /*1fd0*/  IADD3 R24, P4, R109, UR28, RZ ;  /* 0x0000001c6d187c10 */ /* 0x000fc8000ff9e0ff */
[----:B------:R-:W1:Y:S01]  /*1fe0*/  MUFU.EX2 R76, R76 ;  /* 0x0000004c004c7308 */ /* 0x000e620000000800 */
[----:B------:R-:W-:Y:S01]  /*1ff0*/  FFMA.FTZ R77, R25, R77, 1 ;  /* 0x3f800000194d7423 */ /* 0x000fe2000001004d */
[----:B------:R-:W-:Y:S01]  /*2000*/  IADD3.X R25, R108, UR29, RZ, P4, !PT ;  /* 0x0000001d6c197c10 */ /* 0x000fe2000a7fe4ff */
[----:B------:R-:W-:Y:S01]  /*2010*/  FMUL.FTZ R75, R47, -1.4426950216293334961 ;  /* 0xbfb8aa3b2f4b7820 */ /* 0x000fe20000410000 */
[----:B------:R-:W-:-:S04]  /*2020*/  FMUL.FTZ R79, R95, R79 ;  /* 0x0000004f5f4f7220 */ /* 0x000fc80000410000 */
[----:B------:R-:W2:Y:S01]  /*2030*/  MUFU.RCP R7, R7 ;  /* 0x0000000700077308 */ /* 0x000ea20000001000 */
[----:B------:R-:W3:Y:S01]  /*2040*/  LDG.E.64.CONSTANT R24, desc[UR18][R24.64] ;  /* 0x0000001218187981 */ /* 0x000ee2000c1e9b00 */
[----:B0-----:R-:W-:Y:S01]  /*2050*/  FADD.FTZ R95, R53, 1 ;  /* 0x3f800000355f7421 */ /* 0x001fe20000010000 */
[----:B------:R-:W-:-:S05]  /*2060*/  FMUL.FTZ R73, R70, -1.4426950216293334961 ;  /* 0xbfb8aa3b46497820 */ /* 0x000fca0000410000 */
[----:B------:R0:W-:Y:S01]  /*2070*/  MUFU.RCP R96, R97 ;  /* 0x0000006100607308 */ /* 0x0001e20000001000 */
[----:B-1----:R-:W-:Y:S01]  /*2080*/  FADD.FTZ R76, R76, 1 ;  /* 0x3f8000004c4c7421 */ /* 0x002fe20000010000 */
[----:B------:R-:W-:Y:S01]  /*2090*/  FMUL.FTZ R74, R85, -1.4426950216293334961 ;  /* 0xbfb8aa3b554a7820 */ /* 0x000fe20000410000 */
[----:B------:R-:W-:Y:S01]  /*20a0*/  FMUL.FTZ R43, R87, -1.4426950216293334961 ;  /* 0xbfb8aa3b572b7820 */ /* 0x000fe20000410000 */
[----:B------:R-:W-:Y:S01]  /*20b0*/  FADD.FTZ R98, -R94, 1 ;  /* 0x3f8000005e627421 */ /* 0x000fe20000010100 */
[----:B------:R-:W-:Y:S01]  /*20c0*/  FMUL.FTZ R78, R92, R78 ;  /* 0x0000004e5c4e7220 */ /* 0x000fe20000410000 */
[----:B------:R-:W-:Y:S01]  /*20d0*/  FFMA.FTZ R49, R0, R60, R51 ;  /* 0x0000003c00317223 */ /* 0x000fe20000010033 */
[----:B------:R-:W-:Y:S01]  /*20e0*/  FFMA.FTZ R84, R3, R61, R125 ;  /* 0x0000003d03547223 */ /* 0x000fe2000001007d */
[----:B------:R-:W1:Y:S01]  /*20f0*/  MUFU.EX2 R75, R75 ;  /* 0x0000004b004b7308 */ /* 0x000e620000000800 */
[----:B0-----:R-:W-:Y:S01]  /*2100*/  HADD2.F32 R97, -RZ, R14.H0_H0 ;  /* 0x2000000eff617230 */ /* 0x001fe20000004100 */
[----:B------:R-:W3:Y:S04]  /*2110*/  LDG.E.64.CONSTANT R30, desc[UR18][R30.64] ;  /* 0x000000121e1e7981 */ /* 0x000ee8000c1e9b00 */
[----:B------:R-:W-:-:S02]  /*2120*/  FADD.FTZ R118, -R50, R97 ;  /* 0x0000006132767221 */ /* 0x000fc40000010100 */
[----:B------:R0:W-:Y:S08]  /*2130*/  MUFU.RCP R97, R76 ;  /* 0x0000004c00617308 */ /* 0x0001f00000001000 */
[----:B------:R-:W1:Y:S01]  /*2140*/  MUFU.RCP R95, R95 ;  /* 0x0000005f005f7308 */ /* 0x000e620000001000 */
[--C-:B0-----:R-:W-:Y:S02]  /*2150*/  HADD2.F32 R76, -RZ, R32.reuse.H0_H0 ;  /* 0x20000020ff4c7230 */ /* 0x101fe40000004100 */
[----:B------:R-:W-:-:S05]  /*2160*/  HADD2.F32 R32, -RZ, R32.H1_H1 ;  /* 0x30000020ff207230 */ /* 0x000fca0000004100 */
[----:B------:R-:W0:Y:S01]  /*2170*/  MUFU.EX2 R73, R73 ;  /* 0x0000004900497308 */ /* 0x000e220000000800 */
[----:B------:R-:W-:Y:S01]  /*2180*/  FFMA.FTZ R54, R54, R98, 1 ;  /* 0x3f80000036367423 */ /* 0x000fe20000010062 */
[----:B------:R-:W-:-:S06]  /*2190*/  FMUL.FTZ R78, R32, R78 ;  /* 0x0000004e204e7220 */ /* 0x000fcc0000410000 */
[----:B------:R-:W0:Y:S01]  /*21a0*/  MUFU.EX2 R74, R74 ;  /* 0x0000004a004a7308 */ /* 0x000e220000000800 */
[----:B------:R-:W-:Y:S01]  /*21b0*/  FMUL.FTZ R79, R76, R79 ;  /* 0x0000004f4c4f7220 */ /* 0x000fe20000410000 */
[----:B--2---:R-:W-:Y:S01]  /*21c0*/  FADD.FTZ R32, -R7, 1 ;  /* 0x3f80000007207421 */ /* 0x004fe20000010100 */
[----:B------:R-:W-:Y:S02]  /*21d0*/  HADD2.F32 R76, -RZ, R33.H0_H0 ;  /* 0x20000021ff4c7230 */ /* 0x000fe40000004100 */
[----:B------:R-:W-:-:S03]  /*21e0*/  FMUL.FTZ R77, R93, R77 ;  /* 0x0000004d5d4d7220 */ /* 0x000fc60000410000 */
[----:B------:R-:W2:Y:S01]  /*21f0*/  MUFU.EX2 R43, R43 ;  /* 0x0000002b002b7308 */ /* 0x000ea20000000800 */
[----:B------:R-:W-:Y:S02]  /*2200*/  HADD2.F32 R33, -RZ, R33.H1_H1 ;  /* 0x30000021ff217230 */ /* 0x000fe40000004100 */
[----:B-1----:R-:W-:Y:S01]  /*2210*/  FADD.FTZ R75, R75, 1 ;  /* 0x3f8000004b4b7421 */ /* 0x002fe20000010000 */
[----:B------:R-:W-:Y:S01]  /*2220*/  FMUL.FTZ R94, R94, R54 ;  /* 0x000000365e5e7220 */ /* 0x000fe20000410000 */
[----:B------:R-:W-:Y:S01]  /*2230*/  FFMA.FTZ R44, R44, R32, 1 ;  /* 0x3f8000002c2c7423 */ /* 0x000fe20000010020 */
[----:B------:R-:W-:Y:S02]  /*2240*/  FMUL.FTZ R77, R76, R77 ;  /* 0x0000004d4c4d7220 */ /* 0x000fe40000410000 */
[----:B------:R-:W-:Y:S01]  /*2250*/  FMUL.FTZ R76, R33, R94 ;  /* 0x0000005e214c7220 */ /* 0x000fe20000410000 */
[----:B------:R1:W2:Y:S01]  /*2260*/  MUFU.RCP R32, R75 ;  /* 0x0000004b00207308 */ /* 0x0002a20000001000 */
[----:B------:R-:W-:Y:S01]  /*2270*/  FADD.FTZ R33, -R95, 1 ;  /* 0x3f8000005f217421 */ /* 0x000fe20000010100 */
[----:B------:R-:W-:Y:S01]  /*2280*/  FADD.FTZ R92, -R96, 1 ;  /* 0x3f800000605c7421 */ /* 0x000fe20000010100 */
[----:B0-----:R-:W-:Y:S01]  /*2290*/  FADD.FTZ R73, R73, 1 ;  /* 0x3f80000049497421 */ /* 0x001fe20000010000 */
[----:B------:R-:W-:-:S02]  /*22a0*/  HADD2.F32 R14, -RZ, R14.H1_H1 ;  /* 0x3000000eff0e7230 */ /* 0x000fc40000004100 */
[----:B------:R-:W-:Y:S01]  /*22b0*/  FADD.FTZ R74, R74, 1 ;  /* 0x3f8000004a4a7421 */ /* 0x000fe20000010000 */
[----:B-1----:R-:W-:Y:S01]  /*22c0*/  FADD.FTZ R75, -R97, 1 ;  /* 0x3f800000614b7421 */ /* 0x002fe20000010100 */
[----:B------:R-:W-:Y:S01]  /*22d0*/  FMUL.FTZ R44, R7, R44 ;  /* 0x0000002c072c7220 */ /* 0x000fe20000410000 */
[----:B------:R-:W-:Y:S02]  /*22e0*/  FFMA.FTZ R72, R72, R33, 1 ;  /* 0x3f80000048487423 */ /* 0x000fe40000010021 */
[----:B------:R-:W-:Y:S01]  /*22f0*/  FFMA.FTZ R75, R52, R75, 1 ;  /* 0x3f800000344b7423 */ /* 0x000fe2000001004b */
[----:B------:R-:W-:Y:S02]  /*2300*/  HADD2.F32 R7, -RZ, R15.H0_H0 ;  /* 0x2000000fff077230 */ /* 0x000fe40000004100 */
[----:B------:R-:W-:Y:S01]  /*2310*/  FFMA.FTZ R45, R45, R92, 1 ;  /* 0x3f8000002d2d7423 */ /* 0x000fe2000001005c */
[----:B------:R0:W1:Y:S01]  /*2320*/  MUFU.RCP R33, R73 ;  /* 0x0000004900217308 */ /* 0x0000620000001000 */
[C---:B------:R-:W-:Y:S01]  /*2330*/  FADD.FTZ R14, -R50.reuse, R14 ;  /* 0x0000000e320e7221 */ /* 0x040fe20000010100 */
[----:B--2---:R-:W-:Y:S01]  /*2340*/  FADD.FTZ R43, R43, 1 ;  /* 0x3f8000002b2b7421 */ /* 0x004fe20000010000 */
[----:B------:R-:W-:Y:S01]  /*2350*/  FMUL.FTZ R90, R49, -1.4426950216293334961 ;  /* 0xbfb8aa3b315a7820 */ /* 0x000fe20000410000 */
[----:B------:R-:W-:-:S04]  /*2360*/  FADD.FTZ R116, -R50, R7 ;  /* 0x0000000732747221 */ /* 0x000fc80000010100 */
[----:B------:R2:W-:Y:S01]  /*2370*/  MUFU.RCP R92, R74 ;  /* 0x0000004a005c7308 */ /* 0x0005e20000001000 */
[----:B0-----:R-:W-:Y:S01]  /*2380*/  FMUL.FTZ R73, R97, R75 ;  /* 0x0000004b61497220 */ /* 0x001fe20000410000 */
[--C-:B------:R-:W-:Y:S02]  /*2390*/  HADD2.F32 R75, -RZ, R26.reuse.H0_H0 ;  /* 0x2000001aff4b7230 */ /* 0x100fe40000004100 */
[----:B------:R-:W-:Y:S01]  /*23a0*/  FMUL.FTZ R117, R2, R14 ;  /* 0x0000000e02757220 */ /* 0x000fe20000410000 */
[--C-:B------:R-:W-:Y:S02]  /*23b0*/  HADD2.F32 R14, -RZ, R27.reuse.H0_H0 ;  /* 0x2000001bff0e7230 */ /* 0x100fe40000004100 */
[----:B--2---:R-:W-:Y:S01]  /*23c0*/  HADD2.F32 R74, -RZ, R26.H1_H1 ;  /* 0x3000001aff4a7230 */ /* 0x004fe20000004100 */
[----:B------:R-:W-:Y:S01]  /*23d0*/  IADD3 R26, P4, R107, UR28, RZ ;  /* 0x0000001c6b1a7c10 */ /* 0x000fe2000ff9e0ff */
[----:B------:R0:W2:Y:S01]  /*23e0*/  MUFU.RCP R7, R43 ;  /* 0x0000002b00077308 */ /* 0x0000a20000001000 */
[----:B------:R-:W-:Y:S01]  /*23f0*/  FMUL.FTZ R91, R84, -1.4426950216293334961 ;  /* 0xbfb8aa3b545b7820 */ /* 0x000fe20000410000 */
[----:B------:R-:W-:Y:S01]  /*2400*/  FMUL.FTZ R42, R36, -1.4426950216293334961 ;  /* 0xbfb8aa3b242a7820 */ /* 0x000fe20000410000 */
[----:B0-----:R-:W-:Y:S01]  /*2410*/  HADD2.F32 R43, -RZ, R27.H1_H1 ;  /* 0x3000001bff2b7230 */ /* 0x001fe20000004100 */
[----:B------:R-:W-:-:S04]  /*2420*/  IADD3.X R27, R106, UR29, RZ, P4, !PT ;  /* 0x0000001d6a1b7c10 */ /* 0x000fc8000a7fe4ff */
[----:B------:R-:W0:Y:S02]  /*2430*/  MUFU.EX2 R90, R90 ;  /* 0x0000005a005a7308 */ /* 0x000e240000000800 */
[----:B------:R-:W3:Y:S06]  /*2440*/  LDG.E.64.CONSTANT R26, desc[UR18][R26.64] ;  /* 0x000000121a1a7981 */ /* 0x000eec000c1e9b00 */
[----:B------:R-:W4:Y:S01]  /*2450*/  MUFU.EX2 R91, R91 ;  /* 0x0000005b005b7308 */ /* 0x000f220000000800 */
[----:B------:R-:W-:Y:S01]  /*2460*/  FMUL.FTZ R73, R14, R73 ;  /* 0x000000490e497220 */ /* 0x000fe20000410000 */
[----:B------:R-:W-:-:S06]  /*2470*/  FADD.FTZ R14, -R32, 1 ;  /* 0x3f800000200e7421 */ /* 0x000fcc0000010100 */
[----:B------:R-:W4:Y:S01]  /*2480*/  MUFU.EX2 R42, R42 ;  /* 0x0000002a002a7308 */ /* 0x000f220000000800 */
[----:B------:R-:W-:Y:S01]  /*2490*/  FFMA.FTZ R47, R47, R14, 1 ;  /* 0x3f8000002f2f7423 */ /* 0x000fe2000001000e */
[----:B-1----:R-:W-:Y:S01]  /*24a0*/  FADD.FTZ R14, -R33, 1 ;  /* 0x3f800000210e7421 */ /* 0x002fe20000010100 */
[----:B------:R-:W-:Y:S01]  /*24b0*/  FMUL.FTZ R72, R95, R72 ;  /* 0x000000485f487220 */ /* 0x000fe20000410000 */
[----:B--2---:R-:W-:Y:S01]  /*24c0*/  FADD.FTZ R94, -R7, 1 ;  /* 0x3f800000075e7421 */ /* 0x004fe20000010100 */
[----:B0-----:R-:W-:Y:S01]  /*24d0*/  FADD.FTZ R95, R90, 1 ;  /* 0x3f8000005a5f7421 */ /* 0x001fe20000010000 */
[----:B------:R-:W-:Y:S01]  /*24e0*/  FMUL.FTZ R116, R2, R116 ;  /* 0x0000007402747220 */ /* 0x000fe20000410000 */
[----:B------:R-:W-:Y:S01]  /*24f0*/  FFMA.FTZ R90, R70, R14, 1 ;  /* 0x3f800000465a7423 */ /* 0x000fe2000001000e */
[----:B------:R-:W-:Y:S01]  /*2500*/  FFMA.FTZ R87, R87, R94, 1 ;  /* 0x3f80000057577423 */ /* 0x000fe2000001005e */
[----:B------:R-:W-:Y:S01]  /*2510*/  FMUL.FTZ R75, R75, R44 ;  /* 0x0000002c4b4b7220 */ /* 0x000fe20000410000 */
[----:B----4-:R-:W-:Y:S01]  /*2520*/  FADD.FTZ R94, R91, 1 ;  /* 0x3f8000005b5e7421 */ /* 0x010fe20000010000 */
[----:B------:R-:W-:Y:S01]  /*2530*/  FFMA.FTZ R44, R4, R116, R65 ;  /* 0x00000074042c7223 */ /* 0x000fe20000010041 */
[----:B------:R-:W-:Y:S01]  /*2540*/  FMUL.FTZ R91, R33, R90 ;  /* 0x0000005a215b7220 */ /* 0x000fe20000410000 */
[----:B------:R-:W-:-:S02]  /*2550*/  HADD2.F32 R90, -RZ, R15.H1_H1 ;  /* 0x3000000fff5a7230 */ /* 0x000fc40000004100 */
[----:B------:R-:W-:Y:S02]  /*2560*/  HADD2.F32 R114, -RZ, R10.H0_H0 ;  /* 0x2000000aff727230 */ /* 0x000fe40000004100 */
[----:B------:R-:W-:Y:S01]  /*2570*/  FFMA.FTZ R89, R0, R37, R51 ;  /* 0x0000002500597223 */ /* 0x000fe20000010033 */
[----:B------:R-:W-:Y:S01]  /*2580*/  FADD.FTZ R42, R42, 1 ;  /* 0x3f8000002a2a7421 */ /* 0x000fe20000010000 */
[----:B------:R-:W-:Y:S01]  /*2590*/  FMUL.FTZ R93, R44, -1.4426950216293334961 ;  /* 0xbfb8aa3b2c5d7820 */ /* 0x000fe20000410000 */
[----:B------:R-:W0:Y:S01]  /*25a0*/  MUFU.RCP R14, R95 ;  /* 0x0000005f000e7308 */ /* 0x000e220000001000 */
[----:B------:R-:W-:Y:S01]  /*25b0*/  FMUL.FTZ R70, R32, R47 ;  /* 0x0000002f20467220 */ /* 0x000fe20000410000 */
[----:B------:R-:W-:Y:S01]  /*25c0*/  IADD3 R32, P4, R105, UR28, RZ ;  /* 0x0000001c69207c10 */ /* 0x000fe2000ff9e0ff */
[C---:B------:R-:W-:Y:S01]  /*25d0*/  FADD.FTZ R115, -R50.reuse, R90 ;  /* 0x0000005a32737221 */ /* 0x040fe20000010100 */
[----:B------:R-:W-:Y:S01]  /*25e0*/  FMUL.FTZ R72, R43, R72 ;  /* 0x000000482b487220 */ /* 0x000fe20000410000 */
[----:B------:R-:W-:Y:S01]  /*25f0*/  FADD.FTZ R114, -R50, R114 ;  /* 0x0000007232727221 */ /* 0x000fe20000010100 */
[----:B------:R-:W-:-:S02]  /*2600*/  FMUL.FTZ R39, R89, -1.4426950216293334961 ;  /* 0xbfb8aa3b59277820 */ /* 0x000fc40000410000 */
[----:B------:R-:W-:Y:S01]  /*2610*/  MUFU.RCP R90, R42 ;  /* 0x0000002a005a7308 */ /* 0x000fe20000001000 */
[----:B------:R-:W-:Y:S01]  /*2620*/  FMUL.FTZ R28, R38, -1.4426950216293334961 ;  /* 0xbfb8aa3b261c7820 */ /* 0x000fe20000410000 */
[----:B------:R-:W-:Y:S01]  /*2630*/  HADD2.F32 R47, -RZ, R8.H0_H0 ;  /* 0x20000008ff2f7230 */ /* 0x000fe20000004100 */
[----:B------:R-:W-:Y:S01]  /*2640*/  IADD3.X R33, R104, UR29, RZ, P4, !PT ;  /* 0x0000001d68217c10 */ /* 0x000fe2000a7fe4ff */
[----:B------:R-:W-:-:S04]  /*2650*/  FMUL.FTZ R114, R2, R114 ;  /* 0x0000007202727220 */ /* 0x000fc80000410000 */
[----:B------:R1:W-:Y:S01]  /*2660*/  MUFU.EX2 R43, R93 ;  /* 0x0000005d002b7308 */ /* 0x0003e20000000800 */
[----:B------:R-:W-:Y:S01]  /*2670*/  FMUL.FTZ R15, R7, R87 ;  /* 0x00000057070f7220 */ /* 0x000fe20000410000 */
[----:B------:R-:W-:Y:S01]  /*2680*/  FMUL.FTZ R37, R40, -1.4426950216293334961 ;  /* 0xbfb8aa3b28257820 */ /* 0x000fe20000410000 */
[----:B------:R-:W-:Y:S02]  /*2690*/  HADD2.F32 R7, -RZ, R8.H1_H1 ;  /* 0x30000008ff077230 */ /* 0x000fe40000004100 */
[----:B------:R-:W-:Y:S01]  /*26a0*/  FMUL.FTZ R70, R47, R70 ;  /* 0x000000462f467220 */ /* 0x000fe20000410000 */
[----:B------:R-:W2:Y:S02]  /*26b0*/  LDG.E.64.CONSTANT R32, desc[UR18][R32.64] ;  /* 0x0000001220207981 */ /* 0x000ea4000c1e9b00 */
[----:B------:R-:W4:Y:S01]  /*26c0*/  MUFU.RCP R94, R94 ;  /* 0x0000005e005e7308 */ /* 0x000f220000001000 */
[----:B-1----:R-:W-:Y:S01]  /*26d0*/  FADD.FTZ R93, -R92, 1 ;  /* 0x3f8000005c5d7421 */ /* 0x002fe20000010100 */
[----:B------:R-:W-:-:S03]  /*26e0*/  FFMA.FTZ R47, R0, R114, R51 ;  /* 0x00000072002f7223 */ /* 0x000fc60000010033 */
[----:B------:R-:W-:-:S03]  /*26f0*/  FFMA.FTZ R85, R85, R93, 1 ;  /* 0x3f80000055557423 */ /* 0x000fc6000001005d */
[----:B------:R-:W1:Y:S01]  /*2700*/  MUFU.EX2 R39, R39 ;  /* 0x0000002700277308 */ /* 0x000e620000000800 */
[----:B------:R-:W-:Y:S01]  /*2710*/  FMUL.FTZ R85, R92, R85 ;  /* 0x000000555c557220 */ /* 0x000fe20000410000 */
[----:B------:R-:W-:Y:S02]  /*2720*/  HADD2.F32 R8, -RZ, R9.H0_H0 ;  /* 0x20000009ff087230 */ /* 0x000fe40000004100 */
[----:B------:R-:W-:Y:S01]  /*2730*/  FMUL.FTZ R7, R7, R91 ;  /* 0x0000005b07077220 */ /* 0x000fe20000410000 */
[----:B------:R-:W-:-:S03]  /*2740*/  FMUL.FTZ R91, R47, -1.4426950216293334961 ;  /* 0xbfb8aa3b2f5b7820 */ /* 0x000fc60000410000 */
[----:B------:R-:W1:Y:S01]  /*2750*/  MUFU.EX2 R28, R28 ;  /* 0x0000001c001c7308 */ /* 0x000e620000000800 */
[----:B------:R-:W-:Y:S02]  /*2760*/  HADD2.F32 R113, -RZ, R10.H1_H1 ;  /* 0x3000000aff717230 */ /* 0x000fe40000004100 */
[----:B------:R-:W-:Y:S01]  /*2770*/  FMUL.FTZ R8, R8, R85 ;  /* 0x0000005508087220 */ /* 0x000fe20000410000 */
[----:B------:R-:W-:Y:S02]  /*2780*/  HADD2.F32 R9, -RZ, R9.H1_H1 ;  /* 0x30000009ff097230 */ /* 0x000fe40000004100 */
[----:B0-----:R-:W-:Y:S02]  /*2790*/  FADD.FTZ R10, -R14, 1 ;  /* 0x3f8000000e0a7421 */ /* 0x001fe40000010100 */
[----:B------:R-:W0:Y:S01]  /*27a0*/  MUFU.EX2 R37, R37 ;  /* 0x0000002500257308 */ /* 0x000e220000000800 */
[----:B------:R-:W-:Y:S01]  /*27b0*/  FMUL.FTZ R9, R9, R15 ;  /* 0x0000000f09097220 */ /* 0x000fe20000410000 */
[----:B------:R-:W-:Y:S01]  /*27c0*/  FFMA.FTZ R10, R49, R10, 1 ;  /* 0x3f800000310a7423 */ /* 0x000fe2000001000a */
[----:B----4-:R-:W-:-:S05]  /*27d0*/  FADD.FTZ R15, -R94, 1 ;  /* 0x3f8000005e0f7421 */ /* 0x010fca0000010100 */
[----:B------:R4:W-:Y:S01]  /*27e0*/  MUFU.EX2 R85, R91 ;  /* 0x0000005b00557308 */ /* 0x0009e20000000800 */
[----:B------:R-:W-:Y:S01]  /*27f0*/  FMUL.FTZ R10, R14, R10 ;  /* 0x0000000a0e0a7220 */ /* 0x000fe20000410000 */
[----:B------:R-:W-:Y:S01]  /*2800*/  FFMA.FTZ R15, R84, R15, 1 ;  /* 0x3f800000540f7423 */ /* 0x000fe2000001000f */
[----:B----4-:R-:W-:Y:S01]  /*2810*/  FADD.FTZ R91, -R90, 1 ;  /* 0x3f8000005a5b7421 */ /* 0x010fe20000010100 */
[----:B-1----:R-:W-:-:S03]  /*2820*/  FADD.FTZ R14, R39, 1 ;  /* 0x3f800000270e7421 */ /* 0x002fc60000010000 */
[----:B------:R-:W-:Y:S01]  /*2830*/  FFMA.FTZ R36, R36, R91, 1 ;  /* 0x3f80000024247423 */ /* 0x000fe2000001005b */
[----:B------:R-:W-:Y:S01]  /*2840*/  FADD.FTZ R28, R28, 1 ;  /* 0x3f8000001c1c7421 */ /* 0x000fe20000010000 */
[----:B------:R-:W-:Y:S02]  /*2850*/  IADD3.X R39, RZ, R34, RZ, P3, !PT ;  /* 0x00000022ff277210 */ /* 0x000fe40001ffe4ff */
[----:B------:R-:W-:Y:S01]  /*2860*/  FMUL.FTZ R90, R90, R36 ;  /* 0x000000245a5a7220 */ /* 0x000fe20000410000 */
[----:B------:R-:W-:Y:S01]  /*2870*/  IADD3 R36, P3, R103, UR28, RZ ;  /* 0x0000001c67247c10 */ /* 0x000fe2000ff7e0ff */
[----:B------:R-:W-:Y:S01]  /*2880*/  FMUL.FTZ R94, R94, R15 ;  /* 0x0000000f5e5e7220 */ /* 0x000fe20000410000 */
[----:B------:R-:W1:Y:S01]  /*2890*/  MUFU.RCP R92, R28 ;  /* 0x0000001c005c7308 */ /* 0x000e620000001000 */
[----:B0-----:R-:W-:Y:S01]  /*28a0*/  FADD.FTZ R15, R37, 1 ;  /* 0x3f800000250f7421 */ /* 0x001fe20000010000 */
[----:B------:R-:W-:-:S06]  /*28b0*/  IADD3.X R37, R62, UR29, RZ, P3, !PT ;  /* 0x0000001d3e257c10 */ /* 0x000fcc0009ffe4ff */
[----:B------:R-:W4:Y:S01]  /*28c0*/  LDG.E.64.CONSTANT R36, desc[UR18][R36.64] ;  /* 0x0000001224247981 */ /* 0x000f22000c1e9b00 */
[----:B------:R-:W-:Y:S01]  /*28d0*/  SHF.L.U32 R61, R48, 0x1, RZ ;  /* 0x00000001303d7819 */ /* 0x000fe200000006ff */
[----:B------:R-:W-:Y:S01]  /*28e0*/  FADD.FTZ R123, -R50, R123 ;  /* 0x0000007b327b7221 */ /* 0x000fe20000010100 */
[----:B-1----:R-:W-:-:S04]  /*28f0*/  FADD.FTZ R49, -R92, 1 ;  /* 0x3f8000005c317421 */ /* 0x002fc80000010100 */
[----:B------:R-:W-:Y:S01]  /*2900*/  FFMA.FTZ R38, R38, R49, 1 ;  /* 0x3f80000026267423 */ /* 0x000fe20000010031 */
[----:B------:R-:W-:-:S03]  /*2910*/  SHF.L.U64.HI R60, R48, 0x1, R39 ;  /* 0x00000001303c7819 */ /* 0x000fc60000010227 */
[----:B------:R-:W-:Y:S01]  /*2920*/  FMUL.FTZ R92, R92, R38 ;  /* 0x000000265c5c7220 */ /* 0x000fe20000410000 */
[----:B------:R-:W-:Y:S01]  /*2930*/  IADD3 R38, P4, R61, UR26, RZ ;  /* 0x0000001a3d267c10 */ /* 0x000fe2000ff9e0ff */
[----:B------:R-:W-:-:S03]  /*2940*/  FMUL.FTZ R123, R2, R123 ;  /* 0x0000007b027b7220 */ /* 0x000fc60000410000 */
[----:B------:R-:W-:Y:S01]  /*2950*/  IADD3.X R39, R60, UR27, RZ, P4, !PT ;  /* 0x0000001b3c277c10 */ /* 0x000fe2000a7fe4ff */
[----:B------:R-:W-:Y:S01]  /*2960*/  FFMA.FTZ R83, R5, R123, R64 ;  /* 0x0000007b05537223 */ /* 0x000fe20000010040 */
[----:B------:R-:W-:Y:S01]  /*2970*/  FFMA.FTZ R41, R4, R29, R65 ;  /* 0x0000001d04297223 */ /* 0x000fe20000010041 */
[----:B------:R0:W-:Y:S03]  /*2980*/  STL [R1], R29 ;  /* 0x0000001d01007387 */ /* 0x0001e60000100800 */
[----:B------:R-:W-:Y:S01]  /*2990*/  FMUL.FTZ R46, R41, -1.4426950216293334961 ;  /* 0xbfb8aa3b292e7820 */ /* 0x000fe20000410000 */
[----:B------:R-:W4:Y:S01]  /*29a0*/  LDG.E.64.CONSTANT R38, desc[UR18][R38.64] ;  /* 0x0000001226267981 */ /* 0x000f22000c1e9b00 */
[----:B0-----:R-:W-:-:S04]  /*29b0*/  FMUL.FTZ R29, R83, -1.4426950216293334961 ;  /* 0xbfb8aa3b531d7820 */ /* 0x001fc80000410000 */
[----:B------:R-:W0:Y:S01]  /*29c0*/  MUFU.EX2 R46, R46 ;  /* 0x0000002e002e7308 */ /* 0x000e220000000800 */
[----:B------:R-:W-:-:S07]  /*29d0*/  FADD.FTZ R113, -R50, R113 ;  /* 0x0000007132717221 */ /* 0x000fce0000010100 */
[----:B------:R-:W1:Y:S01]  /*29e0*/  MUFU.EX2 R29, R29 ;  /* 0x0000001d001d7308 */ /* 0x000e620000000800 */
[----:B------:R-:W-:Y:S01]  /*29f0*/  FMUL.FTZ R113, R2, R113 ;  /* 0x0000007102717220 */ /* 0x000fe20000410000 */
[----:B------:R-:W-:-:S03]  /*2a00*/  FADD.FTZ R122, -R50, R122 ;  /* 0x0000007a327a7221 */ /* 0x000fc60000010100 */
[C---:B------:R-:W-:Y:S01]  /*2a10*/  FFMA.FTZ R28, R3.reuse, R113, R125 ;  /* 0x00000071031c7223 */ /* 0x040fe2000001007d */
[----:B------:R-:W-:Y:S01]  /*2a20*/  FMUL.FTZ R122, R2, R122 ;  /* 0x0000007a027a7220 */ /* 0x000fe20000410000 */
[----:B------:R-:W-:Y:S01]  /*2a30*/  FADD.FTZ R120, -R50, R120 ;  /* 0x0000007832787221 */ /* 0x000fe20000010100 */
[----:B------:R-:W1:Y:S01]  /*2a40*/  MUFU.RCP R14, R14 ;  /* 0x0000000e000e7308 */ /* 0x000e620000001000 */
[----:B------:R-:W-:Y:S01]  /*2a50*/  FMUL.FTZ R93, R28, -1.4426950216293334961 ;  /* 0xbfb8aa3b1c5d7820 */ /* 0x000fe20000410000 */
[----:B------:R-:W-:Y:S01]  /*2a60*/  FFMA.FTZ R57, R0, R122, R51 ;  /* 0x0000007a00397223 */ /* 0x000fe20000010033 */
[----:B0-----:R-:W-:Y:S01]  /*2a70*/  FADD.FTZ R46, R46, 1 ;  /* 0x3f8000002e2e7421 */ /* 0x001fe20000010000 */
[----:B------:R-:W-:Y:S01]  /*2a80*/  FFMA.FTZ R71, R3, R121, R125 ;  /* 0x0000007903477223 */ /* 0x000fe2000001007d */
[----:B------:R-:W-:Y:S01]  /*2a90*/  FMUL.FTZ R120, R2, R120 ;  /* 0x0000007802787220 */ /* 0x000fe20000410000 */
[----:B-1----:R-:W-:Y:S02]  /*2aa0*/  FADD.FTZ R95, R29, 1 ;  /* 0x3f8000001d5f7421 */ /* 0x002fe40000010000 */
[----:B------:R-:W-:Y:S01]  /*2ab0*/  MUFU.EX2 R84, R93 ;  /* 0x0000005d00547308 */ /* 0x000fe20000000800 */
[----:B------:R-:W-:-:S02]  /*2ac0*/  HADD2.F32 R48, -RZ, R11.H0_H0 ;  /* 0x2000000bff307230 */ /* 0x000fc40000004100 */
[----:B------:R-:W-:Y:S01]  /*2ad0*/  FMUL.FTZ R86, R57, -1.4426950216293334961 ;  /* 0xbfb8aa3b39567820 */ /* 0x000fe20000410000 */
[----:B------:R-:W-:Y:S02]  /*2ae0*/  HADD2.F32 R11, -RZ, R11.H1_H1 ;  /* 0x3000000bff0b7230 */ /* 0x000fe40000004100 */
[----:B------:R-:W-:Y:S01]  /*2af0*/  FMUL.FTZ R88, R71, -1.4426950216293334961 ;  /* 0xbfb8aa3b47587820 */ /* 0x000fe20000410000 */
[----:B------:R-:W-:Y:S01]  /*2b00*/  FFMA.FTZ R67, R4, R120, R65 ;  /* 0x0000007804437223 */ /* 0x000fe20000010041 */
[----:B------:R-:W0:Y:S01]  /*2b10*/  MUFU.RCP R15, R15 ;  /* 0x0000000f000f7308 */ /* 0x000e220000001000 */
[----:B------:R-:W-:Y:S02]  /*2b20*/  FADD.FTZ R111, -R50, R11 ;  /* 0x0000000b326f7221 */ /* 0x000fe40000010100 */
[----:B------:R-:W-:-:S05]  /*2b30*/  FMUL.FTZ R56, R67, -1.4426950216293334961 ;  /* 0xbfb8aa3b43387820 */ /* 0x000fca0000410000 */
[----:B------:R1:W0:Y:S01]  /*2b40*/  MUFU.RCP R93, R46 ;  /* 0x0000002e005d7308 */ /* 0x0002220000001000 */
[----:B------:R-:W-:-:S07]  /*2b50*/  HADD2.F32 R11, -RZ, R12.H1_H1 ;  /* 0x3000000cff0b7230 */ /* 0x000fce0000004100 */
[----:B------:R-:W0:Y:S01]  /*2b60*/  MUFU.RCP R95, R95 ;  /* 0x0000005f005f7308 */ /* 0x000e220000001000 */
[----:B------:R-:W-:Y:S01]  /*2b70*/  FMUL.FTZ R96, R96, R45 ;  /* 0x0000002d60607220 */ /* 0x000fe20000410000 */
[----:B-1----:R-:W-:Y:S02]  /*2b80*/  HADD2.F32 R46, -RZ, R12.H0_H0 ;  /* 0x2000000cff2e7230 */ /* 0x002fe40000004100 */
[----:B------:R-:W-:-:S04]  /*2b90*/  FMUL.FTZ R11, R11, R94 ;  /* 0x0000005e0b0b7220 */ /* 0x000fc80000410000 */
[----:B------:R-:W1:Y:S01]  /*2ba0*/  MUFU.EX2 R86, R86 ;  /* 0x0000005600567308 */ /* 0x000e620000000800 */
[----:B------:R-:W-:Y:S02]  /*2bb0*/  HADD2.F32 R12, -RZ, R13.H0_H0 ;  /* 0x2000000dff0c7230 */ /* 0x000fe40000004100 */
[----:B------:R-:W-:-:S05]  /*2bc0*/  FADD.FTZ R94, -R14, 1 ;  /* 0x3f8000000e5e7421 */ /* 0x000fca0000010100 */
[----:B------:R-:W1:Y:S01]  /*2bd0*/  MUFU.EX2 R88, R88 ;  /* 0x0000005800587308 */ /* 0x000e620000000800 */
[----:B------:R-:W-:Y:S01]  /*2be0*/  FMUL.FTZ R74, R74, R96 ;  /* 0x000000604a4a7220 */ /* 0x000fe20000410000 */
[----:B------:R-:W-:Y:S01]  /*2bf0*/  FFMA.FTZ R89, R89, R94, 1 ;  /* 0x3f80000059597423 */ /* 0x000fe2000001005e */
[----:B0-----:R-:W-:-:S05]  /*2c00*/  FADD.FTZ R96, -R15, 1 ;  /* 0x3f8000000f607421 */ /* 0x001fca0000010100 */
[----:B------:R-:W0:Y:S01]  /*2c10*/  MUFU.EX2 R56, R56 ;  /* 0x0000003800387308 */ /* 0x000e220000000800 */
[----:B------:R-:W-:Y:S01]  /*2c20*/  FMUL.FTZ R12, R12, R90 ;  /* 0x0000005a0c0c7220 */ /* 0x000fe20000410000 */
[----:B------:R-:W-:Y:S01]  /*2c30*/  FADD.FTZ R94, -R93, 1 ;  /* 0x3f8000005d5e7421 */ /* 0x000fe20000010100 */
[----:B------:R-:W-:Y:S01]  /*2c40*/  FADD.FTZ R90, -R95, 1 ;  /* 0x3f8000005f5a7421 */ /* 0x000fe20000010100 */
[----:B------:R-:W-:Y:S02]  /*2c50*/  FFMA.FTZ R40, R40, R96, 1 ;  /* 0x3f80000028287423 */ /* 0x000fe40000010060 */
[----:B------:R-:W-:Y:S01]  /*2c60*/  FFMA.FTZ R94, R41, R94, 1 ;  /* 0x3f800000295e7423 */ /* 0x000fe2000001005e */
[----:B------:R-:W-:Y:S01]  /*2c70*/  FFMA.FTZ R90, R83, R90, 1 ;  /* 0x3f800000535a7423 */ /* 0x000fe2000001005a */
[--C-:B------:R-:W-:Y:S02]  /*2c80*/  HADD2.F32 R41, -RZ, R18.reuse.H0_H0 ;  /* 0x20000012ff297230 */ /* 0x100fe40000004100 */
[----:B-1----:R-:W-:Y:S01]  /*2c90*/  FADD.FTZ R83, R86, 1 ;  /* 0x3f80000056537421 */ /* 0x002fe20000010000 */
[----:B------:R-:W-:-:S02]  /*2ca0*/  HADD2.F32 R18, -RZ, R18.H1_H1 ;  /* 0x30000012ff127230 */ /* 0x000fc40000004100 */
[----:B------:R-:W-:Y:S01]  /*2cb0*/  FMUL.FTZ R15, R15, R40 ;  /* 0x000000280f0f7220 */ /* 0x000fe20000410000 */
[----:B------:R-:W-:Y:S01]  /*2cc0*/  FADD.FTZ R88, R88, 1 ;  /* 0x3f80000058587421 */ /* 0x000fe20000010000 */
[----:B------:R-:W-:Y:S02]  /*2cd0*/  FADD.FTZ R48, -R50, R48 ;  /* 0x0000003032307221 */ /* 0x000fe40000010100 */
[----:B------:R-:W-:Y:S01]  /*2ce0*/  FMUL.FTZ R15, R18, R15 ;  /* 0x0000000f120f7220 */ /* 0x000fe20000410000 */
[----:B------:R-:W1:Y:S01]  /*2cf0*/  MUFU.RCP R83, R83 ;  /* 0x0000005300537308 */ /* 0x000e620000001000 */
[----:B0-----:R-:W-:Y:S01]  /*2d00*/  FADD.FTZ R86, R56, 1 ;  /* 0x3f80000038567421 */ /* 0x001fe20000010000 */
[----:B------:R-:W-:Y:S01]  /*2d10*/  FMUL.FTZ R112, R2, R48 ;  /* 0x0000003002707220 */ /* 0x000fe20000410000 */
[--C-:B------:R-:W-:Y:S02]  /*2d20*/  HADD2.F32 R48, -RZ, R16.reuse.H0_H0 ;  /* 0x20000010ff307230 */ /* 0x100fe40000004100 */
[----:B------:R-:W-:-:S03]  /*2d30*/  HADD2.F32 R109, -RZ, R16.H1_H1 ;  /* 0x30000010ff6d7230 */ /* 0x000fc60000004100 */
[----:B------:R-:W0:Y:S01]  /*2d40*/  MUFU.RCP R18, R88 ;  /* 0x0000005800127308 */ /* 0x000e220000001000 */
[--C-:B------:R-:W-:Y:S02]  /*2d50*/  HADD2.F32 R16, -RZ, R19.reuse.H0_H0 ;  /* 0x20000013ff107230 */ /* 0x100fe40000004100 */
[----:B------:R-:W-:Y:S02]  /*2d60*/  HADD2.F32 R56, -RZ, R19.H1_H1 ;  /* 0x30000013ff387230 */ /* 0x000fe40000004100 */
[----:B------:R-:W-:-:S03]  /*2d70*/  FMUL.FTZ R14, R14, R89 ;  /* 0x000000590e0e7220 */ /* 0x000fc60000410000 */
[----:B------:R1:W0:Y:S01]  /*2d80*/  MUFU.RCP R19, R86 ;  /* 0x0000005600137308 */ /* 0x0002220000001000 */
[----:B------:R-:W-:Y:S01]  /*2d90*/  FMUL.FTZ R118, R2, R118 ;  /* 0x0000007602767220 */ /* 0x000fe20000410000 */
[----:B------:R-:W-:Y:S01]  /*2da0*/  IADD3 R40, P3, R59, UR28, RZ ;  /* 0x0000001c3b287c10 */ /* 0x000fe2000ff7e0ff */
[----:B------:R-:W-:Y:S01]  /*2db0*/  FMUL.FTZ R95, R95, R90 ;  /* 0x0000005a5f5f7220 */ /* 0x000fe20000410000 */
[----:B------:R-:W-:Y:S01]  /*2dc0*/  FMUL.FTZ R14, R41, R14 ;  /* 0x0000000e290e7220 */ /* 0x000fe20000410000 */
[----:B------:R-:W-:Y:S01]  /*2dd0*/  FFMA.FTZ R53, R0, R118, R51 ;  /* 0x0000007600357223 */ /* 0x000fe20000010033 */
[----:B------:R-:W-:Y:S01]  /*2de0*/  FMUL.FTZ R93, R93, R94 ;  /* 0x0000005e5d5d7220 */ /* 0x000fe20000410000 */
[----:B-1----:R-:W-:Y:S01]  /*2df0*/  HADD2.F32 R86, -RZ, R17.H1_H1 ;  /* 0x30000011ff567230 */ /* 0x002fe20000004100 */
[----:B------:R-:W-:Y:S01]  /*2e00*/  IADD3.X R41, R58, UR29, RZ, P3, !PT ;  /* 0x0000001d3a297c10 */ /* 0x000fe20009ffe4ff */
[----:B------:R-:W-:Y:S01]  /*2e10*/  FADD.FTZ R90, R55, 1 ;  /* 0x3f800000375a7421 */ /* 0x000fe20000010000 */
[----:B------:R-:W-:-:S02]  /*2e20*/  FFMA.FTZ R45, R3, R117, R125 ;  /* 0x00000075032d7223 */ /* 0x000fc4000001007d */
[----:B------:R-:W-:Y:S01]  /*2e30*/  FADD.FTZ R86, -R50, R86 ;  /* 0x0000005632567221 */ /* 0x000fe20000010100 */
[----:B------:R-:W-:Y:S01]  /*2e40*/  FMUL.FTZ R54, R53, -1.4426950216293334961 ;  /* 0xbfb8aa3b35367820 */ /* 0x000fe20000410000 */
[----:B------:R-:W-:Y:S01]  /*2e50*/  FMUL.FTZ R16, R16, R93 ;  /* 0x0000005d10107220 */ /* 0x000fe20000410000 */
[----:B------:R-:W-:Y:S01]  /*2e60*/  STL [R1+0x164], R123 ;  /* 0x0001647b01007387 */ /* 0x000fe20000100800 */
[----:B------:R-:W-:Y:S01]  /*2e70*/  FADD.FTZ R94, -R83, 1 ;  /* 0x3f800000535e7421 */ /* 0x000fe20000010100 */
[----:B0-----:R-:W-:Y:S01]  /*2e80*/  FADD.FTZ R93, -R18, 1 ;  /* 0x3f800000125d7421 */ /* 0x001fe20000010100 */
[----:B------:R-:W-:Y:S01]  /*2e90*/  FMUL.FTZ R52, R45, -1.4426950216293334961 ;  /* 0xbfb8aa3b2d347820 */ /* 0x000fe20000410000 */
[----:B------:R-:W-:Y:S01]  /*2ea0*/  STL [R1+0x168], R122 ;  /* 0x0001687a01007387 */ /* 0x000fe20000100800 */
[----:B------:R-:W0:Y:S01]  /*2eb0*/  MUFU.RCP R90, R90 ;  /* 0x0000005a005a7308 */ /* 0x000e220000001000 */
[----:B------:R-:W-:Y:S02]  /*2ec0*/  FMUL.FTZ R107, R2, R86 ;  /* 0x00000056026b7220 */ /* 0x000fe40000410000 */
[----:B------:R-:W4:Y:S01]  /*2ed0*/  LDG.E.64.CONSTANT R40, desc[UR18][R40.64] ;  /* 0x0000001228287981 */ /* 0x000f22000c1e9b00 */
[----:B------:R-:W-:Y:S01]  /*2ee0*/  FFMA.FTZ R94, R57, R94, 1 ;  /* 0x3f800000395e7423 */ /* 0x000fe2000001005e */
[----:B------:R-:W-:-:S02]  /*2ef0*/  FFMA.FTZ R93, R71, R93, 1 ;  /* 0x3f800000475d7423 */ /* 0x000fc4000001005d */
[----:B------:R-:W-:Y:S01]  /*2f00*/  STL [R1+0x88], R62 ;  /* 0x0000883e01007387 */ /* 0x000fe20000100800 */
[----:B------:R-:W-:Y:S01]  /*2f10*/  FADD.FTZ R86, -R19, 1 ;  /* 0x3f80000013567421 */ /* 0x000fe20000010100 */
[----:B------:R-:W1:Y:S02]  /*2f20*/  MUFU.EX2 R54, R54 ;  /* 0x0000003600367308 */ /* 0x000e640000000800 */
[----:B------:R-:W-:Y:S01]  /*2f30*/  STL [R1+0x84], R103 ;  /* 0x0000846701007387 */ /* 0x000fe20000100800 */
[----:B------:R-:W-:Y:S01]  /*2f40*/  FFMA.FTZ R57, R5, R107, R64 ;  /* 0x0000006b05397223 */ /* 0x000fe20000010040 */
[----:B------:R-:W-:Y:S02]  /*2f50*/  IADD3.X R71, RZ, R34, RZ, P2, !PT ;  /* 0x00000022ff477210 */ /* 0x000fe400017fe4ff */
[----:B------:R3:W-:Y:S01]  /*2f60*/  STL [R1+0x80], R58 ;  /* 0x0000803a01007387 */ /* 0x0007e20000100800 */
[----:B------:R-:W-:Y:S01]  /*2f70*/  FFMA.FTZ R86, R67, R86, 1 ;  /* 0x3f80000043567423 */ /* 0x000fe20000010056 */
[----:B------:R-:W1:Y:S02]  /*2f80*/  MUFU.EX2 R52, R52 ;  /* 0x0000003400347308 */ /* 0x000e640000000800 */
[----:B------:R0:W-:Y:S01]  /*2f90*/  STL [R1+0x7c], R59 ;  /* 0x00007c3b01007387 */ /* 0x0001e20000100800 */
[----:B------:R-:W-:Y:S01]  /*2fa0*/  FMUL.FTZ R67, R57, -1.4426950216293334961 ;  /* 0xbfb8aa3b39437820 */ /* 0x000fe20000410000 */
[----:B---3--:R-:W-:-:S02]  /*2fb0*/  SHF.L.U64.HI R58, R66, 0x1, R71 ;  /* 0x00000001423a7819 */ /* 0x008fc40000010247 */
[----:B0-----:R-:W-:Y:S02]  /*2fc0*/  SHF.L.U32 R59, R66, 0x1, RZ ;  /* 0x00000001423b7819 */ /* 0x001fe400000006ff */
[----:B------:R0:W-:Y:S02]  /*2fd0*/  MUFU.EX2 R71, R67 ;  /* 0x0000004300477308 */ /* 0x0001e40000000800 */
[----:B------:R-:W-:Y:S01]  /*2fe0*/  IADD3 R66, P2, R59, UR26, RZ ;  /* 0x0000001a3b427c10 */ /* 0x000fe2000ff5e0ff */
[----:B------:R-:W-:Y:S02]  /*2ff0*/  HADD2.F32 R88, -RZ, R17.H0_H0 ;  /* 0x20000011ff587230 */ /* 0x000fe40000004100 */
[----:B------:R-:W-:Y:S01]  /*3000*/  FMUL.FTZ R86, R19, R86 ;  /* 0x0000005613567220 */ /* 0x000fe20000410000 */
[----:B------:R-:W-:Y:S01]  /*3010*/  FMUL.FTZ R17, R56, R95 ;  /* 0x0000005f38117220 */ /* 0x000fe20000410000 */
[----:B0-----:R-:W-:Y:S01]  /*3020*/  IADD3.X R67, R58, UR27, RZ, P2, !PT ;  /* 0x0000001b3a437c10 */ /* 0x001fe200097fe4ff */
[----:B------:R-:W-:-:S02]  /*3030*/  HADD2.F32 R19, -RZ, R22.H0_H0 ;  /* 0x20000016ff137230 */ /* 0x000fc40000004100 */
[----:B------:R-:W-:Y:S01]  /*3040*/  FADD.FTZ R95, -R90, 1 ;  /* 0x3f8000005a5f7421 */ /* 0x000fe20000010100 */
[----:B------:R-:W-:Y:S02]  /*3050*/  HADD2.F32 R105, -RZ, R22.H1_H1 ;  /* 0x30000016ff697230 */ /* 0x000fe40000004100 */
[----:B------:R-:W-:Y:S01]  /*3060*/  FADD.FTZ R22, R43, 1 ;  /* 0x3f8000002b167421 */ /* 0x000fe20000010000 */
[----:B------:R-:W3:Y:S01]  /*3070*/  LDG.E.64.CONSTANT R66, desc[UR18][R66.64] ;  /* 0x0000001242427981 */ /* 0x000ee2000c1e9b00 */
[----:B------:R-:W-:Y:S01]  /*3080*/  FFMA.FTZ R68, R68, R95, 1 ;  /* 0x3f80000044447423 */ /* 0x000fe2000001005f */
[----:B-1----:R-:W-:Y:S01]  /*3090*/  FADD.FTZ R54, R54, 1 ;  /* 0x3f80000036367421 */ /* 0x002fe20000010000 */
[----:B------:R-:W-:Y:S01]  /*30a0*/  FMUL.FTZ R94, R83, R94 ;  /* 0x0000005e535e7220 */ /* 0x000fe20000410000 */
[----:B------:R-:W-:Y:S01]  /*30b0*/  FADD.FTZ R52, R52, 1 ;  /* 0x3f80000034347421 */ /* 0x000fe20000010000 */
[----:B------:R-:W0:Y:S01]  /*30c0*/  MUFU.RCP R22, R22 ;  /* 0x0000001600167308 */ /* 0x000e220000001000 */
[----:B------:R-:W-:Y:S01]  /*30d0*/  FMUL.FTZ R83, R18, R93 ;  /* 0x0000005d12537220 */ /* 0x000fe20000410000 */
[----:B------:R-:W-:-:S06]  /*30e0*/  FMUL.FTZ R115, R2, R115 ;  /* 0x0000007302737220 */ /* 0x000fcc0000410000 */
[----:B------:R1:W-:Y:S01]  /*30f0*/  MUFU.RCP R93, R54 ;  /* 0x00000036005d7308 */ /* 0x0003e20000001000 */
[----:B------:R-:W-:Y:S01]  /*3100*/  FFMA.FTZ R87, R5, R115, R64 ;  /* 0x0000007305577223 */ /* 0x000fe20000010040 */
[----:B-1----:R-:W-:-:S06]  /*3110*/  FMUL.FTZ R54, R90, R68 ;  /* 0x000000445a367220 */ /* 0x002fcc0000410000 */
[----:B------:R-:W1:Y:S01]  /*3120*/  MUFU.RCP R68, R52 ;  /* 0x0000003400447308 */ /* 0x000e620000001000 */
[----:B------:R-:W-:Y:S01]  /*3130*/  FMUL.FTZ R42, R87, -1.4426950216293334961 ;  /* 0xbfb8aa3b572a7820 */ /* 0x000fe20000410000 */
[----:B0-----:R-:W-:Y:S01]  /*3140*/  FADD.FTZ R95, -R22, 1 ;  /* 0x3f800000165f7421 */ /* 0x001fe20000010100 */
[----:B------:R-:W-:-:S05]  /*3150*/  HADD2.F32 R104, -RZ, R23.H0_H0 ;  /* 0x20000017ff687230 */ /* 0x000fca0000004100 */
[----:B------:R-:W0:Y:S01]  /*3160*/  MUFU.EX2 R42, R42 ;  /* 0x0000002a002a7308 */ /* 0x000e220000000800 */
[----:B------:R-:W-:Y:S02]  /*3170*/  HADD2.F32 R103, -RZ, R23.H1_H1 ;  /* 0x30000017ff677230 */ /* 0x000fe40000004100 */
[----:B------:R-:W-:Y:S01]  /*3180*/  FFMA.FTZ R95, R44, R95, 1 ;  /* 0x3f8000002c5f7423 */ /* 0x000fe2000001005f */
[----:B------:R-:W-:Y:S01]  /*3190*/  IADD3 R44, P2, R61, UR28, RZ ;  /* 0x0000001c3d2c7c10 */ /* 0x000fe2000ff5e0ff */
[----:B-1----:R-:W-:-:S04]  /*31a0*/  FADD.FTZ R23, -R68, 1 ;  /* 0x3f80000044177421 */ /* 0x002fc80000010100 */
[----:B------:R-:W-:Y:S01]  /*31b0*/  FFMA.FTZ R23, R45, R23, 1 ;  /* 0x3f8000002d177423 */ /* 0x000fe20000010017 */
[----:B------:R-:W-:Y:S01]  /*31c0*/  IADD3.X R45, R60, UR29, RZ, P2, !PT ;  /* 0x0000001d3c2d7c10 */ /* 0x000fe200097fe4ff */
[----:B------:R-:W-:Y:S02]  /*31d0*/  HADD2.F32 R18, -RZ, R20.H0_H0 ;  /* 0x20000014ff127230 */ /* 0x000fe40000004100 */
[----:B0-----:R-:W-:-:S03]  /*31e0*/  FADD.FTZ R42, R42, 1 ;  /* 0x3f8000002a2a7421 */ /* 0x001fc60000010000 */
[----:B------:R-:W3:Y:S01]  /*31f0*/  LDG.E.64.CONSTANT R44, desc[UR18][R44.64] ;  /* 0x000000122c2c7981 */ /* 0x000ee2000c1e9b00 */
[----:B------:R-:W-:Y:S02]  /*3200*/  FMUL.FTZ R18, R18, R94 ;  /* 0x0000005e12127220 */ /* 0x000fe40000410000 */
[----:B------:R-:W0:Y:S01]  /*3210*/  MUFU.RCP R94, R42 ;  /* 0x0000002a005e7308 */ /* 0x000e220000001000 */
[----:B------:R-:W-:Y:S01]  /*3220*/  FMUL.FTZ R111, R2, R111 ;  /* 0x0000006f026f7220 */ /* 0x000fe20000410000 */
[----:B------:R-:W-:Y:S01]  /*3230*/  FADD.FTZ R106, -R50, R19 ;  /* 0x00000013326a7221 */ /* 0x000fe20000010100 */
[----:B------:R-:W-:Y:S02]  /*3240*/  HADD2.F32 R19, -RZ, R20.H1_H1 ;  /* 0x30000014ff137230 */ /* 0x000fe40000004100 */
[----:B------:R-:W-:Y:S01]  /*3250*/  FFMA.FTZ R29, R4, R112, R65 ;  /* 0x00000070041d7223 */ /* 0x000fe20000010041 */
[----:B------:R-:W-:Y:S01]  /*3260*/  FFMA.FTZ R49, R5, R111, R64 ;  /* 0x0000006f05317223 */ /* 0x000fe20000010040 */
[----:B------:R-:W-:-:S02]  /*3270*/  HADD2.F32 R20, -RZ, R21.H0_H0 ;  /* 0x20000015ff147230 */ /* 0x000fc40000004100 */
[----:B------:R-:W-:Y:S01]  /*3280*/  FMUL.FTZ R95, R22, R95 ;  /* 0x0000005f165f7220 */ /* 0x000fe20000410000 */
[----:B------:R-:W-:Y:S02]  /*3290*/  HADD2.F32 R21, -RZ, R21.H1_H1 ;  /* 0x30000015ff157230 */ /* 0x000fe40000004100 */
[----:B------:R-:W-:Y:S01]  /*32a0*/  FMUL.FTZ R19, R19, R83 ;  /* 0x0000005313137220 */ /* 0x000fe20000410000 */
[----:B------:R-:W-:Y:S01]  /*32b0*/  FMUL.FTZ R10, R46, R10 ;  /* 0x0000000a2e0a7220 */ /* 0x000fe20000410000 */
[----:B------:R-:W-:Y:S01]  /*32c0*/  FADD.FTZ R83, -R93, 1 ;  /* 0x3f8000005d537421 */ /* 0x000fe20000010100 */
[----:B------:R-:W-:Y:S01]  /*32d0*/  FMUL.FTZ R91, R29, -1.4426950216293334961 ;  /* 0xbfb8aa3b1d5b7820 */ /* 0x000fe20000410000 */
[----:B------:R-:W-:Y:S01]  /*32e0*/  FMUL.FTZ R46, R49, -1.4426950216293334961 ;  /* 0xbfb8aa3b312e7820 */ /* 0x000fe20000410000 */
[----:B------:R-:W-:Y:S01]  /*32f0*/  FADD.FTZ R85, R85, 1 ;  /* 0x3f80000055557421 */ /* 0x000fe20000010000 */
[----:B0-----:R-:W-:Y:S01]  /*3300*/  FADD.FTZ R22, -R94, 1 ;  /* 0x3f8000005e167421 */ /* 0x001fe20000010100 */
[----:B------:R-:W-:Y:S01]  /*3310*/  FADD.FTZ R48, -R50, R48 ;  /* 0x0000003032307221 */ /* 0x000fe20000010100 */
[----:B------:R-:W-:-:S02]  /*3320*/  FMUL.FTZ R21, R21, R54 ;  /* 0x0000003615157220 */ /* 0x000fc40000410000 */
[----:B------:R-:W-:Y:S01]  /*3330*/  FFMA.FTZ R22, R87, R22, 1 ;  /* 0x3f80000057167423 */ /* 0x000fe20000010016 */
[----:B------:R-:W-:Y:S01]  /*3340*/  FFMA.FTZ R54, R53, R83, 1 ;  /* 0x3f80000035367423 */ /* 0x000fe20000010053 */
[----:B------:R-:W0:Y:S01]  /*3350*/  MUFU.EX2 R91, R91 ;  /* 0x0000005b005b7308 */ /* 0x000e220000000800 */
[----:B------:R-:W-:Y:S01]  /*3360*/  FMUL.FTZ R110, R2, R48 ;  /* 0x00000030026e7220 */ /* 0x000fe20000410000 */
[----:B------:R-:W-:Y:S01]  /*3370*/  FMUL.FTZ R94, R94, R22 ;  /* 0x000000165e5e7220 */ /* 0x000fe20000410000 */
[----:B------:R-:W-:Y:S01]  /*3380*/  FADD.FTZ R109, -R50, R109 ;  /* 0x0000006d326d7221 */ /* 0x000fe20000010100 */
[----:B------:R-:W-:Y:S02]  /*3390*/  HADD2.F32 R22, -RZ, R24.H0_H0 ;  /* 0x20000018ff167230 */ /* 0x000fe40000004100 */
[----:B------:R-:W-:Y:S01]  /*33a0*/  FMUL.FTZ R93, R93, R54 ;  /* 0x000000365d5d7220 */ /* 0x000fe20000410000 */
[----:B------:R-:W-:Y:S01]  /*33b0*/  HADD2.F32 R13, -RZ, R13.H1_H1 ;  /* 0x3000000dff0d7230 */ /* 0x000fe20000004100 */
[----:B------:R-:W1:Y:S01]  /*33c0*/  MUFU.EX2 R46, R46 ;  /* 0x0000002e002e7308 */ /* 0x000e620000000800 */
[----:B------:R-:W-:Y:S01]  /*33d0*/  FFMA.FTZ R48, R0, R110, R51 ;  /* 0x0000006e00307223 */ /* 0x000fe20000010033 */
[----:B------:R-:W-:Y:S01]  /*33e0*/  FMUL.FTZ R109, R2, R109 ;  /* 0x0000006d026d7220 */ /* 0x000fe20000410000 */
[----:B------:R-:W-:-:S05]  /*33f0*/  FMUL.FTZ R22, R22, R93 ;  /* 0x0000005d16167220 */ /* 0x000fca0000410000 */
[----:B------:R-:W2:Y:S01]  /*3400*/  MUFU.RCP R85, R85 ;  /* 0x0000005500557308 */ /* 0x000ea20000001000 */
[----:B------:R-:W-:Y:S02]  /*3410*/  HADD2.F32 R93, -RZ, R24.H1_H1 ;  /* 0x30000018ff5d7230 */ /* 0x000fe40000004100 */
[----:B------:R-:W-:Y:S01]  /*3420*/  FMUL.FTZ R13, R13, R92 ;  /* 0x0000005c0d0d7220 */ /* 0x000fe20000410000 */
[----:B------:R-:W-:Y:S01]  /*3430*/  FADD.FTZ R88, -R50, R88 ;  /* 0x0000005832587221 */ /* 0x000fe20000010100 */
[----:B------:R-:W-:Y:S01]  /*3440*/  FMUL.FTZ R23, R68, R23 ;  /* 0x0000001744177220 */ /* 0x000fe20000410000 */
[----:B------:R-:W-:Y:S01]  /*3450*/  FMUL.FTZ R92, R48, -1.4426950216293334961 ;  /* 0xbfb8aa3b305c7820 */ /* 0x000fe20000410000 */
[----:B------:R-:W-:Y:S01]  /*3460*/  FFMA.FTZ R55, R3, R109, R125 ;  /* 0x0000006d03377223 */ /* 0x000fe2000001007d */
[----:B------:R-:W-:Y:S01]  /*3470*/  FMUL.FTZ R108, R2, R88 ;  /* 0x00000058026c7220 */ /* 0x000fe20000410000 */
[----:B------:R-:W-:Y:S01]  /*3480*/  FMUL.FTZ R23, R93, R23 ;  /* 0x000000175d177220 */ /* 0x000fe20000410000 */
[----:B------:R1:W-:Y:S01]  /*3490*/  STL [R1+0x78], R60 ;  /* 0x0000783c01007387 */ /* 0x0003e20000100800 */
[----:B------:R-:W-:Y:S01]  /*34a0*/  FMUL.FTZ R88, R55, -1.4426950216293334961 ;  /* 0xbfb8aa3b37587820 */ /* 0x000fe20000410000 */
[----:B------:R-:W-:Y:S01]  /*34b0*/  FADD.FTZ R84, R84, 1 ;  /* 0x3f80000054547421 */ /* 0x000fe20000010000 */
[----:B------:R-:W-:Y:S01]  /*34c0*/  IADD3.X R93, RZ, R34, RZ, P1, !PT ;  /* 0x00000022ff5d7210 */ /* 0x000fe20000ffe4ff */
[----:B------:R2:W-:Y:S01]  /*34d0*/  STL [R1+0x74], R61 ;  /* 0x0000743d01007387 */ /* 0x0005e20000100800 */
[----:B------:R-:W2:Y:S01]  /*34e0*/  MUFU.EX2 R92, R92 ;  /* 0x0000005c005c7308 */ /* 0x000ea20000000800 */
[----:B------:R-:W-:Y:S01]  /*34f0*/  FFMA.FTZ R56, R4, R108, R65 ;  /* 0x0000006c04387223 */ /* 0x000fe20000010041 */
[----:B0-----:R-:W-:Y:S01]  /*3500*/  FADD.FTZ R91, R91, 1 ;  /* 0x3f8000005b5b7421 */ /* 0x001fe20000010000 */
[C---:B-1----:R-:W-:Y:S01]  /*3510*/  SHF.L.U64.HI R60, R69.reuse, 0x1, R93 ;  /* 0x00000001453c7819 */ /* 0x042fe2000001025d */
[----:B------:R-:W-:Y:S01]  /*3520*/  FADD.FTZ R93, R46, 1 ;  /* 0x3f8000002e5d7421 */ /* 0x000fe20000010000 */
[----:B--2---:R-:W-:Y:S01]  /*3530*/  SHF.L.U32 R61, R69, 0x1, RZ ;  /* 0x00000001453d7819 */ /* 0x004fe200000006ff */
[----:B------:R-:W-:-:S02]  /*3540*/  FADD.FTZ R69, -R85, 1 ;  /* 0x3f80000055457421 */ /* 0x000fc40000010100 */
[----:B------:R-:W-:Y:S01]  /*3550*/  MUFU.EX2 R88, R88 ;  /* 0x0000005800587308 */ /* 0x000fe20000000800 */
[----:B------:R-:W-:Y:S01]  /*3560*/  FMUL.FTZ R89, R56, -1.4426950216293334961 ;  /* 0xbfb8aa3b38597820 */ /* 0x000fe20000410000 */
[----:B------:R-:W-:Y:S01]  /*3570*/  IADD3 R46, P1, R61, UR26, RZ ;  /* 0x0000001a3d2e7c10 */ /* 0x000fe2000ff3e0ff */
[----:B------:R-:W-:-:S05]  /*3580*/  FFMA.FTZ R69, R47, R69, 1 ;  /* 0x3f8000002f457423 */ /* 0x000fca0000010045 */
[----:B------:R-:W0:Y:S01]  /*3590*/  MUFU.RCP R84, R84 ;  /* 0x0000005400547308 */ /* 0x000e220000001000 */
[----:B------:R-:W-:Y:S01]  /*35a0*/  IADD3.X R47, R60, UR27, RZ, P1, !PT ;  /* 0x0000001b3c2f7c10 */ /* 0x000fe20008ffe4ff */
[--C-:B------:R-:W-:Y:S02]  /*35b0*/  HADD2.F32 R24, -RZ, R25.reuse.H0_H0 ;  /* 0x20000019ff187230 */ /* 0x100fe40000004100 */
[----:B------:R-:W-:-:S03]  /*35c0*/  HADD2.F32 R25, -RZ, R25.H1_H1 ;  /* 0x30000019ff197230 */ /* 0x000fc60000004100 */
[----:B------:R-:W2:Y:S01]  /*35d0*/  LDG.E.64.CONSTANT R46, desc[UR18][R46.64] ;  /* 0x000000122e2e7981 */ /* 0x000ea2000c1e9b00 */
[----:B------:R-:W1:Y:S01]  /*35e0*/  MUFU.RCP R91, R91 ;  /* 0x0000005b005b7308 */ /* 0x000e620000001000 */
[----:B------:R-:W-:Y:S01]  /*35f0*/  FMUL.FTZ R25, R25, R94 ;  /* 0x0000005e19197220 */ /* 0x000fe20000410000 */
[----:B------:R-:W-:-:S06]  /*3600*/  FMUL.FTZ R94, R85, R69 ;  /* 0x00000045555e7220 */ /* 0x000fcc0000410000 */
[----:B------:R-:W1:Y:S01]  /*3610*/  MUFU.EX2 R89, R89 ;  /* 0x0000005900597308 */ /* 0x000e620000000800 */
[----:B------:R-:W-:-:S07]  /*3620*/  FADD.FTZ R85, R92, 1 ;  /* 0x3f8000005c557421 */ /* 0x000fce0000010000 */
[----:B------:R-:W1:Y:S01]  /*3630*/  MUFU.RCP R93, R93 ;  /* 0x0000005d005d7308 */ /* 0x000e620000001000 */
[----:B------:R-:W-:Y:S01]  /*3640*/  FADD.FTZ R103, -R50, R103 ;  /* 0x0000006732677221 */ /* 0x000fe20000010100 */
[----:B0-----:R-:W-:Y:S01]  /*3650*/  FADD.FTZ R69, -R84, 1 ;  /* 0x3f80000054457421 */ /* 0x001fe20000010100 */
[----:B------:R-:W-:Y:S01]  /*3660*/  FADD.FTZ R88, R88, 1 ;  /* 0x3f80000058587421 */ /* 0x000fe20000010000 */
[C---:B------:R-:W-:Y:S01]  /*3670*/  FMUL.FTZ R106, R2.reuse, R106 ;  /* 0x0000006a026a7220 */ /* 0x040fe20000410000 */
[----:B------:R-:W-:Y:S01]  /*3680*/  FMUL.FTZ R103, R2, R103 ;  /* 0x0000006702677220 */ /* 0x000fe20000410000 */
[--C-:B------:R-:W-:Y:S02]  /*3690*/  HADD2.F32 R102, -RZ, R30.reuse.H0_H0 ;  /* 0x2000001eff667230 */ /* 0x100fe40000004100 */
[----:B------:R-:W0:Y:S01]  /*36a0*/  MUFU.RCP R85, R85 ;  /* 0x0000005500557308 */ /* 0x000e220000001000 */
[----:B------:R-:W-:Y:S01]  /*36b0*/  FFMA.FTZ R28, R28, R69, 1 ;  /* 0x3f8000001c1c7423 */ /* 0x000fe20000010045 */
[----:B------:R-:W-:Y:S01]  /*36c0*/  FADD.FTZ R105, -R50, R105 ;  /* 0x0000006932697221 */ /* 0x000fe20000010100 */
[----:B-1----:R-:W-:Y:S01]  /*36d0*/  FADD.FTZ R69, -R91, 1 ;  /* 0x3f8000005b457421 */ /* 0x002fe20000010100 */
[----:B------:R-:W-:-:S02]  /*36e0*/  HADD2.F32 R30, -RZ, R30.H1_H1 ;  /* 0x3000001eff1e7230 */ /* 0x000fc40000004100 */
[----:B------:R-:W-:Y:S01]  /*36f0*/  FADD.FTZ R89, R89, 1 ;  /* 0x3f80000059597421 */ /* 0x000fe20000010000 */
[----:B------:R-:W-:Y:S01]  /*3700*/  FFMA.FTZ R43, R0, R106, R51 ;  /* 0x0000006a002b7223 */ /* 0x000fe20000010033 */
[----:B------:R-:W1:Y:S01]  /*3710*/  MUFU.RCP R88, R88 ;  /* 0x0000005800587308 */ /* 0x000e620000001000 */
[----:B------:R-:W-:Y:S01]  /*3720*/  FADD.FTZ R104, -R50, R104 ;  /* 0x0000006832687221 */ /* 0x000fe20000010100 */
[----:B------:R-:W-:Y:S01]  /*3730*/  FFMA.FTZ R54, R5, R103, R64 ;  /* 0x0000006705367223 */ /* 0x000fe20000010040 */
[----:B------:R-:W-:Y:S01]  /*3740*/  FMUL.FTZ R105, R2, R105 ;  /* 0x0000006902697220 */ /* 0x000fe20000410000 */
[----:B------:R-:W-:Y:S01]  /*3750*/  FFMA.FTZ R29, R29, R69, 1 ;  /* 0x3f8000001d1d7423 */ /* 0x000fe20000010045 */
[----:B------:R-:W-:Y:S01]  /*3760*/  FADD.FTZ R69, -R93, 1 ;  /* 0x3f8000005d457421 */ /* 0x000fe20000010100 */
[----:B------:R-:W-:Y:S01]  /*3770*/  FADD.FTZ R101, -R50, R30 ;  /* 0x0000001e32657221 */ /* 0x000fe20000010100 */
[----:B------:R-:W-:Y:S01]  /*3780*/  FMUL.FTZ R90, R43, -1.4426950216293334961 ;  /* 0xbfb8aa3b2b5a7820 */ /* 0x000fe20000410000 */
[----:B------:R0:W1:Y:S01]  /*3790*/  MUFU.RCP R30, R89 ;  /* 0x00000059001e7308 */ /* 0x0000620000001000 */
[----:B------:R-:W-:Y:S01]  /*37a0*/  FMUL.FTZ R104, R2, R104 ;  /* 0x0000006802687220 */ /* 0x000fe20000410000 */
[----:B------:R-:W-:Y:S01]  /*37b0*/  FMUL.FTZ R68, R54, -1.4426950216293334961 ;  /* 0xbfb8aa3b36447820 */ /* 0x000fe20000410000 */
[----:B------:R-:W-:Y:S01]  /*37c0*/  FFMA.FTZ R52, R3, R105, R125 ;  /* 0x0000006903347223 */ /* 0x000fe2000001007d */
[----:B------:R-:W-:Y:S01]  /*37d0*/  FFMA.FTZ R49, R49, R69, 1 ;  /* 0x3f80000031317423 */ /* 0x000fe20000010045 */
[----:B------:R-:W-:Y:S01]  /*37e0*/  FMUL.FTZ R28, R84, R28 ;  /* 0x0000001c541c7220 */ /* 0x000fe20000410000 */
[----:B------:R-:W-:Y:S01]  /*37f0*/  FMUL.FTZ R20, R20, R86 ;  /* 0x0000005614147220 */ /* 0x000fe20000410000 */
[----:B------:R-:W-:Y:S01]  /*3800*/  FMUL.FTZ R29, R91, R29 ;  /* 0x0000001d5b1d7220 */ /* 0x000fe20000410000 */
[----:B0-----:R-:W-:Y:S01]  /*3810*/  HADD2.F32 R89, -RZ, R26.H1_H1 ;  /* 0x3000001aff597230 */ /* 0x001fe20000004100 */
[----:B------:R0:W-:Y:S01]  /*3820*/  MUFU.EX2 R86, R90 ;  /* 0x0000005a00567308 */ /* 0x0001e20000000800 */
[----:B------:R-:W-:Y:S01]  /*3830*/  FFMA.FTZ R53, R4, R104, R65 ;  /* 0x0000006804357223 */ /* 0x000fe20000010041 */
[----:B------:R-:W-:-:S02]  /*3840*/  HADD2.F32 R91, -RZ, R27.H0_H0 ;  /* 0x2000001bff5b7230 */ /* 0x000fc40000004100 */
[----:B------:R-:W-:Y:S01]  /*3850*/  FADD.FTZ R84, R71, 1 ;  /* 0x3f80000047547421 */ /* 0x000fe20000010000 */
[----:B------:R-:W-:Y:S02]  /*3860*/  HADD2.F32 R92, -RZ, R27.H1_H1 ;  /* 0x3000001bff5c7230 */ /* 0x000fe40000004100 */
[----:B------:R-:W-:Y:S01]  /*3870*/  FMUL.FTZ R49, R93, R49 ;  /* 0x000000315d317220 */ /* 0x000fe20000410000 */
[----:B------:R-:W-:Y:S01]  /*3880*/  FMUL.FTZ R27, R89, R28 ;  /* 0x0000001c591b7220 */ /* 0x000fe20000410000 */
[----:B------:R-:W-:Y:S01]  /*3890*/  FADD.FTZ R89, -R85, 1 ;  /* 0x3f80000055597421 */ /* 0x000fe20000010100 */
[----:B------:R-:W1:Y:S01]  /*38a0*/  MUFU.EX2 R68, R68 ;  /* 0x0000004400447308 */ /* 0x000e620000000800 */
[----:B0-----:R-:W-:Y:S01]  /*38b0*/  FMUL.FTZ R90, R52, -1.4426950216293334961 ;  /* 0xbfb8aa3b345a7820 */ /* 0x001fe20000410000 */
[----:B------:R-:W-:Y:S01]  /*38c0*/  FMUL.FTZ R83, R53, -1.4426950216293334961 ;  /* 0xbfb8aa3b35537820 */ /* 0x000fe20000410000 */
[----:B------:R-:W-:Y:S01]  /*38d0*/  FMUL.FTZ R28, R91, R29 ;  /* 0x0000001d5b1c7220 */ /* 0x000fe20000410000 */
[----:B------:R-:W-:Y:S01]  /*38e0*/  FMUL.FTZ R29, R92, R49 ;  /* 0x000000315c1d7220 */ /* 0x000fe20000410000 */
[----:B------:R-:W-:Y:S01]  /*38f0*/  FFMA.FTZ R48, R48, R89, 1 ;  /* 0x3f80000030307423 */ /* 0x000fe20000010059 */
[----:B-1----:R-:W-:-:S02]  /*3900*/  FADD.FTZ R49, -R88, 1 ;  /* 0x3f80000058317421 */ /* 0x002fc40000010100 */
[----:B------:R-:W0:Y:S01]  /*3910*/  MUFU.EX2 R90, R90 ;  /* 0x0000005a005a7308 */ /* 0x000e220000000800 */
[----:B------:R-:W-:Y:S01]  /*3920*/  FMUL.FTZ R85, R85, R48 ;  /* 0x0000003055557220 */ /* 0x000fe20000410000 */
[----:B------:R-:W-:Y:S01]  /*3930*/  FFMA.FTZ R49, R55, R49, 1 ;  /* 0x3f80000037317423 */ /* 0x000fe20000010031 */
[----:B------:R-:W-:Y:S01]  /*3940*/  FADD.FTZ R89, -R30, 1 ;  /* 0x3f8000001e597421 */ /* 0x000fe20000010100 */
[----:B------:R-:W-:-:S04]  /*3950*/  IADD3 R48, P1, R59, UR28, RZ ;  /* 0x0000001c3b307c10 */ /* 0x000fc8000ff3e0ff */
[----:B------:R-:W1:Y:S01]  /*3960*/  MUFU.RCP R84, R84 ;  /* 0x0000005400547308 */ /* 0x000e620000001000 */
[----:B------:R-:W-:Y:S01]  /*3970*/  FADD.FTZ R102, -R50, R102 ;  /* 0x0000006632667221 */ /* 0x000fe20000010100 */
[----:B------:R-:W-:-:S06]  /*3980*/  FMUL.FTZ R88, R88, R49 ;  /* 0x0000003158587220 */ /* 0x000fcc0000410000 */
[----:B------:R-:W1:Y:S01]  /*3990*/  MUFU.EX2 R83, R83 ;  /* 0x0000005300537308 */ /* 0x000e620000000800 */
[----:B------:R-:W-:Y:S01]  /*39a0*/  FFMA.FTZ R89, R56, R89, 1 ;  /* 0x3f80000038597423 */ /* 0x000fe20000010059 */
[----:B------:R-:W-:Y:S01]  /*39b0*/  IADD3.X R49, R58, UR29, RZ, P1, !PT ;  /* 0x0000001d3a317c10 */ /* 0x000fe20008ffe4ff */
[--C-:B------:R-:W-:Y:S02]  /*39c0*/  HADD2.F32 R56, -RZ, R31.reuse.H0_H0 ;  /* 0x2000001fff387230 */ /* 0x100fe40000004100 */
[----:B------:R-:W-:Y:S01]  /*39d0*/  FMUL.FTZ R102, R2, R102 ;  /* 0x0000006602667220 */ /* 0x000fe20000410000 */
[----:B------:R-:W-:Y:S01]  /*39e0*/  FADD.FTZ R68, R68, 1 ;  /* 0x3f80000044447421 */ /* 0x000fe20000010000 */
[----:B------:R-:W-:Y:S01]  /*39f0*/  FADD.FTZ R86, R86, 1 ;  /* 0x3f80000056567421 */ /* 0x000fe20000010000 */
[----:B------:R-:W-:Y:S02]  /*3a00*/  HADD2.F32 R99, -RZ, R31.H1_H1 ;  /* 0x3000001fff637230 */ /* 0x000fe40000004100 */
[----:B------:R-:W-:Y:S01]  /*3a10*/  FFMA.FTZ R42, R0, R102, R51 ;  /* 0x00000066002a7223 */ /* 0x000fe20000010033 */
[----:B------:R-:W-:Y:S01]  /*3a20*/  FADD.FTZ R56, -R50, R56 ;  /* 0x0000003832387221 */ /* 0x000fe20000010100 */
[----:B------:R-:W2:Y:S01]  /*3a30*/  LDG.E.64.CONSTANT R48, desc[UR18][R48.64] ;  /* 0x0000001230307981 */ /* 0x000ea2000c1e9b00 */
[----:B0-----:R-:W-:Y:S01]  /*3a40*/  FADD.FTZ R55, R90, 1 ;  /* 0x3f8000005a377421 */ /* 0x001fe20000010000 */
[----:B-1----:R-:W-:Y:S01]  /*3a50*/  FADD.FTZ R91, -R84, 1 ;  /* 0x3f800000545b7421 */ /* 0x002fe20000010100 */
[----:B------:R-:W0:Y:S01]  /*3a60*/  MUFU.RCP R68, R68 ;  /* 0x0000004400447308 */ /* 0x000e220000001000 */
[----:B------:R-:W-:Y:S01]  /*3a70*/  FMUL.FTZ R87, R42, -1.4426950216293334961 ;  /* 0xbfb8aa3b2a577820 */ /* 0x000fe20000410000 */
[C---:B------:R-:W-:Y:S01]  /*3a80*/  FMUL.FTZ R101, R2.reuse, R101 ;  /* 0x0000006502657220 */ /* 0x040fe20000410000 */
[----:B------:R-:W-:Y:S01]  /*3a90*/  FMUL.FTZ R100, R2, R56 ;  /* 0x0000003802647220 */ /* 0x000fe20000410000 */
[----:B------:R-:W-:Y:S01]  /*3aa0*/  FADD.FTZ R83, R83, 1 ;  /* 0x3f80000053537421 */ /* 0x000fe20000010000 */
[----:B------:R-:W-:Y:S01]  /*3ab0*/  FADD.FTZ R99, -R50, R99 ;  /* 0x0000006332637221 */ /* 0x000fe20000010100 */
[----:B------:R-:W-:-:S02]  /*3ac0*/  HADD2.F32 R71, -RZ, R26.H0_H0 ;  /* 0x2000001aff477230 */ /* 0x000fc40000004100 */
[----:B------:R-:W1:Y:S01]  /*3ad0*/  MUFU.RCP R86, R86 ;  /* 0x0000005600567308 */ /* 0x000e620000001000 */
[----:B------:R-:W-:Y:S01]  /*3ae0*/  FFMA.FTZ R57, R57, R91, 1 ;  /* 0x3f80000039397423 */ /* 0x000fe2000001005b */
[----:B------:R-:W-:Y:S01]  /*3af0*/  FFMA.FTZ R69, R3, R101, R125 ;  /* 0x0000006503457223 */ /* 0x000fe2000001007d */
[----:B------:R-:W-:Y:S01]  /*3b00*/  FFMA.FTZ R56, R4, R100, R65 ;  /* 0x0000006404387223 */ /* 0x000fe20000010041 */
[----:B------:R-:W-:Y:S01]  /*3b10*/  FMUL.FTZ R89, R30, R89 ;  /* 0x000000591e597220 */ /* 0x000fe20000410000 */
[----:B------:R-:W-:Y:S01]  /*3b20*/  FMUL.FTZ R99, R2, R99 ;  /* 0x0000006302637220 */ /* 0x000fe20000410000 */
[--C-:B------:R-:W-:Y:S02]  /*3b30*/  HADD2.F32 R30, -RZ, R32.reuse.H0_H0 ;  /* 0x20000020ff1e7230 */ /* 0x100fe40000004100 */
[----:B------:R-:W4:Y:S01]  /*3b40*/  MUFU.RCP R55, R55 ;  /* 0x0000003700377308 */ /* 0x000f220000001000 */
[----:B------:R-:W-:Y:S01]  /*3b50*/  FMUL.FTZ R26, R71, R94 ;  /* 0x0000005e471a7220 */ /* 0x000fe20000410000 */
[----:B------:R-:W-:Y:S01]  /*3b60*/  FMUL.FTZ R90, R84, R57 ;  /* 0x00000039545a7220 */ /* 0x000fe20000410000 */
[----:B------:R-:W-:Y:S01]  /*3b70*/  FMUL.FTZ R71, R69, -1.4426950216293334961 ;  /* 0xbfb8aa3b45477820 */ /* 0x000fe20000410000 */
[----:B------:R-:W-:Y:S01]  /*3b80*/  FMUL.FTZ R84, R56, -1.4426950216293334961 ;  /* 0xbfb8aa3b38547820 */ /* 0x000fe20000410000 */
[----:B------:R-:W-:-:S03]  /*3b90*/  HADD2.F32 R31, -RZ, R32.H1_H1 ;  /* 0x30000020ff1f7230 */ /* 0x000fc60000004100 */
[----:B------:R-:W4:Y:S01]  /*3ba0*/  MUFU.EX2 R87, R87 ;  /* 0x0000005700577308 */ /* 0x000f220000000800 */
[----:B------:R-:W-:Y:S01]  /*3bb0*/  FFMA.FTZ R57, R5, R99, R64 ;  /* 0x0000006305397223 */ /* 0x000fe20000010040 */
[----:B------:R-:W-:Y:S02]  /*3bc0*/  HADD2.F32 R32, -RZ, R33.H0_H0 ;  /* 0x20000021ff207230 */ /* 0x000fe40000004100 */
[----:B------:R-:W-:-:S04]  /*3bd0*/  FMUL.FTZ R30, R30, R85 ;  /* 0x000000551e1e7220 */ /* 0x000fc80000410000 */
[----:B------:R-:W4:Y:S01]  /*3be0*/  MUFU.RCP R83, R83 ;  /* 0x0000005300537308 */ /* 0x000f220000001000 */
[----:B------:R-:W-:Y:S02]  /*3bf0*/  HADD2.F32 R33, -RZ, R33.H1_H1 ;  /* 0x30000021ff217230 */ /* 0x000fe40000004100 */
[----:B------:R-:W-:Y:S01]  /*3c00*/  FMUL.FTZ R32, R32, R89 ;  /* 0x0000005920207220 */ /* 0x000fe20000410000 */
[----:B0-----:R-:W-:-:S04]  /*3c10*/  FADD.FTZ R89, -R68, 1 ;  /* 0x3f80000044597421 */ /* 0x001fc80000010100 */
[----:B------:R0:W-:Y:S01]  /*3c20*/  MUFU.EX2 R85, R84 ;  /* 0x0000005400557308 */ /* 0x0001e20000000800 */
[----:B------:R-:W-:Y:S01]  /*3c30*/  FMUL.FTZ R31, R31, R88 ;  /* 0x000000581f1f7220 */ /* 0x000fe20000410000 */
[----:B-1----:R-:W-:-:S06]  /*3c40*/  FADD.FTZ R88, -R86, 1 ;  /* 0x3f80000056587421 */ /* 0x002fcc0000010100 */
[----:B------:R-:W1:Y:S01]  /*3c50*/  MUFU.EX2 R71, R71 ;  /* 0x0000004700477308 */ /* 0x000e620000000800 */
[----:B0-----:R-:W-:Y:S01]  /*3c60*/  FMUL.FTZ R84, R57, -1.4426950216293334961 ;  /* 0xbfb8aa3b39547820 */ /* 0x001fe20000410000 */
[----:B------:R-:W-:Y:S01]  /*3c70*/  STL [R1+0x70], R58 ;  /* 0x0000703a01007387 */ /* 0x000fe20000100800 */
[----:B------:R-:W-:Y:S01]  /*3c80*/  FMUL.FTZ R33, R33, R90 ;  /* 0x0000005a21217220 */ /* 0x000fe20000410000 */
[----:B------:R-:W-:Y:S01]  /*3c90*/  FFMA.FTZ R89, R54, R89, 1 ;  /* 0x3f80000036597423 */ /* 0x000fe20000010059 */
[----:B----4-:R-:W-:Y:S01]  /*3ca0*/  FADD.FTZ R90, -R55, 1 ;  /* 0x3f800000375a7421 */ /* 0x010fe20000010100 */
[----:B------:R0:W-:Y:S02]  /*3cb0*/  STL [R1+0x6c], R59 ;  /* 0x00006c3b01007387 */ /* 0x0001e40000100800 */
[----:B------:R-:W4:Y:S01]  /*3cc0*/  MUFU.EX2 R84, R84 ;  /* 0x0000005400547308 */ /* 0x000f220000000800 */
[----:B------:R-:W-:Y:S01]  /*3cd0*/  IADD3.X R54, RZ, R34, RZ, P0, !PT ;  /* 0x00000022ff367210 */ /* 0x000fe200007fe4ff */
[----:B------:R-:W-:Y:S01]  /*3ce0*/  FFMA.FTZ R88, R43, R88, 1 ;  /* 0x3f8000002b587423 */ /* 0x000fe20000010058 */
[----:B------:R-:W-:Y:S01]  /*3cf0*/  FADD.FTZ R43, R87, 1 ;  /* 0x3f800000572b7421 */ /* 0x000fe20000010000 */
[----:B------:R-:W-:Y:S01]  /*3d00*/  FADD.FTZ R87, -R83, 1 ;  /* 0x3f80000053577421 */ /* 0x000fe20000010100 */
[----:B------:R-:W-:Y:S01]  /*3d10*/  FFMA.FTZ R52, R52, R90, 1 ;  /* 0x3f80000034347423 */ /* 0x000fe2000001005a */
[----:B0-----:R-:W-:-:S02]  /*3d20*/  SHF.L.U32 R59, R35, 0x1, RZ ;  /* 0x00000001233b7819 */ /* 0x001fc400000006ff */
[----:B------:R-:W-:Y:S02]  /*3d30*/  SHF.L.U64.HI R58, R35, 0x1, R54 ;  /* 0x00000001233a7819 */ /* 0x000fe40000010236 */
[----:B------:R-:W-:Y:S01]  /*3d40*/  IADD3 R54, P0, R59, UR26, RZ ;  /* 0x0000001a3b367c10 */ /* 0x000fe2000ff1e0ff */
[----:B------:R-:W-:Y:S01]  /*3d50*/  FFMA.FTZ R87, R53, R87, 1 ;  /* 0x3f80000035577423 */ /* 0x000fe20000010057 */
[----:B------:R-:W-:Y:S01]  /*3d60*/  FMUL.FTZ R53, R55, R52 ;  /* 0x0000003437357220 */ /* 0x000fe20000410000 */
[----:B-1----:R-:W-:Y:S01]  /*3d70*/  FADD.FTZ R71, R71, 1 ;  /* 0x3f80000047477421 */ /* 0x002fe20000010000 */
[----:B------:R-:W-:Y:S01]  /*3d80*/  IADD3.X R55, R58, UR27, RZ, P0, !PT ;  /* 0x0000001b3a377c10 */ /* 0x000fe200087fe4ff */
[--C-:B------:R-:W-:Y:S02]  /*3d90*/  HADD2.F32 R35, -RZ, R36.reuse.H0_H0 ;  /* 0x20000024ff237230 */ /* 0x100fe40000004100 */
[----:B------:R-:W-:Y:S01]  /*3da0*/  FMUL.FTZ R34, R86, R88 ;  /* 0x0000005856227220 */ /* 0x000fe20000410000 */
[----:B------:R-:W-:Y:S01]  /*3db0*/  HADD2.F32 R36, -RZ, R36.H1_H1 ;  /* 0x30000024ff247230 */ /* 0x000fe20000004100 */
[----:B------:R-:W0:Y:S01]  /*3dc0*/  MUFU.RCP R52, R71 ;  /* 0x0000004700347308 */ /* 0x000e220000001000 */
[----:B----4-:R-:W-:Y:S01]  /*3dd0*/  FADD.FTZ R84, R84, 1 ;  /* 0x3f80000054547421 */ /* 0x010fe20000010000 */
[----:B------:R-:W4:Y:S01]  /*3de0*/  LDG.E.64.CONSTANT R54, desc[UR18][R54.64] ;  /* 0x0000001236367981 */ /* 0x000f22000c1e9b00 */
[----:B------:R-:W-:Y:S01]  /*3df0*/  FMUL.FTZ R34, R35, R34 ;  /* 0x0000002223227220 */ /* 0x000fe20000410000 */
[----:B------:R-:W-:-:S04]  /*3e00*/  FMUL.FTZ R35, R36, R53 ;  /* 0x0000003524237220 */ /* 0x000fc80000410000 */
[----:B------:R0:W1:Y:S02]  /*3e10*/  MUFU.RCP R53, R84 ;  /* 0x0000005400357308 */ /* 0x0000640000001000 */
[----:B0-----:R-:W-:-:S04]  /*3e20*/  FADD.FTZ R84, -R52, 1 ;  /* 0x3f80000034547421 */ /* 0x001fc80000010100 */
[----:B------:R-:W-:Y:S01]  /*3e30*/  FFMA.FTZ R69, R69, R84, 1 ;  /* 0x3f80000045457423 */ /* 0x000fe20000010054 */
[----:B-1----:R-:W-:Y:S01]  /*3e40*/  FADD.FTZ R84, -R53, 1 ;  /* 0x3f80000035547421 */ /* 0x002fe20000010100 */
[----:B------:R-:W-:-:S03]  /*3e50*/  HADD2.F32 R96, -RZ, R39.H0_H0 ;  /* 0x20000027ff607230 */ /* 0x000fc60000004100 */
[----:B------:R-:W-:Y:S01]  /*3e60*/  FFMA.FTZ R57, R57, R84, 1 ;  /* 0x3f80000039397423 */ /* 0x000fe20000010054 */
[----:B------:R-:W-:Y:S02]  /*3e70*/  HADD2.F32 R84, -RZ, R39.H1_H1 ;  /* 0x30000027ff547230 */ /* 0x000fe40000004100 */
[----:B------:R-:W-:Y:S01]  /*3e80*/  FMUL.FTZ R39, R52, R69 ;  /* 0x0000004534277220 */ /* 0x000fe20000410000 */
[----:B------:R-:W-:Y:S01]  /*3e90*/  IADD3 R52, P0, R61, UR28, RZ ;  /* 0x0000001c3d347c10 */ /* 0x000fe2000ff1e0ff */
[----:B------:R-:W-:-:S03]  /*3ea0*/  FMUL.FTZ R57, R53, R57 ;  /* 0x0000003935397220 */ /* 0x000fc60000410000 */
[----:B------:R-:W-:Y:S01]  /*3eb0*/  IADD3.X R53, R60, UR29, RZ, P0, !PT ;  /* 0x0000001d3c357c10 */ /* 0x000fe200087fe4ff */
[----:B------:R-:W-:-:S05]  /*3ec0*/  FADD.FTZ R71, R85, 1 ;  /* 0x3f80000055477421 */ /* 0x000fca0000010000 */
[----:B------:R-:W4:Y:S01]  /*3ed0*/  LDG.E.64.CONSTANT R52, desc[UR18][R52.64] ;  /* 0x0000001234347981 */ /* 0x000f22000c1e9b00 */
[----:B------:R-:W0:Y:S01]  /*3ee0*/  MUFU.RCP R71, R71 ;  /* 0x0000004700477308 */ /* 0x000e220000001000 */
[----:B------:R-:W-:Y:S01]  /*3ef0*/  FMUL.FTZ R89, R68, R89 ;  /* 0x0000005944597220 */ /* 0x000fe20000410000 */
[----:B------:R-:W-:-:S06]  /*3f00*/  HADD2.F32 R68, -RZ, R38.H0_H0 ;  /* 0x20000026ff447230 */ /* 0x000fcc0000004100 */
[----:B------:R-:W1:Y:S01]  /*3f10*/  MUFU.RCP R43, R43 ;  /* 0x0000002b002b7308 */ /* 0x000e620000001000 */
[----:B------:R-:W-:Y:S02]  /*3f20*/  HADD2.F32 R38, -RZ, R38.H1_H1 ;  /* 0x30000026ff267230 */ /* 0x000fe40000004100 */
[----:B------:R-:W-:-:S03]  /*3f30*/  FADD.FTZ R68, -R50, R68 ;  /* 0x0000004432447221 */ /* 0x000fc60000010100 */
[----:B------:R-:W-:Y:S01]  /*3f40*/  FADD.FTZ R38, -R50, R38 ;  /* 0x0000002632267221 */ /* 0x000fe20000010100 */
[C---:B------:R-:W-:Y:S01]  /*3f50*/  FMUL.FTZ R98, R2.reuse, R68 ;  /* 0x0000004402627220 */ /* 0x040fe20000410000 */
[----:B0-----:R-:W-:Y:S02]  /*3f60*/  FADD.FTZ R68, -R71, 1 ;  /* 0x3f80000047447421 */ /* 0x001fe40000010100 */
[----:B------:R-:W-:Y:S01]  /*3f70*/  FMUL.FTZ R97, R2, R38 ;  /* 0x0000002602617220 */ /* 0x000fe20000410000 */
[----:B------:R-:W-:Y:S01]  /*3f80*/  FMUL.FTZ R87, R83, R87 ;  /* 0x0000005753577220 */ /* 0x000fe20000410000 */
[----:B------:R-:W-:Y:S02]  /*3f90*/  FFMA.FTZ R68, R56, R68, 1 ;  /* 0x3f80000038447423 */ /* 0x000fe40000010044 */
[----:B------:R-:W-:Y:S01]  /*3fa0*/  FFMA.FTZ R56, R3, R97, R125 ;  /* 0x0000006103387223 */ /* 0x000fe2000001007d */
[----:B------:R-:W-:Y:S01]  /*3fb0*/  FADD.FTZ R84, -R50, R84 ;  /* 0x0000005432547221 */ /* 0x000fe20000010100 */
[----:B-1----:R-:W-:Y:S01]  /*3fc0*/  FADD.FTZ R83, -R43, 1 ;  /* 0x3f8000002b537421 */ /* 0x002fe20000010100 */
[----:B------:R-:W-:Y:S01]  /*3fd0*/  FMUL.FTZ R24, R24, R95 ;  /* 0x0000005f18187220 */ /* 0x000fe20000410000 */
[----:B------:R-:W-:-:S02]  /*3fe0*/  FMUL.FTZ R85, R56, -1.4426950216293334961 ;  /* 0xbfb8aa3b38557820 */ /* 0x000fc40000410000 */
[----:B------:R-:W-:Y:S01]  /*3ff0*/  FFMA.FTZ R83, R42, R83, 1 ;  /* 0x3f8000002a537423 */ /* 0x000fe20000010053 */
[----:B------:R-:W-:Y:S01]  /*4000*/  FMUL.FTZ R95, R2, R84 ;  /* 0x00000054025f7220 */ /* 0x000fe20000410000 */
[----:B------:R-:W-:Y:S01]  /*4010*/  FADD.FTZ R96, -R50, R96 ;  /* 0x0000006032607221 */ /* 0x000fe20000010100 */
[----:B------:R-:W-:Y:S01]  /*4020*/  FFMA.FTZ R42, R0, R98, R51 ;  /* 0x00000062002a7223 */ /* 0x000fe20000010033 */
[----:B------:R-:W-:Y:S01]  /*4030*/  FMUL.FTZ R83, R43, R83 ;  /* 0x000000532b537220 */ /* 0x000fe20000410000 */
[----:B------:R-:W-:Y:S01]  /*4040*/  FMUL.FTZ R43, R71, R68 ;  /* 0x00000044472b7220 */ /* 0x000fe20000410000 */
[----:B------:R-:W-:Y:S01]  /*4050*/  FFMA.FTZ R68, R5, R95, R64 ;  /* 0x0000005f05447223 */ /* 0x000fe20000010040 */
[----:B------:R-:W-:Y:S01]  /*4060*/  FMUL.FTZ R96, R2, R96 ;  /* 0x0000006002607220 */ /* 0x000fe20000410000 */
[----:B------:R-:W0:Y:S01]  /*4070*/  MUFU.EX2 R85, R85 ;  /* 0x0000005500557308 */ /* 0x000e220000000800 */
[----:B------:R-:W-:Y:S01]  /*4080*/  FMUL.FTZ R38, R42, -1.4426950216293334961 ;  /* 0xbfb8aa3b2a267820 */ /* 0x000fe20000410000 */
[----:B------:R-:W-:Y:S01]  /*4090*/  FMUL.FTZ R84, R68, -1.4426950216293334961 ;  /* 0xbfb8aa3b44547820 */ /* 0x000fe20000410000 */
[----:B------:R-:W-:-:S04]  /*40a0*/  FFMA.FTZ R69, R4, R96, R65 ;  /* 0x0000006004457223 */ /* 0x000fc80000010041 */
[----:B------:R-:W-:Y:S01]  /*40b0*/  FMUL.FTZ R71, R69, -1.4426950216293334961 ;  /* 0xbfb8aa3b45477820 */ /* 0x000fe20000410000 */
[----:B------:R-:W1:Y:S08]  /*40c0*/  MUFU.EX2 R38, R38 ;  /* 0x0000002600267308 */ /* 0x000e700000000800 */
[----:B------:R-:W3:Y:S01]  /*40d0*/  MUFU.EX2 R84, R84 ;  /* 0x0000005400547308 */ /* 0x000ee20000000800 */
[----:B0-----:R-:W-:Y:S01]  /*40e0*/  FADD.FTZ R85, R85, 1 ;  /* 0x3f80000055557421 */ /* 0x001fe20000010000 */
[----:B------:R-:W-:-:S06]  /*40f0*/  HADD2.F32 R36, -RZ, R37.H0_H0 ;  /* 0x20000025ff247230 */ /* 0x000fcc0000004100 */
[----:B------:R-:W0:Y:S01]  /*4100*/  MUFU.EX2 R71, R71 ;  /* 0x0000004700477308 */ /* 0x000e220000000800 */
[----:B------:R-:W-:Y:S02]  /*4110*/  HADD2.F32 R86, -RZ, R40.H0_H0 ;  /* 0x20000028ff567230 */ /* 0x000fe40000004100 */
[----:B------:R-:W-:Y:S01]  /*4120*/  FMUL.FTZ R36, R36, R87 ;  /* 0x0000005724247220 */ /* 0x000fe20000410000 */
[----:B-1----:R-:W-:-:S04]  /*4130*/  FADD.FTZ R87, R38, 1 ;  /* 0x3f80000026577421 */ /* 0x002fc80000010000 */
[----:B------:R-:W1:Y:S01]  /*4140*/  MUFU.RCP R85, R85 ;  /* 0x0000005500557308 */ /* 0x000e620000001000 */
[----:B---3--:R-:W-:Y:S01]  /*4150*/  FADD.FTZ R84, R84, 1 ;  /* 0x3f80000054547421 */ /* 0x008fe20000010000 */
[----:B------:R-:W-:Y:S01]  /*4160*/  FMUL.FTZ R38, R86, R83 ;  /* 0x0000005356267220 */ /* 0x000fe20000410000 */
[----:B------:R-:W-:-:S05]  /*4170*/  HADD2.F32 R40, -RZ, R40.H1_H1 ;  /* 0x30000028ff287230 */ /* 0x000fca0000004100 */
[----:B------:R-:W3:Y:S01]  /*4180*/  MUFU.RCP R83, R87 ;  /* 0x0000005700537308 */ /* 0x000ee20000001000 */
[----:B0-----:R-:W-:Y:S01]  /*4190*/  FADD.FTZ R71, R71, 1 ;  /* 0x3f80000047477421 */ /* 0x001fe20000010000 */
[----:B------:R-:W-:Y:S01]  /*41a0*/  FMUL.FTZ R39, R40, R39 ;  /* 0x0000002728277220 */ /* 0x000fe20000410000 */
[----:B------:R-:W-:-:S05]  /*41b0*/  HADD2.F32 R40, -RZ, R41.H0_H0 ;  /* 0x20000029ff287230 */ /* 0x000fca0000004100 */
[----:B------:R-:W0:Y:S01]  /*41c0*/  MUFU.RCP R84, R84 ;  /* 0x0000005400547308 */ /* 0x000e220000001000 */
[----:B------:R-:W-:Y:S01]  /*41d0*/  FMUL.FTZ R40, R40, R43 ;  /* 0x0000002b28287220 */ /* 0x000fe20000410000 */
[----:B------:R-:W-:Y:S02]  /*41e0*/  HADD2.F32 R41, -RZ, R41.H1_H1 ;  /* 0x30000029ff297230 */ /* 0x000fe40000004100 */
[----:B-1----:R-:W-:Y:S01]  /*41f0*/  FADD.FTZ R43, -R85, 1 ;  /* 0x3f800000552b7421 */ /* 0x002fe20000010100 */
[----:B------:R-:W-:-:S03]  /*4200*/  HADD2.F32 R94, -RZ, R66.H0_H0 ;  /* 0x20000042ff5e7230 */ /* 0x000fc60000004100 */
[----:B------:R-:W1:Y:S01]  /*4210*/  MUFU.RCP R71, R71 ;  /* 0x0000004700477308 */ /* 0x000e620000001000 */
[----:B------:R-:W-:Y:S01]  /*4220*/  FMUL.FTZ R41, R41, R57 ;  /* 0x0000003929297220 */ /* 0x000fe20000410000 */
[----:B------:R-:W-:Y:S01]  /*4230*/  FFMA.FTZ R43, R56, R43, 1 ;  /* 0x3f800000382b7423 */ /* 0x000fe2000001002b */
[----:B---3--:R-:W-:Y:S01]  /*4240*/  FADD.FTZ R57, -R83, 1 ;  /* 0x3f80000053397421 */ /* 0x008fe20000010100 */
[----:B------:R-:W-:Y:S02]  /*4250*/  FADD.FTZ R94, -R50, R94 ;  /* 0x0000005e325e7221 */ /* 0x000fe40000010100 */
[----:B------:R-:W-:Y:S01]  /*4260*/  FMUL.FTZ R43, R85, R43 ;  /* 0x0000002b552b7220 */ /* 0x000fe20000410000 */
[----:B------:R-:W-:Y:S01]  /*4270*/  FFMA.FTZ R42, R42, R57, 1 ;  /* 0x3f8000002a2a7423 */ /* 0x000fe20000010039 */
[----:B------:R-:W-:Y:S02]  /*4280*/  HADD2.F32 R66, -RZ, R66.H1_H1 ;  /* 0x30000042ff427230 */ /* 0x000fe40000004100 */
[----:B0-----:R-:W-:Y:S01]  /*4290*/  FADD.FTZ R85, -R84, 1 ;  /* 0x3f80000054557421 */ /* 0x001fe20000010100 */
[----:B------:R-:W-:Y:S01]  /*42a0*/  FMUL.FTZ R94, R2, R94 ;  /* 0x0000005e025e7220 */ /* 0x000fe20000410000 */
[----:B------:R-:W-:-:S02]  /*42b0*/  HADD2.F32 R92, -RZ, R67.H0_H0 ;  /* 0x20000043ff5c7230 */ /* 0x000fc40000004100 */
[----:B------:R-:W-:Y:S01]  /*42c0*/  FMUL.FTZ R42, R83, R42 ;  /* 0x0000002a532a7220 */ /* 0x000fe20000410000 */
[----:B------:R-:W-:Y:S01]  /*42d0*/  FFMA.FTZ R85, R68, R85, 1 ;  /* 0x3f80000044557423 */ /* 0x000fe20000010055 */
[----:B------:R-:W-:Y:S01]  /*42e0*/  FFMA.FTZ R68, R0, R94, R51 ;  /* 0x0000005e00447223 */ /* 0x000fe20000010033 */
[C---:B------:R-:W-:Y:S01]  /*42f0*/  FADD.FTZ R66, -R50.reuse, R66 ;  /* 0x0000004232427221 */ /* 0x040fe20000010100 */
[----:B------:R-:W-:Y:S01]  /*4300*/  FADD.FTZ R92, -R50, R92 ;  /* 0x0000005c325c7221 */ /* 0x000fe20000010100 */
[----:B-1----:R-:W-:Y:S01]  /*4310*/  FADD.FTZ R83, -R71, 1 ;  /* 0x3f80000047537421 */ /* 0x002fe20000010100 */
[----:B------:R-:W-:Y:S01]  /*4320*/  FMUL.FTZ R85, R84, R85 ;  /* 0x0000005554557220 */ /* 0x000fe20000410000 */
[----:B------:R-:W-:Y:S01]  /*4330*/  FMUL.FTZ R84, R68, -1.4426950216293334961 ;  /* 0xbfb8aa3b44547820 */ /* 0x000fe20000410000 */
[C---:B------:R-:W-:Y:S01]  /*4340*/  FMUL.FTZ R93, R2.reuse, R66 ;  /* 0x00000042025d7220 */ /* 0x040fe20000410000 */
[----:B------:R-:W-:Y:S01]  /*4350*/  FFMA.FTZ R69, R69, R83, 1 ;  /* 0x3f80000045457423 */ /* 0x000fe20000010053 */
[----:B------:R-:W-:-:S03]  /*4360*/  FMUL.FTZ R92, R2, R92 ;  /* 0x0000005c025c7220 */ /* 0x000fc60000410000 */
[----:B------:R-:W-:Y:S01]  /*4370*/  FMUL.FTZ R69, R71, R69 ;  /* 0x0000004547457220 */ /* 0x000fe20000410000 */
[----:B------:R-:W-:Y:S01]  /*4380*/  FFMA.FTZ R71, R3, R93, R125 ;  /* 0x0000005d03477223 */ /* 0x000fe2000001007d */
[----:B------:R-:W-:Y:S01]  /*4390*/  FFMA.FTZ R66, R4, R92, R65 ;  /* 0x0000005c04427223 */ /* 0x000fe20000010041 */
[----:B------:R-:W0:Y:S02]  /*43a0*/  MUFU.EX2 R84, R84 ;  /* 0x0000005400547308 */ /* 0x000e240000000800 */
[----:B------:R-:W-:Y:S01]  /*43b0*/  FMUL.FTZ R83, R71, -1.4426950216293334961 ;  /* 0xbfb8aa3b47537820 */ /* 0x000fe20000410000 */
[----:B------:R-:W-:Y:S01]  /*43c0*/  FMUL.FTZ R86, R66, -1.4426950216293334961 ;  /* 0xbfb8aa3b42567820 */ /* 0x000fe20000410000 */
[----:B------:R-:W-:-:S04]  /*43d0*/  HADD2.F32 R87, -RZ, R44.H0_H0 ;  /* 0x2000002cff577230 */ /* 0x000fc80000004100 */
[----:B------:R-:W1:Y:S01]  /*43e0*/  MUFU.EX2 R83, R83 ;  /* 0x0000005300537308 */ /* 0x000e620000000800 */
[----:B------:R-:W-:-:S07]  /*43f0*/  HADD2.F32 R44, -RZ, R44.H1_H1 ;  /* 0x3000002cff2c7230 */ /* 0x000fce0000004100 */
[----:B------:R-:W3:Y:S01]  /*4400*/  MUFU.EX2 R86, R86 ;  /* 0x0000005600567308 */ /* 0x000ee20000000800 */
[----:B0-----:R-:W-:Y:S01]  /*4410*/  FADD.FTZ R84, R84, 1 ;  /* 0x3f80000054547421 */ /* 0x001fe20000010000 */
[----:B------:R-:W-:Y:S01]  /*4420*/  FMUL.FTZ R43, R44, R43 ;  /* 0x0000002b2c2b7220 */ /* 0x000fe20000410000 */
[----:B------:R-:W-:-:S05]  /*4430*/  HADD2.F32 R44, -RZ, R45.H0_H0 ;  /* 0x2000002dff2c7230 */ /* 0x000fca0000004100 */
[----:B------:R-:W0:Y:S01]  /*4440*/  MUFU.RCP R84, R84 ;  /* 0x0000005400547308 */ /* 0x000e220000001000 */
[----:B------:R-:W-:Y:S01]  /*4450*/  FMUL.FTZ R44, R44, R69 ;  /* 0x000000452c2c7220 */ /* 0x000fe20000410000 */
[----:B-1----:R-:W-:Y:S01]  /*4460*/  FADD.FTZ R83, R83, 1 ;  /* 0x3f80000053537421 */ /* 0x002fe20000010000 */
[----:B---3--:R-:W-:-:S05]  /*4470*/  FADD.FTZ R69, R86, 1 ;  /* 0x3f80000056457421 */ /* 0x008fca0000010000 */
[----:B------:R-:W1:Y:S01]  /*4480*/  MUFU.RCP R83, R83 ;  /* 0x0000005300537308 */ /* 0x000e620000001000 */
[----:B------:R-:W-:-:S07]  /*4490*/  HADD2.F32 R45, -RZ, R45.H1_H1 ;  /* 0x3000002dff2d7230 */ /* 0x000fce0000004100 */
[----:B------:R-:W3:Y:S01]  /*44a0*/  MUFU.RCP R69, R69 ;  /* 0x0000004500457308 */ /* 0x000ee20000001000 */
[----:B------:R-:W-:Y:S01]  /*44b0*/  FMUL.FTZ R45, R45, R85 ;  /* 0x000000552d2d7220 */ /* 0x000fe20000410000 */
[----:B0-----:R-:W-:Y:S01]  /*44c0*/  FADD.FTZ R85, -R84, 1 ;  /* 0x3f80000054557421 */ /* 0x001fe20000010100 */
[----:B------:R-:W-:-:S03]  /*44d0*/  HADD2.F32 R67, -RZ, R67.H1_H1 ;  /* 0x30000043ff437230 */ /* 0x000fc60000004100 */
[----:B------:R-:W-:Y:S02]  /*44e0*/  FFMA.FTZ R68, R68, R85, 1 ;  /* 0x3f80000044447423 */ /* 0x000fe40000010055 */
[----:B------:R-:W-:Y:S01]  /*44f0*/  FADD.FTZ R67, -R50, R67 ;  /* 0x0000004332437221 */ /* 0x000fe20000010100 */
[----:B-1----:R-:W-:Y:S01]  /*4500*/  FADD.FTZ R85, -R83, 1 ;  /* 0x3f80000053557421 */ /* 0x002fe20000010100 */
[----:B------:R-:W-:Y:S02]  /*4510*/  FMUL.FTZ R84, R84, R68 ;  /* 0x0000004454547220 */ /* 0x000fe40000410000 */
[----:B------:R-:W-:Y:S01]  /*4520*/  FMUL.FTZ R91, R2, R67 ;  /* 0x00000043025b7220 */ /* 0x000fe20000410000 */
[----:B------:R-:W-:Y:S01]  /*4530*/  FFMA.FTZ R71, R71, R85, 1 ;  /* 0x3f80000047477423 */ /* 0x000fe20000010055 */
[----:B---3--:R-:W-:-:S04]  /*4540*/  FADD.FTZ R68, -R69, 1 ;  /* 0x3f80000045447421 */ /* 0x008fc80000010100 */
[----:B------:R-:W-:Y:S01]  /*4550*/  FFMA.FTZ R66, R66, R68, 1 ;  /* 0x3f80000042427423 */ /* 0x000fe20000010044 */
[----:B------:R-:W-:Y:S01]  /*4560*/  FFMA.FTZ R68, R5, R91, R64 ;  /* 0x0000005b05447223 */ /* 0x000fe20000010040 */
[----:B------:R-:W-:-:S03]  /*4570*/  FMUL.FTZ R83, R83, R71 ;  /* 0x0000004753537220 */ /* 0x000fc60000410000 */
[----:B------:R-:W-:-:S06]  /*4580*/  FMUL.FTZ R71, R68, -1.4426950216293334961 ;  /* 0xbfb8aa3b44477820 */ /* 0x000fcc0000410000 */
[----:B------:R-:W0:Y:S01]  /*4590*/  MUFU.EX2 R71, R71 ;  /* 0x0000004700477308 */ /* 0x000e220000000800 */
[----:B--2---:R-:W-:Y:S02]  /*45a0*/  HADD2.F32 R90, -RZ, R46.H0_H0 ;  /* 0x2000002eff5a7230 */ /* 0x004fe40000004100 */
[----:B------:R-:W-:-:S03]  /*45b0*/  HADD2.F32 R37, -RZ, R37.H1_H1 ;  /* 0x30000025ff257230 */ /* 0x000fc60000004100 */
[----:B------:R-:W-:Y:S02]  /*45c0*/  FADD.FTZ R90, -R50, R90 ;  /* 0x0000005a325a7221 */ /* 0x000fe40000010100 */
[----:B------:R-:W-:Y:S01]  /*45d0*/  FMUL.FTZ R37, R37, R89 ;  /* 0x0000005925257220 */ /* 0x000fe20000410000 */
[----:B------:R-:W-:Y:S02]  /*45e0*/  HADD2.F32 R89, -RZ, R46.H1_H1 ;  /* 0x3000002eff597230 */ /* 0x000fe40000004100 */
[----:B------:R-:W-:Y:S01]  /*45f0*/  FMUL.FTZ R90, R2, R90 ;  /* 0x0000005a025a7220 */ /* 0x000fe20000410000 */
[----:B------:R-:W-:Y:S02]  /*4600*/  HADD2.F32 R88, -RZ, R47.H0_H0 ;  /* 0x2000002fff587230 */ /* 0x000fe40000004100 */
[----:B------:R-:W-:Y:S01]  /*4610*/  FMUL.FTZ R42, R87, R42 ;  /* 0x0000002a572a7220 */ /* 0x000fe20000410000 */
[----:B0-----:R-:W-:Y:S01]  /*4620*/  FADD.FTZ R71, R71, 1 ;  /* 0x3f80000047477421 */ /* 0x001fe20000010000 */
[----:B------:R-:W-:Y:S01]  /*4630*/  FFMA.FTZ R87, R0, R90, R51 ;  /* 0x0000005a00577223 */ /* 0x000fe20000010033 */
[C---:B------:R-:W-:Y:S01]  /*4640*/  FADD.FTZ R89, -R50.reuse, R89 ;  /* 0x0000005932597221 */ /* 0x040fe20000010100 */
[----:B------:R-:W-:-:S03]  /*4650*/  FADD.FTZ R88, -R50, R88 ;  /* 0x0000005832587221 */ /* 0x000fc60000010100 */
[----:B------:R-:W0:Y:S01]  /*4660*/  MUFU.RCP R71, R71 ;  /* 0x0000004700477308 */ /* 0x000e220000001000 */
[----:B------:R-:W-:Y:S01]  /*4670*/  FMUL.FTZ R46, R87, -1.4426950216293334961 ;  /* 0xbfb8aa3b572e7820 */ /* 0x000fe20000410000 */
[C---:B------:R-:W-:Y:S01]  /*4680*/  FMUL.FTZ R89, R2.reuse, R89 ;  /* 0x0000005902597220 */ /* 0x040fe20000410000 */
[----:B------:R-:W-:-:S03]  /*4690*/  FMUL.FTZ R88, R2, R88 ;  /* 0x0000005802587220 */ /* 0x000fc60000410000 */
[----:B------:R-:W-:Y:S01]  /*46a0*/  FFMA.FTZ R124, R3, R89, R125 ;  /* 0x00000059037c7223 */ /* 0x000fe2000001007d */
[----:B------:R-:W-:Y:S01]  /*46b0*/  FFMA.FTZ R67, R4, R88, R65 ;  /* 0x0000005804437223 */ /* 0x000fe20000010041 */
[----:B------:R-:W1:Y:S01]  /*46c0*/  MUFU.EX2 R46, R46 ;  /* 0x0000002e002e7308 */ /* 0x000e620000000800 */
[----:B------:R-:W-:Y:S01]  /*46d0*/  FMUL.FTZ R69, R69, R66 ;  /* 0x0000004245457220 */ /* 0x000fe20000410000 */
[----:B------:R-:W-:Y:S01]  /*46e0*/  FMUL.FTZ R85, R124, -1.4426950216293334961 ;  /* 0xbfb8aa3b7c557820 */ /* 0x000fe20000410000 */
[----:B------:R-:W-:-:S05]  /*46f0*/  FMUL.FTZ R66, R67, -1.4426950216293334961 ;  /* 0xbfb8aa3b43427820 */ /* 0x000fca0000410000 */
[----:B------:R-:W2:Y:S01]  /*4700*/  MUFU.EX2 R85, R85 ;  /* 0x0000005500557308 */ /* 0x000ea20000000800 */
[----:B0-----:R-:W-:-:S07]  /*4710*/  FADD.FTZ R86, -R71, 1 ;  /* 0x3f80000047567421 */ /* 0x001fce0000010100 */
[----:B------:R-:W0:Y:S01]  /*4720*/  MUFU.EX2 R66, R66 ;  /* 0x0000004200427308 */ /* 0x000e220000000800 */
[----:B------:R-:W-:Y:S01]  /*4730*/  FFMA.FTZ R86, R68, R86, 1 ;  /* 0x3f80000044567423 */ /* 0x000fe20000010056 */
[----:B-1----:R-:W-:-:S03]  /*4740*/  FADD.FTZ R46, R46, 1 ;  /* 0x3f8000002e2e7421 */ /* 0x002fc60000010000 */
[----:B------:R-:W-:Y:S01]  /*4750*/  FMUL.FTZ R71, R71, R86 ;  /* 0x0000005647477220 */ /* 0x000fe20000410000 */
[----:B------:R-:W-:Y:S02]  /*4760*/  HADD2.F32 R86, -RZ, R47.H1_H1 ;  /* 0x3000002fff567230 */ /* 0x000fe40000004100 */
[----:B------:R1:W3:Y:S01]  /*4770*/  MUFU.RCP R68, R46 ;  /* 0x0000002e00447308 */ /* 0x0002e20000001000 */
[----:B--2---:R-:W-:Y:S02]  /*4780*/  FADD.FTZ R85, R85, 1 ;  /* 0x3f80000055557421 */ /* 0x004fe40000010000 */
[----:B------:R-:W-:Y:S01]  /*4790*/  FADD.FTZ R86, -R50, R86 ;  /* 0x0000005632567221 */ /* 0x000fe20000010100 */
[--C-:B-1----:R-:W-:Y:S02]  /*47a0*/  HADD2.F32 R46, -RZ, R48.reuse.H0_H0 ;  /* 0x20000030ff2e7230 */ /* 0x102fe40000004100 */
[----:B------:R-:W-:Y:S02]  /*47b0*/  HADD2.F32 R48, -RZ, R48.H1_H1 ;  /* 0x30000030ff307230 */ /* 0x000fe40000004100 */
[----:B0-----:R-:W-:Y:S01]  /*47c0*/  FADD.FTZ R66, R66, 1 ;  /* 0x3f80000042427421 */ /* 0x001fe20000010000 */
[----:B------:R-:W-:Y:S01]  /*47d0*/  FMUL.FTZ R86, R2, R86 ;  /* 0x0000005602567220 */ /* 0x000fe20000410000 */
[----:B------:R-:W-:Y:S01]  /*47e0*/  FMUL.FTZ R46, R46, R84 ;  /* 0x000000542e2e7220 */ /* 0x000fe20000410000 */
[----:B------:R-:W-:Y:S01]  /*47f0*/  FMUL.FTZ R47, R48, R83 ;  /* 0x00000053302f7220 */ /* 0x000fe20000410000 */
[----:B------:R0:W-:Y:S08]  /*4800*/  MUFU.RCP R84, R66 ;  /* 0x0000004200547308 */ /* 0x0001f00000001000 */
[----:B------:R1:W2:Y:S01]  /*4810*/  MUFU.RCP R83, R85 ;  /* 0x0000005500537308 */ /* 0x0002a20000001000 */
[----:B0-----:R-:W-:Y:S01]  /*4820*/  FFMA.FTZ R66, R5, R86, R64 ;  /* 0x0000005605427223 */ /* 0x001fe20000010040 */
[----:B------:R-:W-:Y:S01]  /*4830*/  IADD3 R56, P0, R59, UR28, RZ ;  /* 0x0000001c3b387c10 */ /* 0x000fe2000ff1e0ff */
[----:B---3--:R-:W-:-:S02]  /*4840*/  FADD.FTZ R48, -R68, 1 ;  /* 0x3f80000044307421 */ /* 0x008fc40000010100 */
[----:B-1----:R-:W-:Y:S01]  /*4850*/  FMUL.FTZ R85, R66, -1.4426950216293334961 ;  /* 0xbfb8aa3b42557820 */ /* 0x002fe20000410000 */
[----:B------:R-:W-:Y:S01]  /*4860*/  STL [R1+0x58], R60 ;  /* 0x0000583c01007387 */ /* 0x000fe20000100800 */
[----:B------:R-:W-:-:S04]  /*4870*/  IADD3.X R57, R58, UR29, RZ, P0, !PT ;  /* 0x0000001d3a397c10 */ /* 0x000fc800087fe4ff */
[----:B------:R-:W0:Y:S01]  /*4880*/  MUFU.EX2 R85, R85 ;  /* 0x0000005500557308 */ /* 0x000e220000000800 */
[----:B------:R-:W-:Y:S01]  /*4890*/  STL [R1+0x54], R61 ;  /* 0x0000543d01007387 */ /* 0x000fe20000100800 */
[----:B------:R-:W-:Y:S01]  /*48a0*/  FFMA.FTZ R87, R87, R48, 1 ;  /* 0x3f80000057577423 */ /* 0x000fe20000010030 */
[----:B--2---:R-:W-:Y:S02]  /*48b0*/  FADD.FTZ R48, -R83, 1 ;  /* 0x3f80000053307421 */ /* 0x004fe40000010100 */
[----:B------:R1:W-:Y:S02]  /*48c0*/  STL [R1+0x34], R58 ;  /* 0x0000343a01007387 */ /* 0x0003e40000100800 */
[----:B------:R-:W-:Y:S02]  /*48d0*/  FFMA.FTZ R124, R124, R48, 1 ;  /* 0x3f8000007c7c7423 */ /* 0x000fe40000010030 */
[----:B------:R-:W2:Y:S01]  /*48e0*/  LDG.E.64.CONSTANT R56, desc[UR18][R56.64] ;  /* 0x0000001238387981 */ /* 0x000ea2000c1e9b00 */
[----:B-1----:R-:W-:-:S05]  /*48f0*/  HADD2.F32 R58, -RZ, R49.H0_H0 ;  /* 0x20000031ff3a7230 */ /* 0x002fca0000004100 */
[----:B------:R-:W-:Y:S01]  /*4900*/  FMUL.FTZ R48, R58, R69 ;  /* 0x000000453a307220 */ /* 0x000fe20000410000 */
[----:B------:R-:W-:Y:S01]  /*4910*/  FADD.FTZ R69, -R84, 1 ;  /* 0x3f80000054457421 */ /* 0x000fe20000010100 */
[----:B0-----:R-:W-:-:S03]  /*4920*/  FADD.FTZ R85, R85, 1 ;  /* 0x3f80000055557421 */ /* 0x001fc60000010000 */
[----:B------:R-:W-:Y:S01]  /*4930*/  FFMA.FTZ R69, R67, R69, 1 ;  /* 0x3f80000043457423 */ /* 0x000fe20000010045 */
[----:B------:R-:W-:Y:S01]  /*4940*/  FMUL.FTZ R68, R68, R87 ;  /* 0x0000005744447220 */ /* 0x000fe20000410000 */
[--C-:B----4-:R-:W-:Y:S02]  /*4950*/  HADD2.F32 R87, -RZ, R54.reuse.H0_H0 ;  /* 0x20000036ff577230 */ /* 0x110fe40000004100 */
[----:B------:R-:W-:Y:S02]  /*4960*/  FMUL.FTZ R58, R84, R69 ;  /* 0x00000045543a7220 */ /* 0x000fe40000410000 */
[----:B------:R0:W1:Y:S01]  /*4970*/  MUFU.RCP R69, R85 ;  /* 0x0000005500457308 */ /* 0x0000620000001000 */
[----:B------:R-:W-:Y:S01]  /*4980*/  FADD.FTZ R87, -R50, R87 ;  /* 0x0000005732577221 */ /* 0x000fe20000010100 */
[----:B------:R3:W-:Y:S01]  /*4990*/  STL [R1+0x2c], R59 ;  /* 0x00002c3b01007387 */ /* 0x0007e20000100800 */
[----:B------:R-:W-:Y:S02]  /*49a0*/  HADD2.F32 R84, -RZ, R55.H0_H0 ;  /* 0x20000037ff547230 */ /* 0x000fe40000004100 */
[----:B------:R-:W-:Y:S01]  /*49b0*/  FMUL.FTZ R87, R2, R87 ;  /* 0x0000005702577220 */ /* 0x000fe20000410000 */
[----:B0-----:R-:W-:-:S02]  /*49c0*/  HADD2.F32 R85, -RZ, R54.H1_H1 ;  /* 0x30000036ff557230 */ /* 0x001fc40000004100 */
[----:B---3--:R-:W-:Y:S01]  /*49d0*/  FMUL.FTZ R59, R83, R124 ;  /* 0x0000007c533b7220 */ /* 0x008fe20000410000 */
[----:B------:R-:W-:Y:S02]  /*49e0*/  HADD2.F32 R83, -RZ, R55.H1_H1 ;  /* 0x30000037ff537230 */ /* 0x000fe40000004100 */
[----:B------:R-:W-:Y:S01]  /*49f0*/  FADD.FTZ R85, -R50, R85 ;  /* 0x0000005532557221 */ /* 0x000fe20000010100 */
[----:B------:R-:W-:Y:S01]  /*4a00*/  FFMA.FTZ R67, R0, R87, R51 ;  /* 0x0000005700437223 */ /* 0x000fe20000010033 */
[----:B------:R-:W-:Y:S02]  /*4a10*/  FADD.FTZ R84, -R50, R84 ;  /* 0x0000005432547221 */ /* 0x000fe40000010100 */
[----:B------:R-:W-:Y:S01]  /*4a20*/  FMUL.FTZ R85, R2, R85 ;  /* 0x0000005502557220 */ /* 0x000fe20000410000 */
[----:B------:R-:W-:Y:S01]  /*4a30*/  FADD.FTZ R83, -R50, R83 ;  /* 0x0000005332537221 */ /* 0x000fe20000010100 */
[----:B------:R-:W-:Y:S01]  /*4a40*/  FMUL.FTZ R50, R67, -1.4426950216293334961 ;  /* 0xbfb8aa3b43327820 */ /* 0x000fe20000410000 */
[----:B-1----:R-:W-:Y:S01]  /*4a50*/  FADD.FTZ R51, -R69, 1 ;  /* 0x3f80000045337421 */ /* 0x002fe20000010100 */
[----:B------:R-:W-:-:S03]  /*4a60*/  FFMA.FTZ R54, R3, R85, R125 ;  /* 0x0000005503367223 */ /* 0x000fc6000001007d */
[----:B------:R-:W-:Y:S01]  /*4a70*/  FFMA.FTZ R125, R66, R51, 1 ;  /* 0x3f800000427d7423 */ /* 0x000fe20000010033 */
[----:B------:R-:W-:Y:S01]  /*4a80*/  FMUL.FTZ R51, R54, -1.4426950216293334961 ;  /* 0xbfb8aa3b36337820 */ /* 0x000fe20000410000 */
[----:B------:R-:W0:Y:S01]  /*4a90*/  MUFU.EX2 R50, R50 ;  /* 0x0000003200327308 */ /* 0x000e220000000800 */
[----:B------:R-:W-:-:S07]  /*4aa0*/  FMUL.FTZ R84, R2, R84 ;  /* 0x0000005402547220 */ /* 0x000fce0000410000 */
[----:B------:R-:W1:Y:S01]  /*4ab0*/  MUFU.EX2 R51, R51 ;  /* 0x0000003300337308 */ /* 0x000e620000000800 */
[----:B------:R-:W-:Y:S01]  /*4ac0*/  FFMA.FTZ R55, R4, R84, R65 ;  /* 0x0000005404377223 */ /* 0x000fe20000010041 */
[----:B------:R-:W-:Y:S01]  /*4ad0*/  FMUL.FTZ R83, R2, R83 ;  /* 0x0000005302537220 */ /* 0x000fe20000410000 */
[----:B------:R-:W3:Y:S04]  /*4ae0*/  LDL.LU R65, [R1+0x170] ;  /* 0x0001700001417983 */ /* 0x000ee80000300800 */
[----:B------:R4:W-:Y:S01]  /*4af0*/  STL [R1+0xfc], R2 ;  /* 0x0000fc0201007387 */ /* 0x0009e20000100800 */
[----:B0-----:R-:W-:Y:S01]  /*4b00*/  FADD.FTZ R124, R50, 1 ;  /* 0x3f800000327c7421 */ /* 0x001fe20000010000 */
[----:B----4-:R-:W-:-:S05]  /*4b10*/  HADD2.F32 R2, -RZ, R52.H0_H0 ;  /* 0x20000034ff027230 */ /* 0x010fca0000004100 */
[----:B------:R-:W-:Y:S02]  /*4b20*/  FMUL.FTZ R50, R2, R68 ;  /* 0x0000004402327220 */ /* 0x000fe40000410000 */
[----:B------:R1:W0:Y:S01]  /*4b30*/  MUFU.RCP R68, R124 ;  /* 0x0000007c00447308 */ /* 0x0002220000001000 */
[----:B------:R-:W-:Y:S02]  /*4b40*/  HADD2.F32 R52, -RZ, R52.H1_H1 ;  /* 0x30000034ff347230 */ /* 0x000fe40000004100 */
[----:B-1----:R-:W-:-:S03]  /*4b50*/  FADD.FTZ R124, R51, 1 ;  /* 0x3f800000337c7421 */ /* 0x002fc60000010000 */
[----:B------:R-:W-:-:S03]  /*4b60*/  FMUL.FTZ R51, R52, R59 ;  /* 0x0000003b34337220 */ /* 0x000fc60000410000 */
[----:B------:R-:W1:Y:S01]  /*4b70*/  MUFU.RCP R124, R124 ;  /* 0x0000007c007c7308 */ /* 0x000e620000001000 */
[--C-:B------:R-:W-:Y:S02]  /*4b80*/  HADD2.F32 R52, -RZ, R53.reuse.H0_H0 ;  /* 0x20000035ff347230 */ /* 0x100fe40000004100 */
[----:B------:R-:W-:Y:S01]  /*4b90*/  FMUL.FTZ R125, R69, R125 ;  /* 0x0000007d457d7220 */ /* 0x000fe20000410000 */
[----:B------:R-:W-:-:S05]  /*4ba0*/  HADD2.F32 R53, -RZ, R53.H1_H1 ;  /* 0x30000035ff357230 */ /* 0x000fca0000004100 */
[----:B------:R-:W-:Y:S01]  /*4bb0*/  FMUL.FTZ R53, R53, R125 ;  /* 0x0000007d35357220 */ /* 0x000fe20000410000 */
[----:B0-----:R-:W-:Y:S01]  /*4bc0*/  FADD.FTZ R125, -R68, 1 ;  /* 0x3f800000447d7421 */ /* 0x001fe20000010100 */
[----:B------:R-:W-:Y:S02]  /*4bd0*/  FFMA.FTZ R66, R5, R83, R64 ;  /* 0x0000005305427223 */ /* 0x000fe40000010040 */
[----:B------:R-:W4:Y:S01]  /*4be0*/  LDL.LU R64, [R1+0x16c] ;  /* 0x00016c0001407983 */ /* 0x000f220000300800 */
[----:B------:R-:W-:-:S03]  /*4bf0*/  FFMA.FTZ R125, R67, R125, 1 ;  /* 0x3f800000437d7423 */ /* 0x000fc6000001007d */
[----:B------:R-:W3:Y:S01]  /*4c00*/  LDL R122, [R1+0x20] ;  /* 0x00002000017a7983 */ /* 0x000ee20000100800 */
[----:B-1----:R-:W-:-:S03]  /*4c10*/  FADD.FTZ R67, -R124, 1 ;  /* 0x3f8000007c437421 */ /* 0x002fc60000010100 */
[----:B------:R-:W3:Y:S01]  /*4c20*/  LDL R123, [R1+0x38] ;  /* 0x00003800017b7983 */ /* 0x000ee20000100800 */
[----:B------:R-:W-:-:S03]  /*4c30*/  FFMA.FTZ R67, R54, R67, 1 ;  /* 0x3f80000036437423 */ /* 0x000fc60000010043 */
[----:B------:R-:W3:Y:S01]  /*4c40*/  LDL R62, [R1+0x3c] ;  /* 0x00003c00013e7983 */ /* 0x000ee20000100800 */
[----:B------:R-:W-:-:S03]  /*4c50*/  FMUL.FTZ R67, R124, R67 ;  /* 0x000000437c437220 */ /* 0x000fc60000410000 */
[----:B------:R-:W3:Y:S04]  /*4c60*/  LDL R124, [R1+0x30] ;  /* 0x00003000017c7983 */ /* 0x000ee80000100800 */
[----:B------:R-:W3:Y:S04]  /*4c70*/  LDL R61, [R1+0x40] ;  /* 0x00004000013d7983 */ /* 0x000ee80000100800 */
[----:B------:R-:W3:Y:S04]  /*4c80*/  LDL R60, [R1+0x44] ;  /* 0x00004400013c7983 */ /* 0x000ee80000100800 */
[----:B------:R-:W3:Y:S01]  /*4c90*/  LDL R59, [R1+0x48] ;  /* 0x00004800013b7983 */ /* 0x000ee20000100800 */
[----:B------:R-:W-:-:S03]  /*4ca0*/  FMUL.FTZ R52, R52, R58 ;  /* 0x0000003a34347220 */ /* 0x000fc60000410000 */
[----:B------:R-:W3:Y:S01]  /*4cb0*/  LDL R58, [R1+0x4c] ;  /* 0x00004c00013a7983 */ /* 0x000ee20000100800 */
[----:B------:R-:W-:Y:S02]  /*4cc0*/  HADD2.F32 R49, -RZ, R49.H1_H1 ;  /* 0x30000031ff317230 */ /* 0x000fe40000004100 */
[----:B------:R-:W-:Y:S01]  /*4cd0*/  FMUL.FTZ R69, R66, -1.4426950216293334961 ;  /* 0xbfb8aa3b42457820 */ /* 0x000fe20000410000 */
[----:B------:R-:W3:Y:S02]  /*4ce0*/  LDL R2, [R1+0xc] ;  /* 0x00000c0001027983 */ /* 0x000ee40000100800 */
[----:B------:R-:W-:Y:S01]  /*4cf0*/  FMUL.FTZ R49, R49, R71 ;  /* 0x0000004731317220 */ /* 0x000fe20000410000 */
[----:B------:R-:W-:Y:S02]  /*4d00*/  FMUL.FTZ R71, R55, -1.4426950216293334961 ;  /* 0xbfb8aa3b37477820 */ /* 0x000fe40000410000 */
[----:B------:R-:W0:Y:S08]  /*4d10*/  MUFU.EX2 R69, R69 ;  /* 0x0000004500457308 */ /* 0x000e300000000800 */
[----:B------:R-:W1:Y:S01]  /*4d20*/  MUFU.EX2 R71, R71 ;  /* 0x0000004700477308 */ /* 0x000e620000000800 */
[----:B0-----:R-:W-:Y:S01]  /*4d30*/  FADD.FTZ R69, R69, 1 ;  /* 0x3f80000045457421 */ /* 0x001fe20000010000 */
[----:B-1----:R-:W-:-:S06]  /*4d40*/  FADD.FTZ R71, R71, 1 ;  /* 0x3f80000047477421 */ /* 0x002fcc0000010000 */
[----:B------:R-:W-:Y:S08]  /*4d50*/  MUFU.RCP R69, R69 ;  /* 0x0000004500457308 */ /* 0x000ff00000001000 */
[----:B------:R-:W0:Y:S02]  /*4d60*/  MUFU.RCP R71, R71 ;  /* 0x0000004700477308 */ /* 0x000e240000001000 */
[----:B0-----:R-:W-:-:S04]  /*4d70*/  FADD.FTZ R54, -R71, 1 ;  /* 0x3f80000047367421 */ /* 0x001fc80000010100 */
[----:B------:R-:W-:Y:S01]  /*4d80*/  FFMA.FTZ R54, R55, R54, 1 ;  /* 0x3f80000037367423 */ /* 0x000fe20000010036 */
[----:B------:R-:W-:-:S04]  /*4d90*/  FADD.FTZ R55, -R69, 1 ;  /* 0x3f80000045377421 */ /* 0x000fc80000010100 */
[----:B------:R-:W-:-:S04]  /*4da0*/  FFMA.FTZ R55, R66, R55, 1 ;  /* 0x3f80000042377423 */ /* 0x000fc80000010037 */
[----:B------:R-:W-:Y:S01]  /*4db0*/  FMUL.FTZ R69, R69, R55 ;  /* 0x0000003745457220 */ /* 0x000fe20000410000 */
[----:B------:R-:W-:Y:S01]  /*4dc0*/  FMUL.FTZ R66, R3, R82 ;  /* 0x0000005203427220 */ /* 0x000fe20000410000 */
[----:B------:R-:W-:Y:S01]  /*4dd0*/  FMUL.FTZ R125, R68, R125 ;  /* 0x0000007d447d7220 */ /* 0x000fe20000410000 */
[----:B------:R-:W-:Y:S01]  /*4de0*/  FMUL.FTZ R68, R4, R81 ;  /* 0x0000005104447220 */ /* 0x000fe20000410000 */
[----:B------:R-:W-:Y:S01]  /*4df0*/  FMUL.FTZ R71, R71, R54 ;  /* 0x0000003647477220 */ /* 0x000fe20000410000 */
[----:B--2---:R-:W-:-:S05]  /*4e00*/  HADD2.F32 R55, -RZ, R56.H1_H1 ;  /* 0x30000038ff377230 */ /* 0x004fca0000004100 */
[----:B------:R-:W-:Y:S01]  /*4e10*/  FMUL.FTZ R55, R55, R67 ;  /* 0x0000004337377220 */ /* 0x000fe20000410000 */
[----:B------:R-:W-:Y:S01]  /*4e20*/  FMUL.FTZ R67, R0, R6 ;  /* 0x0000000600437220 */ /* 0x000fe20000410000 */
[----:B------:R-:W-:Y:S02]  /*4e30*/  HADD2.F32 R54, -RZ, R56.H0_H0 ;  /* 0x20000038ff367230 */ /* 0x000fe40000004100 */
[--C-:B------:R-:W-:Y:S02]  /*4e40*/  HADD2.F32 R56, -RZ, R57.reuse.H0_H0 ;  /* 0x20000039ff387230 */ /* 0x100fe40000004100 */
[----:B------:R-:W-:Y:S02]  /*4e50*/  HADD2.F32 R57, -RZ, R57.H1_H1 ;  /* 0x30000039ff397230 */ /* 0x000fe40000004100 */
[----:B------:R-:W-:Y:S01]  /*4e60*/  FMUL.FTZ R54, R54, R125 ;  /* 0x0000007d36367220 */ /* 0x000fe20000410000 */
[----:B------:R-:W-:Y:S01]  /*4e70*/  FMUL.FTZ R56, R56, R71 ;  /* 0x0000004738387220 */ /* 0x000fe20000410000 */
[----:B------:R-:W2:Y:S01]  /*4e80*/  LDL R125, [R1] ;  /* 0x00000000017d7983 */ /* 0x000ea20000100800 */
[----:B------:R-:W-:-:S03]  /*4e90*/  FMUL.FTZ R57, R57, R69 ;  /* 0x0000004539397220 */ /* 0x000fc60000410000 */
[----:B------:R-:W2:Y:S04]  /*4ea0*/  LDL R71, [R1+0x4] ;  /* 0x0000040001477983 */ /* 0x000ea80000100800 */
[----:B------:R-:W2:Y:S01]  /*4eb0*/  LDL R69, [R1+0x8] ;  /* 0x0000080001457983 */ /* 0x000ea20000100800 */
[----:B----4-:R-:W-:-:S04]  /*4ec0*/  FFMA.FTZ R67, R64, R67, RZ ;  /* 0x0000004340437223 */ /* 0x010fc800000100ff */
[----:B---3--:R-:W-:Y:S01]  /*4ed0*/  FFMA.FTZ R67, R65, R66, R67 ;  /* 0x0000004241437223 */ /* 0x008fe20000010043 */
[----:B------:R-:W-:-:S04]  /*4ee0*/  FFMA.FTZ R66, R0, R6, RZ ;  /* 0x0000000600427223 */ /* 0x000fc800000100ff */
[----:B------:R-:W-:Y:S01]  /*4ef0*/  FFMA.FTZ R66, R3, R82, R66 ;  /* 0x0000005203427223 */ /* 0x000fe20000010042 */
[----:B------:R-:W-:Y:S01]  /*4f00*/  FFMA.FTZ R67, R124, R68, R67 ;  /* 0x000000447c437223 */ /* 0x000fe20000010043 */
[C---:B------:R-:W-:Y:S02]  /*4f10*/  FMUL.FTZ R68, R5.reuse, R80 ;  /* 0x0000005005447220 */ /* 0x040fe40000410000 */
[----:B------:R-:W-:Y:S02]  /*4f20*/  FFMA.FTZ R66, R4, R81, R66 ;  /* 0x0000005104427223 */ /* 0x000fe40000010042 */
[----:B------:R-:W-:Y:S01]  /*4f30*/  FFMA.FTZ R67, R122, R68, R67 ;  /* 0x000000447a437223 */ /* 0x000fe20000010043 */
[CC--:B------:R-:W-:Y:S01]  /*4f40*/  FMUL.FTZ R68, R0.reuse, R79.reuse ;  /* 0x0000004f00447220 */ /* 0x0c0fe20000410000 */
[----:B------:R-:W-:Y:S01]  /*4f50*/  FFMA.FTZ R66, R5, R80, R66 ;  /* 0x0000005005427223 */ /* 0x000fe20000010042 */
[----:B------:R-:W3:Y:S02]  /*4f60*/  LDL.LU R122, [R1+0x168] ;  /* 0x00016800017a7983 */ /* 0x000ee40000300800 */
[----:B------:R-:W-:Y:S01]  /*4f70*/  FFMA.FTZ R67, R123, R68, R67 ;  /* 0x000000447b437223 */ /* 0x000fe20000010043 */
[C---:B------:R-:W-:Y:S01]  /*4f80*/  FMUL.FTZ R68, R3.reuse, R78 ;  /* 0x0000004e03447220 */ /* 0x040fe20000410000 */
[----:B------:R-:W-:Y:S01]  /*4f90*/  FFMA.FTZ R66, R0, R79, R66 ;  /* 0x0000004f00427223 */ /* 0x000fe20000010042 */
[----:B------:R-:W4:Y:S02]  /*4fa0*/  LDL.LU R123, [R1+0x164] ;  /* 0x00016400017b7983 */ /* 0x000f240000300800 */
[----:B------:R-:W-:Y:S01]  /*4fb0*/  FFMA.FTZ R67, R62, R68, R67 ;  /* 0x000000443e437223 */ /* 0x000fe20000010043 */
[CC--:B------:R-:W-:Y:S01]  /*4fc0*/  FMUL.FTZ R68, R4.reuse, R77.reuse ;  /* 0x0000004d04447220 */ /* 0x0c0fe20000410000 */
[----:B------:R-:W-:Y:S01]  /*4fd0*/  FFMA.FTZ R66, R3, R78, R66 ;  /* 0x0000004e03427223 */ /* 0x000fe20000010042 */
[----:B------:R-:W2:Y:S02]  /*4fe0*/  LDL.LU R62, [R1+0x160] ;  /* 0x00016000013e7983 */ /* 0x000ea40000300800 */
[----:B------:R-:W-:Y:S01]  /*4ff0*/  FFMA.FTZ R67, R61, R68, R67 ;  /* 0x000000443d437223 */ /* 0x000fe20000010043 */
[----:B------:R-:W-:Y:S01]  /*5000*/  FMUL.FTZ R68, R5, R76 ;  /* 0x0000004c05447220 */ /* 0x000fe20000410000 */
[----:B------:R0:W-:Y:S01]  /*5010*/  STL [R1+0x12c], R78 ;  /* 0x00012c4e01007387 */ /* 0x0001e20000100800 */
[----:B------:R-:W-:-:S02]  /*5020*/  FFMA.FTZ R66, R4, R77, R66 ;  /* 0x0000004d04427223 */ /* 0x000fc40000010042 */
[----:B------:R-:W-:Y:S01]  /*5030*/  FFMA.FTZ R67, R60, R68, R67 ;  /* 0x000000443c437223 */ /* 0x000fe20000010043 */
[CC--:B------:R-:W-:Y:S01]  /*5040*/  FMUL.FTZ R68, R0.reuse, R75.reuse ;  /* 0x0000004b00447220 */ /* 0x0c0fe20000410000 */
[----:B------:R-:W-:Y:S01]  /*5050*/  FFMA.FTZ R66, R5, R76, R66 ;  /* 0x0000004c05427223 */ /* 0x000fe20000010042 */
[----:B0-----:R-:W3:Y:S04]  /*5060*/  LDL R78, [R1+0x50] ;  /* 0x00005000014e7983 */ /* 0x001ee80000100800 */
[----:B------:R-:W4:Y:S04]  /*5070*/  LDL.LU R61, [R1+0x15c] ;  /* 0x00015c00013d7983 */ /* 0x000f280000300800 */
[----:B------:R0:W-:Y:S01]  /*5080*/  STL [R1+0x128], R77 ;  /* 0x0001284d01007387 */ /* 0x0001e20000100800 */
[----:B------:R-:W-:Y:S01]  /*5090*/  FFMA.FTZ R67, R59, R68, R67 ;  /* 0x000000443b437223 */ /* 0x000fe20000010043 */
[----:B------:R-:W-:-:S02]  /*50a0*/  FFMA.FTZ R66, R0, R75, R66 ;  /* 0x0000004b00427223 */ /* 0x000fc40000010042 */
[----:B0-----:R-:W2:Y:S04]  /*50b0*/  LDL R77, [R1+0x64] ;  /* 0x00006400014d7983 */ /* 0x001ea80000100800 */
[----:B------:R-:W4:Y:S04]  /*50c0*/  LDL.LU R60, [R1+0x158] ;  /* 0x00015800013c7983 */ /* 0x000f280000300800 */
[----:B------:R0:W-:Y:S04]  /*50d0*/  STL [R1+0x124], R76 ;  /* 0x0001244c01007387 */ /* 0x0001e80000100800 */
[----:B0-----:R-:W3:Y:S04]  /*50e0*/  LDL R76, [R1+0x68] ;  /* 0x00006800014c7983 */ /* 0x001ee80000100800 */
[----:B------:R-:W4:Y:S04]  /*50f0*/  LDL.LU R59, [R1+0x154] ;  /* 0x00015400013b7983 */ /* 0x000f280000300800 */
[----:B------:R0:W-:Y:S04]  /*5100*/  STL [R1+0x120], R75 ;  /* 0x0001204b01007387 */ /* 0x0001e80000100800 */
[----:B0-----:R-:W2:Y:S01]  /*5110*/  LDL R75, [R1+0x5c] ;  /* 0x00005c00014b7983 */ /* 0x001ea20000100800 */
[----:B------:R-:W-:-:S04]  /*5120*/  FMUL.FTZ R68, R3, R74 ;  /* 0x0000004a03447220 */ /* 0x000fc80000410000 */
[----:B------:R-:W-:Y:S02]  /*5130*/  FFMA.FTZ R67, R58, R68, R67 ;  /* 0x000000443a437223 */ /* 0x000fe40000010043 */
[----:B------:R-:W4:Y:S01]  /*5140*/  LDL.LU R58, [R1+0x150] ;  /* 0x00015000013a7983 */ /* 0x000f220000300800 */
[----:B------:R-:W-:-:S03]  /*5150*/  FMUL.FTZ R68, R4, R73 ;  /* 0x0000004904447220 */ /* 0x000fc60000410000 */
[----:B------:R-:W-:Y:S04]  /*5160*/  STL [R1+0x11c], R74 ;  /* 0x00011c4a01007387 */ /* 0x000fe80000100800 */
[----:B------:R-:W-:Y:S04]  /*5170*/  STL [R1+0x118], R73 ;  /* 0x0001184901007387 */ /* 0x000fe80000100800 */
[----:B------:R-:W-:Y:S04]  /*5180*/  STL [R1+0x114], R72 ;  /* 0x0001144801007387 */ /* 0x000fe80000100800 */
[----:B------:R-:W-:Y:S04]  /*5190*/  STL [R1+0x110], R70 ;  /* 0x0001104601007387 */ /* 0x000fe80000100800 */
[----:B------:R-:W-:Y:S01]  /*51a0*/  STL [R1+0x10c], R7 ;  /* 0x00010c0701007387 */ /* 0x000fe20000100800 */
        /* <DEDUP_REMOVED lines=22> */
[----:B--2---:R-:W-:Y:S01]  /*5310*/  FFMA.FTZ R67, R75, R68, R67 ;  /* 0x000000444b437223 */ /* 0x004fe20000010043 */
[----:B------:R-:W-:-:S04]  /*5320*/  FMUL.FTZ R68, R5, R72 ;  /* 0x0000004805447220 */ /* 0x000fc80000410000 */
[----:B---3--:R-:W-:Y:S01]  /*5330*/  FFMA.FTZ R67, R76, R68, R67 ;  /* 0x000000444c437223 */ /* 0x008fe20000010043 */
[----:B------:R-:W-:-:S04]  /*5340*/  FMUL.FTZ R68, R0, R70 ;  /* 0x0000004600447220 */ /* 0x000fc80000410000 */
[----:B------:R-:W-:Y:S01]  /*5350*/  FFMA.FTZ R67, R77, R68, R67 ;  /* 0x000000444d437223 */ /* 0x000fe20000010043 */
[----:B------:R-:W-:-:S04]  /*5360*/  FMUL.FTZ R68, R3, R7 ;  /* 0x0000000703447220 */ /* 0x000fc80000410000 */
[----:B------:R-:W-:Y:S01]  /*5370*/  FFMA.FTZ R67, R78, R68, R67 ;  /* 0x000000444e437223 */ /* 0x000fe20000010043 */
[----:B------:R-:W-:-:S04]  /*5380*/  FMUL.FTZ R68, R4, R8 ;  /* 0x0000000804447220 */ /* 0x000fc80000410000 */
[----:B----4-:R-:W-:Y:S02]  /*5390*/  FFMA.FTZ R67, R58, R68, R67 ;  /* 0x000000443a437223 */ /* 0x010fe40000010043 */
[----:B------:R-:W2:Y:S01]  /*53a0*/  LDL.LU R58, [R1+0x14c] ;  /* 0x00014c00013a7983 */ /* 0x000ea20000300800 */
        /* <DEDUP_REMOVED lines=93> */
[C---:B------:R-:W-:Y:S02]  /*5980*/  FFMA.FTZ R66, R3.reuse, R43, R66 ;  /* 0x0000002b03427223 */ /* 0x040fe40000010042 */
        /* <DEDUP_REMOVED lines=34> */
[CC--:B------:R-:W-:Y:S01]  /*5bb0*/  FMUL.FTZ R68, R5.reuse, R57.reuse ;  /* 0x0000003905447220 */ /* 0x0c0fe20000410000 */
[----:B------:R-:W-:Y:S02]  /*5bc0*/  STL [R1+0x108], R8 ;  /* 0x0001080801007387 */ /* 0x000fe40000100800 */
[----:B------:R-:W-:Y:S01]  /*5bd0*/  FFMA.FTZ R66, R5, R57, R66 ;  /* 0x0000003905427223 */ /* 0x000fe20000010042 */
[----:B------:R-:W-:Y:S01]  /*5be0*/  FFMA.FTZ R67, R83, R68, R67 ;  /* 0x0000004453437223 */ /* 0x000fe20000010043 */
[----:B------:R-:W3:Y:S04]  /*5bf0*/  LDL.LU R59, [R1+0x148] ;  /* 0x00014800013b7983 */ /* 0x000ee80000300800 */
[----:B------:R-:W-:Y:S04]  /*5c00*/  STL [R1+0x104], R9 ;  /* 0x0001040901007387 */ /* 0x000fe80000100800 */
[----:B------:R-:W4:Y:S04]  /*5c10*/  LDL.LU R60, [R1+0x144] ;  /* 0x00014400013c7983 */ /* 0x000f280000300800 */
[----:B------:R-:W-:Y:S04]  /*5c20*/  STL [R1+0x100], R10 ;  /* 0x0001000a01007387 */ /* 0x000fe80000100800 */
[----:B------:R-:W3:Y:S04]  /*5c30*/  LDL.LU R61, [R1+0x140] ;  /* 0x00014000013d7983 */ /* 0x000ee80000300800 */
[----:B------:R-:W3:Y:S04]  /*5c40*/  LDL.LU R62, [R1+0x13c] ;  /* 0x00013c00013e7983 */ /* 0x000ee80000300800 */
[----:B------:R-:W3:Y:S04]  /*5c50*/  LDL R68, [R1+0x20] ;  /* 0x0000200001447983 */ /* 0x000ee80000100800 */
[----:B------:R0:W-:Y:S04]  /*5c60*/  STS.64 [R63], R66 ;  /* 0x000000423f007388 */ /* 0x0001e80000000a00 */
[----:B0-----:R-:W3:Y:S04]  /*5c70*/  LDL.LU R63, [R1+0x138] ;  /* 0x00013800013f7983 */ /* 0x001ee80000300800 */
[----:B------:R-:W3:Y:S04]  /*5c80*/  LDL R78, [R1+0x38] ;  /* 0x00003800014e7983 */ /* 0x000ee80000100800 */
[----:B------:R-:W3:Y:S01]  /*5c90*/  LDL R77, [R1+0x3c] ;  /* 0x00003c00014d7983 */ /* 0x000ee20000100800 */
[----:B--2---:R-:W-:-:S03]  /*5ca0*/  FFMA.FTZ R58, R64, R6, R58 ;  /* 0x00000006403a7223 */ /* 0x004fc6000001003a */
[----:B------:R-:W2:Y:S04]  /*5cb0*/  LDL R76, [R1+0x40] ;  /* 0x00004000014c7983 */ /* 0x000ea80000100800 */
[----:B------:R-:W2:Y:S04]  /*5cc0*/  LDL R75, [R1+0x44] ;  /* 0x00004400014b7983 */ /* 0x000ea80000100800 */
[----:B------:R-:W2:Y:S04]  /*5cd0*/  LDL.LU R64, [R1+0x134] ;  /* 0x0001340001407983 */ /* 0x000ea80000300800 */
[----:B------:R-:W2:Y:S04]  /*5ce0*/  LDL R74, [R1+0x48] ;  /* 0x00004800014a7983 */ /* 0x000ea80000100800 */
[----:B------:R-:W2:Y:S01]  /*5cf0*/  LDL R73, [R1+0x4c] ;  /* 0x00004c0001497983 */ /* 0x000ea20000100800 */
[----:B------:R-:W-:Y:S01]  /*5d00*/  UIADD3 UR15, UP0, UR10, 0x12, URZ ;  /* 0x000000120a0f7890 */ /* 0x000fe2000ff1e03f */
[----:B------:R-:W-:Y:S01]  /*5d10*/  BAR.SYNC.DEFER_BLOCKING 0x0 ;  /* 0x0000000000007b1d */ /* 0x000fe20000010000 */
[----:B----4-:R-:W-:-:S05]  /*5d20*/  FFMA.FTZ R60, R65, R82, R60 ;  /* 0x00000052413c7223 */ /* 0x010fca000001003c */
[----:B------:R-:W4:Y:S04]  /*5d30*/  LDL.LU R65, [R1+0x130] ;  /* 0x0001300001417983 */ /* 0x000f280000300800 */
[----:B------:R-:W4:Y:S04]  /*5d40*/  LDL R72, [R1+0x5c] ;  /* 0x00005c0001487983 */ /* 0x000f280000100800 */
[----:B------:R-:W4:Y:S04]  /*5d50*/  LDL R70, [R1+0x68] ;  /* 0x0000680001467983 */ /* 0x000f280000100800 */
[----:B------:R-:W4:Y:S04]  /*5d60*/  LDL R7, [R1+0x64] ;  /* 0x0000640001077983 */ /* 0x000f280000100800 */
[----:B------:R-:W4:Y:S04]  /*5d70*/  LDL R8, [R1+0x50] ;  /* 0x0000500001087983 */ /* 0x000f280000100800 */
[----:B------:R-:W4:Y:S04]  /*5d80*/  LDL R9, [R1+0x1c] ;  /* 0x00001c0001097983 */ /* 0x000f280000100800 */
[----:B------:R-:W4:Y:S04]  /*5d90*/  LDL R10, [R1+0x60] ;  /* 0x00006000010a7983 */ /* 0x000f280000100800 */
[----:B------:R-:W4:Y:S04]  /*5da0*/  LDL R66, [R1+0x18] ;  /* 0x0000180001427983 */ /* 0x000f280000100800 */
[----:B------:R-:W4:Y:S01]  /*5db0*/  LDL R67, [R1+0x14] ;  /* 0x0000140001437983 */ /* 0x000f220000100800 */
[----:B---3--:R-:W-:Y:S01]  /*5dc0*/  FFMA.FTZ R58, R78, R79, R58 ;  /* 0x0000004f4e3a7223 */ /* 0x008fe2000001003a */
[----:B--2---:R-:W-:-:S02]  /*5dd0*/  FFMA.FTZ R64, R68, R80, R64 ;  /* 0x0000005044407223 */ /* 0x004fc40000010040 */
[----:B------:R-:W2:Y:S04]  /*5de0*/  LDL R68, [R1+0x10] ;  /* 0x0000100001447983 */ /* 0x000ea80000100800 */
[----:B------:R-:W3:Y:S01]  /*5df0*/  LDL.LU R78, [R1+0x12c] ;  /* 0x00012c00014e7983 */ /* 0x000ee20000300800 */
[----:B------:R-:W-:Y:S01]  /*5e00*/  FFMA.FTZ R62, R124, R81, R62 ;  /* 0x000000517c3e7223 */ /* 0x000fe2000001003e */
[----:B---3--:R-:W-:Y:S02]  /*5e10*/  FFMA.FTZ R60, R77, R78, R60 ;  /* 0x0000004e4d3c7223 */ /* 0x008fe4000001003c */
[----:B------:R-:W3:Y:S02]  /*5e20*/  LDL.LU R77, [R1+0x128] ;  /* 0x00012800014d7983 */ /* 0x000ee40000300800 */
[----:B---3--:R-:W-:-:S02]  /*5e30*/  FFMA.FTZ R62, R76, R77, R62 ;  /* 0x0000004d4c3e7223 */ /* 0x008fc4000001003e */
[----:B------:R-:W3:Y:S02]  /*5e40*/  LDL.LU R76, [R1+0x124] ;  /* 0x00012400014c7983 */ /* 0x000ee40000300800 */
[----:B---3--:R-:W-:Y:S02]  /*5e50*/  FFMA.FTZ R64, R75, R76, R64 ;  /* 0x0000004c4b407223 */ /* 0x008fe40000010040 */
[----:B------:R-:W3:Y:S02]  /*5e60*/  LDL.LU R75, [R1+0x120] ;  /* 0x00012000014b7983 */ /* 0x000ee40000300800 */
[----:B---3--:R-:W-:Y:S02]  /*5e70*/  FFMA.FTZ R58, R74, R75, R58 ;  /* 0x0000004b4a3a7223 */ /* 0x008fe4000001003a */
[----:B------:R-:W3:Y:S02]  /*5e80*/  LDL.LU R74, [R1+0x11c] ;  /* 0x00011c00014a7983 */ /* 0x000ee40000300800 */
[----:B---3--:R-:W-:-:S02]  /*5e90*/  FFMA.FTZ R60, R73, R74, R60 ;  /* 0x0000004a493c7223 */ /* 0x008fc4000001003c */
[----:B------:R-:W4:Y:S02]  /*5ea0*/  LDL.LU R73, [R1+0x118] ;  /* 0x0001180001497983 */ /* 0x000f240000300800 */
[----:B----4-:R-:W-:Y:S02]  /*5eb0*/  FFMA.FTZ R62, R72, R73, R62 ;  /* 0x00000049483e7223 */ /* 0x010fe4000001003e */
[----:B------:R-:W3:Y:S02]  /*5ec0*/  LDL.LU R72, [R1+0x114] ;  /* 0x0001140001487983 */ /* 0x000ee40000300800 */
[----:B---3--:R-:W-:Y:S02]  /*5ed0*/  FFMA.FTZ R64, R70, R72, R64 ;  /* 0x0000004846407223 */ /* 0x008fe40000010040 */
[----:B------:R-:W3:Y:S02]  /*5ee0*/  LDL.LU R70, [R1+0x110] ;  /* 0x0001100001467983 */ /* 0x000ee40000300800 */
[----:B---3--:R-:W-:-:S02]  /*5ef0*/  FFMA.FTZ R58, R7, R70, R58 ;  /* 0x00000046073a7223 */ /* 0x008fc4000001003a */
[----:B------:R-:W3:Y:S02]  /*5f00*/  LDL.LU R7, [R1+0x10c] ;  /* 0x00010c0001077983 */ /* 0x000ee40000300800 */
[----:B---3--:R-:W-:Y:S02]  /*5f10*/  FFMA.FTZ R60, R8, R7, R60 ;  /* 0x00000007083c7223 */ /* 0x008fe4000001003c */
[----:B------:R-:W3:Y:S02]  /*5f20*/  LDL.LU R8, [R1+0x108] ;  /* 0x0001080001087983 */ /* 0x000ee40000300800 */
[----:B---3--:R-:W-:Y:S02]  /*5f30*/  FFMA.FTZ R62, R9, R8, R62 ;  /* 0x00000008093e7223 */ /* 0x008fe4000001003e */
[----:B------:R-:W3:Y:S01]  /*5f40*/  LDL.LU R9, [R1+0x104] ;  /* 0x0001040001097983 */ /* 0x000ee20000300800 */
        /* <DEDUP_REMOVED lines=9> */
[----:B------:R-:W3:Y:S02]  /*5fe0*/  LDL.LU R10, [R1+0x100] ;  /* 0x00010000010a7983 */ /* 0x000ee40000300800 */
[----:B------:R-:W-:Y:S02]  /*5ff0*/  FFMA.FTZ R64, R2, R13, R64 ;  /* 0x0000000d02407223 */ /* 0x000fe40000010040 */
[----:B------:R0:W5:Y:S01]  /*6000*/  LDL.LU R2, [R1+0xfc] ;  /* 0x0000fc0001027983 */ /* 0x0001620000300800 */
        /* <DEDUP_REMOVED lines=10> */
[----:B--2---:R-:W-:Y:S01]  /*60b0*/  FFMA.FTZ R62, R68, R12, R62 ;  /* 0x0000000c443e7223 */ /* 0x004fe2000001003e */
        /* <DEDUP_REMOVED lines=14> */
[----:B------:R-:W1:Y:S01]  /*61a0*/  S2R R124, SR_TID.X ;  /* 0x00000000007c7919 */ /* 0x000e620000002100 */
        /* <DEDUP_REMOVED lines=52> */
[C---:B-1----:R-:W-:Y:S01]  /*64f0*/  ISETP.GT.U32.AND P2, PT, R124.reuse, 0xf, PT ;  /* 0x0000000f7c00780c */ /* 0x042fe20003f44070 */
[----:B------:R-:W-:Y:S01]  /*6500*/  FFMA.FTZ R60, R85, R55, R60 ;  /* 0x00000037553c7223 */ /* 0x000fe2000001003c */
[----:B------:R-:W-:Y:S01]  /*6510*/  LOP3.LUT P1, RZ, R124, 0xfffffff1, RZ, 0xc0, !PT ;  /* 0xfffffff17cff7812 */ /* 0x000fe2000782c0ff */
[----:B------:R-:W-:Y:S01]  /*6520*/  FADD.FTZ R61, R61, R55 ;  /* 0x000000373d3d7221 */ /* 0x000fe20000010000 */
[----:B------:R-:W-:Y:S01]  /*6530*/  FFMA.FTZ R62, R84, R56, R62 ;  /* 0x00000038543e7223 */ /* 0x000fe2000001003e */
[----:B------:R-:W-:Y:S01]  /*6540*/  FADD.FTZ R63, R63, R56 ;  /* 0x000000383f3f7221 */ /* 0x000fe20000010000 */
[----:B------:R-:W-:Y:S01]  /*6550*/  FFMA.FTZ R64, R83, R57, R64 ;  /* 0x0000003953407223 */ /* 0x000fe20000010040 */
[----:B------:R-:W-:Y:S01]  /*6560*/  FADD.FTZ R65, R65, R57 ;  /* 0x0000003941417221 */ /* 0x000fe20000010000 */
[----:B---3--:R-:W-:Y:S01]  /*6570*/  FFMA.FTZ R58, R66, R10, R58 ;  /* 0x0000000a423a7223 */ /* 0x008fe2000001003a */
[----:B------:R-:W-:-:S03]  /*6580*/  FADD.FTZ R59, R59, R10 ;  /* 0x0000000a3b3b7221 */ /* 0x000fc60000010000 */
[----:B------:R-:W-:Y:S01]  /*6590*/  FFMA.FTZ R58, R69, R14, R58 ;  /* 0x0000000e453a7223 */ /* 0x000fe2000001003a */
        /* <DEDUP_REMOVED lines=20> */
[----:B------:R-:W-:Y:S01]  /*66e0*/  FADD.FTZ R59, R59, R54 ;  /* 0x000000363b3b7221 */ /* 0x000fe20000010000 */
[----:B0-----:R-:W-:Y:S06]  /*66f0*/  @!P0 BRA `(.L_x_3419) ;  /* 0x0000000000dc8947 */ /* 0x001fec0003800000 */
[----:B------:R-:W2:Y:S04]  /*6700*/  LDL R67, [R1+0xf0] ;  /* 0x0000f00001437983 */ /* 0x000ea80000100800 */
[----:B-----5:R0:W-:Y:S01]  /*6710*/  STL.64 [R1+0x100], R2 ;  /* 0x0001000201007387 */ /* 0x0201e20000100a00 */
[----:B------:R-:W1:Y:S03]  /*6720*/  S2R R71, SR_TID.X ;  /* 0x0000000000477919 */ /* 0x000e660000002100 */
[----:B0-----:R-:W3:Y:S04]  /*6730*/  LDL R3, [R1+0xf4] ;  /* 0x0000f40001037983 */ /* 0x001ee80000100800 */
[----:B------:R-:W4:Y:S01]  /*6740*/  LDL R2, [R1+0xec] ;  /* 0x0000ec0001027983 */ /* 0x000f220000100800 */
[----:B-1----:R-:W-:-:S02]  /*6750*/  SHF.R.S32.HI R68, RZ, 0x1f, R71 ;  /* 0x0000001fff447819 */ /* 0x002fc40000011447 */
[----:B------:R-:W-:Y:S02]  /*6760*/  SHF.L.U32 R125, R71, 0x1, RZ ;  /* 0x00000001477d7819 */ /* 0x000fe400000006ff */
[----:B------:R-:W-:Y:S02]  /*6770*/  LEA.HI R68, R68, R71, RZ, 0x2 ;  /* 0x0000004744447211 */ /* 0x000fe400078f10ff */
[----:B------:R-:W-:Y:S02]  /*6780*/  LOP3.LUT R125, R125, 0x18, RZ, 0xc0, !PT ;  /* 0x000000187d7d7812 */ /* 0x000fe400078ec0ff */
[----:B------:R-:W-:Y:S02]  /*6790*/  LEA R66, R71, UR12, 0x5 ;  /* 0x0000000c47427c11 */ /* 0x000fe4000f8e28ff */
[----:B------:R-:W-:Y:S02]  /*67a0*/  SHF.R.S32.HI R68, RZ, 0x2, R68 ;  /* 0x00000002ff447819 */ /* 0x000fe40000011444 */
[----:B------:R-:W-:-:S02]  /*67b0*/  IADD3 R66, R66, R125, RZ ;  /* 0x0000007d42427210 */ /* 0x000fc40007ffe0ff */
[----:B------:R-:W-:Y:S02]  /*67c0*/  LEA R68, R68, UR12, 0x5 ;  /* 0x0000000c44447c11 */ /* 0x000fe4000f8e28ff */
[----:B------:R-:W-:Y:S01]  /*67d0*/  SHF.L.U32 R69, R71, 0x1, RZ ;  /* 0x0000000147457819 */ /* 0x000fe200000006ff */
[----:B------:R2:W-:Y:S01]  /*67e0*/  STS.64 [R66], R58 ;  /* 0x0000003a42007388 */ /* 0x0005e20000000a00 */
[----:B------:R-:W-:Y:S02]  /*67f0*/  LOP3.LUT R125, R125, 0x10, RZ, 0x3c, !PT ;  /* 0x000000107d7d7812 */ /* 0x000fe400078e3cff */
[----:B------:R-:W-:Y:S01]  /*6800*/  LOP3.LUT R69, R69, 0x18, RZ, 0xc, !PT ;  /* 0x0000001845457812 */ /* 0x000fe200078e0cff */
[----:B------:R-:W-:Y:S01]  /*6810*/  UIMAD UR5, UR17, 0x780, UR20 ;  /* 0x00000780110578a4 */ /* 0x000fe2000f8e0214 */
[----:B--2---:R-:W-:Y:S02]  /*6820*/  LEA R66, R67, R68, 0x3 ;  /* 0x0000004443427211 */ /* 0x004fe400078e18ff */
[----:B------:R-:W-:-:S02]  /*6830*/  LEA R67, R71, UR12, 0x5 ;  /* 0x0000000c47437c11 */ /* 0x000fc4000f8e28ff */
[----:B------:R-:W-:Y:S02]  /*6840*/  LEA R71, R71, UR12, 0x5 ;  /* 0x0000000c47477c11 */ /* 0x000fe4000f8e28ff */
[----:B------:R-:W-:Y:S02]  /*6850*/  IADD3 R67, R67, R69, RZ ;  /* 0x0000004543437210 */ /* 0x000fe40007ffe0ff */
[----:B------:R-:W-:Y:S01]  /*6860*/  IADD3 R71, R71, R125, RZ ;  /* 0x0000007d47477210 */ /* 0x000fe20007ffe0ff */
[----:B---3--:R0:W-:Y:S04]  /*6870*/  STS.64 [R3], R60 ;  /* 0x0000003c03007388 */ /* 0x0081e80000000a00 */
[----:B------:R1:W-:Y:S04]  /*6880*/  STS.64 [R71], R62 ;  /* 0x0000003e47007388 */ /* 0x0003e80000000a00 */
[----:B------:R-:W-:Y:S01]  /*6890*/  STS.64 [R67], R64 ;  /* 0x0000004043007388 */ /* 0x000fe20000000a00 */
[----:B------:R-:W-:Y:S01]  /*68a0*/  BAR.SYNC.DEFER_BLOCKING 0x0 ;  /* 0x0000000000007b1d */ /* 0x000fe20000010000 */
[----:B----4-:R-:W-:-:S07]  /*68b0*/  LEA R68, R2, R68, 0x3 ;  /* 0x0000004402447211 */ /* 0x010fce00078e18ff */
        /* <DEDUP_REMOVED lines=15> */
[----:B------:R-:W-:Y:S02]  /*69b0*/  IMAD.WIDE.U32 R124, R124, 0x4, R2 ;  /* 0x000000047c7c7825 */ /* 0x000fe400078e0002 */
        /* <DEDUP_REMOVED lines=11> */
.L_x_3419:
[----:B0-----:R-:W0:Y:S01]  /*6a70*/  S2R R125, SR_TID.X ;  /* 0x00000000007d7919 */ /* 0x001e220000002100 */
[----:B------:R-:W-:Y:S01]  /*6a80*/  BSSY B0, `(.L_x_3420) ;  /* 0x0000137000007945 */ /* 0x000fe20003800000 */
[----:B------:R-:W-:-:S03]  /*6a90*/  CS2R R66, SRZ ;  /* 0x0000000000427805 */ /* 0x000fc6000001ff00 */
[----:B------:R-:W-:Y:S05]  /*6aa0*/  @P2 BRA `(.L_x_3421) ;  /* 0x0000001000d02947 */ /* 0x000fea0003800000 */
[----:B------:R-:W1:Y:S01]  /*6ab0*/  S2R R68, SR_TID.X ;  /* 0x0000000000447919 */ /* 0x000e620000002100 */
[----:B------:R-:W-:Y:S01]  /*6ac0*/  USHF.L.U32 UR5, UR10, 0x3, URZ ;  /* 0x000000030a057899 */ /* 0x000fe2000800063f */
[----:B------:R-:W-:Y:S01]  /*6ad0*/  MOV R66, 0x78 ;  /* 0x0000007800427802 */ /* 0x000fe20000000f00 */
[----:B------:R-:W-:Y:S01]  /*6ae0*/  HFMA2.MMA R67, -RZ, RZ, 0, 1.430511474609375e-06 ;  /* 0x00000018ff437435 */ /* 0x000fe200000001ff */
        /* <DEDUP_REMOVED lines=13> */
[----:B------:R-:W-:Y:S02]  /*6bc0*/  LEA.HI R68, R68, R67, RZ, 0x2 ;  /* 0x0000004344447211 */ /* 0x000fe400078f10ff */
[----:B------:R-:W-:Y:S02]  /*6bd0*/  MOV R67, 0x18 ;  /* 0x0000001800437802 */ /* 0x000fe40000000f00 */
        /* <DEDUP_REMOVED lines=280> */
[----:B------:R-:W-:Y:S01]  /*7d60*/  FADD.FTZ R69, R69, R67 ;  /* 0x0000004345457221 */ /* 0x000fe20000010000 */
[----:B------:R-:W-:Y:S02]  /*7d70*/  MOV R67, 0x18 ;  /* 0x0000001800437802 */ /* 0x000fe40000000f00 */
[----:B------:R-:W-:-:S04]  /*7d80*/  LEA.HI R66, R66, R71, RZ, 0x2 ;  /* 0x0000004742427211 */ /* 0x000fc800078f10ff */
[----:B------:R-:W-:-:S05]  /*7d90*/  SHF.R.S32.HI R66, RZ, 0x2, R66 ;  /* 0x00000002ff427819 */ /* 0x000fca0000011442 */
[----:B------:R-:W-:-:S05]  /*7da0*/  IMAD R66, R66, R67, UR13 ;  /* 0x0000000d42427e24 */ /* 0x000fca000f8e0243 */
[----:B------:R-:W-:-:S06]  /*7db0*/  IADD3 R66, R124, R66, RZ ;  /* 0x000000427c427210 */ /* 0x000fcc0007ffe0ff */
[----:B------:R-:W0:Y:S02]  /*7dc0*/  LDS.64 R66, [R66] ;  /* 0x0000000042427984 */ /* 0x000e240000000a00 */
[----:B0-----:R-:W-:Y:S01]  /*7dd0*/  FADD.FTZ R66, R68, R66 ;  /* 0x0000004244427221 */ /* 0x001fe20000010000 */
[----:B------:R-:W-:-:S07]  /*7de0*/  FADD.FTZ R67, R69, R67 ;  /* 0x0000004345437221 */ /* 0x000fce0000010000 */
.L_x_3421:
[----:B------:R-:W-:Y:S05]  /*7df0*/  BSYNC B0 ;  /* 0x0000000000007941 */ /* 0x000fea0003800000 */
.L_x_3420:
        /* <DEDUP_REMOVED lines=19> */
[----:B------:R-:W-:Y:S01]  /*7f30*/  BAR.SYNC.DEFER_BLOCKING 0x0 ;  /* 0x0000000000007b1d */ /* 0x000fe20000010000 */
[----:B0-----:R-:W-:-:S13]  /*7f40*/  ISETP.NE.AND P1, PT, R125, RZ, PT ;  /* 0x000000ff7d00720c */ /* 0x001fda0003f25270 */
        /* <DEDUP_REMOVED lines=10> */
.L_x_3424:
        /* <DEDUP_REMOVED lines=8> */
.L_x_3423:
[----:B------:R-:W-:Y:S05]  /*8070*/  WARPSYNC.ALL ;  /* 0x0000000000007948 */ /* 0x000fea0003800000 */
[----:B------:R-:W-:Y:S06]  /*8080*/  BAR.SYNC.DEFER_BLOCKING 0x0 ;  /* 0x0000000000007b1d */ /* 0x000fec0000010000 */
[----:B------:R-:W-:Y:S05]  /*8090*/  BRA `(.L_x_3425) ;  /* 0x0000000000547947 */ /* 0x000fea0003800000 */
.L_x_3422:
        /* <DEDUP_REMOVED lines=11> */
.L_x_3427:
        /* <DEDUP_REMOVED lines=8> */
.L_x_3426:
[----:B------:R-:W-:Y:S05]  /*81d0*/  WARPSYNC.ALL ;  /* 0x0000000000007948 */ /* 0x000fea0003800000 */
[----:B------:R-:W-:Y:S06]  /*81e0*/  BAR.SYNC.DEFER_BLOCKING 0x0 ;  /* 0x0000000000007b1d */ /* 0x000fec0000010000 */
.L_x_3425:
[----:B------:R-:W1:Y:S01]  /*81f0*/  S2R R124, SR_TID.X ;  /* 0x00000000007c7919 */ /* 0x000e620000002100 */
[----:B------:R-:W2:Y:S01]  /*8200*/  LDL.LU R71, [R1+0xdc] ;  /* 0x0000dc0001477983 */ /* 0x000ea20000300800 */
[----:B------:R-:W3:Y:S01]  /*8210*/  S2UR UR20, SR_CgaCtaId ;  /* 0x00000000001479c3 */ /* 0x000ee20000008800 */
[----:B------:R-:W-:Y:S02]  /*8220*/  USHF.L.U32 UR10, UR10, 0x3, URZ ;  /* 0x000000030a0a7899 */ /* 0x000fe4000800063f */
[----:B------:R-:W-:Y:S01]  /*8230*/  STL [R1+0x11c], R83 ;  /* 0x00011c5301007387 */ /* 0x000fe20000100800 */
[----:B------:R-:W-:-:S03]  /*8240*/  ULDC.64 UR26, c[0x0][0x210] ;  /* 0x00008400001a7ab9 */ /* 0x000fc60000000a00 */
[----:B------:R-:W-:Y:S04]  /*8250*/  STL [R1+0x118], R65 ;  /* 0x0001184101007387 */ /* 0x000fe80000100800 */
[----:B------:R-:W-:Y:S04]  /*8260*/  STL [R1+0x114], R64 ;  /* 0x0001144001007387 */ /* 0x000fe80000100800 */
        /* <DEDUP_REMOVED lines=16> */
[----:B-1----:R-:W3:Y:S01]  /*8370*/  LDL.LU R60, [R1+0x20] ;  /* 0x00002000013c7983 */ /* 0x002ee20000300800 */
[----:B------:R-:W-:Y:S02]  /*8380*/  @!P1 LEA R66, R67, R66, 0x6 ;  /* 0x0000004243429211 */ /* 0x000fe400078e30ff */
[----:B------:R-:W-:Y:S01]  /*8390*/  @!P1 LOP3.LUT R67, R124, 0x7, RZ, 0xc0, !PT ;  /* 0x000000077c439812 */ /* 0x000fe200078ec0ff */
[----:B------:R-:W3:Y:S03]  /*83a0*/  LDL.LU R59, [R1+0x38] ;  /* 0x00003800013b7983 */ /* 0x000ee60000300800 */
[----:B------:R-:W-:Y:S01]  /*83b0*/  @!P1 IADD3 R66, R66, R67, RZ ;  /* 0x0000004342429210 */ /* 0x000fe20007ffe0ff */
[----:B------:R-:W3:Y:S03]  /*83c0*/  LDL.LU R58, [R1+0x3c] ;  /* 0x00003c00013a7983 */ /* 0x000ee60000300800 */
[----:B------:R-:W-:Y:S01]  /*83d0*/  @!P1 SHF.L.U32 R66, R66, 0x1, RZ ;  /* 0x0000000142429819 */ /* 0x000fe200000006ff */
[----:B------:R-:W-:Y:S01]  /*83e0*/  UMOV UR5, 0x400 ;  /* 0x0000040000057882 */ /* 0x000fe20000000000 */
[----:B------:R-:W-:Y:S01]  /*83f0*/  ULOP3.LUT UR10, UR10, 0x8, URZ, 0xc0, !UPT ;  /* 0x000000080a0a7892 */ /* 0x000fe2000f8ec03f */
[----:B------:R-:W3:Y:S02]  /*8400*/  LDL.LU R83, [R1+0x40] ;  /* 0x0000400001537983 */ /* 0x000ee40000300800 */
[----:B------:R-:W-:Y:S01]  /*8410*/  @!P1 IMAD.WIDE.U32 R66, R66, 0x4, R68 ;  /* 0x0000000442429825 */ /* 0x000fe200078e0044 */
[----:B------:R-:W-:Y:S01]  /*8420*/  UIADD3 UR5, UR5, 0x5280, URZ ;  /* 0x0000528005057890 */ /* 0x000fe2000fffe03f */
[----:B------:R-:W3:Y:S04]  /*8430*/  LDL.LU R65, [R1+0x44] ;  /* 0x0000440001417983 */ /* 0x000ee80000300800 */
[----:B------:R-:W2:Y:S01]  /*8440*/  @!P1 LDG.E.64 R66, desc[UR18][R66.64] ;  /* 0x0000001242429981 */ /* 0x000ea2000c1e1b00 */
[----:B------:R-:W-:Y:S01]  /*8450*/  HFMA2.MMA R68, -RZ, RZ, 0, 0 ;  /* 0x00000000ff447435 */ /* 0x000fe200000001ff */
[----:B------:R-:W-:-:S02]  /*8460*/  ULEA UR5, UR20, UR5, 0x18 ;  /* 0x0000000514057291 */ /* 0x000fc4000f8ec03f */
[----:B------:R-:W3:Y:S03]  /*8470*/  LDL.LU R64, [R1+0x48] ;  /* 0x0000480001407983 */ /* 0x000ee60000300800 */
        /* <DEDUP_REMOVED lines=16> */
[----:B------:R-:W-:Y:S01]  /*8580*/  @!P1 FMUL.FTZ R66, R68, 3.2552085031056776643e-05 ;  /* 0x3808888944429820 */ /* 0x000fe20000410000 */
[----:B------:R-:W-:Y:S02]  /*8590*/  @!P1 LOP3.LUT R68, R124, 0xfffffff8, RZ, 0xc0, !PT ;  /* 0xfffffff87c449812 */ /* 0x000fe400078ec0ff */
[----:B------:R-:W-:-:S05]  /*85a0*/  @!P1 FMUL.FTZ R67, R67, 3.2552085031056776643e-05 ;  /* 0x3808888943439820 */ /* 0x000fca0000410000 */
[----:B------:R0:W-:Y:S02]  /*85b0*/  @!P1 STS.64 [R68+UR5], R66 ;  /* 0x0000004244009988 */ /* 0x0001e40008000a05 */
[----:B0-----:R-:W-:-:S04]  /*85c0*/  IADD3 R66, R71, -UR10, RZ ;  /* 0x8000000a47427c10 */ /* 0x001fc8000fffe0ff */
[----:B------:R-:W-:Y:S01]  /*85d0*/  LEA R66, R66, UR5, 0x3 ;  /* 0x0000000542427c11 */ /* 0x000fe2000f8e18ff */
[----:B------:R-:W-:Y:S06]  /*85e0*/  BAR.SYNC.DEFER_BLOCKING 0x0 ;  /* 0x0000000000007b1d */ /* 0x000fec0000010000 */
[----:B------:R-:W0:Y:S02]  /*85f0*/  LDS.64 R68, [R66] ;  /* 0x0000000042447984 */ /* 0x000e240000000a00 */
[--C-:B0-----:R-:W-:Y:S01]  /*8600*/  FFMA.FTZ R6, R0, R6, -R68.reuse ;  /* 0x0000000600067223 */ /* 0x101fe20000010844 */
[--C-:B-----5:R-:W-:Y:S01]  /*8610*/  FFMA.FTZ R82, R3, R82, -R68.reuse ;  /* 0x0000005203527223 */ /* 0x120fe20000010844 */
[--C-:B------:R-:W-:Y:S01]  /*8620*/  FFMA.FTZ R81, R4, R81, -R68.reuse ;  /* 0x0000005104517223 */ /* 0x100fe20000010844 */
[--C-:B------:R-:W-:Y:S01]  /*8630*/  FFMA.FTZ R80, R5, R80, -R68.reuse ;  /* 0x0000005005507223 */ /* 0x100fe20000010844 */
[----:B------:R-:W-:Y:S01]  /*8640*/  FFMA.FTZ R79, R0, R79, -R68 ;  /* 0x0000004f004f7223 */ /* 0x000fe20000010844 */
[-C--:B----4-:R-:W-:Y:S01]  /*8650*/  FFMA.FTZ R6, R63, -R69.reuse, R6 ;  /* 0x800000453f067223 */ /* 0x090fe20000010006 */
[----:B------:R-:W-:Y:S01]  /*8660*/  FFMA.FTZ R78, R3, R78, -R68 ;  /* 0x0000004e034e7223 */ /* 0x000fe20000010844 */
[-C--:B------:R-:W-:Y:S01]  /*8670*/  FFMA.FTZ R82, R62, -R69.reuse, R82 ;  /* 0x800000453e527223 */ /* 0x080fe20000010052 */
[----:B------:R-:W2:Y:S01]  /*8680*/  LDL.LU R63, [R1+0x4c] ;  /* 0x00004c00013f7983 */ /* 0x000ea20000300800 */
[-C--:B---3--:R-:W-:Y:S01]  /*8690*/  FFMA.FTZ R81, R61, -R69.reuse, R81 ;  /* 0x800000453d517223 */ /* 0x088fe20000010051 */
[----:B------:R-:W-:-:S02]  /*86a0*/  FFMA.FTZ R80, R60, -R69, R80 ;  /* 0x800000453c507223 */ /* 0x000fc40000010050 */
[----:B------:R-:W3:Y:S01]  /*86b0*/  LDL.LU R62, [R1+0x5c] ;  /* 0x00005c00013e7983 */ /* 0x000ee20000300800 */
[-C--:B------:R-:W-:Y:S01]  /*86c0*/  FFMA.FTZ R79, R59, -R69.reuse, R79 ;  /* 0x800000453b4f7223 */ /* 0x080fe2000001004f */
[----:B------:R-:W-:Y:S02]  /*86d0*/  FFMA.FTZ R78, R58, -R69, R78 ;  /* 0x800000453a4e7223 */ /* 0x000fe4000001004e */
[----:B------:R-:W4:Y:S04]  /*86e0*/  LDL.LU R61, [R1+0x68] ;  /* 0x00006800013d7983 */ /* 0x000f280000300800 */
        /* <DEDUP_REMOVED lines=61> */
[--C-:B------:R-:W-:Y:S01]  /*8ac0*/  FFMA.FTZ R4, R4, R56, -R68.reuse ;  /* 0x0000003804047223 */ /* 0x100fe20000010844 */
[----:B------:R-:W-:Y:S01]  /*8ad0*/  FFMA.FTZ R5, R5, R57, -R68 ;  /* 0x0000003905057223 */ /* 0x000fe20000010844 */
[----:B------:R-:W4:Y:S04]  /*8ae0*/  LDL.LU R71, [R1+0x14] ;  /* 0x0000140001477983 */ /* 0x000f280000300800 */
[----:B------:R-:W4:Y:S04]  /*8af0*/  LDL.LU R68, [R1+0x10] ;  /* 0x0000100001447983 */ /* 0x000f280000300800 */
[----:B------:R-:W4:Y:S04]  /*8b00*/  LDL.LU R67, [R1+0xc] ;  /* 0x00000c0001437983 */ /* 0x000f280000300800 */
[----:B------:R-:W4:Y:S01]  /*8b10*/  LDL.LU R66, [R1+0x8] ;  /* 0x0000080001427983 */ /* 0x000f220000300800 */
[-C--:B------:R-:W-:Y:S01]  /*8b20*/  FFMA.FTZ R77, R83, -R69.reuse, R77 ;  /* 0x80000045534d7223 */ /* 0x080fe2000001004d */
[----:B------:R-:W-:-:S02]  /*8b30*/  FFMA.FTZ R76, R65, -R69, R76 ;  /* 0x80000045414c7223 */ /* 0x000fc4000001004c */
[----:B------:R-:W4:Y:S01]  /*8b40*/  LDL.LU R55, [R1+0x4] ;  /* 0x0000040001377983 */ /* 0x000f220000300800 */
[----:B------:R-:W-:-:S03]  /*8b50*/  FFMA.FTZ R75, R64, -R69, R75 ;  /* 0x80000045404b7223 */ /* 0x000fc6000001004b */
[----:B------:R-:W4:Y:S04]  /*8b60*/  LDL.LU R54, [R1] ;  /* 0x0000000001367983 */ /* 0x000f280000300800 */
[----:B------:R-:W4:Y:S04]  /*8b70*/  LDL.LU R83, [R1+0x11c] ;  /* 0x00011c0001537983 */ /* 0x000f280000300800 */
[----:B------:R1:W5:Y:S04]  /*8b80*/  LDL.LU R65, [R1+0x118] ;  /* 0x0001180001417983 */ /* 0x0003680000300800 */
[----:B------:R1:W5:Y:S01]  /*8b90*/  LDL.LU R64, [R1+0x114] ;  /* 0x0001140001407983 */ /* 0x0003620000300800 */
        /* <DEDUP_REMOVED lines=13> */
[----:B------:R-:W2:Y:S01]  /*8c70*/  LDL.LU R66, [R1+0xb0] ;  /* 0x0000b00001427983 */ /* 0x000ea20000300800 */
[-C--:B------:R-:W-:Y:S01]  /*8c80*/  FFMA.FTZ R84, R84, -R69.reuse, R4 ;  /* 0x8000004554547223 */ /* 0x080fe20000010004 */
[-C--:B------:R-:W-:Y:S02]  /*8c90*/  FFMA.FTZ R15, R55, -R69.reuse, R15 ;  /* 0x80000045370f7223 */ /* 0x080fe4000001000f */
[----:B------:R-:W3:Y:S01]  /*8ca0*/  LDL.LU R55, [R1+0xd8] ;  /* 0x0000d80001377983 */ /* 0x000ee20000300800 */
[----:B------:R-:W-:Y:S01]  /*8cb0*/  FMUL.FTZ R80, R2, R80 ;  /* 0x0000005002507220 */ /* 0x000fe20000410000 */
[----:B------:R-:W-:Y:S01]  /*8cc0*/  FFMA.FTZ R16, R54, -R69, R16 ;  /* 0x8000004536107223 */ /* 0x000fe20000010010 */
[----:B------:R-:W-:Y:S01]  /*8cd0*/  FMUL.FTZ R54, R2, R81 ;  /* 0x0000005102367220 */ /* 0x000fe20000410000 */
[----:B------:R-:W-:-:S04]  /*8ce0*/  FFMA.FTZ R11, R71, -R69, R11 ;  /* 0x80000045470b7223 */ /* 0x000fc8000001000b */
[----:B------:R-:W-:Y:S02]  /*8cf0*/  F2FP.F16.F32.PACK_AB R54, R80, R54 ;  /* 0x000000365036723e */ /* 0x000fe400000000ff */
[----:B--2---:R-:W-:Y:S02]  /*8d00*/  IADD3 R4, P1, R66, UR26, RZ ;  /* 0x0000001a42047c10 */ /* 0x004fe4000ff3e0ff */
[----:B------:R-:W2:Y:S04]  /*8d10*/  LDL.LU R66, [R1+0xd0] ;  /* 0x0000d00001427983 */ /* 0x000ea80000300800 */
[----:B------:R-:W4:Y:S04]  /*8d20*/  LDL.LU R80, [R1+0xd4] ;  /* 0x0000d40001507983 */ /* 0x000f280000300800 */
        /* <DEDUP_REMOVED lines=44> */
[C---:B------:R-:W-:Y:S01]  /*8ff0*/  FMUL.FTZ R6, R2.reuse, R6 ;  /* 0x0000000602067220 */ /* 0x040fe20000410000 */
[C---:B------:R-:W-:Y:S01]  /*9000*/  FMUL.FTZ R82, R2.reuse, R82 ;  /* 0x0000005202527220 */ /* 0x040fe20000410000 */
[----:B------:R-:W-:Y:S01]  /*9010*/  FFMA.FTZ R69, R83, -R69, R5 ;  /* 0x8000004553457223 */ /* 0x000fe20000010005 */
[----:B------:R-:W4:Y:S01]  /*9020*/  LDL.LU R68, [R1+0xcc] ;  /* 0x0000cc0001447983 */ /* 0x000f220000300800 */
[----:B---3--:R-:W-:Y:S01]  /*9030*/  IADD3.X R5, R55, UR27, RZ, P1, !PT ;  /* 0x0000001b37057c10 */ /* 0x008fe20008ffe4ff */
[----:B------:R-:W-:-:S02]  /*9040*/  FMUL.FTZ R79, R2, R79 ;  /* 0x0000004f024f7220 */ /* 0x000fc40000410000 */
        /* <DEDUP_REMOVED lines=61> */
[----:B------:R-:W-:Y:S02]  /*9420*/  PRMT R56, R54, 0x7632, R56 ;  /* 0x0000763236387816 */ /* 0x000fe40000000038 */
[----:B------:R-:W-:Y:S02]  /*9430*/  PRMT R3, R6, 0x7632, R3 ;  /* 0x0000763206037816 */ /* 0x000fe40000000003 */
[----:B------:R-:W-:Y:S01]  /*9440*/  F2FP.F16.F32.PACK_AB R76, R76, R77 ;  /* 0x0000004d4c4c723e */ /* 0x000fe200000000ff */
[----:B------:R-:W-:Y:S04]  /*9450*/  STG.E.U16 desc[UR18][R4.64], R6 ;  /* 0x0000000604007986 */ /* 0x000fe8000c101512 */
[----:B------:R4:W-:Y:S04]  /*9460*/  STG.E.U16 desc[UR18][R4.64+0x2], R3 ;  /* 0x0000020304007986 */ /* 0x0009e8000c101512 */
[----:B------:R-:W-:Y:S04]  /*9470*/  STG.E.U16 desc[UR18][R4.64+0x4], R54 ;  /* 0x0000043604007986 */ /* 0x000fe8000c101512 */
[----:B------:R0:W-:Y:S01]  /*9480*/  STG.E.U16 desc[UR18][R4.64+0x6], R56 ;  /* 0x0000063804007986 */ /* 0x0001e2000c101512 */
[----:B--2---:R-:W-:-:S03]  /*9490*/  IADD3 R2, P1, R66, UR26, RZ ;  /* 0x0000001a42027c10 */ /* 0x004fc6000ff3e0ff */
[----:B------:R-:W2:Y:S01]  /*94a0*/  LDL.LU R66, [R1+0xc4] ;  /* 0x0000c40001427983 */ /* 0x000ea20000300800 */
[----:B----4-:R-:W-:-:S03]  /*94b0*/  IADD3.X R3, R80, UR27, RZ, P1, !PT ;  /* 0x0000001b50037c10 */ /* 0x010fc60008ffe4ff */
[----:B------:R-:W4:Y:S01]  /*94c0*/  LDL.LU R77, [R1+0xb8] ;  /* 0x0000b800014d7983 */ /* 0x000f220000300800 */
[----:B0-----:R-:W-:-:S03]  /*94d0*/  IADD3 R4, P1, R71, UR26, RZ ;  /* 0x0000001a47047c10 */ /* 0x001fc6000ff3e0ff */
[----:B------:R-:W4:Y:S01]  /*94e0*/  LDL.LU R71, [R1+0xbc] ;  /* 0x0000bc0001477983 */ /* 0x000f220000300800 */
[----:B------:R-:W-:Y:S02]  /*94f0*/  F2FP.F16.F32.PACK_AB R78, R78, R79 ;  /* 0x0000004f4e4e723e */ /* 0x000fe400000000ff */
[----:B------:R-:W-:Y:S02]  /*9500*/  PRMT R6, R76, 0x7632, R6 ;  /* 0x000076324c067816 */ /* 0x000fe40000000006 */
[----:B------:R-:W-:Y:S01]  /*9510*/  PRMT R57, R78, 0x7632, R57 ;  /* 0x000076324e397816 */ /* 0x000fe20000000039 */
[----:B------:R-:W-:Y:S01]  /*9520*/  STG.E.U16 desc[UR18][R2.64], R78 ;  /* 0x0000004e02007986 */ /* 0x000fe2000c101512 */
[----:B------:R-:W-:Y:S02]  /*9530*/  F2FP.F16.F32.PACK_AB R74, R74, R75 ;  /* 0x0000004b4a4a723e */ /* 0x000fe400000000ff */
[----:B------:R-:W-:Y:S01]  /*9540*/  F2FP.F16.F32.PACK_AB R72, R72, R73 ;  /* 0x000000494848723e */ /* 0x000fe200000000ff */
[----:B------:R-:W-:Y:S01]  /*9550*/  STG.E.U16 desc[UR18][R2.64+0x2], R57 ;  /* 0x0000023902007986 */ /* 0x000fe2000c101512 */
[----:B------:R-:W-:-:S03]  /*9560*/  F2FP.F16.F32.PACK_AB R7, R7, R70 ;  /* 0x000000460707723e */ /* 0x000fc600000000ff */
[----:B------:R-:W-:Y:S01]  /*9570*/  STG.E.U16 desc[UR18][R2.64+0x4], R76 ;  /* 0x0000044c02007986 */ /* 0x000fe2000c101512 */
[----:B------:R-:W-:-:S03]  /*9580*/  F2FP.F16.F32.PACK_AB R8, R9, R8 ;  /* 0x000000080908723e */ /* 0x000fc600000000ff */
[----:B------:R3:W-:Y:S01]  /*9590*/  STG.E.U16 desc[UR18][R2.64+0x6], R6 ;  /* 0x0000060602007986 */ /* 0x0007e2000c101512 */
[----:B------:R-:W-:Y:S02]  /*95a0*/  PRMT R54, R74, 0x7632, R54 ;  /* 0x000076324a367816 */ /* 0x000fe40000000036 */
[----:B------:R-:W-:Y:S02]  /*95b0*/  PRMT R9, R72, 0x7632, R9 ;  /* 0x0000763248097816 */ /* 0x000fe40000000009 */
[----:B------:R-:W-:Y:S02]  /*95c0*/  PRMT R56, R7, 0x7632, R56 ;  /* 0x0000763207387816 */ /* 0x000fe40000000038 */
[----:B------:R-:W-:Y:S02]  /*95d0*/  F2FP.F16.F32.PACK_AB R16, R17, R16 ;  /* 0x000000101110723e */ /* 0x000fe400000000ff */
[----:B------:R-:W-:Y:S02]  /*95e0*/  F2FP.F16.F32.PACK_AB R10, R11, R10 ;  /* 0x0000000a0b0a723e */ /* 0x000fe400000000ff */
[----:B------:R-:W-:-:S02]  /*95f0*/  F2FP.F16.F32.PACK_AB R12, R13, R12 ;  /* 0x0000000c0d0c723e */ /* 0x000fc400000000ff */
[----:B------:R-:W-:Y:S02]  /*9600*/  IADD3.X R5, R68, UR27, RZ, P1, !PT ;  /* 0x0000001b44057c10 */ /* 0x000fe40008ffe4ff */
[----:B------:R-:W4:Y:S01]  /*9610*/  LDL.LU R68, [R1+0xac] ;  /* 0x0000ac0001447983 */ /* 0x000f220000300800 */
[----:B---3--:R-:W-:-:S03]  /*9620*/  IADD3 R2, P1, R67, UR26, RZ ;  /* 0x0000001a43027c10 */ /* 0x008fc6000ff3e0ff */
[----:B------:R-:W3:Y:S04]  /*9630*/  LDL.LU R67, [R1+0xb4] ;  /* 0x0000b40001437983 */ /* 0x000ee80000300800 */
[----:B------:R-:W-:Y:S04]  /*9640*/  STG.E.U16 desc[UR18][R4.64], R74 ;  /* 0x0000004a04007986 */ /* 0x000fe8000c101512 */
[----:B------:R-:W-:Y:S04]  /*9650*/  STG.E.U16 desc[UR18][R4.64+0x2], R54 ;  /* 0x0000023604007986 */ /* 0x000fe8000c101512 */
[----:B------:R-:W-:Y:S04]  /*9660*/  STG.E.U16 desc[UR18][R4.64+0x4], R72 ;  /* 0x0000044804007986 */ /* 0x000fe8000c101512 */
[----:B------:R4:W-:Y:S01]  /*9670*/  STG.E.U16 desc[UR18][R4.64+0x6], R9 ;  /* 0x0000060904007986 */ /* 0x0009e2000c101512 */
[----:B------:R-:W-:-:S02]  /*9680*/  PRMT R6, R8, 0x7632, R6 ;  /* 0x0000763208067816 */ /* 0x000fc40000000006 */
[----:B------:R-:W-:Y:S02]  /*9690*/  PRMT R11, R10, 0x7632, R11 ;  /* 0x000076320a0b7816 */ /* 0x000fe4000000000b */
[----:B--2---:R-:W-:Y:S02]  /*96a0*/  IADD3.X R3, R66, UR27, RZ, P1, !PT ;  /* 0x0000001b42037c10 */ /* 0x004fe40008ffe4ff */
[----:B------:R-:W2:Y:S01]  /*96b0*/  LDL.LU R66, [R1+0xa4] ;  /* 0x0000a40001427983 */ /* 0x000ea20000300800 */
[----:B----4-:R-:W-:-:S03]  /*96c0*/  IADD3 R4, P1, R77, UR26, RZ ;  /* 0x0000001a4d047c10 */ /* 0x010fc6000ff3e0ff */
[----:B------:R0:W-:Y:S04]  /*96d0*/  STG.E.U16 desc[UR18][R2.64+0x2], R56 ;  /* 0x0000023802007986 */ /* 0x0001e8000c101512 */
[----:B------:R-:W4:Y:S01]  /*96e0*/  LDL.LU R57, [R1+0xa8] ;  /* 0x0000a80001397983 */ /* 0x000f220000300800 */
[----:B------:R-:W-:-:S03]  /*96f0*/  IADD3.X R5, R71, UR27, RZ, P1, !PT ;  /* 0x0000001b47057c10 */ /* 0x000fc60008ffe4ff */
[----:B0-----:R-:W4:Y:S04]  /*9700*/  LDL.LU R56, [R1+0x9c] ;  /* 0x00009c0001387983 */ /* 0x001f280000300800 */
[----:B------:R-:W4:Y:S04]  /*9710*/  LDL.LU R54, [R1+0xa0] ;  /* 0x0000a00001367983 */ /* 0x000f280000300800 */
[----:B------:R-:W4:Y:S04]  /*9720*/  LDL.LU R17, [R1+0x94] ;  /* 0x0000940001117983 */ /* 0x000f280000300800 */
[----:B------:R0:W-:Y:S04]  /*9730*/  STG.E.U16 desc[UR18][R2.64], R7 ;  /* 0x0000000702007986 */ /* 0x0001e8000c101512 */
[----:B------:R-:W-:Y:S04]  /*9740*/  STG.E.U16 desc[UR18][R2.64+0x4], R8 ;  /* 0x0000040802007986 */ /* 0x000fe8000c101512 */
[----:B------:R-:W-:Y:S04]  /*9750*/  STG.E.U16 desc[UR18][R2.64+0x6], R6 ;  /* 0x0000060602007986 */ /* 0x000fe8000c101512 */
[----:B------:R-:W4:Y:S01]  /*9760*/  LDL.LU R13, [R1+0x98] ;  /* 0x00009800010d7983 */ /* 0x000f220000300800 */
[----:B0-----:R-:W-:-:S03]  /*9770*/  PRMT R7, R12, 0x7632, R7 ;  /* 0x000076320c077816 */ /* 0x001fc60000000007 */
[----:B------:R0:W-:Y:S04]  /*9780*/  STG.E.U16 desc[UR18][R4.64+0x4], R12 ;  /* 0x0000040c04007986 */ /* 0x0001e8000c101512 */
[----:B------:R1:W-:Y:S04]  /*9790*/  STG.E.U16 desc[UR18][R4.64+0x2], R11 ;  /* 0x0000020b04007986 */ /* 0x0003e8000c101512 */
[----:B0-----:R-:W4:Y:S04]  /*97a0*/  LDL.LU R12, [R1+0x8c] ;  /* 0x00008c00010c7983 */ /* 0x001f280000300800 */
[----:B-1----:R-:W4:Y:S01]  /*97b0*/  LDL.LU R11, [R1+0x90] ;  /* 0x00009000010b7983 */ /* 0x002f220000300800 */
[----:B------:R-:W-:-:S02]  /*97c0*/  IADD3 R2, P1, R68, UR26, RZ ;  /* 0x0000001a44027c10 */ /* 0x000fc4000ff3e0ff */
[----:B------:R-:W-:Y:S01]  /*97d0*/  F2FP.F16.F32.PACK_AB R14, R15, R14 ;  /* 0x0000000e0f0e723e */ /* 0x000fe200000000ff */
[----:B------:R-:W-:Y:S01]  /*97e0*/  STG.E.U16 desc[UR18][R4.64], R10 ;  /* 0x0000000a04007986 */ /* 0x000fe2000c101512 */
[----:B---3--:R-:W-:Y:S02]  /*97f0*/  IADD3.X R3, R67, UR27, RZ, P1, !PT ;  /* 0x0000001b43037c10 */ /* 0x008fe40008ffe4ff */
[----:B------:R-:W-:Y:S01]  /*9800*/  PRMT R8, R14, 0x7632, R8 ;  /* 0x000076320e087816 */ /* 0x000fe20000000008 */
[----:B------:R0:W-:Y:S01]  /*9810*/  STG.E.U16 desc[UR18][R4.64+0x6], R7 ;  /* 0x0000060704007986 */ /* 0x0001e2000c101512 */
[----:B------:R-:W-:Y:S02]  /*9820*/  PRMT R6, R16, 0x7632, R6 ;  /* 0x0000763210067816 */ /* 0x000fe40000000006 */
[----:B------:R-:W-:Y:S02]  /*9830*/  F2FP.F16.F32.PACK_AB R18, R19, R18 ;  /* 0x000000121312723e */ /* 0x000fe400000000ff */
[----:B------:R-:W-:Y:S01]  /*9840*/  F2FP.F16.F32.PACK_AB R20, R21, R20 ;  /* 0x000000141514723e */ /* 0x000fe200000000ff */
[----:B------:R1:W-:Y:S01]  /*9850*/  STG.E.U16 desc[UR18][R2.64], R14 ;  /* 0x0000000e02007986 */ /* 0x0003e2000c101512 */
[----:B------:R-:W-:-:S03]  /*9860*/  PRMT R9, R18, 0x7632, R9 ;  /* 0x0000763212097816 */ /* 0x000fc60000000009 */
[----:B------:R3:W-:Y:S01]  /*9870*/  STG.E.U16 desc[UR18][R2.64+0x2], R8 ;  /* 0x0000020802007986 */ /* 0x0007e2000c101512 */
[----:B0-----:R-:W-:-:S03]  /*9880*/  PRMT R7, R20, 0x7632, R7 ;  /* 0x0000763214077816 */ /* 0x001fc60000000007 */
[----:B------:R-:W-:Y:S04]  /*9890*/  STG.E.U16 desc[UR18][R2.64+0x4], R16 ;  /* 0x0000041002007986 */ /* 0x000fe8000c101512 */
[----:B------:R0:W-:Y:S04]  /*98a0*/  STG.E.U16 desc[UR18][R2.64+0x6], R6 ;  /* 0x0000060602007986 */ /* 0x0001e8000c101512 */
[----:B------:R-:W4:Y:S01]  /*98b0*/  LDL.LU R15, [R1+0x84] ;  /* 0x00008400010f7983 */ /* 0x000f220000300800 */
[----:B------:R-:W-:Y:S02]  /*98c0*/  F2FP.F16.F32.PACK_AB R22, R23, R22 ;  /* 0x000000161716723e */ /* 0x000fe400000000ff */
[----:B------:R-:W-:Y:S01]  /*98d0*/  F2FP.F16.F32.PACK_AB R24, R25, R24 ;  /* 0x000000181918723e */ /* 0x000fe200000000ff */
[----:B-1----:R-:W4:Y:S01]  /*98e0*/  LDL.LU R14, [R1+0x88] ;  /* 0x00008800010e7983 */ /* 0x002f220000300800 */
[----:B------:R-:W-:-:S02]  /*98f0*/  F2FP.F16.F32.PACK_AB R26, R27, R26 ;  /* 0x0000001a1b1a723e */ /* 0x000fc400000000ff */
[----:B---3--:R-:W-:Y:S02]  /*9900*/  PRMT R8, R22, 0x7632, R8 ;  /* 0x0000763216087816 */ /* 0x008fe40000000008 */
[----:B------:R-:W-:Y:S02]  /*9910*/  PRMT R10, R26, 0x7632, R10 ;  /* 0x000076321a0a7816 */ /* 0x000fe4000000000a */
[----:B--2---:R-:W-:-:S04]  /*9920*/  IADD3 R4, P1, R66, UR26, RZ ;  /* 0x0000001a42047c10 */ /* 0x004fc8000ff3e0ff */
[----:B----4-:R-:W-:Y:S02]  /*9930*/  IADD3.X R5, R57, UR27, RZ, P1, !PT ;  /* 0x0000001b39057c10 */ /* 0x010fe40008ffe4ff */
[----:B0-----:R-:W-:-:S03]  /*9940*/  IADD3 R2, P1, R56, UR26, RZ ;  /* 0x0000001a38027c10 */ /* 0x001fc6000ff3e0ff */
[----:B------:R-:W-:Y:S01]  /*9950*/  STG.E.U16 desc[UR18][R4.64], R18 ;  /* 0x0000001204007986 */ /* 0x000fe2000c101512 */
[----:B------:R-:W-:-:S03]  /*9960*/  IADD3.X R3, R54, UR27, RZ, P1, !PT ;  /* 0x0000001b36037c10 */ /* 0x000fc60008ffe4ff */
[----:B------:R0:W-:Y:S04]  /*9970*/  STG.E.U16 desc[UR18][R4.64+0x2], R9 ;  /* 0x0000020904007986 */ /* 0x0001e8000c101512 */
[----:B------:R-:W-:Y:S04]  /*9980*/  STG.E.U16 desc[UR18][R4.64+0x4], R20 ;  /* 0x0000041404007986 */ /* 0x000fe8000c101512 */
[----:B------:R1:W-:Y:S01]  /*9990*/  STG.E.U16 desc[UR18][R4.64+0x6], R7 ;  /* 0x0000060704007986 */ /* 0x0003e2000c101512 */
[----:B0-----:R-:W-:Y:S02]  /*99a0*/  PRMT R9, R24, 0x7632, R9 ;  /* 0x0000763218097816 */ /* 0x001fe40000000009 */
[----:B-1----:R-:W-:-:S04]  /*99b0*/  IADD3 R4, P1, R17, UR26, RZ ;  /* 0x0000001a11047c10 */ /* 0x002fc8000ff3e0ff */
[----:B------:R-:W-:Y:S02]  /*99c0*/  IADD3.X R5, R13, UR27, RZ, P1, !PT ;  /* 0x0000001b0d057c10 */ /* 0x000fe40008ffe4ff */
[----:B------:R-:W2:Y:S01]  /*99d0*/  LDL.LU R13, [R1+0x7c] ;  /* 0x00007c00010d7983 */ /* 0x000ea20000300800 */
[----:B------:R-:W-:-:S03]  /*99e0*/  IADD3 R6, P1, R12, UR26, RZ ;  /* 0x0000001a0c067c10 */ /* 0x000fc6000ff3e0ff */
[----:B------:R-:W3:Y:S01]  /*99f0*/  LDL.LU R12, [R1+0x80] ;  /* 0x00008000010c7983 */ /* 0x000ee20000300800 */
[----:B------:R-:W-:-:S03]  /*9a00*/  IADD3.X R7, R11, UR27, RZ, P1, !PT ;  /* 0x0000001b0b077c10 */ /* 0x000fc60008ffe4ff */
[----:B------:R-:W4:Y:S04]  /*9a10*/  LDL.LU R11, [R1+0x74] ;  /* 0x00007400010b7983 */ /* 0x000f280000300800 */
[----:B------:R-:W-:Y:S04]  /*9a20*/  STG.E.U16 desc[UR18][R2.64], R22 ;  /* 0x0000001602007986 */ /* 0x000fe8000c101512 */
[----:B------:R-:W-:Y:S04]  /*9a30*/  STG.E.U16 desc[UR18][R2.64+0x2], R8 ;  /* 0x0000020802007986 */ /* 0x000fe8000c101512 */
[----:B------:R-:W-:Y:S04]  /*9a40*/  STG.E.U16 desc[UR18][R2.64+0x4], R24 ;  /* 0x0000041802007986 */ /* 0x000fe8000c101512 */
[----:B------:R-:W-:Y:S04]  /*9a50*/  STG.E.U16 desc[UR18][R2.64+0x6], R9 ;  /* 0x0000060902007986 */ /* 0x000fe8000c101512 */
[----:B------:R0:W-:Y:S04]  /*9a60*/  STG.E.U16 desc[UR18][R4.64+0x2], R10 ;  /* 0x0000020a04007986 */ /* 0x0001e8000c101512 */
[----:B0-----:R-:W4:Y:S01]  /*9a70*/  LDL.LU R10, [R1+0x78] ;  /* 0x00007800010a7983 */ /* 0x001f220000300800 */
[----:B------:R-:W-:-:S02]  /*9a80*/  F2FP.F16.F32.PACK_AB R28, R29, R28 ;  /* 0x0000001c1d1c723e */ /* 0x000fc400000000ff */
[----:B------:R-:W-:Y:S02]  /*9a90*/  F2FP.F16.F32.PACK_AB R30, R31, R30 ;  /* 0x0000001e1f1e723e */ /* 0x000fe400000000ff */
[----:B------:R-:W-:Y:S02]  /*9aa0*/  PRMT R3, R28, 0x7632, R3 ;  /* 0x000076321c037816 */ /* 0x000fe40000000003 */
[----:B------:R-:W-:Y:S02]  /*9ab0*/  F2FP.F16.F32.PACK_AB R32, R33, R32 ;  /* 0x000000202120723e */ /* 0x000fe400000000ff */
[----:B------:R-:W-:Y:S02]  /*9ac0*/  IADD3 R2, P1, R15, UR26, RZ ;  /* 0x0000001a0f027c10 */ /* 0x000fe4000ff3e0ff */
[----:B------:R-:W4:Y:S01]  /*9ad0*/  LDL.LU R15, [R1+0x6c] ;  /* 0x00006c00010f7983 */ /* 0x000f220000300800 */
[----:B------:R-:W-:-:S03]  /*9ae0*/  PRMT R8, R30, 0x7632, R8 ;  /* 0x000076321e087816 */ /* 0x000fc60000000008 */
[----:B------:R-:W-:Y:S01]  /*9af0*/  STG.E.U16 desc[UR18][R4.64], R26 ;  /* 0x0000001a04007986 */ /* 0x000fe2000c101512 */
[----:B------:R-:W-:-:S03]  /*9b00*/  F2FP.F16.F32.PACK_AB R36, R37, R36 ;  /* 0x000000242524723e */ /* 0x000fc600000000ff */
[----:B------:R-:W-:Y:S04]  /*9b10*/  STG.E.U16 desc[UR18][R4.64+0x4], R28 ;  /* 0x0000041c04007986 */ /* 0x000fe8000c101512 */
[----:B------:R0:W-:Y:S04]  /*9b20*/  STG.E.U16 desc[UR18][R4.64+0x6], R3 ;  /* 0x0000060304007986 */ /* 0x0001e8000c101512 */
[----:B------:R-:W-:Y:S01]  /*9b30*/  STG.E.U16 desc[UR18][R6.64], R30 ;  /* 0x0000001e06007986 */ /* 0x000fe2000c101512 */
[----:B0-----:R-:W-:Y:S02]  /*9b40*/  PRMT R5, R32, 0x7632, R5 ;  /* 0x0000763220057816 */ /* 0x001fe40000000005 */
[----:B------:R-:W-:-:S02]  /*9b50*/  IADD3.X R3, R14, UR27, RZ, P1, !PT ;  /* 0x0000001b0e037c10 */ /* 0x000fc40008ffe4ff */
[----:B------:R-:W4:Y:S04]  /*9b60*/  LDL.LU R14, [R1+0x70] ;  /* 0x00007000010e7983 */ /* 0x000f280000300800 */
[----:B------:R-:W-:Y:S04]  /*9b70*/  STG.E.U16 desc[UR18][R6.64+0x2], R8 ;  /* 0x0000020806007986 */ /* 0x000fe8000c101512 */
[----:B------:R-:W-:Y:S04]  /*9b80*/  STG.E.U16 desc[UR18][R6.64+0x4], R32 ;  /* 0x0000042006007986 */ /* 0x000fe8000c101512 */
[----:B------:R0:W-:Y:S02]  /*9b90*/  STG.E.U16 desc[UR18][R6.64+0x6], R5 ;  /* 0x0000060506007986 */ /* 0x0001e4000c101512 */
[----:B0-----:R-:W-:-:S05]  /*9ba0*/  PRMT R7, R36, 0x7632, R7 ;  /* 0x0000763224077816 */ /* 0x001fca0000000007 */
[----:B------:R0:W-:Y:S01]  /*9bb0*/  STG.E.U16 desc[UR18][R2.64+0x6], R7 ;  /* 0x0000060702007986 */ /* 0x0001e2000c101512 */
[----:B--2---:R-:W-:-:S03]  /*9bc0*/  IADD3 R4, P1, R13, UR26, RZ ;  /* 0x0000001a0d047c10 */ /* 0x004fc6000ff3e0ff */
[----:B------:R-:W2:Y:S01]  /*9bd0*/  LDL.LU R13, [R1+0x54] ;  /* 0x00005400010d7983 */ /* 0x000ea20000300800 */
[----:B---3--:R-:W-:-:S03]  /*9be0*/  IADD3.X R5, R12, UR27, RZ, P1, !PT ;  /* 0x0000001b0c057c10 */ /* 0x008fc60008ffe4ff */
[----:B------:R-:W3:Y:S01]  /*9bf0*/  LDL.LU R12, [R1+0x58] ;  /* 0x00005800010c7983 */ /* 0x000ee20000300800 */
[----:B----4-:R-:W-:-:S03]  /*9c00*/  IADD3 R6, P1, R11, UR26, RZ ;  /* 0x0000001a0b067c10 */ /* 0x010fc6000ff3e0ff */
[----:B------:R-:W4:Y:S01]  /*9c10*/  LDL.LU R11, [R1+0x2c] ;  /* 0x00002c00010b7983 */ /* 0x000f220000300800 */
[----:B0-----:R-:W-:-:S03]  /*9c20*/  IADD3.X R7, R10, UR27, RZ, P1, !PT ;  /* 0x0000001b0a077c10 */ /* 0x001fc60008ffe4ff */
[----:B------:R-:W4:Y:S01]  /*9c30*/  LDL.LU R10, [R1+0x34] ;  /* 0x00003400010a7983 */ /* 0x000f220000300800 */
[----:B------:R-:W-:Y:S02]  /*9c40*/  F2FP.F16.F32.PACK_AB R34, R35, R34 ;  /* 0x000000222322723e */ /* 0x000fe400000000ff */
[----:B------:R-:W-:Y:S02]  /*9c50*/  F2FP.F16.F32.PACK_AB R38, R39, R38 ;  /* 0x000000262726723e */ /* 0x000fe400000000ff */
[----:B------:R-:W-:Y:S02]  /*9c60*/  PRMT R9, R34, 0x7632, R9 ;  /* 0x0000763222097816 */ /* 0x000fe40000000009 */
[----:B------:R-:W-:Y:S01]  /*9c70*/  F2FP.F16.F32.PACK_AB R40, R41, R40 ;  /* 0x000000282928723e */ /* 0x000fe200000000ff */
[----:B------:R-:W-:Y:S01]  /*9c80*/  STG.E.U16 desc[UR18][R2.64], R34 ;  /* 0x0000002202007986 */ /* 0x000fe2000c101512 */
[----:B------:R-:W-:-:S03]  /*9c90*/  PRMT R8, R38, 0x7632, R8 ;  /* 0x0000763226087816 */ /* 0x000fc60000000008 */
[----:B------:R-:W-:Y:S01]  /*9ca0*/  STG.E.U16 desc[UR18][R2.64+0x2], R9 ;  /* 0x0000020902007986 */ /* 0x000fe2000c101512 */
[----:B------:R-:W-:-:S03]  /*9cb0*/  F2FP.F16.F32.PACK_AB R42, R43, R42 ;  /* 0x0000002a2b2a723e */ /* 0x000fc600000000ff */
[----:B------:R0:W-:Y:S01]  /*9cc0*/  STG.E.U16 desc[UR18][R2.64+0x4], R36 ;  /* 0x0000042402007986 */ /* 0x0001e2000c101512 */
[----:B------:R-:W-:-:S03]  /*9cd0*/  F2FP.F16.F32.PACK_AB R44, R45, R44 ;  /* 0x0000002c2d2c723e */ /* 0x000fc600000000ff */
[----:B------:R-:W-:Y:S01]  /*9ce0*/  STG.E.U16 desc[UR18][R4.64], R38 ;  /* 0x0000002604007986 */ /* 0x000fe2000c101512 */
[----:B0-----:R-:W-:-:S03]  /*9cf0*/  PRMT R3, R40, 0x7632, R3 ;  /* 0x0000763228037816 */ /* 0x001fc60000000003 */
[----:B------:R0:W-:Y:S01]  /*9d00*/  STG.E.U16 desc[UR18][R4.64+0x2], R8 ;  /* 0x0000020804007986 */ /* 0x0001e2000c101512 */
[----:B------:R-:W-:-:S03]  /*9d10*/  PRMT R9, R42, 0x7632, R9 ;  /* 0x000076322a097816 */ /* 0x000fc60000000009 */
[----:B------:R-:W-:Y:S01]  /*9d20*/  STG.E.U16 desc[UR18][R4.64+0x4], R40 ;  /* 0x0000042804007986 */ /* 0x000fe2000c101512 */
[----:B------:R-:W-:-:S03]  /*9d30*/  IADD3 R2, P1, R15, UR26, RZ ;  /* 0x0000001a0f027c10 */ /* 0x000fc6000ff3e0ff */
[----:B------:R1:W-:Y:S01]  /*9d40*/  STG.E.U16 desc[UR18][R4.64+0x6], R3 ;  /* 0x0000060304007986 */ /* 0x0003e2000c101512 */
[----:B------:R-:W-:Y:S02]  /*9d50*/  F2FP.F16.F32.PACK_AB R46, R47, R46 ;  /* 0x0000002e2f2e723e */ /* 0x000fe400000000ff */
[----:B------:R-:W-:Y:S01]  /*9d60*/  F2FP.F16.F32.PACK_AB R48, R49, R48 ;  /* 0x000000303130723e */ /* 0x000fe200000000ff */
[----:B------:R-:W-:Y:S01]  /*9d70*/  STG.E.U16 desc[UR18][R6.64], R42 ;  /* 0x0000002a06007986 */ /* 0x000fe2000c101512 */
[----:B0-----:R-:W-:Y:S02]  /*9d80*/  PRMT R8, R46, 0x7632, R8 ;  /* 0x000076322e087816 */ /* 0x001fe40000000008 */
[----:B-1----:R-:W-:Y:S01]  /*9d90*/  PRMT R5, R44, 0x7632, R5 ;  /* 0x000076322c057816 */ /* 0x002fe20000000005 */
[----:B------:R-:W-:Y:S01]  /*9da0*/  STG.E.U16 desc[UR18][R6.64+0x2], R9 ;  /* 0x0000020906007986 */ /* 0x000fe2000c101512 */
[----:B------:R-:W-:-:S03]  /*9db0*/  IADD3.X R3, R14, UR27, RZ, P1, !PT ;  /* 0x0000001b0e037c10 */ /* 0x000fc60008ffe4ff */
[----:B------:R-:W-:Y:S01]  /*9dc0*/  STG.E.U16 desc[UR18][R6.64+0x4], R44 ;  /* 0x0000042c06007986 */ /* 0x000fe2000c101512 */
[----:B------:R-:W-:-:S03]  /*9dd0*/  F2FP.F16.F32.PACK_AB R50, R51, R50 ;  /* 0x000000323332723e */ /* 0x000fc600000000ff */
[----:B------:R0:W-:Y:S01]  /*9de0*/  STG.E.U16 desc[UR18][R6.64+0x6], R5 ;  /* 0x0000060506007986 */ /* 0x0001e2000c101512 */
[----:B------:R-:W-:-:S03]  /*9df0*/  F2FP.F16.F32.PACK_AB R52, R53, R52 ;  /* 0x000000343534723e */ /* 0x000fc600000000ff */
[----:B------:R-:W-:Y:S01]  /*9e00*/  STG.E.U16 desc[UR18][R2.64], R46 ;  /* 0x0000002e02007986 */ /* 0x000fe2000c101512 */
[----:B0-----:R-:W-:-:S03]  /*9e10*/  PRMT R7, R48, 0x7632, R7 ;  /* 0x0000763230077816 */ /* 0x001fc60000000007 */
[----:B------:R0:W-:Y:S01]  /*9e20*/  STG.E.U16 desc[UR18][R2.64+0x2], R8 ;  /* 0x0000020802007986 */ /* 0x0001e2000c101512 */
[----:B------:R-:W-:-:S03]  /*9e30*/  F2FP.F16.F32.PACK_AB R0, R55, R0 ;  /* 0x000000003700723e */ /* 0x000fc600000000ff */
[----:B------:R-:W-:Y:S01]  /*9e40*/  STG.E.U16 desc[UR18][R2.64+0x4], R48 ;  /* 0x0000043002007986 */ /* 0x000fe2000c101512 */
[----:B------:R-:W-:-:S03]  /*9e50*/  F2FP.F16.F32.PACK_AB R69, R69, R84 ;  /* 0x000000544545723e */ /* 0x000fc600000000ff */
[----:B------:R1:W-:Y:S01]  /*9e60*/  STG.E.U16 desc[UR18][R2.64+0x6], R7 ;  /* 0x0000060702007986 */ /* 0x0003e2000c101512 */
[----:B0-----:R-:W-:Y:S02]  /*9e70*/  PRMT R8, R52, 0x7632, R8 ;  /* 0x0000763234087816 */ /* 0x001fe40000000008 */
[----:B-1----:R-:W-:Y:S02]  /*9e80*/  PRMT R3, R50, 0x7632, R3 ;  /* 0x0000763232037816 */ /* 0x002fe40000000003 */
[----:B------:R-:W-:Y:S01]  /*9e90*/  PRMT R2, R0, 0x7632, R2 ;  /* 0x0000763200027816 */ /* 0x000fe20000000002 */
[----:B------:R-:W-:Y:S01]  /*9ea0*/  ULOP3.LUT UR4, UR4, 0x1, URZ, 0x3c, !UPT ;  /* 0x0000000104047892 */ /* 0x000fe2000f8e3c3f */
[----:B------:R-:W-:Y:S01]  /*9eb0*/  UMOV UR5, UR16 ;  /* 0x0000001000057c82 */ /* 0x000fe20008000000 */
[----:B------:R-:W-:Y:S01]  /*9ec0*/  UMOV UR10, UR15 ;  /* 0x0000000f000a7c82 */ /* 0x000fe20008000000 */
[----:B--2---:R-:W-:-:S04]  /*9ed0*/  IADD3 R4, P1, R13, UR26, RZ ;  /* 0x0000001a0d047c10 */ /* 0x004fc8000ff3e0ff */
[----:B---3--:R-:W-:Y:S02]  /*9ee0*/  IADD3.X R5, R12, UR27, RZ, P1, !PT ;  /* 0x0000001b0c057c10 */ /* 0x008fe40008ffe4ff */
[----:B----4-:R-:W-:-:S03]  /*9ef0*/  IADD3 R6, P1, R11, UR26, RZ ;  /* 0x0000001a0b067c10 */ /* 0x010fc6000ff3e0ff */
[----:B------:R-:W-:Y:S04]  /*9f00*/  STG.E.U16 desc[UR18][R4.64], R50 ;  /* 0x0000003204007986 */ /* 0x000fe8000c101512 */
[----:B------:R-:W-:Y:S04]  /*9f10*/  STG.E.U16 desc[UR18][R4.64+0x2], R3 ;  /* 0x0000020304007986 */ /* 0x000fe8000c101512 */
[----:B------:R-:W-:Y:S04]  /*9f20*/  STG.E.U16 desc[UR18][R4.64+0x4], R52 ;  /* 0x0000043404007986 */ /* 0x000fe8000c101512 */
[----:B------:R0:W-:Y:S02]  /*9f30*/  STG.E.U16 desc[UR18][R4.64+0x6], R8 ;  /* 0x0000060804007986 */ /* 0x0001e4000c101512 */
[----:B0-----:R-:W-:-:S02]  /*9f40*/  PRMT R5, R69, 0x7632, R5 ;  /* 0x0000763245057816 */ /* 0x001fc40000000005 */
[----:B------:R-:W-:-:S05]  /*9f50*/  IADD3.X R7, R10, UR27, RZ, P1, !PT ;  /* 0x0000001b0a077c10 */ /* 0x000fca0008ffe4ff */
[----:B------:R1:W-:Y:S04]  /*9f60*/  STG.E.U16 desc[UR18][R6.64], R0 ;  /* 0x0000000006007986 */ /* 0x0003e8000c101512 */
[----:B------:R1:W-:Y:S04]  /*9f70*/  STG.E.U16 desc[UR18][R6.64+0x2], R2 ;  /* 0x0000020206007986 */ /* 0x0003e8000c101512 */
[----:B------:R1:W-:Y:S04]  /*9f80*/  STG.E.U16 desc[UR18][R6.64+0x4], R69 ;  /* 0x0000044506007986 */ /* 0x0003e8000c101512 */
[----:B------:R1:W-:Y:S01]  /*9f90*/  STG.E.U16 desc[UR18][R6.64+0x6], R5 ;  /* 0x0000060506007986 */ /* 0x0003e2000c101512 */
[----:B------:R-:W-:Y:S05]  /*9fa0*/  @!P0 BRA `(.L_x_3428) ;  /* 0xffffff6400d88947 */ /* 0x000fea000383ffff */
.L_x_3418:
        /* <DEDUP_REMOVED lines=11> */
[----:B------:R-:W2:Y:S01]  /*a060*/  LDC.64 R20, c[0x0][0x258] ;  /* 0x00009600ff147b82 */ /* 0x000ea20000000a00 */
[----:B-1----:R-:W0:Y:S01]  /*a070*/  S2R R0, SR_TID.X ;  /* 0x0000000000007919 */ /* 0x002e220000002100 */
[----:B------:R-:W-:-:S06]  /*a080*/  UMOV UR4, 0x400 ;  /* 0x0000040000047882 */ /* 0x000fcc0000000000 */
[----:B------:R-:W1:Y:S01]  /*a090*/  S2UR UR5, SR_CgaCtaId ;  /* 0x00000000000579c3 */ /* 0x000e620000008800 */
[----:B--2---:R-:W-:Y:S02]  /*a0a0*/  LOP3.LUT R4, RZ, R20, RZ, 0x33, !PT ;  /* 0x00000014ff047212 */ /* 0x004fe400078e33ff */
[----:B------:R-:W-:Y:S02]  /*a0b0*/  LOP3.LUT R5, RZ, R21, RZ, 0x33, !PT ;  /* 0x00000015ff057212 */ /* 0x000fe400078e33ff */
[----:B------:R-:W-:-:S04]  /*a0c0*/  ISETP.GT.U32.AND P0, PT, R4, -0xa, PT ;  /* 0xfffffff60400780c */ /* 0x000fc80003f04070 */
[C---:B------:R-:W-:Y:S01]  /*a0d0*/  ISETP.GT.AND.EX P0, PT, R5.reuse, -0x1, PT, P0 ;  /* 0xffffffff0500780c */ /* 0x040fe20003f04300 */
[----:B-1----:R-:W-:Y:S01]  /*a0e0*/  ULEA UR6, UR5, UR4, 0x18 ;  /* 0x0000000405067291 */ /* 0x002fe2000f8ec03f */
        /* <DEDUP_REMOVED lines=61> */
.L_x_3445:
        /* <DEDUP_REMOVED lines=42> */
.L_x_3432:
[----:B------:R-:W-:Y:S05]  /*a760*/  BSYNC B1 ;  /* 0x0000000000017941 */ /* 0x000fea0003800000 */
.L_x_3431:
        /* <DEDUP_REMOVED lines=18> */
.L_x_3435:
        /* <DEDUP_REMOVED lines=55> */
.L_x_3434:
[----:B------:R-:W-:Y:S05]  /*ac00*/  BSYNC B1 ;  /* 0x0000000000017941 */ /* 0x000fea0003800000 */
.L_x_3433:
        /* <DEDUP_REMOVED lines=35> */
.L_x_3437:
[----:B------:R-:W-:Y:S05]  /*ae40*/  BSYNC B1 ;  /* 0x0000000000017941 */ /* 0x000fea0003800000 */
.L_x_3436:
        /* <DEDUP_REMOVED lines=15> */
.L_x_3430:
[----:B------:R-:W-:Y:S05]  /*af40*/  BSYNC B0 ;  /* 0x0000000000007941 */ /* 0x000fea0003800000 */
.L_x_3429:
        /* <DEDUP_REMOVED lines=36> */
.L_x_3454:
        /* <DEDUP_REMOVED lines=41> */
.L_x_3464:
        /* <DEDUP_REMOVED lines=35> */
.L_x_3474:
[----:B----4-:R-:W-:Y:S01]  /*b650*/  FADD.FTZ R30, R42, R32 ;  /* 0x000000202a1e7221 */ /* 0x010fe20000010000 */
[----:B------:R-:W-:Y:S02]  /*b660*/  @!P2 F2FP.F16.F32.PACK_AB R25, RZ, R33 ;  /* 0x00000021ff19a23e */ /* 0x000fe400000000ff */
[----:B------:R-:W-:Y:S02]  /*b670*/  MOV R33, R18 ;  /* 0x0000001200217202 */ /* 0x000fe40000000f00 */
[----:B------:R-:W-:Y:S01]  /*b680*/  @!P2 F2FP.F16.F32.PACK_AB R30, RZ, R30 ;  /* 0x0000001eff1ea23e */ /* 0x000fe200000000ff */
[----:B------:R4:W-:Y:S04]  /*b690*/  @!P2 STG.E.U16 desc[UR18][R26.64+0x78], R25 ;  /* 0x000078191a00a986 */ /* 0x0009e8000c101512 */
[----:B------:R4:W-:Y:S02]  /*b6a0*/  @!P2 STG.E.U16 desc[UR18][R28.64+0x78], R30 ;  /* 0x0000781e1c00a986 */ /* 0x0009e4000c101512 */
.L_x_3440:
[----:B------:R-:W-:Y:S05]  /*b6b0*/  BSYNC B0 ;  /* 0x0000000000007941 */ /* 0x000fea0003800000 */
.L_x_3439:
        /* <DEDUP_REMOVED lines=146> */
.L_x_3508:
[----:B01----:R-:W-:Y:S01]  /*bfe0*/  FADD.FTZ R30, R50, R32 ;  /* 0x00000020321e7221 */ /* 0x003fe20000010000 */
[----:B------:R-:W-:-:S04]  /*bff0*/  @!P0 F2FP.F16.F32.PACK_AB R25, RZ, R36 ;  /* 0x00000024ff19823e */ /* 0x000fc800000000ff */
[----:B------:R-:W-:Y:S01]  /*c000*/  @!P0 F2FP.F16.F32.PACK_AB R30, RZ, R30 ;  /* 0x0000001eff1e823e */ /* 0x000fe200000000ff */
[----:B------:R0:W-:Y:S04]  /*c010*/  @!P0 STG.E.U16 desc[UR18][R26.64+0xb4], R25 ;  /* 0x0000b4191a008986 */ /* 0x0001e8000c101512 */
[----:B------:R0:W-:Y:S02]  /*c020*/  @!P0 STG.E.U16 desc[UR18][R28.64+0xb4], R30 ;  /* 0x0000b41e1c008986 */ /* 0x0001e4000c101512 */
.L_x_3438:
[----:B------:R-:W-:Y:S05]  /*c030*/  WARPSYNC.ALL ;  /* 0x0000000000007948 */ /* 0x000fea0003800000 */
[----:B------:R-:W-:Y:S01]  /*c040*/  IADD3 R14, R14, 0x900, RZ ;  /* 0x000009000e0e7810 */ /* 0x000fe20007ffe0ff */
[----:B------:R-:W-:Y:S03]  /*c050*/  BAR.SYNC.DEFER_BLOCKING 0x0 ;  /* 0x0000000000007b1d */ /* 0x000fe60000010000 */
[----:B------:R-:W-:-:S13]  /*c060*/  ISETP.GE.AND P0, PT, R14, UR20, PT ;  /* 0x000000140e007c0c */ /* 0x000fda000bf06270 */
[----:B------:R-:W-:Y:S05]  /*c070*/  @!P0 BRA `(.L_x_3445) ;  /* 0xffffffe400108947 */ /* 0x000fea000383ffff */
[----:B------:R-:W-:Y:S05]  /*c080*/  EXIT ;  /* 0x000000000000794d */ /* 0x000fea0003800000 */
.L_x_3441:
[----:B------:R-:W-:Y:S01]  /*c090*/  HFMA2.MMA R31, -RZ, RZ, 0, 4.76837158203125e-07 ;  /* 0x00000008ff1f7435 */ /* 0x000fe200000001ff */
[----:B--2---:R-:W-:Y:S02]  /*c0a0*/  MOV R34, R26 ;  /* 0x0000001a00227202 */ /* 0x004fe40000000f00 */
[----:B------:R-:W-:Y:S02]  /*c0b0*/  MOV R30, 0x101f ;  /* 0x0000101f001e7802 */ /* 0x000fe40000000f00 */
[----:B0-----:R-:W-:-:S07]  /*c0c0*/  MOV R25, 0xffff ;  /* 0x0000ffff00197802 */ /* 0x001fce0000000f00 */
[----:B-1-3-5:R-:W-:Y:S05]  /*c0d0*/  WARPSYNC.COLLECTIVE R25, `(.L_x_3446) ;  /* 0x0000000019087348 */ /* 0x02afea0003c00000 */
[----:B------:R0:W2:Y:S02]  /*c0e0*/  SHFL.BFLY P3, R32, R34, R31, R30 ;  /* 0x0c00001f22207389 */ /* 0x0000a4000006001e */
[----:B0123-5:R-:W-:Y:S01]  /*c0f0*/  ENDCOLLECTIVE ;  /* 0x000000000000791b */ /* 0x02ffe20003800000 */
.L_x_3446:
[----:B------:R-:W-:Y:S02]  /*c100*/  MOV R34, R27 ;  /* 0x0000001b00227202 */ /* 0x000fe40000000f00 */
[----:B------:R-:W-:-:S07]  /*c110*/  MOV R29, R32 ;  /* 0x00000020001d7202 */ /* 0x000fce0000000f00 */
[----:B------:R-:W-:Y:S05]  /*c120*/  WARPSYNC.COLLECTIVE R25, `(.L_x_3447) ;  /* 0x0000000019087348 */ /* 0x000fea0003c00000 */
[----:B------:R0:W1:Y:S02]  /*c130*/  SHFL.BFLY P3, R32, R34, R31, R30 ;  /* 0x0c00001f22207389 */ /* 0x000064000006001e */
[----:B01----:R-:W-:Y:S01]  /*c140*/  ENDCOLLECTIVE ;  /* 0x000000000000791b */ /* 0x003fe20003800000 */
.L_x_3447:
[----:B------:R-:W-:Y:S01]  /*c150*/  FADD.FTZ R29, R29, R26 ;  /* 0x0000001a1d1d7221 */ /* 0x000fe20000010000 */
[----:B------:R-:W-:-:S04]  /*c160*/  HFMA2.MMA R31, -RZ, RZ, 0, 2.384185791015625e-07 ;  /* 0x00000004ff1f7435 */ /* 0x000fc800000001ff */
[----:B------:R-:W-:Y:S02]  /*c170*/  MOV R34, R29 ;  /* 0x0000001d00227202 */ /* 0x000fe40000000f00 */
[----:B------:R-:W-:-:S07]  /*c180*/  MOV R28, R32 ;  /* 0x00000020001c7202 */ /* 0x000fce0000000f00 */
[----:B------:R-:W-:Y:S05]  /*c190*/  WARPSYNC.COLLECTIVE R25, `(.L_x_3448) ;  /* 0x0000000019087348 */ /* 0x000fea0003c00000 */
[----:B------:R0:W1:Y:S02]  /*c1a0*/  SHFL.BFLY P3, R32, R34, R31, R30 ;  /* 0x0c00001f22207389 */ /* 0x000064000006001e */
[----:B01----:R-:W-:Y:S01]  /*c1b0*/  ENDCOLLECTIVE ;  /* 0x000000000000791b */ /* 0x003fe20003800000 */
.L_x_3448:
[----:B------:R-:W-:-:S05]  /*c1c0*/  FADD.FTZ R28, R28, R27 ;  /* 0x0000001b1c1c7221 */ /* 0x000fca0000010000 */
[----:B------:R-:W-:Y:S02]  /*c1d0*/  MOV R34, R28 ;  /* 0x0000001c00227202 */ /* 0x000fe40000000f00 */
[----:B------:R-:W-:-:S07]  /*c1e0*/  MOV R36, R32 ;  /* 0x0000002000247202 */ /* 0x000fce0000000f00 */
[----:B------:R-:W-:Y:S05]  /*c1f0*/  WARPSYNC.COLLECTIVE R25, `(.L_x_3449) ;  /* 0x0000000019087348 */ /* 0x000fea0003c00000 */
[----:B------:R0:W1:Y:S02]  /*c200*/  SHFL.BFLY P3, R32, R34, R31, R30 ;  /* 0x0c00001f22207389 */ /* 0x000064000006001e */
[----:B01----:R-:W-:Y:S01]  /*c210*/  ENDCOLLECTIVE ;  /* 0x000000000000791b */ /* 0x003fe20003800000 */
.L_x_3449:
[----:B------:R-:W-:Y:S01]  /*c220*/  FADD.FTZ R36, R29, R36 ;  /* 0x000000241d247221 */ /* 0x000fe20000010000 */
[----:B------:R-:W-:-:S04]  /*c230*/  HFMA2.MMA R31, -RZ, RZ, 0, 1.1920928955078125e-07 ;  /* 0x00000002ff1f7435 */ /* 0x000fc800000001ff */
[----:B------:R-:W-:Y:S02]  /*c240*/  MOV R34, R36 ;  /* 0x0000002400227202 */ /* 0x000fe40000000f00 */
[----:B------:R-:W-:-:S07]  /*c250*/  MOV R33, R32 ;  /* 0x0000002000217202 */ /* 0x000fce0000000f00 */
[----:B------:R-:W-:Y:S05]  /*c260*/  WARPSYNC.COLLECTIVE R25, `(.L_x_3450) ;  /* 0x0000000019087348 */ /* 0x000fea0003c00000 */
[----:B------:R0:W1:Y:S02]  /*c270*/  SHFL.BFLY P3, R32, R34, R31, R30 ;  /* 0x0c00001f22207389 */ /* 0x000064000006001e */
[----:B01----:R-:W-:Y:S01]  /*c280*/  ENDCOLLECTIVE ;  /* 0x000000000000791b */ /* 0x003fe20003800000 */
.L_x_3450:
[----:B------:R-:W-:-:S05]  /*c290*/  FADD.FTZ R33, R28, R33 ;  /* 0x000000211c217221 */ /* 0x000fca0000010000 */
[----:B------:R-:W-:Y:S02]  /*c2a0*/  MOV R34, R33 ;  /* 0x0000002100227202 */ /* 0x000fe40000000f00 */
[----:B------:R-:W-:-:S07]  /*c2b0*/  MOV R35, R32 ;  /* 0x0000002000237202 */ /* 0x000fce0000000f00 */
[----:B------:R-:W-:Y:S05]  /*c2c0*/  WARPSYNC.COLLECTIVE R25, `(.L_x_3451) ;  /* 0x0000000019087348 */ /* 0x000fea0003c00000 */
[----:B------:R0:W1:Y:S02]  /*c2d0*/  SHFL.BFLY P3, R32, R34, R31, R30 ;  /* 0x0c00001f22207389 */ /* 0x000064000006001e */
[----:B01----:R-:W-:Y:S01]  /*c2e0*/  ENDCOLLECTIVE ;  /* 0x000000000000791b */ /* 0x003fe20003800000 */
.L_x_3451:
[----:B------:R-:W-:Y:S01]  /*c2f0*/  FADD.FTZ R35, R36, R35 ;  /* 0x0000002324237221 */ /* 0x000fe20000010000 */
[----:B------:R-:W-:-:S04]  /*c300*/  HFMA2.MMA R31, -RZ, RZ, 0, 5.9604644775390625e-08 ;  /* 0x00000001ff1f7435 */ /* 0x000fc800000001ff */
[----:B------:R-:W-:Y:S02]  /*c310*/  MOV R34, R35 ;  /* 0x0000002300227202 */ /* 0x000fe40000000f00 */
[----:B------:R-:W-:-:S07]  /*c320*/  MOV R26, R32 ;  /* 0x00000020001a7202 */ /* 0x000fce0000000f00 */
[----:B------:R-:W-:Y:S05]  /*c330*/  WARPSYNC.COLLECTIVE R25, `(.L_x_3452) ;  /* 0x0000000019087348 */ /* 0x000fea0003c00000 */
[----:B------:R0:W1:Y:S02]  /*c340*/  SHFL.BFLY P3, R32, R34, R31, R30 ;  /* 0x0c00001f22207389 */ /* 0x000064000006001e */
[----:B01----:R-:W-:Y:S01]  /*c350*/  ENDCOLLECTIVE ;  /* 0x000000000000791b */ /* 0x003fe20003800000 */
.L_x_3452:
[----:B------:R-:W-:-:S05]  /*c360*/  FADD.FTZ R37, R33, R26 ;  /* 0x0000001a21257221 */ /* 0x000fca0000010000 */
[----:B------:R-:W-:Y:S02]  /*c370*/  MOV R34, R37 ;  /* 0x0000002500227202 */ /* 0x000fe40000000f00 */
[----:B------:R-:W-:-:S07]  /*c380*/  MOV R38, R32 ;  /* 0x0000002000267202 */ /* 0x000fce0000000f00 */
[----:B------:R-:W-:Y:S05]  /*c390*/  WARPSYNC.COLLECTIVE R25, `(.L_x_3453) ;  /* 0x0000000019087348 */ /* 0x000fea0003c00000 */
[----:B------:R0:W1:Y:S02]  /*c3a0*/  SHFL.BFLY P3, R32, R34, R31, R30 ;  /* 0x0c00001f22207389 */ /* 0x000064000006001e */
[----:B01----:R-:W-:Y:S01]  /*c3b0*/  ENDCOLLECTIVE ;  /* 0x000000000000791b */ /* 0x003fe20003800000 */
.L_x_3453:
[----:B------:R-:W-:Y:S01]  /*c3c0*/  FADD.FTZ R38, R35, R38 ;  /* 0x0000002623267221 */ /* 0x000fe20000010000 */
[----:B------:R-:W-:Y:S06]  /*c3d0*/  BRA `(.L_x_3454) ;  /* 0xffffffec006c7947 */ /* 0x000fec000383ffff */
.L_x_3442:
        /* <DEDUP_REMOVED lines=8> */
.L_x_3456:
[----:B------:R-:W-:Y:S05]  /*c460*/  BSYNC B1 ;  /* 0x0000000000017941 */ /* 0x000fea0003800000 */
.L_x_3455:
        /* <DEDUP_REMOVED lines=8> */
.L_x_3457:
[----:B------:R-:W-:Y:S01]  /*c4f0*/  FADD.FTZ R36, R36, R33 ;  /* 0x0000002124247221 */ /* 0x000fe20000010000 */
[----:B------:R-:W-:-:S04]  /*c500*/  HFMA2.MMA R31, -RZ, RZ, 0, 2.384185791015625e-07 ;  /* 0x00000004ff1f7435 */ /* 0x000fc800000001ff */
[----:B------:R-:W-:Y:S02]  /*c510*/  MOV R34, R36 ;  /* 0x0000002400227202 */ /* 0x000fe40000000f00 */
[----:B------:R-:W-:-:S07]  /*c520*/  MOV R38, R32 ;  /* 0x0000002000267202 */ /* 0x000fce0000000f00 */
[----:B------:R-:W-:Y:S05]  /*c530*/  WARPSYNC.COLLECTIVE R25, `(.L_x_3458) ;  /* 0x0000000019087348 */ /* 0x000fea0003c00000 */
[----:B------:R0:W1:Y:S02]  /*c540*/  SHFL.BFLY P3, R32, R34, R31, R30 ;  /* 0x0c00001f22207389 */ /* 0x000064000006001e */
[----:B01----:R-:W-:Y:S01]  /*c550*/  ENDCOLLECTIVE ;  /* 0x000000000000791b */ /* 0x003fe20003800000 */
.L_x_3458:
[----:B------:R-:W-:-:S05]  /*c560*/  FADD.FTZ R38, R38, R35 ;  /* 0x0000002326267221 */ /* 0x000fca0000010000 */
[----:B------:R-:W-:Y:S02]  /*c570*/  MOV R34, R38 ;  /* 0x0000002600227202 */ /* 0x000fe40000000f00 */
[----:B------:R-:W-:-:S07]  /*c580*/  MOV R37, R32 ;  /* 0x0000002000257202 */ /* 0x000fce0000000f00 */
[----:B------:R-:W-:Y:S05]  /*c590*/  WARPSYNC.COLLECTIVE R25, `(.L_x_3459) ;  /* 0x0000000019087348 */ /* 0x000fea0003c00000 */
[----:B------:R0:W1:Y:S02]  /*c5a0*/  SHFL.BFLY P3, R32, R34, R31, R30 ;  /* 0x0c00001f22207389 */ /* 0x000064000006001e */
[----:B01----:R-:W-:Y:S01]  /*c5b0*/  ENDCOLLECTIVE ;  /* 0x000000000000791b */ /* 0x003fe20003800000 */
.L_x_3459:
[----:B------:R-:W-:Y:S01]  /*c5c0*/  FADD.FTZ R37, R36, R37 ;  /* 0x0000002524257221 */ /* 0x000fe20000010000 */
[----:B------:R-:W-:-:S04]  /*c5d0*/  HFMA2.MMA R31, -RZ, RZ, 0, 1.1920928955078125e-07 ;  /* 0x00000002ff1f7435 */ /* 0x000fc800000001ff */
[----:B------:R-:W-:Y:S02]  /*c5e0*/  MOV R34, R37 ;  /* 0x0000002500227202 */ /* 0x000fe40000000f00 */
[----:B------:R-:W-:-:S07]  /*c5f0*/  MOV R39, R32 ;  /* 0x0000002000277202 */ /* 0x000fce0000000f00 */
[----:B------:R-:W-:Y:S05]  /*c600*/  WARPSYNC.COLLECTIVE R25, `(.L_x_3460) ;  /* 0x0000000019087348 */ /* 0x000fea0003c00000 */
[----:B------:R0:W1:Y:S02]  /*c610*/  SHFL.BFLY P3, R32, R34, R31, R30 ;  /* 0x0c00001f22207389 */ /* 0x000064000006001e */
[----:B01----:R-:W-:Y:S01]  /*c620*/  ENDCOLLECTIVE ;  /* 0x000000000000791b */ /* 0x003fe20003800000 */
.L_x_3460:
[----:B------:R-:W-:-:S05]  /*c630*/  FADD.FTZ R39, R38, R39 ;  /* 0x0000002726277221 */ /* 0x000fca0000010000 */
[----:B------:R-:W-:Y:S02]  /*c640*/  MOV R34, R39 ;  /* 0x0000002700227202 */ /* 0x000fe40000000f00 */
[----:B------:R-:W-:-:S07]  /*c650*/  MOV R40, R32 ;  /* 0x0000002000287202 */ /* 0x000fce0000000f00 */
[----:B------:R-:W-:Y:S05]  /*c660*/  WARPSYNC.COLLECTIVE R25, `(.L_x_3461) ;  /* 0x0000000019087348 */ /* 0x000fea0003c00000 */
[----:B------:R0:W1:Y:S02]  /*c670*/  SHFL.BFLY P3, R32, R34, R31, R30 ;  /* 0x0c00001f22207389 */ /* 0x000064000006001e */
[----:B01----:R-:W-:Y:S01]  /*c680*/  ENDCOLLECTIVE ;  /* 0x000000000000791b */ /* 0x003fe20003800000 */
.L_x_3461:
[----:B------:R-:W-:Y:S01]  /*c690*/  FADD.FTZ R40, R37, R40 ;  /* 0x0000002825287221 */ /* 0x000fe20000010000 */
[----:B------:R-:W-:-:S04]  /*c6a0*/  HFMA2.MMA R31, -RZ, RZ, 0, 5.9604644775390625e-08 ;  /* 0x00000001ff1f7435 */ /* 0x000fc800000001ff */
[----:B------:R-:W-:Y:S02]  /*c6b0*/  MOV R34, R40 ;  /* 0x0000002800227202 */ /* 0x000fe40000000f00 */
[----:B------:R-:W-:-:S07]  /*c6c0*/  MOV R42, R32 ;  /* 0x00000020002a7202 */ /* 0x000fce0000000f00 */
[----:B------:R-:W-:Y:S05]  /*c6d0*/  WARPSYNC.COLLECTIVE R25, `(.L_x_3462) ;  /* 0x0000000019087348 */ /* 0x000fea0003c00000 */
[----:B------:R0:W1:Y:S02]  /*c6e0*/  SHFL.BFLY P3, R32, R34, R31, R30 ;  /* 0x0c00001f22207389 */ /* 0x000064000006001e */
[----:B01----:R-:W-:Y:S01]  /*c6f0*/  ENDCOLLECTIVE ;  /* 0x000000000000791b */ /* 0x003fe20003800000 */
.L_x_3462:
[----:B------:R-:W-:-:S05]  /*c700*/  FADD.FTZ R42, R39, R42 ;  /* 0x0000002a272a7221 */ /* 0x000fca0000010000 */
[----:B------:R-:W-:Y:S02]  /*c710*/  MOV R34, R42 ;  /* 0x0000002a00227202 */ /* 0x000fe40000000f00 */
[----:B------:R-:W-:-:S07]  /*c720*/  MOV R33, R32 ;  /* 0x0000002000217202 */ /* 0x000fce0000000f00 */
[----:B------:R-:W-:Y:S05]  /*c730*/  WARPSYNC.COLLECTIVE R25, `(.L_x_3463) ;  /* 0x0000000019087348 */ /* 0x000fea0003c00000 */
[----:B------:R0:W1:Y:S02]  /*c740*/  SHFL.BFLY P3, R32, R34, R31, R30 ;  /* 0x0c00001f22207389 */ /* 0x000064000006001e */
[----:B01----:R-:W-:Y:S01]  /*c750*/  ENDCOLLECTIVE ;  /* 0x000000000000791b */ /* 0x003fe20003800000 */
.L_x_3463:
[----:B------:R-:W-:Y:S01]  /*c760*/  FADD.FTZ R33, R40, R33 ;  /* 0x0000002128217221 */ /* 0x000fe20000010000 */
[----:B------:R-:W-:Y:S06]  /*c770*/  BRA `(.L_x_3464) ;  /* 0xffffffec00287947 */ /* 0x000fec000383ffff */
.L_x_3443:
        /* <DEDUP_REMOVED lines=8> */
.L_x_3466:
[----:B------:R-:W-:Y:S05]  /*c800*/  BSYNC B1 ;  /* 0x0000000000017941 */ /* 0x000fea0003800000 */
.L_x_3465:
        /* <DEDUP_REMOVED lines=8> */
.L_x_3467:
[----:B------:R-:W-:Y:S01]  /*c890*/  FADD.FTZ R36, R36, R33 ;  /* 0x0000002124247221 */ /* 0x000fe20000010000 */
[----:B------:R-:W-:-:S04]  /*c8a0*/  HFMA2.MMA R31, -RZ, RZ, 0, 2.384185791015625e-07 ;  /* 0x00000004ff1f7435 */ /* 0x000fc800000001ff */
[----:B------:R-:W-:Y:S02]  /*c8b0*/  MOV R34, R36 ;  /* 0x0000002400227202 */ /* 0x000fe40000000f00 */
[----:B------:R-:W-:-:S07]  /*c8c0*/  MOV R38, R32 ;  /* 0x0000002000267202 */ /* 0x000fce0000000f00 */
[----:B------:R-:W-:Y:S05]  /*c8d0*/  WARPSYNC.COLLECTIVE R25, `(.L_x_3468) ;  /* 0x0000000019087348 */ /* 0x000fea0003c00000 */
[----:B------:R0:W1:Y:S02]  /*c8e0*/  SHFL.BFLY P3, R32, R34, R31, R30 ;  /* 0x0c00001f22207389 */ /* 0x000064000006001e */
[----:B01----:R-:W-:Y:S01]  /*c8f0*/  ENDCOLLECTIVE ;  /* 0x000000000000791b */ /* 0x003fe20003800000 */
.L_x_3468:
[----:B------:R-:W-:-:S05]  /*c900*/  FADD.FTZ R38, R38, R35 ;  /* 0x0000002326267221 */ /* 0x000fca0000010000 */
[----:B------:R-:W-:Y:S02]  /*c910*/  MOV R34, R38 ;  /* 0x0000002600227202 */ /* 0x000fe40000000f00 */
[----:B------:R-:W-:-:S07]  /*c920*/  MOV R37, R32 ;  /* 0x0000002000257202 */ /* 0x000fce0000000f00 */
[----:B------:R-:W-:Y:S05]  /*c930*/  WARPSYNC.COLLECTIVE R25, `(.L_x_3469) ;  /* 0x0000000019087348 */ /* 0x000fea0003c00000 */
[----:B------:R0:W1:Y:S02]  /*c940*/  SHFL.BFLY P3, R32, R34, R31, R30 ;  /* 0x0c00001f22207389 */ /* 0x000064000006001e */
[----:B01----:R-:W-:Y:S01]  /*c950*/  ENDCOLLECTIVE ;  /* 0x000000000000791b */ /* 0x003fe20003800000 */
.L_x_3469:
[----:B------:R-:W-:Y:S01]  /*c960*/  FADD.FTZ R37, R36, R37 ;  /* 0x0000002524257221 */ /* 0x000fe20000010000 */
[----:B------:R-:W-:-:S04]  /*c970*/  HFMA2.MMA R31, -RZ, RZ, 0, 1.1920928955078125e-07 ;  /* 0x00000002ff1f7435 */ /* 0x000fc800000001ff */
[----:B------:R-:W-:Y:S02]  /*c980*/  MOV R34, R37 ;  /* 0x0000002500227202 */ /* 0x000fe40000000f00 */
[----:B------:R-:W-:-:S07]  /*c990*/  MOV R39, R32 ;  /* 0x0000002000277202 */ /* 0x000fce0000000f00 */
[----:B------:R-:W-:Y:S05]  /*c9a0*/  WARPSYNC.COLLECTIVE R25, `(.L_x_3470) ;  /* 0x0000000019087348 */ /* 0x000fea0003c00000 */
[----:B------:R0:W1:Y:S02]  /*c9b0*/  SHFL.BFLY P3, R32, R34, R31, R30 ;  /* 0x0c00001f22207389 */ /* 0x000064000006001e */
[----:B01----:R-:W-:Y:S01]  /*c9c0*/  ENDCOLLECTIVE ;  /* 0x000000000000791b */ /* 0x003fe20003800000 */
.L_x_3470:
[----:B------:R-:W-:-:S05]  /*c9d0*/  FADD.FTZ R39, R38, R39 ;  /* 0x0000002726277221 */ /* 0x000fca0000010000 */
[----:B------:R-:W-:Y:S02]  /*c9e0*/  MOV R34, R39 ;  /* 0x0000002700227202 */ /* 0x000fe40000000f00 */
[----:B------:R-:W-:-:S07]  /*c9f0*/  MOV R40, R32 ;  /* 0x0000002000287202 */ /* 0x000fce0000000f00 */
[----:B------:R-:W-:Y:S05]  /*ca00*/  WARPSYNC.COLLECTIVE R25, `(.L_x_3471) ;  /* 0x0000000019087348 */ /* 0x000fea0003c00000 */
[----:B------:R0:W1:Y:S02]  /*ca10*/  SHFL.BFLY P3, R32, R34, R31, R30 ;  /* 0x0c00001f22207389 */ /* 0x000064000006001e */
[----:B01----:R-:W-:Y:S01]  /*ca20*/  ENDCOLLECTIVE ;  /* 0x000000000000791b */ /* 0x003fe20003800000 */
.L_x_3471:
[----:B------:R-:W-:Y:S01]  /*ca30*/  FADD.FTZ R40, R37, R40 ;  /* 0x0000002825287221 */ /* 0x000fe20000010000 */
[----:B------:R-:W-:-:S04]  /*ca40*/  HFMA2.MMA R31, -RZ, RZ, 0, 5.9604644775390625e-08 ;  /* 0x00000001ff1f7435 */ /* 0x000fc800000001ff */
[----:B------:R-:W-:Y:S02]  /*ca50*/  MOV R34, R40 ;  /* 0x0000002800227202 */ /* 0x000fe40000000f00 */
[----:B------:R-:W-:-:S07]  /*ca60*/  MOV R42, R32 ;  /* 0x00000020002a7202 */ /* 0x000fce0000000f00 */
[----:B------:R-:W-:Y:S05]  /*ca70*/  WARPSYNC.COLLECTIVE R25, `(.L_x_3472) ;  /* 0x0000000019087348 */ /* 0x000fea0003c00000 */
[----:B------:R0:W1:Y:S02]  /*ca80*/  SHFL.BFLY P3, R32, R34, R31, R30 ;  /* 0x0c00001f22207389 */ /* 0x000064000006001e */
[----:B01----:R-:W-:Y:S01]  /*ca90*/  ENDCOLLECTIVE ;  /* 0x000000000000791b */ /* 0x003fe20003800000 */
.L_x_3472:
[----:B------:R-:W-:-:S05]  /*caa0*/  FADD.FTZ R42, R39, R42 ;  /* 0x0000002a272a7221 */ /* 0x000fca0000010000 */
[----:B------:R-:W-:Y:S02]  /*cab0*/  MOV R34, R42 ;  /* 0x0000002a00227202 */ /* 0x000fe40000000f00 */
[----:B------:R-:W-:-:S07]  /*cac0*/  MOV R33, R32 ;  /* 0x0000002000217202 */ /* 0x000fce0000000f00 */
[----:B------:R-:W-:Y:S05]  /*cad0*/  WARPSYNC.COLLECTIVE R25, `(.L_x_3473) ;  /* 0x0000000019087348 */ /* 0x000fea0003c00000 */
[----:B------:R0:W1:Y:S02]  /*cae0*/  SHFL.BFLY P3, R32, R34, R31, R30 ;  /* 0x0c00001f22207389 */ /* 0x000064000006001e */
[----:B01----:R-:W-:Y:S01]  /*caf0*/  ENDCOLLECTIVE ;  /* 0x000000000000791b */ /* 0x003fe20003800000 */
.L_x_3473:
[----:B------:R-:W-:Y:S01]  /*cb00*/  FADD.FTZ R33, R40, R33 ;  /* 0x0000002128217221 */ /* 0x000fe20000010000 */
[----:B------:R-:W-:Y:S06]  /*cb10*/  BRA `(.L_x_3474) ;  /* 0xffffffe800cc7947 */ /* 0x000fec000383ffff */
.L_x_3444:
        /* <DEDUP_REMOVED lines=8> */
.L_x_3476:
[----:B------:R-:W-:Y:S05]  /*cba0*/  BSYNC B0 ;  /* 0x0000000000007941 */ /* 0x000fea0003800000 */
.L_x_3475:
        /* <DEDUP_REMOVED lines=12> */
.L_x_3477:
        /* <DEDUP_REMOVED lines=13> */
.L_x_3478:
[----:B------:R-:W-:Y:S02]  /*cd40*/  MOV R34, R28 ;  /* 0x0000001c00227202 */ /* 0x000fe40000000f00 */
[----:B------:R-:W-:-:S07]  /*cd50*/  MOV R26, R32 ;  /* 0x00000020001a7202 */ /* 0x000fce0000000f00 */
[----:B------:R-:W-:Y:S05]  /*cd60*/  WARPSYNC.COLLECTIVE R25, `(.L_x_3479) ;  /* 0x0000000019087348 */ /* 0x000fea0003c00000 */
[----:B------:R0:W1:Y:S02]  /*cd70*/  SHFL.BFLY P3, R32, R34, R31, R30 ;  /* 0x0c00001f22207389 */ /* 0x000064000006001e */
[----:B01----:R-:W-:Y:S01]  /*cd80*/  ENDCOLLECTIVE ;  /* 0x000000000000791b */ /* 0x003fe20003800000 */
.L_x_3479:
        /* <DEDUP_REMOVED lines=10> */
.L_x_3480:
[----:B------:R-:W-:Y:S02]  /*ce30*/  MOV R34, R27 ;  /* 0x0000001b00227202 */ /* 0x000fe40000000f00 */
[----:B------:R-:W-:-:S07]  /*ce40*/  MOV R29, R32 ;  /* 0x00000020001d7202 */ /* 0x000fce0000000f00 */
[----:B------:R-:W-:Y:S05]  /*ce50*/  WARPSYNC.COLLECTIVE R25, `(.L_x_3481) ;  /* 0x0000000019087348 */ /* 0x000fea0003c00000 */
[----:B------:R0:W1:Y:S02]  /*ce60*/  SHFL.BFLY P3, R32, R34, R31, R30 ;  /* 0x0c00001f22207389 */ /* 0x000064000006001e */
[----:B01----:R-:W-:Y:S01]  /*ce70*/  ENDCOLLECTIVE ;  /* 0x000000000000791b */ /* 0x003fe20003800000 */
.L_x_3481:
        /* <DEDUP_REMOVED lines=12> */
.L_x_3482:
[----:B------:R-:W0:Y:S01]  /*cf40*/  LDC.64 R26, c[0x0][0x218] ;  /* 0x00008600ff1a7b82 */ /* 0x000e220000000a00 */
[----:B------:R-:W-:Y:S02]  /*cf50*/  MOV R34, R36 ;  /* 0x0000002400227202 */ /* 0x000fe40000000f00 */
[----:B------:R-:W-:-:S07]  /*cf60*/  MOV R38, R32 ;  /* 0x0000002000267202 */ /* 0x000fce0000000f00 */
[----:B0-----:R-:W-:Y:S05]  /*cf70*/  WARPSYNC.COLLECTIVE R25, `(.L_x_3483) ;  /* 0x0000000019087348 */ /* 0x001fea0003c00000 */
[----:B------:R1:W2:Y:S02]  /*cf80*/  SHFL.BFLY P3, R32, R34, R31, R30 ;  /* 0x0c00001f22207389 */ /* 0x0002a4000006001e */
[----:B012---:R-:W-:Y:S01]  /*cf90*/  ENDCOLLECTIVE ;  /* 0x000000000000791b */ /* 0x007fe20003800000 */
.L_x_3483:
        /* <DEDUP_REMOVED lines=10> */
.L_x_3484:
        /* <DEDUP_REMOVED lines=8> */
.L_x_3485:
[----:B------:R-:W-:Y:S01]  /*d0c0*/  FADD.FTZ R42, R42, R39 ;  /* 0x000000272a2a7221 */ /* 0x000fe20000010000 */
[----:B------:R-:W-:-:S04]  /*d0d0*/  HFMA2.MMA R31, -RZ, RZ, 0, 2.384185791015625e-07 ;  /* 0x00000004ff1f7435 */ /* 0x000fc800000001ff */
[----:B------:R-:W-:Y:S02]  /*d0e0*/  MOV R34, R42 ;  /* 0x0000002a00227202 */ /* 0x000fe40000000f00 */
[----:B------:R-:W-:-:S07]  /*d0f0*/  MOV R41, R32 ;  /* 0x0000002000297202 */ /* 0x000fce0000000f00 */
[----:B------:R-:W-:Y:S05]  /*d100*/  WARPSYNC.COLLECTIVE R25, `(.L_x_3486) ;  /* 0x0000000019087348 */ /* 0x000fea0003c00000 */
[----:B------:R0:W1:Y:S02]  /*d110*/  SHFL.BFLY P3, R32, R34, R31, R30 ;  /* 0x0c00001f22207389 */ /* 0x000064000006001e */
[----:B01----:R-:W-:Y:S01]  /*d120*/  ENDCOLLECTIVE ;  /* 0x000000000000791b */ /* 0x003fe20003800000 */
.L_x_3486:
[----:B------:R-:W-:-:S05]  /*d130*/  FADD.FTZ R41, R41, R40 ;  /* 0x0000002829297221 */ /* 0x000fca0000010000 */
[----:B------:R-:W-:Y:S02]  /*d140*/  MOV R34, R41 ;  /* 0x0000002900227202 */ /* 0x000fe40000000f00 */
[----:B------:R-:W-:-:S07]  /*d150*/  MOV R39, R32 ;  /* 0x0000002000277202 */ /* 0x000fce0000000f00 */
[----:B------:R-:W-:Y:S05]  /*d160*/  WARPSYNC.COLLECTIVE R25, `(.L_x_3487) ;  /* 0x0000000019087348 */ /* 0x000fea0003c00000 */
[----:B------:R0:W1:Y:S02]  /*d170*/  SHFL.BFLY P3, R32, R34, R31, R30 ;  /* 0x0c00001f22207389 */ /* 0x000064000006001e */
[----:B01----:R-:W-:Y:S01]  /*d180*/  ENDCOLLECTIVE ;  /* 0x000000000000791b */ /* 0x003fe20003800000 */
.L_x_3487:
[----:B------:R-:W-:Y:S01]  /*d190*/  FADD.FTZ R39, R42, R39 ;  /* 0x000000272a277221 */ /* 0x000fe20000010000 */
[----:B------:R-:W-:-:S04]  /*d1a0*/  HFMA2.MMA R31, -RZ, RZ, 0, 1.1920928955078125e-07 ;  /* 0x00000002ff1f7435 */ /* 0x000fc800000001ff */
[----:B------:R-:W-:Y:S02]  /*d1b0*/  MOV R34, R39 ;  /* 0x0000002700227202 */ /* 0x000fe40000000f00 */
[----:B------:R-:W-:-:S07]  /*d1c0*/  MOV R40, R32 ;  /* 0x0000002000287202 */ /* 0x000fce0000000f00 */
[----:B------:R-:W-:Y:S05]  /*d1d0*/  WARPSYNC.COLLECTIVE R25, `(.L_x_3488) ;  /* 0x0000000019087348 */ /* 0x000fea0003c00000 */
[----:B------:R0:W1:Y:S02]  /*d1e0*/  SHFL.BFLY P3, R32, R34, R31, R30 ;  /* 0x0c00001f22207389 */ /* 0x000064000006001e */
[----:B01----:R-:W-:Y:S01]  /*d1f0*/  ENDCOLLECTIVE ;  /* 0x000000000000791b */ /* 0x003fe20003800000 */
.L_x_3488:
[----:B------:R-:W-:-:S05]  /*d200*/  FADD.FTZ R40, R41, R40 ;  /* 0x0000002829287221 */ /* 0x000fca0000010000 */
[----:B------:R-:W-:Y:S02]  /*d210*/  MOV R34, R40 ;  /* 0x0000002800227202 */ /* 0x000fe40000000f00 */
[----:B------:R-:W-:-:S07]  /*d220*/  MOV R28, R32 ;  /* 0x00000020001c7202 */ /* 0x000fce0000000f00 */
[----:B------:R-:W-:Y:S05]  /*d230*/  WARPSYNC.COLLECTIVE R25, `(.L_x_3489) ;  /* 0x0000000019087348 */ /* 0x000fea0003c00000 */
[----:B------:R0:W1:Y:S02]  /*d240*/  SHFL.BFLY P3, R32, R34, R31, R30 ;  /* 0x0c00001f22207389 */ /* 0x000064000006001e */
[----:B01----:R-:W-:Y:S01]  /*d250*/  ENDCOLLECTIVE ;  /* 0x000000000000791b */ /* 0x003fe20003800000 */
.L_x_3489:
        /* <DEDUP_REMOVED lines=13> */
.L_x_3490:
[----:B------:R-:W-:Y:S01]  /*d330*/  FADD.FTZ R43, R40, R43 ;  /* 0x0000002b282b7221 */ /* 0x000fe20000010000 */
[----:B------:R-:W0:Y:S04]  /*d340*/  LDC.64 R28, c[0x0][0x220] ;  /* 0x00008800ff1c7b82 */ /* 0x000e280000000a00 */
[----:B------:R-:W-:Y:S02]  /*d350*/  MOV R34, R43 ;  /* 0x0000002b00227202 */ /* 0x000fe40000000f00 */
[----:B------:R-:W-:-:S07]  /*d360*/  MOV R40, R32 ;  /* 0x0000002000287202 */ /* 0x000fce0000000f00 */
[----:B0-----:R-:W-:Y:S05]  /*d370*/  WARPSYNC.COLLECTIVE R25, `(.L_x_3491) ;  /* 0x0000000019087348 */ /* 0x001fea0003c00000 */
[----:B------:R1:W2:Y:S02]  /*d380*/  SHFL.BFLY P3, R32, R34, R31, R30 ;  /* 0x0c00001f22207389 */ /* 0x0002a4000006001e */
[----:B012---:R-:W-:Y:S01]  /*d390*/  ENDCOLLECTIVE ;  /* 0x000000000000791b */ /* 0x007fe20003800000 */
.L_x_3491:
        /* <DEDUP_REMOVED lines=11> */
.L_x_3492:
[----:B------:R-:W-:Y:S01]  /*d450*/  @!P0 F2FP.F16.F32.PACK_AB R33, RZ, R36 ;  /* 0x00000024ff21823e */ /* 0x000fe200000000ff */
[----:B------:R-:W-:Y:S01]  /*d460*/  FADD.FTZ R42, R43, R42 ;  /* 0x0000002a2b2a7221 */ /* 0x000fe20000010000 */
[----:B------:R-:W-:Y:S02]  /*d470*/  MOV R34, R45 ;  /* 0x0000002d00227202 */ /* 0x000fe40000000f00 */
[----:B------:R-:W-:-:S07]  /*d480*/  MOV R51, R32 ;  /* 0x0000002000337202 */ /* 0x000fce0000000f00 */
[----:B------:R-:W-:Y:S05]  /*d490*/  WARPSYNC.COLLECTIVE R25, `(.L_x_3493) ;  /* 0x0000000019087348 */ /* 0x000fea0003c00000 */
[----:B------:R0:W1:Y:S02]  /*d4a0*/  SHFL.BFLY P3, R32, R34, R31, R30 ;  /* 0x0c00001f22207389 */ /* 0x000064000006001e */
[----:B01----:R-:W-:Y:S01]  /*d4b0*/  ENDCOLLECTIVE ;  /* 0x000000000000791b */ /* 0x003fe20003800000 */
.L_x_3493:
[----:B------:R-:W-:Y:S01]  /*d4c0*/  FADD.FTZ R51, R51, R44 ;  /* 0x0000002c33337221 */ /* 0x000fe20000010000 */
[----:B------:R-:W-:-:S04]  /*d4d0*/  HFMA2.MMA R31, -RZ, RZ, 0, 2.384185791015625e-07 ;  /* 0x00000004ff1f7435 */ /* 0x000fc800000001ff */
[----:B------:R-:W-:Y:S02]  /*d4e0*/  MOV R34, R51 ;  /* 0x0000003300227202 */ /* 0x000fe40000000f00 */
[----:B------:R-:W-:-:S07]  /*d4f0*/  MOV R46, R32 ;  /* 0x00000020002e7202 */ /* 0x000fce0000000f00 */
[----:B------:R-:W-:Y:S05]  /*d500*/  WARPSYNC.COLLECTIVE R25, `(.L_x_3494) ;  /* 0x0000000019087348 */ /* 0x000fea0003c00000 */
[----:B------:R0:W1:Y:S02]  /*d510*/  SHFL.BFLY P3, R32, R34, R31, R30 ;  /* 0x0c00001f22207389 */ /* 0x000064000006001e */
[----:B01----:R-:W-:Y:S01]  /*d520*/  ENDCOLLECTIVE ;  /* 0x000000000000791b */ /* 0x003fe20003800000 */
.L_x_3494:
[----:B------:R-:W-:-:S05]  /*d530*/  FADD.FTZ R46, R46, R45 ;  /* 0x0000002d2e2e7221 */ /* 0x000fca0000010000 */
[----:B------:R-:W-:Y:S02]  /*d540*/  MOV R34, R46 ;  /* 0x0000002e00227202 */ /* 0x000fe40000000f00 */
[----:B------:R-:W-:-:S07]  /*d550*/  MOV R44, R32 ;  /* 0x00000020002c7202 */ /* 0x000fce0000000f00 */
[----:B------:R-:W-:Y:S05]  /*d560*/  WARPSYNC.COLLECTIVE R25, `(.L_x_3495) ;  /* 0x0000000019087348 */ /* 0x000fea0003c00000 */
[----:B------:R0:W1:Y:S02]  /*d570*/  SHFL.BFLY P3, R32, R34, R31, R30 ;  /* 0x0c00001f22207389 */ /* 0x000064000006001e */
[----:B01----:R-:W-:Y:S01]  /*d580*/  ENDCOLLECTIVE ;  /* 0x000000000000791b */ /* 0x003fe20003800000 */
.L_x_3495:
[----:B------:R-:W-:Y:S01]  /*d590*/  FADD.FTZ R44, R51, R44 ;  /* 0x0000002c332c7221 */ /* 0x000fe20000010000 */
[----:B------:R-:W-:-:S04]  /*d5a0*/  HFMA2.MMA R31, -RZ, RZ, 0, 1.1920928955078125e-07 ;  /* 0x00000002ff1f7435 */ /* 0x000fc800000001ff */
[----:B------:R-:W-:Y:S02]  /*d5b0*/  MOV R34, R44 ;  /* 0x0000002c00227202 */ /* 0x000fe40000000f00 */
[----:B------:R-:W-:-:S07]  /*d5c0*/  MOV R45, R32 ;  /* 0x00000020002d7202 */ /* 0x000fce0000000f00 */
[----:B------:R-:W-:Y:S05]  /*d5d0*/  WARPSYNC.COLLECTIVE R25, `(.L_x_3496) ;  /* 0x0000000019087348 */ /* 0x000fea0003c00000 */
[----:B------:R0:W1:Y:S02]  /*d5e0*/  SHFL.BFLY P3, R32, R34, R31, R30 ;  /* 0x0c00001f22207389 */ /* 0x000064000006001e */
[----:B01----:R-:W-:Y:S01]  /*d5f0*/  ENDCOLLECTIVE ;  /* 0x000000000000791b */ /* 0x003fe20003800000 */
.L_x_3496:
[----:B------:R-:W-:-:S05]  /*d600*/  FADD.FTZ R45, R46, R45 ;  /* 0x0000002d2e2d7221 */ /* 0x000fca0000010000 */
[----:B------:R-:W-:Y:S02]  /*d610*/  MOV R34, R45 ;  /* 0x0000002d00227202 */ /* 0x000fe40000000f00 */
[----:B------:R-:W-:-:S07]  /*d620*/  MOV R51, R32 ;  /* 0x0000002000337202 */ /* 0x000fce0000000f00 */
[----:B------:R-:W-:Y:S05]  /*d630*/  WARPSYNC.COLLECTIVE R25, `(.L_x_3497) ;  /* 0x0000000019087348 */ /* 0x000fea0003c00000 */
[----:B------:R0:W1:Y:S02]  /*d640*/  SHFL.BFLY P3, R32, R34, R31, R30 ;  /* 0x0c00001f22207389 */ /* 0x000064000006001e */
[----:B01----:R-:W-:Y:S01]  /*d650*/  ENDCOLLECTIVE ;  /* 0x000000000000791b */ /* 0x003fe20003800000 */
.L_x_3497:
[----:B------:R-:W-:Y:S01]  /*d660*/  FADD.FTZ R51, R44, R51 ;  /* 0x000000332c337221 */ /* 0x000fe20000010000 */
[----:B------:R-:W-:-:S04]  /*d670*/  HFMA2.MMA R31, -RZ, RZ, 0, 5.9604644775390625e-08 ;  /* 0x00000001ff1f7435 */ /* 0x000fc800000001ff */
[----:B------:R-:W-:Y:S02]  /*d680*/  MOV R34, R51 ;  /* 0x0000003300227202 */ /* 0x000fe40000000f00 */
[----:B------:R-:W-:-:S07]  /*d690*/  MOV R46, R32 ;  /* 0x00000020002e7202 */ /* 0x000fce0000000f00 */
[----:B------:R-:W-:Y:S05]  /*d6a0*/  WARPSYNC.COLLECTIVE R25, `(.L_x_3498) ;  /* 0x0000000019087348 */ /* 0x000fea0003c00000 */
[----:B------:R0:W1:Y:S02]  /*d6b0*/  SHFL.BFLY P3, R32, R34, R31, R30 ;  /* 0x0c00001f22207389 */ /* 0x000064000006001e */
[----:B01----:R-:W-:Y:S01]  /*d6c0*/  ENDCOLLECTIVE ;  /* 0x000000000000791b */ /* 0x003fe20003800000 */
.L_x_3498:
[----:B------:R-:W-:-:S05]  /*d6d0*/  FADD.FTZ R45, R45, R46 ;  /* 0x0000002e2d2d7221 */ /* 0x000fca0000010000 */
[----:B------:R-:W-:Y:S02]  /*d6e0*/  MOV R34, R45 ;  /* 0x0000002d00227202 */ /* 0x000fe40000000f00 */
[----:B------:R-:W-:-:S07]  /*d6f0*/  MOV R44, R32 ;  /* 0x00000020002c7202 */ /* 0x000fce0000000f00 */
[----:B------:R-:W-:Y:S05]  /*d700*/  WARPSYNC.COLLECTIVE R25, `(.L_x_3499) ;  /* 0x0000000019087348 */ /* 0x000fea0003c00000 */
[----:B------:R0:W1:Y:S02]  /*d710*/  SHFL.BFLY P3, R32, R34, R31, R30 ;  /* 0x0c00001f22207389 */ /* 0x000064000006001e */
[----:B01----:R-:W-:Y:S01]  /*d720*/  ENDCOLLECTIVE ;  /* 0x000000000000791b */ /* 0x003fe20003800000 */
.L_x_3499:
[----:B------:R-:W-:Y:S01]  /*d730*/  HFMA2.MMA R31, -RZ, RZ, 0, 4.76837158203125e-07 ;  /* 0x00000008ff1f7435 */ /* 0x000fe200000001ff */
[----:B------:R-:W-:Y:S02]  /*d740*/  MOV R34, R48 ;  /* 0x0000003000227202 */ /* 0x000fe40000000f00 */
[----:B------:R-:W-:-:S08]  /*d750*/  MOV R46, R32 ;  /* 0x00000020002e7202 */ /* 0x000fd00000000f00 */
[----:B------:R-:W-:Y:S05]  /*d760*/  WARPSYNC.COLLECTIVE R25, `(.L_x_3500) ;  /* 0x0000000019087348 */ /* 0x000fea0003c00000 */
[----:B------:R0:W1:Y:S02]  /*d770*/  SHFL.BFLY P3, R32, R34, R31, R30 ;  /* 0x0c00001f22207389 */ /* 0x000064000006001e */
[----:B01----:R-:W-:Y:S01]  /*d780*/  ENDCOLLECTIVE ;  /* 0x000000000000791b */ /* 0x003fe20003800000 */
.L_x_3500:
[----:B------:R-:W-:Y:S02]  /*d790*/  MOV R34, R50 ;  /* 0x0000003200227202 */ /* 0x000fe40000000f00 */
[----:B------:R-:W-:-:S07]  /*d7a0*/  MOV R55, R32 ;  /* 0x0000002000377202 */ /* 0x000fce0000000f00 */
[----:B------:R-:W-:Y:S05]  /*d7b0*/  WARPSYNC.COLLECTIVE R25, `(.L_x_3501) ;  /* 0x0000000019087348 */ /* 0x000fea0003c00000 */
[----:B------:R0:W1:Y:S02]  /*d7c0*/  SHFL.BFLY P3, R32, R34, R31, R30 ;  /* 0x0c00001f22207389 */ /* 0x000064000006001e */
[----:B01----:R-:W-:Y:S01]  /*d7d0*/  ENDCOLLECTIVE ;  /* 0x000000000000791b */ /* 0x003fe20003800000 */
.L_x_3501:
[----:B------:R-:W-:Y:S01]  /*d7e0*/  FADD.FTZ R55, R55, R48 ;  /* 0x0000003037377221 */ /* 0x000fe20000010000 */
[----:B------:R-:W-:-:S04]  /*d7f0*/  HFMA2.MMA R31, -RZ, RZ, 0, 2.384185791015625e-07 ;  /* 0x00000004ff1f7435 */ /* 0x000fc800000001ff */
[----:B------:R-:W-:Y:S02]  /*d800*/  MOV R34, R55 ;  /* 0x0000003700227202 */ /* 0x000fe40000000f00 */
[----:B------:R-:W-:-:S07]  /*d810*/  MOV R57, R32 ;  /* 0x0000002000397202 */ /* 0x000fce0000000f00 */
[----:B------:R-:W-:Y:S05]  /*d820*/  WARPSYNC.COLLECTIVE R25, `(.L_x_3502) ;  /* 0x0000000019087348 */ /* 0x000fea0003c00000 */
[----:B------:R0:W1:Y:S02]  /*d830*/  SHFL.BFLY P3, R32, R34, R31, R30 ;  /* 0x0c00001f22207389 */ /* 0x000064000006001e */
[----:B01----:R-:W-:Y:S01]  /*d840*/  ENDCOLLECTIVE ;  /* 0x000000000000791b */ /* 0x003fe20003800000 */
.L_x_3502:
[----:B------:R-:W-:-:S05]  /*d850*/  FADD.FTZ R57, R57, R50 ;  /* 0x0000003239397221 */ /* 0x000fca0000010000 */
[----:B------:R-:W-:Y:S02]  /*d860*/  MOV R34, R57 ;  /* 0x0000003900227202 */ /* 0x000fe40000000f00 */
[----:B------:R-:W-:-:S07]  /*d870*/  MOV R48, R32 ;  /* 0x0000002000307202 */ /* 0x000fce0000000f00 */
[----:B------:R-:W-:Y:S05]  /*d880*/  WARPSYNC.COLLECTIVE R25, `(.L_x_3503) ;  /* 0x0000000019087348 */ /* 0x000fea0003c00000 */
[----:B------:R0:W1:Y:S02]  /*d890*/  SHFL.BFLY P3, R32, R34, R31, R30 ;  /* 0x0c00001f22207389 */ /* 0x000064000006001e */
[----:B01----:R-:W-:Y:S01]  /*d8a0*/  ENDCOLLECTIVE ;  /* 0x000000000000791b */ /* 0x003fe20003800000 */
.L_x_3503:
[----:B------:R-:W-:Y:S01]  /*d8b0*/  FADD.FTZ R48, R55, R48 ;  /* 0x0000003037307221 */ /* 0x000fe20000010000 */
[----:B------:R-:W-:-:S04]  /*d8c0*/  HFMA2.MMA R31, -RZ, RZ, 0, 1.1920928955078125e-07 ;  /* 0x00000002ff1f7435 */ /* 0x000fc800000001ff */
[----:B------:R-:W-:Y:S02]  /*d8d0*/  MOV R34, R48 ;  /* 0x0000003000227202 */ /* 0x000fe40000000f00 */
[----:B------:R-:W-:-:S07]  /*d8e0*/  MOV R50, R32 ;  /* 0x0000002000327202 */ /* 0x000fce0000000f00 */
[----:B------:R-:W-:Y:S05]  /*d8f0*/  WARPSYNC.COLLECTIVE R25, `(.L_x_3504) ;  /* 0x0000000019087348 */ /* 0x000fea0003c00000 */
[----:B------:R0:W1:Y:S02]  /*d900*/  SHFL.BFLY P3, R32, R34, R31, R30 ;  /* 0x0c00001f22207389 */ /* 0x000064000006001e */
[----:B01----:R-:W-:Y:S01]  /*d910*/  ENDCOLLECTIVE ;  /* 0x000000000000791b */ /* 0x003fe20003800000 */
.L_x_3504:
[----:B------:R-:W-:-:S05]  /*d920*/  FADD.FTZ R50, R57, R50 ;  /* 0x0000003239327221 */ /* 0x000fca0000010000 */
[----:B------:R-:W-:Y:S02]  /*d930*/  MOV R34, R50 ;  /* 0x0000003200227202 */ /* 0x000fe40000000f00 */
[----:B------:R-:W-:-:S07]  /*d940*/  MOV R39, R32 ;  /* 0x0000002000277202 */ /* 0x000fce0000000f00 */
[----:B------:R-:W-:Y:S05]  /*d950*/  WARPSYNC.COLLECTIVE R25, `(.L_x_3505) ;  /* 0x0000000019087348 */ /* 0x000fea0003c00000 */
[----:B------:R0:W1:Y:S02]  /*d960*/  SHFL.BFLY P3, R32, R34, R31, R30 ;  /* 0x0c00001f22207389 */ /* 0x000064000006001e */
[----:B01----:R-:W-:Y:S01]  /*d970*/  ENDCOLLECTIVE ;  /* 0x000000000000791b */ /* 0x003fe20003800000 */
.L_x_3505:
        /* <DEDUP_REMOVED lines=21> */
.L_x_3506:
        /* <DEDUP_REMOVED lines=11> */
.L_x_3507:
[----:B------:R-:W-:Y:S01]  /*db80*/  FADD.FTZ R36, R39, R36 ;  /* 0x0000002427247221 */ /* 0x000fe20000010000 */
[----:B------:R-:W-:Y:S06]  /*db90*/  BRA `(.L_x_3508) ;  /* 0xffffffe400107947 */ /* 0x000fec000383ffff */
.L_x_3509:
        /* <DEDUP_REMOVED lines=14> */
.L_x_3957:


//--------------------- .text._ZN13group_norm_v218gn_bwd_cuda_kernelI6__halfLi480ELi2ELi16ELi120ELi256ELb1ELb1ELi16ELi960ELi960ELi4ELb1ELi14ELb0ELb0ELNS_15WgradSyncMethodE3ENS_16CompileConditionILi900EEEEEvPT_S6_S6_PKS5_S8_S8_S8_PKfflPfPj --------------------------
	.section	.text._ZN13group_norm_v218gn_bwd_cuda_kernelI6__halfLi480ELi2ELi16ELi120ELi256ELb1ELb1ELi16ELi960ELi960ELi4ELb1ELi14ELb0ELb0ELNS_15WgradSyncMethodE3ENS_16CompileConditionILi900EEEEEvPT_S6_S6_PKS5_S8_S8_S8_PKfflPfPj,"ax",@progbits
	.align	128
        .global         _ZN13group_norm_v218gn_bwd_cuda_kernelI6__halfLi480ELi2ELi16ELi120ELi256ELb1ELb1ELi16ELi960ELi960ELi4ELb1ELi14ELb0ELb0ELNS_15WgradSyncMethodE3ENS_16CompileConditionILi900EEEEEvPT_S6_S6_PKS5_S8_S8_S8_PKfflPfPj
        .type           _ZN13group_norm_v218gn_bwd_cuda_kernelI6__halfLi480ELi2ELi16ELi120ELi256ELb1ELb1ELi16ELi960ELi960ELi4ELb1ELi14ELb0ELb0ELNS_15WgradSyncMethodE3ENS_16CompileConditionILi900EEEEEvPT_S6_S6_PKS5_S8_S8_S8_PKfflPfPj,@function
        .size           _ZN13group_norm_v218gn_bwd_cuda_kernelI6__halfLi480ELi2ELi16ELi120ELi256ELb1ELb1ELi16ELi960ELi960ELi4ELb1ELi14ELb0ELb0ELNS_15WgradSyncMethodE3ENS_16CompileConditionILi900EEEEEvPT_S6_S6_PKS5_S8_S8_S8_PKfflPfPj,(.L_x_3958 - _ZN13group_norm_v218gn_bwd_cuda_kernelI6__halfLi480ELi2ELi16ELi120ELi256ELb1ELb1ELi16ELi960ELi960ELi4ELb1ELi14ELb0ELb0ELNS_15WgradSyncMethodE3ENS_16CompileConditionILi900EEEEEvPT_S6_S6_PKS5_S8_S8_S8_PKfflPfPj)
        .other          _ZN13group_norm_v218gn_bwd_cuda_kernelI6__halfLi480ELi2ELi16ELi120ELi256ELb1ELb1ELi16ELi960ELi960ELi4ELb1ELi14ELb0ELb0ELNS_15WgradSyncMethodE3ENS_16CompileConditionILi900EEEEEvPT_S6_S6_PKS5_S8_S8_S8_PKfflPfPj,@"STO_CUDA_ENTRY STV_DEFAULT"
_ZN13group_norm_v218gn_bwd_cuda_kernelI6__halfLi480ELi2ELi16ELi120ELi256ELb1ELb1ELi16ELi960ELi960ELi4ELb1ELi14ELb0ELb0ELNS_15WgradSyncMethodE3ENS_16CompileConditionILi900EEEEEvPT_S6_S6_PKS5_S8_S8_S8_PKfflPfPj:
.text._ZN13group_norm_v218gn_bwd_cuda_kernelI6__halfLi480ELi2ELi16ELi120ELi256ELb1ELb1ELi16ELi960ELi960ELi4ELb1ELi14ELb0ELb0ELNS_15WgradSyncMethodE3ENS_16CompileConditionILi900EEEEEvPT_S6_S6_PKS5_S8_S8_S8_PKfflPfPj:
        /* <DEDUP_REMOVED lines=32> */
.L_x_3512:
[----:B------:R-:W2:Y:S04]  /*0200*/  LD.E.STRONG.GPU R0, desc[UR12][R2.64] ;  /* 0x0000000c02007980 */ /* 0x000ea8000c10f900 */
[----:B--2---:R-:W-:Y:S01]  /*0210*/  CCTL.IVALL ;  /* 0x00000000ff00798f */ /* 0x004fe20002000000 */
[----:B------:R-:W-:Y:S05]  /*0220*/  YIELD ;  /* 0x0000000000007946 */ /* 0x000fea0003800000 */
[----:B-----5:R-:W-:-:S04]  /*0230*/  LOP3.LUT R0, R0, R5, RZ, 0x3c, !PT ;  /* 0x0000000500007212 */ /* 0x020fc800078e3cff */
[----:B------:R-:W-:-:S13]  /*0240*/  ISETP.GT.AND P0, PT, R0, -0x1, PT ;  /* 0xffffffff0000780c */ /* 0x000fda0003f04270 */
[----:B------:R-:W-:Y:S05]  /*0250*/  @P0 BRA `(.L_x_3512) ;  /* 0xfffffffc00e80947 */ /* 0x000fea000383ffff */
.L_x_3511:
[----:B------:R-:W-:Y:S05]  /*0260*/  WARPSYNC.ALL ;  /* 0x0000000000007948 */ /* 0x000fea0003800000 */
[----:B------:R-:W-:Y:S06]  /*0270*/  BAR.SYNC.DEFER_BLOCKING 0x0 ;  /* 0x0000000000007b1d */ /* 0x000fec0000010000 */
[----:B------:R-:W-:Y:S05]  /*0280*/  BRA `(.L_x_3513) ;  /* 0x0000006400007947 */ /* 0x000fea0003800000 */
.L_x_3510:
        /* <DEDUP_REMOVED lines=46> */
.L_x_3525:
[----:B-12---:R-:W0:Y:S01]  /*0570*/  S2R R0, SR_TID.X ;  /* 0x0000000000007919 */ /* 0x006e220000002100 */
[----:B------:R-:W-:Y:S01]  /*0580*/  ULOP3.LUT UR7, UR10, 0x1, URZ, 0xc0, !UPT ;  /* 0x000000010a077892 */ /* 0x000fe2000f8ec03f */
[----:B------:R-:W1:Y:S01]  /*0590*/  LDC.64 R8, c[0x0][0x238] ;  /* 0x00008e00ff087b82 */ /* 0x000e620000000a00 */
[----:B------:R-:W-:Y:S02]  /*05a0*/  USHF.L.U32 UR8, UR16, 0x4, URZ ;  /* 0x0000000410087899 */ /* 0x000fe4000800063f */
[----:B------:R-:W-:Y:S02]  /*05b0*/  UIMAD UR14, UR7, 0x3c0, URZ ;  /* 0x000003c0070e78a4 */ /* 0x000fe4000f8e023f */
[----:B------:R-:W-:Y:S02]  /*05c0*/  USHF.R.U64 UR9, UR10, 0x1, UR5 ;  /* 0x000000010a097899 */ /* 0x000fe40008001205 */
[----:B------:R-:W-:Y:S02]  /*05d0*/  ULOP3.LUT UR8, UR8, 0xf0, URZ, 0xc0, !UPT ;  /* 0x000000f008087892 */ /* 0x000fe4000f8ec03f */
[----:B------:R-:W-:Y:S01]  /*05e0*/  USHF.R.U32.HI UR7, URZ, 0x1, UR5 ;  /* 0x000000013f077899 */ /* 0x000fe20008011605 */
[----:B------:R-:W-:-:S05]  /*05f0*/  ULDC.64 UR18, c[0x0][0x228] ;  /* 0x00008a0000127ab9 */ /* 0x000fca0000000a00 */
[----:B------:R-:W-:Y:S01]  /*0600*/  MOV R10, UR7 ;  /* 0x00000007000a7c02 */ /* 0x000fe20008000f00 */
[----:B------:R-:W-:Y:S01]  /*0610*/  UIMAD UR7, UR7, 0x78000, URZ ;  /* 0x00078000070778a4 */ /* 0x000fe2000f8e023f */
[----:B0-----:R-:W-:-:S05]  /*0620*/  IMAD.WIDE.U32 R50, R0, -0x77777777, RZ ;  /* 0x8888888900327825 */ /* 0x001fca00078e00ff */
[----:B------:R-:W-:-:S04]  /*0630*/  SHF.R.U32.HI R50, RZ, 0x7, R51 ;  /* 0x00000007ff327819 */ /* 0x000fc80000011633 */
[C---:B------:R-:W-:Y:S01]  /*0640*/  IADD3 R28, R50.reuse, UR8, RZ ;  /* 0x00000008321c7c10 */ /* 0x040fe2000fffe0ff */
[----:B------:R-:W-:-:S04]  /*0650*/  IMAD R43, R50, -0xf0, R0 ;  /* 0xffffff10322b7824 */ /* 0x000fc800078e0200 */
[----:B------:R-:W-:Y:S01]  /*0660*/  IMAD R28, R28, 0x780, RZ ;  /* 0x000007801c1c7824 */ /* 0x000fe200078e02ff */
[----:B------:R-:W-:-:S04]  /*0670*/  LEA R4, R43, UR14, 0x2 ;  /* 0x0000000e2b047c11 */ /* 0x000fc8000f8e10ff */
[----:B------:R-:W-:Y:S01]  /*0680*/  SHF.R.S32.HI R5, RZ, 0x1f, R4 ;  /* 0x0000001fff057819 */ /* 0x000fe20000011404 */
[----:B------:R-:W-:-:S05]  /*0690*/  IMAD.WIDE.U32 R6, R4, -0x77777777, RZ ;  /* 0x8888888904067825 */ /* 0x000fca00078e00ff */
[----:B------:R-:W-:Y:S02]  /*06a0*/  SHF.R.U32.HI R0, RZ, 0x6, R7 ;  /* 0x00000006ff007819 */ /* 0x000fe40000011607 */
[----:B------:R-:W-:Y:S01]  /*06b0*/  MOV R7, UR9 ;  /* 0x0000000900077c02 */ /* 0x000fe20008000f00 */
[----:B------:R-:W-:Y:S02]  /*06c0*/  ULDC.64 UR8, c[0x0][0x248] ;  /* 0x0000920000087ab9 */ /* 0x000fe40000000a00 */
[----:B------:R0:W-:Y:S01]  /*06d0*/  STL [R1+0xb0], R0 ;  /* 0x0000b00001007387 */ /* 0x0001e20000100800 */
[C---:B------:R-:W-:Y:S01]  /*06e0*/  LEA R3, P0, R7.reuse, R0, 0x4 ;  /* 0x0000000007037211 */ /* 0x040fe200078020ff */
[----:B------:R-:W-:-:S03]  /*06f0*/  IMAD.WIDE.U32 R30, R7, 0x78000, R4 ;  /* 0x00078000071e7825 */ /* 0x000fc600078e0004 */
[----:B------:R-:W-:Y:S02]  /*0700*/  LEA.HI.X R10, R7, RZ, R10, 0x4, P0 ;  /* 0x000000ff070a7211 */ /* 0x000fe400000f240a */
[----:B------:R-:W-:Y:S01]  /*0710*/  LEA R22, P0, R3, UR8, 0x3 ;  /* 0x0000000803167c11 */ /* 0x000fe2000f8018ff */
[----:B-1----:R-:W-:Y:S01]  /*0720*/  IMAD.WIDE R20, R4, 0x2, R8 ;  /* 0x0000000204147825 */ /* 0x002fe200078e0208 */
[----:B------:R-:W-:Y:S01]  /*0730*/  IADD3 R26, R31, UR7, RZ ;  /* 0x000000071f1a7c10 */ /* 0x000fe2000fffe0ff */
[----:B------:R-:W1:Y:S01]  /*0740*/  LDC.64 R6, c[0x0][0x240] ;  /* 0x00009000ff067b82 */ /* 0x000e620000000a00 */
[----:B0-----:R-:W-:Y:S01]  /*0750*/  IADD3 R0, P1, R28, R30, RZ ;  /* 0x0000001e1c007210 */ /* 0x001fe20007f3e0ff */
[----:B------:R-:W-:Y:S01]  /*0760*/  ULDC UR7, c[0x0][0x250] ;  /* 0x0000940000077ab9 */ /* 0x000fe20000000800 */
[----:B------:R-:W-:Y:S01]  /*0770*/  LEA.HI.X R23, R3, UR9, R10, 0x3, P0 ;  /* 0x0000000903177c11 */ /* 0x000fe200080f1c0a */
[----:B------:R-:W-:Y:S01]  /*0780*/  ULDC.64 UR8, c[0x0][0x230] ;  /* 0x00008c0000087ab9 */ /* 0x000fe20000000a00 */
[----:B------:R-:W-:Y:S01]  /*0790*/  IADD3.X R3, RZ, R26, RZ, P1, !PT ;  /* 0x0000001aff037210 */ /* 0x000fe20000ffe4ff */
[----:B------:R-:W2:Y:S01]  /*07a0*/  LDG.E.64.CONSTANT R20, desc[UR12][R20.64] ;  /* 0x0000000c14147981 */ /* 0x000ea2000c1e9b00 */
[----:B------:R-:W-:-:S02]  /*07b0*/  SHF.L.U32 R25, R0, 0x1, RZ ;  /* 0x0000000100197819 */ /* 0x000fc400000006ff */
[----:B------:R-:W-:Y:S01]  /*07c0*/  SHF.L.U64.HI R24, R0, 0x1, R3 ;  /* 0x0000000100187819 */ /* 0x000fe20000010203 */
[----:B------:R-:W3:Y:S01]  /*07d0*/  LDG.E.64.CONSTANT R22, desc[UR12][R22.64] ;  /* 0x0000000c16167981 */ /* 0x000ee2000c1e9b00 */
[----:B------:R-:W-:Y:S02]  /*07e0*/  IADD3 R16, P0, R25, UR8, RZ ;  /* 0x0000000819107c10 */ /* 0x000fe4000ff1e0ff */
[----:B------:R-:W-:Y:S01]  /*07f0*/  IADD3 R3, R28, 0xf00, RZ ;  /* 0x00000f001c037810 */ /* 0x000fe20007ffe0ff */
[----:B------:R-:W-:Y:S01]  /*0800*/  STL [R1+0x80], R25 ;  /* 0x0000801901007387 */ /* 0x000fe20000100800 */
[----:B------:R-:W-:Y:S02]  /*0810*/  IADD3.X R17, R24, UR9, RZ, P0, !PT ;  /* 0x0000000918117c10 */ /* 0x000fe400087fe4ff */
[----:B------:R-:W-:Y:S01]  /*0820*/  IADD3 R3, P0, R3, R30, RZ ;  /* 0x0000001e03037210 */ /* 0x000fe20007f1e0ff */
[----:B------:R0:W-:Y:S03]  /*0830*/  STL [R1+0xa8], R24 ;  /* 0x0000a81801007387 */ /* 0x0001e60000100800 */
[----:B------:R-:W-:Y:S01]  /*0840*/  IADD3.X R0, RZ, R26, RZ, P0, !PT ;  /* 0x0000001aff007210 */ /* 0x000fe200007fe4ff */
[----:B------:R-:W4:Y:S01]  /*0850*/  LDG.E.64.CONSTANT R16, desc[UR12][R16.64] ;  /* 0x0000000c10107981 */ /* 0x000f22000c1e9b00 */
[C---:B------:R-:W-:Y:S01]  /*0860*/  SHF.L.U32 R15, R3.reuse, 0x1, RZ ;  /* 0x00000001030f7819 */ /* 0x040fe200000006ff */
[----:B-1----:R-:W-:Y:S01]  /*0870*/  IMAD.WIDE R6, R4, 0x2, R6 ;  /* 0x0000000204067825 */ /* 0x002fe200078e0206 */
[----:B------:R-:W-:-:S02]  /*0880*/  SHF.L.U64.HI R14, R3, 0x1, R0 ;  /* 0x00000001030e7819 */ /* 0x000fc40000010200 */
[----:B------:R-:W-:Y:S02]  /*0890*/  IADD3 R8, P0, R15, UR8, RZ ;  /* 0x000000080f087c10 */ /* 0x000fe4000ff1e0ff */
[----:B------:R-:W-:Y:S01]  /*08a0*/  IADD3 R3, R28, 0x1e00, RZ ;  /* 0x00001e001c037810 */ /* 0x000fe20007ffe0ff */
[----:B------:R-:W-:Y:S01]  /*08b0*/  STL [R1+0xa0], R15 ;  /* 0x0000a00f01007387 */ /* 0x000fe20000100800 */
[----:B------:R-:W-:Y:S02]  /*08c0*/  IADD3.X R9, R14, UR9, RZ, P0, !PT ;  /* 0x000000090e097c10 */ /* 0x000fe400087fe4ff */
[----:B------:R-:W-:Y:S01]  /*08d0*/  IADD3 R3, P0, R3, R30, RZ ;  /* 0x0000001e03037210 */ /* 0x000fe20007f1e0ff */
[----:B------:R-:W2:Y:S03]  /*08e0*/  LDG.E.64.CONSTANT R6, desc[UR12][R6.64] ;  /* 0x0000000c06067981 */ /* 0x000ea6000c1e9b00 */
[----:B------:R-:W-:Y:S01]  /*08f0*/  IADD3.X R0, RZ, R26, RZ, P0, !PT ;  /* 0x0000001aff007210 */ /* 0x000fe200007fe4ff */
[----:B------:R-:W-:Y:S01]  /*0900*/  STL [R1+0xa4], R14 ;  /* 0x0000a40e01007387 */ /* 0x000fe20000100800 */
[----:B------:R-:W-:-:S02]  /*0910*/  SHF.L.U32 R13, R3, 0x1, RZ ;  /* 0x00000001030d7819 */ /* 0x000fc400000006ff */
[----:B------:R-:W-:Y:S01]  /*0920*/  SHF.L.U64.HI R11, R3, 0x1, R0 ;  /* 0x00000001030b7819 */ /* 0x000fe20000010200 */
[----:B------:R-:W2:Y:S01]  /*0930*/  LDG.E.64.CONSTANT R8, desc[UR12][R8.64] ;  /* 0x0000000c08087981 */ /* 0x000ea2000c1e9b00 */
[----:B------:R-:W-:Y:S02]  /*0940*/  IADD3 R18, P0, R13, UR8, RZ ;  /* 0x000000080d127c10 */ /* 0x000fe4000ff1e0ff */
[----:B------:R-:W-:Y:S02]  /*0950*/  IADD3 R3, R28, 0x2d00, RZ ;  /* 0x00002d001c037810 */ /* 0x000fe40007ffe0ff */
[----:B------:R-:W-:Y:S02]  /*0960*/  IADD3.X R19, R11, UR9, RZ, P0, !PT ;  /* 0x000000090b137c10 */ /* 0x000fe400087fe4ff */
[----:B------:R-:W-:-:S04]  /*0970*/  IADD3 R3, P0, R3, R30, RZ ;  /* 0x0000001e03037210 */ /* 0x000fc80007f1e0ff */
[----:B------:R-:W-:Y:S01]  /*0980*/  IADD3.X R0, RZ, R26, RZ, P0, !PT ;  /* 0x0000001aff007210 */ /* 0x000fe200007fe4ff */
[----:B------:R-:W-:Y:S01]  /*0990*/  STL [R1+0x98], R13 ;  /* 0x0000980d01007387 */ /* 0x000fe20000100800 */
[C---:B------:R-:W-:Y:S02]  /*09a0*/  SHF.L.U32 R12, R3.reuse, 0x1, RZ ;  /* 0x00000001030c7819 */ /* 0x040fe400000006ff */
[----:B------:R-:W-:Y:S01]  /*09b0*/  SHF.L.U64.HI R36, R3, 0x1, R0 ;  /* 0x0000000103247819 */ /* 0x000fe20000010200 */
[----:B------:R-:W2:Y:S01]  /*09c0*/  LDG.E.64.CONSTANT R18, desc[UR12][R18.64] ;  /* 0x0000000c12127981 */ /* 0x000ea2000c1e9b00 */
[----:B------:R-:W-:-:S04]  /*09d0*/  IADD3 R34, P0, R12, UR8, RZ ;  /* 0x000000080c227c10 */ /* 0x000fc8000ff1e0ff */
[----:B------:R-:W-:Y:S02]  /*09e0*/  IADD3.X R35, R36, UR9, RZ, P0, !PT ;  /* 0x0000000924237c10 */ /* 0x000fe400087fe4ff */
[----:B------:R-:W-:Y:S02]  /*09f0*/  IADD3 R40, P0, R25, UR18, RZ ;  /* 0x0000001219287c10 */ /* 0x000fe4000ff1e0ff */
[----:B------:R-:W-:Y:S02]  /*0a00*/  IADD3 R3, R28, 0x3c00, RZ ;  /* 0x00003c001c037810 */ /* 0x000fe40007ffe0ff */
[----:B------:R-:W2:Y:S01]  /*0a10*/  LDG.E.64.CONSTANT R34, desc[UR12][R34.64] ;  /* 0x0000000c22227981 */ /* 0x000ea2000c1e9b00 */
[----:B------:R-:W-:Y:S02]  /*0a20*/  IADD3.X R41, R24, UR19, RZ, P0, !PT ;  /* 0x0000001318297c10 */ /* 0x000fe400087fe4ff */
[----:B------:R-:W-:Y:S02]  /*0a30*/  IADD3 R32, P0, R15, UR18, RZ ;  /* 0x000000120f207c10 */ /* 0x000fe4000ff1e0ff */
[----:B------:R-:W-:-:S02]  /*0a40*/  IADD3 R3, P1, R3, R30, RZ ;  /* 0x0000001e03037210 */ /* 0x000fc40007f3e0ff */
[----:B------:R-:W-:Y:S01]  /*0a50*/  IADD3.X R33, R14, UR19, RZ, P0, !PT ;  /* 0x000000130e217c10 */ /* 0x000fe200087fe4ff */
[----:B------:R1:W-:Y:S01]  /*0a60*/  STL [R1+0x9c], R11 ;  /* 0x00009c0b01007387 */ /* 0x0003e20000100800 */
[----:B0-----:R-:W-:Y:S02]  /*0a70*/  IADD3 R24, P0, R13, UR18, RZ ;  /* 0x000000120d187c10 */ /* 0x001fe4000ff1e0ff */
[----:B------:R-:W-:Y:S01]  /*0a80*/  IADD3.X R0, RZ, R26, RZ, P1, !PT ;  /* 0x0000001aff007210 */ /* 0x000fe20000ffe4ff */
[----:B------:R-:W2:Y:S01]  /*0a90*/  LDG.E.64.CONSTANT R40, desc[UR12][R40.64] ;  /* 0x0000000c28287981 */ /* 0x000ea2000c1e9b00 */
[----:B------:R-:W-:Y:S02]  /*0aa0*/  SHF.L.U32 R27, R3, 0x1, RZ ;  /* 0x00000001031b7819 */ /* 0x000fe400000006ff */
[----:B------:R-:W-:Y:S01]  /*0ab0*/  IADD3.X R25, R11, UR19, RZ, P0, !PT ;  /* 0x000000130b197c10 */ /* 0x000fe200087fe4ff */
[----:B------:R-:W2:Y:S01]  /*0ac0*/  LDG.E.64.CONSTANT R32, desc[UR12][R32.64] ;  /* 0x0000000c20207981 */ /* 0x000ea2000c1e9b00 */
[----:B------:R-:W-:-:S02]  /*0ad0*/  SHF.L.U64.HI R29, R3, 0x1, R0 ;  /* 0x00000001031d7819 */ /* 0x000fc40000010200 */
[----:B------:R-:W-:Y:S01]  /*0ae0*/  IADD3 R10, P0, R27, UR8, RZ ;  /* 0x000000081b0a7c10 */ /* 0x000fe2000ff1e0ff */
[----:B------:R0:W-:Y:S03]  /*0af0*/  STL [R1+0x94], R12 ;  /* 0x0000940c01007387 */ /* 0x0001e60000100800 */
[----:B-1----:R-:W-:Y:S01]  /*0b00*/  IADD3.X R11, R29, UR9, RZ, P0, !PT ;  /* 0x000000091d0b7c10 */ /* 0x002fe200087fe4ff */
[----:B------:R-:W2:Y:S05]  /*0b10*/  LDG.E.64.CONSTANT R24, desc[UR12][R24.64] ;  /* 0x0000000c18187981 */ /* 0x000eaa000c1e9b00 */
[----:B------:R-:W2:Y:S01]  /*0b20*/  LDG.E.64.CONSTANT R10, desc[UR12][R10.64] ;  /* 0x0000000c0a0a7981 */ /* 0x000ea2000c1e9b00 */
[----:B------:R-:W-:-:S04]  /*0b30*/  IADD3 R3, R28, 0x4b00, RZ ;  /* 0x00004b001c037810 */ /* 0x000fc80007ffe0ff */
[----:B------:R-:W-:Y:S01]  /*0b40*/  IADD3 R3, P0, R3, R30, RZ ;  /* 0x0000001e03037210 */ /* 0x000fe20007f1e0ff */
[----:B------:R-:W-:Y:S03]  /*0b50*/  STL [R1+0xac], R36 ;  /* 0x0000ac2401007387 */ /* 0x000fe60000100800 */
[----:B------:R-:W-:Y:S02]  /*0b60*/  IADD3.X R0, RZ, R26, RZ, P0, !PT ;  /* 0x0000001aff007210 */ /* 0x000fe400007fe4ff */
[----:B------:R-:W-:Y:S02]  /*0b70*/  SHF.L.U32 R56, R3, 0x1, RZ ;  /* 0x0000000103387819 */ /* 0x000fe400000006ff */
[----:B0-----:R-:W-:Y:S02]  /*0b80*/  IADD3 R12, P0, R12, UR18, RZ ;  /* 0x000000120c0c7c10 */ /* 0x001fe4000ff1e0ff */
[----:B------:R-:W-:-:S02]  /*0b90*/  IADD3 R14, P1, R56, UR8, RZ ;  /* 0x00000008380e7c10 */ /* 0x000fc4000ff3e0ff */
[----:B------:R-:W-:Y:S02]  /*0ba0*/  IADD3.X R13, R36, UR19, RZ, P0, !PT ;  /* 0x00000013240d7c10 */ /* 0x000fe400087fe4ff */
[----:B------:R-:W-:-:S04]  /*0bb0*/  IADD3 R58, R28, 0x6900, RZ ;  /* 0x000069001c3a7810 */ /* 0x000fc80007ffe0ff */
[----:B------:R-:W2:Y:S01]  /*0bc0*/  LDG.E.64.CONSTANT R12, desc[UR12][R12.64] ;  /* 0x0000000c0c0c7981 */ /* 0x000ea2000c1e9b00 */
[--C-:B----4-:R-:W-:Y:S02]  /*0bd0*/  HADD2.F32 R4, -RZ, R16.reuse.H0_H0 ;  /* 0x20000010ff047230 */ /* 0x110fe40000004100 */
[----:B------:R-:W-:-:S03]  /*0be0*/  HADD2.F32 R16, -RZ, R16.H1_H1 ;  /* 0x30000010ff107230 */ /* 0x000fc60000004100 */
[----:B---3--:R-:W-:Y:S01]  /*0bf0*/  FADD.FTZ R4, -R22, R4 ;  /* 0x0000000416047221 */ /* 0x008fe20000010100 */
[----:B--2---:R-:W-:Y:S01]  /*0c00*/  HADD2.F32 R60, -RZ, R6.H1_H1 ;  /* 0x30000006ff3c7230 */ /* 0x004fe20000004100 */
[----:B------:R0:W-:Y:S02]  /*0c10*/  STL [R1+0x120], R35 ;  /* 0x0001202301007387 */ /* 0x0001e40000100800 */
[----:B0-----:R-:W-:Y:S01]  /*0c20*/  SHF.L.U64.HI R35, R3, 0x1, R0 ;  /* 0x0000000103237819 */ /* 0x001fe20000010200 */
[----:B------:R-:W-:-:S06]  /*0c30*/  FADD.FTZ R3, R23, UR7 ;  /* 0x0000000717037e21 */ /* 0x000fcc0008010000 */
[----:B------:R-:W0:Y:S01]  /*0c40*/  MUFU.RSQ R3, R3 ;  /* 0x0000000300037308 */ /* 0x000e220000001400 */
[----:B------:R-:W-:Y:S01]  /*0c50*/  STL [R1+0x8c], R27 ;  /* 0x00008c1b01007387 */ /* 0x000fe20000100800 */
[----:B------:R-:W-:-:S03]  /*0c60*/  HADD2.F32 R0, -RZ, R20.H0_H0 ;  /* 0x20000014ff007230 */ /* 0x000fc60000004100 */
[----:B------:R-:W-:Y:S01]  /*0c70*/  STL [R1+0x90], R29 ;  /* 0x0000901d01007387 */ /* 0x000fe20000100800 */
[----:B------:R-:W-:-:S03]  /*0c80*/  HADD2.F32 R23, -RZ, R6.H0_H0 ;  /* 0x20000006ff177230 */ /* 0x000fc60000004100 */
[----:B------:R0:W-:Y:S04]  /*0c90*/  STL [R1+0x11c], R11 ;  /* 0x00011c0b01007387 */ /* 0x0001e80000100800 */
[----:B------:R-:W-:Y:S01]  /*0ca0*/  STL [R1+0x84], R56 ;  /* 0x0000843801007387 */ /* 0x000fe20000100800 */
[----:B0-----:R-:W-:Y:S01]  /*0cb0*/  FMUL.FTZ R11, R3, R4 ;  /* 0x00000004030b7220 */ /* 0x001fe20000410000 */
[----:B------:R-:W-:Y:S02]  /*0cc0*/  HADD2.F32 R4, -RZ, R20.H1_H1 ;  /* 0x30000014ff047230 */ /* 0x000fe40000004100 */
[----:B------:R-:W-:Y:S01]  /*0cd0*/  FADD.FTZ R20, -R22, R16 ;  /* 0x0000001016147221 */ /* 0x000fe20000010100 */
[----:B------:R-:W-:Y:S01]  /*0ce0*/  HADD2.F32 R16, -RZ, R17.H0_H0 ;  /* 0x20000011ff107230 */ /* 0x000fe20000004100 */
[----:B------:R-:W-:Y:S01]  /*0cf0*/  STL [R1+0x88], R35 ;  /* 0x0000882301007387 */ /* 0x000fe20000100800 */
[----:B------:R-:W-:-:S03]  /*0d00*/  FFMA.FTZ R51, R11, R0, R23 ;  /* 0x000000000b337223 */ /* 0x000fc60000010017 */
[----:B------:R0:W-:Y:S01]  /*0d10*/  STL [R1+0x68], R11 ;  /* 0x0000680b01007387 */ /* 0x0001e20000100800 */
[C---:B------:R-:W-:Y:S01]  /*0d20*/  FADD.FTZ R16, -R22.reuse, R16 ;  /* 0x0000001016107221 */ /* 0x040fe20000010100 */
[----:B------:R-:W-:Y:S02]  /*0d30*/  HADD2.F32 R17, -RZ, R17.H1_H1 ;  /* 0x30000011ff117230 */ /* 0x000fe40000004100 */
[--C-:B------:R-:W-:Y:S02]  /*0d40*/  HADD2.F32 R61, -RZ, R7.reuse.H0_H0 ;  /* 0x20000007ff3d7230 */ /* 0x100fe40000004100 */
[----:B0-----:R-:W-:Y:S01]  /*0d50*/  FMUL.FTZ R11, R3, R20 ;  /* 0x00000014030b7220 */ /* 0x001fe20000410000 */
[----:B------:R-:W-:Y:S02]  /*0d60*/  HADD2.F32 R57, -RZ, R7.H1_H1 ;  /* 0x30000007ff397230 */ /* 0x000fe40000004100 */
[----:B------:R-:W-:Y:S01]  /*0d70*/  FADD.FTZ R7, -R22, R17 ;  /* 0x0000001116077221 */ /* 0x000fe20000010100 */
[----:B------:R-:W-:Y:S01]  /*0d80*/  FFMA.FTZ R47, R11, R4, R60 ;  /* 0x000000040b2f7223 */ /* 0x000fe2000001003c */
[----:B------:R0:W-:Y:S01]  /*0d90*/  STL [R1+0x64], R11 ;  /* 0x0000640b01007387 */ /* 0x0001e20000100800 */
[----:B------:R-:W-:-:S02]  /*0da0*/  HADD2.F32 R5, -RZ, R21.H0_H0 ;  /* 0x20000015ff057230 */ /* 0x000fc40000004100 */
[C---:B------:R-:W-:Y:S01]  /*0db0*/  FMUL.FTZ R7, R3.reuse, R7 ;  /* 0x0000000703077220 */ /* 0x040fe20000410000 */
[----:B------:R-:W-:Y:S02]  /*0dc0*/  HADD2.F32 R6, -RZ, R21.H1_H1 ;  /* 0x30000015ff067230 */ /* 0x000fe40000004100 */
[----:B0-----:R-:W-:Y:S01]  /*0dd0*/  FMUL.FTZ R11, R3, R16 ;  /* 0x00000010030b7220 */ /* 0x001fe20000410000 */
[--C-:B------:R-:W-:Y:S02]  /*0de0*/  HADD2.F32 R16, -RZ, R8.reuse.H0_H0 ;  /* 0x20000008ff107230 */ /* 0x100fe40000004100 */
[----:B------:R-:W-:-:S03]  /*0df0*/  HADD2.F32 R17, -RZ, R8.H1_H1 ;  /* 0x30000008ff117230 */ /* 0x000fc60000004100 */
[C---:B------:R-:W-:Y:S01]  /*0e00*/  FADD.FTZ R16, -R22.reuse, R16 ;  /* 0x0000001016107221 */ /* 0x040fe20000010100 */
[----:B------:R0:W-:Y:S01]  /*0e10*/  STL [R1+0x60], R11 ;  /* 0x0000600b01007387 */ /* 0x0001e20000100800 */
[--C-:B------:R-:W-:Y:S02]  /*0e20*/  HADD2.F32 R8, -RZ, R9.reuse.H0_H0 ;  /* 0x20000009ff087230 */ /* 0x100fe40000004100 */
[----:B------:R-:W-:Y:S01]  /*0e30*/  FFMA.FTZ R44, R11, R5, R61 ;  /* 0x000000050b2c7223 */ /* 0x000fe2000001003d */
[----:B------:R-:W-:Y:S01]  /*0e40*/  FFMA.FTZ R45, R7, R6, R57 ;  /* 0x00000006072d7223 */ /* 0x000fe20000010039 */
[----:B------:R-:W-:Y:S01]  /*0e50*/  STL [R1+0x10], R57 ;  /* 0x0000103901007387 */ /* 0x000fe20000100800 */
[----:B------:R-:W-:Y:S02]  /*0e60*/  HADD2.F32 R20, -RZ, R9.H1_H1 ;  /* 0x30000009ff147230 */ /* 0x000fe40000004100 */
[C---:B------:R-:W-:Y:S01]  /*0e70*/  FADD.FTZ R9, -R22.reuse, R17 ;  /* 0x0000001116097221 */ /* 0x040fe20000010100 */
[----:B------:R1:W-:Y:S01]  /*0e80*/  STL [R1+0x58], R7 ;  /* 0x0000580701007387 */ /* 0x0003e20000100800 */
[----:B0-----:R-:W-:Y:S01]  /*0e90*/  FMUL.FTZ R11, R3, R16 ;  /* 0x00000010030b7220 */ /* 0x001fe20000410000 */
[----:B------:R-:W-:Y:S01]  /*0ea0*/  FADD.FTZ R8, -R22, R8 ;  /* 0x0000000816087221 */ /* 0x000fe20000010100 */
[----:B------:R-:W-:Y:S01]  /*0eb0*/  IADD3.X R15, R35, UR9, RZ, P1, !PT ;  /* 0x00000009230f7c10 */ /* 0x000fe20008ffe4ff */
[----:B------:R-:W-:Y:S01]  /*0ec0*/  FMUL.FTZ R42, R45, -1.4426950216293334961 ;  /* 0xbfb8aa3b2d2a7820 */ /* 0x000fe20000410000 */
[----:B------:R-:W-:-:S02]  /*0ed0*/  IADD3 R16, P0, R27, UR18, RZ ;  /* 0x000000121b107c10 */ /* 0x000fc4000ff1e0ff */
[----:B-1----:R-:W-:Y:S01]  /*0ee0*/  IADD3 R7, R28, 0x5a00, RZ ;  /* 0x00005a001c077810 */ /* 0x002fe20007ffe0ff */
[----:B------:R0:W-:Y:S01]  /*0ef0*/  STL [R1+0x54], R11 ;  /* 0x0000540b01007387 */ /* 0x0001e20000100800 */
[----:B------:R-:W-:Y:S02]  /*0f00*/  FFMA.FTZ R27, R0, R11, R23 ;  /* 0x0000000b001b7223 */ /* 0x000fe40000010017 */
[----:B------:R-:W-:Y:S01]  /*0f10*/  IADD3 R7, P1, R7, R30, RZ ;  /* 0x0000001e07077210 */ /* 0x000fe20007f3e0ff */
[----:B------:R-:W-:Y:S01]  /*0f20*/  FMUL.FTZ R8, R3, R8 ;  /* 0x0000000803087220 */ /* 0x000fe20000410000 */
[----:B------:R-:W1:Y:S01]  /*0f30*/  MUFU.EX2 R42, R42 ;  /* 0x0000002a002a7308 */ /* 0x000e620000000800 */
[----:B------:R-:W-:Y:S01]  /*0f40*/  FADD.FTZ R20, -R22, R20 ;  /* 0x0000001416147221 */ /* 0x000fe20000010100 */
[----:B------:R-:W-:Y:S01]  /*0f50*/  FMUL.FTZ R52, R51, -1.4426950216293334961 ;  /* 0xbfb8aa3b33347820 */ /* 0x000fe20000410000 */
[----:B------:R-:W-:Y:S01]  /*0f60*/  FMUL.FTZ R54, R44, -1.4426950216293334961 ;  /* 0xbfb8aa3b2c367820 */ /* 0x000fe20000410000 */
[----:B------:R-:W-:Y:S01]  /*0f70*/  FMUL.FTZ R53, R47, -1.4426950216293334961 ;  /* 0xbfb8aa3b2f357820 */ /* 0x000fe20000410000 */
[----:B0-----:R-:W-:Y:S01]  /*0f80*/  FMUL.FTZ R11, R3, R9 ;  /* 0x00000009030b7220 */ /* 0x001fe20000410000 */
[----:B------:R-:W-:Y:S01]  /*0f90*/  IADD3.X R9, RZ, R26, RZ, P1, !PT ;  /* 0x0000001aff097210 */ /* 0x000fe20000ffe4ff */
[----:B------:R-:W-:Y:S01]  /*0fa0*/  FFMA.FTZ R36, R5, R8, R61 ;  /* 0x0000000805247223 */ /* 0x000fe2000001003d */
[----:B------:R-:W2:Y:S02]  /*0fb0*/  LDG.E.64.CONSTANT R14, desc[UR12][R14.64] ;  /* 0x0000000c0e0e7981 */ /* 0x000ea4000c1e9b00 */
[----:B------:R-:W-:-:S02]  /*0fc0*/  SHF.L.U64.HI R59, R7, 0x1, R9 ;  /* 0x00000001073b7819 */ /* 0x000fc40000010209 */
[----:B------:R-:W-:Y:S01]  /*0fd0*/  STL [R1+0x5c], R11 ;  /* 0x00005c0b01007387 */ /* 0x000fe20000100800 */
[----:B------:R-:W-:-:S03]  /*0fe0*/  HADD2.F32 R9, -RZ, R18.H1_H1 ;  /* 0x30000012ff097230 */ /* 0x000fc60000004100 */
[----:B------:R0:W-:Y:S01]  /*0ff0*/  STL [R1+0x50], R8 ;  /* 0x0000500801007387 */ /* 0x0001e20000100800 */
[----:B------:R-:W-:Y:S01]  /*1000*/  IADD3.X R17, R29, UR19, RZ, P0, !PT ;  /* 0x000000131d117c10 */ /* 0x000fe200087fe4ff */
[----:B------:R-:W-:Y:S01]  /*1010*/  FFMA.FTZ R29, R4, R11, R60 ;  /* 0x0000000b041d7223 */ /* 0x000fe2000001003c */
[----:B------:R-:W-:Y:S01]  /*1020*/  FADD.FTZ R9, -R22, R9 ;  /* 0x0000000916097221 */ /* 0x000fe20000010100 */
[----:B0-----:R-:W-:Y:S02]  /*1030*/  HADD2.F32 R8, -RZ, R18.H0_H0 ;  /* 0x20000012ff087230 */ /* 0x001fe40000004100 */
[----:B------:R-:W-:Y:S01]  /*1040*/  FMUL.FTZ R37, R3, R20 ;  /* 0x0000001403257220 */ /* 0x000fe20000410000 */
[--C-:B------:R-:W-:Y:S02]  /*1050*/  HADD2.F32 R18, -RZ, R19.reuse.H0_H0 ;  /* 0x20000013ff127230 */ /* 0x100fe40000004100 */
[----:B-1----:R-:W-:Y:S01]  /*1060*/  FADD.FTZ R42, R42, 1 ;  /* 0x3f8000002a2a7421 */ /* 0x002fe20000010000 */
[----:B------:R-:W-:-:S02]  /*1070*/  HADD2.F32 R19, -RZ, R19.H1_H1 ;  /* 0x30000013ff137230 */ /* 0x000fc40000004100 */
[C---:B------:R-:W-:Y:S01]  /*1080*/  FADD.FTZ R8, -R22.reuse, R8 ;  /* 0x0000000816087221 */ /* 0x040fe20000010100 */
[----:B------:R-:W-:Y:S01]  /*1090*/  SHF.L.U32 R11, R7, 0x1, RZ ;  /* 0x00000001070b7819 */ /* 0x000fe200000006ff */
[C---:B------:R-:W-:Y:S01]  /*10a0*/  FADD.FTZ R18, -R22.reuse, R18 ;  /* 0x0000001216127221 */ /* 0x040fe20000010100 */
[----:B------:R-:W0:Y:S01]  /*10b0*/  MUFU.EX2 R52, R52 ;  /* 0x0000003400347308 */ /* 0x000e220000000800 */
[----:B------:R-:W-:Y:S01]  /*10c0*/  FADD.FTZ R19, -R22, R19 ;  /* 0x0000001316137221 */ /* 0x000fe20000010100 */
[C---:B------:R-:W-:Y:S01]  /*10d0*/  FMUL.FTZ R8, R3.reuse, R8 ;  /* 0x0000000803087220 */ /* 0x040fe20000410000 */
[C---:B------:R-:W-:Y:S01]  /*10e0*/  FMUL.FTZ R9, R3.reuse, R9 ;  /* 0x0000000903097220 */ /* 0x040fe20000410000 */
[----:B------:R-:W-:Y:S01]  /*10f0*/  STL [R1+0x7c], R11 ;  /* 0x00007c0b01007387 */ /* 0x000fe20000100800 */
[C---:B------:R-:W-:Y:S01]  /*1100*/  FMUL.FTZ R18, R3.reuse, R18 ;  /* 0x0000001203127220 */ /* 0x040fe20000410000 */
[----:B------:R-:W-:Y:S02]  /*1110*/  FMUL.FTZ R55, R3, R19 ;  /* 0x0000001303377220 */ /* 0x000fe40000410000 */
[----:B------:R-:W-:Y:S01]  /*1120*/  STL [R1+0x78], R59 ;  /* 0x0000783b01007387 */ /* 0x000fe20000100800 */
[----:B------:R-:W-:-:S03]  /*1130*/  IADD3 R20, P0, R11, UR8, RZ ;  /* 0x000000080b147c10 */ /* 0x000fc6000ff1e0ff */
[----:B------:R1:W-:Y:S01]  /*1140*/  STL [R1+0x4c], R37 ;  /* 0x00004c2501007387 */ /* 0x0003e20000100800 */
[----:B------:R-:W-:-:S03]  /*1150*/  FFMA.FTZ R19, R6, R55, R57 ;  /* 0x0000003706137223 */ /* 0x000fc60000010039 */
[----:B------:R3:W-:Y:S01]  /*1160*/  STL [R1+0x48], R8 ;  /* 0x0000480801007387 */ /* 0x0007e20000100800 */
[----:B------:R-:W-:-:S03]  /*1170*/  IADD3.X R21, R59, UR9, RZ, P0, !PT ;  /* 0x000000093b157c10 */ /* 0x000fc600087fe4ff */
[----:B------:R-:W-:Y:S04]  /*1180*/  STL [R1+0x44], R9 ;  /* 0x0000440901007387 */ /* 0x000fe80000100800 */
[----:B------:R-:W-:Y:S04]  /*1190*/  STL [R1+0x30], R18 ;  /* 0x0000301201007387 */ /* 0x000fe80000100800 */
[----:B------:R4:W-:Y:S04]  /*11a0*/  STL [R1+0x2c], R55 ;  /* 0x00002c3701007387 */ /* 0x0009e80000100800 */
[----:B-----5:R4:W-:Y:S01]  /*11b0*/  STL [R1+0xc8], R2 ;  /* 0x0000c80201007387 */ /* 0x0209e20000100800 */
[----:B------:R-:W4:Y:S01]  /*11c0*/  MUFU.EX2 R54, R54 ;  /* 0x0000003600367308 */ /* 0x000f220000000800 */
[----:B0-----:R-:W-:-:S07]  /*11d0*/  FADD.FTZ R52, R52, 1 ;  /* 0x3f80000034347421 */ /* 0x001fce0000010000 */
[----:B------:R-:W0:Y:S01]  /*11e0*/  MUFU.EX2 R53, R53 ;  /* 0x0000003500357308 */ /* 0x000e220000000800 */
[----:B------:R-:W-:Y:S01]  /*11f0*/  FMUL.FTZ R48, R29, -1.4426950216293334961 ;  /* 0xbfb8aa3b1d307820 */ /* 0x000fe20000410000 */
[----:B------:R-:W-:Y:S01]  /*1200*/  FMUL.FTZ R7, R36, -1.4426950216293334961 ;  /* 0xbfb8aa3b24077820 */ /* 0x000fe20000410000 */
[----:B------:R-:W-:Y:S01]  /*1210*/  FMUL.FTZ R31, R27, -1.4426950216293334961 ;  /* 0xbfb8aa3b1b1f7820 */ /* 0x000fe20000410000 */
[----:B-1----:R-:W-:Y:S01]  /*1220*/  FFMA.FTZ R37, R6, R37, R57 ;  /* 0x0000002506257223 */ /* 0x002fe20000010039 */
[----:B---3--:R-:W-:Y:S01]  /*1230*/  FFMA.FTZ R8, R0, R8, R23 ;  /* 0x0000000800087223 */ /* 0x008fe20000010017 */
[----:B------:R-:W3:Y:S02]  /*1240*/  LDG.E.64.CONSTANT R16, desc[UR12][R16.64] ;  /* 0x0000000c10107981 */ /* 0x000ee4000c1e9b00 */
[----:B----4-:R1:W-:Y:S02]  /*1250*/  MUFU.RCP R55, R42 ;  /* 0x0000002a00377308 */ /* 0x0103e40000001000 */
[----:B------:R-:W4:Y:S01]  /*1260*/  LDG.E.64.CONSTANT R20, desc[UR12][R20.64] ;  /* 0x0000000c14147981 */ /* 0x000f22000c1e9b00 */
[----:B-1----:R-:W-:Y:S01]  /*1270*/  IADD3 R42, P0, R56, UR18, RZ ;  /* 0x00000012382a7c10 */ /* 0x002fe2000ff1e0ff */
[----:B------:R-:W-:-:S03]  /*1280*/  IMAD R56, R43, 0x18, R2 ;  /* 0x000000182b387824 */ /* 0x000fc600078e0202 */
[----:B------:R-:W-:Y:S02]  /*1290*/  IADD3.X R43, R35, UR19, RZ, P0, !PT ;  /* 0x00000013232b7c10 */ /* 0x000fe400087fe4ff */
[----:B------:R-:W2:Y:S01]  /*12a0*/  LDL.LU R35, [R1+0x120] ;  /* 0x0001200001237983 */ /* 0x000ea20000300800 */
[----:B------:R-:W-:Y:S01]  /*12b0*/  FADD.FTZ R54, R54, 1 ;  /* 0x3f80000036367421 */ /* 0x000fe20000010000 */
[----:B------:R-:W-:Y:S01]  /*12c0*/  MUFU.RCP R52, R52 ;  /* 0x0000003400347308 */ /* 0x000fe20000001000 */
[----:B------:R-:W-:Y:S01]  /*12d0*/  FMUL.FTZ R49, R37, -1.4426950216293334961 ;  /* 0xbfb8aa3b25317820 */ /* 0x000fe20000410000 */
[----:B0-----:R-:W-:-:S06]  /*12e0*/  FADD.FTZ R53, R53, 1 ;  /* 0x3f80000035357421 */ /* 0x001fcc0000010000 */
[----:B------:R-:W-:Y:S01]  /*12f0*/  MUFU.RCP R54, R54 ;  /* 0x0000003600367308 */ /* 0x000fe20000001000 */
[----:B------:R-:W-:-:S07]  /*1300*/  FMUL.FTZ R57, R19, -1.4426950216293334961 ;  /* 0xbfb8aa3b13397820 */ /* 0x000fce0000410000 */
[----:B------:R-:W0:Y:S08]  /*1310*/  MUFU.EX2 R48, R48 ;  /* 0x0000003000307308 */ /* 0x000e300000000800 */
[----:B------:R-:W1:Y:S08]  /*1320*/  MUFU.EX2 R7, R7 ;  /* 0x0000000700077308 */ /* 0x000e700000000800 */
[----:B------:R-:W1:Y:S08]  /*1330*/  MUFU.EX2 R31, R31 ;  /* 0x0000001f001f7308 */ /* 0x000e700000000800 */
[----:B------:R-:W1:Y:S08]  /*1340*/  MUFU.EX2 R49, R49 ;  /* 0x0000003100317308 */ /* 0x000e700000000800 */
[----:B------:R-:W1:Y:S08]  /*1350*/  MUFU.RCP R53, R53 ;  /* 0x0000003500357308 */ /* 0x000e700000001000 */
[----:B------:R1:W-:Y:S01]  /*1360*/  MUFU.EX2 R28, R57 ;  /* 0x00000039001c7308 */ /* 0x0003e20000000800 */
[----:B0-----:R-:W-:Y:S01]  /*1370*/  FADD.FTZ R48, R48, 1 ;  /* 0x3f80000030307421 */ /* 0x001fe20000010000 */
[----:B-1----:R-:W-:Y:S01]  /*1380*/  FADD.FTZ R7, R7, 1 ;  /* 0x3f80000007077421 */ /* 0x002fe20000010000 */
[----:B------:R-:W-:-:S04]  /*1390*/  FADD.FTZ R57, -R52, 1 ;  /* 0x3f80000034397421 */ /* 0x000fc80000010100 */
[----:B------:R-:W-:Y:S01]  /*13a0*/  FFMA.FTZ R57, R51, R57, 1 ;  /* 0x3f80000033397423 */ /* 0x000fe20000010039 */
[----:B------:R-:W-:Y:S01]  /*13b0*/  FADD.FTZ R51, -R54, 1 ;  /* 0x3f80000036337421 */ /* 0x000fe20000010100 */
[----:B------:R-:W-:Y:S01]  /*13c0*/  LEA R2, R50, R56, 0x3 ;  /* 0x0000003832027211 */ /* 0x000fe200078e18ff */
[----:B------:R-:W-:Y:S01]  /*13d0*/  FADD.FTZ R56, R31, 1 ;  /* 0x3f8000001f387421 */ /* 0x000fe20000010000 */
[----:B------:R-:W-:Y:S01]  /*13e0*/  FMUL.FTZ R38, R8, -1.4426950216293334961 ;  /* 0xbfb8aa3b08267820 */ /* 0x000fe20000410000 */
[----:B------:R-:W-:Y:S01]  /*13f0*/  FFMA.FTZ R9, R4, R9, R60 ;  /* 0x0000000904097223 */ /* 0x000fe2000001003c */
[----:B------:R-:W-:Y:S01]  /*1400*/  FFMA.FTZ R44, R44, R51, 1 ;  /* 0x3f8000002c2c7423 */ /* 0x000fe20000010033 */
[----:B------:R-:W-:Y:S01]  /*1410*/  FMUL.FTZ R57, R52, R57 ;  /* 0x0000003934397220 */ /* 0x000fe20000410000 */
[----:B------:R-:W-:Y:S01]  /*1420*/  IADD3 R50, P0, R58, R30, RZ ;  /* 0x0000001e3a327210 */ /* 0x000fe20007f1e0ff */
[----:B------:R0:W1:Y:S01]  /*1430*/  MUFU.RCP R51, R48 ;  /* 0x0000003000337308 */ /* 0x0000620000001000 */
[----:B------:R0:W4:Y:S01]  /*1440*/  LDG.E.64.CONSTANT R30, desc[UR12][R42.64] ;  /* 0x0000000c2a1e7981 */ /* 0x000122000c1e9b00 */
[----:B------:R-:W-:Y:S01]  /*1450*/  FMUL.FTZ R39, R9, -1.4426950216293334961 ;  /* 0xbfb8aa3b09277820 */ /* 0x000fe20000410000 */
[----:B------:R-:W-:-:S05]  /*1460*/  FFMA.FTZ R18, R5, R18, R61 ;  /* 0x0000001205127223 */ /* 0x000fca000001003d */
[----:B------:R1:W1:Y:S01]  /*1470*/  MUFU.RCP R52, R7 ;  /* 0x0000000700347308 */ /* 0x0002620000001000 */
[----:B0-----:R-:W-:Y:S02]  /*1480*/  HADD2.F32 R48, -RZ, R40.H1_H1 ;  /* 0x30000028ff307230 */ /* 0x001fe40000004100 */
[----:B------:R-:W-:Y:S01]  /*1490*/  FMUL.FTZ R46, R18, -1.4426950216293334961 ;  /* 0xbfb8aa3b122e7820 */ /* 0x000fe20000410000 */
[----:B------:R-:W-:-:S04]  /*14a0*/  FADD.FTZ R43, -R55, 1 ;  /* 0x3f800000372b7421 */ /* 0x000fc80000010100 */
[----:B------:R0:W0:Y:S01]  /*14b0*/  MUFU.RCP R42, R56 ;  /* 0x00000038002a7308 */ /* 0x0000220000001000 */
[----:B-1----:R-:W-:Y:S02]  /*14c0*/  HADD2.F32 R7, -RZ, R40.H0_H0 ;  /* 0x20000028ff077230 */ /* 0x002fe40000004100 */
[----:B------:R-:W-:Y:S01]  /*14d0*/  FADD.FTZ R40, R49, 1 ;  /* 0x3f80000031287421 */ /* 0x000fe20000010000 */
[----:B0-----:R-:W-:-:S04]  /*14e0*/  FADD.FTZ R56, -R53, 1 ;  /* 0x3f80000035387421 */ /* 0x001fc80000010100 */
[----:B------:R-:W0:Y:S01]  /*14f0*/  MUFU.EX2 R38, R38 ;  /* 0x0000002600267308 */ /* 0x000e220000000800 */
[----:B------:R-:W-:Y:S01]  /*1500*/  FFMA.FTZ R56, R47, R56, 1 ;  /* 0x3f8000002f387423 */ /* 0x000fe20000010038 */
[----:B------:R-:W-:Y:S02]  /*1510*/  HADD2.F32 R47, -RZ, R34.H0_H0 ;  /* 0x20000022ff2f7230 */ /* 0x000fe40000004100 */
[----:B------:R-:W-:-:S04]  /*1520*/  FFMA.FTZ R43, R45, R43, 1 ;  /* 0x3f8000002d2b7423 */ /* 0x000fc8000001002b */
[----:B------:R-:W1:Y:S01]  /*1530*/  MUFU.RCP R40, R40 ;  /* 0x0000002800287308 */ /* 0x000e620000001000 */
[----:B------:R-:W-:Y:S01]  /*1540*/  FADD.FTZ R47, -R22, R47 ;  /* 0x0000002f162f7221 */ /* 0x000fe20000010100 */
[----:B------:R-:W-:Y:S02]  /*1550*/  HADD2.F32 R49, -RZ, R41.H0_H0 ;  /* 0x20000029ff317230 */ /* 0x000fe40000004100 */
[----:B------:R-:W-:-:S04]  /*1560*/  FMUL.FTZ R44, R54, R44 ;  /* 0x0000002c362c7220 */ /* 0x000fc80000410000 */
[----:B------:R-:W1:Y:S01]  /*1570*/  MUFU.EX2 R39, R39 ;  /* 0x0000002700277308 */ /* 0x000e620000000800 */
[----:B------:R-:W-:Y:S02]  /*1580*/  HADD2.F32 R41, -RZ, R41.H1_H1 ;  /* 0x30000029ff297230 */ /* 0x000fe40000004100 */
[----:B------:R-:W-:Y:S01]  /*1590*/  FMUL.FTZ R43, R55, R43 ;  /* 0x0000002b372b7220 */ /* 0x000fe20000410000 */
[----:B------:R-:W-:Y:S01]  /*15a0*/  IADD3.X R26, RZ, R26, RZ, P0, !PT ;  /* 0x0000001aff1a7210 */ /* 0x000fe200007fe4ff */
[----:B------:R0:W-:Y:S03]  /*15b0*/  STL [R1+0x74], R2 ;  /* 0x0000740201007387 */ /* 0x0001e60000100800 */
[----:B------:R-:W1:Y:S01]  /*15c0*/  MUFU.EX2 R46, R46 ;  /* 0x0000002e002e7308 */ /* 0x000e620000000800 */
[----:B------:R-:W-:Y:S01]  /*15d0*/  FMUL.FTZ R45, R53, R56 ;  /* 0x00000038352d7220 */ /* 0x000fe20000410000 */
[----:B------:R-:W-:Y:S01]  /*15e0*/  FMUL.FTZ R44, R49, R44 ;  /* 0x0000002c312c7220 */ /* 0x000fe20000410000 */
[----:B------:R-:W-:Y:S01]  /*15f0*/  FMUL.FTZ R43, R41, R43 ;  /* 0x0000002b292b7220 */ /* 0x000fe20000410000 */
[----:B------:R-:W-:Y:S01]  /*1600*/  SHF.L.U64.HI R53, R50, 0x1, R26 ;  /* 0x0000000132357819 */ /* 0x000fe2000001021a */
[----:B0-----:R-:W-:Y:S01]  /*1610*/  FMUL.FTZ R2, R3, R47 ;  /* 0x0000002f03027220 */ /* 0x001fe20000410000 */
[----:B------:R-:W-:Y:S01]  /*1620*/  FADD.FTZ R41, -R51, 1 ;  /* 0x3f80000033297421 */ /* 0x000fe20000010100 */
[----:B------:R-:W-:Y:S01]  /*1630*/  FADD.FTZ R26, -R52, 1 ;  /* 0x3f800000341a7421 */ /* 0x000fe20000010100 */
[----:B------:R-:W-:Y:S01]  /*1640*/  FADD.FTZ R49, -R42, 1 ;  /* 0x3f8000002a317421 */ /* 0x000fe20000010100 */
[----:B------:R-:W-:Y:S01]  /*1650*/  FADD.FTZ R38, R38, 1 ;  /* 0x3f80000026267421 */ /* 0x000fe20000010000 */
[----:B------:R-:W-:Y:S01]  /*1660*/  STL [R1+0x18], R2 ;  /* 0x0000180201007387 */ /* 0x000fe20000100800 */
[----:B------:R-:W-:Y:S01]  /*1670*/  FFMA.FTZ R41, R29, R41, 1 ;  /* 0x3f8000001d297423 */ /* 0x000fe20000010029 */
[----:B------:R-:W-:Y:S01]  /*1680*/  FFMA.FTZ R36, R36, R26, 1 ;  /* 0x3f80000024247423 */ /* 0x000fe2000001001a */
[----:B------:R-:W-:Y:S01]  /*1690*/  HADD2.F32 R34, -RZ, R34.H1_H1 ;  /* 0x30000022ff227230 */ /* 0x000fe20000004100 */
[----:B------:R0:W-:Y:S01]  /*16a0*/  STL [R1+0x118], R44 ;  /* 0x0001182c01007387 */ /* 0x0001e20000100800 */
[----:B------:R-:W-:Y:S01]  /*16b0*/  FFMA.FTZ R27, R27, R49, 1 ;  /* 0x3f8000001b1b7423 */ /* 0x000fe20000010031 */
[----:B-1----:R-:W-:Y:S01]  /*16c0*/  FADD.FTZ R29, -R40, 1 ;  /* 0x3f800000281d7421 */ /* 0x002fe20000010100 */
[----:B------:R-:W-:Y:S01]  /*16d0*/  FADD.FTZ R49, R39, 1 ;  /* 0x3f80000027317421 */ /* 0x000fe20000010000 */
[----:B------:R-:W1:Y:S01]  /*16e0*/  MUFU.RCP R38, R38 ;  /* 0x0000002600267308 */ /* 0x000e620000001000 */
[----:B------:R-:W-:Y:S01]  /*16f0*/  FMUL.FTZ R52, R52, R36 ;  /* 0x0000002434347220 */ /* 0x000fe20000410000 */
[----:B0-----:R-:W3:Y:S01]  /*1700*/  LDL.LU R44, [R1+0x10] ;  /* 0x00001000012c7983 */ /* 0x001ee20000300800 */
[----:B------:R-:W-:Y:S01]  /*1710*/  FFMA.FTZ R39, R37, R29, 1 ;  /* 0x3f80000025277423 */ /* 0x000fe2000001001d */
[----:B------:R-:W-:-:S04]  /*1720*/  FADD.FTZ R36, -R22, R34 ;  /* 0x0000002216247221 */ /* 0x000fc80000010100 */
[----:B------:R-:W-:Y:S01]  /*1730*/  MUFU.RCP R37, R49 ;  /* 0x0000003100257308 */ /* 0x000fe20000001000 */
[----:B------:R-:W-:Y:S01]  /*1740*/  FADD.FTZ R46, R46, 1 ;  /* 0x3f8000002e2e7421 */ /* 0x000fe20000010000 */
[----:B------:R-:W-:Y:S01]  /*1750*/  FFMA.FTZ R47, R0, R2, R23 ;  /* 0x00000002002f7223 */ /* 0x000fe20000010017 */
[----:B------:R-:W-:Y:S01]  /*1760*/  SHF.L.U32 R54, R50, 0x1, RZ ;  /* 0x0000000132367819 */ /* 0x000fe200000006ff */
[----:B------:R-:W-:Y:S01]  /*1770*/  FMUL.FTZ R2, R3, R36 ;  /* 0x0000002403027220 */ /* 0x000fe20000410000 */
[----:B------:R-:W-:Y:S01]  /*1780*/  FMUL.FTZ R39, R40, R39 ;  /* 0x0000002728277220 */ /* 0x000fe20000410000 */
[----:B------:R-:W-:Y:S02]  /*1790*/  STL [R1+0x70], R53 ;  /* 0x0000703501007387 */ /* 0x000fe40000100800 */
[----:B------:R-:W0:Y:S01]  /*17a0*/  MUFU.RCP R34, R46 ;  /* 0x0000002e00227308 */ /* 0x000e220000001000 */
[----:B------:R-:W-:Y:S01]  /*17b0*/  FADD.FTZ R50, R28, 1 ;  /* 0x3f8000001c327421 */ /* 0x000fe20000010000 */
[----:B------:R-:W-:Y:S01]  /*17c0*/  STL [R1+0x6c], R54 ;  /* 0x00006c3601007387 */ /* 0x000fe20000100800 */
[----:B------:R-:W-:-:S02]  /*17d0*/  HADD2.F32 R28, -RZ, R32.H0_H0 ;  /* 0x20000020ff1c7230 */ /* 0x000fc40000004100 */
[----:B------:R-:W-:Y:S01]  /*17e0*/  FFMA.FTZ R36, R4, R2, R60 ;  /* 0x0000000204247223 */ /* 0x000fe2000001003c */
[----:B------:R-:W-:Y:S01]  /*17f0*/  HADD2.F32 R32, -RZ, R32.H1_H1 ;  /* 0x30000020ff207230 */ /* 0x000fe20000004100 */
[----:B------:R2:W-:Y:S01]  /*1800*/  STL [R1+0x14], R2 ;  /* 0x0000140201007387 */ /* 0x0005e20000100800 */
[----:B------:R-:W-:Y:S01]  /*1810*/  FMUL.FTZ R41, R51, R41 ;  /* 0x0000002933297220 */ /* 0x000fe20000410000 */
[----:B------:R-:W-:-:S03]  /*1820*/  FMUL.FTZ R42, R42, R27 ;  /* 0x0000001b2a2a7220 */ /* 0x000fc60000410000 */
[----:B------:R-:W-:Y:S01]  /*1830*/  FMUL.FTZ R41, R32, R41 ;  /* 0x0000002920297220 */ /* 0x000fe20000410000 */
[----:B-1----:R-:W-:Y:S01]  /*1840*/  FADD.FTZ R32, -R38, 1 ;  /* 0x3f80000026207421 */ /* 0x002fe20000010100 */
[----:B------:R-:W-:-:S03]  /*1850*/  FMUL.FTZ R42, R28, R42 ;  /* 0x0000002a1c2a7220 */ /* 0x000fc60000410000 */
[----:B------:R-:W-:Y:S01]  /*1860*/  FFMA.FTZ R8, R8, R32, 1 ;  /* 0x3f80000008087423 */ /* 0x000fe20000010020 */
[----:B0-----:R-:W-:-:S03]  /*1870*/  FADD.FTZ R49, -R34, 1 ;  /* 0x3f80000022317421 */ /* 0x001fc60000010100 */
[----:B------:R-:W-:Y:S01]  /*1880*/  FMUL.FTZ R38, R38, R8 ;  /* 0x0000000826267220 */ /* 0x000fe20000410000 */
[----:B------:R-:W-:Y:S01]  /*1890*/  FFMA.FTZ R18, R18, R49, 1 ;  /* 0x3f80000012127423 */ /* 0x000fe20000010031 */
[----:B------:R-:W-:-:S03]  /*18a0*/  IADD3 R26, P0, R54, UR8, RZ ;  /* 0x00000008361a7c10 */ /* 0x000fc6000ff1e0ff */
[----:B------:R-:W-:Y:S01]  /*18b0*/  FMUL.FTZ R34, R34, R18 ;  /* 0x0000001222227220 */ /* 0x000fe20000410000 */
[----:B------:R-:W-:Y:S01]  /*18c0*/  IADD3.X R27, R53, UR9, RZ, P0, !PT ;  /* 0x00000009351b7c10 */ /* 0x000fe200087fe4ff */
[----:B------:R-:W-:-:S05]  /*18d0*/  HADD2.F32 R18, -RZ, R24.H1_H1 ;  /* 0x30000018ff127230 */ /* 0x000fca0000004100 */
[----:B------:R-:W4:Y:S01]  /*18e0*/  LDG.E.64.CONSTANT R26, desc[UR12][R26.64] ;  /* 0x0000000c1a1a7981 */ /* 0x000f22000c1e9b00 */
[----:B--2---:R-:W-:-:S05]  /*18f0*/  HADD2.F32 R29, -RZ, R35.H0_H0 ;  /* 0x20000023ff1d7230 */ /* 0x004fca0000004100 */
[----:B------:R-:W-:-:S04]  /*1900*/  FADD.FTZ R40, -R22, R29 ;  /* 0x0000001d16287221 */ /* 0x000fc80000010100 */
[----:B------:R-:W-:Y:S01]  /*1910*/  FMUL.FTZ R2, R3, R40 ;  /* 0x0000002803027220 */ /* 0x000fe20000410000 */
[--C-:B------:R-:W-:Y:S02]  /*1920*/  HADD2.F32 R40, -RZ, R33.reuse.H0_H0 ;  /* 0x20000021ff287230 */ /* 0x100fe40000004100 */
[----:B------:R-:W-:Y:S02]  /*1930*/  HADD2.F32 R33, -RZ, R33.H1_H1 ;  /* 0x30000021ff217230 */ /* 0x000fe40000004100 */
[----:B------:R-:W-:-:S03]  /*1940*/  HADD2.F32 R29, -RZ, R35.H1_H1 ;  /* 0x30000023ff1d7230 */ /* 0x000fc60000004100 */
[----:B------:R-:W-:Y:S01]  /*1950*/  FMUL.FTZ R39, R33, R39 ;  /* 0x0000002721277220 */ /* 0x000fe20000410000 */
[----:B------:R-:W-:Y:S01]  /*1960*/  FADD.FTZ R33, -R37, 1 ;  /* 0x3f80000025217421 */ /* 0x000fe20000010100 */
[----:B------:R-:W-:-:S03]  /*1970*/  FADD.FTZ R28, -R22, R29 ;  /* 0x0000001d161c7221 */ /* 0x000fc60000010100 */
[----:B------:R-:W-:Y:S01]  /*1980*/  FFMA.FTZ R33, R9, R33, 1 ;  /* 0x3f80000009217423 */ /* 0x000fe20000010021 */
[----:B------:R-:W-:Y:S01]  /*1990*/  HADD2.F32 R9, -RZ, R24.H0_H0 ;  /* 0x20000018ff097230 */ /* 0x000fe20000004100 */
[----:B------:R0:W-:Y:S01]  /*19a0*/  STL [R1+0xc], R2 ;  /* 0x00000c0201007387 */ /* 0x0001e20000100800 */
[----:B------:R-:W-:-:S03]  /*19b0*/  FFMA.FTZ R29, R5, R2, R61 ;  /* 0x00000002051d7223 */ /* 0x000fc6000001003d */
[----:B------:R-:W-:Y:S01]  /*19c0*/  FMUL.FTZ R38, R9, R38 ;  /* 0x0000002609267220 */ /* 0x000fe20000410000 */
[----:B0-----:R-:W-:Y:S01]  /*19d0*/  FMUL.FTZ R2, R3, R28 ;  /* 0x0000001c03027220 */ /* 0x001fe20000410000 */
[----:B------:R-:W-:-:S04]  /*19e0*/  IADD3 R24, P0, R11, UR18, RZ ;  /* 0x000000120b187c10 */ /* 0x000fc8000ff1e0ff */
[----:B------:R0:W-:Y:S04]  /*19f0*/  STL [R1+0x8], R2 ;  /* 0x0000080201007387 */ /* 0x0001e80000100800 */
[----:B------:R-:W-:Y:S04]  /*1a00*/  STL [R1+0x114], R38 ;  /* 0x0001142601007387 */ /* 0x000fe80000100800 */
[----:B------:R-:W2:Y:S01]  /*1a10*/  LDL.LU R11, [R1+0x11c] ;  /* 0x00011c00010b7983 */ /* 0x000ea20000300800 */
[----:B------:R-:W-:-:S06]  /*1a20*/  FMUL.FTZ R35, R36, -1.4426950216293334961 ;  /* 0xbfb8aa3b24237820 */ /* 0x000fcc0000410000 */
[----:B------:R-:W1:Y:S01]  /*1a30*/  MUFU.EX2 R35, R35 ;  /* 0x0000002300237308 */ /* 0x000e620000000800 */
[----:B------:R-:W-:Y:S01]  /*1a40*/  FMUL.FTZ R37, R37, R33 ;  /* 0x0000002125257220 */ /* 0x000fe20000410000 */
[----:B------:R-:W-:Y:S01]  /*1a50*/  FMUL.FTZ R45, R48, R45 ;  /* 0x0000002d302d7220 */ /* 0x000fe20000410000 */
[----:B------:R-:W-:-:S05]  /*1a60*/  FMUL.FTZ R48, R47, -1.4426950216293334961 ;  /* 0xbfb8aa3b2f307820 */ /* 0x000fca0000410000 */
[----:B------:R-:W0:Y:S01]  /*1a70*/  MUFU.RCP R50, R50 ;  /* 0x0000003200327308 */ /* 0x000e220000001000 */
[----:B------:R-:W-:Y:S01]  /*1a80*/  FMUL.FTZ R46, R29, -1.4426950216293334961 ;  /* 0xbfb8aa3b1d2e7820 */ /* 0x000fe20000410000 */
[--C-:B------:R-:W-:Y:S02]  /*1a90*/  HADD2.F32 R9, -RZ, R25.reuse.H0_H0 ;  /* 0x20000019ff097230 */ /* 0x100fe40000004100 */
[----:B-1----:R-:W-:Y:S01]  /*1aa0*/  FADD.FTZ R33, R35, 1 ;  /* 0x3f80000023217421 */ /* 0x002fe20000010000 */
[----:B------:R-:W-:Y:S01]  /*1ab0*/  FMUL.FTZ R35, R18, R37 ;  /* 0x0000002512237220 */ /* 0x000fe20000410000 */
[----:B------:R-:W-:Y:S01]  /*1ac0*/  HADD2.F32 R18, -RZ, R25.H1_H1 ;  /* 0x30000019ff127230 */ /* 0x000fe20000004100 */
[----:B------:R-:W-:Y:S01]  /*1ad0*/  IADD3.X R25, R59, UR19, RZ, P0, !PT ;  /* 0x000000133b197c10 */ /* 0x000fe200087fe4ff */
[----:B------:R-:W1:Y:S05]  /*1ae0*/  MUFU.EX2 R48, R48 ;  /* 0x0000003000307308 */ /* 0x000e6a0000000800 */
[----:B------:R-:W4:Y:S03]  /*1af0*/  LDG.E.64.CONSTANT R24, desc[UR12][R24.64] ;  /* 0x0000000c18187981 */ /* 0x000f26000c1e9b00 */
[----:B------:R-:W1:Y:S01]  /*1b00*/  MUFU.EX2 R46, R46 ;  /* 0x0000002e002e7308 */ /* 0x000e620000000800 */
[----:B0-----:R-:W-:Y:S01]  /*1b10*/  FADD.FTZ R51, -R50, 1 ;  /* 0x3f80000032337421 */ /* 0x001fe20000010100 */
[----:B------:R-:W-:-:S03]  /*1b20*/  FMUL.FTZ R34, R9, R34 ;  /* 0x0000002209227220 */ /* 0x000fc60000410000 */
[----:B------:R-:W-:Y:S01]  /*1b30*/  FFMA.FTZ R51, R19, R51, 1 ;  /* 0x3f80000013337423 */ /* 0x000fe20000010033 */
[----:B------:R-:W-:-:S03]  /*1b40*/  HADD2.F32 R9, -RZ, R10.H0_H0 ;  /* 0x2000000aff097230 */ /* 0x000fc60000004100 */
[----:B------:R-:W-:Y:S01]  /*1b50*/  FMUL.FTZ R8, R50, R51 ;  /* 0x0000003332087220 */ /* 0x000fe20000410000 */
[----:B-1----:R-:W-:-:S03]  /*1b60*/  FADD.FTZ R48, R48, 1 ;  /* 0x3f80000030307421 */ /* 0x002fc60000010000 */
[----:B------:R-:W-:Y:S01]  /*1b70*/  FMUL.FTZ R8, R18, R8 ;  /* 0x0000000812087220 */ /* 0x000fe20000410000 */
[----:B------:R-:W-:Y:S01]  /*1b80*/  FADD.FTZ R18, -R22, R9 ;  /* 0x0000000916127221 */ /* 0x000fe20000010100 */
[----:B------:R-:W-:Y:S01]  /*1b90*/  FADD.FTZ R46, R46, 1 ;  /* 0x3f8000002e2e7421 */ /* 0x000fe20000010000 */
[----:B------:R-:W-:Y:S01]  /*1ba0*/  MUFU.RCP R49, R48 ;  /* 0x0000003000317308 */ /* 0x000fe20000001000 */
[----:B------:R-:W-:Y:S01]  /*1bb0*/  HADD2.F32 R9, -RZ, R10.H1_H1 ;  /* 0x3000000aff097230 */ /* 0x000fe20000004100 */
[----:B------:R-:W-:Y:S06]  /*1bc0*/  STL [R1+0x110], R34 ;  /* 0x0001102201007387 */ /* 0x000fec0000100800 */
[----:B------:R-:W-:Y:S01]  /*1bd0*/  MUFU.RCP R46, R46 ;  /* 0x0000002e002e7308 */ /* 0x000fe20000001000 */
[----:B------:R-:W-:Y:S01]  /*1be0*/  FADD.FTZ R9, -R22, R9 ;  /* 0x0000000916097221 */ /* 0x000fe20000010100 */
[----:B------:R-:W-:Y:S06]  /*1bf0*/  STL [R1+0x10c], R8 ;  /* 0x00010c0801007387 */ /* 0x000fec0000100800 */
[----:B------:R-:W-:Y:S01]  /*1c00*/  MUFU.RCP R33, R33 ;  /* 0x0000002100217308 */ /* 0x000fe20000001000 */
[----:B---3--:R-:W-:-:S04]  /*1c10*/  FFMA.FTZ R28, R6, R2, R44 ;  /* 0x00000002061c7223 */ /* 0x008fc8000001002c */
[----:B------:R-:W-:-:S06]  /*1c20*/  FMUL.FTZ R32, R28, -1.4426950216293334961 ;  /* 0xbfb8aa3b1c207820 */ /* 0x000fcc0000410000 */
[----:B------:R-:W0:Y:S01]  /*1c30*/  MUFU.EX2 R32, R32 ;  /* 0x0000002000207308 */ /* 0x000e220000000800 */
[----:B------:R-:W-:-:S04]  /*1c40*/  FMUL.FTZ R2, R3, R18 ;  /* 0x0000001203027220 */ /* 0x000fc80000410000 */
[----:B------:R-:W-:Y:S01]  /*1c50*/  FFMA.FTZ R19, R0, R2, R23 ;  /* 0x0000000200137223 */ /* 0x000fe20000010017 */
[----:B------:R1:W-:Y:S01]  /*1c60*/  STL [R1+0x4], R2 ;  /* 0x0000040201007387 */ /* 0x0003e20000100800 */
[----:B0-----:R-:W-:-:S04]  /*1c70*/  FADD.FTZ R32, R32, 1 ;  /* 0x3f80000020207421 */ /* 0x001fc80000010000 */
[----:B------:R0:W3:Y:S01]  /*1c80*/  MUFU.RCP R48, R32 ;  /* 0x0000002000307308 */ /* 0x0000e20000001000 */
[----:B-1----:R-:W-:Y:S01]  /*1c90*/  FMUL.FTZ R2, R3, R9 ;  /* 0x0000000903027220 */ /* 0x002fe20000410000 */
[----:B------:R-:W-:Y:S01]  /*1ca0*/  FMUL.FTZ R9, R19, -1.4426950216293334961 ;  /* 0xbfb8aa3b13097820 */ /* 0x000fe20000410000 */
[----:B------:R-:W-:Y:S01]  /*1cb0*/  FADD.FTZ R37, -R49, 1 ;  /* 0x3f80000031257421 */ /* 0x000fe20000010100 */
[----:B------:R-:W-:-:S04]  /*1cc0*/  FADD.FTZ R18, -R46, 1 ;  /* 0x3f8000002e127421 */ /* 0x000fc80000010100 */
[----:B------:R-:W1:Y:S01]  /*1cd0*/  MUFU.EX2 R9, R9 ;  /* 0x0000000900097308 */ /* 0x000e620000000800 */
[----:B0-----:R-:W-:Y:S01]  /*1ce0*/  FFMA.FTZ R32, R4, R2, R60 ;  /* 0x0000000204207223 */ /* 0x001fe2000001003c */
[----:B------:R-:W-:Y:S01]  /*1cf0*/  FADD.FTZ R10, -R33, 1 ;  /* 0x3f800000210a7421 */ /* 0x000fe20000010100 */
[----:B------:R-:W-:-:S03]  /*1d00*/  FFMA.FTZ R37, R47, R37, 1 ;  /* 0x3f8000002f257423 */ /* 0x000fc60000010025 */
[----:B------:R-:W-:Y:S01]  /*1d10*/  FFMA.FTZ R10, R36, R10, 1 ;  /* 0x3f800000240a7423 */ /* 0x000fe2000001000a */
[----:B---3--:R-:W-:Y:S01]  /*1d20*/  FADD.FTZ R47, -R48, 1 ;  /* 0x3f800000302f7421 */ /* 0x008fe20000010100 */
[----:B------:R-:W-:-:S03]  /*1d30*/  FMUL.FTZ R49, R49, R37 ;  /* 0x0000002531317220 */ /* 0x000fc60000410000 */
[----:B------:R-:W-:Y:S01]  /*1d40*/  FFMA.FTZ R47, R28, R47, 1 ;  /* 0x3f8000001c2f7423 */ /* 0x000fe2000001002f */
[----:B------:R-:W-:-:S03]  /*1d50*/  FMUL.FTZ R10, R33, R10 ;  /* 0x0000000a210a7220 */ /* 0x000fc60000410000 */
[----:B------:R-:W-:Y:S01]  /*1d60*/  FMUL.FTZ R47, R48, R47 ;  /* 0x0000002f302f7220 */ /* 0x000fe20000410000 */
[--C-:B------:R-:W-:Y:S02]  /*1d70*/  HADD2.F32 R48, -RZ, R12.reuse.H0_H0 ;  /* 0x2000000cff307230 */ /* 0x100fe40000004100 */
[----:B-1----:R-:W-:Y:S01]  /*1d80*/  FADD.FTZ R51, R9, 1 ;  /* 0x3f80000009337421 */ /* 0x002fe20000010000 */
[----:B------:R-:W-:Y:S02]  /*1d90*/  HADD2.F32 R12, -RZ, R12.H1_H1 ;  /* 0x3000000cff0c7230 */ /* 0x000fe40000004100 */
[----:B------:R-:W-:Y:S02]  /*1da0*/  FMUL.FTZ R9, R48, R49 ;  /* 0x0000003130097220 */ /* 0x000fe40000410000 */
[----:B------:R-:W-:Y:S01]  /*1db0*/  MUFU.RCP R48, R51 ;  /* 0x0000003300307308 */ /* 0x000fe20000001000 */
[----:B------:R-:W-:Y:S02]  /*1dc0*/  HADD2.F32 R50, -RZ, R14.H0_H0 ;  /* 0x2000000eff327230 */ /* 0x000fe40000004100 */
[----:B------:R-:W-:Y:S01]  /*1dd0*/  FMUL.FTZ R10, R12, R10 ;  /* 0x0000000a0c0a7220 */ /* 0x000fe20000410000 */
[----:B------:R-:W-:-:S02]  /*1de0*/  HADD2.F32 R12, -RZ, R13.H0_H0 ;  /* 0x2000000dff0c7230 */ /* 0x000fc40000004100 */
[----:B------:R-:W-:Y:S01]  /*1df0*/  FADD.FTZ R50, -R22, R50 ;  /* 0x0000003216327221 */ /* 0x000fe20000010100 */
[----:B------:R-:W-:-:S03]  /*1e00*/  FMUL.FTZ R7, R7, R57 ;  /* 0x0000003907077220 */ /* 0x000fc60000410000 */
[----:B------:R-:W-:Y:S01]  /*1e10*/  FMUL.FTZ R57, R3, R50 ;  /* 0x0000003203397220 */ /* 0x000fe20000410000 */
[----:B------:R-:W-:Y:S01]  /*1e20*/  IADD3 R28, P0, R54, UR18, RZ ;  /* 0x00000012361c7c10 */ /* 0x000fe2000ff1e0ff */
[----:B------:R-:W-:-:S05]  /*1e30*/  HADD2.F32 R54, -RZ, R15.H1_H1 ;  /* 0x3000000fff367230 */ /* 0x000fca0000004100 */
[----:B------:R-:W-:-:S04]  /*1e40*/  FADD.FTZ R54, -R22, R54 ;  /* 0x0000003616367221 */ /* 0x000fc80000010100 */
[----:B------:R-:W-:Y:S01]  /*1e50*/  FMUL.FTZ R54, R3, R54 ;  /* 0x0000003603367220 */ /* 0x000fe20000410000 */
[--C-:B--2---:R-:W-:Y:S02]  /*1e60*/  HADD2.F32 R59, -RZ, R11.reuse.H0_H0 ;  /* 0x2000000bff3b7230 */ /* 0x104fe40000004100 */
[----:B------:R-:W-:-:S03]  /*1e70*/  HADD2.F32 R58, -RZ, R11.H1_H1 ;  /* 0x3000000bff3a7230 */ /* 0x000fc60000004100 */
[----:B------:R-:W-:Y:S01]  /*1e80*/  FADD.FTZ R59, -R22, R59 ;  /* 0x0000003b163b7221 */ /* 0x000fe20000010100 */
[----:B------:R-:W-:Y:S01]  /*1e90*/  FFMA.FTZ R11, R29, R18, 1 ;  /* 0x3f8000001d0b7423 */ /* 0x000fe20000010012 */
[----:B------:R-:W-:Y:S02]  /*1ea0*/  FMUL.FTZ R18, R32, -1.4426950216293334961 ;  /* 0xbfb8aa3b20127820 */ /* 0x000fe40000410000 */
[----:B------:R-:W-:Y:S01]  /*1eb0*/  FMUL.FTZ R59, R3, R59 ;  /* 0x0000003b033b7220 */ /* 0x000fe20000410000 */
[----:B------:R-:W-:-:S03]  /*1ec0*/  FADD.FTZ R58, -R22, R58 ;  /* 0x0000003a163a7221 */ /* 0x000fc60000010100 */
[----:B------:R-:W-:Y:S01]  /*1ed0*/  FFMA.FTZ R36, R5, R59, R61 ;  /* 0x0000003b05247223 */ /* 0x000fe2000001003d */
[----:B------:R-:W-:Y:S01]  /*1ee0*/  FMUL.FTZ R58, R3, R58 ;  /* 0x0000003a033a7220 */ /* 0x000fe20000410000 */
[----:B------:R-:W0:Y:S02]  /*1ef0*/  MUFU.EX2 R18, R18 ;  /* 0x0000001200127308 */ /* 0x000e240000000800 */
[----:B------:R-:W-:Y:S01]  /*1f00*/  FMUL.FTZ R37, R36, -1.4426950216293334961 ;  /* 0xbfb8aa3b24257820 */ /* 0x000fe20000410000 */
[----:B------:R-:W-:Y:S01]  /*1f10*/  FFMA.FTZ R33, R6, R58, R44 ;  /* 0x0000003a06217223 */ /* 0x000fe2000001002c */
[----:B------:R-:W-:-:S03]  /*1f20*/  FMUL.FTZ R11, R46, R11 ;  /* 0x0000000b2e0b7220 */ /* 0x000fc60000410000 */
[----:B------:R-:W-:Y:S01]  /*1f30*/  FMUL.FTZ R46, R33, -1.4426950216293334961 ;  /* 0xbfb8aa3b212e7820 */ /* 0x000fe20000410000 */
[----:B------:R-:W1:Y:S01]  /*1f40*/  MUFU.EX2 R37, R37 ;  /* 0x0000002500257308 */ /* 0x000e620000000800 */
[----:B------:R-:W-:Y:S01]  /*1f50*/  FMUL.FTZ R11, R12, R11 ;  /* 0x0000000b0c0b7220 */ /* 0x000fe20000410000 */
[----:B------:R-:W-:-:S06]  /*1f60*/  HADD2.F32 R12, -RZ, R13.H1_H1 ;  /* 0x3000000dff0c7230 */ /* 0x000fcc0000004100 */
[----:B------:R-:W2:Y:S01]  /*1f70*/  MUFU.EX2 R46, R46 ;  /* 0x0000002e002e7308 */ /* 0x000ea20000000800 */
[----:B0-----:R-:W-:Y:S01]  /*1f80*/  FADD.FTZ R18, R18, 1 ;  /* 0x3f80000012127421 */ /* 0x001fe20000010000 */
[----:B------:R-:W-:Y:S01]  /*1f90*/  FMUL.FTZ R12, R12, R47 ;  /* 0x0000002f0c0c7220 */ /* 0x000fe20000410000 */
[----:B------:R-:W-:-:S05]  /*1fa0*/  HADD2.F32 R47, -RZ, R14.H1_H1 ;  /* 0x3000000eff2f7230 */ /* 0x000fca0000004100 */
[----:B------:R0:W3:Y:S01]  /*1fb0*/  MUFU.RCP R49, R18 ;  /* 0x0000001200317308 */ /* 0x0000e20000001000 */
[----:B-1----:R-:W-:Y:S01]  /*1fc0*/  FADD.FTZ R14, R37, 1 ;  /* 0x3f800000250e7421 */ /* 0x002fe20000010000 */
[----:B------:R-:W-:Y:S01]  /*1fd0*/  FADD.FTZ R37, -R48, 1 ;  /* 0x3f80000030257421 */ /* 0x000fe20000010100 */
[----:B0-----:R-:W-:-:S03]  /*1fe0*/  FFMA.FTZ R18, R0, R57, R23 ;  /* 0x0000003900127223 */ /* 0x001fc60000010017 */
[----:B------:R-:W-:Y:S01]  /*1ff0*/  FFMA.FTZ R37, R19, R37, 1 ;  /* 0x3f80000013257423 */ /* 0x000fe20000010025 */
[----:B------:R-:W-:Y:S01]  /*2000*/  FMUL.FTZ R13, R18, -1.4426950216293334961 ;  /* 0xbfb8aa3b120d7820 */ /* 0x000fe20000410000 */
[----:B--2---:R-:W-:Y:S01]  /*2010*/  FADD.FTZ R19, R46, 1 ;  /* 0x3f8000002e137421 */ /* 0x004fe20000010000 */
[----:B------:R-:W0:Y:S01]  /*2020*/  MUFU.RCP R14, R14 ;  /* 0x0000000e000e7308 */ /* 0x000e220000001000 */
[----:B------:R-:W-:Y:S01]  /*2030*/  FADD.FTZ R47, -R22, R47 ;  /* 0x0000002f162f7221 */ /* 0x000fe20000010100 */
[----:B------:R-:W-:-:S03]  /*2040*/  FMUL.FTZ R48, R48, R37 ;  /* 0x0000002530307220 */ /* 0x000fc60000410000 */
[----:B------:R-:W-:-:S03]  /*2050*/  FMUL.FTZ R56, R3, R47 ;  /* 0x0000002f03387220 */ /* 0x000fc60000410000 */
[----:B------:R-:W1:Y:S01]  /*2060*/  MUFU.EX2 R13, R13 ;  /* 0x0000000d000d7308 */ /* 0x000e620000000800 */
[----:B---3--:R-:W-:Y:S01]  /*2070*/  FADD.FTZ R46, -R49, 1 ;  /* 0x3f800000312e7421 */ /* 0x008fe20000010100 */
[----:B------:R-:W-:-:S06]  /*2080*/  FFMA.FTZ R37, R4, R56, R60 ;  /* 0x0000003804257223 */ /* 0x000fcc000001003c */
[----:B------:R-:W2:Y:S01]  /*2090*/  MUFU.RCP R19, R19 ;  /* 0x0000001300137308 */ /* 0x000ea20000001000 */
[----:B------:R-:W-:Y:S01]  /*20a0*/  FFMA.FTZ R46, R32, R46, 1 ;  /* 0x3f800000202e7423 */ /* 0x000fe2000001002e */
[----:B------:R-:W-:-:S03]  /*20b0*/  FMUL.FTZ R47, R37, -1.4426950216293334961 ;  /* 0xbfb8aa3b252f7820 */ /* 0x000fc60000410000 */
[----:B------:R-:W-:Y:S01]  /*20c0*/  FMUL.FTZ R49, R49, R46 ;  /* 0x0000002e31317220 */ /* 0x000fe20000410000 */
[----:B0-----:R-:W-:Y:S02]  /*20d0*/  FADD.FTZ R46, -R14, 1 ;  /* 0x3f8000000e2e7421 */ /* 0x001fe40000010100 */
[----:B------:R-:W0:Y:S01]  /*20e0*/  MUFU.EX2 R47, R47 ;  /* 0x0000002f002f7308 */ /* 0x000e220000000800 */
[----:B-1----:R-:W-:Y:S01]  /*20f0*/  FADD.FTZ R13, R13, 1 ;  /* 0x3f8000000d0d7421 */ /* 0x002fe20000010000 */
[----:B------:R-:W-:-:S06]  /*2100*/  FFMA.FTZ R46, R36, R46, 1 ;  /* 0x3f800000242e7423 */ /* 0x000fcc000001002e */
[----:B------:R1:W3:Y:S01]  /*2110*/  MUFU.RCP R32, R13 ;  /* 0x0000000d00207308 */ /* 0x0002e20000001000 */
[----:B--2---:R-:W-:Y:S01]  /*2120*/  FADD.FTZ R36, -R19, 1 ;  /* 0x3f80000013247421 */ /* 0x004fe20000010100 */
[----:B------:R-:W-:-:S03]  /*2130*/  FMUL.FTZ R46, R14, R46 ;  /* 0x0000002e0e2e7220 */ /* 0x000fc60000410000 */
[----:B------:R-:W-:Y:S01]  /*2140*/  FFMA.FTZ R36, R33, R36, 1 ;  /* 0x3f80000021247423 */ /* 0x000fe20000010024 */
[----:B-1----:R-:W-:-:S03]  /*2150*/  HADD2.F32 R13, -RZ, R15.H0_H0 ;  /* 0x2000000fff0d7230 */ /* 0x002fc60000004100 */
[----:B------:R-:W-:Y:S01]  /*2160*/  FMUL.FTZ R36, R19, R36 ;  /* 0x0000002413247220 */ /* 0x000fe20000410000 */
[--C-:B------:R-:W-:Y:S02]  /*2170*/  HADD2.F32 R14, -RZ, R16.reuse.H0_H0 ;  /* 0x20000010ff0e7230 */ /* 0x100fe40000004100 */
[----:B------:R-:W-:Y:S01]  /*2180*/  FADD.FTZ R13, -R22, R13 ;  /* 0x0000000d160d7221 */ /* 0x000fe20000010100 */
[----:B------:R-:W-:-:S03]  /*2190*/  HADD2.F32 R19, -RZ, R16.H1_H1 ;  /* 0x30000010ff137230 */ /* 0x000fc60000004100 */
[----:B------:R-:W-:Y:S01]  /*21a0*/  FMUL.FTZ R55, R3, R13 ;  /* 0x0000000d03377220 */ /* 0x000fe20000410000 */
[----:B------:R-:W-:Y:S01]  /*21b0*/  FMUL.FTZ R13, R14, R48 ;  /* 0x000000300e0d7220 */ /* 0x000fe20000410000 */
[----:B0-----:R-:W-:Y:S01]  /*21c0*/  FADD.FTZ R33, R47, 1 ;  /* 0x3f8000002f217421 */ /* 0x001fe20000010000 */
[----:B------:R-:W-:Y:S01]  /*21d0*/  FMUL.FTZ R14, R19, R49 ;  /* 0x00000031130e7220 */ /* 0x000fe20000410000 */
[----:B------:R-:W-:-:S04]  /*21e0*/  FFMA.FTZ R19, R5, R55, R61 ;  /* 0x0000003705137223 */ /* 0x000fc8000001003d */
[----:B------:R-:W-:Y:S01]  /*21f0*/  FMUL.FTZ R47, R19, -1.4426950216293334961 ;  /* 0xbfb8aa3b132f7820 */ /* 0x000fe20000410000 */
[----:B------:R-:W0:Y:S01]  /*2200*/  MUFU.RCP R33, R33 ;  /* 0x0000002100217308 */ /* 0x000e220000001000 */
[----:B------:R-:W-:-:S07]  /*2210*/  HADD2.F32 R16, -RZ, R17.H0_H0 ;  /* 0x20000011ff107230 */ /* 0x000fce0000004100 */
[----:B------:R-:W1:Y:S01]  /*2220*/  MUFU.EX2 R47, R47 ;  /* 0x0000002f002f7308 */ /* 0x000e620000000800 */
[----:B------:R-:W-:Y:S01]  /*2230*/  FMUL.FTZ R15, R16, R46 ;  /* 0x0000002e100f7220 */ /* 0x000fe20000410000 */
[----:B---3--:R-:W-:Y:S01]  /*2240*/  FADD.FTZ R46, -R32, 1 ;  /* 0x3f800000202e7421 */ /* 0x008fe20000010100 */
[----:B------:R-:W-:-:S03]  /*2250*/  HADD2.F32 R16, -RZ, R17.H1_H1 ;  /* 0x30000011ff107230 */ /* 0x000fc60000004100 */
[----:B------:R-:W-:Y:S01]  /*2260*/  FFMA.FTZ R17, R18, R46, 1 ;  /* 0x3f80000012117423 */ /* 0x000fe2000001002e */
[----:B------:R-:W-:Y:S01]  /*2270*/  FFMA.FTZ R46, R6, R54, R44 ;  /* 0x00000036062e7223 */ /* 0x000fe2000001002c */
[----:B0-----:R-:W-:Y:S02]  /*2280*/  FADD.FTZ R18, -R33, 1 ;  /* 0x3f80000021127421 */ /* 0x001fe40000010100 */
[----:B------:R-:W-:Y:S01]  /*2290*/  FMUL.FTZ R17, R32, R17 ;  /* 0x0000001120117220 */ /* 0x000fe20000410000 */
[----:B------:R-:W-:Y:S01]  /*22a0*/  FMUL.FTZ R32, R46, -1.4426950216293334961 ;  /* 0xbfb8aa3b2e207820 */ /* 0x000fe20000410000 */
[----:B------:R-:W-:Y:S01]  /*22b0*/  FFMA.FTZ R18, R37, R18, 1 ;  /* 0x3f80000025127423 */ /* 0x000fe20000010012 */
[----:B-1----:R-:W-:-:S04]  /*22c0*/  FADD.FTZ R37, R47, 1 ;  /* 0x3f8000002f257421 */ /* 0x002fc80000010000 */
[----:B------:R-:W0:Y:S01]  /*22d0*/  MUFU.EX2 R32, R32 ;  /* 0x0000002000207308 */ /* 0x000e220000000800 */
[----:B------:R-:W-:-:S07]  /*22e0*/  FMUL.FTZ R16, R16, R36 ;  /* 0x0000002410107220 */ /* 0x000fce0000410000 */
[----:B------:R-:W1:Y:S01]  /*22f0*/  MUFU.RCP R37, R37 ;  /* 0x0000002500257308 */ /* 0x000e620000001000 */
[----:B------:R-:W-:Y:S01]  /*2300*/  FMUL.FTZ R40, R40, R52 ;  /* 0x0000003428287220 */ /* 0x000fe20000410000 */
[--C-:B----4-:R-:W-:Y:S02]  /*2310*/  HADD2.F32 R36, -RZ, R20.reuse.H0_H0 ;  /* 0x20000014ff247230 */ /* 0x110fe40000004100 */
[----:B------:R-:W-:-:S03]  /*2320*/  HADD2.F32 R52, -RZ, R20.H1_H1 ;  /* 0x30000014ff347230 */ /* 0x000fc60000004100 */
[C---:B------:R-:W-:Y:S02]  /*2330*/  FADD.FTZ R36, -R22.reuse, R36 ;  /* 0x0000002416247221 */ /* 0x040fe40000010100 */
[----:B------:R-:W-:Y:S01]  /*2340*/  FADD.FTZ R52, -R22, R52 ;  /* 0x0000003416347221 */ /* 0x000fe20000010100 */
[----:B------:R-:W-:Y:S01]  /*2350*/  IADD3.X R29, R53, UR19, RZ, P0, !PT ;  /* 0x00000013351d7c10 */ /* 0x000fe200087fe4ff */
[----:B0-----:R-:W-:Y:S01]  /*2360*/  FADD.FTZ R20, R32, 1 ;  /* 0x3f80000020147421 */ /* 0x001fe20000010000 */
[C---:B------:R-:W-:Y:S01]  /*2370*/  FMUL.FTZ R53, R3.reuse, R36 ;  /* 0x0000002403357220 */ /* 0x040fe20000410000 */
[----:B------:R-:W-:Y:S01]  /*2380*/  FMUL.FTZ R52, R3, R52 ;  /* 0x0000003403347220 */ /* 0x000fe20000410000 */
[----:B------:R-:W-:Y:S01]  /*2390*/  FMUL.FTZ R18, R33, R18 ;  /* 0x0000001221127220 */ /* 0x000fe20000410000 */
[----:B------:R-:W-:Y:S01]  /*23a0*/  HADD2.F32 R49, -RZ, R21.H0_H0 ;  /* 0x20000015ff317230 */ /* 0x000fe20000004100 */
[----:B------:R-:W2:Y:S01]  /*23b0*/  LDG.E.64.CONSTANT R28, desc[UR12][R28.64] ;  /* 0x0000000c1c1c7981 */ /* 0x000ea2000c1e9b00 */
[----:B-1----:R-:W-:Y:S01]  /*23c0*/  FADD.FTZ R32, -R37, 1 ;  /* 0x3f80000025207421 */ /* 0x002fe20000010100 */
[----:B------:R-:W-:-:S03]  /*23d0*/  FFMA.FTZ R36, R0, R53, R23 ;  /* 0x0000003500247223 */ /* 0x000fc60000010017 */
[----:B------:R-:W-:Y:S01]  /*23e0*/  FFMA.FTZ R19, R19, R32, 1 ;  /* 0x3f80000013137423 */ /* 0x000fe20000010020 */
[----:B------:R-:W-:Y:S01]  /*23f0*/  FFMA.FTZ R32, R4, R52, R60 ;  /* 0x0000003404207223 */ /* 0x000fe2000001003c */
[----:B------:R-:W-:-:S03]  /*2400*/  FMUL.FTZ R47, R36, -1.4426950216293334961 ;  /* 0xbfb8aa3b242f7820 */ /* 0x000fc60000410000 */
[----:B------:R-:W-:-:S03]  /*2410*/  FMUL.FTZ R33, R32, -1.4426950216293334961 ;  /* 0xbfb8aa3b20217820 */ /* 0x000fc60000410000 */
[----:B------:R-:W0:Y:S08]  /*2420*/  MUFU.EX2 R47, R47 ;  /* 0x0000002f002f7308 */ /* 0x000e300000000800 */
[----:B------:R-:W1:Y:S08]  /*2430*/  MUFU.EX2 R33, R33 ;  /* 0x0000002100217308 */ /* 0x000e700000000800 */
[----:B------:R-:W3:Y:S01]  /*2440*/  MUFU.RCP R20, R20 ;  /* 0x0000001400147308 */ /* 0x000ee20000001000 */
[----:B------:R-:W-:Y:S01]  /*2450*/  FMUL.FTZ R19, R37, R19 ;  /* 0x0000001325137220 */ /* 0x000fe20000410000 */
[----:B0-----:R-:W-:Y:S01]  /*2460*/  FADD.FTZ R37, R47, 1 ;  /* 0x3f8000002f257421 */ /* 0x001fe20000010000 */
[----:B-1----:R-:W-:-:S05]  /*2470*/  FADD.FTZ R33, R33, 1 ;  /* 0x3f80000021217421 */ /* 0x002fca0000010000 */
[----:B------:R-:W0:Y:S01]  /*2480*/  MUFU.RCP R37, R37 ;  /* 0x0000002500257308 */ /* 0x000e220000001000 */
[----:B---3--:R-:W-:-:S07]  /*2490*/  FADD.FTZ R47, -R20, 1 ;  /* 0x3f800000142f7421 */ /* 0x008fce0000010100 */
[----:B------:R-:W1:Y:S01]  /*24a0*/  MUFU.RCP R33, R33 ;  /* 0x0000002100217308 */ /* 0x000e620000001000 */
[----:B------:R-:W-:Y:S01]  /*24b0*/  FFMA.FTZ R47, R46, R47, 1 ;  /* 0x3f8000002e2f7423 */ /* 0x000fe2000001002f */
[--C-:B------:R-:W-:Y:S02]  /*24c0*/  HADD2.F32 R46, -RZ, R30.reuse.H0_H0 ;  /* 0x2000001eff2e7230 */ /* 0x100fe40000004100 */
[----:B------:R-:W-:Y:S02]  /*24d0*/  HADD2.F32 R30, -RZ, R30.H1_H1 ;  /* 0x3000001eff1e7230 */ /* 0x000fe40000004100 */
[----:B------:R-:W-:-:S03]  /*24e0*/  FMUL.FTZ R20, R20, R47 ;  /* 0x0000002f14147220 */ /* 0x000fc60000410000 */
[----:B------:R-:W-:Y:S01]  /*24f0*/  FMUL.FTZ R18, R30, R18 ;  /* 0x000000121e127220 */ /* 0x000fe20000410000 */
[--C-:B------:R-:W-:Y:S02]  /*2500*/  HADD2.F32 R30, -RZ, R31.reuse.H0_H0 ;  /* 0x2000001fff1e7230 */ /* 0x100fe40000004100 */
[----:B------:R-:W-:Y:S02]  /*2510*/  HADD2.F32 R31, -RZ, R31.H1_H1 ;  /* 0x3000001fff1f7230 */ /* 0x000fe40000004100 */
[----:B------:R-:W-:Y:S01]  /*2520*/  FADD.FTZ R49, -R22, R49 ;  /* 0x0000003116317221 */ /* 0x000fe20000010100 */
[----:B------:R-:W-:Y:S01]  /*2530*/  FMUL.FTZ R19, R30, R19 ;  /* 0x000000131e137220 */ /* 0x000fe20000410000 */
[----:B0-----:R-:W-:Y:S01]  /*2540*/  FADD.FTZ R30, -R37, 1 ;  /* 0x3f800000251e7421 */ /* 0x001fe20000010100 */
[----:B------:R-:W-:Y:S01]  /*2550*/  FMUL.FTZ R20, R31, R20 ;  /* 0x000000141f147220 */ /* 0x000fe20000410000 */
[----:B-1----:R-:W-:Y:S01]  /*2560*/  FADD.FTZ R31, -R33, 1 ;  /* 0x3f800000211f7421 */ /* 0x002fe20000010100 */
[----:B------:R-:W-:Y:S01]  /*2570*/  FMUL.FTZ R49, R3, R49 ;  /* 0x0000003103317220 */ /* 0x000fe20000410000 */
[----:B------:R-:W-:-:S02]  /*2580*/  FFMA.FTZ R30, R36, R30, 1 ;  /* 0x3f800000241e7423 */ /* 0x000fc4000001001e */
[----:B------:R-:W-:Y:S01]  /*2590*/  FFMA.FTZ R36, R32, R31, 1 ;  /* 0x3f80000020247423 */ /* 0x000fe2000001001f */
[----:B------:R-:W-:-:S04]  /*25a0*/  FFMA.FTZ R32, R5, R49, R61 ;  /* 0x0000003105207223 */ /* 0x000fc8000001003d */
[----:B------:R-:W-:Y:S01]  /*25b0*/  FMUL.FTZ R31, R32, -1.4426950216293334961 ;  /* 0xbfb8aa3b201f7820 */ /* 0x000fe20000410000 */
[----:B------:R-:W-:-:S05]  /*25c0*/  HADD2.F32 R21, -RZ, R21.H1_H1 ;  /* 0x30000015ff157230 */ /* 0x000fca0000004100 */
[----:B------:R-:W0:Y:S01]  /*25d0*/  MUFU.EX2 R31, R31 ;  /* 0x0000001f001f7308 */ /* 0x000e220000000800 */
[----:B------:R-:W-:-:S04]  /*25e0*/  FADD.FTZ R21, -R22, R21 ;  /* 0x0000001516157221 */ /* 0x000fc80000010100 */
[----:B------:R-:W-:Y:S01]  /*25f0*/  FMUL.FTZ R51, R3, R21 ;  /* 0x0000001503337220 */ /* 0x000fe20000410000 */
[----:B------:R-:W-:-:S03]  /*2600*/  FMUL.FTZ R8, R33, R36 ;  /* 0x0000002421087220 */ /* 0x000fc60000410000 */
[----:B------:R-:W-:-:S04]  /*2610*/  FFMA.FTZ R21, R6, R51, R44 ;  /* 0x0000003306157223 */ /* 0x000fc8000001002c */
[----:B------:R-:W-:Y:S01]  /*2620*/  FMUL.FTZ R33, R21, -1.4426950216293334961 ;  /* 0xbfb8aa3b15217820 */ /* 0x000fe20000410000 */
[----:B------:R-:W-:Y:S01]  /*2630*/  FMUL.FTZ R30, R37, R30 ;  /* 0x0000001e251e7220 */ /* 0x000fe20000410000 */
[----:B0-----:R-:W-:-:S04]  /*2640*/  FADD.FTZ R31, R31, 1 ;  /* 0x3f8000001f1f7421 */ /* 0x001fc80000010000 */
[----:B------:R-:W0:Y:S01]  /*2650*/  MUFU.EX2 R33, R33 ;  /* 0x0000002100217308 */ /* 0x000e220000000800 */
[--C-:B------:R-:W-:Y:S02]  /*2660*/  HADD2.F32 R50, -RZ, R26.reuse.H0_H0 ;  /* 0x2000001aff327230 */ /* 0x100fe40000004100 */
[----:B------:R-:W-:-:S05]  /*2670*/  HADD2.F32 R48, -RZ, R26.H1_H1 ;  /* 0x3000001aff307230 */ /* 0x000fca0000004100 */
[----:B------:R-:W1:Y:S01]  /*2680*/  MUFU.RCP R37, R31 ;  /* 0x0000001f00257308 */ /* 0x000e620000001000 */
[----:B------:R-:W-:Y:S01]  /*2690*/  FADD.FTZ R50, -R22, R50 ;  /* 0x0000003216327221 */ /* 0x000fe20000010100 */
[----:B------:R-:W-:Y:S01]  /*26a0*/  FMUL.FTZ R17, R46, R17 ;  /* 0x000000112e117220 */ /* 0x000fe20000410000 */
[----:B------:R-:W-:Y:S01]  /*26b0*/  FADD.FTZ R48, -R22, R48 ;  /* 0x0000003016307221 */ /* 0x000fe20000010100 */
[--C-:B------:R-:W-:Y:S02]  /*26c0*/  HADD2.F32 R47, -RZ, R27.reuse.H0_H0 ;  /* 0x2000001bff2f7230 */ /* 0x100fe40000004100 */
[C---:B------:R-:W-:Y:S01]  /*26d0*/  FMUL.FTZ R50, R3.reuse, R50 ;  /* 0x0000003203327220 */ /* 0x040fe20000410000 */
[----:B------:R-:W-:Y:S02]  /*26e0*/  HADD2.F32 R46, -RZ, R27.H1_H1 ;  /* 0x3000001bff2e7230 */ /* 0x000fe40000004100 */
[----:B------:R-:W-:Y:S01]  /*26f0*/  FMUL.FTZ R48, R3, R48 ;  /* 0x0000003003307220 */ /* 0x000fe20000410000 */
[----:B------:R-:W-:Y:S01]  /*2700*/  FFMA.FTZ R26, R0, R50, R23 ;  /* 0x00000032001a7223 */ /* 0x000fe20000010017 */
[C---:B------:R-:W-:Y:S01]  /*2710*/  FADD.FTZ R47, -R22.reuse, R47 ;  /* 0x0000002f162f7221 */ /* 0x040fe20000010100 */
[----:B------:R-:W-:Y:S01]  /*2720*/  FADD.FTZ R46, -R22, R46 ;  /* 0x0000002e162e7221 */ /* 0x000fe20000010100 */
[----:B0-----:R-:W-:Y:S01]  /*2730*/  FADD.FTZ R23, R33, 1 ;  /* 0x3f80000021177421 */ /* 0x001fe20000010000 */
[----:B------:R-:W-:Y:S01]  /*2740*/  FFMA.FTZ R33, R4, R48, R60 ;  /* 0x0000003004217223 */ /* 0x000fe2000001003c */
[----:B-1----:R-:W-:-:S02]  /*2750*/  FADD.FTZ R22, -R37, 1 ;  /* 0x3f80000025167421 */ /* 0x002fc40000010100 */
[----:B------:R-:W0:Y:S02]  /*2760*/  MUFU.RCP R60, R23 ;  /* 0x00000017003c7308 */ /* 0x000e240000001000 */
[----:B------:R-:W-:Y:S01]  /*2770*/  FFMA.FTZ R32, R32, R22, 1 ;  /* 0x3f80000020207423 */ /* 0x000fe20000010016 */
[----:B------:R-:W-:Y:S01]  /*2780*/  FMUL.FTZ R22, R33, -1.4426950216293334961 ;  /* 0xbfb8aa3b21167820 */ /* 0x000fe20000410000 */
[----:B------:R-:W-:-:S05]  /*2790*/  FMUL.FTZ R47, R3, R47 ;  /* 0x0000002f032f7220 */ /* 0x000fca0000410000 */
[----:B------:R-:W1:Y:S01]  /*27a0*/  MUFU.EX2 R22, R22 ;  /* 0x0000001600167308 */ /* 0x000e620000000800 */
[----:B------:R-:W-:Y:S01]  /*27b0*/  FFMA.FTZ R36, R5, R47, R61 ;  /* 0x0000002f05247223 */ /* 0x000fe2000001003d */
[----:B0-----:R-:W-:-:S04]  /*27c0*/  FADD.FTZ R61, -R60, 1 ;  /* 0x3f8000003c3d7421 */ /* 0x001fc80000010100 */
[----:B------:R-:W-:Y:S01]  /*27d0*/  FFMA.FTZ R61, R21, R61, 1 ;  /* 0x3f800000153d7423 */ /* 0x000fe2000001003d */
[--C-:B------:R-:W-:Y:S02]  /*27e0*/  HADD2.F32 R21, -RZ, R24.reuse.H0_H0 ;  /* 0x20000018ff157230 */ /* 0x100fe40000004100 */
[----:B------:R-:W-:Y:S02]  /*27f0*/  HADD2.F32 R24, -RZ, R24.H1_H1 ;  /* 0x30000018ff187230 */ /* 0x000fe40000004100 */
[----:B-1----:R-:W-:Y:S01]  /*2800*/  FADD.FTZ R22, R22, 1 ;  /* 0x3f80000016167421 */ /* 0x002fe20000010000 */
[----:B------:R-:W-:Y:S01]  /*2810*/  FMUL.FTZ R21, R21, R30 ;  /* 0x0000001e15157220 */ /* 0x000fe20000410000 */
[----:B------:R-:W-:Y:S01]  /*2820*/  STL [R1], R2 ;  /* 0x0000000201007387 */ /* 0x000fe20000100800 */
[----:B------:R-:W-:Y:S01]  /*2830*/  FMUL.FTZ R46, R3, R46 ;  /* 0x0000002e032e7220 */ /* 0x000fe20000410000 */
[----:B------:R0:W-:Y:S02]  /*2840*/  MUFU.RCP R30, R22 ;  /* 0x00000016001e7308 */ /* 0x0001e40000001000 */
[----:B------:R1:W-:Y:S01]  /*2850*/  STL [R1+0xd0], R3 ;  /* 0x0000d00301007387 */ /* 0x0003e20000100800 */
[----:B------:R-:W-:-:S03]  /*2860*/  FFMA.FTZ R27, R6, R46, R44 ;  /* 0x0000002e061b7223 */ /* 0x000fc6000001002c */
[----:B------:R-:W3:Y:S01]  /*2870*/  LDL R44, [R1+0x64] ;  /* 0x00006400012c7983 */ /* 0x000ee20000100800 */
[----:B0-----:R-:W-:Y:S01]  /*2880*/  FMUL.FTZ R22, R24, R8 ;  /* 0x0000000818167220 */ /* 0x001fe20000410000 */
[----:B------:R-:W-:Y:S02]  /*2890*/  FMUL.FTZ R31, R26, -1.4426950216293334961 ;  /* 0xbfb8aa3b1a1f7820 */ /* 0x000fe40000410000 */
[----:B------:R-:W4:Y:S01]  /*28a0*/  LDL R8, [R1+0x68] ;  /* 0x0000680001087983 */ /* 0x000f220000100800 */
[----:B------:R-:W-:Y:S01]  /*28b0*/  FMUL.FTZ R23, R36, -1.4426950216293334961 ;  /* 0xbfb8aa3b24177820 */ /* 0x000fe20000410000 */
[----:B------:R-:W-:Y:S01]  /*28c0*/  FMUL.FTZ R37, R37, R32 ;  /* 0x0000002025257220 */ /* 0x000fe20000410000 */
[----:B------:R-:W-:Y:S01]  /*28d0*/  FMUL.FTZ R60, R60, R61 ;  /* 0x0000003d3c3c7220 */ /* 0x000fe20000410000 */
[----:B------:R-:W3:Y:S01]  /*28e0*/  LDL R38, [R1+0x4c] ;  /* 0x00004c0001267983 */ /* 0x000ee20000100800 */
[----:B------:R-:W0:Y:S01]  /*28f0*/  MUFU.EX2 R31, R31 ;  /* 0x0000001f001f7308 */ /* 0x000e220000000800 */
[----:B------:R-:W-:-:S02]  /*2900*/  FMUL.FTZ R32, R27, -1.4426950216293334961 ;  /* 0xbfb8aa3b1b207820 */ /* 0x000fc40000410000 */
[----:B------:R-:W3:Y:S04]  /*2910*/  LDL R34, [R1+0x44] ;  /* 0x0000440001227983 */ /* 0x000ee80000100800 */
[----:B-1----:R-:W3:Y:S01]  /*2920*/  LDL R3, [R1+0x8] ;  /* 0x0000080001037983 */ /* 0x002ee20000100800 */
[----:B------:R-:W1:Y:S08]  /*2930*/  MUFU.EX2 R23, R23 ;  /* 0x0000001700177308 */ /* 0x000e700000000800 */
[----:B------:R-:W1:Y:S01]  /*2940*/  MUFU.EX2 R32, R32 ;  /* 0x0000002000207308 */ /* 0x000e620000000800 */
[----:B0-----:R-:W-:-:S07]  /*2950*/  FADD.FTZ R31, R31, 1 ;  /* 0x3f8000001f1f7421 */ /* 0x001fce0000010000 */
[----:B------:R-:W0:Y:S01]  /*2960*/  MUFU.RCP R31, R31 ;  /* 0x0000001f001f7308 */ /* 0x000e220000001000 */
[----:B-1----:R-:W-:Y:S01]  /*2970*/  FADD.FTZ R23, R23, 1 ;  /* 0x3f80000017177421 */ /* 0x002fe20000010000 */
[----:B------:R-:W-:-:S06]  /*2980*/  HADD2.F32 R24, -RZ, R25.H0_H0 ;  /* 0x20000019ff187230 */ /* 0x000fcc0000004100 */
[----:B------:R1:W0:Y:S01]  /*2990*/  MUFU.RCP R61, R23 ;  /* 0x00000017003d7308 */ /* 0x0002220000001000 */
[----:B------:R-:W-:Y:S01]  /*29a0*/  FADD.FTZ R32, R32, 1 ;  /* 0x3f80000020207421 */ /* 0x000fe20000010000 */
[----:B-1----:R-:W-:Y:S01]  /*29b0*/  FMUL.FTZ R23, R24, R37 ;  /* 0x0000002518177220 */ /* 0x002fe20000410000 */
[----:B0-----:R-:W-:-:S05]  /*29c0*/  FADD.FTZ R24, -R31, 1 ;  /* 0x3f8000001f187421 */ /* 0x001fca0000010100 */
[----:B------:R-:W0:Y:S01]  /*29d0*/  MUFU.RCP R32, R32 ;  /* 0x0000002000207308 */ /* 0x000e220000001000 */
[----:B------:R-:W-:Y:S01]  /*29e0*/  HADD2.F32 R25, -RZ, R25.H1_H1 ;  /* 0x30000019ff197230 */ /* 0x000fe20000004100 */
[----:B------:R-:W3:Y:S01]  /*29f0*/  LDL R37, [R1+0x58] ;  /* 0x0000580001257983 */ /* 0x000ee20000100800 */
[----:B------:R-:W-:Y:S01]  /*2a00*/  FFMA.FTZ R26, R26, R24, 1 ;  /* 0x3f8000001a1a7423 */ /* 0x000fe20000010018 */
[----:B------:R-:W-:-:S04]  /*2a10*/  FADD.FTZ R24, -R30, 1 ;  /* 0x3f8000001e187421 */ /* 0x000fc80000010100 */
[----:B------:R-:W-:Y:S01]  /*2a20*/  FFMA.FTZ R33, R33, R24, 1 ;  /* 0x3f80000021217423 */ /* 0x000fe20000010018 */
[----:B------:R-:W-:-:S04]  /*2a30*/  FADD.FTZ R24, -R61, 1 ;  /* 0x3f8000003d187421 */ /* 0x000fc80000010100 */
[----:B------:R-:W-:Y:S01]  /*2a40*/  FFMA.FTZ R36, R36, R24, 1 ;  /* 0x3f80000024247423 */ /* 0x000fe20000010018 */
[----:B------:R-:W-:Y:S01]  /*2a50*/  FMUL.FTZ R24, R25, R60 ;  /* 0x0000003c19187220 */ /* 0x000fe20000410000 */
[----:B------:R-:W-:Y:S01]  /*2a60*/  FMUL.FTZ R25, R31, R26 ;  /* 0x0000001a1f197220 */ /* 0x000fe20000410000 */
[----:B------:R-:W-:Y:S01]  /*2a70*/  FMUL.FTZ R26, R30, R33 ;  /* 0x000000211e1a7220 */ /* 0x000fe20000410000 */
[C---:B0-----:R-:W-:Y:S01]  /*2a80*/  FADD.FTZ R30, -R32.reuse, 1 ;  /* 0x3f800000201e7421 */ /* 0x041fe20000010100 */
[----:B------:R-:W-:Y:S01]  /*2a90*/  FMUL.FTZ R36, R61, R36 ;  /* 0x000000243d247220 */ /* 0x000fe20000410000 */
[----:B------:R-:W3:Y:S02]  /*2aa0*/  LDL R60, [R1+0x50] ;  /* 0x00005000013c7983 */ /* 0x000ee40000100800 */
[----:B------:R-:W-:Y:S02]  /*2ab0*/  FFMA.FTZ R30, R27, R30, 1 ;  /* 0x3f8000001b1e7423 */ /* 0x000fe4000001001e */
[----:B------:R-:W3:Y:S02]  /*2ac0*/  LDL R31, [R1+0x48] ;  /* 0x00004800011f7983 */ /* 0x000ee40000100800 */
[----:B------:R-:W-:-:S02]  /*2ad0*/  FMUL.FTZ R32, R32, R30 ;  /* 0x0000001e20207220 */ /* 0x000fc40000410000 */
[----:B------:R-:W3:Y:S04]  /*2ae0*/  LDL R33, [R1+0x60] ;  /* 0x0000600001217983 */ /* 0x000ee80000100800 */
[----:B------:R-:W3:Y:S04]  /*2af0*/  LDL R61, [R1+0x4] ;  /* 0x00000400013d7983 */ /* 0x000ee80000100800 */
[----:B------:R-:W3:Y:S01]  /*2b00*/  LDL R30, [R1+0x5c] ;  /* 0x00005c00011e7983 */ /* 0x000ee20000100800 */
[--C-:B--2---:R-:W-:Y:S02]  /*2b10*/  HADD2.F32 R27, -RZ, R28.reuse.H0_H0 ;  /* 0x2000001cff1b7230 */ /* 0x104fe40000004100 */
[----:B------:R-:W-:-:S03]  /*2b20*/  HADD2.F32 R28, -RZ, R28.H1_H1 ;  /* 0x3000001cff1c7230 */ /* 0x000fc60000004100 */
[----:B------:R-:W-:Y:S01]  /*2b30*/  FMUL.FTZ R25, R27, R25 ;  /* 0x000000191b197220 */ /* 0x000fe20000410000 */
[----:B------:R-:W-:Y:S01]  /*2b40*/  FMUL.FTZ R27, R0, R7 ;  /* 0x00000007001b7220 */ /* 0x000fe20000410000 */
[----:B------:R-:W-:Y:S01]  /*2b50*/  FMUL.FTZ R26, R28, R26 ;  /* 0x0000001a1c1a7220 */ /* 0x000fe20000410000 */
[----:B------:R-:W-:Y:S02]  /*2b60*/  FMUL.FTZ R28, R4, R45 ;  /* 0x0000002d041c7220 */ /* 0x000fe40000410000 */
[----:B----4-:R-:W-:Y:S02]  /*2b70*/  FFMA.FTZ R27, R8, R27, RZ ;  /* 0x0000001b081b7223 */ /* 0x010fe400000100ff */
[----:B------:R-:W2:Y:S02]  /*2b80*/  LDL R8, [R1+0x30] ;  /* 0x0000300001087983 */ /* 0x000ea40000100800 */
[----:B---3--:R-:W-:Y:S02]  /*2b90*/  FFMA.FTZ R27, R44, R28, R27 ;  /* 0x0000001c2c1b7223 */ /* 0x008fe4000001001b */
[----:B------:R-:W3:Y:S04]  /*2ba0*/  LDL.LU R44, [R1+0x118] ;  /* 0x00011800012c7983 */ /* 0x000ee80000300800 */
[----:B------:R0:W-:Y:S01]  /*2bb0*/  STL [R1+0x108], R33 ;  /* 0x0001082101007387 */ /* 0x0001e20000100800 */
[----:B---3--:R-:W-:-:S04]  /*2bc0*/  FMUL.FTZ R28, R5, R44 ;  /* 0x0000002c051c7220 */ /* 0x008fc80000410000 */
[----:B------:R-:W-:Y:S02]  /*2bd0*/  FFMA.FTZ R27, R33, R28, R27 ;  /* 0x0000001c211b7223 */ /* 0x000fe4000001001b */
[----:B0-----:R-:W3:Y:S01]  /*2be0*/  LDL R33, [R1+0x54] ;  /* 0x0000540001217983 */ /* 0x001ee20000100800 */
[----:B------:R-:W-:-:S04]  /*2bf0*/  FMUL.FTZ R28, R6, R43 ;  /* 0x0000002b061c7220 */ /* 0x000fc80000410000 */
[----:B------:R-:W-:Y:S01]  /*2c00*/  FFMA.FTZ R27, R37, R28, R27 ;  /* 0x0000001c251b7223 */ /* 0x000fe2000001001b */
[----:B------:R-:W-:-:S04]  /*2c10*/  FMUL.FTZ R28, R0, R42 ;  /* 0x0000002a001c7220 */ /* 0x000fc80000410000 */
[----:B---3--:R-:W-:Y:S01]  /*2c20*/  FFMA.FTZ R27, R33, R28, R27 ;  /* 0x0000001c211b7223 */ /* 0x008fe2000001001b */
[----:B------:R-:W-:Y:S01]  /*2c30*/  FMUL.FTZ R28, R4, R41 ;  /* 0x00000029041c7220 */ /* 0x000fe20000410000 */
[----:B------:R-:W3:Y:S03]  /*2c40*/  LDL R33, [R1+0x14] ;  /* 0x0000140001217983 */ /* 0x000ee60000100800 */
[----:B------:R-:W-:Y:S01]  /*2c50*/  FFMA.FTZ R28, R30, R28, R27 ;  /* 0x0000001c1e1c7223 */ /* 0x000fe2000001001b */
[----:B------:R-:W-:Y:S01]  /*2c60*/  FMUL.FTZ R27, R5, R40 ;  /* 0x00000028051b7220 */ /* 0x000fe20000410000 */
[----:B------:R-:W-:-:S03]  /*2c70*/  FMUL.FTZ R30, R6, R39 ;  /* 0x00000027061e7220 */ /* 0x000fc60000410000 */
[----:B------:R-:W-:Y:S02]  /*2c80*/  FFMA.FTZ R28, R60, R27, R28 ;  /* 0x0000001b3c1c7223 */ /* 0x000fe4000001001c */
[----:B------:R-:W4:Y:S02]  /*2c90*/  LDL R60, [R1+0xc] ;  /* 0x00000c00013c7983 */ /* 0x000f240000100800 */
[----:B------:R-:W-:Y:S02]  /*2ca0*/  FFMA.FTZ R28, R38, R30, R28 ;  /* 0x0000001e261c7223 */ /* 0x000fe4000001001c */
[----:B------:R-:W2:Y:S01]  /*2cb0*/  LDL.LU R38, [R1+0x114] ;  /* 0x0001140001267983 */ /* 0x000ea20000300800 */
[--C-:B------:R-:W-:Y:S02]  /*2cc0*/  HADD2.F32 R27, -RZ, R29.reuse.H0_H0 ;  /* 0x2000001dff1b7230 */ /* 0x100fe40000004100 */
[----:B------:R-:W-:-:S03]  /*2cd0*/  HADD2.F32 R29, -RZ, R29.H1_H1 ;  /* 0x3000001dff1d7230 */ /* 0x000fc60000004100 */
[----:B------:R-:W-:Y:S02]  /*2ce0*/  FMUL.FTZ R27, R27, R36 ;  /* 0x000000241b1b7220 */ /* 0x000fe40000410000 */
[----:B------:R-:W3:Y:S01]  /*2cf0*/  LDL R36, [R1+0x18] ;  /* 0x0000180001247983 */ /* 0x000ee20000100800 */
[----:B--2---:R-:W-:-:S04]  /*2d00*/  FMUL.FTZ R30, R0, R38 ;  /* 0x00000026001e7220 */ /* 0x004fc80000410000 */
[----:B------:R-:W-:Y:S01]  /*2d10*/  FFMA.FTZ R30, R31, R30, R28 ;  /* 0x0000001e1f1e7223 */ /* 0x000fe2000001001c */
[----:B------:R-:W-:Y:S01]  /*2d20*/  FMUL.FTZ R31, R4, R35 ;  /* 0x00000023041f7220 */ /* 0x000fe20000410000 */
[----:B------:R-:W-:Y:S02]  /*2d30*/  FMUL.FTZ R28, R29, R32 ;  /* 0x000000201d1c7220 */ /* 0x000fe40000410000 */
[----:B------:R-:W2:Y:S01]  /*2d40*/  LDL R32, [R1+0x2c] ;  /* 0x00002c0001207983 */ /* 0x000ea20000100800 */
[----:B------:R-:W-:-:S03]  /*2d50*/  FFMA.FTZ R30, R34, R31, R30 ;  /* 0x0000001f221e7223 */ /* 0x000fc6000001001e */
[----:B------:R-:W4:Y:S02]  /*2d60*/  LDL.LU R34, [R1+0x110] ;  /* 0x0001100001227983 */ /* 0x000f240000300800 */
[----:B----4-:R-:W-:-:S04]  /*2d70*/  FMUL.FTZ R31, R5, R34 ;  /* 0x00000022051f7220 */ /* 0x010fc80000410000 */
[----:B------:R-:W-:Y:S02]  /*2d80*/  FFMA.FTZ R31, R8, R31, R30 ;  /* 0x0000001f081f7223 */ /* 0x000fe4000001001e */
[----:B------:R-:W4:Y:S01]  /*2d90*/  LDL.LU R8, [R1+0x10c] ;  /* 0x00010c0001087983 */ /* 0x000f220000300800 */
[----:B------:R-:W-:-:S04]  /*2da0*/  FFMA.FTZ R29, R0, R7, RZ ;  /* 0x00000007001d7223 */ /* 0x000fc800000100ff */
[----:B------:R-:W-:Y:S01]  /*2db0*/  FFMA.FTZ R29, R4, R45, R29 ;  /* 0x0000002d041d7223 */ /* 0x000fe2000001001d */
[----:B------:R0:W-:Y:S03]  /*2dc0*/  STL [R1+0x100], R42 ;  /* 0x0001002a01007387 */ /* 0x0001e60000100800 */
[----:B------:R-:W-:Y:S01]  /*2dd0*/  FFMA.FTZ R29, R5, R44, R29 ;  /* 0x0000002c051d7223 */ /* 0x000fe2000001001d */
[----:B------:R-:W-:Y:S03]  /*2de0*/  STL [R1+0xfc], R41 ;  /* 0x0000fc2901007387 */ /* 0x000fe60000100800 */
[----:B------:R-:W-:Y:S01]  /*2df0*/  FFMA.FTZ R29, R6, R43, R29 ;  /* 0x0000002b061d7223 */ /* 0x000fe2000001001d */
[----:B------:R-:W-:Y:S04]  /*2e00*/  STL [R1+0xf8], R40 ;  /* 0x0000f82801007387 */ /* 0x000fe80000100800 */
[----:B------:R-:W-:Y:S01]  /*2e10*/  STL [R1+0xf4], R39 ;  /* 0x0000f42701007387 */ /* 0x000fe20000100800 */
[----:B------:R-:W-:Y:S01]  /*2e20*/  FFMA.FTZ R29, R0, R42, R29 ;  /* 0x0000002a001d7223 */ /* 0x000fe2000001001d */
[----:B----4-:R-:W-:-:S04]  /*2e30*/  FMUL.FTZ R30, R6, R8 ;  /* 0x00000008061e7220 */ /* 0x010fc80000410000 */
[----:B--2---:R-:W-:Y:S01]  /*2e40*/  FFMA.FTZ R30, R32, R30, R31 ;  /* 0x0000001e201e7223 */ /* 0x004fe2000001001f */
[----:B------:R-:W-:-:S04]  /*2e50*/  FMUL.FTZ R31, R0, R9 ;  /* 0x00000009001f7220 */ /* 0x000fc80000410000 */
[----:B---3--:R-:W-:Y:S01]  /*2e60*/  FFMA.FTZ R30, R36, R31, R30 ;  /* 0x0000001f241e7223 */ /* 0x008fe2000001001e */
[----:B------:R-:W-:-:S04]  /*2e70*/  FMUL.FTZ R31, R4, R10 ;  /* 0x0000000a041f7220 */ /* 0x000fc80000410000 */
[----:B------:R-:W-:Y:S01]  /*2e80*/  FFMA.FTZ R31, R33, R31, R30 ;  /* 0x0000001f211f7223 */ /* 0x000fe2000001001e */
[----:B------:R-:W-:Y:S01]  /*2e90*/  FMUL.FTZ R30, R5, R11 ;  /* 0x0000000b051e7220 */ /* 0x000fe20000410000 */
[----:B------:R-:W2:Y:S04]  /*2ea0*/  LDL.LU R33, [R1+0x34] ;  /* 0x0000340001217983 */ /* 0x000ea80000300800 */
[----:B------:R-:W3:Y:S01]  /*2eb0*/  LDL.LU R32, [R1+0x38] ;  /* 0x0000380001207983 */ /* 0x000ee20000300800 */
[----:B------:R-:W-:-:S03]  /*2ec0*/  FFMA.FTZ R30, R60, R30, R31 ;  /* 0x0000001e3c1e7223 */ /* 0x000fc6000001001f */
[----:B0-----:R-:W4:Y:S04]  /*2ed0*/  LDL.LU R42, [R1+0x24] ;  /* 0x00002400012a7983 */ /* 0x001f280000300800 */
[----:B------:R-:W2:Y:S04]  /*2ee0*/  LDL.LU R36, [R1+0x28] ;  /* 0x0000280001247983 */ /* 0x000ea80000300800 */
[----:B------:R-:W3:Y:S01]  /*2ef0*/  LDL.LU R60, [R1+0x20] ;  /* 0x00002000013c7983 */ /* 0x000ee20000300800 */
[----:B------:R-:W-:-:S04]  /*2f00*/  FFMA.FTZ R29, R4, R41, R29 ;  /* 0x00000029041d7223 */ /* 0x000fc8000001001d */
[----:B------:R-:W-:-:S04]  /*2f10*/  FFMA.FTZ R29, R5, R40, R29 ;  /* 0x00000028051d7223 */ /* 0x000fc8000001001d */
[C---:B------:R-:W-:Y:S01]  /*2f20*/  FFMA.FTZ R29, R6.reuse, R39, R29 ;  /* 0x00000027061d7223 */ /* 0x040fe2000001001d */
[----:B------:R-:W-:-:S03]  /*2f30*/  FMUL.FTZ R31, R6, R12 ;  /* 0x0000000c061f7220 */ /* 0x000fc60000410000 */
[C---:B------:R-:W-:Y:S01]  /*2f40*/  FFMA.FTZ R29, R0.reuse, R38, R29 ;  /* 0x00000026001d7223 */ /* 0x040fe2000001001d */
[----:B------:R-:W-:Y:S01]  /*2f50*/  FFMA.FTZ R30, R3, R31, R30 ;  /* 0x0000001f031e7223 */ /* 0x000fe2000001001e */
[----:B------:R-:W-:Y:S02]  /*2f60*/  FMUL.FTZ R31, R0, R13 ;  /* 0x0000000d001f7220 */ /* 0x000fe40000410000 */
[C---:B------:R-:W-:Y:S02]  /*2f70*/  FFMA.FTZ R29, R4.reuse, R35, R29 ;  /* 0x00000023041d7223 */ /* 0x040fe4000001001d */
[----:B------:R-:W-:Y:S02]  /*2f80*/  FFMA.FTZ R31, R61, R31, R30 ;  /* 0x0000001f3d1f7223 */ /* 0x000fe4000001001e */
[----:B------:R-:W-:Y:S01]  /*2f90*/  FFMA.FTZ R29, R5, R34, R29 ;  /* 0x00000022051d7223 */ /* 0x000fe2000001001d */
[----:B------:R-:W-:-:S03]  /*2fa0*/  FMUL.FTZ R30, R4, R14 ;  /* 0x0000000e041e7220 */ /* 0x000fc60000410000 */
[----:B------:R-:W-:Y:S01]  /*2fb0*/  FFMA.FTZ R29, R6, R8, R29 ;  /* 0x00000008061d7223 */ /* 0x000fe2000001001d */
[----:B------:R-:W-:-:S03]  /*2fc0*/  FFMA.FTZ R30, R2, R30, R31 ;  /* 0x0000001e021e7223 */ /* 0x000fc6000001001f */
[----:B------:R-:W-:Y:S01]  /*2fd0*/  FFMA.FTZ R29, R0, R9, R29 ;  /* 0x00000009001d7223 */ /* 0x000fe2000001001d */
[----:B------:R-:W-:-:S03]  /*2fe0*/  FMUL.FTZ R31, R5, R15 ;  /* 0x0000000f051f7220 */ /* 0x000fc60000410000 */
[----:B------:R-:W-:Y:S01]  /*2ff0*/  FFMA.FTZ R29, R4, R10, R29 ;  /* 0x0000000a041d7223 */ /* 0x000fe2000001001d */
[----:B------:R-:W-:Y:S01]  /*3000*/  FFMA.FTZ R30, R59, R31, R30 ;  /* 0x0000001f3b1e7223 */ /* 0x000fe2000001001e */
[----:B------:R-:W-:Y:S02]  /*3010*/  FMUL.FTZ R31, R6, R16 ;  /* 0x00000010061f7220 */ /* 0x000fe40000410000 */
[----:B------:R-:W-:Y:S02]  /*3020*/  FFMA.FTZ R29, R5, R11, R29 ;  /* 0x0000000b051d7223 */ /* 0x000fe4000001001d */
[----:B------:R-:W-:Y:S02]  /*3030*/  FFMA.FTZ R31, R58, R31, R30 ;  /* 0x0000001f3a1f7223 */ /* 0x000fe4000001001e */
[----:B------:R-:W-:Y:S01]  /*3040*/  FFMA.FTZ R29, R6, R12, R29 ;  /* 0x0000000c061d7223 */ /* 0x000fe2000001001d */
[----:B------:R-:W-:-:S03]  /*3050*/  FMUL.FTZ R30, R0, R17 ;  /* 0x00000011001e7220 */ /* 0x000fc60000410000 */
[----:B------:R-:W-:Y:S01]  /*3060*/  FFMA.FTZ R29, R0, R13, R29 ;  /* 0x0000000d001d7223 */ /* 0x000fe2000001001d */
[----:B---3--:R0:W-:Y:S04]  /*3070*/  STL [R1+0x104], R60 ;  /* 0x0001043c01007387 */ /* 0x0081e80000100800 */
[----:B0-----:R-:W3:Y:S04]  /*3080*/  LDL.LU R60, [R1+0x1c] ;  /* 0x00001c00013c7983 */ /* 0x001ee80000300800 */
[----:B------:R-:W4:Y:S04]  /*3090*/  LDL R41, [R1+0x54] ;  /* 0x0000540001297983 */ /* 0x000f280000100800 */
[----:B------:R-:W4:Y:S04]  /*30a0*/  LDL R40, [R1+0x5c] ;  /* 0x00005c0001287983 */ /* 0x000f280000100800 */
[----:B------:R-:W4:Y:S04]  /*30b0*/  LDL R39, [R1+0x50] ;  /* 0x0000500001277983 */ /* 0x000f280000100800 */
[----:B------:R0:W-:Y:S04]  /*30c0*/  STL [R1+0xf0], R38 ;  /* 0x0000f02601007387 */ /* 0x0001e80000100800 */
[----:B0-----:R-:W4:Y:S04]  /*30d0*/  LDL R38, [R1+0x4c] ;  /* 0x00004c0001267983 */ /* 0x001f280000100800 */
[----:B------:R0:W-:Y:S04]  /*30e0*/  STL [R1+0xec], R35 ;  /* 0x0000ec2301007387 */ /* 0x0001e80000100800 */
[----:B0-----:R-:W4:Y:S04]  /*30f0*/  LDL R35, [R1+0x48] ;  /* 0x0000480001237983 */ /* 0x001f280000100800 */
[----:B------:R0:W-:Y:S04]  /*3100*/  STL [R1+0xd4], R3 ;  /* 0x0000d40301007387 */ /* 0x0001e80000100800 */
[----:B0-----:R-:W4:Y:S04]  /*3110*/  LDL R3, [R1+0x68] ;  /* 0x0000680001037983 */ /* 0x001f280000100800 */
[----:B------:R0:W-:Y:S04]  /*3120*/  STL [R1+0xe8], R34 ;  /* 0x0000e82201007387 */ /* 0x0001e80000100800 */
[----:B0-----:R-:W4:Y:S04]  /*3130*/  LDL R34, [R1+0x44] ;  /* 0x0000440001227983 */ /* 0x001f280000100800 */
[----:B------:R0:W-:Y:S04]  /*3140*/  STL [R1+0xd8], R61 ;  /* 0x0000d83d01007387 */ /* 0x0001e80000100800 */
[----:B0-----:R-:W2:Y:S04]  /*3150*/  LDL.LU R61, [R1+0x74] ;  /* 0x00007400013d7983 */ /* 0x001ea80000300800 */
[----:B------:R0:W-:Y:S04]  /*3160*/  STL [R1+0xe4], R8 ;  /* 0x0000e40801007387 */ /* 0x0001e80000100800 */
[----:B0-----:R-:W4:Y:S04]  /*3170*/  LDL R8, [R1+0x30] ;  /* 0x0000300001087983 */ /* 0x001f280000100800 */
[----:B------:R0:W-:Y:S04]  /*3180*/  STL [R1+0xdc], R2 ;  /* 0x0000dc0201007387 */ /* 0x0001e80000100800 */
[----:B0-----:R-:W3:Y:S01]  /*3190*/  LDL R2, [R1+0x18] ;  /* 0x0000180001027983 */ /* 0x001ee20000100800 */
        /* <DEDUP_REMOVED lines=9> */
[----:B------:R-:W-:Y:S01]  /*3230*/  FFMA.FTZ R29, R0, R17, R29 ;  /* 0x00000011001d7223 */ /* 0x000fe2000001001d */
        /* <DEDUP_REMOVED lines=24> */
[-C--:B------:R-:W-:Y:S02]  /*33c0*/  FMUL.FTZ R29, R6, R28.reuse ;  /* 0x0000001c061d7220 */ /* 0x080fe40000410000 */
[----:B------:R-:W-:Y:S02]  /*33d0*/  FFMA.FTZ R30, R5, R27, R30 ;  /* 0x0000001b051e7223 */ /* 0x000fe4000001001e */
[----:B------:R-:W-:Y:S02]  /*33e0*/  FFMA.FTZ R31, R46, R29, R31 ;  /* 0x0000001d2e1f7223 */ /* 0x000fe4000001001f */
[----:B------:R-:W-:-:S05]  /*33f0*/  FFMA.FTZ R30, R6, R28, R30 ;  /* 0x0000001c061e7223 */ /* 0x000fca000001001e */
[----:B--2---:R-:W-:Y:S04]  /*3400*/  STS.64 [R61], R30 ;  /* 0x0000001e3d007388 */ /* 0x004fe80000000a00 */
[----:B---3--:R0:W-:Y:S04]  /*3410*/  STL [R1+0xe0], R2 ;  /* 0x0000e00201007387 */ /* 0x0081e80000100800 */
[----:B0-----:R-:W2:Y:S04]  /*3420*/  LDL R2, [R1+0x2c] ;  /* 0x00002c0001027983 */ /* 0x001ea80000100800 */
[----:B------:R-:W4:Y:S04]  /*3430*/  LDL.LU R29, [R1+0x3c] ;  /* 0x00003c00011d7983 */ /* 0x000f280000300800 */
[----:B------:R-:W3:Y:S04]  /*3440*/  LDL.LU R30, [R1+0x40] ;  /* 0x00004000011e7983 */ /* 0x000ee80000300800 */
[----:B------:R-:W2:Y:S04]  /*3450*/  LDL R31, [R1+0x64] ;  /* 0x00006400011f7983 */ /* 0x000ea80000100800 */
[----:B------:R-:W3:Y:S01]  /*3460*/  LDL R61, [R1+0x14] ;  /* 0x00001400013d7983 */ /* 0x000ee20000100800 */
[----:B------:R-:W-:Y:S01]  /*3470*/  FFMA.FTZ R37, R37, R43, R60 ;  /* 0x0000002b25257223 */ /* 0x000fe2000001003c */
[----:B------:R-:W-:Y:S01]  /*3480*/  FADD.FTZ R32, R45, R32 ;  /* 0x000000202d207221 */ /* 0x000fe20000010000 */
[----:B------:R-:W-:Y:S01]  /*3490*/  FADD.FTZ R36, R44, R36 ;  /* 0x000000242c247221 */ /* 0x000fe20000010000 */
[----:B------:R-:W-:Y:S01]  /*34a0*/  UIADD3 UR8, UP0, UR10, 0xe, URZ ;  /* 0x0000000e0a087890 */ /* 0x000fe2000ff1e03f */
[----:B------:R-:W-:Y:S01]  /*34b0*/  BAR.SYNC.DEFER_BLOCKING 0x0 ;  /* 0x0000000000007b1d */ /* 0x000fe20000010000 */
[----:B----4-:R-:W-:-:S05]  /*34c0*/  FFMA.FTZ R29, R3, R7, R29 ;  /* 0x00000007031d7223 */ /* 0x010fca000001001d */
[----:B------:R-:W4:Y:S01]  /*34d0*/  LDL R3, [R1+0xc] ;  /* 0x00000c0001037983 */ /* 0x000f220000100800 */
[----:B--2---:R-:W-:-:S03]  /*34e0*/  FFMA.FTZ R31, R31, R45, R33 ;  /* 0x0000002d1f1f7223 */ /* 0x004fc60000010021 */
[----:B------:R-:W2:Y:S04]  /*34f0*/  LDL.LU R33, [R1+0x108] ;  /* 0x0001080001217983 */ /* 0x000ea80000300800 */
[----:B------:R-:W4:Y:S01]  /*3500*/  LDL.LU R60, [R1+0x104] ;  /* 0x00010400013c7983 */ /* 0x000f220000300800 */
[----:B--2---:R-:W-:Y:S02]  /*3510*/  FFMA.FTZ R33, R33, R44, R42 ;  /* 0x0000002c21217223 */ /* 0x004fe4000001002a */
[----:B------:R-:W0:Y:S02]  /*3520*/  S2R R42, SR_TID.X ;  /* 0x00000000002a7919 */ /* 0x000e240000002100 */
[----:B0-----:R-:W-:Y:S02]  /*3530*/  ISETP.GT.U32.AND P1, PT, R42, 0xf, PT ;  /* 0x0000000f2a00780c */ /* 0x001fe40003f24070 */
[----:B------:R-:W2:Y:S02]  /*3540*/  LDL.LU R42, [R1+0x100] ;  /* 0x00010000012a7983 */ /* 0x000ea40000300800 */
[----:B--2---:R-:W-:-:S02]  /*3550*/  FFMA.FTZ R29, R41, R42, R29 ;  /* 0x0000002a291d7223 */ /* 0x004fc4000001001d */
[----:B------:R-:W2:Y:S02]  /*3560*/  LDL.LU R41, [R1+0xfc] ;  /* 0x0000fc0001297983 */ /* 0x000ea40000300800 */
[----:B--2---:R-:W-:Y:S02]  /*3570*/  FFMA.FTZ R31, R40, R41, R31 ;  /* 0x00000029281f7223 */ /* 0x004fe4000001001f */
[----:B------:R-:W2:Y:S02]  /*3580*/  LDL.LU R40, [R1+0xf8] ;  /* 0x0000f80001287983 */ /* 0x000ea40000300800 */
[----:B--2---:R-:W-:Y:S02]  /*3590*/  FFMA.FTZ R33, R39, R40, R33 ;  /* 0x0000002827217223 */ /* 0x004fe40000010021 */
        /* <DEDUP_REMOVED lines=10> */
[----:B------:R-:W2:Y:S01]  /*3640*/  LDL.LU R2, [R1+0xe0] ;  /* 0x0000e00001027983 */ /* 0x000ea20000300800 */
[----:B---3--:R-:W-:Y:S01]  /*3650*/  FFMA.FTZ R31, R61, R10, R31 ;  /* 0x0000000a3d1f7223 */ /* 0x008fe2000001001f */
[----:B----4-:R-:W-:Y:S01]  /*3660*/  FFMA.FTZ R33, R3, R11, R33 ;  /* 0x0000000b03217223 */ /* 0x010fe20000010021 */
[----:B------:R-:W-:Y:S01]  /*3670*/  FADD.FTZ R30, R7, R30 ;  /* 0x0000001e071e7221 */ /* 0x000fe20000010000 */
[----:B------:R-:W-:Y:S01]  /*3680*/  FADD.FTZ R60, R43, R60 ;  /* 0x0000003c2b3c7221 */ /* 0x000fe20000010000 */
[----:B------:R-:W-:Y:S02]  /*3690*/  FADD.FTZ R32, R32, R41 ;  /* 0x0000002920207221 */ /* 0x000fe40000010000 */
[----:B------:R-:W-:Y:S01]  /*36a0*/  FADD.FTZ R30, R30, R42 ;  /* 0x0000002a1e1e7221 */ /* 0x000fe20000010000 */
[----:B--2---:R-:W-:-:S02]  /*36b0*/  FFMA.FTZ R29, R2, R9, R29 ;  /* 0x00000009021d7223 */ /* 0x004fc4000001001d */
[----:B------:R-:W2:Y:S04]  /*36c0*/  LDL.LU R2, [R1+0xdc] ;  /* 0x0000dc0001027983 */ /* 0x000ea80000300800 */
[----:B------:R-:W3:Y:S04]  /*36d0*/  LDL.LU R61, [R1+0xd8] ;  /* 0x0000d800013d7983 */ /* 0x000ee80000300800 */
[----:B------:R-:W4:Y:S01]  /*36e0*/  LDL.LU R3, [R1+0xd4] ;  /* 0x0000d40001037983 */ /* 0x000f220000300800 */
        /* <DEDUP_REMOVED lines=27> */
[----:B------:R-:W-:Y:S01]  /*38a0*/  FFMA.FTZ R33, R47, R27, R33 ;  /* 0x0000001b2f217223 */ /* 0x000fe20000010021 */
[----:B------:R-:W-:Y:S01]  /*38b0*/  UIADD3.X UR9, URZ, UR5, URZ, UP0, !UPT ;  /* 0x000000053f097290 */ /* 0x000fe200087fe43f */
[----:B------:R-:W-:Y:S01]  /*38c0*/  FADD.FTZ R60, R60, R28 ;  /* 0x0000001c3c3c7221 */ /* 0x000fe20000010000 */
[----:B------:R-:W-:-:S04]  /*38d0*/  UISETP.GE.U32.AND UP0, UPT, UR8, UR15, UPT ;  /* 0x0000000f0800728c */ /* 0x000fc8000bf06070 */
[----:B------:R-:W-:-:S06]  /*38e0*/  UISETP.GE.AND.EX UP0, UPT, UR9, UR11, UPT, UP0 ;  /* 0x0000000b0900728c */ /* 0x000fcc000bf06300 */
[----:B------:R-:W-:Y:S01]  /*38f0*/  PLOP3.LUT P0, PT, PT, PT, UP0, 0x80, 0x0 ;  /* 0x000000000000781c */ /* 0x000fe20003f0f008 */
[----:B--2---:R-:W-:Y:S01]  /*3900*/  FFMA.FTZ R31, R2, R14, R31 ;  /* 0x0000000e021f7223 */ /* 0x004fe2000001001f */
[----:B---3--:R-:W-:Y:S01]  /*3910*/  FFMA.FTZ R29, R61, R13, R29 ;  /* 0x0000000d3d1d7223 */ /* 0x008fe2000001001d */
[----:B----4-:R-:W-:-:S03]  /*3920*/  FFMA.FTZ R37, R3, R12, R37 ;  /* 0x0000000c03257223 */ /* 0x010fc60000010025 */
[----:B------:R-:W-:Y:S01]  /*3930*/  FFMA.FTZ R29, R57, R17, R29 ;  /* 0x00000011391d7223 */ /* 0x000fe2000001001d */
[----:B------:R-:W-:Y:S01]  /*3940*/  FFMA.FTZ R31, R56, R18, R31 ;  /* 0x00000012381f7223 */ /* 0x000fe2000001001f */
[----:B------:R0:W5:Y:S01]  /*3950*/  LDL.LU R3, [R1+0xd0] ;  /* 0x0000d00001037983 */ /* 0x0001620000300800 */
[----:B------:R-:W-:Y:S01]  /*3960*/  FFMA.FTZ R37, R58, R16, R37 ;  /* 0x000000103a257223 */ /* 0x000fe20000010025 */
[----:B------:R-:W-:Y:S01]  /*3970*/  FFMA.FTZ R29, R53, R21, R29 ;  /* 0x00000015351d7223 */ /* 0x000fe2000001001d */
[----:B------:R-:W-:Y:S01]  /*3980*/  FFMA.FTZ R31, R52, R22, R31 ;  /* 0x00000016341f7223 */ /* 0x000fe2000001001f */
[----:B------:R-:W-:Y:S01]  /*3990*/  FADD.FTZ R61, R36, R27 ;  /* 0x0000001b243d7221 */ /* 0x000fe20000010000 */
[----:B------:R-:W-:Y:S01]  /*39a0*/  FFMA.FTZ R37, R54, R20, R37 ;  /* 0x0000001436257223 */ /* 0x000fe20000010025 */
[----:B------:R-:W-:Y:S01]  /*39b0*/  FFMA.FTZ R29, R50, R25, R29 ;  /* 0x00000019321d7223 */ /* 0x000fe2000001001d */
[----:B------:R-:W-:Y:S01]  /*39c0*/  FFMA.FTZ R31, R48, R26, R31 ;  /* 0x0000001a301f7223 */ /* 0x000fe2000001001f */
[----:B------:R0:W5:Y:S01]  /*39d0*/  LDL.LU R2, [R1+0xc8] ;  /* 0x0000c80001027983 */ /* 0x0001620000300800 */
[----:B------:R-:W-:-:S03]  /*39e0*/  FFMA.FTZ R37, R51, R24, R37 ;  /* 0x0000001833257223 */ /* 0x000fc60000010025 */
[----:B------:R0:W-:Y:S01]  /*39f0*/  STL [R1+0x3c], R29 ;  /* 0x00003c1d01007387 */ /* 0x0001e20000100800 */
[----:B------:R-:W-:-:S03]  /*3a00*/  FFMA.FTZ R36, R46, R28, R37 ;  /* 0x0000001c2e247223 */ /* 0x000fc60000010025 */
[----:B------:R0:W-:Y:S04]  /*3a10*/  STL [R1+0x40], R30 ;  /* 0x0000401e01007387 */ /* 0x0001e80000100800 */
[----:B------:R0:W-:Y:S04]  /*3a20*/  STL [R1+0x34], R31 ;  /* 0x0000341f01007387 */ /* 0x0001e80000100800 */
[----:B------:R0:W-:Y:S04]  /*3a30*/  STL [R1+0x38], R32 ;  /* 0x0000382001007387 */ /* 0x0001e80000100800 */
[----:B------:R0:W-:Y:S04]  /*3a40*/  STL [R1+0x1c], R36 ;  /* 0x00001c2401007387 */ /* 0x0001e80000100800 */
[----:B------:R0:W-:Y:S04]  /*3a50*/  STL [R1+0x24], R33 ;  /* 0x0000242101007387 */ /* 0x0001e80000100800 */
[----:B------:R0:W-:Y:S04]  /*3a60*/  STL [R1+0x28], R61 ;  /* 0x0000283d01007387 */ /* 0x0001e80000100800 */
[----:B------:R0:W-:Y:S01]  /*3a70*/  STL [R1+0x20], R60 ;  /* 0x0000203c01007387 */ /* 0x0001e20000100800 */
[----:B------:R-:W-:Y:S05]  /*3a80*/  @!P0 BRA `(.L_x_3514) ;  /* 0x0000000400208947 */ /* 0x000fea0003800000 */
[----:B0-----:R-:W0:Y:S01]  /*3a90*/  S2R R36, SR_TID.X ;  /* 0x0000000000247919 */ /* 0x001e220000002100 */
[----:B------:R-:W1:Y:S01]  /*3aa0*/  S2UR UR7, SR_CgaCtaId ;  /* 0x00000000000779c3 */ /* 0x000e620000008800 */
[----:B------:R-:W-:Y:S01]  /*3ab0*/  UMOV UR5, 0x400 ;  /* 0x0000040000057882 */ /* 0x000fe20000000000 */
[----:B------:R2:W-:Y:S04]  /*3ac0*/  STL.64 [R1+0xe0], R6 ;  /* 0x0000e00601007387 */ /* 0x0005e80000100a00 */
[----:B------:R3:W-:Y:S04]  /*3ad0*/  STL.64 [R1+0xd8], R4 ;  /* 0x0000d80401007387 */ /* 0x0007e80000100a00 */
[----:B-----5:R4:W-:Y:S01]  /*3ae0*/  STL.64 [R1+0xd0], R2 ;  /* 0x0000d00201007387 */ /* 0x0209e20000100a00 */
[----:B--2---:R-:W-:-:S02]  /*3af0*/  MOV R6, R29 ;  /* 0x0000001d00067202 */ /* 0x004fc40000000f00 */
[----:B------:R-:W-:Y:S02]  /*3b00*/  MOV R7, R30 ;  /* 0x0000001e00077202 */ /* 0x000fe40000000f00 */
[----:B---3--:R-:W-:Y:S02]  /*3b10*/  MOV R4, R31 ;  /* 0x0000001f00047202 */ /* 0x008fe40000000f00 */
[----:B------:R-:W-:Y:S02]  /*3b20*/  MOV R5, R32 ;  /* 0x0000002000057202 */ /* 0x000fe40000000f00 */
[----:B----4-:R-:W-:Y:S01]  /*3b30*/  MOV R2, R33 ;  /* 0x0000002100027202 */ /* 0x010fe20000000f00 */
[----:B-1----:R-:W-:Y:S01]  /*3b40*/  ULEA UR5, UR7, UR5, 0x18 ;  /* 0x0000000507057291 */ /* 0x002fe2000f8ec03f */
[----:B------:R-:W-:Y:S01]  /*3b50*/  MOV R3, R61 ;  /* 0x0000003d00037202 */ /* 0x000fe20000000f00 */
[----:B------:R-:W2:Y:S04]  /*3b60*/  LDL R33, [R1+0xc4] ;  /* 0x0000c40001217983 */ /* 0x000ea80000100800 */
[----:B------:R-:W3:Y:S01]  /*3b70*/  LDL R61, [R1+0xc0] ;  /* 0x0000c000013d7983 */ /* 0x000ee20000100800 */
[----:B0-----:R-:W-:-:S02]  /*3b80*/  SHF.L.U32 R29, R36, 0x1, RZ ;  /* 0x00000001241d7819 */ /* 0x001fc400000006ff */
[----:B------:R-:W-:Y:S02]  /*3b90*/  LEA R30, R36, UR5, 0x5 ;  /* 0x00000005241e7c11 */ /* 0x000fe4000f8e28ff */
[----:B------:R-:W-:-:S04]  /*3ba0*/  LOP3.LUT R29, R29, 0x18, RZ, 0xc0, !PT ;  /* 0x000000181d1d7812 */ /* 0x000fc800078ec0ff */
[----:B------:R-:W-:Y:S02]  /*3bb0*/  IADD3 R31, R30, R29, RZ ;  /* 0x0000001d1e1f7210 */ /* 0x000fe40007ffe0ff */
[----:B------:R-:W-:-:S03]  /*3bc0*/  LOP3.LUT R32, R29, 0x8, RZ, 0x3c, !PT ;  /* 0x000000081d207812 */ /* 0x000fc600078e3cff */
[----:B------:R0:W-:Y:S01]  /*3bd0*/  STS.64 [R31], R6 ;  /* 0x000000061f007388 */ /* 0x0001e20000000a00 */
[C---:B------:R-:W-:Y:S02]  /*3be0*/  IADD3 R32, R30.reuse, R32, RZ ;  /* 0x000000201e207210 */ /* 0x040fe40007ffe0ff */
[C---:B0-----:R-:W-:Y:S01]  /*3bf0*/  LOP3.LUT R31, R29.reuse, 0x10, RZ, 0x3c, !PT ;  /* 0x000000101d1f7812 */ /* 0x041fe200078e3cff */
[----:B------:R1:W5:Y:S01]  /*3c00*/  LDL.LU.64 R6, [R1+0xe0] ;  /* 0x0000e00001067983 */ /* 0x0003620000300a00 */
[----:B------:R-:W-:Y:S02]  /*3c10*/  LOP3.LUT R29, R29, 0x18, RZ, 0x3c, !PT ;  /* 0x000000181d1d7812 */ /* 0x000fe400078e3cff */
[C---:B------:R-:W-:Y:S01]  /*3c20*/  IADD3 R31, R30.reuse, R31, RZ ;  /* 0x0000001f1e1f7210 */ /* 0x040fe20007ffe0ff */
[----:B------:R0:W-:Y:S01]  /*3c30*/  STS.64 [R32], R4 ;  /* 0x0000000420007388 */ /* 0x0001e20000000a00 */
[----:B------:R-:W-:Y:S02]  /*3c40*/  IADD3 R29, R30, R29, RZ ;  /* 0x0000001d1e1d7210 */ /* 0x000fe40007ffe0ff */
[----:B------:R-:W4:Y:S01]  /*3c50*/  S2R R30, SR_TID.X ;  /* 0x00000000001e7919 */ /* 0x000f220000002100 */
[----:B------:R1:W-:Y:S04]  /*3c60*/  STS.64 [R31], R2 ;  /* 0x000000021f007388 */ /* 0x0003e80000000a00 */
[----:B0-----:R0:W5:Y:S04]  /*3c70*/  LDL.LU.64 R4, [R1+0xd8] ;  /* 0x0000d80001047983 */ /* 0x0011680000300a00 */
[----:B-1----:R0:W5:Y:S01]  /*3c80*/  LDL.LU.64 R2, [R1+0xd0] ;  /* 0x0000d00001027983 */ /* 0x0021620000300a00 */
[----:B----4-:R-:W-:-:S04]  /*3c90*/  SHF.R.S32.HI R37, RZ, 0x1f, R30 ;  /* 0x0000001fff257819 */ /* 0x010fc8000001141e */
[----:B------:R-:W-:Y:S02]  /*3ca0*/  LEA.HI R37, R37, R30, RZ, 0x2 ;  /* 0x0000001e25257211 */ /* 0x000fe400078f10ff */
[----:B------:R-:W4:Y:S01]  /*3cb0*/  LDL R30, [R1+0x1c] ;  /* 0x00001c00011e7983 */ /* 0x000f220000100800 */
[----:B------:R-:W-:Y:S02]  /*3cc0*/  MOV R31, R60 ;  /* 0x0000003c001f7202 */ /* 0x000fe40000000f00 */
[----:B------:R-:W-:-:S04]  /*3cd0*/  SHF.R.S32.HI R37, RZ, 0x2, R37 ;  /* 0x00000002ff257819 */ /* 0x000fc80000011425 */
[----:B------:R-:W-:Y:S01]  /*3ce0*/  LEA R32, R37, UR5, 0x5 ;  /* 0x0000000525207c11 */ /* 0x000fe2000f8e28ff */
[----:B------:R-:W-:-:S04]  /*3cf0*/  USHF.R.U32.HI UR7, URZ, 0x1, UR6 ;  /* 0x000000013f077899 */ /* 0x000fc80008011606 */
[----:B------:R-:W-:-:S04]  /*3d00*/  USHF.L.U32 UR7, UR7, 0x4, URZ ;  /* 0x0000000407077899 */ /* 0x000fc8000800063f */
[----:B------:R-:W-:-:S04]  /*3d10*/  ULOP3.LUT UR7, UR7, 0xfffffff0, UR16, 0xe2, !UPT ;  /* 0xfffffff007077892 */ /* 0x000fc8000f8ee210 */
[----:B------:R-:W-:Y:S01]  /*3d20*/  UIMAD UR7, UR7, 0x780, UR14 ;  /* 0x00000780070778a4 */ /* 0x000fe2000f8e020e */
[----:B----4-:R2:W-:Y:S02]  /*3d30*/  STS.64 [R29], R30 ;  /* 0x0000001e1d007388 */ /* 0x0105e40000000a00 */
[-C--:B--2---:R-:W-:Y:S01]  /*3d40*/  LEA R30, R33, R32.reuse, 0x3 ;  /* 0x00000020211e7211 */ /* 0x084fe200078e18ff */
[----:B------:R-:W-:Y:S01]  /*3d50*/  BAR.SYNC.DEFER_BLOCKING 0x0 ;  /* 0x0000000000007b1d */ /* 0x000fe20000010000 */
[----:B---3--:R-:W-:-:S07]  /*3d60*/  LEA R32, R61, R32, 0x3 ;  /* 0x000000203d207211 */ /* 0x008fce00078e18ff */
[----:B------:R-:W1:Y:S01]  /*3d70*/  LDC.64 R60, c[0x0][0x260] ;  /* 0x00009800ff3c7b82 */ /* 0x000e620000000a00 */
[----:B------:R-:W2:Y:S04]  /*3d80*/  LDS.64 R30, [R30] ;  /* 0x000000001e1e7984 */ /* 0x000ea80000000a00 */
[----:B------:R-:W3:Y:S01]  /*3d90*/  LDS.64 R32, [R32+0x1e00] ;  /* 0x001e000020207984 */ /* 0x000ee20000000a00 */
[----:B------:R-:W-:-:S04]  /*3da0*/  IADD3 R29, R36, UR7, RZ ;  /* 0x00000007241d7c10 */ /* 0x000fc8000fffe0ff */
[----:B------:R-:W-:Y:S01]  /*3db0*/  SHF.L.U32 R29, R29, 0x1, RZ ;  /* 0x000000011d1d7819 */ /* 0x000fe200000006ff */
[----:B--2---:R-:W-:Y:S01]  /*3dc0*/  FADD.FTZ R31, RZ, R31 ;  /* 0x0000001fff1f7221 */ /* 0x004fe20000010000 */
[----:B------:R-:W-:-:S03]  /*3dd0*/  FADD.FTZ R30, RZ, R30 ;  /* 0x0000001eff1e7221 */ /* 0x000fc60000010000 */
[----:B---3--:R-:W-:Y:S01]  /*3de0*/  FADD.FTZ R33, R31, R33 ;  /* 0x000000211f217221 */ /* 0x008fe20000010000 */
[----:B------:R-:W-:Y:S01]  /*3df0*/  FADD.FTZ R32, R30, R32 ;  /* 0x000000201e207221 */ /* 0x000fe20000010000 */
[----:B-1----:R-:W-:-:S05]  /*3e00*/  IMAD.WIDE.U32 R30, R29, 0x4, R60 ;  /* 0x000000041d1e7825 */ /* 0x002fca00078e003c */
[----:B------:R1:W-:Y:S04]  /*3e10*/  STG.E.64 desc[UR12][R30.64+0x7000], R32 ;  /* 0x007000201e007986 */ /* 0x0003e8000c101b0c */
[----:B-1----:R-:W2:Y:S04]  /*3e20*/  LDL R33, [R1+0xb4] ;  /* 0x0000b40001217983 */ /* 0x002ea80000100800 */
[----:B------:R-:W3:Y:S04]  /*3e30*/  LDL R30, [R1+0xbc] ;  /* 0x0000bc00011e7983 */ /* 0x000ee80000100800 */
[----:B------:R-:W4:Y:S01]  /*3e40*/  LDL R31, [R1+0xb8] ;  /* 0x0000b800011f7983 */ /* 0x000f220000100800 */
        /* <DEDUP_REMOVED lines=12> */
.L_x_3514:
[----:B0-----:R-:W0:Y:S01]  /*3f10*/  S2R R37, SR_TID.X ;  /* 0x0000000000257919 */ /* 0x001e220000002100 */
[----:B------:R-:W-:Y:S01]  /*3f20*/  BSSY B0, `(.L_x_3515) ;  /* 0x0000117000007945 */ /* 0x000fe20003800000 */
[----:B------:R-:W-:-:S03]  /*3f30*/  CS2R R30, SRZ ;  /* 0x00000000001e7805 */ /* 0x000fc6000001ff00 */
[----:B------:R-:W-:Y:S05]  /*3f40*/  @P1 BRA `(.L_x_3516) ;  /* 0x0000001000501947 */ /* 0x000fea0003800000 */
[----:B------:R-:W-:Y:S01]  /*3f50*/  USHF.L.U32 UR5, UR10, 0x3, URZ ;  /* 0x000000030a057899 */ /* 0x000fe2000800063f */
[----:B------:R-:W-:Y:S01]  /*3f60*/  HFMA2.MMA R30, -RZ, RZ, 0, 7.152557373046875e-06 ;  /* 0x00000078ff1e7435 */ /* 0x000fe200000001ff */
[----:B0-----:R-:W-:Y:S02]  /*3f70*/  SHF.L.U32 R36, R37, 0x3, RZ ;  /* 0x0000000325247819 */ /* 0x001fe400000006ff */
        /* <DEDUP_REMOVED lines=273> */
.L_x_3516:
[----:B------:R-:W-:Y:S05]  /*5090*/  BSYNC B0 ;  /* 0x0000000000007941 */ /* 0x000fea0003800000 */
.L_x_3515:
        /* <DEDUP_REMOVED lines=19> */
.L_x_3518:
[----:B------:R-:W-:Y:S05]  /*51d0*/  BSYNC B0 ;  /* 0x0000000000007941 */ /* 0x000fea0003800000 */
.L_x_3517:
        /* <DEDUP_REMOVED lines=17> */
.L_x_3521:
[----:B------:R-:W2:Y:S04]  /*52f0*/  LD.E.STRONG.GPU R32, desc[UR12][R30.64] ;  /* 0x0000000c1e207980 */ /* 0x000ea8000c10f900 */
[----:B--2---:R-:W-:Y:S01]  /*5300*/  CCTL.IVALL ;  /* 0x00000000ff00798f */ /* 0x004fe20002000000 */
[----:B------:R-:W-:Y:S05]  /*5310*/  YIELD ;  /* 0x0000000000007946 */ /* 0x000fea0003800000 */
[----:B-----5:R-:W-:-:S04]  /*5320*/  LOP3.LUT R32, R32, R29, RZ, 0x3c, !PT ;  /* 0x0000001d20207212 */ /* 0x020fc800078e3cff */
[----:B------:R-:W-:-:S13]  /*5330*/  ISETP.GT.AND P1, PT, R32, -0x1, PT ;  /* 0xffffffff2000780c */ /* 0x000fda0003f24270 */
[----:B------:R-:W-:Y:S05]  /*5340*/  @P1 BRA `(.L_x_3521) ;  /* 0xfffffffc00e81947 */ /* 0x000fea000383ffff */
.L_x_3520:
[----:B------:R-:W-:Y:S05]  /*5350*/  WARPSYNC.ALL ;  /* 0x0000000000007948 */ /* 0x000fea0003800000 */
[----:B------:R-:W-:Y:S06]  /*5360*/  BAR.SYNC.DEFER_BLOCKING 0x0 ;  /* 0x0000000000007b1d */ /* 0x000fec0000010000 */
[----:B------:R-:W-:Y:S05]  /*5370*/  BRA `(.L_x_3522) ;  /* 0x0000000000687947 */ /* 0x000fea0003800000 */
.L_x_3519:
        /* <DEDUP_REMOVED lines=18> */
.L_x_3524:
[----:B------:R-:W2:Y:S04]  /*54a0*/  LD.E.STRONG.GPU R32, desc[UR12][R30.64] ;  /* 0x0000000c1e207980 */ /* 0x000ea8000c10f900 */
[----:B--2---:R-:W-:Y:S01]  /*54b0*/  CCTL.IVALL ;  /* 0x00000000ff00798f */ /* 0x004fe20002000000 */
[----:B------:R-:W-:Y:S05]  /*54c0*/  YIELD ;  /* 0x0000000000007946 */ /* 0x000fea0003800000 */
[----:B-----5:R-:W-:-:S04]  /*54d0*/  LOP3.LUT R32, R32, R29, RZ, 0x3c, !PT ;  /* 0x0000001d20207212 */ /* 0x020fc800078e3cff */
[----:B------:R-:W-:-:S13]  /*54e0*/  ISETP.GT.AND P1, PT, R32, -0x1, PT ;  /* 0xffffffff2000780c */ /* 0x000fda0003f24270 */
[----:B------:R-:W-:Y:S05]  /*54f0*/  @P1 BRA `(.L_x_3524) ;  /* 0xfffffffc00e81947 */ /* 0x000fea000383ffff */
.L_x_3523:
[----:B------:R-:W-:Y:S05]  /*5500*/  WARPSYNC.ALL ;  /* 0x0000000000007948 */ /* 0x000fea0003800000 */
[----:B------:R-:W-:Y:S06]  /*5510*/  BAR.SYNC.DEFER_BLOCKING 0x0 ;  /* 0x0000000000007b1d */ /* 0x000fec0000010000 */
.L_x_3522:
[----:B0-----:R-:W0:Y:S01]  /*5520*/  S2R R33, SR_TID.X ;  /* 0x0000000000217919 */ /* 0x001e220000002100 */
[----:B------:R-:W-:Y:S01]  /*5530*/  MOV R30, UR4 ;  /* 0x00000004001e7c02 */ /* 0x000fe20008000f00 */
[----:B------:R-:W2:Y:S01]  /*5540*/  LDL.LU R32, [R1+0xb0] ;  /* 0x0000b00001207983 */ /* 0x000ea20000300800 */
[----:B------:R-:W1:Y:S01]  /*5550*/  S2UR UR7, SR_CgaCtaId ;  /* 0x00000000000779c3 */ /* 0x000e620000008800 */
[----:B------:R-:W-:Y:S01]  /*5560*/  UMOV UR5, 0x400 ;  /* 0x0000040000057882 */ /* 0x000fe20000000000 */
[----:B------:R-:W-:Y:S01]  /*5570*/  ULDC.64 UR18, c[0x0][0x210] ;  /* 0x0000840000127ab9 */ /* 0x000fe20000000a00 */
[----:B------:R-:W-:Y:S04]  /*5580*/  STL [R1+0xe4], R51 ;  /* 0x0000e43301007387 */ /* 0x000fe80000100800 */
[----:B------:R-:W-:Y:S04]  /*5590*/  STL [R1+0xe0], R50 ;  /* 0x0000e03201007387 */ /* 0x000fe80000100800 */
[----:B------:R-:W-:Y:S04]  /*55a0*/  STL [R1+0xdc], R48 ;  /* 0x0000dc3001007387 */ /* 0x000fe80000100800 */
[----:B-----5:R-:W-:Y:S04]  /*55b0*/  STL [R1+0xd8], R3 ;  /* 0x0000d80301007387 */ /* 0x020fe80000100800 */
[----:B------:R-:W-:Y:S04]  /*55c0*/  STL [R1+0xd4], R47 ;  /* 0x0000d42f01007387 */ /* 0x000fe80000100800 */
[----:B------:R-:W-:Y:S01]  /*55d0*/  STL [R1+0xd0], R46 ;  /* 0x0000d02e01007387 */ /* 0x000fe20000100800 */
[----:B0-----:R-:W-:-:S03]  /*55e0*/  ISETP.GT.U32.AND P1, PT, R33, 0x7f, PT ;  /* 0x0000007f2100780c */ /* 0x001fc60003f24070 */
[----:B------:R0:W-:Y:S04]  /*55f0*/  STL [R1+0xc8], R2 ;  /* 0x0000c80201007387 */ /* 0x0001e80000100800 */
[----:B0-----:R-:W3:Y:S06]  /*5600*/  LDL.LU R2, [R1+0x68] ;  /* 0x0000680001027983 */ /* 0x001eec0000300800 */
[----:B------:R-:W0:Y:S01]  /*5610*/  @!P1 LDC R29, c[0x0][0x10] ;  /* 0x00000400ff1d9b82 */ /* 0x000e220000000800 */
[----:B------:R-:W4:Y:S01]  /*5620*/  LDL.LU R36, [R1+0x64] ;  /* 0x0000640001247983 */ /* 0x000f220000300800 */
[----:B0-----:R-:W-:Y:S01]  /*5630*/  @!P1 IMAD R29, R29, R30, UR6 ;  /* 0x000000061d1d9e24 */ /* 0x001fe2000f8e021e */
[----:B------:R-:W-:-:S04]  /*5640*/  @!P1 LOP3.LUT R30, R33, 0x7ffffff0, RZ, 0xc0, !PT ;  /* 0x7ffffff0211e9812 */ /* 0x000fc800078ec0ff */
[----:B------:R-:W-:Y:S02]  /*5650*/  @!P1 LEA R29, R29, R30, 0x7 ;  /* 0x0000001e1d1d9211 */ /* 0x000fe400078e38ff */
[----:B------:R-:W-:-:S04]  /*5660*/  @!P1 LOP3.LUT R30, R33, 0xf, RZ, 0xc0, !PT ;  /* 0x0000000f211e9812 */ /* 0x000fc800078ec0ff */
[----:B------:R-:W-:Y:S02]  /*5670*/  @!P1 IADD3 R29, R29, R30, RZ ;  /* 0x0000001e1d1d9210 */ /* 0x000fe40007ffe0ff */
[----:B------:R-:W0:Y:S02]  /*5680*/  @!P1 LDC.64 R30, c[0x0][0x260] ;  /* 0x00009800ff1e9b82 */ /* 0x000e240000000a00 */
[----:B------:R-:W-:-:S05]  /*5690*/  @!P1 SHF.L.U32 R29, R29, 0x1, RZ ;  /* 0x000000011d1d9819 */ /* 0x000fca00000006ff */
[----:B0-----:R-:W-:-:S06]  /*56a0*/  @!P1 IMAD.WIDE.U32 R30, R29, 0x4, R30 ;  /* 0x000000041d1e9825 */ /* 0x001fcc00078e001e */
[----:B------:R-:W2:Y:S01]  /*56b0*/  @!P1 LDG.E.64 R30, desc[UR12][R30.64] ;  /* 0x0000000c1e1e9981 */ /* 0x000ea2000c1e1b00 */
[----:B------:R-:W-:Y:S01]  /*56c0*/  HFMA2.MMA R29, -RZ, RZ, 0, 0 ;  /* 0x00000000ff1d7435 */ /* 0x000fe200000001ff */
[----:B------:R-:W-:-:S04]  /*56d0*/  UIADD3 UR5, UR5, 0x5280, URZ ;  /* 0x0000528005057890 */ /* 0x000fc8000fffe03f */
[----:B-1----:R-:W-:Y:S02]  /*56e0*/  ULEA UR5, UR7, UR5, 0x18 ;  /* 0x0000000507057291 */ /* 0x002fe4000f8ec03f */
[----:B------:R-:W-:-:S04]  /*56f0*/  USHF.L.U32 UR7, UR10, 0x3, URZ ;  /* 0x000000030a077899 */ /* 0x000fc8000800063f */
        /* <DEDUP_REMOVED lines=33> */
[----:B------:R-:W2:Y:S04]  /*5910*/  LDL.LU R3, [R1+0x50] ;  /* 0x0000500001037983 */ /* 0x000ea80000300800 */
[----:B------:R-:W0:Y:S04]  /*5920*/  LDS.64 R32, [R29] ;  /* 0x000000001d207984 */ /* 0x000e280000000a00 */
[----:B------:R-:W2:Y:S04]  /*5930*/  LDL.LU R47, [R1+0x4c] ;  /* 0x00004c00012f7983 */ /* 0x000ea80000300800 */
[----:B------:R-:W2:Y:S01]  /*5940*/  LDL.LU R46, [R1+0x48] ;  /* 0x00004800012e7983 */ /* 0x000ea20000300800 */
[----:B0-----:R-:W-:-:S04]  /*5950*/  FFMA.FTZ R7, R0, R7, -R32 ;  /* 0x0000000700077223 */ /* 0x001fc80000010820 */
[----:B---3--:R-:W-:Y:S02]  /*5960*/  FFMA.FTZ R7, R2, -R33, R7 ;  /* 0x8000002102077223 */ /* 0x008fe40000010007 */
[----:B------:R-:W3:Y:S04]  /*5970*/  LDL.LU R2, [R1+0x44] ;  /* 0x0000440001027983 */ /* 0x000ee80000300800 */
[----:B------:R-:W3:Y:S04]  /*5980*/  LDL.LU R30, [R1+0x30] ;  /* 0x00003000011e7983 */ /* 0x000ee80000300800 */
[----:B------:R-:W3:Y:S01]  /*5990*/  LDL.LU R29, [R1+0x2c] ;  /* 0x00002c00011d7983 */ /* 0x000ee20000300800 */
[--C-:B------:R-:W-:Y:S01]  /*59a0*/  FFMA.FTZ R45, R4, R45, -R32.reuse ;  /* 0x0000002d042d7223 */ /* 0x100fe20000010820 */
[----:B------:R-:W-:-:S02]  /*59b0*/  FFMA.FTZ R42, R0, R42, -R32 ;  /* 0x0000002a002a7223 */ /* 0x000fc40000010820 */
[----:B------:R-:W3:Y:S01]  /*59c0*/  LDL.LU R61, [R1+0x18] ;  /* 0x00001800013d7983 */ /* 0x000ee20000300800 */
[C-C-:B------:R-:W-:Y:S01]  /*59d0*/  FFMA.FTZ R38, R0.reuse, R38, -R32.reuse ;  /* 0x0000002600267223 */ /* 0x140fe20000010820 */
[C-C-:B------:R-:W-:Y:S01]  /*59e0*/  FFMA.FTZ R9, R0.reuse, R9, -R32.reuse ;  /* 0x0000000900097223 */ /* 0x140fe20000010820 */
[C-C-:B------:R-:W-:Y:S01]  /*59f0*/  FFMA.FTZ R13, R0.reuse, R13, -R32.reuse ;  /* 0x0000000d000d7223 */ /* 0x140fe20000010820 */
[----:B------:R-:W3:Y:S01]  /*5a00*/  LDL.LU R60, [R1+0x14] ;  /* 0x00001400013c7983 */ /* 0x000ee20000300800 */
        /* <DEDUP_REMOVED lines=22> */
[----:B----4-:R-:W-:Y:S01]  /*5b70*/  FFMA.FTZ R45, R36, -R33, R45 ;  /* 0x80000021242d7223 */ /* 0x010fe2000001002d */
[----:B------:R-:W4:Y:S01]  /*5b80*/  LDL.LU R37, [R1+0xc] ;  /* 0x00000c0001257983 */ /* 0x000f220000300800 */
[--C-:B------:R-:W-:Y:S01]  /*5b90*/  FFMA.FTZ R0, R0, R25, -R32.reuse ;  /* 0x0000001900007223 */ /* 0x100fe20000010820 */
[--C-:B------:R-:W-:Y:S01]  /*5ba0*/  FFMA.FTZ R4, R4, R26, -R32.reuse ;  /* 0x0000001a04047223 */ /* 0x100fe20000010820 */
[--C-:B------:R-:W-:Y:S01]  /*5bb0*/  FFMA.FTZ R5, R5, R27, -R32.reuse ;  /* 0x0000001b05057223 */ /* 0x100fe20000010820 */
[----:B------:R-:W-:Y:S01]  /*5bc0*/  FFMA.FTZ R6, R6, R28, -R32 ;  /* 0x0000001c06067223 */ /* 0x000fe20000010820 */
[----:B------:R-:W4:Y:S04]  /*5bd0*/  LDL.LU R36, [R1+0x8] ;  /* 0x0000080001247983 */ /* 0x000f280000300800 */
[----:B------:R-:W4:Y:S01]  /*5be0*/  LDL.LU R32, [R1+0x4] ;  /* 0x0000040001207983 */ /* 0x000f220000300800 */
[----:B--2---:R-:W-:-:S03]  /*5bf0*/  FFMA.FTZ R44, R31, -R33, R44 ;  /* 0x800000211f2c7223 */ /* 0x004fc6000001002c */
[----:B------:R-:W2:Y:S01]  /*5c00*/  LDL.LU R31, [R1] ;  /* 0x00000000011f7983 */ /* 0x000ea20000300800 */
[----:B------:R-:W-:-:S03]  /*5c10*/  FFMA.FTZ R43, R51, -R33, R43 ;  /* 0x80000021332b7223 */ /* 0x000fc6000001002b */
[----:B------:R-:W2:Y:S01]  /*5c20*/  LDL.LU R51, [R1+0xe4] ;  /* 0x0000e40001337983 */ /* 0x000ea20000300800 */
        /* <DEDUP_REMOVED lines=10> */
[----:B---3--:R-:W-:-:S03]  /*5cd0*/  FFMA.FTZ R35, R2, -R33, R35 ;  /* 0x8000002102237223 */ /* 0x008fc60000010023 */
[----:B------:R3:W5:Y:S01]  /*5ce0*/  LDL.LU R2, [R1+0xc8] ;  /* 0x0000c80001027983 */ /* 0x0007620000300800 */
[----:B------:R-:W-:-:S03]  /*5cf0*/  FFMA.FTZ R34, R30, -R33, R34 ;  /* 0x800000211e227223 */ /* 0x000fc60000010022 */
[----:B------:R-:W3:Y:S01]  /*5d00*/  LDL.LU R30, [R1+0x80] ;  /* 0x00008000011e7983 */ /* 0x000ee20000300800 */
[----:B------:R-:W-:-:S03]  /*5d10*/  FFMA.FTZ R8, R29, -R33, R8 ;  /* 0x800000211d087223 */ /* 0x000fc60000010008 */
[----:B------:R-:W3:Y:S01]  /*5d20*/  LDL.LU R29, [R1+0xa8] ;  /* 0x0000a800011d7983 */ /* 0x000ee20000300800 */
[----:B----4-:R-:W-:-:S03]  /*5d30*/  FFMA.FTZ R13, R32, -R33, R13 ;  /* 0x80000021200d7223 */ /* 0x010fc6000001000d */
        /* <DEDUP_REMOVED lines=15> */
[----:B------:R-:W2:Y:S01]  /*5e30*/  LDL.LU R31, [R1+0xa4] ;  /* 0x0000a400011f7983 */ /* 0x000ea20000300800 */
[-C--:B------:R-:W-:Y:S01]  /*5e40*/  FFMA.FTZ R48, R48, -R33.reuse, R4 ;  /* 0x8000002130307223 */ /* 0x080fe20000010004 */
[-C--:B------:R-:W-:Y:S01]  /*5e50*/  FFMA.FTZ R24, R51, -R33.reuse, R24 ;  /* 0x8000002133187223 */ /* 0x080fe20000010018 */
[-C--:B------:R-:W-:Y:S01]  /*5e60*/  FFMA.FTZ R0, R50, -R33.reuse, R0 ;  /* 0x8000002132007223 */ /* 0x080fe20000010000 */
[----:B------:R-:W-:Y:S01]  /*5e70*/  FFMA.FTZ R47, R47, -R33, R5 ;  /* 0x800000212f2f7223 */ /* 0x000fe20000010005 */
[C---:B------:R-:W-:Y:S01]  /*5e80*/  FMUL.FTZ R7, R3.reuse, R7 ;  /* 0x0000000703077220 */ /* 0x040fe20000410000 */
[----:B------:R-:W-:Y:S01]  /*5e90*/  FFMA.FTZ R6, R46, -R33, R6 ;  /* 0x800000212e067223 */ /* 0x000fe20000010006 */
        /* <DEDUP_REMOVED lines=29> */
[----:B---3--:R-:W-:-:S02]  /*6070*/  IADD3 R4, P1, R30, UR18, RZ ;  /* 0x000000121e047c10 */ /* 0x008fc4000ff3e0ff */
[----:B------:R-:W3:Y:S02]  /*6080*/  LDL.LU R30, [R1+0x98] ;  /* 0x00009800011e7983 */ /* 0x000ee40000300800 */
[----:B------:R-:W-:Y:S02]  /*6090*/  IADD3.X R5, R29, UR19, RZ, P1, !PT ;  /* 0x000000131d057c10 */ /* 0x000fe40008ffe4ff */
[----:B------:R-:W3:Y:S01]  /*60a0*/  LDL.LU R29, [R1+0x9c] ;  /* 0x00009c00011d7983 */ /* 0x000ee20000300800 */
[C---:B------:R-:W-:Y:S01]  /*60b0*/  FMUL.FTZ R47, R3.reuse, R47 ;  /* 0x0000002f032f7220 */ /* 0x040fe20000410000 */
[----:B------:R-:W-:Y:S02]  /*60c0*/  FMUL.FTZ R3, R3, R6 ;  /* 0x0000000603037220 */ /* 0x000fe40000410000 */
[----:B------:R-:W3:Y:S01]  /*60d0*/  LDL.LU R33, [R1+0x94] ;  /* 0x0000940001217983 */ /* 0x000ee20000300800 */
[----:B----4-:R-:W-:-:S03]  /*60e0*/  IADD3 R6, P1, R32, UR18, RZ ;  /* 0x0000001220067c10 */ /* 0x010fc6000ff3e0ff */
[----:B------:R-:W4:Y:S01]  /*60f0*/  LDL.LU R32, [R1+0xac] ;  /* 0x0000ac0001207983 */ /* 0x000f220000300800 */
[----:B------:R-:W-:Y:S02]  /*6100*/  F2FP.F16.F32.PACK_AB R7, R45, R7 ;  /* 0x000000072d07723e */ /* 0x000fe400000000ff */
[----:B------:R-:W-:Y:S02]  /*6110*/  F2FP.F16.F32.PACK_AB R43, R43, R44 ;  /* 0x0000002c2b2b723e */ /* 0x000fe400000000ff */
[----:B------:R-:W-:Y:S02]  /*6120*/  PRMT R25, R7, 0x7632, R25 ;  /* 0x0000763207197816 */ /* 0x000fe40000000019 */
[----:B------:R-:W-:Y:S01]  /*6130*/  PRMT R26, R43, 0x7632, R26 ;  /* 0x000076322b1a7816 */ /* 0x000fe2000000001a */
[----:B------:R-:W-:Y:S01]  /*6140*/  STG.E.U16 desc[UR12][R4.64], R7 ;  /* 0x0000000704007986 */ /* 0x000fe2000c10150c */
[----:B------:R-:W-:-:S03]  /*6150*/  F2FP.F16.F32.PACK_AB R41, R41, R42 ;  /* 0x0000002a2929723e */ /* 0x000fc600000000ff */
[----:B------:R0:W-:Y:S01]  /*6160*/  STG.E.U16 desc[UR12][R4.64+0x2], R25 ;  /* 0x0000021904007986 */ /* 0x0001e2000c10150c */
[----:B------:R-:W-:-:S03]  /*6170*/  F2FP.F16.F32.PACK_AB R39, R39, R40 ;  /* 0x000000282727723e */ /* 0x000fc600000000ff */
[----:B------:R-:W-:Y:S04]  /*6180*/  STG.E.U16 desc[UR12][R4.64+0x4], R43 ;  /* 0x0000042b04007986 */ /* 0x000fe8000c10150c */
[----:B------:R3:W-:Y:S01]  /*6190*/  STG.E.U16 desc[UR12][R4.64+0x6], R26 ;  /* 0x0000061a04007986 */ /* 0x0007e2000c10150c */
[----:B------:R-:W-:Y:S02]  /*61a0*/  PRMT R27, R41, 0x7632, R27 ;  /* 0x00007632291b7816 */ /* 0x000fe4000000001b */
[----:B0-----:R-:W-:Y:S02]  /*61b0*/  PRMT R25, R39, 0x7632, R25 ;  /* 0x0000763227197816 */ /* 0x001fe40000000019 */
[----:B------:R-:W-:Y:S02]  /*61c0*/  F2FP.F16.F32.PACK_AB R35, R35, R38 ;  /* 0x000000262323723e */ /* 0x000fe400000000ff */
[----:B------:R-:W-:-:S02]  /*61d0*/  F2FP.F16.F32.PACK_AB R8, R8, R34 ;  /* 0x000000220808723e */ /* 0x000fc400000000ff */
[----:B------:R-:W-:Y:S02]  /*61e0*/  F2FP.F16.F32.PACK_AB R9, R10, R9 ;  /* 0x000000090a09723e */ /* 0x000fe400000000ff */
[----:B------:R-:W-:Y:S02]  /*61f0*/  PRMT R28, R35, 0x7632, R28 ;  /* 0x00007632231c7816 */ /* 0x000fe4000000001c */
[----:B------:R-:W-:Y:S02]  /*6200*/  PRMT R10, R8, 0x7632, R10 ;  /* 0x00007632080a7816 */ /* 0x000fe4000000000a */
[----:B------:R-:W-:Y:S02]  /*6210*/  F2FP.F16.F32.PACK_AB R11, R12, R11 ;  /* 0x0000000b0c0b723e */ /* 0x000fe400000000ff */
[----:B------:R-:W-:Y:S02]  /*6220*/  PRMT R12, R9, 0x7632, R12 ;  /* 0x00007632090c7816 */ /* 0x000fe4000000000c */
[----:B------:R-:W-:-:S02]  /*6230*/  F2FP.F16.F32.PACK_AB R13, R14, R13 ;  /* 0x0000000d0e0d723e */ /* 0x000fc400000000ff */
[----:B--2---:R-:W-:Y:S02]  /*6240*/  IADD3.X R7, R31, UR19, RZ, P1, !PT ;  /* 0x000000131f077c10 */ /* 0x004fe40008ffe4ff */
[----:B------:R-:W2:Y:S04]  /*6250*/  LDL.LU R31, [R1+0x8c] ;  /* 0x00008c00011f7983 */ /* 0x000ea80000300800 */
[----:B------:R-:W-:Y:S04]  /*6260*/  STG.E.U16 desc[UR12][R6.64+0x2], R27 ;  /* 0x0000021b06007986 */ /* 0x000fe8000c10150c */
[----:B------:R-:W-:Y:S04]  /*6270*/  STG.E.U16 desc[UR12][R6.64], R41 ;  /* 0x0000002906007986 */ /* 0x000fe8000c10150c */
[----:B------:R-:W-:Y:S04]  /*6280*/  STG.E.U16 desc[UR12][R6.64+0x4], R39 ;  /* 0x0000042706007986 */ /* 0x000fe8000c10150c */
[----:B------:R0:W-:Y:S01]  /*6290*/  STG.E.U16 desc[UR12][R6.64+0x6], R25 ;  /* 0x0000061906007986 */ /* 0x0001e2000c10150c */
[----:B---3--:R-:W-:-:S03]  /*62a0*/  IADD3 R4, P1, R30, UR18, RZ ;  /* 0x000000121e047c10 */ /* 0x008fc6000ff3e0ff */
[----:B------:R-:W3:Y:S01]  /*62b0*/  LDL.LU R30, [R1+0x90] ;  /* 0x00009000011e7983 */ /* 0x000ee20000300800 */
[----:B------:R-:W-:-:S03]  /*62c0*/  IADD3.X R5, R29, UR19, RZ, P1, !PT ;  /* 0x000000131d057c10 */ /* 0x000fc60008ffe4ff */
[----:B------:R-:W3:Y:S01]  /*62d0*/  LDL.LU R29, [R1+0x84] ;  /* 0x00008400011d7983 */ /* 0x000ee20000300800 */
[----:B0-----:R-:W-:-:S03]  /*62e0*/  IADD3 R6, P1, R33, UR18, RZ ;  /* 0x0000001221067c10 */ /* 0x001fc6000ff3e0ff */
[----:B------:R-:W3:Y:S04]  /*62f0*/  LDL.LU R27, [R1+0x88] ;  /* 0x00008800011b7983 */ /* 0x000ee80000300800 */
[----:B------:R-:W3:Y:S04]  /*6300*/  LDL.LU R26, [R1+0x7c] ;  /* 0x00007c00011a7983 */ /* 0x000ee80000300800 */
[----:B------:R-:W3:Y:S04]  /*6310*/  LDL.LU R25, [R1+0x78] ;  /* 0x0000780001197983 */ /* 0x000ee80000300800 */
[----:B------:R-:W3:Y:S04]  /*6320*/  LDL.LU R14, [R1+0x6c] ;  /* 0x00006c00010e7983 */ /* 0x000ee80000300800 */
[----:B------:R-:W-:Y:S04]  /*6330*/  STG.E.U16 desc[UR12][R4.64], R35 ;  /* 0x0000002304007986 */ /* 0x000fe8000c10150c */
[----:B------:R-:W-:Y:S04]  /*6340*/  STG.E.U16 desc[UR12][R4.64+0x2], R28 ;  /* 0x0000021c04007986 */ /* 0x000fe8000c10150c */
[----:B------:R-:W-:Y:S04]  /*6350*/  STG.E.U16 desc[UR12][R4.64+0x4], R8 ;  /* 0x0000040804007986 */ /* 0x000fe8000c10150c */
[----:B------:R-:W-:Y:S01]  /*6360*/  STG.E.U16 desc[UR12][R4.64+0x6], R10 ;  /* 0x0000060a04007986 */ /* 0x000fe2000c10150c */
[----:B----4-:R-:W-:-:S05]  /*6370*/  IADD3.X R7, R32, UR19, RZ, P1, !PT ;  /* 0x0000001320077c10 */ /* 0x010fca0008ffe4ff */
[----:B------:R0:W-:Y:S04]  /*6380*/  STG.E.U16 desc[UR12][R6.64+0x2], R12 ;  /* 0x0000020c06007986 */ /* 0x0001e8000c10150c */
[----:B0-----:R-:W4:Y:S01]  /*6390*/  LDL.LU R12, [R1+0x70] ;  /* 0x00007000010c7983 */ /* 0x001f220000300800 */
[----:B------:R-:W-:Y:S02]  /*63a0*/  PRMT R8, R11, 0x7632, R8 ;  /* 0x000076320b087816 */ /* 0x000fe40000000008 */
[----:B------:R-:W-:Y:S01]  /*63b0*/  F2FP.F16.F32.PACK_AB R15, R16, R15 ;  /* 0x0000000f100f723e */ /* 0x000fe200000000ff */
[----:B------:R0:W-:Y:S01]  /*63c0*/  STG.E.U16 desc[UR12][R6.64], R9 ;  /* 0x0000000906007986 */ /* 0x0001e2000c10150c */
[----:B------:R-:W-:Y:S02]  /*63d0*/  PRMT R10, R13, 0x7632, R10 ;  /* 0x000076320d0a7816 */ /* 0x000fe4000000000a */
[----:B------:R-:W-:Y:S01]  /*63e0*/  F2FP.F16.F32.PACK_AB R17, R18, R17 ;  /* 0x000000111211723e */ /* 0x000fe200000000ff */
[----:B------:R1:W-:Y:S01]  /*63f0*/  STG.E.U16 desc[UR12][R6.64+0x4], R11 ;  /* 0x0000040b06007986 */ /* 0x0003e2000c10150c */
[----:B------:R-:W-:-:S03]  /*6400*/  F2FP.F16.F32.PACK_AB R19, R20, R19 ;  /* 0x000000131413723e */ /* 0x000fc600000000ff */
[----:B------:R3:W-:Y:S01]  /*6410*/  STG.E.U16 desc[UR12][R6.64+0x6], R8 ;  /* 0x0000060806007986 */ /* 0x0007e2000c10150c */
[----:B0-----:R-:W-:Y:S02]  /*6420*/  PRMT R9, R15, 0x7632, R9 ;  /* 0x000076320f097816 */ /* 0x001fe40000000009 */
[----:B------:R-:W-:Y:S02]  /*6430*/  F2FP.F16.F32.PACK_AB R21, R22, R21 ;  /* 0x000000151615723e */ /* 0x000fe400000000ff */
[----:B-1----:R-:W-:Y:S02]  /*6440*/  PRMT R11, R17, 0x7632, R11 ;  /* 0x00007632110b7816 */ /* 0x002fe4000000000b */
[----:B------:R-:W-:Y:S02]  /*6450*/  F2FP.F16.F32.PACK_AB R23, R24, R23 ;  /* 0x000000171817723e */ /* 0x000fe400000000ff */
[----:B------:R-:W-:Y:S02]  /*6460*/  F2FP.F16.F32.PACK_AB R0, R48, R0 ;  /* 0x000000003000723e */ /* 0x000fe400000000ff */
[----:B------:R-:W-:Y:S01]  /*6470*/  F2FP.F16.F32.PACK_AB R3, R3, R47 ;  /* 0x0000002f0303723e */ /* 0x000fe200000000ff */
[----:B------:R-:W-:Y:S01]  /*6480*/  ULOP3.LUT UR4, UR4, 0x1, URZ, 0x3c, !UPT ;  /* 0x0000000104047892 */ /* 0x000fe2000f8e3c3f */
[----:B------:R-:W-:Y:S01]  /*6490*/  UMOV UR5, UR9 ;  /* 0x0000000900057c82 */ /* 0x000fe20008000000 */
[----:B------:R-:W-:Y:S01]  /*64a0*/  UMOV UR10, UR8 ;  /* 0x00000008000a7c82 */ /* 0x000fe20008000000 */
[----:B--2---:R-:W-:-:S04]  /*64b0*/  IADD3 R4, P1, R31, UR18, RZ ;  /* 0x000000121f047c10 */ /* 0x004fc8000ff3e0ff */
[----:B---3--:R-:W-:Y:S02]  /*64c0*/  IADD3.X R5, R30, UR19, RZ, P1, !PT ;  /* 0x000000131e057c10 */ /* 0x008fe40008ffe4ff */
[----:B------:R-:W-:-:S03]  /*64d0*/  IADD3 R6, P1, R29, UR18, RZ ;  /* 0x000000121d067c10 */ /* 0x000fc6000ff3e0ff */
[----:B------:R-:W-:Y:S01]  /*64e0*/  STG.E.U16 desc[UR12][R4.64], R13 ;  /* 0x0000000d04007986 */ /* 0x000fe2000c10150c */
[----:B------:R-:W-:-:S03]  /*64f0*/  IADD3.X R7, R27, UR19, RZ, P1, !PT ;  /* 0x000000131b077c10 */ /* 0x000fc60008ffe4ff */
[----:B------:R0:W-:Y:S04]  /*6500*/  STG.E.U16 desc[UR12][R4.64+0x2], R10 ;  /* 0x0000020a04007986 */ /* 0x0001e8000c10150c */
[----:B------:R-:W-:Y:S01]  /*6510*/  STG.E.U16 desc[UR12][R4.64+0x4], R15 ;  /* 0x0000040f04007986 */ /* 0x000fe2000c10150c */
[----:B------:R-:W-:-:S03]  /*6520*/  IADD3 R8, P1, R26, UR18, RZ ;  /* 0x000000121a087c10 */ /* 0x000fc6000ff3e0ff */
[----:B------:R1:W-:Y:S04]  /*6530*/  STG.E.U16 desc[UR12][R4.64+0x6], R9 ;  /* 0x0000060904007986 */ /* 0x0003e8000c10150c */
[----:B------:R-:W-:Y:S01]  /*6540*/  STG.E.U16 desc[UR12][R6.64], R17 ;  /* 0x0000001106007986 */ /* 0x000fe2000c10150c */
[----:B0-----:R-:W-:Y:S02]  /*6550*/  PRMT R10, R23, 0x7632, R10 ;  /* 0x00007632170a7816 */ /* 0x001fe4000000000a */
[----:B-1----:R-:W-:Y:S01]  /*6560*/  PRMT R5, R19, 0x7632, R5 ;  /* 0x0000763213057816 */ /* 0x002fe20000000005 */
[----:B------:R-:W-:Y:S01]  /*6570*/  STG.E.U16 desc[UR12][R6.64+0x2], R11 ;  /* 0x0000020b06007986 */ /* 0x000fe2000c10150c */
[----:B------:R-:W-:-:S03]  /*6580*/  IADD3.X R9, R25, UR19, RZ, P1, !PT ;  /* 0x0000001319097c10 */ /* 0x000fc60008ffe4ff */
[----:B------:R-:W-:Y:S01]  /*6590*/  STG.E.U16 desc[UR12][R6.64+0x4], R19 ;  /* 0x0000041306007986 */ /* 0x000fe2000c10150c */
[----:B------:R-:W-:-:S03]  /*65a0*/  IADD3 R4, P1, R14, UR18, RZ ;  /* 0x000000120e047c10 */ /* 0x000fc6000ff3e0ff */
[----:B------:R0:W-:Y:S04]  /*65b0*/  STG.E.U16 desc[UR12][R6.64+0x6], R5 ;  /* 0x0000060506007986 */ /* 0x0001e8000c10150c */
[----:B------:R-:W-:Y:S01]  /*65c0*/  STG.E.U16 desc[UR12][R8.64], R21 ;  /* 0x0000001508007986 */ /* 0x000fe2000c10150c */
[----:B0-----:R-:W-:-:S03]  /*65d0*/  PRMT R7, R21, 0x7632, R7 ;  /* 0x0000763215077816 */ /* 0x001fc60000000007 */
[----:B------:R-:W-:Y:S01]  /*65e0*/  STG.E.U16 desc[UR12][R8.64+0x4], R23 ;  /* 0x0000041708007986 */ /* 0x000fe2000c10150c */
[----:B------:R-:W-:-:S03]  /*65f0*/  PRMT R6, R0, 0x7632, R6 ;  /* 0x0000763200067816 */ /* 0x000fc60000000006 */
[----:B------:R-:W-:Y:S04]  /*6600*/  STG.E.U16 desc[UR12][R8.64+0x2], R7 ;  /* 0x0000020708007986 */ /* 0x000fe8000c10150c */
[----:B------:R0:W-:Y:S01]  /*6610*/  STG.E.U16 desc[UR12][R8.64+0x6], R10 ;  /* 0x0000060a08007986 */ /* 0x0001e2000c10150c */
[----:B----4-:R-:W-:-:S05]  /*6620*/  IADD3.X R5, R12, UR19, RZ, P1, !PT ;  /* 0x000000130c057c10 */ /* 0x010fca0008ffe4ff */
[----:B------:R2:W-:Y:S01]  /*6630*/  STG.E.U16 desc[UR12][R4.64], R0 ;  /* 0x0000000004007986 */ /* 0x0005e2000c10150c */
[----:B0-----:R-:W-:-:S03]  /*6640*/  PRMT R9, R3, 0x7632, R9 ;  /* 0x0000763203097816 */ /* 0x001fc60000000009 */
[----:B------:R2:W-:Y:S04]  /*6650*/  STG.E.U16 desc[UR12][R4.64+0x2], R6 ;  /* 0x0000020604007986 */ /* 0x0005e8000c10150c */
[----:B------:R2:W-:Y:S04]  /*6660*/  STG.E.U16 desc[UR12][R4.64+0x4], R3 ;  /* 0x0000040304007986 */ /* 0x0005e8000c10150c */
[----:B------:R2:W-:Y:S01]  /*6670*/  STG.E.U16 desc[UR12][R4.64+0x6], R9 ;  /* 0x0000060904007986 */ /* 0x0005e2000c10150c */
[----:B------:R-:W-:Y:S05]  /*6680*/  @!P0 BRA `(.L_x_3525) ;  /* 0xffffff9c00b88947 */ /* 0x000fea000383ffff */
.L_x_3513:
        /* <DEDUP_REMOVED lines=14> */
[----:B0----5:R-:W-:Y:S02]  /*6770*/  LOP3.LUT R2, RZ, R8, RZ, 0x33, !PT ;  /* 0x00000008ff027212 */ /* 0x021fe400078e33ff */
        /* <DEDUP_REMOVED lines=65> */
.L_x_3542:
        /* <DEDUP_REMOVED lines=40> */
.L_x_3529:
[----:B------:R-:W-:Y:S05]  /*6e10*/  BSYNC B1 ;  /* 0x0000000000017941 */ /* 0x000fea0003800000 */
.L_x_3528:
        /* <DEDUP_REMOVED lines=18> */
.L_x_3532:
        /* <DEDUP_REMOVED lines=55> */
.L_x_3531:
[----:B------:R-:W-:Y:S05]  /*72b0*/  BSYNC B1 ;  /* 0x0000000000017941 */ /* 0x000fea0003800000 */
.L_x_3530:
        /* <DEDUP_REMOVED lines=35> */
.L_x_3534:
[----:B------:R-:W-:Y:S05]  /*74f0*/  BSYNC B1 ;  /* 0x0000000000017941 */ /* 0x000fea0003800000 */
.L_x_3533:
        /* <DEDUP_REMOVED lines=15> */
.L_x_3527:
[----:B------:R-:W-:Y:S05]  /*75f0*/  BSYNC B0 ;  /* 0x0000000000007941 */ /* 0x000fea0003800000 */
.L_x_3526:
        /* <DEDUP_REMOVED lines=38> */
.L_x_3551:
        /* <DEDUP_REMOVED lines=42> */
.L_x_3561:
        /* <DEDUP_REMOVED lines=36> */
.L_x_3571:
[----:B0-----:R-:W-:Y:S01]  /*7d40*/  FADD.FTZ R23, R22, R38 ;  /* 0x0000002616177221 */ /* 0x001fe20000010000 */
[----:B------:R-:W-:Y:S02]  /*7d50*/  @!P1 F2FP.F16.F32.PACK_AB R22, RZ, R28 ;  /* 0x0000001cff16923e */ /* 0x000fe400000000ff */
[----:B------:R-:W-:Y:S02]  /*7d60*/  MOV R31, R55 ;  /* 0x00000037001f7202 */ /* 0x000fe40000000f00 */
[----:B------:R-:W-:Y:S01]  /*7d70*/  @!P1 F2FP.F16.F32.PACK_AB R23, RZ, R23 ;  /* 0x00000017ff17923e */ /* 0x000fe200000000ff */
[----:B------:R4:W-:Y:S04]  /*7d80*/  @!P1 STG.E.U16 desc[UR12][R18.64+0x78], R22 ;  /* 0x0000781612009986 */ /* 0x0009e8000c10150c */
[----:B------:R4:W-:Y:S02]  /*7d90*/  @!P1 STG.E.U16 desc[UR12][R20.64+0x78], R23 ;  /* 0x0000781714009986 */ /* 0x0009e4000c10150c */
.L_x_3537:
[----:B------:R-:W-:Y:S05]  /*7da0*/  BSYNC B0 ;  /* 0x0000000000007941 */ /* 0x000fea0003800000 */
.L_x_3536:
        /* <DEDUP_REMOVED lines=150> */
.L_x_3605:
[----:B--2---:R-:W-:Y:S01]  /*8710*/  FADD.FTZ R23, R42, R38 ;  /* 0x000000262a177221 */ /* 0x004fe20000010000 */
[----:B------:R-:W-:-:S04]  /*8720*/  @!P0 F2FP.F16.F32.PACK_AB R22, RZ, R22 ;  /* 0x00000016ff16823e */ /* 0x000fc800000000ff */
[----:B------:R-:W-:Y:S01]  /*8730*/  @!P0 F2FP.F16.F32.PACK_AB R23, RZ, R23 ;  /* 0x00000017ff17823e */ /* 0x000fe200000000ff */
[----:B------:R0:W-:Y:S04]  /*8740*/  @!P0 STG.E.U16 desc[UR12][R18.64+0xb4], R22 ;  /* 0x0000b41612008986 */ /* 0x0001e8000c10150c */
[----:B------:R0:W-:Y:S02]  /*8750*/  @!P0 STG.E.U16 desc[UR12][R20.64+0xb4], R23 ;  /* 0x0000b41714008986 */ /* 0x0001e4000c10150c */
.L_x_3535:
[----:B------:R-:W-:Y:S05]  /*8760*/  WARPSYNC.ALL ;  /* 0x0000000000007948 */ /* 0x000fea0003800000 */
[----:B------:R-:W-:Y:S01]  /*8770*/  IADD3 R8, R8, 0xe00, RZ ;  /* 0x00000e0008087810 */ /* 0x000fe20007ffe0ff */
[----:B------:R-:W-:Y:S03]  /*8780*/  BAR.SYNC.DEFER_BLOCKING 0x0 ;  /* 0x0000000000007b1d */ /* 0x000fe60000010000 */
[----:B------:R-:W-:-:S13]  /*8790*/  ISETP.GE.AND P0, PT, R8, UR9, PT ;  /* 0x0000000908007c0c */ /* 0x000fda000bf06270 */
[----:B------:R-:W-:Y:S05]  /*87a0*/  @!P0 BRA `(.L_x_3542) ;  /* 0xffffffe000f88947 */ /* 0x000fea000383ffff */
[----:B------:R-:W-:Y:S05]  /*87b0*/  EXIT ;  /* 0x000000000000794d */ /* 0x000fea0003800000 */
.L_x_3538:
[----:B------:R-:W-:Y:S01]  /*87c0*/  HFMA2.MMA R32, -RZ, RZ, 0, 4.76837158203125e-07 ;  /* 0x00000008ff207435 */ /* 0x000fe200000001ff */
[----:B--2---:R-:W-:Y:S02]  /*87d0*/  MOV R35, R18 ;  /* 0x0000001200237202 */ /* 0x004fe40000000f00 */
[----:B------:R-:W-:Y:S02]  /*87e0*/  MOV R33, 0x101f ;  /* 0x0000101f00217802 */ /* 0x000fe40000000f00 */
[----:B------:R-:W-:-:S07]  /*87f0*/  MOV R30, 0xffff ;  /* 0x0000ffff001e7802 */ /* 0x000fce0000000f00 */
[----:B01-3--:R-:W-:Y:S05]  /*8800*/  WARPSYNC.COLLECTIVE R30, `(.L_x_3543) ;  /* 0x000000001e087348 */ /* 0x00bfea0003c00000 */
[----:B------:R2:W4:Y:S02]  /*8810*/  SHFL.BFLY P2, R38, R35, R32, R33 ;  /* 0x0c00002023267389 */ /* 0x0005240000040021 */
[----:B01234-:R-:W-:Y:S01]  /*8820*/  ENDCOLLECTIVE ;  /* 0x000000000000791b */ /* 0x01ffe20003800000 */
.L_x_3543:
[----:B------:R-:W-:Y:S02]  /*8830*/  MOV R35, R19 ;  /* 0x0000001300237202 */ /* 0x000fe40000000f00 */
[----:B------:R-:W-:-:S07]  /*8840*/  MOV R21, R38 ;  /* 0x0000002600157202 */ /* 0x000fce0000000f00 */
[----:B------:R-:W-:Y:S05]  /*8850*/  WARPSYNC.COLLECTIVE R30, `(.L_x_3544) ;  /* 0x000000001e087348 */ /* 0x000fea0003c00000 */
[----:B------:R0:W1:Y:S02]  /*8860*/  SHFL.BFLY P2, R38, R35, R32, R33 ;  /* 0x0c00002023267389 */ /* 0x0000640000040021 */
[----:B01----:R-:W-:Y:S01]  /*8870*/  ENDCOLLECTIVE ;  /* 0x000000000000791b */ /* 0x003fe20003800000 */
.L_x_3544:
[----:B------:R-:W-:Y:S01]  /*8880*/  FADD.FTZ R21, R21, R18 ;  /* 0x0000001215157221 */ /* 0x000fe20000010000 */
[----:B------:R-:W-:-:S04]  /*8890*/  HFMA2.MMA R32, -RZ, RZ, 0, 2.384185791015625e-07 ;  /* 0x00000004ff207435 */ /* 0x000fc800000001ff */
[----:B------:R-:W-:Y:S02]  /*88a0*/  MOV R35, R21 ;  /* 0x0000001500237202 */ /* 0x000fe40000000f00 */
[----:B------:R-:W-:-:S07]  /*88b0*/  MOV R20, R38 ;  /* 0x0000002600147202 */ /* 0x000fce0000000f00 */
[----:B------:R-:W-:Y:S05]  /*88c0*/  WARPSYNC.COLLECTIVE R30, `(.L_x_3545) ;  /* 0x000000001e087348 */ /* 0x000fea0003c00000 */
[----:B------:R0:W1:Y:S02]  /*88d0*/  SHFL.BFLY P2, R38, R35, R32, R33 ;  /* 0x0c00002023267389 */ /* 0x0000640000040021 */
[----:B01----:R-:W-:Y:S01]  /*88e0*/  ENDCOLLECTIVE ;  /* 0x000000000000791b */ /* 0x003fe20003800000 */
.L_x_3545:
[----:B------:R-:W-:-:S05]  /*88f0*/  FADD.FTZ R20, R20, R19 ;  /* 0x0000001314147221 */ /* 0x000fca0000010000 */
[----:B------:R-:W-:Y:S02]  /*8900*/  MOV R35, R20 ;  /* 0x0000001400237202 */ /* 0x000fe40000000f00 */
[----:B------:R-:W-:-:S07]  /*8910*/  MOV R22, R38 ;  /* 0x0000002600167202 */ /* 0x000fce0000000f00 */
[----:B------:R-:W-:Y:S05]  /*8920*/  WARPSYNC.COLLECTIVE R30, `(.L_x_3546) ;  /* 0x000000001e087348 */ /* 0x000fea0003c00000 */
[----:B------:R0:W1:Y:S02]  /*8930*/  SHFL.BFLY P2, R38, R35, R32, R33 ;  /* 0x0c00002023267389 */ /* 0x0000640000040021 */
[----:B01----:R-:W-:Y:S01]  /*8940*/  ENDCOLLECTIVE ;  /* 0x000000000000791b */ /* 0x003fe20003800000 */
.L_x_3546:
[----:B------:R-:W-:Y:S01]  /*8950*/  FADD.FTZ R22, R21, R22 ;  /* 0x0000001615167221 */ /* 0x000fe20000010000 */
[----:B------:R-:W-:-:S04]  /*8960*/  HFMA2.MMA R32, -RZ, RZ, 0, 1.1920928955078125e-07 ;  /* 0x00000002ff207435 */ /* 0x000fc800000001ff */
[----:B------:R-:W-:Y:S02]  /*8970*/  MOV R35, R22 ;  /* 0x0000001600237202 */ /* 0x000fe40000000f00 */
[----:B------:R-:W-:-:S07]  /*8980*/  MOV R23, R38 ;  /* 0x0000002600177202 */ /* 0x000fce0000000f00 */
[----:B------:R-:W-:Y:S05]  /*8990*/  WARPSYNC.COLLECTIVE R30, `(.L_x_3547) ;  /* 0x000000001e087348 */ /* 0x000fea0003c00000 */
[----:B------:R0:W1:Y:S02]  /*89a0*/  SHFL.BFLY P2, R38, R35, R32, R33 ;  /* 0x0c00002023267389 */ /* 0x0000640000040021 */
[----:B01----:R-:W-:Y:S01]  /*89b0*/  ENDCOLLECTIVE ;  /* 0x000000000000791b */ /* 0x003fe20003800000 */
.L_x_3547:
[----:B------:R-:W-:-:S05]  /*89c0*/  FADD.FTZ R23, R20, R23 ;  /* 0x0000001714177221 */ /* 0x000fca0000010000 */
[----:B------:R-:W-:Y:S02]  /*89d0*/  MOV R35, R23 ;  /* 0x0000001700237202 */ /* 0x000fe40000000f00 */
[----:B------:R-:W-:-:S07]  /*89e0*/  MOV R25, R38 ;  /* 0x0000002600197202 */ /* 0x000fce0000000f00 */
[----:B------:R-:W-:Y:S05]  /*89f0*/  WARPSYNC.COLLECTIVE R30, `(.L_x_3548) ;  /* 0x000000001e087348 */ /* 0x000fea0003c00000 */
[----:B------:R0:W1:Y:S02]  /*8a00*/  SHFL.BFLY P2, R38, R35, R32, R33 ;  /* 0x0c00002023267389 */ /* 0x0000640000040021 */
[----:B01----:R-:W-:Y:S01]  /*8a10*/  ENDCOLLECTIVE ;  /* 0x000000000000791b */ /* 0x003fe20003800000 */
.L_x_3548:
[----:B------:R-:W-:Y:S01]  /*8a20*/  FADD.FTZ R25, R22, R25 ;  /* 0x0000001916197221 */ /* 0x000fe20000010000 */
[----:B------:R-:W-:-:S04]  /*8a30*/  HFMA2.MMA R32, -RZ, RZ, 0, 5.9604644775390625e-08 ;  /* 0x00000001ff207435 */ /* 0x000fc800000001ff */
[----:B------:R-:W-:Y:S02]  /*8a40*/  MOV R35, R25 ;  /* 0x0000001900237202 */ /* 0x000fe40000000f00 */
[----:B------:R-:W-:-:S07]  /*8a50*/  MOV R18, R38 ;  /* 0x0000002600127202 */ /* 0x000fce0000000f00 */
[----:B------:R-:W-:Y:S05]  /*8a60*/  WARPSYNC.COLLECTIVE R30, `(.L_x_3549) ;  /* 0x000000001e087348 */ /* 0x000fea0003c00000 */
[----:B------:R0:W1:Y:S02]  /*8a70*/  SHFL.BFLY P2, R38, R35, R32, R33 ;  /* 0x0c00002023267389 */ /* 0x0000640000040021 */
[----:B01----:R-:W-:Y:S01]  /*8a80*/  ENDCOLLECTIVE ;  /* 0x000000000000791b */ /* 0x003fe20003800000 */
.L_x_3549:
[----:B------:R-:W-:-:S05]  /*8a90*/  FADD.FTZ R24, R23, R18 ;  /* 0x0000001217187221 */ /* 0x000fca0000010000 */
[----:B------:R-:W-:Y:S02]  /*8aa0*/  MOV R35, R24 ;  /* 0x0000001800237202 */ /* 0x000fe40000000f00 */
[----:B------:R-:W-:-:S07]  /*8ab0*/  MOV R26, R38 ;  /* 0x00000026001a7202 */ /* 0x000fce0000000f00 */
[----:B------:R-:W-:Y:S05]  /*8ac0*/  WARPSYNC.COLLECTIVE R30, `(.L_x_3550) ;  /* 0x000000001e087348 */ /* 0x000fea0003c00000 */
[----:B------:R0:W1:Y:S02]  /*8ad0*/  SHFL.BFLY P2, R38, R35, R32, R33 ;  /* 0x0c00002023267389 */ /* 0x0000640000040021 */
[----:B01----:R-:W-:Y:S01]  /*8ae0*/  ENDCOLLECTIVE ;  /* 0x000000000000791b */ /* 0x003fe20003800000 */
.L_x_3550:
[----:B------:R-:W-:Y:S01]  /*8af0*/  FADD.FTZ R26, R25, R26 ;  /* 0x0000001a191a7221 */ /* 0x000fe20000010000 */
[----:B------:R-:W-:Y:S06]  /*8b00*/  BRA `(.L_x_3551) ;  /* 0xffffffec00547947 */ /* 0x000fec000383ffff */
.L_x_3539:
        /* <DEDUP_REMOVED lines=8> */
.L_x_3553:
[----:B------:R-:W-:Y:S05]  /*8b90*/  BSYNC B1 ;  /* 0x0000000000017941 */ /* 0x000fea0003800000 */
.L_x_3552:
        /* <DEDUP_REMOVED lines=8> */
.L_x_3554:
[----:B------:R-:W-:Y:S01]  /*8c20*/  FADD.FTZ R25, R25, R22 ;  /* 0x0000001619197221 */ /* 0x000fe20000010000 */
[----:B------:R-:W-:-:S04]  /*8c30*/  HFMA2.MMA R32, -RZ, RZ, 0, 2.384185791015625e-07 ;  /* 0x00000004ff207435 */ /* 0x000fc800000001ff */
[----:B------:R-:W-:Y:S02]  /*8c40*/  MOV R35, R25 ;  /* 0x0000001900237202 */ /* 0x000fe40000000f00 */
[----:B------:R-:W-:-:S07]  /*8c50*/  MOV R24, R38 ;  /* 0x0000002600187202 */ /* 0x000fce0000000f00 */
[----:B------:R-:W-:Y:S05]  /*8c60*/  WARPSYNC.COLLECTIVE R30, `(.L_x_3555) ;  /* 0x000000001e087348 */ /* 0x000fea0003c00000 */
[----:B------:R0:W1:Y:S02]  /*8c70*/  SHFL.BFLY P2, R38, R35, R32, R33 ;  /* 0x0c00002023267389 */ /* 0x0000640000040021 */
[----:B01----:R-:W-:Y:S01]  /*8c80*/  ENDCOLLECTIVE ;  /* 0x000000000000791b */ /* 0x003fe20003800000 */
.L_x_3555:
[----:B------:R-:W-:-:S05]  /*8c90*/  FADD.FTZ R24, R24, R23 ;  /* 0x0000001718187221 */ /* 0x000fca0000010000 */
[----:B------:R-:W-:Y:S02]  /*8ca0*/  MOV R35, R24 ;  /* 0x0000001800237202 */ /* 0x000fe40000000f00 */
[----:B------:R-:W-:-:S07]  /*8cb0*/  MOV R26, R38 ;  /* 0x00000026001a7202 */ /* 0x000fce0000000f00 */
[----:B------:R-:W-:Y:S05]  /*8cc0*/  WARPSYNC.COLLECTIVE R30, `(.L_x_3556) ;  /* 0x000000001e087348 */ /* 0x000fea0003c00000 */
[----:B------:R0:W1:Y:S02]  /*8cd0*/  SHFL.BFLY P2, R38, R35, R32, R33 ;  /* 0x0c00002023267389 */ /* 0x0000640000040021 */
[----:B01----:R-:W-:Y:S01]  /*8ce0*/  ENDCOLLECTIVE ;  /* 0x000000000000791b */ /* 0x003fe20003800000 */
.L_x_3556:
[----:B------:R-:W-:Y:S01]  /*8cf0*/  FADD.FTZ R26, R25, R26 ;  /* 0x0000001a191a7221 */ /* 0x000fe20000010000 */
[----:B------:R-:W-:-:S04]  /*8d00*/  HFMA2.MMA R32, -RZ, RZ, 0, 1.1920928955078125e-07 ;  /* 0x00000002ff207435 */ /* 0x000fc800000001ff */
[----:B------:R-:W-:Y:S02]  /*8d10*/  MOV R35, R26 ;  /* 0x0000001a00237202 */ /* 0x000fe40000000f00 */
[----:B------:R-:W-:-:S07]  /*8d20*/  MOV R27, R38 ;  /* 0x00000026001b7202 */ /* 0x000fce0000000f00 */
[----:B------:R-:W-:Y:S05]  /*8d30*/  WARPSYNC.COLLECTIVE R30, `(.L_x_3557) ;  /* 0x000000001e087348 */ /* 0x000fea0003c00000 */
[----:B------:R0:W1:Y:S02]  /*8d40*/  SHFL.BFLY P2, R38, R35, R32, R33 ;  /* 0x0c00002023267389 */ /* 0x0000640000040021 */
[----:B01----:R-:W-:Y:S01]  /*8d50*/  ENDCOLLECTIVE ;  /* 0x000000000000791b */ /* 0x003fe20003800000 */
.L_x_3557:
[----:B------:R-:W-:-:S05]  /*8d60*/  FADD.FTZ R27, R24, R27 ;  /* 0x0000001b181b7221 */ /* 0x000fca0000010000 */
[----:B------:R-:W-:Y:S02]  /*8d70*/  MOV R35, R27 ;  /* 0x0000001b00237202 */ /* 0x000fe40000000f00 */
[----:B------:R-:W-:-:S07]  /*8d80*/  MOV R29, R38 ;  /* 0x00000026001d7202 */ /* 0x000fce0000000f00 */
[----:B------:R-:W-:Y:S05]  /*8d90*/  WARPSYNC.COLLECTIVE R30, `(.L_x_3558) ;  /* 0x000000001e087348 */ /* 0x000fea0003c00000 */
[----:B------:R0:W1:Y:S02]  /*8da0*/  SHFL.BFLY P2, R38, R35, R32, R33 ;  /* 0x0c00002023267389 */ /* 0x0000640000040021 */
[----:B01----:R-:W-:Y:S01]  /*8db0*/  ENDCOLLECTIVE ;  /* 0x000000000000791b */ /* 0x003fe20003800000 */
.L_x_3558:
[----:B------:R-:W-:Y:S01]  /*8dc0*/  FADD.FTZ R29, R26, R29 ;  /* 0x0000001d1a1d7221 */ /* 0x000fe20000010000 */
[----:B------:R-:W-:-:S04]  /*8dd0*/  HFMA2.MMA R32, -RZ, RZ, 0, 5.9604644775390625e-08 ;  /* 0x00000001ff207435 */ /* 0x000fc800000001ff */
[----:B------:R-:W-:Y:S02]  /*8de0*/  MOV R35, R29 ;  /* 0x0000001d00237202 */ /* 0x000fe40000000f00 */
[----:B------:R-:W-:-:S07]  /*8df0*/  MOV R22, R38 ;  /* 0x0000002600167202 */ /* 0x000fce0000000f00 */
[----:B------:R-:W-:Y:S05]  /*8e00*/  WARPSYNC.COLLECTIVE R30, `(.L_x_3559) ;  /* 0x000000001e087348 */ /* 0x000fea0003c00000 */
[----:B------:R0:W1:Y:S02]  /*8e10*/  SHFL.BFLY P2, R38, R35, R32, R33 ;  /* 0x0c00002023267389 */ /* 0x0000640000040021 */
[----:B01----:R-:W-:Y:S01]  /*8e20*/  ENDCOLLECTIVE ;  /* 0x000000000000791b */ /* 0x003fe20003800000 */
.L_x_3559:
[----:B------:R-:W-:-:S05]  /*8e30*/  FADD.FTZ R22, R27, R22 ;  /* 0x000000161b167221 */ /* 0x000fca0000010000 */
[----:B------:R-:W-:Y:S02]  /*8e40*/  MOV R35, R22 ;  /* 0x0000001600237202 */ /* 0x000fe40000000f00 */
[----:B------:R-:W-:-:S07]  /*8e50*/  MOV R28, R38 ;  /* 0x00000026001c7202 */ /* 0x000fce0000000f00 */
[----:B------:R-:W-:Y:S05]  /*8e60*/  WARPSYNC.COLLECTIVE R30, `(.L_x_3560) ;  /* 0x000000001e087348 */ /* 0x000fea0003c00000 */
[----:B------:R0:W1:Y:S02]  /*8e70*/  SHFL.BFLY P2, R38, R35, R32, R33 ;  /* 0x0c00002023267389 */ /* 0x0000640000040021 */
[----:B01----:R-:W-:Y:S01]  /*8e80*/  ENDCOLLECTIVE ;  /* 0x000000000000791b */ /* 0x003fe20003800000 */
.L_x_3560:
[----:B------:R-:W-:Y:S01]  /*8e90*/  FADD.FTZ R28, R29, R28 ;  /* 0x0000001c1d1c7221 */ /* 0x000fe20000010000 */
[----:B------:R-:W-:Y:S06]  /*8ea0*/  BRA `(.L_x_3561) ;  /* 0xffffffec00147947 */ /* 0x000fec000383ffff */
.L_x_3540:
        /* <DEDUP_REMOVED lines=8> */
.L_x_3563:
[----:B------:R-:W-:Y:S05]  /*8f30*/  BSYNC B1 ;  /* 0x0000000000017941 */ /* 0x000fea0003800000 */
.L_x_3562:
        /* <DEDUP_REMOVED lines=8> */
.L_x_3564:
[----:B------:R-:W-:Y:S01]  /*8fc0*/  FADD.FTZ R25, R25, R22 ;  /* 0x0000001619197221 */ /* 0x000fe20000010000 */
[----:B------:R-:W-:-:S04]  /*8fd0*/  HFMA2.MMA R32, -RZ, RZ, 0, 2.384185791015625e-07 ;  /* 0x00000004ff207435 */ /* 0x000fc800000001ff */
[----:B------:R-:W-:Y:S02]  /*8fe0*/  MOV R35, R25 ;  /* 0x0000001900237202 */ /* 0x000fe40000000f00 */
[----:B------:R-:W-:-:S07]  /*8ff0*/  MOV R24, R38 ;  /* 0x0000002600187202 */ /* 0x000fce0000000f00 */
[----:B------:R-:W-:Y:S05]  /*9000*/  WARPSYNC.COLLECTIVE R30, `(.L_x_3565) ;  /* 0x000000001e087348 */ /* 0x000fea0003c00000 */
[----:B------:R0:W1:Y:S02]  /*9010*/  SHFL.BFLY P2, R38, R35, R32, R33 ;  /* 0x0c00002023267389 */ /* 0x0000640000040021 */
[----:B01----:R-:W-:Y:S01]  /*9020*/  ENDCOLLECTIVE ;  /* 0x000000000000791b */ /* 0x003fe20003800000 */
.L_x_3565:
[----:B------:R-:W-:-:S05]  /*9030*/  FADD.FTZ R24, R24, R23 ;  /* 0x0000001718187221 */ /* 0x000fca0000010000 */
[----:B------:R-:W-:Y:S02]  /*9040*/  MOV R35, R24 ;  /* 0x0000001800237202 */ /* 0x000fe40000000f00 */
[----:B------:R-:W-:-:S07]  /*9050*/  MOV R26, R38 ;  /* 0x00000026001a7202 */ /* 0x000fce0000000f00 */
[----:B------:R-:W-:Y:S05]  /*9060*/  WARPSYNC.COLLECTIVE R30, `(.L_x_3566) ;  /* 0x000000001e087348 */ /* 0x000fea0003c00000 */
[----:B------:R0:W1:Y:S02]  /*9070*/  SHFL.BFLY P2, R38, R35, R32, R33 ;  /* 0x0c00002023267389 */ /* 0x0000640000040021 */
[----:B01----:R-:W-:Y:S01]  /*9080*/  ENDCOLLECTIVE ;  /* 0x000000000000791b */ /* 0x003fe20003800000 */
.L_x_3566:
[----:B------:R-:W-:Y:S01]  /*9090*/  FADD.FTZ R26, R25, R26 ;  /* 0x0000001a191a7221 */ /* 0x000fe20000010000 */
[----:B------:R-:W-:-:S04]  /*90a0*/  HFMA2.MMA R32, -RZ, RZ, 0, 1.1920928955078125e-07 ;  /* 0x00000002ff207435 */ /* 0x000fc800000001ff */
[----:B------:R-:W-:Y:S02]  /*90b0*/  MOV R35, R26 ;  /* 0x0000001a00237202 */ /* 0x000fe40000000f00 */
[----:B------:R-:W-:-:S07]  /*90c0*/  MOV R27, R38 ;  /* 0x00000026001b7202 */ /* 0x000fce0000000f00 */
[----:B------:R-:W-:Y:S05]  /*90d0*/  WARPSYNC.COLLECTIVE R30, `(.L_x_3567) ;  /* 0x000000001e087348 */ /* 0x000fea0003c00000 */
[----:B------:R0:W1:Y:S02]  /*90e0*/  SHFL.BFLY P2, R38, R35, R32, R33 ;  /* 0x0c00002023267389 */ /* 0x0000640000040021 */
[----:B01----:R-:W-:Y:S01]  /*90f0*/  ENDCOLLECTIVE ;  /* 0x000000000000791b */ /* 0x003fe20003800000 */
.L_x_3567:
[----:B------:R-:W-:-:S05]  /*9100*/  FADD.FTZ R27, R24, R27 ;  /* 0x0000001b181b7221 */ /* 0x000fca0000010000 */
[----:B------:R-:W-:Y:S02]  /*9110*/  MOV R35, R27 ;  /* 0x0000001b00237202 */ /* 0x000fe40000000f00 */
[----:B------:R-:W-:-:S07]  /*9120*/  MOV R29, R38 ;  /* 0x00000026001d7202 */ /* 0x000fce0000000f00 */
[----:B------:R-:W-:Y:S05]  /*9130*/  WARPSYNC.COLLECTIVE R30, `(.L_x_3568) ;  /* 0x000000001e087348 */ /* 0x000fea0003c00000 */
[----:B------:R0:W1:Y:S02]  /*9140*/  SHFL.BFLY P2, R38, R35, R32, R33 ;  /* 0x0c00002023267389 */ /* 0x0000640000040021 */
[----:B01----:R-:W-:Y:S01]  /*9150*/  ENDCOLLECTIVE ;  /* 0x000000000000791b */ /* 0x003fe20003800000 */
.L_x_3568:
[----:B------:R-:W-:Y:S01]  /*9160*/  FADD.FTZ R29, R26, R29 ;  /* 0x0000001d1a1d7221 */ /* 0x000fe20000010000 */
[----:B------:R-:W-:-:S04]  /*9170*/  HFMA2.MMA R32, -RZ, RZ, 0, 5.9604644775390625e-08 ;  /* 0x00000001ff207435 */ /* 0x000fc800000001ff */
[----:B------:R-:W-:Y:S02]  /*9180*/  MOV R35, R29 ;  /* 0x0000001d00237202 */ /* 0x000fe40000000f00 */
[----:B------:R-:W-:-:S07]  /*9190*/  MOV R22, R38 ;  /* 0x0000002600167202 */ /* 0x000fce0000000f00 */
[----:B------:R-:W-:Y:S05]  /*91a0*/  WARPSYNC.COLLECTIVE R30, `(.L_x_3569) ;  /* 0x000000001e087348 */ /* 0x000fea0003c00000 */
[----:B------:R0:W1:Y:S02]  /*91b0*/  SHFL.BFLY P2, R38, R35, R32, R33 ;  /* 0x0c00002023267389 */ /* 0x0000640000040021 */
[----:B01----:R-:W-:Y:S01]  /*91c0*/  ENDCOLLECTIVE ;  /* 0x000000000000791b */ /* 0x003fe20003800000 */
.L_x_3569:
[----:B------:R-:W-:-:S05]  /*91d0*/  FADD.FTZ R22, R27, R22 ;  /* 0x000000161b167221 */ /* 0x000fca0000010000 */
[----:B------:R-:W-:Y:S02]  /*91e0*/  MOV R35, R22 ;  /* 0x0000001600237202 */ /* 0x000fe40000000f00 */
[----:B------:R-:W-:-:S07]  /*91f0*/  MOV R28, R38 ;  /* 0x00000026001c7202 */ /* 0x000fce0000000f00 */
[----:B------:R-:W-:Y:S05]  /*9200*/  WARPSYNC.COLLECTIVE R30, `(.L_x_3570) ;  /* 0x000000001e087348 */ /* 0x000fea0003c00000 */
[----:B------:R0:W1:Y:S02]  /*9210*/  SHFL.BFLY P2, R38, R35, R32, R33 ;  /* 0x0c00002023267389 */ /* 0x0000640000040021 */
[----:B01----:R-:W-:Y:S01]  /*9220*/  ENDCOLLECTIVE ;  /* 0x000000000000791b */ /* 0x003fe20003800000 */
.L_x_3570:
[----:B------:R-:W-:Y:S01]  /*9230*/  FADD.FTZ R28, R29, R28 ;  /* 0x0000001c1d1c7221 */ /* 0x000fe20000010000 */
[----:B------:R-:W-:Y:S06]  /*9240*/  BRA `(.L_x_3571) ;  /* 0xffffffe800bc7947 */ /* 0x000fec000383ffff */
.L_x_3541:
        /* <DEDUP_REMOVED lines=8> */
.L_x_3573:
[----:B------:R-:W-:Y:S05]  /*92d0*/  BSYNC B0 ;  /* 0x0000000000007941 */ /* 0x000fea0003800000 */
.L_x_3572:
        /* <DEDUP_REMOVED lines=10> */
.L_x_3574:
        /* <DEDUP_REMOVED lines=13> */
.L_x_3575:
[----:B------:R-:W-:Y:S02]  /*9450*/  MOV R35, R29 ;  /* 0x0000001d00237202 */ /* 0x000fe40000000f00 */
[----:B------:R-:W-:-:S07]  /*9460*/  MOV R24, R38 ;  /* 0x0000002600187202 */ /* 0x000fce0000000f00 */
[----:B------:R-:W-:Y:S05]  /*9470*/  WARPSYNC.COLLECTIVE R30, `(.L_x_3576) ;  /* 0x000000001e087348 */ /* 0x000fea0003c00000 */
[----:B------:R0:W1:Y:S02]  /*9480*/  SHFL.BFLY P2, R38, R35, R32, R33 ;  /* 0x0c00002023267389 */ /* 0x0000640000040021 */
[----:B01----:R-:W-:Y:S01]  /*9490*/  ENDCOLLECTIVE ;  /* 0x000000000000791b */ /* 0x003fe20003800000 */
.L_x_3576:
        /* <DEDUP_REMOVED lines=9> */
.L_x_3577:
[----:B------:R-:W-:-:S05]  /*9530*/  FADD.FTZ R28, R29, R28 ;  /* 0x0000001c1d1c7221 */ /* 0x000fca0000010000 */
[----:B------:R-:W-:Y:S02]  /*9540*/  MOV R35, R28 ;  /* 0x0000001c00237202 */ /* 0x000fe40000000f00 */
[----:B------:R-:W-:-:S07]  /*9550*/  MOV R39, R38 ;  /* 0x0000002600277202 */ /* 0x000fce0000000f00 */
[----:B------:R-:W-:Y:S05]  /*9560*/  WARPSYNC.COLLECTIVE R30, `(.L_x_3578) ;  /* 0x000000001e087348 */ /* 0x000fea0003c00000 */
[----:B------:R0:W1:Y:S02]  /*9570*/  SHFL.BFLY P2, R38, R35, R32, R33 ;  /* 0x0c00002023267389 */ /* 0x0000640000040021 */
[----:B01----:R-:W-:Y:S01]  /*9580*/  ENDCOLLECTIVE ;  /* 0x000000000000791b */ /* 0x003fe20003800000 */
.L_x_3578:
        /* <DEDUP_REMOVED lines=9> */
.L_x_3579:
[----:B------:R-:W-:Y:S02]  /*9620*/  MOV R35, R37 ;  /* 0x0000002500237202 */ /* 0x000fe40000000f00 */
[----:B------:R-:W-:-:S07]  /*9630*/  MOV R36, R38 ;  /* 0x0000002600247202 */ /* 0x000fce0000000f00 */
[----:B------:R-:W-:Y:S05]  /*9640*/  WARPSYNC.COLLECTIVE R30, `(.L_x_3580) ;  /* 0x000000001e087348 */ /* 0x000fea0003c00000 */
[----:B------:R0:W1:Y:S02]  /*9650*/  SHFL.BFLY P2, R38, R35, R32, R33 ;  /* 0x0c00002023267389 */ /* 0x0000640000040021 */
[----:B01----:R-:W-:Y:S01]  /*9660*/  ENDCOLLECTIVE ;  /* 0x000000000000791b */ /* 0x003fe20003800000 */
.L_x_3580:
[----:B------:R-:W-:Y:S01]  /*9670*/  FADD.FTZ R36, R39, R36 ;  /* 0x0000002427247221 */ /* 0x000fe20000010000 */
[----:B------:R-:W-:Y:S01]  /*9680*/  HFMA2.MMA R32, -RZ, RZ, 0, 4.76837158203125e-07 ;  /* 0x00000008ff207435 */ /* 0x000fe200000001ff */
[----:B------:R-:W-:Y:S02]  /*9690*/  MOV R35, R23 ;  /* 0x0000001700237202 */ /* 0x000fe40000000f00 */
[----:B------:R-:W-:-:S08]  /*96a0*/  MOV R34, R38 ;  /* 0x0000002600227202 */ /* 0x000fd00000000f00 */
[----:B------:R-:W-:Y:S05]  /*96b0*/  WARPSYNC.COLLECTIVE R30, `(.L_x_3581) ;  /* 0x000000001e087348 */ /* 0x000fea0003c00000 */
[----:B------:R0:W1:Y:S02]  /*96c0*/  SHFL.BFLY P2, R38, R35, R32, R33 ;  /* 0x0c00002023267389 */ /* 0x0000640000040021 */
[----:B01----:R-:W-:Y:S01]  /*96d0*/  ENDCOLLECTIVE ;  /* 0x000000000000791b */ /* 0x003fe20003800000 */
.L_x_3581:
[----:B------:R-:W-:Y:S01]  /*96e0*/  FADD.FTZ R37, R37, R34 ;  /* 0x0000002225257221 */ /* 0x000fe20000010000 */
[----:B------:R-:W-:Y:S02]  /*96f0*/  MOV R35, R26 ;  /* 0x0000001a00237202 */ /* 0x000fe40000000f00 */
[----:B------:R-:W-:-:S07]  /*9700*/  MOV R40, R38 ;  /* 0x0000002600287202 */ /* 0x000fce0000000f00 */
[----:B------:R-:W-:Y:S05]  /*9710*/  WARPSYNC.COLLECTIVE R30, `(.L_x_3582) ;  /* 0x000000001e087348 */ /* 0x000fea0003c00000 */
[----:B------:R0:W1:Y:S02]  /*9720*/  SHFL.BFLY P2, R38, R35, R32, R33 ;  /* 0x0c00002023267389 */ /* 0x0000640000040021 */
[----:B01----:R-:W-:Y:S01]  /*9730*/  ENDCOLLECTIVE ;  /* 0x000000000000791b */ /* 0x003fe20003800000 */
.L_x_3582:
        /* <DEDUP_REMOVED lines=12> */
.L_x_3583:
[----:B------:R-:W-:-:S05]  /*9800*/  FADD.FTZ R41, R41, R26 ;  /* 0x0000001a29297221 */ /* 0x000fca0000010000 */
[----:B------:R-:W-:Y:S02]  /*9810*/  MOV R35, R41 ;  /* 0x0000002900237202 */ /* 0x000fe40000000f00 */
[----:B------:R-:W-:-:S07]  /*9820*/  MOV R43, R38 ;  /* 0x00000026002b7202 */ /* 0x000fce0000000f00 */
[----:B------:R-:W-:Y:S05]  /*9830*/  WARPSYNC.COLLECTIVE R30, `(.L_x_3584) ;  /* 0x000000001e087348 */ /* 0x000fea0003c00000 */
[----:B------:R0:W1:Y:S02]  /*9840*/  SHFL.BFLY P2, R38, R35, R32, R33 ;  /* 0x0c00002023267389 */ /* 0x0000640000040021 */
[----:B01----:R-:W-:Y:S01]  /*9850*/  ENDCOLLECTIVE ;  /* 0x000000000000791b */ /* 0x003fe20003800000 */
.L_x_3584:
        /* <DEDUP_REMOVED lines=9> */
.L_x_3585:
        /* <DEDUP_REMOVED lines=9> */
.L_x_3586:
        /* <DEDUP_REMOVED lines=8> */
.L_x_3587:
[----:B------:R-:W-:-:S05]  /*9a00*/  FADD.FTZ R29, R27, R20 ;  /* 0x000000141b1d7221 */ /* 0x000fca0000010000 */
[----:B------:R-:W-:Y:S02]  /*9a10*/  MOV R35, R29 ;  /* 0x0000001d00237202 */ /* 0x000fe40000000f00 */
[----:B------:R-:W-:-:S07]  /*9a20*/  MOV R27, R38 ;  /* 0x00000026001b7202 */ /* 0x000fce0000000f00 */
[----:B------:R-:W-:Y:S05]  /*9a30*/  WARPSYNC.COLLECTIVE R30, `(.L_x_3588) ;  /* 0x000000001e087348 */ /* 0x000fea0003c00000 */
[----:B------:R0:W1:Y:S02]  /*9a40*/  SHFL.BFLY P2, R38, R35, R32, R33 ;  /* 0x0c00002023267389 */ /* 0x0000640000040021 */
[----:B01----:R-:W-:Y:S01]  /*9a50*/  ENDCOLLECTIVE ;  /* 0x000000000000791b */ /* 0x003fe20003800000 */
.L_x_3588:
[----:B------:R-:W-:Y:S01]  /*9a60*/  FADD.FTZ R27, R28, R27 ;  /* 0x0000001b1c1b7221 */ /* 0x000fe20000010000 */
[----:B------:R-:W-:Y:S01]  /*9a70*/  HFMA2.MMA R32, -RZ, RZ, 0, 4.76837158203125e-07 ;  /* 0x00000008ff207435 */ /* 0x000fe200000001ff */
[----:B------:R-:W-:Y:S02]  /*9a80*/  MOV R35, R25 ;  /* 0x0000001900237202 */ /* 0x000fe40000000f00 */
[----:B------:R-:W-:-:S08]  /*9a90*/  MOV R26, R38 ;  /* 0x00000026001a7202 */ /* 0x000fd00000000f00 */
[----:B------:R-:W-:Y:S05]  /*9aa0*/  WARPSYNC.COLLECTIVE R30, `(.L_x_3589) ;  /* 0x000000001e087348 */ /* 0x000fea0003c00000 */
[----:B------:R0:W1:Y:S02]  /*9ab0*/  SHFL.BFLY P2, R38, R35, R32, R33 ;  /* 0x0c00002023267389 */ /* 0x0000640000040021 */
[----:B01----:R-:W-:Y:S01]  /*9ac0*/  ENDCOLLECTIVE ;  /* 0x000000000000791b */ /* 0x003fe20003800000 */
.L_x_3589:
[----:B------:R-:W-:Y:S01]  /*9ad0*/  FADD.FTZ R26, R29, R26 ;  /* 0x0000001a1d1a7221 */ /* 0x000fe20000010000 */
[----:B------:R-:W-:Y:S02]  /*9ae0*/  MOV R35, R24 ;  /* 0x0000001800237202 */ /* 0x000fe40000000f00 */
[----:B------:R-:W-:-:S07]  /*9af0*/  MOV R42, R38 ;  /* 0x00000026002a7202 */ /* 0x000fce0000000f00 */
[----:B------:R-:W-:Y:S05]  /*9b00*/  WARPSYNC.COLLECTIVE R30, `(.L_x_3590) ;  /* 0x000000001e087348 */ /* 0x000fea0003c00000 */
[----:B------:R0:W1:Y:S02]  /*9b10*/  SHFL.BFLY P2, R38, R35, R32, R33 ;  /* 0x0c00002023267389 */ /* 0x0000640000040021 */
[----:B01----:R-:W-:Y:S01]  /*9b20*/  ENDCOLLECTIVE ;  /* 0x000000000000791b */ /* 0x003fe20003800000 */
.L_x_3590:
        /* <DEDUP_REMOVED lines=11> */
.L_x_3591:
[----:B------:R-:W-:-:S05]  /*9be0*/  FADD.FTZ R23, R43, R24 ;  /* 0x000000182b177221 */ /* 0x000fca0000010000 */
[----:B------:R-:W-:Y:S02]  /*9bf0*/  MOV R35, R23 ;  /* 0x0000001700237202 */ /* 0x000fe40000000f00 */
[----:B------:R-:W-:-:S07]  /*9c00*/  MOV R25, R38 ;  /* 0x0000002600197202 */ /* 0x000fce0000000f00 */
[----:B------:R-:W-:Y:S05]  /*9c10*/  WARPSYNC.COLLECTIVE R30, `(.L_x_3592) ;  /* 0x000000001e087348 */ /* 0x000fea0003c00000 */
[----:B------:R0:W1:Y:S02]  /*9c20*/  SHFL.BFLY P2, R38, R35, R32, R33 ;  /* 0x0c00002023267389 */ /* 0x0000640000040021 */
[----:B01----:R-:W-:Y:S01]  /*9c30*/  ENDCOLLECTIVE ;  /* 0x000000000000791b */ /* 0x003fe20003800000 */
.L_x_3592:
        /* <DEDUP_REMOVED lines=12> */
.L_x_3593:
[----:B------:R-:W-:Y:S02]  /*9d00*/  MOV R35, R40 ;  /* 0x0000002800237202 */ /* 0x000fe40000000f00 */
[----:B------:R-:W-:-:S07]  /*9d10*/  MOV R22, R38 ;  /* 0x0000002600167202 */ /* 0x000fce0000000f00 */
[----:B------:R-:W-:Y:S05]  /*9d20*/  WARPSYNC.COLLECTIVE R30, `(.L_x_3594) ;  /* 0x000000001e087348 */ /* 0x000fea0003c00000 */
[----:B------:R0:W1:Y:S02]  /*9d30*/  SHFL.BFLY P2, R38, R35, R32, R33 ;  /* 0x0c00002023267389 */ /* 0x0000640000040021 */
[----:B01----:R-:W-:Y:S01]  /*9d40*/  ENDCOLLECTIVE ;  /* 0x000000000000791b */ /* 0x003fe20003800000 */
.L_x_3594:
[----:B------:R-:W-:Y:S01]  /*9d50*/  FADD.FTZ R24, R25, R22 ;  /* 0x0000001619187221 */ /* 0x000fe20000010000 */
[----:B------:R-:W-:-:S04]  /*9d60*/  HFMA2.MMA R32, -RZ, RZ, 0, 5.9604644775390625e-08 ;  /* 0x00000001ff207435 */ /* 0x000fc800000001ff */
[----:B------:R-:W-:Y:S02]  /*9d70*/  MOV R35, R24 ;  /* 0x0000001800237202 */ /* 0x000fe40000000f00 */
[----:B------:R-:W-:-:S07]  /*9d80*/  MOV R23, R38 ;  /* 0x0000002600177202 */ /* 0x000fce0000000f00 */
[----:B------:R-:W-:Y:S05]  /*9d90*/  WARPSYNC.COLLECTIVE R30, `(.L_x_3595) ;  /* 0x000000001e087348 */ /* 0x000fea0003c00000 */
[----:B------:R0:W1:Y:S02]  /*9da0*/  SHFL.BFLY P2, R38, R35, R32, R33 ;  /* 0x0c00002023267389 */ /* 0x0000640000040021 */
[----:B01----:R-:W-:Y:S01]  /*9db0*/  ENDCOLLECTIVE ;  /* 0x000000000000791b */ /* 0x003fe20003800000 */
.L_x_3595:
[----:B------:R-:W-:-:S05]  /*9dc0*/  FADD.FTZ R25, R40, R23 ;  /* 0x0000001728197221 */ /* 0x000fca0000010000 */
[----:B------:R-:W-:Y:S02]  /*9dd0*/  MOV R35, R25 ;  /* 0x0000001900237202 */ /* 0x000fe40000000f00 */
[----:B------:R-:W-:-:S07]  /*9de0*/  MOV R23, R38 ;  /* 0x0000002600177202 */ /* 0x000fce0000000f00 */
[----:B------:R-:W-:Y:S05]  /*9df0*/  WARPSYNC.COLLECTIVE R30, `(.L_x_3596) ;  /* 0x000000001e087348 */ /* 0x000fea0003c00000 */
[----:B------:R0:W1:Y:S02]  /*9e00*/  SHFL.BFLY P2, R38, R35, R32, R33 ;  /* 0x0c00002023267389 */ /* 0x0000640000040021 */
[----:B01----:R-:W-:Y:S01]  /*9e10*/  ENDCOLLECTIVE ;  /* 0x000000000000791b */ /* 0x003fe20003800000 */
.L_x_3596:
[----:B------:R-:W-:Y:S01]  /*9e20*/  FADD.FTZ R24, R24, R23 ;  /* 0x0000001718187221 */ /* 0x000fe20000010000 */
[----:B------:R-:W-:-:S04]  /*9e30*/  @!P0 F2FP.F16.F32.PACK_AB R23, RZ, R26 ;  /* 0x0000001aff17823e */ /* 0x000fc800000000ff */
[----:B------:R-:W-:Y:S01]  /*9e40*/  @!P0 F2FP.F16.F32.PACK_AB R24, RZ, R24 ;  /* 0x00000018ff18823e */ /* 0x000fe200000000ff */
[----:B------:R-:W-:Y:S01]  /*9e50*/  HFMA2.MMA R32, -RZ, RZ, 0, 4.76837158203125e-07 ;  /* 0x00000008ff207435 */ /* 0x000fe200000001ff */
[----:B------:R-:W-:Y:S02]  /*9e60*/  MOV R35, R18 ;  /* 0x0000001200237202 */ /* 0x000fe40000000f00 */
[----:B------:R-:W-:-:S08]  /*9e70*/  MOV R22, R38 ;  /* 0x0000002600167202 */ /* 0x000fd00000000f00 */
[----:B------:R-:W-:Y:S05]  /*9e80*/  WARPSYNC.COLLECTIVE R30, `(.L_x_3597) ;  /* 0x000000001e087348 */ /* 0x000fea0003c00000 */
[----:B------:R0:W1:Y:S02]  /*9e90*/  SHFL.BFLY P2, R38, R35, R32, R33 ;  /* 0x0c00002023267389 */ /* 0x0000640000040021 */
[----:B01----:R-:W-:Y:S01]  /*9ea0*/  ENDCOLLECTIVE ;  /* 0x000000000000791b */ /* 0x003fe20003800000 */
.L_x_3597:
        /* <DEDUP_REMOVED lines=9> */
.L_x_3598:
[----:B------:R-:W-:Y:S01]  /*9f40*/  FADD.FTZ R21, R21, R18 ;  /* 0x0000001215157221 */ /* 0x000fe20000010000 */
[----:B------:R-:W-:-:S04]  /*9f50*/  HFMA2.MMA R32, -RZ, RZ, 0, 2.384185791015625e-07 ;  /* 0x00000004ff207435 */ /* 0x000fc800000001ff */
[----:B------:R-:W-:Y:S02]  /*9f60*/  MOV R35, R21 ;  /* 0x0000001500237202 */ /* 0x000fe40000000f00 */
[----:B------:R-:W-:-:S07]  /*9f70*/  MOV R20, R38 ;  /* 0x0000002600147202 */ /* 0x000fce0000000f00 */
[----:B------:R-:W-:Y:S05]  /*9f80*/  WARPSYNC.COLLECTIVE R30, `(.L_x_3599) ;  /* 0x000000001e087348 */ /* 0x000fea0003c00000 */
[----:B------:R0:W1:Y:S02]  /*9f90*/  SHFL.BFLY P2, R38, R35, R32, R33 ;  /* 0x0c00002023267389 */ /* 0x0000640000040021 */
[----:B01----:R-:W-:Y:S01]  /*9fa0*/  ENDCOLLECTIVE ;  /* 0x000000000000791b */ /* 0x003fe20003800000 */
.L_x_3599:
[----:B------:R-:W-:-:S05]  /*9fb0*/  FADD.FTZ R42, R20, R19 ;  /* 0x00000013142a7221 */ /* 0x000fca0000010000 */
[----:B------:R-:W-:Y:S02]  /*9fc0*/  MOV R35, R42 ;  /* 0x0000002a00237202 */ /* 0x000fe40000000f00 */
[----:B------:R-:W-:-:S07]  /*9fd0*/  MOV R18, R38 ;  /* 0x0000002600127202 */ /* 0x000fce0000000f00 */
[----:B------:R-:W-:Y:S05]  /*9fe0*/  WARPSYNC.COLLECTIVE R30, `(.L_x_3600) ;  /* 0x000000001e087348 */ /* 0x000fea0003c00000 */
[----:B------:R0:W1:Y:S02]  /*9ff0*/  SHFL.BFLY P2, R38, R35, R32, R33 ;  /* 0x0c00002023267389 */ /* 0x0000640000040021 */
[----:B01----:R-:W-:Y:S01]  /*a000*/  ENDCOLLECTIVE ;  /* 0x000000000000791b */ /* 0x003fe20003800000 */
.L_x_3600:
        /* <DEDUP_REMOVED lines=9> */
.L_x_3601:
        /* <DEDUP_REMOVED lines=12> */
.L_x_3602:
        /* <DEDUP_REMOVED lines=9> */
.L_x_3603:
[----:B------:R-:W-:-:S05]  /*a1f0*/  FADD.FTZ R42, R42, R43 ;  /* 0x0000002b2a2a7221 */ /* 0x000fca0000010000 */
[----:B------:R-:W-:Y:S02]  /*a200*/  MOV R35, R42 ;  /* 0x0000002a00237202 */ /* 0x000fe40000000f00 */
[----:B------:R-:W-:-:S07]  /*a210*/  MOV R27, R38 ;  /* 0x00000026001b7202 */ /* 0x000fce0000000f00 */
[----:B------:R-:W-:Y:S05]  /*a220*/  WARPSYNC.COLLECTIVE R30, `(.L_x_3604) ;  /* 0x000000001e087348 */ /* 0x000fea0003c00000 */
[----:B------:R0:W1:Y:S02]  /*a230*/  SHFL.BFLY P2, R38, R35, R32, R33 ;  /* 0x0c00002023267389 */ /* 0x0000640000040021 */
[----:B01----:R-:W-:Y:S01]  /*a240*/  ENDCOLLECTIVE ;  /* 0x000000000000791b */ /* 0x003fe20003800000 */
.L_x_3604:
[----:B------:R-:W-:Y:S01]  /*a250*/  FADD.FTZ R22, R40, R27 ;  /* 0x0000001b28167221 */ /* 0x000fe20000010000 */
[----:B------:R-:W-:Y:S06]  /*a260*/  BRA `(.L_x_3605) ;  /* 0xffffffe400287947 */ /* 0x000fec000383ffff */
.L_x_3606:
        /* <DEDUP_REMOVED lines=9> */
.L_x_3958:


//--------------------- .text._ZN13group_norm_v218gn_bwd_cuda_kernelI6__halfLi480ELi2ELi16ELi120ELi256ELb1ELb1ELi16ELi960ELi960ELi4ELb1ELi18ELb0ELb0ELNS_15WgradSyncMethodE3ENS_16CompileConditionILi900EEEEEvPT_S6_S6_PKS5_S8_S8_S8_PKfflPfPj --------------------------
	.section	.text._ZN13group_norm_v218gn_bwd_cuda_kernelI6__halfLi480ELi2ELi16ELi120ELi256ELb1ELb1ELi16ELi960ELi960ELi4ELb1ELi18ELb0ELb0ELNS_15WgradSyncMethodE3ENS_16CompileConditionILi900EEEEEvPT_S6_S6_PKS5_S8_S8_S8_PKfflPfPj,"ax",@progbits
	.align	128
        .global         _ZN13group_norm_v218gn_bwd_cuda_kernelI6__halfLi480ELi2ELi16ELi120ELi256ELb1ELb1ELi16ELi960ELi960ELi4ELb1ELi18ELb0ELb0ELNS_15WgradSyncMethodE3ENS_16CompileConditionILi900EEEEEvPT_S6_S6_PKS5_S8_S8_S8_PKfflPfPj
        .type           _ZN13group_norm_v218gn_bwd_cuda_kernelI6__halfLi480ELi2ELi16ELi120ELi256ELb1ELb1ELi16ELi960ELi960ELi4ELb1ELi18ELb0ELb0ELNS_15WgradSyncMethodE3ENS_16CompileConditionILi900EEEEEvPT_S6_S6_PKS5_S8_S8_S8_PKfflPfPj,@function
        .size           _ZN13group_norm_v218gn_bwd_cuda_kernelI6__halfLi480ELi2ELi16ELi120ELi256ELb1ELb1ELi16ELi960ELi960ELi4ELb1ELi18ELb0ELb0ELNS_15WgradSyncMethodE3ENS_16CompileConditionILi900EEEEEvPT_S6_S6_PKS5_S8_S8_S8_PKfflPfPj,(.L_x_3959 - _ZN13group_norm_v218gn_bwd_cuda_kernelI6__halfLi480ELi2ELi16ELi120ELi256ELb1ELb1ELi16ELi960ELi960ELi4ELb1ELi18ELb0ELb0ELNS_15WgradSyncMethodE3ENS_16CompileConditionILi900EEEEEvPT_S6_S6_PKS5_S8_S8_S8_PKfflPfPj)
        .other          _ZN13group_norm_v218gn_bwd_cuda_kernelI6__halfLi480ELi2ELi16ELi120ELi256ELb1ELb1ELi16ELi960ELi960ELi4ELb1ELi18ELb0ELb0ELNS_15WgradSyncMethodE3ENS_16CompileConditionILi900EEEEEvPT_S6_S6_PKS5_S8_S8_S8_PKfflPfPj,@"STO_CUDA_ENTRY STV_DEFAULT"
_ZN13group_norm_v218gn_bwd_cuda_kernelI6__halfLi480ELi2ELi16ELi120ELi256ELb1ELb1ELi16ELi960ELi960ELi4ELb1ELi18ELb0ELb0ELNS_15WgradSyncMethodE3ENS_16CompileConditionILi900EEEEEvPT_S6_S6_PKS5_S8_S8_S8_PKfflPfPj:
.text._ZN13group_norm_v218gn_bwd_cuda_kernelI6__halfLi480ELi2ELi16ELi120ELi256ELb1ELb1ELi16ELi960ELi960ELi4ELb1ELi18ELb0ELb0ELNS_15WgradSyncMethodE3ENS_16CompileConditionILi900EEEEEvPT_S6_S6_PKS5_S8_S8_S8_PKfflPfPj:
        /* <DEDUP_REMOVED lines=32> */
.L_x_3609:
[----:B------:R-:W2:Y:S04]  /*0200*/  LD.E.STRONG.GPU R0, desc[UR12][R2.64] ;  /* 0x0000000c02007980 */ /* 0x000ea8000c10f900 */
[----:B--2---:R-:W-:Y:S01]  /*0210*/  CCTL.IVALL ;  /* 0x00000000ff00798f */ /* 0x004fe20002000000 */
[----:B------:R-:W-:Y:S05]  /*0220*/  YIELD ;  /* 0x0000000000007946 */ /* 0x000fea0003800000 */
[----:B-----5:R-:W-:-:S04]  /*0230*/  LOP3.LUT R0, R0, R5, RZ, 0x3c, !PT ;  /* 0x0000000500007212 */ /* 0x020fc800078e3cff */
[----:B------:R-:W-:-:S13]  /*0240*/  ISETP.GT.AND P0, PT, R0, -0x1, PT ;  /* 0xffffffff0000780c */ /* 0x000fda0003f04270 */
[----:B------:R-:W-:Y:S05]  /*0250*/  @P0 BRA `(.L_x_3609) ;  /* 0xfffffffc00e80947 */ /* 0x000fea000383ffff */
.L_x_3608:
[----:B------:R-:W-:Y:S05]  /*0260*/  WARPSYNC.ALL ;  /* 0x0000000000007948 */ /* 0x000fea0003800000 */
[----:B------:R-:W-:Y:S06]  /*0270*/  BAR.SYNC.DEFER_BLOCKING 0x0 ;  /* 0x0000000000007b1d */ /* 0x000fec0000010000 */
[----:B------:R-:W-:Y:S05]  /*0280*/  BRA `(.L_x_3610) ;  /* 0x0000006400007947 */ /* 0x000fea0003800000 */
.L_x_3607:
        /* <DEDUP_REMOVED lines=46> */
.L_x_3622:
        /* <DEDUP_REMOVED lines=922> */
.L_x_3611:
        /* <DEDUP_REMOVED lines=280> */
.L_x_3613:
[----:B------:R-:W-:Y:S05]  /*5090*/  BSYNC B0 ;  /* 0x0000000000007941 */ /* 0x000fea0003800000 */
.L_x_3612:
        /* <DEDUP_REMOVED lines=19> */
.L_x_3615:
[----:B------:R-:W-:Y:S05]  /*51d0*/  BSYNC B0 ;  /* 0x0000000000007941 */ /* 0x000fea0003800000 */
.L_x_3614:
        /* <DEDUP_REMOVED lines=17> */
.L_x_3618:
[----:B------:R-:W2:Y:S04]  /*52f0*/  LD.E.STRONG.GPU R32, desc[UR12][R30.64] ;  /* 0x0000000c1e207980 */ /* 0x000ea8000c10f900 */
[----:B--2---:R-:W-:Y:S01]  /*5300*/  CCTL.IVALL ;  /* 0x00000000ff00798f */ /* 0x004fe20002000000 */
[----:B------:R-:W-:Y:S05]  /*5310*/  YIELD ;  /* 0x0000000000007946 */ /* 0x000fea0003800000 */
[----:B-----5:R-:W-:-:S04]  /*5320*/  LOP3.LUT R32, R32, R29, RZ, 0x3c, !PT ;  /* 0x0000001d20207212 */ /* 0x020fc800078e3cff */
[----:B------:R-:W-:-:S13]  /*5330*/  ISETP.GT.AND P1, PT, R32, -0x1, PT ;  /* 0xffffffff2000780c */ /* 0x000fda0003f24270 */
[----:B------:R-:W-:Y:S05]  /*5340*/  @P1 BRA `(.L_x_3618) ;  /* 0xfffffffc00e81947 */ /* 0x000fea000383ffff */
.L_x_3617:
[----:B------:R-:W-:Y:S05]  /*5350*/  WARPSYNC.ALL ;  /* 0x0000000000007948 */ /* 0x000fea0003800000 */
[----:B------:R-:W-:Y:S06]  /*5360*/  BAR.SYNC.DEFER_BLOCKING 0x0 ;  /* 0x0000000000007b1d */ /* 0x000fec0000010000 */
[----:B------:R-:W-:Y:S05]  /*5370*/  BRA `(.L_x_3619) ;  /* 0x0000000000687947 */ /* 0x000fea0003800000 */
.L_x_3616:
        /* <DEDUP_REMOVED lines=18> */
.L_x_3621:
[----:B------:R-:W2:Y:S04]  /*54a0*/  LD.E.STRONG.GPU R32, desc[UR12][R30.64] ;  /* 0x0000000c1e207980 */ /* 0x000ea8000c10f900 */
[----:B--2---:R-:W-:Y:S01]  /*54b0*/  CCTL.IVALL ;  /* 0x00000000ff00798f */ /* 0x004fe20002000000 */
[----:B------:R-:W-:Y:S05]  /*54c0*/  YIELD ;  /* 0x0000000000007946 */ /* 0x000fea0003800000 */
[----:B-----5:R-:W-:-:S04]  /*54d0*/  LOP3.LUT R32, R32, R29, RZ, 0x3c, !PT ;  /* 0x0000001d20207212 */ /* 0x020fc800078e3cff */
[----:B------:R-:W-:-:S13]  /*54e0*/  ISETP.GT.AND P1, PT, R32, -0x1, PT ;  /* 0xffffffff2000780c */ /* 0x000fda0003f24270 */
[----:B------:R-:W-:Y:S05]  /*54f0*/  @P1 BRA `(.L_x_3621) ;  /* 0xfffffffc00e81947 */ /* 0x000fea000383ffff */
.L_x_3620:
[----:B------:R-:W-:Y:S05]  /*5500*/  WARPSYNC.ALL ;  /* 0x0000000000007948 */ /* 0x000fea0003800000 */
[----:B------:R-:W-:Y:S06]  /*5510*/  BAR.SYNC.DEFER_BLOCKING 0x0 ;  /* 0x0000000000007b1d */ /* 0x000fec0000010000 */
.L_x_3619:
        /* <DEDUP_REMOVED lines=279> */
.L_x_3610:
        /* <DEDUP_REMOVED lines=80> */
.L_x_3639:
        /* <DEDUP_REMOVED lines=40> */
.L_x_3626:
[----:B------:R-:W-:Y:S05]  /*6e10*/  BSYNC B1 ;  /* 0x0000000000017941 */ /* 0x000fea0003800000 */
.L_x_3625:
        /* <DEDUP_REMOVED lines=18> */
.L_x_3629:
        /* <DEDUP_REMOVED lines=55> */
.L_x_3628:
[----:B------:R-:W-:Y:S05]  /*72b0*/  BSYNC B1 ;  /* 0x0000000000017941 */ /* 0x000fea0003800000 */
.L_x_3627:
        /* <DEDUP_REMOVED lines=35> */
.L_x_3631:
[----:B------:R-:W-:Y:S05]  /*74f0*/  BSYNC B1 ;  /* 0x0000000000017941 */ /* 0x000fea0003800000 */
.L_x_3630:
        /* <DEDUP_REMOVED lines=15> */
.L_x_3624:
[----:B------:R-:W-:Y:S05]  /*75f0*/  BSYNC B0 ;  /* 0x0000000000007941 */ /* 0x000fea0003800000 */
.L_x_3623:
        /* <DEDUP_REMOVED lines=38> */
.L_x_3648:
        /* <DEDUP_REMOVED lines=42> */
.L_x_3658:
        /* <DEDUP_REMOVED lines=36> */
.L_x_3668:
[----:B0-----:R-:W-:Y:S01]  /*7d40*/  FADD.FTZ R23, R22, R38 ;  /* 0x0000002616177221 */ /* 0x001fe20000010000 */
[----:B------:R-:W-:Y:S02]  /*7d50*/  @!P1 F2FP.F16.F32.PACK_AB R22, RZ, R28 ;  /* 0x0000001cff16923e */ /* 0x000fe400000000ff */
[----:B------:R-:W-:Y:S02]  /*7d60*/  MOV R31, R55 ;  /* 0x00000037001f7202 */ /* 0x000fe40000000f00 */
[----:B------:R-:W-:Y:S01]  /*7d70*/  @!P1 F2FP.F16.F32.PACK_AB R23, RZ, R23 ;  /* 0x00000017ff17923e */ /* 0x000fe200000000ff */
[----:B------:R4:W-:Y:S04]  /*7d80*/  @!P1 STG.E.U16 desc[UR12][R18.64+0x78], R22 ;  /* 0x0000781612009986 */ /* 0x0009e8000c10150c */
[----:B------:R4:W-:Y:S02]  /*7d90*/  @!P1 STG.E.U16 desc[UR12][R20.64+0x78], R23 ;  /* 0x0000781714009986 */ /* 0x0009e4000c10150c */
.L_x_3634:
[----:B------:R-:W-:Y:S05]  /*7da0*/  BSYNC B0 ;  /* 0x0000000000007941 */ /* 0x000fea0003800000 */
.L_x_3633:
        /* <DEDUP_REMOVED lines=150> */
.L_x_3702:
[----:B--2---:R-:W-:Y:S01]  /*8710*/  FADD.FTZ R23, R42, R38 ;  /* 0x000000262a177221 */ /* 0x004fe20000010000 */
[----:B------:R-:W-:-:S04]  /*8720*/  @!P0 F2FP.F16.F32.PACK_AB R22, RZ, R22 ;  /* 0x00000016ff16823e */ /* 0x000fc800000000ff */
[----:B------:R-:W-:Y:S01]  /*8730*/  @!P0 F2FP.F16.F32.PACK_AB R23, RZ, R23 ;  /* 0x00000017ff17823e */ /* 0x000fe200000000ff */
[----:B------:R0:W-:Y:S04]  /*8740*/  @!P0 STG.E.U16 desc[UR12][R18.64+0xb4], R22 ;  /* 0x0000b41612008986 */ /* 0x0001e8000c10150c */
[----:B------:R0:W-:Y:S02]  /*8750*/  @!P0 STG.E.U16 desc[UR12][R20.64+0xb4], R23 ;  /* 0x0000b41714008986 */ /* 0x0001e4000c10150c */
.L_x_3632:
[----:B------:R-:W-:Y:S05]  /*8760*/  WARPSYNC.ALL ;  /* 0x0000000000007948 */ /* 0x000fea0003800000 */
[----:B------:R-:W-:Y:S01]  /*8770*/  IADD3 R8, R8, 0x1200, RZ ;  /* 0x0000120008087810 */ /* 0x000fe20007ffe0ff */
[----:B------:R-:W-:Y:S03]  /*8780*/  BAR.SYNC.DEFER_BLOCKING 0x0 ;  /* 0x0000000000007b1d */ /* 0x000fe60000010000 */
[----:B------:R-:W-:-:S13]  /*8790*/  ISETP.GE.AND P0, PT, R8, UR9, PT ;  /* 0x0000000908007c0c */ /* 0x000fda000bf06270 */
[----:B------:R-:W-:Y:S05]  /*87a0*/  @!P0 BRA `(.L_x_3639) ;  /* 0xffffffe000f88947 */ /* 0x000fea000383ffff */
[----:B------:R-:W-:Y:S05]  /*87b0*/  EXIT ;  /* 0x000000000000794d */ /* 0x000fea0003800000 */
.L_x_3635:
[----:B------:R-:W-:Y:S01]  /*87c0*/  HFMA2.MMA R32, -RZ, RZ, 0, 4.76837158203125e-07 ;  /* 0x00000008ff207435 */ /* 0x000fe200000001ff */
[----:B--2---:R-:W-:Y:S02]  /*87d0*/  MOV R35, R18 ;  /* 0x0000001200237202 */ /* 0x004fe40000000f00 */
[----:B------:R-:W-:Y:S02]  /*87e0*/  MOV R33, 0x101f ;  /* 0x0000101f00217802 */ /* 0x000fe40000000f00 */
[----:B------:R-:W-:-:S07]  /*87f0*/  MOV R30, 0xffff ;  /* 0x0000ffff001e7802 */ /* 0x000fce0000000f00 */
[----:B01-3--:R-:W-:Y:S05]  /*8800*/  WARPSYNC.COLLECTIVE R30, `(.L_x_3640) ;  /* 0x000000001e087348 */ /* 0x00bfea0003c00000 */
[----:B------:R2:W4:Y:S02]  /*8810*/  SHFL.BFLY P2, R38, R35, R32, R33 ;  /* 0x0c00002023267389 */ /* 0x0005240000040021 */
[----:B01234-:R-:W-:Y:S01]  /*8820*/  ENDCOLLECTIVE ;  /* 0x000000000000791b */ /* 0x01ffe20003800000 */
.L_x_3640:
[----:B------:R-:W-:Y:S02]  /*8830*/  MOV R35, R19 ;  /* 0x0000001300237202 */ /* 0x000fe40000000f00 */
[----:B------:R-:W-:-:S07]  /*8840*/  MOV R21, R38 ;  /* 0x0000002600157202 */ /* 0x000fce0000000f00 */
[----:B------:R-:W-:Y:S05]  /*8850*/  WARPSYNC.COLLECTIVE R30, `(.L_x_3641) ;  /* 0x000000001e087348 */ /* 0x000fea0003c00000 */
[----:B------:R0:W1:Y:S02]  /*8860*/  SHFL.BFLY P2, R38, R35, R32, R33 ;  /* 0x0c00002023267389 */ /* 0x0000640000040021 */
[----:B01----:R-:W-:Y:S01]  /*8870*/  ENDCOLLECTIVE ;  /* 0x000000000000791b */ /* 0x003fe20003800000 */
.L_x_3641:
[----:B------:R-:W-:Y:S01]  /*8880*/  FADD.FTZ R21, R21, R18 ;  /* 0x0000001215157221 */ /* 0x000fe20000010000 */
[----:B------:R-:W-:-:S04]  /*8890*/  HFMA2.MMA R32, -RZ, RZ, 0, 2.384185791015625e-07 ;  /* 0x00000004ff207435 */ /* 0x000fc800000001ff */
[----:B------:R-:W-:Y:S02]  /*88a0*/  MOV R35, R21 ;  /* 0x0000001500237202 */ /* 0x000fe40000000f00 */
[----:B------:R-:W-:-:S07]  /*88b0*/  MOV R20, R38 ;  /* 0x0000002600147202 */ /* 0x000fce0000000f00 */
[----:B------:R-:W-:Y:S05]  /*88c0*/  WARPSYNC.COLLECTIVE R30, `(.L_x_3642) ;  /* 0x000000001e087348 */ /* 0x000fea0003c00000 */
[----:B------:R0:W1:Y:S02]  /*88d0*/  SHFL.BFLY P2, R38, R35, R32, R33 ;  /* 0x0c00002023267389 */ /* 0x0000640000040021 */
[----:B01----:R-:W-:Y:S01]  /*88e0*/  ENDCOLLECTIVE ;  /* 0x000000000000791b */ /* 0x003fe20003800000 */
.L_x_3642:
[----:B------:R-:W-:-:S05]  /*88f0*/  FADD.FTZ R20, R20, R19 ;  /* 0x0000001314147221 */ /* 0x000fca0000010000 */
[----:B------:R-:W-:Y:S02]  /*8900*/  MOV R35, R20 ;  /* 0x0000001400237202 */ /* 0x000fe40000000f00 */
[----:B------:R-:W-:-:S07]  /*8910*/  MOV R22, R38 ;  /* 0x0000002600167202 */ /* 0x000fce0000000f00 */
[----:B------:R-:W-:Y:S05]  /*8920*/  WARPSYNC.COLLECTIVE R30, `(.L_x_3643) ;  /* 0x000000001e087348 */ /* 0x000fea0003c00000 */
[----:B------:R0:W1:Y:S02]  /*8930*/  SHFL.BFLY P2, R38, R35, R32, R33 ;  /* 0x0c00002023267389 */ /* 0x0000640000040021 */
[----:B01----:R-:W-:Y:S01]  /*8940*/  ENDCOLLECTIVE ;  /* 0x000000000000791b */ /* 0x003fe20003800000 */
.L_x_3643:
[----:B------:R-:W-:Y:S01]  /*8950*/  FADD.FTZ R22, R21, R22 ;  /* 0x0000001615167221 */ /* 0x000fe20000010000 */
[----:B------:R-:W-:-:S04]  /*8960*/  HFMA2.MMA R32, -RZ, RZ, 0, 1.1920928955078125e-07 ;  /* 0x00000002ff207435 */ /* 0x000fc800000001ff */
[----:B------:R-:W-:Y:S02]  /*8970*/  MOV R35, R22 ;  /* 0x0000001600237202 */ /* 0x000fe40000000f00 */
[----:B------:R-:W-:-:S07]  /*8980*/  MOV R23, R38 ;  /* 0x0000002600177202 */ /* 0x000fce0000000f00 */
[----:B------:R-:W-:Y:S05]  /*8990*/  WARPSYNC.COLLECTIVE R30, `(.L_x_3644) ;  /* 0x000000001e087348 */ /* 0x000fea0003c00000 */
[----:B------:R0:W1:Y:S02]  /*89a0*/  SHFL.BFLY P2, R38, R35, R32, R33 ;  /* 0x0c00002023267389 */ /* 0x0000640000040021 */
[----:B01----:R-:W-:Y:S01]  /*89b0*/  ENDCOLLECTIVE ;  /* 0x000000000000791b */ /* 0x003fe20003800000 */
.L_x_3644:
[----:B------:R-:W-:-:S05]  /*89c0*/  FADD.FTZ R23, R20, R23 ;  /* 0x0000001714177221 */ /* 0x000fca0000010000 */
[----:B------:R-:W-:Y:S02]  /*89d0*/  MOV R35, R23 ;  /* 0x0000001700237202 */ /* 0x000fe40000000f00 */
[----:B------:R-:W-:-:S07]  /*89e0*/  MOV R25, R38 ;  /* 0x0000002600197202 */ /* 0x000fce0000000f00 */
[----:B------:R-:W-:Y:S05]  /*89f0*/  WARPSYNC.COLLECTIVE R30, `(.L_x_3645) ;  /* 0x000000001e087348 */ /* 0x000fea0003c00000 */
[----:B------:R0:W1:Y:S02]  /*8a00*/  SHFL.BFLY P2, R38, R35, R32, R33 ;  /* 0x0c00002023267389 */ /* 0x0000640000040021 */
[----:B01----:R-:W-:Y:S01]  /*8a10*/  ENDCOLLECTIVE ;  /* 0x000000000000791b */ /* 0x003fe20003800000 */
.L_x_3645:
[----:B------:R-:W-:Y:S01]  /*8a20*/  FADD.FTZ R25, R22, R25 ;  /* 0x0000001916197221 */ /* 0x000fe20000010000 */
[----:B------:R-:W-:-:S04]  /*8a30*/  HFMA2.MMA R32, -RZ, RZ, 0, 5.9604644775390625e-08 ;  /* 0x00000001ff207435 */ /* 0x000fc800000001ff */
[----:B------:R-:W-:Y:S02]  /*8a40*/  MOV R35, R25 ;  /* 0x0000001900237202 */ /* 0x000fe40000000f00 */
[----:B------:R-:W-:-:S07]  /*8a50*/  MOV R18, R38 ;  /* 0x0000002600127202 */ /* 0x000fce0000000f00 */
[----:B------:R-:W-:Y:S05]  /*8a60*/  WARPSYNC.COLLECTIVE R30, `(.L_x_3646) ;  /* 0x000000001e087348 */ /* 0x000fea0003c00000 */
[----:B------:R0:W1:Y:S02]  /*8a70*/  SHFL.BFLY P2, R38, R35, R32, R33 ;  /* 0x0c00002023267389 */ /* 0x0000640000040021 */
[----:B01----:R-:W-:Y:S01]  /*8a80*/  ENDCOLLECTIVE ;  /* 0x000000000000791b */ /* 0x003fe20003800000 */
.L_x_3646:
[----:B------:R-:W-:-:S05]  /*8a90*/  FADD.FTZ R24, R23, R18 ;  /* 0x0000001217187221 */ /* 0x000fca0000010000 */
[----:B------:R-:W-:Y:S02]  /*8aa0*/  MOV R35, R24 ;  /* 0x0000001800237202 */ /* 0x000fe40000000f00 */
[----:B------:R-:W-:-:S07]  /*8ab0*/  MOV R26, R38 ;  /* 0x00000026001a7202 */ /* 0x000fce0000000f00 */
[----:B------:R-:W-:Y:S05]  /*8ac0*/  WARPSYNC.COLLECTIVE R30, `(.L_x_3647) ;  /* 0x000000001e087348 */ /* 0x000fea0003c00000 */
[----:B------:R0:W1:Y:S02]  /*8ad0*/  SHFL.BFLY P2, R38, R35, R32, R33 ;  /* 0x0c00002023267389 */ /* 0x0000640000040021 */
[----:B01----:R-:W-:Y:S01]  /*8ae0*/  ENDCOLLECTIVE ;  /* 0x000000000000791b */ /* 0x003fe20003800000 */
.L_x_3647:
[----:B------:R-:W-:Y:S01]  /*8af0*/  FADD.FTZ R26, R25, R26 ;  /* 0x0000001a191a7221 */ /* 0x000fe20000010000 */
[----:B------:R-:W-:Y:S06]  /*8b00*/  BRA `(.L_x_3648) ;  /* 0xffffffec00547947 */ /* 0x000fec000383ffff */
.L_x_3636:
        /* <DEDUP_REMOVED lines=8> */
.L_x_3650:
[----:B------:R-:W-:Y:S05]  /*8b90*/  BSYNC B1 ;  /* 0x0000000000017941 */ /* 0x000fea0003800000 */
.L_x_3649:
        /* <DEDUP_REMOVED lines=8> */
.L_x_3651:
[----:B------:R-:W-:Y:S01]  /*8c20*/  FADD.FTZ R25, R25, R22 ;  /* 0x0000001619197221 */ /* 0x000fe20000010000 */
[----:B------:R-:W-:-:S04]  /*8c30*/  HFMA2.MMA R32, -RZ, RZ, 0, 2.384185791015625e-07 ;  /* 0x00000004ff207435 */ /* 0x000fc800000001ff */
[----:B------:R-:W-:Y:S02]  /*8c40*/  MOV R35, R25 ;  /* 0x0000001900237202 */ /* 0x000fe40000000f00 */
[----:B------:R-:W-:-:S07]  /*8c50*/  MOV R24, R38 ;  /* 0x0000002600187202 */ /* 0x000fce0000000f00 */
[----:B------:R-:W-:Y:S05]  /*8c60*/  WARPSYNC.COLLECTIVE R30, `(.L_x_3652) ;  /* 0x000000001e087348 */ /* 0x000fea0003c00000 */
[----:B------:R0:W1:Y:S02]  /*8c70*/  SHFL.BFLY P2, R38, R35, R32, R33 ;  /* 0x0c00002023267389 */ /* 0x0000640000040021 */
[----:B01----:R-:W-:Y:S01]  /*8c80*/  ENDCOLLECTIVE ;  /* 0x000000000000791b */ /* 0x003fe20003800000 */
.L_x_3652:
[----:B------:R-:W-:-:S05]  /*8c90*/  FADD.FTZ R24, R24, R23 ;  /* 0x0000001718187221 */ /* 0x000fca0000010000 */
[----:B------:R-:W-:Y:S02]  /*8ca0*/  MOV R35, R24 ;  /* 0x0000001800237202 */ /* 0x000fe40000000f00 */
[----:B------:R-:W-:-:S07]  /*8cb0*/  MOV R26, R38 ;  /* 0x00000026001a7202 */ /* 0x000fce0000000f00 */
[----:B------:R-:W-:Y:S05]  /*8cc0*/  WARPSYNC.COLLECTIVE R30, `(.L_x_3653) ;  /* 0x000000001e087348 */ /* 0x000fea0003c00000 */
[----:B------:R0:W1:Y:S02]  /*8cd0*/  SHFL.BFLY P2, R38, R35, R32, R33 ;  /* 0x0c00002023267389 */ /* 0x0000640000040021 */
[----:B01----:R-:W-:Y:S01]  /*8ce0*/  ENDCOLLECTIVE ;  /* 0x000000000000791b */ /* 0x003fe20003800000 */
.L_x_3653:
[----:B------:R-:W-:Y:S01]  /*8cf0*/  FADD.FTZ R26, R25, R26 ;  /* 0x0000001a191a7221 */ /* 0x000fe20000010000 */
[----:B------:R-:W-:-:S04]  /*8d00*/  HFMA2.MMA R32, -RZ, RZ, 0, 1.1920928955078125e-07 ;  /* 0x00000002ff207435 */ /* 0x000fc800000001ff */
[----:B------:R-:W-:Y:S02]  /*8d10*/  MOV R35, R26 ;  /* 0x0000001a00237202 */ /* 0x000fe40000000f00 */
[----:B------:R-:W-:-:S07]  /*8d20*/  MOV R27, R38 ;  /* 0x00000026001b7202 */ /* 0x000fce0000000f00 */
[----:B------:R-:W-:Y:S05]  /*8d30*/  WARPSYNC.COLLECTIVE R30, `(.L_x_3654) ;  /* 0x000000001e087348 */ /* 0x000fea0003c00000 */
[----:B------:R0:W1:Y:S02]  /*8d40*/  SHFL.BFLY P2, R38, R35, R32, R33 ;  /* 0x0c00002023267389 */ /* 0x0000640000040021 */
[----:B01----:R-:W-:Y:S01]  /*8d50*/  ENDCOLLECTIVE ;  /* 0x000000000000791b */ /* 0x003fe20003800000 */
.L_x_3654:
[----:B------:R-:W-:-:S05]  /*8d60*/  FADD.FTZ R27, R24, R27 ;  /* 0x0000001b181b7221 */ /* 0x000fca0000010000 */
[----:B------:R-:W-:Y:S02]  /*8d70*/  MOV R35, R27 ;  /* 0x0000001b00237202 */ /* 0x000fe40000000f00 */
[----:B------:R-:W-:-:S07]  /*8d80*/  MOV R29, R38 ;  /* 0x00000026001d7202 */ /* 0x000fce0000000f00 */
[----:B------:R-:W-:Y:S05]  /*8d90*/  WARPSYNC.COLLECTIVE R30, `(.L_x_3655) ;  /* 0x000000001e087348 */ /* 0x000fea0003c00000 */
[----:B------:R0:W1:Y:S02]  /*8da0*/  SHFL.BFLY P2, R38, R35, R32, R33 ;  /* 0x0c00002023267389 */ /* 0x0000640000040021 */
[----:B01----:R-:W-:Y:S01]  /*8db0*/  ENDCOLLECTIVE ;  /* 0x000000000000791b */ /* 0x003fe20003800000 */
.L_x_3655:
[----:B------:R-:W-:Y:S01]  /*8dc0*/  FADD.FTZ R29, R26, R29 ;  /* 0x0000001d1a1d7221 */ /* 0x000fe20000010000 */
[----:B------:R-:W-:-:S04]  /*8dd0*/  HFMA2.MMA R32, -RZ, RZ, 0, 5.9604644775390625e-08 ;  /* 0x00000001ff207435 */ /* 0x000fc800000001ff */
[----:B------:R-:W-:Y:S02]  /*8de0*/  MOV R35, R29 ;  /* 0x0000001d00237202 */ /* 0x000fe40000000f00 */
[----:B------:R-:W-:-:S07]  /*8df0*/  MOV R22, R38 ;  /* 0x0000002600167202 */ /* 0x000fce0000000f00 */
[----:B------:R-:W-:Y:S05]  /*8e00*/  WARPSYNC.COLLECTIVE R30, `(.L_x_3656) ;  /* 0x000000001e087348 */ /* 0x000fea0003c00000 */
[----:B------:R0:W1:Y:S02]  /*8e10*/  SHFL.BFLY P2, R38, R35, R32, R33 ;  /* 0x0c00002023267389 */ /* 0x0000640000040021 */
[----:B01----:R-:W-:Y:S01]  /*8e20*/  ENDCOLLECTIVE ;  /* 0x000000000000791b */ /* 0x003fe20003800000 */
.L_x_3656:
[----:B------:R-:W-:-:S05]  /*8e30*/  FADD.FTZ R22, R27, R22 ;  /* 0x000000161b167221 */ /* 0x000fca0000010000 */
[----:B------:R-:W-:Y:S02]  /*8e40*/  MOV R35, R22 ;  /* 0x0000001600237202 */ /* 0x000fe40000000f00 */
[----:B------:R-:W-:-:S07]  /*8e50*/  MOV R28, R38 ;  /* 0x00000026001c7202 */ /* 0x000fce0000000f00 */
[----:B------:R-:W-:Y:S05]  /*8e60*/  WARPSYNC.COLLECTIVE R30, `(.L_x_3657) ;  /* 0x000000001e087348 */ /* 0x000fea0003c00000 */
[----:B------:R0:W1:Y:S02]  /*8e70*/  SHFL.BFLY P2, R38, R35, R32, R33 ;  /* 0x0c00002023267389 */ /* 0x0000640000040021 */
[----:B01----:R-:W-:Y:S01]  /*8e80*/  ENDCOLLECTIVE ;  /* 0x000000000000791b */ /* 0x003fe20003800000 */
.L_x_3657:
[----:B------:R-:W-:Y:S01]  /*8e90*/  FADD.FTZ R28, R29, R28 ;  /* 0x0000001c1d1c7221 */ /* 0x000fe20000010000 */
[----:B------:R-:W-:Y:S06]  /*8ea0*/  BRA `(.L_x_3658) ;  /* 0xffffffec00147947 */ /* 0x000fec000383ffff */
.L_x_3637:
        /* <DEDUP_REMOVED lines=8> */
.L_x_3660:
[----:B------:R-:W-:Y:S05]  /*8f30*/  BSYNC B1 ;  /* 0x0000000000017941 */ /* 0x000fea0003800000 */
.L_x_3659:
        /* <DEDUP_REMOVED lines=8> */
.L_x_3661:
[----:B------:R-:W-:Y:S01]  /*8fc0*/  FADD.FTZ R25, R25, R22 ;  /* 0x0000001619197221 */ /* 0x000fe20000010000 */
[----:B------:R-:W-:-:S04]  /*8fd0*/  HFMA2.MMA R32, -RZ, RZ, 0, 2.384185791015625e-07 ;  /* 0x00000004ff207435 */ /* 0x000fc800000001ff */
[----:B------:R-:W-:Y:S02]  /*8fe0*/  MOV R35, R25 ;  /* 0x0000001900237202 */ /* 0x000fe40000000f00 */
[----:B------:R-:W-:-:S07]  /*8ff0*/  MOV R24, R38 ;  /* 0x0000002600187202 */ /* 0x000fce0000000f00 */
[----:B------:R-:W-:Y:S05]  /*9000*/  WARPSYNC.COLLECTIVE R30, `(.L_x_3662) ;  /* 0x000000001e087348 */ /* 0x000fea0003c00000 */
[----:B------:R0:W1:Y:S02]  /*9010*/  SHFL.BFLY P2, R38, R35, R32, R33 ;  /* 0x0c00002023267389 */ /* 0x0000640000040021 */
[----:B01----:R-:W-:Y:S01]  /*9020*/  ENDCOLLECTIVE ;  /* 0x000000000000791b */ /* 0x003fe20003800000 */
.L_x_3662:
[----:B------:R-:W-:-:S05]  /*9030*/  FADD.FTZ R24, R24, R23 ;  /* 0x0000001718187221 */ /* 0x000fca0000010000 */
[----:B------:R-:W-:Y:S02]  /*9040*/  MOV R35, R24 ;  /* 0x0000001800237202 */ /* 0x000fe40000000f00 */
[----:B------:R-:W-:-:S07]  /*9050*/  MOV R26, R38 ;  /* 0x00000026001a7202 */ /* 0x000fce0000000f00 */
[----:B------:R-:W-:Y:S05]  /*9060*/  WARPSYNC.COLLECTIVE R30, `(.L_x_3663) ;  /* 0x000000001e087348 */ /* 0x000fea0003c00000 */
[----:B------:R0:W1:Y:S02]  /*9070*/  SHFL.BFLY P2, R38, R35, R32, R33 ;  /* 0x0c00002023267389 */ /* 0x0000640000040021 */
[----:B01----:R-:W-:Y:S01]  /*9080*/  ENDCOLLECTIVE ;  /* 0x000000000000791b */ /* 0x003fe20003800000 */
.L_x_3663:
[----:B------:R-:W-:Y:S01]  /*9090*/  FADD.FTZ R26, R25, R26 ;  /* 0x0000001a191a7221 */ /* 0x000fe20000010000 */
[----:B------:R-:W-:-:S04]  /*90a0*/  HFMA2.MMA R32, -RZ, RZ, 0, 1.1920928955078125e-07 ;  /* 0x00000002ff207435 */ /* 0x000fc800000001ff */
[----:B------:R-:W-:Y:S02]  /*90b0*/  MOV R35, R26 ;  /* 0x0000001a00237202 */ /* 0x000fe40000000f00 */
[----:B------:R-:W-:-:S07]  /*90c0*/  MOV R27, R38 ;  /* 0x00000026001b7202 */ /* 0x000fce0000000f00 */
[----:B------:R-:W-:Y:S05]  /*90d0*/  WARPSYNC.COLLECTIVE R30, `(.L_x_3664) ;  /* 0x000000001e087348 */ /* 0x000fea0003c00000 */
[----:B------:R0:W1:Y:S02]  /*90e0*/  SHFL.BFLY P2, R38, R35, R32, R33 ;  /* 0x0c00002023267389 */ /* 0x0000640000040021 */
[----:B01----:R-:W-:Y:S01]  /*90f0*/  ENDCOLLECTIVE ;  /* 0x000000000000791b */ /* 0x003fe20003800000 */
.L_x_3664:
[----:B------:R-:W-:-:S05]  /*9100*/  FADD.FTZ R27, R24, R27 ;  /* 0x0000001b181b7221 */ /* 0x000fca0000010000 */
[----:B------:R-:W-:Y:S02]  /*9110*/  MOV R35, R27 ;  /* 0x0000001b00237202 */ /* 0x000fe40000000f00 */
[----:B------:R-:W-:-:S07]  /*9120*/  MOV R29, R38 ;  /* 0x00000026001d7202 */ /* 0x000fce0000000f00 */
[----:B------:R-:W-:Y:S05]  /*9130*/  WARPSYNC.COLLECTIVE R30, `(.L_x_3665) ;  /* 0x000000001e087348 */ /* 0x000fea0003c00000 */
[----:B------:R0:W1:Y:S02]  /*9140*/  SHFL.BFLY P2, R38, R35, R32, R33 ;  /* 0x0c00002023267389 */ /* 0x0000640000040021 */
[----:B01----:R-:W-:Y:S01]  /*9150*/  ENDCOLLECTIVE ;  /* 0x000000000000791b */ /* 0x003fe20003800000 */
.L_x_3665:
[----:B------:R-:W-:Y:S01]  /*9160*/  FADD.FTZ R29, R26, R29 ;  /* 0x0000001d1a1d7221 */ /* 0x000fe20000010000 */
[----:B------:R-:W-:-:S04]  /*9170*/  HFMA2.MMA R32, -RZ, RZ, 0, 5.9604644775390625e-08 ;  /* 0x00000001ff207435 */ /* 0x000fc800000001ff */
[----:B------:R-:W-:Y:S02]  /*9180*/  MOV R35, R29 ;  /* 0x0000001d00237202 */ /* 0x000fe40000000f00 */
[----:B------:R-:W-:-:S07]  /*9190*/  MOV R22, R38 ;  /* 0x0000002600167202 */ /* 0x000fce0000000f00 */
[----:B------:R-:W-:Y:S05]  /*91a0*/  WARPSYNC.COLLECTIVE R30, `(.L_x_3666) ;  /* 0x000000001e087348 */ /* 0x000fea0003c00000 */
[----:B------:R0:W1:Y:S02]  /*91b0*/  SHFL.BFLY P2, R38, R35, R32, R33 ;  /* 0x0c00002023267389 */ /* 0x0000640000040021 */
[----:B01----:R-:W-:Y:S01]  /*91c0*/  ENDCOLLECTIVE ;  /* 0x000000000000791b */ /* 0x003fe20003800000 */
.L_x_3666:
[----:B------:R-:W-:-:S05]  /*91d0*/  FADD.FTZ R22, R27, R22 ;  /* 0x000000161b167221 */ /* 0x000fca0000010000 */
[----:B------:R-:W-:Y:S02]  /*91e0*/  MOV R35, R22 ;  /* 0x0000001600237202 */ /* 0x000fe40000000f00 */
[----:B------:R-:W-:-:S07]  /*91f0*/  MOV R28, R38 ;  /* 0x00000026001c7202 */ /* 0x000fce0000000f00 */
[----:B------:R-:W-:Y:S05]  /*9200*/  WARPSYNC.COLLECTIVE R30, `(.L_x_3667) ;  /* 0x000000001e087348 */ /* 0x000fea0003c00000 */
[----:B------:R0:W1:Y:S02]  /*9210*/  SHFL.BFLY P2, R38, R35, R32, R33 ;  /* 0x0c00002023267389 */ /* 0x0000640000040021 */
[----:B01----:R-:W-:Y:S01]  /*9220*/  ENDCOLLECTIVE ;  /* 0x000000000000791b */ /* 0x003fe20003800000 */
.L_x_3667:
[----:B------:R-:W-:Y:S01]  /*9230*/  FADD.FTZ R28, R29, R28 ;  /* 0x0000001c1d1c7221 */ /* 0x000fe20000010000 */
[----:B------:R-:W-:Y:S06]  /*9240*/  BRA `(.L_x_3668) ;  /* 0xffffffe800bc7947 */ /* 0x000fec000383ffff */
.L_x_3638:
        /* <DEDUP_REMOVED lines=8> */
.L_x_3670:
[----:B------:R-:W-:Y:S05]  /*92d0*/  BSYNC B0 ;  /* 0x0000000000007941 */ /* 0x000fea0003800000 */
.L_x_3669:
        /* <DEDUP_REMOVED lines=10> */
.L_x_3671:
        /* <DEDUP_REMOVED lines=13> */
.L_x_3672:
[----:B------:R-:W-:Y:S02]  /*9450*/  MOV R35, R29 ;  /* 0x0000001d00237202 */ /* 0x000fe40000000f00 */
[----:B------:R-:W-:-:S07]  /*9460*/  MOV R24, R38 ;  /* 0x0000002600187202 */ /* 0x000fce0000000f00 */
[----:B------:R-:W-:Y:S05]  /*9470*/  WARPSYNC.COLLECTIVE R30, `(.L_x_3673) ;  /* 0x000000001e087348 */ /* 0x000fea0003c00000 */
[----:B------:R0:W1:Y:S02]  /*9480*/  SHFL.BFLY P2, R38, R35, R32, R33 ;  /* 0x0c00002023267389 */ /* 0x0000640000040021 */
[----:B01----:R-:W-:Y:S01]  /*9490*/  ENDCOLLECTIVE ;  /* 0x000000000000791b */ /* 0x003fe20003800000 */
.L_x_3673:
        /* <DEDUP_REMOVED lines=9> */
.L_x_3674:
[----:B------:R-:W-:-:S05]  /*9530*/  FADD.FTZ R28, R29, R28 ;  /* 0x0000001c1d1c7221 */ /* 0x000fca0000010000 */
[----:B------:R-:W-:Y:S02]  /*9540*/  MOV R35, R28 ;  /* 0x0000001c00237202 */ /* 0x000fe40000000f00 */
[----:B------:R-:W-:-:S07]  /*9550*/  MOV R39, R38 ;  /* 0x0000002600277202 */ /* 0x000fce0000000f00 */
[----:B------:R-:W-:Y:S05]  /*9560*/  WARPSYNC.COLLECTIVE R30, `(.L_x_3675) ;  /* 0x000000001e087348 */ /* 0x000fea0003c00000 */
[----:B------:R0:W1:Y:S02]  /*9570*/  SHFL.BFLY P2, R38, R35, R32, R33 ;  /* 0x0c00002023267389 */ /* 0x0000640000040021 */
[----:B01----:R-:W-:Y:S01]  /*9580*/  ENDCOLLECTIVE ;  /* 0x000000000000791b */ /* 0x003fe20003800000 */
.L_x_3675:
        /* <DEDUP_REMOVED lines=9> */
.L_x_3676:
[----:B------:R-:W-:Y:S02]  /*9620*/  MOV R35, R37 ;  /* 0x0000002500237202 */ /* 0x000fe40000000f00 */
[----:B------:R-:W-:-:S07]  /*9630*/  MOV R36, R38 ;  /* 0x0000002600247202 */ /* 0x000fce0000000f00 */
[----:B------:R-:W-:Y:S05]  /*9640*/  WARPSYNC.COLLECTIVE R30, `(.L_x_3677) ;  /* 0x000000001e087348 */ /* 0x000fea0003c00000 */
[----:B------:R0:W1:Y:S02]  /*9650*/  SHFL.BFLY P2, R38, R35, R32, R33 ;  /* 0x0c00002023267389 */ /* 0x0000640000040021 */
[----:B01----:R-:W-:Y:S01]  /*9660*/  ENDCOLLECTIVE ;  /* 0x000000000000791b */ /* 0x003fe20003800000 */
.L_x_3677:
[----:B------:R-:W-:Y:S01]  /*9670*/  FADD.FTZ R36, R39, R36 ;  /* 0x0000002427247221 */ /* 0x000fe20000010000 */
[----:B------:R-:W-:Y:S01]  /*9680*/  HFMA2.MMA R32, -RZ, RZ, 0, 4.76837158203125e-07 ;  /* 0x00000008ff207435 */ /* 0x000fe200000001ff */
[----:B------:R-:W-:Y:S02]  /*9690*/  MOV R35, R23 ;  /* 0x0000001700237202 */ /* 0x000fe40000000f00 */
[----:B------:R-:W-:-:S08]  /*96a0*/  MOV R34, R38 ;  /* 0x0000002600227202 */ /* 0x000fd00000000f00 */
[----:B------:R-:W-:Y:S05]  /*96b0*/  WARPSYNC.COLLECTIVE R30, `(.L_x_3678) ;  /* 0x000000001e087348 */ /* 0x000fea0003c00000 */
[----:B------:R0:W1:Y:S02]  /*96c0*/  SHFL.BFLY P2, R38, R35, R32, R33 ;  /* 0x0c00002023267389 */ /* 0x0000640000040021 */
[----:B01----:R-:W-:Y:S01]  /*96d0*/  ENDCOLLECTIVE ;  /* 0x000000000000791b */ /* 0x003fe20003800000 */
.L_x_3678:
[----:B------:R-:W-:Y:S01]  /*96e0*/  FADD.FTZ R37, R37, R34 ;  /* 0x0000002225257221 */ /* 0x000fe20000010000 */
[----:B------:R-:W-:Y:S02]  /*96f0*/  MOV R35, R26 ;  /* 0x0000001a00237202 */ /* 0x000fe40000000f00 */
[----:B------:R-:W-:-:S07]  /*9700*/  MOV R40, R38 ;  /* 0x0000002600287202 */ /* 0x000fce0000000f00 */
[----:B------:R-:W-:Y:S05]  /*9710*/  WARPSYNC.COLLECTIVE R30, `(.L_x_3679) ;  /* 0x000000001e087348 */ /* 0x000fea0003c00000 */
[----:B------:R0:W1:Y:S02]  /*9720*/  SHFL.BFLY P2, R38, R35, R32, R33 ;  /* 0x0c00002023267389 */ /* 0x0000640000040021 */
[----:B01----:R-:W-:Y:S01]  /*9730*/  ENDCOLLECTIVE ;  /* 0x000000000000791b */ /* 0x003fe20003800000 */
.L_x_3679:
        /* <DEDUP_REMOVED lines=12> */
.L_x_3680:
[----:B------:R-:W-:-:S05]  /*9800*/  FADD.FTZ R41, R41, R26 ;  /* 0x0000001a29297221 */ /* 0x000fca0000010000 */
[----:B------:R-:W-:Y:S02]  /*9810*/  MOV R35, R41 ;  /* 0x0000002900237202 */ /* 0x000fe40000000f00 */
[----:B------:R-:W-:-:S07]  /*9820*/  MOV R43, R38 ;  /* 0x00000026002b7202 */ /* 0x000fce0000000f00 */
[----:B------:R-:W-:Y:S05]  /*9830*/  WARPSYNC.COLLECTIVE R30, `(.L_x_3681) ;  /* 0x000000001e087348 */ /* 0x000fea0003c00000 */
[----:B------:R0:W1:Y:S02]  /*9840*/  SHFL.BFLY P2, R38, R35, R32, R33 ;  /* 0x0c00002023267389 */ /* 0x0000640000040021 */
[----:B01----:R-:W-:Y:S01]  /*9850*/  ENDCOLLECTIVE ;  /* 0x000000000000791b */ /* 0x003fe20003800000 */
.L_x_3681:
        /* <DEDUP_REMOVED lines=9> */
.L_x_3682:
        /* <DEDUP_REMOVED lines=9> */
.L_x_3683:
        /* <DEDUP_REMOVED lines=8> */
.L_x_3684:
[----:B------:R-:W-:-:S05]  /*9a00*/  FADD.FTZ R29, R27, R20 ;  /* 0x000000141b1d7221 */ /* 0x000fca0000010000 */
[----:B------:R-:W-:Y:S02]  /*9a10*/  MOV R35, R29 ;  /* 0x0000001d00237202 */ /* 0x000fe40000000f00 */
[----:B------:R-:W-:-:S07]  /*9a20*/  MOV R27, R38 ;  /* 0x00000026001b7202 */ /* 0x000fce0000000f00 */
[----:B------:R-:W-:Y:S05]  /*9a30*/  WARPSYNC.COLLECTIVE R30, `(.L_x_3685) ;  /* 0x000000001e087348 */ /* 0x000fea0003c00000 */
[----:B------:R0:W1:Y:S02]  /*9a40*/  SHFL.BFLY P2, R38, R35, R32, R33 ;  /* 0x0c00002023267389 */ /* 0x0000640000040021 */
[----:B01----:R-:W-:Y:S01]  /*9a50*/  ENDCOLLECTIVE ;  /* 0x000000000000791b */ /* 0x003fe20003800000 */
.L_x_3685:
[----:B------:R-:W-:Y:S01]  /*9a60*/  FADD.FTZ R27, R28, R27 ;  /* 0x0000001b1c1b7221 */ /* 0x000fe20000010000 */
[----:B------:R-:W-:Y:S01]  /*9a70*/  HFMA2.MMA R32, -RZ, RZ, 0, 4.76837158203125e-07 ;  /* 0x00000008ff207435 */ /* 0x000fe200000001ff */
[----:B------:R-:W-:Y:S02]  /*9a80*/  MOV R35, R25 ;  /* 0x0000001900237202 */ /* 0x000fe40000000f00 */
[----:B------:R-:W-:-:S08]  /*9a90*/  MOV R26, R38 ;  /* 0x00000026001a7202 */ /* 0x000fd00000000f00 */
[----:B------:R-:W-:Y:S05]  /*9aa0*/  WARPSYNC.COLLECTIVE R30, `(.L_x_3686) ;  /* 0x000000001e087348 */ /* 0x000fea0003c00000 */
[----:B------:R0:W1:Y:S02]  /*9ab0*/  SHFL.BFLY P2, R38, R35, R32, R33 ;  /* 0x0c00002023267389 */ /* 0x0000640000040021 */
[----:B01----:R-:W-:Y:S01]  /*9ac0*/  ENDCOLLECTIVE ;  /* 0x000000000000791b */ /* 0x003fe20003800000 */
.L_x_3686:
[----:B------:R-:W-:Y:S01]  /*9ad0*/  FADD.FTZ R26, R29, R26 ;  /* 0x0000001a1d1a7221 */ /* 0x000fe20000010000 */
[----:B------:R-:W-:Y:S02]  /*9ae0*/  MOV R35, R24 ;  /* 0x0000001800237202 */ /* 0x000fe40000000f00 */
[----:B------:R-:W-:-:S07]  /*9af0*/  MOV R42, R38 ;  /* 0x00000026002a7202 */ /* 0x000fce0000000f00 */
[----:B------:R-:W-:Y:S05]  /*9b00*/  WARPSYNC.COLLECTIVE R30, `(.L_x_3687) ;  /* 0x000000001e087348 */ /* 0x000fea0003c00000 */
[----:B------:R0:W1:Y:S02]  /*9b10*/  SHFL.BFLY P2, R38, R35, R32, R33 ;  /* 0x0c00002023267389 */ /* 0x0000640000040021 */
[----:B01----:R-:W-:Y:S01]  /*9b20*/  ENDCOLLECTIVE ;  /* 0x000000000000791b */ /* 0x003fe20003800000 */
.L_x_3687:
        /* <DEDUP_REMOVED lines=11> */
.L_x_3688:
[----:B------:R-:W-:-:S05]  /*9be0*/  FADD.FTZ R23, R43, R24 ;  /* 0x000000182b177221 */ /* 0x000fca0000010000 */
[----:B------:R-:W-:Y:S02]  /*9bf0*/  MOV R35, R23 ;  /* 0x0000001700237202 */ /* 0x000fe40000000f00 */
[----:B------:R-:W-:-:S07]  /*9c00*/  MOV R25, R38 ;  /* 0x0000002600197202 */ /* 0x000fce0000000f00 */
[----:B------:R-:W-:Y:S05]  /*9c10*/  WARPSYNC.COLLECTIVE R30, `(.L_x_3689) ;  /* 0x000000001e087348 */ /* 0x000fea0003c00000 */
[----:B------:R0:W1:Y:S02]  /*9c20*/  SHFL.BFLY P2, R38, R35, R32, R33 ;  /* 0x0c00002023267389 */ /* 0x0000640000040021 */
[----:B01----:R-:W-:Y:S01]  /*9c30*/  ENDCOLLECTIVE ;  /* 0x000000000000791b */ /* 0x003fe20003800000 */
.L_x_3689:
        /* <DEDUP_REMOVED lines=12> */
.L_x_3690:
[----:B------:R-:W-:Y:S02]  /*9d00*/  MOV R35, R40 ;  /* 0x0000002800237202 */ /* 0x000fe40000000f00 */
[----:B------:R-:W-:-:S07]  /*9d10*/  MOV R22, R38 ;  /* 0x0000002600167202 */ /* 0x000fce0000000f00 */
[----:B------:R-:W-:Y:S05]  /*9d20*/  WARPSYNC.COLLECTIVE R30, `(.L_x_3691) ;  /* 0x000000001e087348 */ /* 0x000fea0003c00000 */
[----:B------:R0:W1:Y:S02]  /*9d30*/  SHFL.BFLY P2, R38, R35, R32, R33 ;  /* 0x0c00002023267389 */ /* 0x0000640000040021 */
[----:B01----:R-:W-:Y:S01]  /*9d40*/  ENDCOLLECTIVE ;  /* 0x000000000000791b */ /* 0x003fe20003800000 */
.L_x_3691:
[----:B------:R-:W-:Y:S01]  /*9d50*/  FADD.FTZ R24, R25, R22 ;  /* 0x0000001619187221 */ /* 0x000fe20000010000 */
[----:B------:R-:W-:-:S04]  /*9d60*/  HFMA2.MMA R32, -RZ, RZ, 0, 5.9604644775390625e-08 ;  /* 0x00000001ff207435 */ /* 0x000fc800000001ff */
[----:B------:R-:W-:Y:S02]  /*9d70*/  MOV R35, R24 ;  /* 0x0000001800237202 */ /* 0x000fe40000000f00 */
[----:B------:R-:W-:-:S07]  /*9d80*/  MOV R23, R38 ;  /* 0x0000002600177202 */ /* 0x000fce0000000f00 */
[----:B------:R-:W-:Y:S05]  /*9d90*/  WARPSYNC.COLLECTIVE R30, `(.L_x_3692) ;  /* 0x000000001e087348 */ /* 0x000fea0003c00000 */
[----:B------:R0:W1:Y:S02]  /*9da0*/  SHFL.BFLY P2, R38, R35, R32, R33 ;  /* 0x0c00002023267389 */ /* 0x0000640000040021 */
[----:B01----:R-:W-:Y:S01]  /*9db0*/  ENDCOLLECTIVE ;  /* 0x000000000000791b */ /* 0x003fe20003800000 */
.L_x_3692:
[----:B------:R-:W-:-:S05]  /*9dc0*/  FADD.FTZ R25, R40, R23 ;  /* 0x0000001728197221 */ /* 0x000fca0000010000 */
[----:B------:R-:W-:Y:S02]  /*9dd0*/  MOV R35, R25 ;  /* 0x0000001900237202 */ /* 0x000fe40000000f00 */
[----:B------:R-:W-:-:S07]  /*9de0*/  MOV R23, R38 ;  /* 0x0000002600177202 */ /* 0x000fce0000000f00 */
[----:B------:R-:W-:Y:S05]  /*9df0*/  WARPSYNC.COLLECTIVE R30, `(.L_x_3693) ;  /* 0x000000001e087348 */ /* 0x000fea0003c00000 */
[----:B------:R0:W1:Y:S02]  /*9e00*/  SHFL.BFLY P2, R38, R35, R32, R33 ;  /* 0x0c00002023267389 */ /* 0x0000640000040021 */
[----:B01----:R-:W-:Y:S01]  /*9e10*/  ENDCOLLECTIVE ;  /* 0x000000000000791b */ /* 0x003fe20003800000 */
.L_x_3693:
        /* <DEDUP_REMOVED lines=9> */
.L_x_3694:
        /* <DEDUP_REMOVED lines=9> */
.L_x_3695:
[----:B------:R-:W-:Y:S01]  /*9f40*/  FADD.FTZ R21, R21, R18 ;  /* 0x0000001215157221 */ /* 0x000fe20000010000 */
[----:B------:R-:W-:-:S04]  /*9f50*/  HFMA2.MMA R32, -RZ, RZ, 0, 2.384185791015625e-07 ;  /* 0x00000004ff207435 */ /* 0x000fc800000001ff */
[----:B------:R-:W-:Y:S02]  /*9f60*/  MOV R35, R21 ;  /* 0x0000001500237202 */ /* 0x000fe40000000f00 */
[----:B------:R-:W-:-:S07]  /*9f70*/  MOV R20, R38 ;  /* 0x0000002600147202 */ /* 0x000fce0000000f00 */
[----:B------:R-:W-:Y:S05]  /*9f80*/  WARPSYNC.COLLECTIVE R30, `(.L_x_3696) ;  /* 0x000000001e087348 */ /* 0x000fea0003c00000 */
[----:B------:R0:W1:Y:S02]  /*9f90*/  SHFL.BFLY P2, R38, R35, R32, R33 ;  /* 0x0c00002023267389 */ /* 0x0000640000040021 */
[----:B01----:R-:W-:Y:S01]  /*9fa0*/  ENDCOLLECTIVE ;  /* 0x000000000000791b */ /* 0x003fe20003800000 */
.L_x_3696:
[----:B------:R-:W-:-:S05]  /*9fb0*/  FADD.FTZ R42, R20, R19 ;  /* 0x00000013142a7221 */ /* 0x000fca0000010000 */
[----:B------:R-:W-:Y:S02]  /*9fc0*/  MOV R35, R42 ;  /* 0x0000002a00237202 */ /* 0x000fe40000000f00 */
[----:B------:R-:W-:-:S07]  /*9fd0*/  MOV R18, R38 ;  /* 0x0000002600127202 */ /* 0x000fce0000000f00 */
[----:B------:R-:W-:Y:S05]  /*9fe0*/  WARPSYNC.COLLECTIVE R30, `(.L_x_3697) ;  /* 0x000000001e087348 */ /* 0x000fea0003c00000 */
[----:B------:R0:W1:Y:S02]  /*9ff0*/  SHFL.BFLY P2, R38, R35, R32, R33 ;  /* 0x0c00002023267389 */ /* 0x0000640000040021 */
[----:B01----:R-:W-:Y:S01]  /*a000*/  ENDCOLLECTIVE ;  /* 0x000000000000791b */ /* 0x003fe20003800000 */
.L_x_3697:
        /* <DEDUP_REMOVED lines=9> */
.L_x_3698:
        /* <DEDUP_REMOVED lines=12> */
.L_x_3699:
        /* <DEDUP_REMOVED lines=9> */
.L_x_3700:
[----:B------:R-:W-:-:S05]  /*a1f0*/  FADD.FTZ R42, R42, R43 ;  /* 0x0000002b2a2a7221 */ /* 0x000fca0000010000 */
[----:B------:R-:W-:Y:S02]  /*a200*/  MOV R35, R42 ;  /* 0x0000002a00237202 */ /* 0x000fe40000000f00 */
[----:B------:R-:W-:-:S07]  /*a210*/  MOV R27, R38 ;  /* 0x00000026001b7202 */ /* 0x000fce0000000f00 */
[----:B------:R-:W-:Y:S05]  /*a220*/  WARPSYNC.COLLECTIVE R30, `(.L_x_3701) ;  /* 0x000000001e087348 */ /* 0x000fea0003c00000 */
[----:B------:R0:W1:Y:S02]  /*a230*/  SHFL.BFLY P2, R38, R35, R32, R33 ;  /* 0x0c00002023267389 */ /* 0x0000640000040021 */
[----:B01----:R-:W-:Y:S01]  /*a240*/  ENDCOLLECTIVE ;  /* 0x000000000000791b */ /* 0x003fe20003800000 */
.L_x_3701:
[----:B------:R-:W-:Y:S01]  /*a250*/  FADD.FTZ R22, R40, R27 ;  /* 0x0000001b28167221 */ /* 0x000fe20000010000 */
[----:B------:R-:W-:Y:S06]  /*a260*/  BRA `(.L_x_3702) ;  /* 0xffffffe400287947 */ /* 0x000fec000383ffff */
.L_x_3703:
        /* <DEDUP_REMOVED lines=9> */
.L_x_3959:


//--------------------- .text._ZN13group_norm_v214gn_cuda_kernelI6__halfLi480ELi3ELi32ELi60ELi256ELb0ELi2ELi960ELi960ELi4ELb1ELi2ELb0ELb0ENS_16CompileConditionILi900EEEEEvPT_PKS4_S7_S7_flPfS8_Pj --------------------------
	.section	.text._ZN13group_norm_v214gn_cuda_kernelI6__halfLi480ELi3ELi32ELi60ELi256ELb0ELi2ELi960ELi960ELi4ELb1ELi2ELb0ELb0ENS_16CompileConditionILi900EEEEEvPT_PKS4_S7_S7_flPfS8_Pj,"ax",@progbits
	.align	128
        .global         _ZN13group_norm_v214gn_cuda_kernelI6__halfLi480ELi3ELi32ELi60ELi256ELb0ELi2ELi960ELi960ELi4ELb1ELi2ELb0ELb0ENS_16CompileConditionILi900EEEEEvPT_PKS4_S7_S7_flPfS8_Pj
        .type           _ZN13group_norm_v214gn_cuda_kernelI6__halfLi480ELi3ELi32ELi60ELi256ELb0ELi2ELi960ELi960ELi4ELb1ELi2ELb0ELb0ENS_16CompileConditionILi900EEEEEvPT_PKS4_S7_S7_flPfS8_Pj,@function
        .size           _ZN13group_norm_v214gn_cuda_kernelI6__halfLi480ELi3ELi32ELi60ELi256ELb0ELi2ELi960ELi960ELi4ELb1ELi2ELb0ELb0ENS_16CompileConditionILi900EEEEEvPT_PKS4_S7_S7_flPfS8_Pj,(.L_x_3960 - _ZN13group_norm_v214gn_cuda_kernelI6__halfLi480ELi3ELi32ELi60ELi256ELb0ELi2ELi960ELi960ELi4ELb1ELi2ELb0ELb0ENS_16CompileConditionILi900EEEEEvPT_PKS4_S7_S7_flPfS8_Pj)
        .other          _ZN13group_norm_v214gn_cuda_kernelI6__halfLi480ELi3ELi32ELi60ELi256ELb0ELi2ELi960ELi960ELi4ELb1ELi2ELb0ELb0ENS_16CompileConditionILi900EEEEEvPT_PKS4_S7_S7_flPfS8_Pj,@"STO_CUDA_ENTRY STV_DEFAULT"
_ZN13group_norm_v214gn_cuda_kernelI6__halfLi480ELi3ELi32ELi60ELi256ELb0ELi2ELi960ELi960ELi4ELb1ELi2ELb0ELb0ENS_16CompileConditionILi900EEEEEvPT_PKS4_S7_S7_flPfS8_Pj:
.text._ZN13group_norm_v214gn_cuda_kernelI6__halfLi480ELi3ELi32ELi60ELi256ELb0ELi2ELi960ELi960ELi4ELb1ELi2ELb0ELb0ENS_16CompileConditionILi900EEEEEvPT_PKS4_S7_S7_flPfS8_Pj:
        /* <DEDUP_REMOVED lines=10> */
[----:B------:R-:W-:Y:S01]  /*00a0*/  ULOP3.LUT UR5, UR12, 0x1, URZ, 0xc0, !UPT ;  /* 0x000000010c057892 */ /* 0x000fe2000f8ec03f */
[----:B------:R-:W-:Y:S01]  /*00b0*/  ULDC.64 UR6, c[0x0][0x220] ;  /* 0x0000880000067ab9 */ /* 0x000fe20000000a00 */
[----:B------:R-:W-:Y:S01]  /*00c0*/  ULDC.64 UR8, c[0x0][0x228] ;  /* 0x00008a0000087ab9 */ /* 0x000fe20000000a00 */
[----:B------:R-:W-:Y:S01]  /*00d0*/  ULDC.64 UR10, c[0x0][0x208] ;  /* 0x00008200000a7ab9 */ /* 0x000fe20000000a00 */
[----:B0-----:R-:W-:-:S05]  /*00e0*/  IMAD.WIDE.U32 R16, R4, -0x77777777, RZ ;  /* 0x8888888904107825 */ /* 0x001fca00078e00ff */
[----:B------:R-:W-:Y:S02]  /*00f0*/  SHF.R.U32.HI R16, RZ, 0x7, R17 ;  /* 0x00000007ff107819 */ /* 0x000fe40000011611 */
[----:B------:R-:W-:-:S03]  /*0100*/  MOV R17, UR5 ;  /* 0x0000000500117c02 */ /* 0x000fc60008000f00 */
[----:B------:R-:W-:-:S04]  /*0110*/  IMAD R20, R16, -0xf0, R4 ;  /* 0xffffff1010147824 */ /* 0x000fc800078e0204 */
[----:B------:R-:W-:-:S05]  /*0120*/  IMAD R17, R17, 0xf0, R20 ;  /* 0x000000f011117824 */ /* 0x000fca00078e0214 */
[----:B------:R-:W-:-:S04]  /*0130*/  SHF.L.U32 R17, R17, 0x2, RZ ;  /* 0x0000000211117819 */ /* 0x000fc800000006ff */
        /* <DEDUP_REMOVED lines=8> */
[----:B------:R-:W0:Y:S01]  /*01c0*/  S2UR UR8, SR_CgaCtaId ;  /* 0x00000000000879c3 */ /* 0x000e220000008800 */
[----:B------:R-:W-:Y:S01]  /*01d0*/  USHF.L.U32 UR6, UR12, 0x4, URZ ;  /* 0x000000040c067899 */ /* 0x000fe2000800063f */
[----:B------:R-:W-:Y:S01]  /*01e0*/  SHF.R.U32.HI R3, RZ, 0x1, R4 ;  /* 0x00000001ff037819 */ /* 0x000fe20000011604 */
[----:B------:R-:W-:Y:S01]  /*01f0*/  UIMAD UR5, UR5, 0x3c0, URZ ;  /* 0x000003c0050578a4 */ /* 0x000fe2000f8e023f */
[----:B------:R-:W-:Y:S01]  /*0200*/  SHF.L.U32 R4, R4, 0x3, RZ ;  /* 0x0000000304047819 */ /* 0x000fe200000006ff */
[----:B------:R-:W-:Y:S01]  /*0210*/  ULOP3.LUT UR7, UR6, 0x10, URZ, 0xc0, !UPT ;  /* 0x0000001006077892 */ /* 0x000fe2000f8ec03f */
[----:B------:R-:W-:-:S02]  /*0220*/  UMOV UR9, UR4 ;  /* 0x0000000400097c82 */ /* 0x000fc40008000000 */
[----:B------:R-:W-:Y:S01]  /*0230*/  UMOV UR6, 0x400 ;  /* 0x0000040000067882 */ /* 0x000fe20000000000 */
[----:B------:R-:W-:Y:S01]  /*0240*/  LEA R2, R20, UR5, 0x2 ;  /* 0x0000000514027c11 */ /* 0x000fe2000f8e10ff */
[----:B------:R-:W-:Y:S01]  /*0250*/  UMOV UR4, URZ ;  /* 0x0000003f00047c82 */ /* 0x000fe20008000000 */
[----:B------:R-:W-:Y:S02]  /*0260*/  IADD3 R0, R3, UR7, RZ ;  /* 0x0000000703007c10 */ /* 0x000fe4000fffe0ff */
[----:B------:R-:W-:Y:S01]  /*0270*/  MOV R5, UR5 ;  /* 0x0000000500057c02 */ /* 0x000fe20008000f00 */
[----:B------:R-:W-:Y:S01]  /*0280*/  IMAD.WIDE.U32 R2, R2, -0x77777777, RZ ;  /* 0x8888888902027825 */ /* 0x000fe200078e00ff */
[----:B------:R-:W-:Y:S02]  /*0290*/  IADD3 R37, RZ, -UR7, RZ ;  /* 0x80000007ff257c10 */ /* 0x000fe4000fffe0ff */
[----:B------:R-:W-:Y:S01]  /*02a0*/  LOP3.LUT R8, R4, 0x8, RZ, 0xc0, !PT ;  /* 0x0000000804087812 */ /* 0x000fe200078ec0ff */
[----:B------:R-:W-:Y:S01]  /*02b0*/  IMAD R0, R0, 0x3c, -R5 ;  /* 0x0000003c00007824 */ /* 0x000fe200078e0a05 */
[----:B------:R-:W-:-:S03]  /*02c0*/  LEA.HI R37, R3, R37, RZ, 0x1b ;  /* 0x0000002503257211 */ /* 0x000fc600078fd8ff */
[C---:B------:R-:W-:Y:S01]  /*02d0*/  VIADD R18, R0.reuse, 0x24 ;  /* 0x0000002400127836 */ /* 0x040fe20000000000 */
[C---:B------:R-:W-:Y:S01]  /*02e0*/  IADD3 R32, R0.reuse, 0x4, RZ ;  /* 0x0000000400207810 */ /* 0x040fe20007ffe0ff */
[----:B0-----:R-:W-:Y:S01]  /*02f0*/  ULEA UR5, UR8, UR6, 0x18 ;  /* 0x0000000608057291 */ /* 0x001fe2000f8ec03f */
[C---:B------:R-:W-:Y:S01]  /*0300*/  IADD3 R34, R0.reuse, 0x8, RZ ;  /* 0x0000000800227810 */ /* 0x040fe20007ffe0ff */
[----:B------:R-:W-:Y:S01]  /*0310*/  UIADD3 UR6, UR6, 0x1680, URZ ;  /* 0x0000168006067890 */ /* 0x000fe2000fffe03f */
[C---:B------:R-:W-:Y:S02]  /*0320*/  IADD3 R30, R0.reuse, 0xc, RZ ;  /* 0x0000000c001e7810 */ /* 0x040fe40007ffe0ff */
[C---:B------:R-:W-:Y:S01]  /*0330*/  IADD3 R28, R0.reuse, 0x10, RZ ;  /* 0x00000010001c7810 */ /* 0x040fe20007ffe0ff */
[----:B------:R-:W-:Y:S01]  /*0340*/  ULEA UR6, UR8, UR6, 0x18 ;  /* 0x0000000608067291 */ /* 0x000fe2000f8ec03f */
[----:B------:R-:W-:Y:S01]  /*0350*/  MOV R11, UR5 ;  /* 0x00000005000b7c02 */ /* 0x000fe20008000f00 */
[----:B------:R-:W-:Y:S01]  /*0360*/  UMOV UR5, URZ ;  /* 0x0000003f00057c82 */ /* 0x000fe20008000000 */
[----:B------:R-:W-:-:S02]  /*0370*/  IADD3 R26, R0, 0x14, RZ ;  /* 0x00000014001a7810 */ /* 0x000fc40007ffe0ff */
[----:B------:R-:W-:Y:S01]  /*0380*/  IADD3 R24, R0, 0x18, RZ ;  /* 0x0000001800187810 */ /* 0x000fe20007ffe0ff */
[----:B------:R-:W-:Y:S01]  /*0390*/  IMAD R9, R20, 0x18, R11 ;  /* 0x0000001814097824 */ /* 0x000fe200078e020b */
[C---:B------:R-:W-:Y:S02]  /*03a0*/  IADD3 R22, R0.reuse, 0x1c, RZ ;  /* 0x0000001c00167810 */ /* 0x040fe40007ffe0ff */
[C---:B------:R-:W-:Y:S02]  /*03b0*/  IADD3 R3, R0.reuse, 0x20, RZ ;  /* 0x0000002000037810 */ /* 0x040fe40007ffe0ff */
[C---:B------:R-:W-:Y:S02]  /*03c0*/  IADD3 R10, R0.reuse, 0x28, RZ ;  /* 0x00000028000a7810 */ /* 0x040fe40007ffe0ff */
[C---:B------:R-:W-:Y:S02]  /*03d0*/  IADD3 R6, R0.reuse, 0x2c, RZ ;  /* 0x0000002c00067810 */ /* 0x040fe40007ffe0ff */
[----:B------:R-:W-:-:S02]  /*03e0*/  IADD3 R4, R0, 0x30, RZ ;  /* 0x0000003000047810 */ /* 0x000fc40007ffe0ff */
[C---:B------:R-:W-:Y:S02]  /*03f0*/  IADD3 R2, R0.reuse, 0x34, RZ ;  /* 0x0000003400027810 */ /* 0x040fe40007ffe0ff */
[----:B------:R-:W-:Y:S02]  /*0400*/  SHF.R.S32.HI R36, RZ, 0x2, R0 ;  /* 0x00000002ff247819 */ /* 0x000fe40000011400 */
        /* <DEDUP_REMOVED lines=28> */
[----:B------:R-:W-:Y:S01]  /*05d0*/  IADD3 R36, R36, R8, RZ ;  /* 0x0000000824247210 */ /* 0x000fe20007ffe0ff */
[--C-:B------:R-:W-:Y:S01]  /*05e0*/  IMAD R7, R2, 0x18, R11.reuse ;  /* 0x0000001802077824 */ /* 0x100fe200078e020b */
[----:B------:R-:W-:Y:S01]  /*05f0*/  IADD3 R35, R8, R35, RZ ;  /* 0x0000002308237210 */ /* 0x000fe20007ffe0ff */
[----:B------:R-:W-:Y:S01]  /*0600*/  IMAD R11, R0, 0x18, R11 ;  /* 0x00000018000b7824 */ /* 0x000fe200078e020b */
[----:B------:R-:W-:Y:S01]  /*0610*/  LEA R0, R16, R9, 0x3 ;  /* 0x0000000910007211 */ /* 0x000fe200078e18ff */
[C---:B------:R-:W-:Y:S01]  /*0620*/  IMAD.IADD R29, R8.reuse, 0x1, R29 ;  /* 0x00000001081d7824 */ /* 0x040fe200078e021d */
[----:B------:R-:W-:-:S02]  /*0630*/  IADD3 R34, R8, R34, RZ ;  /* 0x0000002208227210 */ /* 0x000fc40007ffe0ff */
[C---:B------:R-:W-:Y:S01]  /*0640*/  IADD3 R33, R8.reuse, R33, RZ ;  /* 0x0000002108217210 */ /* 0x040fe20007ffe0ff */
[----:B------:R0:W-:Y:S01]  /*0650*/  STL [R1], R0 ;  /* 0x0000000001007387 */ /* 0x0001e20000100800 */
        /* <DEDUP_REMOVED lines=10> */
[----:B0-----:R-:W-:-:S07]  /*0700*/  LEA R37, R37, UR6, 0x3 ;  /* 0x0000000625257c11 */ /* 0x001fce000f8e18ff */
.L_x_3712:
[----:B------:R-:W0:Y:S01]  /*0710*/  S2R R25, SR_CTAID.X ;  /* 0x0000000000197919 */ /* 0x000e220000002500 */
[----:B------:R-:W-:Y:S01]  /*0720*/  UIMAD UR8, UR5, 0x78000, URZ ;  /* 0x00078000050878a4 */ /* 0x000fe2000f8e023f */
[----:B------:R-:W-:Y:S01]  /*0730*/  ULDC.64 UR14, c[0x0][0x218] ;  /* 0x00008600000e7ab9 */ /* 0x000fe20000000a00 */
[----:B------:R-:W2:Y:S01]  /*0740*/  LDL R22, [R1] ;  /* 0x0000000001167983 */ /* 0x000ea20000100800 */
[----:B0-----:R-:W-:-:S04]  /*0750*/  SHF.L.U32 R0, R25, 0x1, RZ ;  /* 0x0000000119007819 */ /* 0x001fc800000006ff */
[----:B------:R-:W-:-:S04]  /*0760*/  LOP3.LUT R9, R0, 0xfe, RZ, 0xc0, !PT ;  /* 0x000000fe00097812 */ /* 0x000fc800078ec0ff */
[----:B------:R-:W-:-:S05]  /*0770*/  IADD3 R9, R9, R16, RZ ;  /* 0x0000001009097210 */ /* 0x000fca0007ffe0ff */
[----:B------:R-:W-:Y:S01]  /*0780*/  IMAD R16, R9, 0x780, RZ ;  /* 0x0000078009107824 */ /* 0x000fe200078e02ff */
[----:B------:R-:W-:-:S04]  /*0790*/  MOV R9, UR9 ;  /* 0x0000000900097c02 */ /* 0x000fc80008000f00 */
[----:B------:R-:W-:-:S04]  /*07a0*/  IADD3 R16, P0, R16, R17, RZ ;  /* 0x0000001110107210 */ /* 0x000fc80007f1e0ff */
[----:B------:R-:W-:-:S03]  /*07b0*/  IADD3.X R17, RZ, RZ, RZ, P0, !PT ;  /* 0x000000ffff117210 */ /* 0x000fc600007fe4ff */
[----:B------:R-:W-:-:S05]  /*07c0*/  IMAD.WIDE.U32 R16, R9, 0x78000, R16 ;  /* 0x0007800009107825 */ /* 0x000fca00078e0010 */
[----:B------:R-:W-:Y:S02]  /*07d0*/  IADD3 R9, R17, UR8, RZ ;  /* 0x0000000811097c10 */ /* 0x000fe4000fffe0ff */
[----:B------:R-:W-:-:S04]  /*07e0*/  LEA R10, P0, R16, UR14, 0x1 ;  /* 0x0000000e100a7c11 */ /* 0x000fc8000f8008ff */
[----:B------:R-:W-:-:S06]  /*07f0*/  LEA.HI.X R11, R16, UR15, R9, 0x1, P0 ;  /* 0x0000000f100b7c11 */ /* 0x000fcc00080f0c09 */
[----:B------:R-:W3:Y:S01]  /*0800*/  LDG.E.64.CONSTANT R10, desc[UR10][R10.64] ;  /* 0x0000000a0a0a7981 */ /* 0x000ee2000c1e9b00 */
[----:B------:R-:W-:Y:S01]  /*0810*/  BSSY B0, `(.L_x_3704) ;  /* 0x0000041000007945 */ /* 0x000fe20003800000 */
[----:B------:R-:W0:Y:S02]  /*0820*/  S2R R26, SR_TID.X ;  /* 0x00000000001a7919 */ /* 0x000e240000002100 */
[----:B0-----:R-:W-:Y:S01]  /*0830*/  ISETP.GT.U32.AND P0, PT, R26, 0x1f, PT ;  /* 0x0000001f1a00780c */ /* 0x001fe20003f04070 */
[--C-:B---3--:R-:W-:Y:S02]  /*0840*/  HADD2.F32 R0, -RZ, R10.reuse.H0_H0 ;  /* 0x2000000aff007230 */ /* 0x108fe40000004100 */
[----:B------:R-:W-:Y:S02]  /*0850*/  HADD2.F32 R9, -RZ, R10.H1_H1 ;  /* 0x3000000aff097230 */ /* 0x000fe40000004100 */
[--C-:B------:R-:W-:Y:S02]  /*0860*/  HADD2.F32 R10, -RZ, R11.reuse.H0_H0 ;  /* 0x2000000bff0a7230 */ /* 0x100fe40000004100 */
[----:B------:R-:W-:Y:S01]  /*0870*/  FADD.FTZ R18, RZ, R0 ;  /* 0x00000000ff127221 */ /* 0x000fe20000010000 */
[----:B------:R-:W-:Y:S01]  /*0880*/  FFMA.FTZ R20, R0, R0, RZ ;  /* 0x0000000000147223 */ /* 0x000fe200000100ff */
[----:B------:R-:W-:-:S02]  /*0890*/  HADD2.F32 R11, -RZ, R11.H1_H1 ;  /* 0x3000000bff0b7230 */ /* 0x000fc40000004100 */
[----:B------:R-:W-:Y:S01]  /*08a0*/  FADD.FTZ R19, R18, R9 ;  /* 0x0000000912137221 */ /* 0x000fe20000010000 */
[----:B------:R-:W-:-:S03]  /*08b0*/  FFMA.FTZ R21, R9, R9, R20 ;  /* 0x0000000909157223 */ /* 0x000fc60000010014 */
[----:B------:R-:W-:Y:S01]  /*08c0*/  FADD.FTZ R18, R19, R10 ;  /* 0x0000000a13127221 */ /* 0x000fe20000010000 */
[----:B------:R-:W-:-:S03]  /*08d0*/  FFMA.FTZ R20, R10, R10, R21 ;  /* 0x0000000a0a147223 */ /* 0x000fc60000010015 */
[----:B------:R-:W-:Y:S01]  /*08e0*/  FADD.FTZ R18, R18, R11 ;  /* 0x0000000b12127221 */ /* 0x000fe20000010000 */
[----:B------:R-:W-:Y:S01]  /*08f0*/  FFMA.FTZ R19, R11, R11, R20 ;  /* 0x0000000b0b137223 */ /* 0x000fe20000010014 */
[----:B------:R-:W-:-:S04]  /*0900*/  IMAD.MOV.U32 R20, RZ, RZ, RZ ;  /* 0x000000ffff147224 */ /* 0x000fc800078e00ff */
[----:B--2---:R0:W-:Y:S02]  /*0910*/  STS.64 [R22], R18 ;  /* 0x0000001216007388 */ /* 0x0041e40000000a00 */
[----:B0-----:R-:W-:Y:S01]  /*0920*/  HFMA2.MMA R22, -RZ, RZ, 0, 0 ;  /* 0x00000000ff167435 */ /* 0x001fe200000001ff */
[----:B------:R-:W-:Y:S06]  /*0930*/  BAR.SYNC.DEFER_BLOCKING 0x0 ;  /* 0x0000000000007b1d */ /* 0x000fec0000010000 */
[----:B------:R-:W-:Y:S05]  /*0940*/  @P0 BRA `(.L_x_3705) ;  /* 0x0000000000b40947 */ /* 0x000fea0003800000 */
[----:B------:R-:W0:Y:S04]  /*0950*/  LDS.64 R18, [R36] ;  /* 0x0000000024127984 */ /* 0x000e280000000a00 */
        /* <DEDUP_REMOVED lines=44> */
.L_x_3705:
[----:B------:R-:W-:Y:S05]  /*0c20*/  BSYNC B0 ;  /* 0x0000000000007941 */ /* 0x000fea0003800000 */
.L_x_3704:
[----:B------:R-:W0:Y:S01]  /*0c30*/  S2R R21, SR_TID.X ;  /* 0x0000000000157919 */ /* 0x000e220000002100 */
[C---:B------:R-:W-:Y:S02]  /*0c40*/  LOP3.LUT P0, RZ, R26.reuse, 0xffffffe1, RZ, 0xc0, !PT ;  /* 0xffffffe11aff7812 */ /* 0x040fe4000780c0ff */
[----:B------:R-:W-:Y:S01]  /*0c50*/  MOV R24, UR4 ;  /* 0x0000000400187c02 */ /* 0x000fe20008000f00 */
[----:B------:R-:W1:Y:S01]  /*0c60*/  SHFL.BFLY PT, R19, R20, 0x1, 0x1f ;  /* 0x0c201f0014137f89 */ /* 0x000e6200000e0000 */
[----:B------:R-:W-:Y:S01]  /*0c70*/  ISETP.NE.AND P1, PT, R26, RZ, PT ;  /* 0x000000ff1a00720c */ /* 0x000fe20003f25270 */
[----:B-1----:R-:W-:Y:S02]  /*0c80*/  FADD.FTZ R18, R19, R20 ;  /* 0x0000001413127221 */ /* 0x002fe40000010000 */
[----:B------:R-:W1:Y:S01]  /*0c90*/  SHFL.BFLY PT, R19, R22, 0x1, 0x1f ;  /* 0x0c201f0016137f89 */ /* 0x000e6200000e0000 */
[----:B0-----:R-:W-:-:S05]  /*0ca0*/  SHF.R.U32.HI R23, RZ, 0x1, R21 ;  /* 0x00000001ff177819 */ /* 0x001fca0000011615 */
[----:B------:R-:W0:Y:S01]  /*0cb0*/  @!P0 LDC R21, c[0x0][0x10] ;  /* 0x00000400ff158b82 */ /* 0x000e220000000800 */
[----:B-1----:R-:W-:Y:S01]  /*0cc0*/  FADD.FTZ R19, R19, R22 ;  /* 0x0000001613137221 */ /* 0x002fe20000010000 */
[----:B0-----:R-:W-:Y:S01]  /*0cd0*/  @!P0 IMAD R21, R21, R24, UR12 ;  /* 0x0000000c15158e24 */ /* 0x001fe2000f8e0218 */
[----:B------:R-:W-:-:S04]  /*0ce0*/  @!P0 SHF.L.U32 R24, R23, 0x7, RZ ;  /* 0x0000000717188819 */ /* 0x000fc800000006ff */
[----:B------:R-:W-:-:S04]  /*0cf0*/  @!P0 LOP3.LUT R24, R24, 0xffffff80, R25, 0xe2, !PT ;  /* 0xffffff8018188812 */ /* 0x000fc800078ee219 */
[----:B------:R-:W-:Y:S02]  /*0d00*/  @!P0 LEA R24, R21, R24, 0xb ;  /* 0x0000001815188211 */ /* 0x000fe400078e58ff */
[----:B------:R-:W0:Y:S02]  /*0d10*/  @!P0 LDC.64 R20, c[0x0][0x248] ;  /* 0x00009200ff148b82 */ /* 0x000e240000000a00 */
[----:B------:R-:W-:-:S05]  /*0d20*/  @!P0 SHF.L.U32 R23, R24, 0x1, RZ ;  /* 0x0000000118178819 */ /* 0x000fca00000006ff */
[----:B0-----:R-:W-:-:S05]  /*0d30*/  @!P0 IMAD.WIDE.U32 R20, R23, 0x4, R20 ;  /* 0x0000000417148825 */ /* 0x001fca00078e0014 */
[----:B------:R0:W-:Y:S01]  /*0d40*/  @!P0 STG.E.64 desc[UR10][R20.64], R18 ;  /* 0x0000001214008986 */ /* 0x0001e2000c101b0a */
[----:B------:R-:W-:Y:S01]  /*0d50*/  BAR.SYNC.DEFER_BLOCKING 0x0 ;  /* 0x0000000000007b1d */ /* 0x000fe20000010000 */
[----:B------:R-:W-:-:S05]  /*0d60*/  ISETP.GT.U32.AND P0, PT, R26, 0xff, PT ;  /* 0x000000ff1a00780c */ /* 0x000fca0003f04070 */
[----:B------:R-:W-:Y:S08]  /*0d70*/  @P1 BRA `(.L_x_3706) ;  /* 0x0000000000401947 */ /* 0x000ff00003800000 */
[----:B0-----:R-:W0:Y:S01]  /*0d80*/  LDC.64 R18, c[0x0][0x250] ;  /* 0x00009400ff127b82 */ /* 0x001e220000000a00 */
[----:B------:R-:W-:Y:S02]  /*0d90*/  MOV R21, UR12 ;  /* 0x0000000c00157c02 */ /* 0x000fe40008000f00 */
[----:B------:R-:W-:-:S03]  /*0da0*/  ISETP.NE.AND P1, PT, R25, RZ, PT ;  /* 0x000000ff1900720c */ /* 0x000fc60003f25270 */
[----:B0-----:R-:W-:Y:S01]  /*0db0*/  IMAD.WIDE.U32 R18, R21, 0x4, R18 ;  /* 0x0000000415127825 */ /* 0x001fe200078e0012 */
[----:B------:R-:W-:-:S04]  /*0dc0*/  MOV R21, 0x7fffff81 ;  /* 0x7fffff8100157802 */ /* 0x000fc80000000f00 */
[----:B------:R-:W-:Y:S01]  /*0dd0*/  SEL R21, R21, 0x1, !P1 ;  /* 0x0000000115157807 */ /* 0x000fe20004800000 */
[----:B------:R-:W-:Y:S06]  /*0de0*/  MEMBAR.ALL.GPU ;  /* 0x0000000000007992 */ /* 0x000fec000000a000 */
[----:B------:R-:W-:-:S00]  /*0df0*/  ERRBAR ;  /* 0x00000000000079ab */ /* 0x000fc00000000000 */
[----:B------:R-:W-:Y:S06]  /*0e00*/  CGAERRBAR ;  /* 0x00000000000075ab */ /* 0x000fec0000000000 */
[----:B------:R0:W5:Y:S02]  /*0e10*/  ATOM.E.ADD.STRONG.GPU PT, R21, desc[UR10][R18.64], R21 ;  /* 0x000000151215798a */ /* 0x00016400081ee1ca */
.L_x_3707:
[----:B------:R-:W2:Y:S04]  /*0e20*/  LD.E.STRONG.GPU R20, desc[UR10][R18.64] ;  /* 0x0000000a12147980 */ /* 0x000ea8000c10f900 */
[----:B--2---:R-:W-:Y:S01]  /*0e30*/  CCTL.IVALL ;  /* 0x00000000ff00798f */ /* 0x004fe20002000000 */
[----:B------:R-:W-:Y:S05]  /*0e40*/  YIELD ;  /* 0x0000000000007946 */ /* 0x000fea0003800000 */
[----:B-----5:R-:W-:-:S04]  /*0e50*/  LOP3.LUT R20, R20, R21, RZ, 0x3c, !PT ;  /* 0x0000001514147212 */ /* 0x020fc800078e3cff */
[----:B------:R-:W-:-:S13]  /*0e60*/  ISETP.GT.AND P1, PT, R20, -0x1, PT ;  /* 0xffffffff1400780c */ /* 0x000fda0003f24270 */
[----:B------:R-:W-:Y:S05]  /*0e70*/  @P1 BRA `(.L_x_3707) ;  /* 0xfffffffc00e81947 */ /* 0x000fea000383ffff */
.L_x_3706:
        /* <DEDUP_REMOVED lines=14> */
[----:B------:R-:W-:-:S04]  /*0f60*/  LEA R18, R21, R18, 0xb ;  /* 0x0000001215127211 */ /* 0x000fc800078e58ff */
[----:B------:R-:W-:-:S04]  /*0f70*/  IADD3 R18, R18, R19, RZ ;  /* 0x0000001312127210 */ /* 0x000fc80007ffe0ff */
[----:B------:R-:W-:-:S04]  /*0f80*/  SHF.L.U32 R26, R18, 0x1, RZ ;  /* 0x00000001121a7819 */ /* 0x000fc800000006ff */
[C---:B------:R-:W-:Y:S01]  /*0f90*/  IADD3 R24, R26.reuse, 0x20, RZ ;  /* 0x000000201a187810 */ /* 0x040fe20007ffe0ff */
[----:B-1----:R-:W-:-:S04]  /*0fa0*/  IMAD.WIDE.U32 R20, R26, 0x4, R2 ;  /* 0x000000041a147825 */ /* 0x002fc800078e0002 */
[----:B------:R-:W-:Y:S02]  /*0fb0*/  VIADD R22, R26, 0x40 ;  /* 0x000000401a167836 */ /* 0x000fe40000000000 */
[--C-:B------:R-:W-:Y:S01]  /*0fc0*/  IMAD.WIDE.U32 R24, R24, 0x4, R2.reuse ;  /* 0x0000000418187825 */ /* 0x100fe200078e0002 */
[----:B------:R-:W2:Y:S03]  /*0fd0*/  LDG.E.64 R20, desc[UR10][R20.64] ;  /* 0x0000000a14147981 */ /* 0x000ea6000c1e1b00 */
[----:B------:R-:W-:Y:S02]  /*0fe0*/  IMAD.WIDE.U32 R22, R22, 0x4, R2 ;  /* 0x0000000416167825 */ /* 0x000fe400078e0002 */
[----:B------:R-:W3:Y:S01]  /*0ff0*/  LDG.E.64 R24, desc[UR10][R24.64] ;  /* 0x0000000a18187981 */ /* 0x000ee2000c1e1b00 */
[----:B------:R-:W-:-:S03]  /*1000*/  IADD3 R18, R26, 0x60, RZ ;  /* 0x000000601a127810 */ /* 0x000fc60007ffe0ff */
        /* <DEDUP_REMOVED lines=32> */
.L_x_3709:
[----:B------:R-:W-:Y:S05]  /*1210*/  BSYNC B0 ;  /* 0x0000000000007941 */ /* 0x000fea0003800000 */
.L_x_3708:
        /* <DEDUP_REMOVED lines=11> */
[----:B---3--:R-:W-:Y:S01]  /*12d0*/  LOP3.LUT P0, RZ, R27, 0xffffff0f, RZ, 0xc0, !PT ;  /* 0xffffff0f1bff7812 */ /* 0x008fe2000780c0ff */
[----:B0-----:R-:W-:Y:S01]  /*12e0*/  FADD.FTZ R23, R20, R23 ;  /* 0x0000001714177221 */ /* 0x001fe20000010000 */
[----:B--2---:R-:W-:Y:S02]  /*12f0*/  SHF.R.U32.HI R20, RZ, 0x1, R28 ;  /* 0x00000001ff147819 */ /* 0x004fe4000001161c */
[----:B------:R-:W0:Y:S01]  /*1300*/  S2R R28, SR_CTAID.X ;  /* 0x00000000001c7919 */ /* 0x000e220000002500 */
[----:B-1----:R-:W-:-:S08]  /*1310*/  FADD.FTZ R22, R21, R22 ;  /* 0x0000001615167221 */ /* 0x002fd00000010000 */
[----:B------:R-:W-:Y:S01]  /*1320*/  @!P0 LOP3.LUT R20, R20, 0x7ffffff8, RZ, 0xc0, !PT ;  /* 0x7ffffff814148812 */ /* 0x000fe200078ec0ff */
[----:B------:R-:W1:Y:S04]  /*1330*/  SHFL.BFLY PT, R24, R23, 0x2, 0x1f ;  /* 0x0c401f0017187f89 */ /* 0x000e6800000e0000 */
[----:B------:R-:W2:Y:S01]  /*1340*/  SHFL.BFLY PT, R25, R22, 0x2, 0x1f ;  /* 0x0c401f0016197f89 */ /* 0x000ea200000e0000 */
[----:B-1----:R-:W-:Y:S01]  /*1350*/  FADD.FTZ R24, R23, R24 ;  /* 0x0000001817187221 */ /* 0x002fe20000010000 */
[----:B--2---:R-:W-:-:S04]  /*1360*/  FADD.FTZ R25, R22, R25 ;  /* 0x0000001916197221 */ /* 0x004fc80000010000 */
[----:B------:R-:W1:Y:S04]  /*1370*/  SHFL.BFLY PT, R19, R24, 0x1, 0x1f ;  /* 0x0c201f0018137f89 */ /* 0x000e6800000e0000 */
[----:B------:R-:W2:Y:S01]  /*1380*/  SHFL.BFLY PT, R26, R25, 0x1, 0x1f ;  /* 0x0c201f00191a7f89 */ /* 0x000ea200000e0000 */
[----:B-1----:R-:W-:-:S04]  /*1390*/  FADD.FTZ R18, R24, R19 ;  /* 0x0000001318127221 */ /* 0x002fc80000010000 */
[----:B------:R-:W-:Y:S01]  /*13a0*/  @!P0 FMUL.FTZ R18, R18, 6.5104170062113553286e-05 ;  /* 0x3888888912128820 */ /* 0x000fe20000410000 */
[----:B--2---:R-:W-:-:S03]  /*13b0*/  FADD.FTZ R26, R25, R26 ;  /* 0x0000001a191a7221 */ /* 0x004fc60000010000 */
[----:B------:R-:W-:-:S04]  /*13c0*/  @!P0 FMUL.FTZ R19, R18, R18 ;  /* 0x0000001212138220 */ /* 0x000fc80000410000 */
[----:B------:R-:W-:-:S05]  /*13d0*/  @!P0 FFMA.FTZ R19, R26, 6.5104170062113553286e-05, -R19 ;  /* 0x388888891a138823 */ /* 0x000fca0000010813 */
[----:B------:R-:W-:-:S05]  /*13e0*/  @!P0 FMNMX.FTZ R19, RZ, R19, !PT ;  /* 0x00000013ff138209 */ /* 0x000fca0007810000 */
[----:B------:R1:W-:Y:S01]  /*13f0*/  @!P0 STS.64 [R20+UR6], R18 ;  /* 0x0000001214008988 */ /* 0x0003e20008000a06 */
[----:B------:R-:W-:Y:S01]  /*1400*/  BAR.SYNC.DEFER_BLOCKING 0x0 ;  /* 0x0000000000007b1d */ /* 0x000fe20000010000 */
[----:B0-----:R-:W-:-:S04]  /*1410*/  LOP3.LUT P0, RZ, R28, 0x7f, RZ, 0xc0, !PT ;  /* 0x0000007f1cff7812 */ /* 0x001fc8000780c0ff */
[----:B------:R-:W-:-:S04]  /*1420*/  ISETP.GT.U32.OR P0, PT, R27, 0xf, P0 ;  /* 0x0000000f1b00780c */ /* 0x000fc80000704470 */
[----:B------:R-:W-:-:S13]  /*1430*/  ISETP.EQ.OR.EX P0, PT, RZ, UR15, P0, P1 ;  /* 0x0000000fff007c0c */ /* 0x000fda0008702710 */
[----:B-1----:R-:W-:Y:S05]  /*1440*/  @P0 BRA `(.L_x_3711) ;  /* 0x0000000000340947 */ /* 0x002fea0003800000 */
[----:B------:R-:W0:Y:S01]  /*1450*/  S2R R28, SR_TID.X ;  /* 0x00000000001c7919 */ /* 0x000e220000002100 */
[----:B------:R-:W-:Y:S02]  /*1460*/  IADD3 R18, R27, UR7, RZ ;  /* 0x000000071b127c10 */ /* 0x000fe4000fffe0ff */
[----:B------:R-:W-:Y:S02]  /*1470*/  MOV R19, UR9 ;  /* 0x0000000900137c02 */ /* 0x000fe40008000f00 */
[----:B------:R-:W-:Y:S02]  /*1480*/  MOV R21, UR9 ;  /* 0x0000000900157c02 */ /* 0x000fe40008000f00 */
[----:B------:R-:W-:Y:S02]  /*1490*/  LEA R19, P0, R19, R18, 0x5 ;  /* 0x0000001213137211 */ /* 0x000fe400078028ff */
[----:B------:R-:W-:Y:S02]  /*14a0*/  SHF.R.S32.HI R18, RZ, 0x1f, R18 ;  /* 0x0000001fff127819 */ /* 0x000fe40000011412 */
[----:B------:R-:W-:-:S04]  /*14b0*/  MOV R20, UR5 ;  /* 0x0000000500147c02 */ /* 0x000fc80008000f00 */
[----:B------:R-:W-:Y:S02]  /*14c0*/  LEA.HI.X R20, R21, R18, R20, 0x5, P0 ;  /* 0x0000001215147211 */ /* 0x000fe400000f2c14 */
[----:B------:R-:W-:-:S04]  /*14d0*/  LEA R18, P0, R19, UR14, 0x3 ;  /* 0x0000000e13127c11 */ /* 0x000fc8000f8018ff */
[----:B------:R-:W-:Y:S02]  /*14e0*/  LEA.HI.X R19, R19, UR15, R20, 0x3, P0 ;  /* 0x0000000f13137c11 */ /* 0x000fe400080f1c14 */
[----:B0-----:R-:W-:-:S05]  /*14f0*/  SHF.L.U32 R28, R28, 0x3, RZ ;  /* 0x000000031c1c7819 */ /* 0x001fca00000006ff */
[----:B------:R-:W0:Y:S04]  /*1500*/  LDS.64 R20, [R28+UR6] ;  /* 0x000000061c147984 */ /* 0x000e280008000a00 */
[----:B0-----:R0:W-:Y:S02]  /*1510*/  STG.E.64 desc[UR10][R18.64], R20 ;  /* 0x0000001412007986 */ /* 0x0011e4000c101b0a */
.L_x_3711:
[----:B------:R-:W-:Y:S05]  /*1520*/  BSYNC B0 ;  /* 0x0000000000007941 */ /* 0x000fea0003800000 */
.L_x_3710:
[----:B0-----:R-:W0:Y:S01]  /*1530*/  LDS.64 R18, [R37] ;  /* 0x0000000025127984 */ /* 0x001e220000000a00 */
[----:B------:R-:W-:Y:S01]  /*1540*/  ULDC UR8, c[0x0][0x230] ;  /* 0x00008c0000087ab9 */ /* 0x000fe20000000800 */
[----:B-----5:R-:W-:Y:S01]  /*1550*/  HADD2.F32 R21, -RZ, R12.H0_H0 ;  /* 0x2000000cff157230 */ /* 0x020fe20000004100 */
[----:B------:R-:W-:Y:S01]  /*1560*/  ULDC.64 UR14, c[0x0][0x210] ;  /* 0x00008400000e7ab9 */ /* 0x000fe20000000a00 */
[----:B------:R-:W-:Y:S01]  /*1570*/  HADD2.F32 R23, -RZ, R14.H0_H0 ;  /* 0x2000000eff177230 */ /* 0x000fe20000004100 */
[----:B------:R-:W-:Y:S02]  /*1580*/  UIADD3 UR9, UP0, UR9, 0x1, URZ ;  /* 0x0000000109097890 */ /* 0x000fe4000ff1e03f */
[----:B------:R-:W-:Y:S01]  /*1590*/  ULOP3.LUT UR4, UR4, 0x1, URZ, 0x3c, !UPT ;  /* 0x0000000104047892 */ /* 0x000fe2000f8e3c3f */
[----:B0-----:R-:W-:Y:S01]  /*15a0*/  FADD.FTZ R19, R19, UR8 ;  /* 0x0000000813137e21 */ /* 0x001fe20008010000 */
[--C-:B------:R-:W-:Y:S01]  /*15b0*/  FADD.FTZ R0, R0, -R18.reuse ;  /* 0x8000001200007221 */ /* 0x100fe20000010000 */
[----:B------:R-:W-:Y:S01]  /*15c0*/  FADD.FTZ R20, R9, -R18 ;  /* 0x8000001209147221 */ /* 0x000fe20000010000 */
[----:B------:R-:W-:-:S02]  /*15d0*/  HADD2.F32 R9, -RZ, R12.H1_H1 ;  /* 0x3000000cff097230 */ /* 0x000fc40000004100 */
[----:B------:R-:W-:Y:S01]  /*15e0*/  FADD.FTZ R10, R10, -R18 ;  /* 0x800000120a0a7221 */ /* 0x000fe20000010000 */
[----:B------:R-:W-:Y:S01]  /*15f0*/  UIMAD UR8, UR5, 0x78000, URZ ;  /* 0x00078000050878a4 */ /* 0x000fe2000f8e023f */
[----:B------:R-:W0:Y:S01]  /*1600*/  MUFU.RSQ R19, R19 ;  /* 0x0000001300137308 */ /* 0x000e220000001400 */
[----:B------:R-:W-:Y:S01]  /*1610*/  UIADD3.X UR5, URZ, UR5, URZ, UP0, !UPT ;  /* 0x000000053f057290 */ /* 0x000fe200087fe43f */
[----:B0-----:R-:W-:Y:S01]  /*1620*/  FMUL.FTZ R0, R0, R19 ;  /* 0x0000001300007220 */ /* 0x001fe20000410000 */
[----:B------:R-:W-:-:S03]  /*1630*/  FMUL.FTZ R20, R19, R20 ;  /* 0x0000001413147220 */ /* 0x000fc60000410000 */
[----:B------:R-:W-:Y:S01]  /*1640*/  FFMA.FTZ R0, R0, R21, R23 ;  /* 0x0000001500007223 */ /* 0x000fe20000010017 */
[----:B------:R-:W-:-:S05]  /*1650*/  HADD2.F32 R21, -RZ, R14.H1_H1 ;  /* 0x3000000eff157230 */ /* 0x000fca0000004100 */
[----:B------:R-:W-:Y:S01]  /*1660*/  FFMA.FTZ R9, R20, R9, R21 ;  /* 0x0000000914097223 */ /* 0x000fe20000010015 */
[----:B------:R-:W-:Y:S01]  /*1670*/  FADD.FTZ R20, R11, -R18 ;  /* 0x800000120b147221 */ /* 0x000fe20000010000 */
[----:B------:R-:W-:Y:S02]  /*1680*/  HADD2.F32 R18, -RZ, R15.H0_H0 ;  /* 0x2000000fff127230 */ /* 0x000fe40000004100 */
[--C-:B------:R-:W-:Y:S01]  /*1690*/  HADD2.F32 R11, -RZ, R13.reuse.H1_H1 ;  /* 0x3000000dff0b7230 */ /* 0x100fe20000004100 */
[----:B------:R-:W-:Y:S01]  /*16a0*/  F2FP.F16.F32.PACK_AB R0, R9, R0 ;  /* 0x000000000900723e */ /* 0x000fe200000000ff */
[C---:B------:R-:W-:Y:S01]  /*16b0*/  FMUL.FTZ R9, R19.reuse, R10 ;  /* 0x0000000a13097220 */ /* 0x040fe20000410000 */
[----:B------:R-:W-:Y:S01]  /*16c0*/  FMUL.FTZ R20, R19, R20 ;  /* 0x0000001413147220 */ /* 0x000fe20000410000 */
[----:B------:R-:W-:Y:S02]  /*16d0*/  HADD2.F32 R10, -RZ, R13.H0_H0 ;  /* 0x2000000dff0a7230 */ /* 0x000fe40000004100 */
[----:B------:R-:W-:-:S03]  /*16e0*/  HADD2.F32 R19, -RZ, R15.H1_H1 ;  /* 0x3000000fff137230 */ /* 0x000fc60000004100 */
[--C-:B------:R-:W-:Y:S01]  /*16f0*/  FFMA.FTZ R9, R9, R10, R18.reuse ;  /* 0x0000000a09097223 */ /* 0x100fe20000010012 */
[----:B------:R-:W-:Y:S01]  /*1700*/  LEA R10, P0, R16, UR14, 0x1 ;  /* 0x0000000e100a7c11 */ /* 0x000fe2000f8008ff */
[----:B------:R-:W-:Y:S01]  /*1710*/  FFMA.FTZ R20, R20, R11, R19 ;  /* 0x0000000b14147223 */ /* 0x000fe20000010013 */
[----:B------:R-:W-:Y:S01]  /*1720*/  IADD3 R11, R17, UR8, RZ ;  /* 0x00000008110b7c10 */ /* 0x000fe2000fffe0ff */
[----:B------:R-:W-:Y:S01]  /*1730*/  ULOP3.LUT UR8, UR12, 0x1, URZ, 0xc0, !UPT ;  /* 0x000000010c087892 */ /* 0x000fe2000f8ec03f */
[----:B------:R-:W-:Y:S02]  /*1740*/  PRMT R17, R0, 0x7632, R17 ;  /* 0x0000763200117816 */ /* 0x000fe40000000011 */
[----:B------:R-:W-:Y:S02]  /*1750*/  F2FP.F16.F32.PACK_AB R9, R20, R9 ;  /* 0x000000091409723e */ /* 0x000fe400000000ff */
[----:B------:R-:W-:Y:S01]  /*1760*/  LEA.HI.X R11, R16, UR15, R11, 0x1, P0 ;  /* 0x0000000f100b7c11 */ /* 0x000fe200080f0c0b */
[----:B------:R-:W-:Y:S01]  /*1770*/  ULDC.64 UR14, c[0x0][0x238] ;  /* 0x00008e00000e7ab9 */ /* 0x000fe20000000a00 */
[C---:B------:R-:W-:Y:S01]  /*1780*/  PRMT R18, R9.reuse, 0x7610, R18 ;  /* 0x0000761009127816 */ /* 0x040fe20000000012 */
[----:B------:R-:W-:Y:S01]  /*1790*/  UISETP.GE.U32.AND UP0, UPT, UR9, UR14, UPT ;  /* 0x0000000e0900728c */ /* 0x000fe2000bf06070 */
[----:B------:R-:W-:Y:S01]  /*17a0*/  PRMT R19, R9, 0x7632, R19 ;  /* 0x0000763209137816 */ /* 0x000fe20000000013 */
[----:B------:R0:W-:Y:S01]  /*17b0*/  STG.E.U16 desc[UR10][R10.64+0x2], R17 ;  /* 0x000002110a007986 */ /* 0x0001e2000c10150a */
[----:B------:R-:W-:Y:S01]  /*17c0*/  MOV R9, UR8 ;  /* 0x0000000800097c02 */ /* 0x000fe20008000f00 */
[----:B------:R-:W-:-:S02]  /*17d0*/  UISETP.GE.AND.EX UP0, UPT, UR5, UR15, UPT, UP0 ;  /* 0x0000000f0500728c */ /* 0x000fc4000bf06300 */
[----:B------:R-:W-:Y:S04]  /*17e0*/  STG.E.U16 desc[UR10][R10.64+0x4], R18 ;  /* 0x000004120a007986 */ /* 0x000fe8000c10150a */
[----:B------:R-:W-:Y:S01]  /*17f0*/  STG.E.U16 desc[UR10][R10.64+0x6], R19 ;  /* 0x000006130a007986 */ /* 0x000fe2000c10150a */
[----:B------:R-:W-:Y:S01]  /*1800*/  PLOP3.LUT P0, PT, PT, PT, UP0, 0x80, 0x0 ;  /* 0x000000000000781c */ /* 0x000fe20003f0f008 */
[----:B0-----:R-:W-:Y:S02]  /*1810*/  IMAD.WIDE.U32 R16, R27, -0x77777777, RZ ;  /* 0x888888891b107825 */ /* 0x001fe400078e00ff */
[----:B------:R0:W-:Y:S03]  /*1820*/  STG.E.U16 desc[UR10][R10.64], R0 ;  /* 0x000000000a007986 */ /* 0x0001e6000c10150a */
[----:B------:R-:W-:-:S05]  /*1830*/  SHF.R.U32.HI R16, RZ, 0x7, R17 ;  /* 0x00000007ff107819 */ /* 0x000fca0000011611 */
[----:B0-----:R-:W-:-:S04]  /*1840*/  IMAD R0, R16, -0xf0, R27 ;  /* 0xffffff1010007824 */ /* 0x001fc800078e021b */
[----:B------:R-:W-:-:S05]  /*1850*/  IMAD R0, R9, 0xf0, R0 ;  /* 0x000000f009007824 */ /* 0x000fca00078e0200 */
[----:B------:R-:W-:Y:S01]  /*1860*/  SHF.L.U32 R17, R0, 0x2, RZ ;  /* 0x0000000200117819 */ /* 0x000fe200000006ff */
[----:B------:R-:W-:Y:S06]  /*1870*/  @!P0 BRA `(.L_x_3712) ;  /* 0xffffffec00a48947 */ /* 0x000fec000383ffff */
[----:B------:R-:W-:Y:S05]  /*1880*/  EXIT ;  /* 0x000000000000794d */ /* 0x000fea0003800000 */
.L_x_3713:
        /* <DEDUP_REMOVED lines=15> */
.L_x_3960:


//--------------------- .text._ZN13group_norm_v214gn_cuda_kernelI6__halfLi480ELi1ELi32ELi60ELi256ELb0ELi4ELi960ELi960ELi4ELb1ELi2ELb0ELb0ENS_16CompileConditionILi900EEEEEvPT_PKS4_S7_S7_flPfS8_Pj --------------------------
	.section	.text._ZN13group_norm_v214gn_cuda_kernelI6__halfLi480ELi1ELi32ELi60ELi256ELb0ELi4ELi960ELi960ELi4ELb1ELi2ELb0ELb0ENS_16CompileConditionILi900EEEEEvPT_PKS4_S7_S7_flPfS8_Pj,"ax",@progbits
	.align	128
        .global         _ZN13group_norm_v214gn_cuda_kernelI6__halfLi480ELi1ELi32ELi60ELi256ELb0ELi4ELi960ELi960ELi4ELb1ELi2ELb0ELb0ENS_16CompileConditionILi900EEEEEvPT_PKS4_S7_S7_flPfS8_Pj
        .type           _ZN13group_norm_v214gn_cuda_kernelI6__halfLi480ELi1ELi32ELi60ELi256ELb0ELi4ELi960ELi960ELi4ELb1ELi2ELb0ELb0ENS_16CompileConditionILi900EEEEEvPT_PKS4_S7_S7_flPfS8_Pj,@function
        .size           _ZN13group_norm_v214gn_cuda_kernelI6__halfLi480ELi1ELi32ELi60ELi256ELb0ELi4ELi960ELi960ELi4ELb1ELi2ELb0ELb0ENS_16CompileConditionILi900EEEEEvPT_PKS4_S7_S7_flPfS8_Pj,(.L_x_3961 - _ZN13group_norm_v214gn_cuda_kernelI6__halfLi480ELi1ELi32ELi60ELi256ELb0ELi4ELi960ELi960ELi4ELb1ELi2ELb0ELb0ENS_16CompileConditionILi900EEEEEvPT_PKS4_S7_S7_flPfS8_Pj)
        .other          _ZN13group_norm_v214gn_cuda_kernelI6__halfLi480ELi1ELi32ELi60ELi256ELb0ELi4ELi960ELi960ELi4ELb1ELi2ELb0ELb0ENS_16CompileConditionILi900EEEEEvPT_PKS4_S7_S7_flPfS8_Pj,@"STO_CUDA_ENTRY STV_DEFAULT"
_ZN13group_norm_v214gn_cuda_kernelI6__halfLi480ELi1ELi32ELi60ELi256ELb0ELi4ELi960ELi960ELi4ELb1ELi2ELb0ELb0ENS_16CompileConditionILi900EEEEEvPT_PKS4_S7_S7_flPfS8_Pj:
.text._ZN13group_norm_v214gn_cuda_kernelI6__halfLi480ELi1ELi32ELi60ELi256ELb0ELi4ELi960ELi960ELi4ELb1ELi2ELb0ELb0ENS_16CompileConditionILi900EEEEEvPT_PKS4_S7_S7_flPfS8_Pj:
        /* <DEDUP_REMOVED lines=8> */
[C---:B------:R-:W-:Y:S01]  /*0080*/  LOP3.LUT R4, R2.reuse, 0x1, RZ, 0xc0, !PT ;  /* 0x0000000102047812 */ /* 0x040fe200078ec0ff */
[----:B------:R-:W-:Y:S01]  /*0090*/  ULDC.64 UR4, c[0x0][0x220] ;  /* 0x0000880000047ab9 */ /* 0x000fe20000000a00 */
[----:B------:R-:W-:Y:S01]  /*00a0*/  ULDC.64 UR6, c[0x0][0x228] ;  /* 0x00008a0000067ab9 */ /* 0x000fe20000000a00 */
[----:B------:R-:W-:Y:S01]  /*00b0*/  ULDC.64 UR8, c[0x0][0x208] ;  /* 0x0000820000087ab9 */ /* 0x000fe20000000a00 */
[----:B------:R-:W1:Y:S01]  /*00c0*/  S2R R55, SR_CTAID.X ;  /* 0x0000000000377919 */ /* 0x000e620000002500 */
[----:B------:R-:W-:Y:S01]  /*00d0*/  SHF.L.U32 R22, R2, 0x4, RZ ;  /* 0x0000000402167819 */ /* 0x000fe200000006ff */
[----:B------:R-:W2:Y:S01]  /*00e0*/  LDC.64 R64, c[0x0][0x250] ;  /* 0x00009400ff407b82 */ /* 0x000ea20000000a00 */
[----:B0-----:R-:W-:-:S05]  /*00f0*/  IMAD.WIDE.U32 R32, R3, -0x77777777, RZ ;  /* 0x8888888903207825 */ /* 0x001fca00078e00ff */
[----:B------:R-:W-:-:S05]  /*0100*/  SHF.R.U32.HI R32, RZ, 0x7, R33 ;  /* 0x00000007ff207819 */ /* 0x000fca0000011621 */
        /* <DEDUP_REMOVED lines=12> */
[----:B------:R-:W-:Y:S01]  /*01d0*/  LOP3.LUT R22, R22, 0x10, RZ, 0xc0, !PT ;  /* 0x0000001016167812 */ /* 0x000fe200078ec0ff */
[----:B------:R-:W-:Y:S01]  /*01e0*/  IMAD R6, R4, 0x3c0, RZ ;  /* 0x000003c004067824 */ /* 0x000fe200078e02ff */
[----:B------:R-:W-:Y:S01]  /*01f0*/  SHF.R.U32.HI R5, RZ, 0x1, R3 ;  /* 0x00000001ff057819 */ /* 0x000fe20000011603 */
[----:B------:R-:W-:Y:S01]  /*0200*/  UMOV UR4, 0x400 ;  /* 0x0000040000047882 */ /* 0x000fe20000000000 */
[----:B-1----:R-:W-:Y:S01]  /*0210*/  LOP3.LUT P0, RZ, R55, 0x3f, RZ, 0xc0, !PT ;  /* 0x0000003f37ff7812 */ /* 0x002fe2000780c0ff */
[----:B--2---:R-:W-:Y:S01]  /*0220*/  IMAD.WIDE.U32 R64, R2, 0x4, R64 ;  /* 0x0000000402407825 */ /* 0x004fe200078e0040 */
[----:B------:R-:W-:-:S02]  /*0230*/  IADD3 R7, R5, R22, RZ ;  /* 0x0000001605077210 */ /* 0x000fc40007ffe0ff */
[----:B------:R-:W-:Y:S02]  /*0240*/  LEA R4, R23, R6, 0x2 ;  /* 0x0000000617047211 */ /* 0x000fe400078e10ff */
[----:B------:R-:W-:Y:S01]  /*0250*/  LOP3.LUT R55, R55, 0x3f, RZ, 0xc0, !PT ;  /* 0x0000003f37377812 */ /* 0x000fe200078ec0ff */
[----:B------:R-:W-:Y:S01]  /*0260*/  IMAD R7, R7, 0x3c, -R6 ;  /* 0x0000003c07077824 */ /* 0x000fe200078e0a06 */
[----:B------:R-:W-:Y:S01]  /*0270*/  SHF.L.U32 R8, R5, 0x6, RZ ;  /* 0x0000000605087819 */ /* 0x000fe200000006ff */
[----:B------:R-:W-:Y:S01]  /*0280*/  IMAD.WIDE.U32 R4, R4, -0x77777777, RZ ;  /* 0x8888888904047825 */ /* 0x000fe200078e00ff */
[----:B------:R-:W-:Y:S02]  /*0290*/  IADD3 R49, RZ, -R22, RZ ;  /* 0x80000016ff317210 */ /* 0x000fe40007ffe0ff */
[----:B------:R-:W-:Y:S02]  /*02a0*/  LOP3.LUT R55, R8, 0xffffffc0, R55, 0xe2, !PT ;  /* 0xffffffc008377812 */ /* 0x000fe400078ee237 */
[----:B------:R-:W-:-:S02]  /*02b0*/  IADD3 R6, R7, 0x4, RZ ;  /* 0x0000000407067810 */ /* 0x000fc40007ffe0ff */
[C---:B------:R-:W-:Y:S02]  /*02c0*/  IADD3 R18, R7.reuse, 0x24, RZ ;  /* 0x0000002407127810 */ /* 0x040fe40007ffe0ff */
[C---:B------:R-:W-:Y:S01]  /*02d0*/  IADD3 R8, R7.reuse, 0x8, RZ ;  /* 0x0000000807087810 */ /* 0x040fe20007ffe0ff */
[----:B0-----:R-:W-:Y:S01]  /*02e0*/  ULEA UR6, UR5, UR4, 0x18 ;  /* 0x0000000405067291 */ /* 0x001fe2000f8ec03f */
[C---:B------:R-:W-:Y:S01]  /*02f0*/  IADD3 R9, R7.reuse, 0xc, RZ ;  /* 0x0000000c07097810 */ /* 0x040fe20007ffe0ff */
[----:B------:R-:W-:Y:S01]  /*0300*/  UIADD3 UR4, UR4, 0x1680, URZ ;  /* 0x0000168004047890 */ /* 0x000fe2000fffe03f */
[C---:B------:R-:W-:Y:S02]  /*0310*/  IADD3 R10, R7.reuse, 0x10, RZ ;  /* 0x00000010070a7810 */ /* 0x040fe40007ffe0ff */
[C---:B------:R-:W-:Y:S01]  /*0320*/  IADD3 R11, R7.reuse, 0x14, RZ ;  /* 0x00000014070b7810 */ /* 0x040fe20007ffe0ff */
[----:B------:R-:W-:Y:S01]  /*0330*/  ULEA UR5, UR5, UR4, 0x18 ;  /* 0x0000000405057291 */ /* 0x000fe2000f8ec03f */
[----:B------:R-:W-:-:S02]  /*0340*/  IADD3 R12, R7, 0x18, RZ ;  /* 0x00000018070c7810 */ /* 0x000fc40007ffe0ff */
[C---:B------:R-:W-:Y:S01]  /*0350*/  IADD3 R14, R7.reuse, 0x1c, RZ ;  /* 0x0000001c070e7810 */ /* 0x040fe20007ffe0ff */
[----:B------:R-:W-:Y:S01]  /*0360*/  UMOV UR4, URZ ;  /* 0x0000003f00047c82 */ /* 0x000fe20008000000 */
[C---:B------:R-:W-:Y:S02]  /*0370*/  IADD3 R16, R7.reuse, 0x20, RZ ;  /* 0x0000002007107810 */ /* 0x040fe40007ffe0ff */
[C---:B------:R-:W-:Y:S02]  /*0380*/  IADD3 R21, R7.reuse, 0x28, RZ ;  /* 0x0000002807157810 */ /* 0x040fe40007ffe0ff */
[C---:B------:R-:W-:Y:S02]  /*0390*/  IADD3 R28, R7.reuse, 0x2c, RZ ;  /* 0x0000002c071c7810 */ /* 0x040fe40007ffe0ff */
[C---:B------:R-:W-:Y:S02]  /*03a0*/  IADD3 R30, R7.reuse, 0x30, RZ ;  /* 0x00000030071e7810 */ /* 0x040fe40007ffe0ff */
[----:B------:R-:W-:-:S02]  /*03b0*/  IADD3 R33, R7, 0x34, RZ ;  /* 0x0000003407217810 */ /* 0x000fc40007ffe0ff */
[----:B------:R-:W-:Y:S02]  /*03c0*/  IADD3 R34, R7, 0x38, RZ ;  /* 0x0000003807227810 */ /* 0x000fe40007ffe0ff */
[----:B------:R-:W-:Y:S01]  /*03d0*/  MOV R42, UR6 ;  /* 0x00000006002a7c02 */ /* 0x000fe20008000f00 */
[----:B------:R-:W-:Y:S01]  /*03e0*/  ULDC.64 UR6, c[0x0][0x240] ;  /* 0x0000900000067ab9 */ /* 0x000fe20000000a00 */
[----:B------:R-:W-:Y:S02]  /*03f0*/  SHF.R.S32.HI R6, RZ, 0x2, R6 ;  /* 0x00000002ff067819 */ /* 0x000fe40000011406 */
[----:B------:R-:W-:Y:S01]  /*0400*/  SHF.R.S32.HI R19, RZ, 0x2, R18 ;  /* 0x00000002ff137819 */ /* 0x000fe20000011412 */
[--C-:B------:R-:W-:Y:S01]  /*0410*/  IMAD R23, R23, 0x18, R42.reuse ;  /* 0x0000001817177824 */ /* 0x100fe200078e022a */
[----:B------:R-:W-:Y:S01]  /*0420*/  LEA.HI R49, R5, R49, RZ, 0x1b ;  /* 0x0000003105317211 */ /* 0x000fe200078fd8ff */
[----:B------:R-:W-:Y:S01]  /*0430*/  IMAD R6, R6, 0x18, R42 ;  /* 0x0000001806067824 */ /* 0x000fe200078e022a */
[----:B------:R-:W-:-:S02]  /*0440*/  SHF.R.S32.HI R4, RZ, 0x2, R7 ;  /* 0x00000002ff047819 */ /* 0x000fc40000011407 */
[----:B------:R-:W-:Y:S02]  /*0450*/  SHF.R.S32.HI R8, RZ, 0x2, R8 ;  /* 0x00000002ff087819 */ /* 0x000fe40000011408 */
[----:B------:R-:W-:Y:S01]  /*0460*/  SHF.R.S32.HI R9, RZ, 0x2, R9 ;  /* 0x00000002ff097819 */ /* 0x000fe20000011409 */
[--C-:B------:R-:W-:Y:S01]  /*0470*/  IMAD R4, R4, 0x18, R42.reuse ;  /* 0x0000001804047824 */ /* 0x100fe200078e022a */
[----:B------:R-:W-:Y:S01]  /*0480*/  SHF.L.U32 R5, R3, 0x3, RZ ;  /* 0x0000000303057819 */ /* 0x000fe200000006ff */
        /* <DEDUP_REMOVED lines=24> */
[----:B------:R-:W-:Y:S01]  /*0610*/  IADD3 R5, R19, R6, RZ ;  /* 0x0000000613057210 */ /* 0x000fe20007ffe0ff */
[----:B------:R-:W-:Y:S01]  /*0620*/  IMAD R42, R35, 0x18, R42 ;  /* 0x00000018232a7824 */ /* 0x000fe200078e022a */
[C---:B------:R-:W-:Y:S01]  /*0630*/  IADD3 R6, R19.reuse, R8, RZ ;  /* 0x0000000813067210 */ /* 0x040fe20007ffe0ff */
[----:B------:R-:W-:Y:S01]  /*0640*/  HFMA2.MMA R21, -RZ, RZ, 0, 0 ;  /* 0x00000000ff157435 */ /* 0x000fe200000001ff */
[----:B------:R-:W-:-:S02]  /*0650*/  IADD3 R7, R19, R10, RZ ;  /* 0x0000000a13077210 */ /* 0x000fc40007ffe0ff */
[C---:B------:R-:W-:Y:S02]  /*0660*/  IADD3 R8, R19.reuse, R12, RZ ;  /* 0x0000000c13087210 */ /* 0x040fe40007ffe0ff */
[C---:B------:R-:W-:Y:S02]  /*0670*/  IADD3 R9, R19.reuse, R14, RZ ;  /* 0x0000000e13097210 */ /* 0x040fe40007ffe0ff */
[C---:B------:R-:W-:Y:S02]  /*0680*/  IADD3 R10, R19.reuse, R16, RZ ;  /* 0x00000010130a7210 */ /* 0x040fe40007ffe0ff */
[C---:B------:R-:W-:Y:S02]  /*0690*/  IADD3 R11, R19.reuse, R18, RZ ;  /* 0x00000012130b7210 */ /* 0x040fe40007ffe0ff */
[----:B------:R-:W-:Y:S02]  /*06a0*/  IADD3 R4, R4, R19, RZ ;  /* 0x0000001304047210 */ /* 0x000fe40007ffe0ff */
[----:B------:R-:W-:-:S02]  /*06b0*/  IADD3 R12, R19, R28, RZ ;  /* 0x0000001c130c7210 */ /* 0x000fc40007ffe0ff */
[C---:B------:R-:W-:Y:S02]  /*06c0*/  IADD3 R13, R19.reuse, R30, RZ ;  /* 0x0000001e130d7210 */ /* 0x040fe40007ffe0ff */
[C---:B------:R-:W-:Y:S02]  /*06d0*/  IADD3 R14, R19.reuse, R34, RZ ;  /* 0x00000022130e7210 */ /* 0x040fe40007ffe0ff */
[C---:B------:R-:W-:Y:S02]  /*06e0*/  IADD3 R15, R19.reuse, R36, RZ ;  /* 0x00000024130f7210 */ /* 0x040fe40007ffe0ff */
[C---:B------:R-:W-:Y:S02]  /*06f0*/  IADD3 R16, R19.reuse, R38, RZ ;  /* 0x0000002613107210 */ /* 0x040fe40007ffe0ff */
[C---:B------:R-:W-:Y:S02]  /*0700*/  IADD3 R17, R19.reuse, R40, RZ ;  /* 0x0000002813117210 */ /* 0x040fe40007ffe0ff */
[----:B------:R-:W-:-:S02]  /*0710*/  IADD3 R18, R19, R42, RZ ;  /* 0x0000002a13127210 */ /* 0x000fc40007ffe0ff */
[----:B------:R-:W-:Y:S02]  /*0720*/  ISETP.GT.U32.OR P0, PT, R3, 0xf, P0 ;  /* 0x0000000f0300780c */ /* 0x000fe40000704470 */
[----:B------:R-:W-:Y:S02]  /*0730*/  IADD3 R19, R22, R3, RZ ;  /* 0x0000000316137210 */ /* 0x000fe40007ffe0ff */
[----:B------:R-:W-:Y:S02]  /*0740*/  ISETP.EQ.OR.EX P0, PT, RZ, UR7, P0, P1 ;  /* 0x00000007ff007c0c */ /* 0x000fe40008702710 */
[----:B------:R-:W-:Y:S02]  /*0750*/  SHF.R.S32.HI R48, RZ, 0x1f, R19 ;  /* 0x0000001fff307819 */ /* 0x000fe40000011413 */
[----:B------:R-:W-:Y:S02]  /*0760*/  LEA R56, R32, R23, 0x3 ;  /* 0x0000001720387211 */ /* 0x000fe400078e18ff */
[----:B------:R-:W-:-:S07]  /*0770*/  LEA R49, R49, UR5, 0x3 ;  /* 0x0000000531317c11 */ /* 0x000fce000f8e18ff */
.L_x_3722:
[----:B------:R-:W0:Y:S01]  /*0780*/  S2UR UR10, SR_CTAID.X ;  /* 0x00000000000a79c3 */ /* 0x000e220000002500 */
[----:B------:R-:W-:Y:S01]  /*0790*/  MOV R52, R0 ;  /* 0x0000000000347202 */ /* 0x000fe20000000f00 */
[----:B------:R-:W-:Y:S01]  /*07a0*/  IMAD R23, R21, 0x78000, RZ ;  /* 0x0007800015177824 */ /* 0x000fe200078e02ff */
[----:B------:R-:W-:-:S03]  /*07b0*/  MOV R53, RZ ;  /* 0x000000ff00357202 */ /* 0x000fc60000000f00 */
[----:B------:R-:W-:-:S05]  /*07c0*/  IMAD.WIDE.U32 R52, R20, 0x78000, R52 ;  /* 0x0007800014347825 */ /* 0x000fca00078e0034 */
[----:B------:R-:W-:Y:S01]  /*07d0*/  IADD3 R53, R53, R23, RZ ;  /* 0x0000001735357210 */ /* 0x000fe20007ffe0ff */
[----:B0-----:R-:W-:-:S04]  /*07e0*/  USHF.L.U32 UR6, UR10, 0x2, URZ ;  /* 0x000000020a067899 */ /* 0x001fc8000800063f */
[----:B------:R-:W-:-:S06]  /*07f0*/  ULOP3.LUT UR6, UR6, 0xfc, URZ, 0xc0, !UPT ;  /* 0x000000fc06067892 */ /* 0x000fcc000f8ec03f */
[----:B------:R-:W-:Y:S01]  /*0800*/  IADD3 R32, R32, UR6, RZ ;  /* 0x0000000620207c10 */ /* 0x000fe2000fffe0ff */
[----:B------:R-:W-:-:S04]  /*0810*/  ULDC.64 UR6, c[0x0][0x218] ;  /* 0x0000860000067ab9 */ /* 0x000fc80000000a00 */
[----:B--2---:R-:W-:-:S05]  /*0820*/  IMAD R29, R32, 0x780, RZ ;  /* 0x00000780201d7824 */ /* 0x004fca00078e02ff */
        /* <DEDUP_REMOVED lines=10> */
[----:B------:R-:W3:Y:S01]  /*08d0*/  LDG.E.64.CONSTANT R28, desc[UR8][R28.64] ;  /* 0x000000081c1c7981 */ /* 0x000ee2000c1e9b00 */
[C---:B------:R-:W-:Y:S01]  /*08e0*/  LOP3.LUT P1, RZ, R3.reuse, 0xffffffe1, RZ, 0xc0, !PT ;  /* 0xffffffe103ff7812 */ /* 0x040fe2000782c0ff */
[----:B------:R-:W-:Y:S01]  /*08f0*/  BSSY B0, `(.L_x_3714) ;  /* 0x000004d000007945 */ /* 0x000fe20003800000 */
[----:B------:R-:W-:-:S11]  /*0900*/  ISETP.GT.U32.AND P2, PT, R3, 0x1f, PT ;  /* 0x0000001f0300780c */ /* 0x000fd60003f44070 */
[----:B------:R-:W0:Y:S08]  /*0910*/  @!P1 LDC R63, c[0x0][0x10] ;  /* 0x00000400ff3f9b82 */ /* 0x000e300000000800 */
[----:B------:R-:W1:Y:S01]  /*0920*/  @!P1 LDC.64 R66, c[0x0][0x248] ;  /* 0x00009200ff429b82 */ /* 0x000e620000000a00 */
[--C-:B--2---:R-:W-:Y:S02]  /*0930*/  HADD2.F32 R0, -RZ, R22.reuse.H0_H0 ;  /* 0x20000016ff007230 */ /* 0x104fe40000004100 */
[----:B------:R-:W-:-:S02]  /*0940*/  HADD2.F32 R57, -RZ, R22.H1_H1 ;  /* 0x30000016ff397230 */ /* 0x000fc40000004100 */
[--C-:B------:R-:W-:Y:S02]  /*0950*/  HADD2.F32 R54, -RZ, R23.reuse.H0_H0 ;  /* 0x20000017ff367230 */ /* 0x100fe40000004100 */
[----:B------:R-:W-:Y:S01]  /*0960*/  FFMA.FTZ R32, R0, R0, RZ ;  /* 0x0000000000207223 */ /* 0x000fe200000100ff */
[----:B------:R-:W-:Y:S01]  /*0970*/  FADD.FTZ R30, RZ, R0 ;  /* 0x00000000ff1e7221 */ /* 0x000fe20000010000 */
[----:B------:R-:W-:Y:S02]  /*0980*/  HADD2.F32 R59, -RZ, R23.H1_H1 ;  /* 0x30000017ff3b7230 */ /* 0x000fe40000004100 */
[----:B------:R-:W-:Y:S01]  /*0990*/  FFMA.FTZ R33, R57, R57, R32 ;  /* 0x0000003939217223 */ /* 0x000fe20000010020 */
[----:B------:R-:W-:-:S03]  /*09a0*/  FADD.FTZ R31, R30, R57 ;  /* 0x000000391e1f7221 */ /* 0x000fc60000010000 */
[----:B------:R-:W-:Y:S01]  /*09b0*/  FFMA.FTZ R30, R54, R54, R33 ;  /* 0x00000036361e7223 */ /* 0x000fe20000010021 */
[----:B------:R-:W-:Y:S01]  /*09c0*/  FADD.FTZ R22, R31, R54 ;  /* 0x000000361f167221 */ /* 0x000fe20000010000 */
[--C-:B---3--:R-:W-:Y:S02]  /*09d0*/  HADD2.F32 R58, -RZ, R28.reuse.H0_H0 ;  /* 0x2000001cff3a7230 */ /* 0x108fe40000004100 */
[----:B------:R-:W-:Y:S01]  /*09e0*/  FFMA.FTZ R31, R59, R59, R30 ;  /* 0x0000003b3b1f7223 */ /* 0x000fe2000001001e */
[----:B------:R-:W-:Y:S01]  /*09f0*/  FADD.FTZ R23, R22, R59 ;  /* 0x0000003b16177221 */ /* 0x000fe20000010000 */
[----:B------:R-:W-:Y:S02]  /*0a00*/  HADD2.F32 R61, -RZ, R28.H1_H1 ;  /* 0x3000001cff3d7230 */ /* 0x000fe40000004100 */
[----:B------:R-:W-:Y:S01]  /*0a10*/  FFMA.FTZ R28, R58, R58, R31 ;  /* 0x0000003a3a1c7223 */ /* 0x000fe2000001001f */
[----:B------:R-:W-:Y:S01]  /*0a20*/  FADD.FTZ R22, R23, R58 ;  /* 0x0000003a17167221 */ /* 0x000fe20000010000 */
[----:B------:R-:W-:-:S02]  /*0a30*/  HADD2.F32 R60, -RZ, R29.H0_H0 ;  /* 0x2000001dff3c7230 */ /* 0x000fc40000004100 */
[----:B------:R-:W-:Y:S01]  /*0a40*/  FFMA.FTZ R31, R61, R61, R28 ;  /* 0x0000003d3d1f7223 */ /* 0x000fe2000001001c */
[----:B------:R-:W-:Y:S01]  /*0a50*/  FADD.FTZ R23, R22, R61 ;  /* 0x0000003d16177221 */ /* 0x000fe20000010000 */
[----:B------:R-:W-:Y:S02]  /*0a60*/  HADD2.F32 R62, -RZ, R29.H1_H1 ;  /* 0x3000001dff3e7230 */ /* 0x000fe40000004100 */
[----:B------:R-:W-:Y:S01]  /*0a70*/  FFMA.FTZ R31, R60, R60, R31 ;  /* 0x0000003c3c1f7223 */ /* 0x000fe2000001001f */
[----:B------:R-:W-:-:S03]  /*0a80*/  FADD.FTZ R29, R23, R60 ;  /* 0x0000003c171d7221 */ /* 0x000fc60000010000 */
[----:B------:R-:W-:Y:S01]  /*0a90*/  FFMA.FTZ R23, R62, R62, R31 ;  /* 0x0000003e3e177223 */ /* 0x000fe2000001001f */
[----:B------:R-:W-:Y:S01]  /*0aa0*/  FADD.FTZ R22, R29, R62 ;  /* 0x0000003e1d167221 */ /* 0x000fe20000010000 */
[----:B------:R-:W-:-:S04]  /*0ab0*/  CS2R R30, SRZ ;  /* 0x00000000001e7805 */ /* 0x000fc8000001ff00 */
        /* <DEDUP_REMOVED lines=48> */
.L_x_3715:
[----:B------:R-:W-:Y:S05]  /*0dc0*/  BSYNC B0 ;  /* 0x0000000000007941 */ /* 0x000fea0003800000 */
.L_x_3714:
[----:B--2---:R-:W0:Y:S01]  /*0dd0*/  SHFL.BFLY PT, R23, R30, 0x1, 0x1f ;  /* 0x0c201f001e177f89 */ /* 0x004e2200000e0000 */
[----:B------:R-:W-:Y:S01]  /*0de0*/  @!P1 IMAD R22, R63, UR4, R2 ;  /* 0x000000043f169c24 */ /* 0x000fe2000f8e0202 */
[C---:B------:R-:W-:Y:S02]  /*0df0*/  ISETP.NE.AND P3, PT, R3.reuse, RZ, PT ;  /* 0x000000ff0300720c */ /* 0x040fe40003f65270 */
[----:B------:R-:W1:Y:S01]  /*0e00*/  SHFL.BFLY PT, R28, R31, 0x1, 0x1f ;  /* 0x0c201f001f1c7f89 */ /* 0x000e6200000e0000 */
[----:B------:R-:W-:Y:S02]  /*0e10*/  ISETP.GT.U32.AND P2, PT, R3, 0xff, PT ;  /* 0x000000ff0300780c */ /* 0x000fe40003f44070 */
[----:B------:R-:W-:Y:S02]  /*0e20*/  @!P1 LEA R22, R22, R55, 0xa ;  /* 0x0000003716169211 */ /* 0x000fe400078e50ff */
[----:B------:R-:W-:Y:S02]  /*0e30*/  MOV R34, RZ ;  /* 0x000000ff00227202 */ /* 0x000fe40000000f00 */
[----:B------:R-:W-:-:S05]  /*0e40*/  @!P1 SHF.L.U32 R29, R22, 0x1, RZ ;  /* 0x00000001161d9819 */ /* 0x000fca00000006ff */
        /* <DEDUP_REMOVED lines=14> */
.L_x_3717:
[----:B------:R-:W2:Y:S04]  /*0f30*/  LD.E.STRONG.GPU R22, desc[UR8][R64.64] ;  /* 0x0000000840167980 */ /* 0x000ea8000c10f900 */
[----:B--2---:R-:W-:Y:S01]  /*0f40*/  CCTL.IVALL ;  /* 0x00000000ff00798f */ /* 0x004fe20002000000 */
[----:B------:R-:W-:Y:S05]  /*0f50*/  YIELD ;  /* 0x0000000000007946 */ /* 0x000fea0003800000 */
[----:B-----5:R-:W-:-:S04]  /*0f60*/  LOP3.LUT R22, R22, R23, RZ, 0x3c, !PT ;  /* 0x0000001716167212 */ /* 0x020fc800078e3cff */
[----:B------:R-:W-:-:S13]  /*0f70*/  ISETP.GT.AND P1, PT, R22, -0x1, PT ;  /* 0xffffffff1600780c */ /* 0x000fda0003f24270 */
[----:B------:R-:W-:Y:S05]  /*0f80*/  @P1 BRA `(.L_x_3717) ;  /* 0xfffffffc00e81947 */ /* 0x000fea000383ffff */
.L_x_3716:
[----:B------:R-:W-:Y:S05]  /*0f90*/  WARPSYNC.ALL ;  /* 0x0000000000007948 */ /* 0x000fea0003800000 */
[----:B------:R-:W-:Y:S06]  /*0fa0*/  BAR.SYNC.DEFER_BLOCKING 0x0 ;  /* 0x0000000000007b1d */ /* 0x000fec0000010000 */
[----:B------:R-:W-:Y:S04]  /*0fb0*/  BSSY B0, `(.L_x_3718) ;  /* 0x000001e000007945 */ /* 0x000fe80003800000 */
[----:B------:R-:W-:Y:S05]  /*0fc0*/  @P2 BRA `(.L_x_3719) ;  /* 0x0000000000702947 */ /* 0x000fea0003800000 */
[----:B------:R-:W1:Y:S01]  /*0fd0*/  LDC R29, c[0x0][0x10] ;  /* 0x00000400ff1d7b82 */ /* 0x000e620000000800 */
[----:B0-----:R-:W-:-:S04]  /*0fe0*/  SHF.L.U32 R23, R3, 0x2, RZ ;  /* 0x0000000203177819 */ /* 0x001fc800000006ff */
[----:B------:R-:W-:-:S03]  /*0ff0*/  LOP3.LUT R23, R23, 0x7fffffc0, RZ, 0xc0, !PT ;  /* 0x7fffffc017177812 */ /* 0x000fc600078ec0ff */
[----:B------:R-:W0:Y:S01]  /*1000*/  LDC.64 R32, c[0x0][0x248] ;  /* 0x00009200ff207b82 */ /* 0x000e220000000a00 */
[----:B-1----:R-:W-:Y:S01]  /*1010*/  IMAD R22, R29, UR4, R2 ;  /* 0x000000041d167c24 */ /* 0x002fe2000f8e0202 */
[----:B------:R-:W-:-:S04]  /*1020*/  LOP3.LUT R29, R3, 0xf, RZ, 0xc0, !PT ;  /* 0x0000000f031d7812 */ /* 0x000fc800078ec0ff */
[----:B------:R-:W-:-:S04]  /*1030*/  LEA R22, R22, R23, 0xa ;  /* 0x0000001716167211 */ /* 0x000fc800078e50ff */
[----:B------:R-:W-:-:S04]  /*1040*/  IADD3 R22, R22, R29, RZ ;  /* 0x0000001d16167210 */ /* 0x000fc80007ffe0ff */
[----:B------:R-:W-:-:S04]  /*1050*/  SHF.L.U32 R31, R22, 0x1, RZ ;  /* 0x00000001161f7819 */ /* 0x000fc800000006ff */
[C---:B------:R-:W-:Y:S01]  /*1060*/  IADD3 R29, R31.reuse, 0x20, RZ ;  /* 0x000000201f1d7810 */ /* 0x040fe20007ffe0ff */
[C---:B0-----:R-:W-:Y:S01]  /*1070*/  IMAD.WIDE.U32 R22, R31.reuse, 0x4, R32 ;  /* 0x000000041f167825 */ /* 0x041fe200078e0020 */
        /* <DEDUP_REMOVED lines=17> */
.L_x_3719:
[----:B------:R-:W-:Y:S05]  /*1190*/  BSYNC B0 ;  /* 0x0000000000007941 */ /* 0x000fea0003800000 */
.L_x_3718:
        /* <DEDUP_REMOVED lines=11> */
[----:B------:R-:W-:-:S03]  /*1250*/  @!P1 SHF.R.U32.HI R29, RZ, 0x1, R3 ;  /* 0x00000001ff1d9819 */ /* 0x000fc60000011603 */
[----:B------:R-:W1:Y:S01]  /*1260*/  SHFL.BFLY PT, R33, R32, 0x2, 0x1f ;  /* 0x0c401f0020217f89 */ /* 0x000e6200000e0000 */
[----:B0-----:R-:W-:Y:S01]  /*1270*/  FADD.FTZ R31, R30, R31 ;  /* 0x0000001f1e1f7221 */ /* 0x001fe20000010000 */
[----:B-1----:R-:W-:-:S04]  /*1280*/  FADD.FTZ R33, R32, R33 ;  /* 0x0000002120217221 */ /* 0x002fc80000010000 */
[----:B------:R-:W0:Y:S04]  /*1290*/  SHFL.BFLY PT, R22, R31, 0x1, 0x1f ;  /* 0x0c201f001f167f89 */ /* 0x000e2800000e0000 */
[----:B------:R-:W1:Y:S01]  /*12a0*/  SHFL.BFLY PT, R28, R33, 0x1, 0x1f ;  /* 0x0c201f00211c7f89 */ /* 0x000e6200000e0000 */
[----:B0-----:R-:W-:-:S04]  /*12b0*/  FADD.FTZ R22, R31, R22 ;  /* 0x000000161f167221 */ /* 0x001fc80000010000 */
[----:B------:R-:W-:Y:S01]  /*12c0*/  @!P1 FMUL.FTZ R22, R22, 6.5104170062113553286e-05 ;  /* 0x3888888916169820 */ /* 0x000fe20000410000 */
[----:B-1----:R-:W-:-:S03]  /*12d0*/  FADD.FTZ R28, R33, R28 ;  /* 0x0000001c211c7221 */ /* 0x002fc60000010000 */
[----:B------:R-:W-:-:S04]  /*12e0*/  @!P1 FMUL.FTZ R23, R22, R22 ;  /* 0x0000001616179220 */ /* 0x000fc80000410000 */
[----:B------:R-:W-:Y:S01]  /*12f0*/  @!P1 FFMA.FTZ R23, R28, 6.5104170062113553286e-05, -R23 ;  /* 0x388888891c179823 */ /* 0x000fe20000010817 */
[----:B------:R-:W-:-:S04]  /*1300*/  @!P1 LOP3.LUT R28, R29, 0x7ffffff8, RZ, 0xc0, !PT ;  /* 0x7ffffff81d1c9812 */ /* 0x000fc800078ec0ff */
        /* <DEDUP_REMOVED lines=12> */
.L_x_3721:
[----:B------:R-:W-:Y:S05]  /*13d0*/  BSYNC B0 ;  /* 0x0000000000007941 */ /* 0x000fea0003800000 */
.L_x_3720:
[----:B01----:R-:W0:Y:S01]  /*13e0*/  LDS.64 R22, [R49] ;  /* 0x0000000031167984 */ /* 0x003e220000000a00 */
[----:B------:R-:W-:Y:S01]  /*13f0*/  ULDC UR6, c[0x0][0x230] ;  /* 0x00008c0000067ab9 */ /* 0x000fe20000000800 */
[--C-:B-----5:R-:W-:Y:S01]  /*1400*/  HADD2.F32 R35, -RZ, R24.reuse.H0_H0 ;  /* 0x20000018ff237230 */ /* 0x120fe20000004100 */
[----:B------:R-:W-:Y:S01]  /*1410*/  ULDC.64 UR10, c[0x0][0x210] ;  /* 0x00008400000a7ab9 */ /* 0x000fe20000000a00 */
[----:B------:R-:W-:Y:S01]  /*1420*/  HADD2.F32 R37, -RZ, R24.H1_H1 ;  /* 0x30000018ff257230 */ /* 0x000fe20000004100 */
[C---:B------:R-:W-:Y:S01]  /*1430*/  LEA R30, P1, R50.reuse, UR10, 0x1 ;  /* 0x0000000a321e7c11 */ /* 0x040fe2000f8208ff */
[----:B------:R-:W-:Y:S01]  /*1440*/  HADD2.F32 R38, -RZ, R26.H1_H1 ;  /* 0x3000001aff267230 */ /* 0x000fe20000004100 */
[----:B------:R-:W-:Y:S01]  /*1450*/  ULOP3.LUT UR4, UR4, 0x1, URZ, 0x3c, !UPT ;  /* 0x0000000104047892 */ /* 0x000fe2000f8e3c3f */
[----:B------:R-:W-:Y:S01]  /*1460*/  HADD2.F32 R41, -RZ, R25.H0_H0 ;  /* 0x20000019ff297230 */ /* 0x000fe20000004100 */
[----:B------:R-:W-:Y:S01]  /*1470*/  LEA.HI.X R31, R50, UR11, R51, 0x1, P1 ;  /* 0x0000000b321f7c11 */ /* 0x000fe200088f0c33 */
[--C-:B------:R-:W-:Y:S01]  /*1480*/  HADD2.F32 R40, -RZ, R27.reuse.H0_H0 ;  /* 0x2000001bff287230 */ /* 0x100fe20000004100 */
[----:B------:R-:W-:Y:S01]  /*1490*/  IADD3 R20, P1, R20, 0x1, RZ ;  /* 0x0000000114147810 */ /* 0x000fe20007f3e0ff */
[----:B------:R-:W-:-:S02]  /*14a0*/  HADD2.F32 R33, -RZ, R27.H1_H1 ;  /* 0x3000001bff217230 */ /* 0x000fc40000004100 */
[----:B------:R-:W-:Y:S01]  /*14b0*/  IMAD.WIDE.U32 R28, R3, -0x77777777, RZ ;  /* 0x88888889031c7825 */ /* 0x000fe200078e00ff */
[C---:B------:R-:W-:Y:S02]  /*14c0*/  LEA R28, P2, R52.reuse, UR10, 0x1 ;  /* 0x0000000a341c7c11 */ /* 0x040fe4000f8408ff */
[----:B------:R-:W-:Y:S02]  /*14d0*/  IADD3.X R21, RZ, R21, RZ, P1, !PT ;  /* 0x00000015ff157210 */ /* 0x000fe40000ffe4ff */
[----:B------:R-:W-:Y:S02]  /*14e0*/  SHF.R.U32.HI R32, RZ, 0x7, R29 ;  /* 0x00000007ff207819 */ /* 0x000fe4000001161d */
[----:B------:R-:W-:Y:S01]  /*14f0*/  LEA.HI.X R29, R52, UR11, R53, 0x1, P2 ;  /* 0x0000000b341d7c11 */ /* 0x000fe200090f0c35 */
[----:B0-----:R-:W-:Y:S01]  /*1500*/  FADD.FTZ R23, R23, UR6 ;  /* 0x0000000617177e21 */ /* 0x001fe20008010000 */
[--C-:B------:R-:W-:Y:S01]  /*1510*/  FADD.FTZ R34, R0, -R22.reuse ;  /* 0x8000001600227221 */ /* 0x100fe20000010000 */
[--C-:B------:R-:W-:Y:S01]  /*1520*/  FADD.FTZ R36, R57, -R22.reuse ;  /* 0x8000001639247221 */ /* 0x100fe20000010000 */
[--C-:B------:R-:W-:Y:S01]  /*1530*/  FADD.FTZ R54, R54, -R22.reuse ;  /* 0x8000001636367221 */ /* 0x100fe20000010000 */
[--C-:B------:R-:W-:Y:S01]  /*1540*/  FADD.FTZ R42, R59, -R22.reuse ;  /* 0x800000163b2a7221 */ /* 0x100fe20000010000 */
[--C-:B------:R-:W-:Y:S01]  /*1550*/  FADD.FTZ R58, R58, -R22.reuse ;  /* 0x800000163a3a7221 */ /* 0x100fe20000010000 */
[----:B------:R-:W0:Y:S01]  /*1560*/  MUFU.RSQ R23, R23 ;  /* 0x0000001700177308 */ /* 0x000e220000001400 */
[--C-:B------:R-:W-:Y:S01]  /*1570*/  FADD.FTZ R44, R61, -R22.reuse ;  /* 0x800000163d2c7221 */ /* 0x100fe20000010000 */
[--C-:B------:R-:W-:Y:S01]  /*1580*/  FADD.FTZ R60, R60, -R22.reuse ;  /* 0x800000163c3c7221 */ /* 0x100fe20000010000 */
[----:B------:R-:W-:Y:S01]  /*1590*/  FADD.FTZ R62, R62, -R22 ;  /* 0x800000163e3e7221 */ /* 0x000fe20000010000 */
[----:B------:R-:W-:Y:S01]  /*15a0*/  HADD2.F32 R22, -RZ, R26.H0_H0 ;  /* 0x2000001aff167230 */ /* 0x000fe20000004100 */
[----:B------:R-:W-:Y:S01]  /*15b0*/  ULDC.64 UR6, c[0x0][0x238] ;  /* 0x00008e0000067ab9 */ /* 0x000fe20000000a00 */
[----:B------:R-:W-:Y:S01]  /*15c0*/  HADD2.F32 R0, -RZ, R25.H1_H1 ;  /* 0x30000019ff007230 */ /* 0x000fe20000004100 */
        /* <DEDUP_REMOVED lines=13> */
[--C-:B------:R-:W-:Y:S01]  /*16a0*/  FFMA.FTZ R23, R42, R0, R33.reuse ;  /* 0x000000002a177223 */ /* 0x100fe20000010021 */
[----:B------:R-:W-:Y:S01]  /*16b0*/  FFMA.FTZ R58, R35, R58, R22 ;  /* 0x0000003a233a7223 */ /* 0x000fe20000010016 */
[----:B------:R-:W-:Y:S01]  /*16c0*/  FFMA.FTZ R37, R37, R44, R38 ;  /* 0x0000002c25257223 */ /* 0x000fe20000010026 */
[----:B------:R-:W-:Y:S01]  /*16d0*/  F2FP.F16.F32.PACK_AB R34, R39, R34 ;  /* 0x000000222722723e */ /* 0x000fe200000000ff */
[----:B------:R-:W-:Y:S01]  /*16e0*/  FFMA.FTZ R60, R41, R60, R40 ;  /* 0x0000003c293c7223 */ /* 0x000fe20000010028 */
[----:B------:R-:W-:Y:S01]  /*16f0*/  F2FP.F16.F32.PACK_AB R54, R23, R54 ;  /* 0x000000361736723e */ /* 0x000fe200000000ff */
[----:B------:R-:W-:Y:S01]  /*1700*/  FFMA.FTZ R33, R0, R62, R33 ;  /* 0x0000003e00217223 */ /* 0x000fe20000010021 */
[----:B------:R-:W-:Y:S01]  /*1710*/  PRMT R0, R34, 0x7632, R0 ;  /* 0x0000763222007816 */ /* 0x000fe20000000000 */
[----:B------:R-:W-:Y:S01]  /*1720*/  STG.E.U16 desc[UR8][R30.64], R34 ;  /* 0x000000221e007986 */ /* 0x000fe2000c101508 */
[----:B------:R-:W-:Y:S01]  /*1730*/  PRMT R22, R54, 0x7632, R22 ;  /* 0x0000763236167816 */ /* 0x000fe20000000016 */
[----:B------:R-:W-:Y:S01]  /*1740*/  IMAD R23, R32, -0xf0, R3 ;  /* 0xffffff1020177824 */ /* 0x000fe200078e0203 */
[----:B------:R-:W-:Y:S01]  /*1750*/  F2FP.F16.F32.PACK_AB R58, R37, R58 ;  /* 0x0000003a253a723e */ /* 0x000fe200000000ff */
[----:B------:R0:W-:Y:S01]  /*1760*/  STG.E.U16 desc[UR8][R30.64+0x2], R0 ;  /* 0x000002001e007986 */ /* 0x0001e2000c101508 */
[----:B------:R-:W-:-:S03]  /*1770*/  F2FP.F16.F32.PACK_AB R60, R33, R60 ;  /* 0x0000003c213c723e */ /* 0x000fc600000000ff */
[----:B------:R-:W-:Y:S01]  /*1780*/  STG.E.U16 desc[UR8][R30.64+0x4], R54 ;  /* 0x000004361e007986 */ /* 0x000fe2000c101508 */
[----:B------:R-:W-:-:S03]  /*1790*/  PRMT R33, R60, 0x7632, R33 ;  /* 0x000076323c217816 */ /* 0x000fc60000000021 */
[----:B------:R1:W-:Y:S04]  /*17a0*/  STG.E.U16 desc[UR8][R30.64+0x6], R22 ;  /* 0x000006161e007986 */ /* 0x0003e8000c101508 */
[----:B------:R2:W-:Y:S01]  /*17b0*/  STG.E.U16 desc[UR8][R28.64], R58 ;  /* 0x0000003a1c007986 */ /* 0x0005e2000c101508 */
[----:B0-----:R-:W-:-:S03]  /*17c0*/  LOP3.LUT R0, R2, 0x1, RZ, 0xc0, !PT ;  /* 0x0000000102007812 */ /* 0x001fc600078ec0ff */
[----:B------:R2:W-:Y:S02]  /*17d0*/  STG.E.U16 desc[UR8][R28.64+0x4], R60 ;  /* 0x0000043c1c007986 */ /* 0x0005e4000c101508 */
[----:B------:R-:W-:Y:S01]  /*17e0*/  IMAD R0, R0, 0xf0, R23 ;  /* 0x000000f000007824 */ /* 0x000fe200078e0217 */
[----:B-1----:R-:W-:Y:S01]  /*17f0*/  PRMT R31, R58, 0x7632, R31 ;  /* 0x000076323a1f7816 */ /* 0x002fe2000000001f */
[----:B------:R2:W-:Y:S03]  /*1800*/  STG.E.U16 desc[UR8][R28.64+0x6], R33 ;  /* 0x000006211c007986 */ /* 0x0005e6000c101508 */
[----:B------:R-:W-:Y:S01]  /*1810*/  SHF.L.U32 R0, R0, 0x2, RZ ;  /* 0x0000000200007819 */ /* 0x000fe200000006ff */
[----:B------:R2:W-:Y:S01]  /*1820*/  STG.E.U16 desc[UR8][R28.64+0x2], R31 ;  /* 0x0000021f1c007986 */ /* 0x0005e2000c101508 */
[----:B------:R-:W-:Y:S05]  /*1830*/  @!P1 BRA `(.L_x_3722) ;  /* 0xffffffec00d09947 */ /* 0x000fea000383ffff */
[----:B------:R-:W-:Y:S05]  /*1840*/  EXIT ;  /* 0x000000000000794d */ /* 0x000fea0003800000 */
.L_x_3723:
        /* <DEDUP_REMOVED lines=11> */
.L_x_3961:


//--------------------- .text._ZN13group_norm_v214gn_cuda_kernelI6__halfLi480ELi3ELi32ELi60ELi256ELb0ELi4ELi960ELi960ELi4ELb1ELi5ELb0ELb0ENS_16CompileConditionILi900EEEEEvPT_PKS4_S7_S7_flPfS8_Pj --------------------------
	.section	.text._ZN13group_norm_v214gn_cuda_kernelI6__halfLi480ELi3ELi32ELi60ELi256ELb0ELi4ELi960ELi960ELi4ELb1ELi5ELb0ELb0ENS_16CompileConditionILi900EEEEEvPT_PKS4_S7_S7_flPfS8_Pj,"ax",@progbits
	.align	128
        .global         _ZN13group_norm_v214gn_cuda_kernelI6__halfLi480ELi3ELi32ELi60ELi256ELb0ELi4ELi960ELi960ELi4ELb1ELi5ELb0ELb0ENS_16CompileConditionILi900EEEEEvPT_PKS4_S7_S7_flPfS8_Pj
        .type           _ZN13group_norm_v214gn_cuda_kernelI6__halfLi480ELi3ELi32ELi60ELi256ELb0ELi4ELi960ELi960ELi4ELb1ELi5ELb0ELb0ENS_16CompileConditionILi900EEEEEvPT_PKS4_S7_S7_flPfS8_Pj,@function
        .size           _ZN13group_norm_v214gn_cuda_kernelI6__halfLi480ELi3ELi32ELi60ELi256ELb0ELi4ELi960ELi960ELi4ELb1ELi5ELb0ELb0ENS_16CompileConditionILi900EEEEEvPT_PKS4_S7_S7_flPfS8_Pj,(.L_x_3962 - _ZN13group_norm_v214gn_cuda_kernelI6__halfLi480ELi3ELi32ELi60ELi256ELb0ELi4ELi960ELi960ELi4ELb1ELi5ELb0ELb0ENS_16CompileConditionILi900EEEEEvPT_PKS4_S7_S7_flPfS8_Pj)
        .other          _ZN13group_norm_v214gn_cuda_kernelI6__halfLi480ELi3ELi32ELi60ELi256ELb0ELi4ELi960ELi960ELi4ELb1ELi5ELb0ELb0ENS_16CompileConditionILi900EEEEEvPT_PKS4_S7_S7_flPfS8_Pj,@"STO_CUDA_ENTRY STV_DEFAULT"
_ZN13group_norm_v214gn_cuda_kernelI6__halfLi480ELi3ELi32ELi60ELi256ELb0ELi4ELi960ELi960ELi4ELb1ELi5ELb0ELb0ENS_16CompileConditionILi900EEEEEvPT_PKS4_S7_S7_flPfS8_Pj:
.text._ZN13group_norm_v214gn_cuda_kernelI6__halfLi480ELi3ELi32ELi60ELi256ELb0ELi4ELi960ELi960ELi4ELb1ELi5ELb0ELb0ENS_16CompileConditionILi900EEEEEvPT_PKS4_S7_S7_flPfS8_Pj:
[----:B------:R-:W-:Y:S01]  /*0000*/  LDC R1, c[0x0][0x28] ;  /* 0x00000a00ff017b82 */ /* 0x000fe20000000800 */
[----:B------:R-:W0:Y:S01]  /*0010*/  S2R R2, SR_CTAID.Y ;  /* 0x0000000000027919 */ /* 0x000e220000002600 */
[----:B------:R-:W-:Y:S02]  /*0020*/  ULDC.64 UR6, c[0x0][0x238] ;  /* 0x00008e0000067ab9 */ /* 0x000fe40000000a00 */
[----:B------:R-:W-:Y:S02]  /*0030*/  USHF.L.U32 UR10, UR6, 0x1, URZ ;  /* 0x00000001060a7899 */ /* 0x000fe4000800063f */
[----:B------:R-:W-:-:S06]  /*0040*/  USHF.L.U64.HI UR6, UR6, 0x1, UR7 ;  /* 0x0000000106067899 */ /* 0x000fcc0008010207 */
[----:B------:R-:W-:Y:S02]  /*0050*/  MOV R0, UR6 ;  /* 0x0000000600007c02 */ /* 0x000fe40008000f00 */
[----:B0-----:R-:W-:-:S04]  /*0060*/  ISETP.LT.U32.AND P0, PT, R2, UR10, PT ;  /* 0x0000000a02007c0c */ /* 0x001fc8000bf01070 */
[----:B------:R-:W-:-:S13]  /*0070*/  ISETP.GT.AND.EX P0, PT, R0, RZ, PT, P0 ;  /* 0x000000ff0000720c */ /* 0x000fda0003f04300 */
[----:B------:R-:W-:Y:S05]  /*0080*/  @!P0 EXIT ;  /* 0x000000000000894d */ /* 0x000fea0003800000 */
[----:B------:R-:W0:Y:S01]  /*0090*/  S2R R3, SR_TID.X ;  /* 0x0000000000037919 */ /* 0x000e220000002100 */
[----:B------:R-:W-:Y:S01]  /*00a0*/  MOV R5, 0x400 ;  /* 0x0000040000057802 */ /* 0x000fe20000000f00 */
[----:B------:R-:W-:Y:S01]  /*00b0*/  UMOV UR4, URZ ;  /* 0x0000003f00047c82 */ /* 0x000fe20008000000 */
[----:B------:R-:W-:Y:S01]  /*00c0*/  ULDC.64 UR8, c[0x0][0x208] ;  /* 0x0000820000087ab9 */ /* 0x000fe20000000a00 */
[----:B------:R-:W1:Y:S01]  /*00d0*/  S2R R4, SR_CTAID.X ;  /* 0x0000000000047919 */ /* 0x000e620000002500 */
[----:B------:R-:W2:Y:S01]  /*00e0*/  S2R R8, SR_CgaCtaId ;  /* 0x0000000000087919 */ /* 0x000ea20000008800 */
[----:B0-----:R-:W-:Y:S01]  /*00f0*/  IMAD.WIDE.U32 R6, R3, -0x77777777, RZ ;  /* 0x8888888903067825 */ /* 0x001fe200078e00ff */
[----:B-1----:R-:W-:-:S04]  /*0100*/  SHF.L.U32 R0, R4, 0x2, RZ ;  /* 0x0000000204007819 */ /* 0x002fc800000006ff */
[----:B------:R-:W-:Y:S02]  /*0110*/  SHF.R.U32.HI R10, RZ, 0x7, R7 ;  /* 0x00000007ff0a7819 */ /* 0x000fe40000011607 */
[----:B--2---:R-:W-:Y:S01]  /*0120*/  LEA R6, R8, R5, 0x18 ;  /* 0x0000000508067211 */ /* 0x004fe200078ec0ff */
[----:B------:R-:W-:Y:S01]  /*0130*/  IMAD.MOV.U32 R8, RZ, RZ, RZ ;  /* 0x000000ffff087224 */ /* 0x000fe200078e00ff */
[----:B------:R-:W-:Y:S01]  /*0140*/  LOP3.LUT R0, R0, 0xfc, RZ, 0xc0, !PT ;  /* 0x000000fc00007812 */ /* 0x000fe200078ec0ff */
[----:B------:R-:W-:-:S04]  /*0150*/  IMAD R5, R10, -0xf0, R3 ;  /* 0xffffff100a057824 */ /* 0x000fc800078e0203 */
[----:B------:R-:W-:Y:S01]  /*0160*/  IMAD R7, R5, 0x18, R6 ;  /* 0x0000001805077824 */ /* 0x000fe200078e0206 */
[----:B------:R-:W-:Y:S01]  /*0170*/  MOV R6, R2 ;  /* 0x0000000200067202 */ /* 0x000fe20000000f00 */
[----:B------:R-:W-:-:S03]  /*0180*/  IMAD.IADD R0, R0, 0x1, R10 ;  /* 0x0000000100007824 */ /* 0x000fc600078e020a */
[----:B------:R-:W-:Y:S01]  /*0190*/  LEA R7, R10, R7, 0x3 ;  /* 0x000000070a077211 */ /* 0x000fe200078e18ff */
[----:B------:R-:W-:-:S07]  /*01a0*/  IMAD R9, R0, 0x780, RZ ;  /* 0x0000078000097824 */ /* 0x000fce00078e02ff */
.L_x_3736:
[C---:B------:R-:W-:Y:S01]  /*01b0*/  LOP3.LUT R24, R6.reuse, 0x1, RZ, 0xc0, !PT ;  /* 0x0000000106187812 */ /* 0x040fe200078ec0ff */
[----:B------:R-:W-:Y:S01]  /*01c0*/  ULDC.64 UR12, c[0x0][0x218] ;  /* 0x00008600000c7ab9 */ /* 0x000fe20000000a00 */
[--C-:B-1----:R-:W-:Y:S01]  /*01d0*/  SHF.R.U32.HI R0, RZ, 0x1, R8.reuse ;  /* 0x00000001ff007819 */ /* 0x102fe20000011608 */
[----:B------:R-:W0:Y:S01]  /*01e0*/  LDC.64 R16, c[0x0][0x228] ;  /* 0x00008a00ff107b82 */ /* 0x000e220000000a00 */
[----:B------:R-:W-:Y:S01]  /*01f0*/  SHF.R.U64 R13, R6, 0x1, R8 ;  /* 0x00000001060d7819 */ /* 0x000fe20000001208 */
[----:B------:R-:W-:Y:S02]  /*0200*/  IMAD R24, R24, 0x3c0, RZ ;  /* 0x000003c018187824 */ /* 0x000fe400078e02ff */
[----:B------:R-:W-:-:S03]  /*0210*/  IMAD R11, R0, 0x78000, RZ ;  /* 0x00078000000b7824 */ /* 0x000fc600078e02ff */
[----:B------:R-:W-:-:S04]  /*0220*/  LEA R34, R5, R24, 0x2 ;  /* 0x0000001805227211 */ /* 0x000fc800078e10ff */
[----:B------:R-:W-:-:S03]  /*0230*/  SHF.R.S32.HI R35, RZ, 0x1f, R34 ;  /* 0x0000001fff237819 */ /* 0x000fc60000011422 */
[----:B------:R-:W-:-:S05]  /*0240*/  IMAD.WIDE.U32 R12, R13, 0x78000, R34 ;  /* 0x000780000d0c7825 */ /* 0x000fca00078e0022 */
[----:B------:R-:W-:Y:S02]  /*0250*/  IADD3 R14, R13, R11, RZ ;  /* 0x0000000b0d0e7210 */ /* 0x000fe40007ffe0ff */
[C---:B------:R-:W-:Y:S02]  /*0260*/  IADD3 R11, P0, R9.reuse, R12, RZ ;  /* 0x0000000c090b7210 */ /* 0x040fe40007f1e0ff */
[----:B------:R-:W-:Y:S02]  /*0270*/  IADD3 R13, R9, 0xf00, RZ ;  /* 0x00000f00090d7810 */ /* 0x000fe40007ffe0ff */
        /* <DEDUP_REMOVED lines=8> */
[C---:B------:R-:W-:Y:S01]  /*0300*/  SHF.L.U32 R12, R13.reuse, 0x1, RZ ;  /* 0x000000010d0c7819 */ /* 0x040fe200000006ff */
[----:B------:R-:W1:Y:S03]  /*0310*/  LDC.64 R14, c[0x0][0x220] ;  /* 0x00008800ff0e7b82 */ /* 0x000e660000000a00 */
[----:B------:R-:W-:Y:S02]  /*0320*/  SHF.L.U64.HI R13, R13, 0x1, R0 ;  /* 0x000000010d0d7819 */ /* 0x000fe40000010200 */
[----:B------:R-:W-:-:S04]  /*0330*/  IADD3 R20, P0, R12, UR12, RZ ;  /* 0x0000000c0c147c10 */ /* 0x000fc8000ff1e0ff */
        /* <DEDUP_REMOVED lines=8> */
[--C-:B--2---:R-:W-:Y:S02]  /*03c0*/  HADD2.F32 R0, -RZ, R18.reuse.H0_H0 ;  /* 0x20000012ff007230 */ /* 0x104fe40000004100 */
[----:B------:R-:W-:-:S03]  /*03d0*/  HADD2.F32 R27, -RZ, R18.H1_H1 ;  /* 0x30000012ff1b7230 */ /* 0x000fc60000004100 */
[----:B------:R-:W-:Y:S01]  /*03e0*/  FFMA.FTZ R22, R0, R0, RZ ;  /* 0x0000000000167223 */ /* 0x000fe200000100ff */
[----:B------:R-:W-:Y:S01]  /*03f0*/  FADD.FTZ R18, RZ, R0 ;  /* 0x00000000ff127221 */ /* 0x000fe20000010000 */
[--C-:B------:R-:W-:Y:S02]  /*0400*/  HADD2.F32 R26, -RZ, R19.reuse.H0_H0 ;  /* 0x20000013ff1a7230 */ /* 0x100fe40000004100 */
[----:B------:R-:W-:Y:S01]  /*0410*/  FFMA.FTZ R25, R27, R27, R22 ;  /* 0x0000001b1b197223 */ /* 0x000fe20000010016 */
[----:B------:R-:W-:Y:S01]  /*0420*/  FADD.FTZ R23, R18, R27 ;  /* 0x0000001b12177221 */ /* 0x000fe20000010000 */
[----:B------:R-:W-:Y:S02]  /*0430*/  HADD2.F32 R29, -RZ, R19.H1_H1 ;  /* 0x30000013ff1d7230 */ /* 0x000fe40000004100 */
[----:B------:R-:W-:Y:S01]  /*0440*/  FFMA.FTZ R22, R26, R26, R25 ;  /* 0x0000001a1a167223 */ /* 0x000fe20000010019 */
[----:B------:R-:W-:-:S03]  /*0450*/  FADD.FTZ R18, R23, R26 ;  /* 0x0000001a17127221 */ /* 0x000fc60000010000 */
[----:B------:R-:W-:Y:S01]  /*0460*/  FFMA.FTZ R23, R29, R29, R22 ;  /* 0x0000001d1d177223 */ /* 0x000fe20000010016 */
[--C-:B---3--:R-:W-:Y:S02]  /*0470*/  HADD2.F32 R28, -RZ, R20.reuse.H0_H0 ;  /* 0x20000014ff1c7230 */ /* 0x108fe40000004100 */
[----:B------:R-:W-:Y:S01]  /*0480*/  FADD.FTZ R19, R18, R29 ;  /* 0x0000001d12137221 */ /* 0x000fe20000010000 */
[----:B------:R-:W-:Y:S02]  /*0490*/  HADD2.F32 R31, -RZ, R20.H1_H1 ;  /* 0x30000014ff1f7230 */ /* 0x000fe40000004100 */
[----:B------:R-:W-:Y:S01]  /*04a0*/  FFMA.FTZ R20, R28, R28, R23 ;  /* 0x0000001c1c147223 */ /* 0x000fe20000010017 */
[----:B------:R-:W-:Y:S01]  /*04b0*/  FADD.FTZ R18, R19, R28 ;  /* 0x0000001c13127221 */ /* 0x000fe20000010000 */
[--C-:B------:R-:W-:Y:S02]  /*04c0*/  HADD2.F32 R30, -RZ, R21.reuse.H0_H0 ;  /* 0x20000015ff1e7230 */ /* 0x100fe40000004100 */
[----:B------:R-:W-:Y:S01]  /*04d0*/  FFMA.FTZ R23, R31, R31, R20 ;  /* 0x0000001f1f177223 */ /* 0x000fe20000010014 */
[----:B------:R-:W-:Y:S01]  /*04e0*/  FADD.FTZ R19, R18, R31 ;  /* 0x0000001f12137221 */ /* 0x000fe20000010000 */
[----:B------:R-:W-:-:S02]  /*04f0*/  HADD2.F32 R32, -RZ, R21.H1_H1 ;  /* 0x30000015ff207230 */ /* 0x000fc40000004100 */
[----:B------:R-:W-:Y:S01]  /*0500*/  FFMA.FTZ R23, R30, R30, R23 ;  /* 0x0000001e1e177223 */ /* 0x000fe20000010017 */
[----:B------:R-:W-:-:S03]  /*0510*/  FADD.FTZ R21, R19, R30 ;  /* 0x0000001e13157221 */ /* 0x000fc60000010000 */
[----:B------:R-:W-:Y:S01]  /*0520*/  FFMA.FTZ R19, R32, R32, R23 ;  /* 0x0000002020137223 */ /* 0x000fe20000010017 */
[----:B------:R-:W-:Y:S01]  /*0530*/  FADD.FTZ R18, R21, R32 ;  /* 0x0000002015127221 */ /* 0x000fe20000010000 */
[----:B------:R-:W-:-:S04]  /*0540*/  HFMA2.MMA R25, -RZ, RZ, 0, 0 ;  /* 0x00000000ff197435 */ /* 0x000fc800000001ff */
[----:B------:R0:W-:Y:S01]  /*0550*/  STS.64 [R7], R18 ;  /* 0x0000001207007388 */ /* 0x0001e20000000a00 */
[----:B------:R-:W-:Y:S01]  /*0560*/  IMAD.MOV.U32 R20, RZ, RZ, RZ ;  /* 0x000000ffff147224 */ /* 0x000fe200078e00ff */
[----:B------:R-:W-:Y:S06]  /*0570*/  BAR.SYNC.DEFER_BLOCKING 0x0 ;  /* 0x0000000000007b1d */ /* 0x000fec0000010000 */
[----:B------:R-:W-:Y:S05]  /*0580*/  @P0 BRA `(.L_x_3725) ;  /* 0x00000008003c0947 */ /* 0x000fea0003800000 */
[----:B------:R-:W1:Y:S01]  /*0590*/  S2R R21, SR_CgaCtaId ;  /* 0x0000000000157919 */ /* 0x000e620000008800 */
[----:B0-----:R-:W-:Y:S01]  /*05a0*/  SHF.L.U32 R18, R6, 0x4, RZ ;  /* 0x0000000406127819 */ /* 0x001fe200000006ff */
[----:B------:R-:W-:Y:S01]  /*05b0*/  IMAD.SHL.U32 R23, R3, 0x8, RZ ;  /* 0x0000000803177824 */ /* 0x000fe200078e00ff */
[----:B------:R-:W-:Y:S02]  /*05c0*/  MOV R22, 0x400 ;  /* 0x0000040000167802 */ /* 0x000fe40000000f00 */
[----:B------:R-:W-:Y:S02]  /*05d0*/  LOP3.LUT R18, R18, 0x10, RZ, 0xc0, !PT ;  /* 0x0000001012127812 */ /* 0x000fe400078ec0ff */
[----:B------:R-:W-:Y:S02]  /*05e0*/  LOP3.LUT R23, R23, 0x8, RZ, 0xc0, !PT ;  /* 0x0000000817177812 */ /* 0x000fe400078ec0ff */
[----:B------:R-:W-:-:S05]  /*05f0*/  LEA.HI R19, R3, R18, RZ, 0x1f ;  /* 0x0000001203137211 */ /* 0x000fca00078ff8ff */
[----:B------:R-:W-:-:S04]  /*0600*/  IMAD R24, R19, 0x3c, -R24 ;  /* 0x0000003c13187824 */ /* 0x000fc800078e0a18 */
[C---:B------:R-:W-:Y:S01]  /*0610*/  VIADD R33, R24.reuse, 0x8 ;  /* 0x0000000818217836 */ /* 0x040fe20000000000 */
[----:B------:R-:W-:Y:S02]  /*0620*/  SHF.R.S32.HI R19, RZ, 0x1f, R24 ;  /* 0x0000001fff137819 */ /* 0x000fe40000011418 */
[----:B------:R-:W-:Y:S02]  /*0630*/  IADD3 R18, R24, 0x4, RZ ;  /* 0x0000000418127810 */ /* 0x000fe40007ffe0ff */
[----:B------:R-:W-:Y:S02]  /*0640*/  LEA.HI R19, R19, R24, RZ, 0x2 ;  /* 0x0000001813137211 */ /* 0x000fe400078f10ff */
[----:B------:R-:W-:Y:S02]  /*0650*/  SHF.R.S32.HI R36, RZ, 0x1f, R33 ;  /* 0x0000001fff247819 */ /* 0x000fe40000011421 */
[----:B------:R-:W-:Y:S02]  /*0660*/  SHF.R.S32.HI R19, RZ, 0x2, R19 ;  /* 0x00000002ff137819 */ /* 0x000fe40000011413 */
[----:B------:R-:W-:-:S02]  /*0670*/  LEA.HI R36, R36, R33, RZ, 0x2 ;  /* 0x0000002124247211 */ /* 0x000fc400078f10ff */
[----:B------:R-:W-:Y:S02]  /*0680*/  IADD3 R37, R24, 0xc, RZ ;  /* 0x0000000c18257810 */ /* 0x000fe40007ffe0ff */
[----:B-1----:R-:W-:Y:S02]  /*0690*/  LEA R22, R21, R22, 0x18 ;  /* 0x0000001615167211 */ /* 0x002fe400078ec0ff */
[----:B------:R-:W-:Y:S02]  /*06a0*/  SHF.R.S32.HI R21, RZ, 0x1f, R18 ;  /* 0x0000001fff157819 */ /* 0x000fe40000011412 */
[----:B------:R-:W-:Y:S02]  /*06b0*/  SHF.R.S32.HI R33, RZ, 0x2, R36 ;  /* 0x00000002ff217819 */ /* 0x000fe40000011424 */
[----:B------:R-:W-:Y:S01]  /*06c0*/  LEA.HI R21, R21, R18, RZ, 0x2 ;  /* 0x0000001215157211 */ /* 0x000fe200078f10ff */
[----:B------:R-:W-:Y:S01]  /*06d0*/  IMAD R18, R19, 0x18, R22 ;  /* 0x0000001813127824 */ /* 0x000fe200078e0216 */
[----:B------:R-:W-:-:S02]  /*06e0*/  SHF.R.S32.HI R36, RZ, 0x1f, R37 ;  /* 0x0000001fff247819 */ /* 0x000fc40000011425 */
[----:B------:R-:W-:Y:S02]  /*06f0*/  SHF.R.S32.HI R21, RZ, 0x2, R21 ;  /* 0x00000002ff157819 */ /* 0x000fe40000011415 */
[----:B------:R-:W-:Y:S02]  /*0700*/  IADD3 R18, R18, R23, RZ ;  /* 0x0000001712127210 */ /* 0x000fe40007ffe0ff */
[----:B------:R-:W-:Y:S01]  /*0710*/  LEA.HI R37, R36, R37, RZ, 0x2 ;  /* 0x0000002524257211 */ /* 0x000fe200078f10ff */
[----:B------:R-:W-:-:S03]  /*0720*/  IMAD R20, R21, 0x18, R22 ;  /* 0x0000001815147824 */ /* 0x000fc600078e0216 */
[----:B------:R-:W0:Y:S01]  /*0730*/  LDS.64 R18, [R18] ;  /* 0x0000000012127984 */ /* 0x000e220000000a00 */
[----:B------:R-:W-:Y:S02]  /*0740*/  SHF.R.S32.HI R37, RZ, 0x2, R37 ;  /* 0x00000002ff257819 */ /* 0x000fe40000011425 */
[----:B------:R-:W-:-:S06]  /*0750*/  IADD3 R20, R23, R20, RZ ;  /* 0x0000001417147210 */ /* 0x000fcc0007ffe0ff */
[----:B------:R-:W1:Y:S01]  /*0760*/  LDS.64 R20, [R20] ;  /* 0x0000000014147984 */ /* 0x000e620000000a00 */
[----:B0-----:R-:W-:Y:S01]  /*0770*/  FADD.FTZ R25, RZ, R18 ;  /* 0x00000012ff197221 */ /* 0x001fe20000010000 */
[----:B------:R-:W-:Y:S02]  /*0780*/  IMAD R18, R33, 0x18, R22 ;  /* 0x0000001821127824 */ /* 0x000fe400078e0216 */
[----:B------:R-:W-:-:S03]  /*0790*/  FADD.FTZ R36, RZ, R19 ;  /* 0x00000013ff247221 */ /* 0x000fc60000010000 */
[----:B------:R-:W-:Y:S01]  /*07a0*/  IADD3 R18, R23, R18, RZ ;  /* 0x0000001217127210 */ /* 0x000fe20007ffe0ff */
[----:B-1----:R-:W-:Y:S01]  /*07b0*/  FADD.FTZ R25, R25, R20 ;  /* 0x0000001419197221 */ /* 0x002fe20000010000 */
[----:B------:R-:W-:Y:S02]  /*07c0*/  IMAD R20, R37, 0x18, R22 ;  /* 0x0000001825147824 */ /* 0x000fe400078e0216 */
[----:B------:R-:W-:Y:S02]  /*07d0*/  FADD.FTZ R36, R36, R21 ;  /* 0x0000001524247221 */ /* 0x000fe40000010000 */
[----:B------:R-:W0:Y:S01]  /*07e0*/  LDS.64 R18, [R18] ;  /* 0x0000000012127984 */ /* 0x000e220000000a00 */
[----:B------:R-:W-:-:S06]  /*07f0*/  IMAD.IADD R20, R23, 0x1, R20 ;  /* 0x0000000117147824 */ /* 0x000fcc00078e0214 */
[----:B------:R-:W1:Y:S01]  /*0800*/  LDS.64 R20, [R20] ;  /* 0x0000000014147984 */ /* 0x000e620000000a00 */
[----:B0-----:R-:W-:Y:S01]  /*0810*/  FADD.FTZ R36, R36, R19 ;  /* 0x0000001324247221 */ /* 0x001fe20000010000 */
[----:B------:R-:W-:Y:S01]  /*0820*/  IADD3 R19, R24, 0x10, RZ ;  /* 0x0000001018137810 */ /* 0x000fe20007ffe0ff */
[----:B------:R-:W-:-:S03]  /*0830*/  FADD.FTZ R25, R25, R18 ;  /* 0x0000001219197221 */ /* 0x000fc60000010000 */
[----:B------:R-:W-:Y:S01]  /*0840*/  SHF.R.S32.HI R33, RZ, 0x1f, R19 ;  /* 0x0000001fff217819 */ /* 0x000fe20000011413 */
[----:B-1----:R-:W-:-:S03]  /*0850*/  FADD.FTZ R25, R25, R20 ;  /* 0x0000001419197221 */ /* 0x002fc60000010000 */
[----:B------:R-:W-:Y:S01]  /*0860*/  LEA.HI R33, R33, R19, RZ, 0x2 ;  /* 0x0000001321217211 */ /* 0x000fe200078f10ff */
[----:B------:R-:W-:Y:S01]  /*0870*/  FADD.FTZ R36, R36, R21 ;  /* 0x0000001524247221 */ /* 0x000fe20000010000 */
[----:B------:R-:W-:Y:S02]  /*0880*/  IADD3 R19, R24, 0x14, RZ ;  /* 0x0000001418137810 */ /* 0x000fe40007ffe0ff */
[----:B------:R-:W-:Y:S02]  /*0890*/  SHF.R.S32.HI R33, RZ, 0x2, R33 ;  /* 0x00000002ff217819 */ /* 0x000fe40000011421 */
[----:B------:R-:W-:-:S04]  /*08a0*/  SHF.R.S32.HI R18, RZ, 0x1f, R19 ;  /* 0x0000001fff127819 */ /* 0x000fc80000011413 */
[----:B------:R-:W-:Y:S01]  /*08b0*/  LEA.HI R19, R18, R19, RZ, 0x2 ;  /* 0x0000001312137211 */ /* 0x000fe200078f10ff */
[----:B------:R-:W-:-:S03]  /*08c0*/  IMAD R18, R33, 0x18, R22 ;  /* 0x0000001821127824 */ /* 0x000fc600078e0216 */
[----:B------:R-:W-:Y:S01]  /*08d0*/  SHF.R.S32.HI R19, RZ, 0x2, R19 ;  /* 0x00000002ff137819 */ /* 0x000fe20000011413 */
[----:B------:R-:W-:-:S04]  /*08e0*/  IMAD.IADD R18, R23, 0x1, R18 ;  /* 0x0000000117127824 */ /* 0x000fc800078e0212 */
[----:B------:R-:W-:Y:S02]  /*08f0*/  IMAD R20, R19, 0x18, R22 ;  /* 0x0000001813147824 */ /* 0x000fe400078e0216 */
[----:B------:R-:W0:Y:S03]  /*0900*/  LDS.64 R18, [R18] ;  /* 0x0000000012127984 */ /* 0x000e260000000a00 */
[----:B------:R-:W-:-:S06]  /*0910*/  IADD3 R20, R23, R20, RZ ;  /* 0x0000001417147210 */ /* 0x000fcc0007ffe0ff */
[----:B------:R-:W1:Y:S01]  /*0920*/  LDS.64 R20, [R20] ;  /* 0x0000000014147984 */ /* 0x000e620000000a00 */
[----:B0-----:R-:W-:Y:S01]  /*0930*/  FADD.FTZ R36, R36, R19 ;  /* 0x0000001324247221 */ /* 0x001fe20000010000 */
[----:B------:R-:W-:Y:S01]  /*0940*/  IADD3 R19, R24, 0x18, RZ ;  /* 0x0000001818137810 */ /* 0x000fe20007ffe0ff */
[----:B------:R-:W-:-:S03]  /*0950*/  FADD.FTZ R25, R25, R18 ;  /* 0x0000001219197221 */ /* 0x000fc60000010000 */
[----:B------:R-:W-:-:S04]  /*0960*/  SHF.R.S32.HI R33, RZ, 0x1f, R19 ;  /* 0x0000001fff217819 */ /* 0x000fc80000011413 */
[----:B------:R-:W-:Y:S01]  /*0970*/  LEA.HI R33, R33, R19, RZ, 0x2 ;  /* 0x0000001321217211 */ /* 0x000fe200078f10ff */
[----:B------:R-:W-:Y:S02]  /*0980*/  VIADD R19, R24, 0x1c ;  /* 0x0000001c18137836 */ /* 0x000fe40000000000 */
[----:B-1----:R-:W-:Y:S01]  /*0990*/  FADD.FTZ R25, R25, R20 ;  /* 0x0000001419197221 */ /* 0x002fe20000010000 */
[----:B------:R-:W-:Y:S01]  /*09a0*/  FADD.FTZ R36, R36, R21 ;  /* 0x0000001524247221 */ /* 0x000fe20000010000 */
[----:B------:R-:W-:Y:S02]  /*09b0*/  SHF.R.S32.HI R33, RZ, 0x2, R33 ;  /* 0x00000002ff217819 */ /* 0x000fe40000011421 */
[----:B------:R-:W-:-:S04]  /*09c0*/  SHF.R.S32.HI R18, RZ, 0x1f, R19 ;  /* 0x0000001fff127819 */ /* 0x000fc80000011413 */
[----:B------:R-:W-:Y:S01]  /*09d0*/  LEA.HI R19, R18, R19, RZ, 0x2 ;  /* 0x0000001312137211 */ /* 0x000fe200078f10ff */
[----:B------:R-:W-:-:S03]  /*09e0*/  IMAD R18, R33, 0x18, R22 ;  /* 0x0000001821127824 */ /* 0x000fc600078e0216 */
[----:B------:R-:W-:Y:S02]  /*09f0*/  SHF.R.S32.HI R33, RZ, 0x2, R19 ;  /* 0x00000002ff217819 */ /* 0x000fe40000011413 */
[----:B------:R-:W-:-:S03]  /*0a00*/  IADD3 R19, R23, R18, RZ ;  /* 0x0000001217137210 */ /* 0x000fc60007ffe0ff */
[----:B------:R-:W-:-:S03]  /*0a10*/  IMAD R20, R33, 0x18, R22 ;  /* 0x0000001821147824 */ /* 0x000fc600078e0216 */
[----:B------:R-:W0:Y:S02]  /*0a20*/  LDS.64 R18, [R19] ;  /* 0x0000000013127984 */ /* 0x000e240000000a00 */
[----:B------:R-:W-:-:S06]  /*0a30*/  IADD3 R20, R23, R20, RZ ;  /* 0x0000001417147210 */ /* 0x000fcc0007ffe0ff */
[----:B------:R-:W1:Y:S01]  /*0a40*/  LDS.64 R20, [R20] ;  /* 0x0000000014147984 */ /* 0x000e620000000a00 */
[----:B0-----:R-:W-:Y:S01]  /*0a50*/  FADD.FTZ R25, R25, R18 ;  /* 0x0000001219197221 */ /* 0x001fe20000010000 */
[----:B------:R-:W-:Y:S02]  /*0a60*/  VIADD R18, R24, 0x20 ;  /* 0x0000002018127836 */ /* 0x000fe40000000000 */
[----:B------:R-:W-:-:S03]  /*0a70*/  FADD.FTZ R36, R36, R19 ;  /* 0x0000001324247221 */ /* 0x000fc60000010000 */
[----:B------:R-:W-:Y:S01]  /*0a80*/  SHF.R.S32.HI R33, RZ, 0x1f, R18 ;  /* 0x0000001fff217819 */ /* 0x000fe20000011412 */
[----:B-1----:R-:W-:Y:S01]  /*0a90*/  FADD.FTZ R25, R25, R20 ;  /* 0x0000001419197221 */ /* 0x002fe20000010000 */
[----:B------:R-:W-:Y:S02]  /*0aa0*/  FADD.FTZ R36, R36, R21 ;  /* 0x0000001524247221 */ /* 0x000fe40000010000 */
        /* <DEDUP_REMOVED lines=9> */
[----:B------:R-:W-:Y:S01]  /*0b40*/  IMAD R20, R37, 0x18, R22 ;  /* 0x0000001825147824 */ /* 0x000fe200078e0216 */
[----:B------:R-:W-:Y:S02]  /*0b50*/  IADD3 R37, R24, 0x28, RZ ;  /* 0x0000002818257810 */ /* 0x000fe40007ffe0ff */
[----:B------:R-:W0:Y:S01]  /*0b60*/  LDS.64 R18, [R18] ;  /* 0x0000000012127984 */ /* 0x000e220000000a00 */
[----:B------:R-:W-:-:S06]  /*0b70*/  IMAD.IADD R20, R23, 0x1, R20 ;  /* 0x0000000117147824 */ /* 0x000fcc00078e0214 */
[----:B------:R-:W1:Y:S01]  /*0b80*/  LDS.64 R20, [R20] ;  /* 0x0000000014147984 */ /* 0x000e620000000a00 */
[----:B0-----:R-:W-:Y:S01]  /*0b90*/  FADD.FTZ R36, R36, R19 ;  /* 0x0000001324247221 */ /* 0x001fe20000010000 */
[----:B------:R-:W-:Y:S01]  /*0ba0*/  SHF.R.S32.HI R19, RZ, 0x1f, R37 ;  /* 0x0000001fff137819 */ /* 0x000fe20000011425 */
[----:B------:R-:W-:-:S03]  /*0bb0*/  FADD.FTZ R25, R25, R18 ;  /* 0x0000001219197221 */ /* 0x000fc60000010000 */
[----:B------:R-:W-:Y:S01]  /*0bc0*/  LEA.HI R37, R19, R37, RZ, 0x2 ;  /* 0x0000002513257211 */ /* 0x000fe200078f10ff */
[----:B-1----:R-:W-:Y:S01]  /*0bd0*/  FADD.FTZ R36, R36, R21 ;  /* 0x0000001524247221 */ /* 0x002fe20000010000 */
[----:B------:R-:W-:Y:S01]  /*0be0*/  IADD3 R21, R24, 0x2c, RZ ;  /* 0x0000002c18157810 */ /* 0x000fe20007ffe0ff */
[----:B------:R-:W-:Y:S01]  /*0bf0*/  FADD.FTZ R25, R25, R20 ;  /* 0x0000001419197221 */ /* 0x000fe20000010000 */
[----:B------:R-:W-:Y:S02]  /*0c00*/  SHF.R.S32.HI R20, RZ, 0x1f, R33 ;  /* 0x0000001fff147819 */ /* 0x000fe40000011421 */
[----:B------:R-:W-:Y:S02]  /*0c10*/  SHF.R.S32.HI R19, RZ, 0x1f, R21 ;  /* 0x0000001fff137819 */ /* 0x000fe40000011415 */
[----:B------:R-:W-:Y:S02]  /*0c20*/  LEA.HI R33, R20, R33, RZ, 0x2 ;  /* 0x0000002114217211 */ /* 0x000fe400078f10ff */
[----:B------:R-:W-:Y:S01]  /*0c30*/  LEA.HI R18, R19, R21, RZ, 0x2 ;  /* 0x0000001513127211 */ /* 0x000fe200078f10ff */
[C---:B------:R-:W-:Y:S01]  /*0c40*/  VIADD R21, R24.reuse, 0x34 ;  /* 0x0000003418157836 */ /* 0x040fe20000000000 */
[----:B------:R-:W-:-:S02]  /*0c50*/  IADD3 R19, R24, 0x38, RZ ;  /* 0x0000003818137810 */ /* 0x000fc40007ffe0ff */
[----:B------:R-:W-:Y:S02]  /*0c60*/  SHF.R.S32.HI R37, RZ, 0x2, R37 ;  /* 0x00000002ff257819 */ /* 0x000fe40000011425 */
[----:B------:R-:W-:Y:S02]  /*0c70*/  SHF.R.S32.HI R20, RZ, 0x1f, R21 ;  /* 0x0000001fff147819 */ /* 0x000fe40000011415 */
[----:B------:R-:W-:Y:S01]  /*0c80*/  SHF.R.S32.HI R18, RZ, 0x2, R18 ;  /* 0x00000002ff127819 */ /* 0x000fe20000011412 */
[--C-:B------:R-:W-:Y:S01]  /*0c90*/  IMAD R37, R37, 0x18, R22.reuse ;  /* 0x0000001825257824 */ /* 0x100fe200078e0216 */
        /* <DEDUP_REMOVED lines=8> */
[----:B------:R-:W-:Y:S01]  /*0d20*/  IADD3 R37, R23, R37, RZ ;  /* 0x0000002517257210 */ /* 0x000fe20007ffe0ff */
[--C-:B------:R-:W-:Y:S01]  /*0d30*/  IMAD R33, R33, 0x18, R22.reuse ;  /* 0x0000001821217824 */ /* 0x100fe200078e0216 */
[----:B------:R-:W-:Y:S01]  /*0d40*/  IADD3 R18, R23, R18, RZ ;  /* 0x0000001217127210 */ /* 0x000fe20007ffe0ff */
[----:B------:R-:W-:Y:S01]  /*0d50*/  IMAD R24, R19, 0x18, R22 ;  /* 0x0000001813187824 */ /* 0x000fe200078e0216 */
[C---:B------:R-:W-:Y:S01]  /*0d60*/  IADD3 R22, R23.reuse, R20, RZ ;  /* 0x0000001417167210 */ /* 0x040fe20007ffe0ff */
[C---:B------:R-:W-:Y:S01]  /*0d70*/  IMAD.IADD R33, R23.reuse, 0x1, R33 ;  /* 0x0000000117217824 */ /* 0x040fe200078e0221 */
[----:B------:R-:W0:Y:S02]  /*0d80*/  LDS.64 R20, [R37] ;  /* 0x0000000025147984 */ /* 0x000e240000000a00 */
[----:B------:R-:W-:-:S02]  /*0d90*/  IADD3 R24, R23, R24, RZ ;  /* 0x0000001817187210 */ /* 0x000fc40007ffe0ff */
[----:B------:R-:W1:Y:S04]  /*0da0*/  LDS.64 R18, [R18] ;  /* 0x0000000012127984 */ /* 0x000e680000000a00 */
[----:B------:R-:W-:Y:S01]  /*0db0*/  LDS.64 R22, [R22] ;  /* 0x0000000016167984 */ /* 0x000fe20000000a00 */
[----:B0-----:R-:W-:Y:S01]  /*0dc0*/  FADD.FTZ R25, R25, R20 ;  /* 0x0000001419197221 */ /* 0x001fe20000010000 */
[----:B------:R-:W-:Y:S02]  /*0dd0*/  FADD.FTZ R36, R36, R21 ;  /* 0x0000001524247221 */ /* 0x000fe40000010000 */
[----:B------:R0:W2:Y:S02]  /*0de0*/  LDS.64 R20, [R33] ;  /* 0x0000000021147984 */ /* 0x0000a40000000a00 */
[----:B-1----:R-:W-:Y:S01]  /*0df0*/  FADD.FTZ R36, R36, R19 ;  /* 0x0000001324247221 */ /* 0x002fe20000010000 */
[----:B0-----:R-:W-:-:S02]  /*0e00*/  FADD.FTZ R33, R25, R18 ;  /* 0x0000001219217221 */ /* 0x001fc40000010000 */
[----:B------:R-:W0:Y:S02]  /*0e10*/  LDS.64 R24, [R24] ;  /* 0x0000000018187984 */ /* 0x000e240000000a00 */
[----:B--2---:R-:W-:Y:S01]  /*0e20*/  FADD.FTZ R19, R33, R20 ;  /* 0x0000001421137221 */ /* 0x004fe20000010000 */
[----:B------:R-:W-:-:S03]  /*0e30*/  FADD.FTZ R36, R36, R21 ;  /* 0x0000001524247221 */ /* 0x000fc60000010000 */
[----:B------:R-:W-:Y:S01]  /*0e40*/  FADD.FTZ R19, R19, R22 ;  /* 0x0000001613137221 */ /* 0x000fe20000010000 */
[----:B------:R-:W-:-:S03]  /*0e50*/  FADD.FTZ R36, R36, R23 ;  /* 0x0000001724247221 */ /* 0x000fc60000010000 */
[----:B0-----:R-:W-:Y:S01]  /*0e60*/  FADD.FTZ R20, R19, R24 ;  /* 0x0000001813147221 */ /* 0x001fe20000010000 */
[----:B------:R-:W-:-:S07]  /*0e70*/  FADD.FTZ R25, R36, R25 ;  /* 0x0000001924197221 */ /* 0x000fce0000010000 */
.L_x_3725:
[----:B------:R-:W-:Y:S05]  /*0e80*/  BSYNC B0 ;  /* 0x0000000000007941 */ /* 0x000fea0003800000 */
.L_x_3724:
        /* <DEDUP_REMOVED lines=19> */
.L_x_3727:
[----:B------:R-:W-:Y:S05]  /*0fc0*/  BSYNC B0 ;  /* 0x0000000000007941 */ /* 0x000fea0003800000 */
.L_x_3726:
[----:B------:R-:W-:Y:S01]  /*0fd0*/  BAR.SYNC.DEFER_BLOCKING 0x0 ;  /* 0x0000000000007b1d */ /* 0x000fe20000010000 */
[----:B0-----:R-:W-:-:S05]  /*0fe0*/  CS2R R20, SRZ ;  /* 0x0000000000147805 */ /* 0x001fca000001ff00 */
[----:B------:R-:W-:Y:S05]  /*0ff0*/  @P2 BRA `(.L_x_3728) ;  /* 0x00000000003c2947 */ /* 0x000fea0003800000 */
        /* <DEDUP_REMOVED lines=9> */
.L_x_3729:
[----:B------:R-:W2:Y:S04]  /*1090*/  LD.E.STRONG.GPU R22, desc[UR8][R18.64] ;  /* 0x0000000812167980 */ /* 0x000ea8000c10f900 */
[----:B--2---:R-:W-:Y:S01]  /*10a0*/  CCTL.IVALL ;  /* 0x00000000ff00798f */ /* 0x004fe20002000000 */
[----:B------:R-:W-:Y:S05]  /*10b0*/  YIELD ;  /* 0x0000000000007946 */ /* 0x000fea0003800000 */
[----:B-----5:R-:W-:-:S04]  /*10c0*/  LOP3.LUT R22, R22, R23, RZ, 0x3c, !PT ;  /* 0x0000001716167212 */ /* 0x020fc800078e3cff */
[----:B------:R-:W-:-:S13]  /*10d0*/  ISETP.GT.AND P1, PT, R22, -0x1, PT ;  /* 0xffffffff1600780c */ /* 0x000fda0003f24270 */
[----:B------:R-:W-:Y:S05]  /*10e0*/  @P1 BRA `(.L_x_3729) ;  /* 0xfffffffc00e81947 */ /* 0x000fea000383ffff */
.L_x_3728:
        /* <DEDUP_REMOVED lines=9> */
[----:B------:R-:W-:-:S03]  /*1180*/  LOP3.LUT R21, R3, 0xf, RZ, 0xc0, !PT ;  /* 0x0000000f03157812 */ /* 0x000fc600078ec0ff */
[----:B------:R-:W-:-:S05]  /*1190*/  IMAD R18, R18, 0x400, R19 ;  /* 0x0000040012127824 */ /* 0x000fca00078e0213 */
[----:B------:R-:W-:-:S04]  /*11a0*/  IADD3 R18, R18, R21, RZ ;  /* 0x0000001512127210 */ /* 0x000fc80007ffe0ff */
[----:B------:R-:W-:-:S04]  /*11b0*/  SHF.L.U32 R33, R18, 0x1, RZ ;  /* 0x0000000112217819 */ /* 0x000fc800000006ff */
[C---:B------:R-:W-:Y:S01]  /*11c0*/  IADD3 R21, R33.reuse, 0x20, RZ ;  /* 0x0000002021157810 */ /* 0x040fe20007ffe0ff */
[----:B0-----:R-:W-:-:S04]  /*11d0*/  IMAD.WIDE.U32 R18, R33, 0x4, R24 ;  /* 0x0000000421127825 */ /* 0x001fc800078e0018 */
[--C-:B------:R-:W-:Y:S02]  /*11e0*/  IMAD.WIDE.U32 R20, R21, 0x4, R24.reuse ;  /* 0x0000000415147825 */ /* 0x100fe400078e0018 */
[----:B------:R-:W2:Y:S02]  /*11f0*/  LDG.E.64 R18, desc[UR8][R18.64] ;  /* 0x0000000812127981 */ /* 0x000ea4000c1e1b00 */
[C---:B------:R-:W-:Y:S01]  /*1200*/  VIADD R22, R33.reuse, 0x40 ;  /* 0x0000004021167836 */ /* 0x040fe20000000000 */
[----:B------:R-:W-:Y:S01]  /*1210*/  IADD3 R33, R33, 0x60, RZ ;  /* 0x0000006021217810 */ /* 0x000fe20007ffe0ff */
[----:B------:R-:W3:Y:S02]  /*1220*/  LDG.E.64 R20, desc[UR8][R20.64] ;  /* 0x0000000814147981 */ /* 0x000ee4000c1e1b00 */
[----:B------:R-:W-:-:S04]  /*1230*/  IMAD.WIDE.U32 R22, R22, 0x4, R24 ;  /* 0x0000000416167825 */ /* 0x000fc800078e0018 */
        /* <DEDUP_REMOVED lines=11> */
.L_x_3731:
[----:B------:R-:W-:Y:S05]  /*12f0*/  BSYNC B0 ;  /* 0x0000000000007941 */ /* 0x000fea0003800000 */
.L_x_3730:
        /* <DEDUP_REMOVED lines=30> */
.L_x_3733:
[----:B------:R-:W-:Y:S05]  /*14e0*/  BSYNC B0 ;  /* 0x0000000000007941 */ /* 0x000fea0003800000 */
.L_x_3732:
[----:B------:R-:W-:Y:S01]  /*14f0*/  BAR.SYNC.DEFER_BLOCKING 0x0 ;  /* 0x0000000000007b1d */ /* 0x000fe20000010000 */
[----:B------:R-:W-:-:S04]  /*1500*/  LOP3.LUT P0, RZ, R4, 0x3f, RZ, 0xc0, !PT ;  /* 0x0000003f04ff7812 */ /* 0x000fc8000780c0ff */
[----:B------:R-:W-:Y:S01]  /*1510*/  ISETP.GT.U32.OR P0, PT, R3, 0xf, P0 ;  /* 0x0000000f0300780c */ /* 0x000fe20000704470 */
[----:B------:R-:W-:Y:S01]  /*1520*/  ULDC.64 UR12, c[0x0][0x240] ;  /* 0x00009000000c7ab9 */ /* 0x000fe20000000a00 */
[----:B------:R-:W-:Y:S01]  /*1530*/  BSSY B0, `(.L_x_3734) ;  /* 0x0000015000007945 */ /* 0x000fe20003800000 */
[----:B------:R-:W-:-:S04]  /*1540*/  ISETP.EQ.U32.AND P1, PT, RZ, UR12, PT ;  /* 0x0000000cff007c0c */ /* 0x000fc8000bf22070 */
[----:B------:R-:W-:-:S13]  /*1550*/  ISETP.EQ.OR.EX P0, PT, RZ, UR13, P0, P1 ;  /* 0x0000000dff007c0c */ /* 0x000fda0008702710 */
[----:B------:R-:W-:Y:S05]  /*1560*/  @P0 BRA `(.L_x_3735) ;  /* 0x0000000000440947 */ /* 0x000fea0003800000 */
[----:B------:R-:W1:Y:S01]  /*1570*/  S2UR UR7, SR_CgaCtaId ;  /* 0x00000000000779c3 */ /* 0x000e620000008800 */
[----:B------:R-:W-:Y:S01]  /*1580*/  UMOV UR5, 0x400 ;  /* 0x0000040000057882 */ /* 0x000fe20000000000 */
[C---:B------:R-:W-:Y:S01]  /*1590*/  SHF.L.U32 R21, R6.reuse, 0x4, RZ ;  /* 0x0000000406157819 */ /* 0x040fe200000006ff */
[----:B------:R-:W-:Y:S01]  /*15a0*/  UIADD3 UR5, UR5, 0x1680, URZ ;  /* 0x0000168005057890 */ /* 0x000fe2000fffe03f */
[----:B------:R-:W-:Y:S02]  /*15b0*/  SHF.L.U64.HI R23, R6, 0x4, R8 ;  /* 0x0000000406177819 */ /* 0x000fe40000010208 */
[C---:B0-----:R-:W-:Y:S02]  /*15c0*/  LOP3.LUT R20, R21.reuse, 0x10, RZ, 0xc0, !PT ;  /* 0x0000001015147812 */ /* 0x041fe400078ec0ff */
[----:B------:R-:W-:Y:S02]  /*15d0*/  LOP3.LUT R21, R21, 0xffffffe0, RZ, 0xc0, !PT ;  /* 0xffffffe015157812 */ /* 0x000fe400078ec0ff */
[----:B------:R-:W-:-:S02]  /*15e0*/  IADD3 R20, R20, R3, RZ ;  /* 0x0000000314147210 */ /* 0x000fc40007ffe0ff */
[----:B------:R-:W-:Y:S02]  /*15f0*/  LOP3.LUT R23, R23, 0x1fffffff, RZ, 0xc0, !PT ;  /* 0x1fffffff17177812 */ /* 0x000fe400078ec0ff */
[----:B------:R-:W-:-:S04]  /*1600*/  IADD3 R21, P0, R20, R21, RZ ;  /* 0x0000001514157210 */ /* 0x000fc80007f1e0ff */
[----:B------:R-:W-:Y:S02]  /*1610*/  LEA.HI.X.SX32 R22, R20, R23, 0x1, P0 ;  /* 0x0000001714167211 */ /* 0x000fe400000f0eff */
[----:B------:R-:W-:Y:S01]  /*1620*/  LEA R20, P0, R21, UR12, 0x3 ;  /* 0x0000000c15147c11 */ /* 0x000fe2000f8018ff */
[----:B-1----:R-:W-:-:S03]  /*1630*/  ULEA UR5, UR7, UR5, 0x18 ;  /* 0x0000000507057291 */ /* 0x002fc6000f8ec03f */
[----:B------:R-:W-:-:S03]  /*1640*/  LEA.HI.X R21, R21, UR13, R22, 0x3, P0 ;  /* 0x0000000d15157c11 */ /* 0x000fc600080f1c16 */
[----:B------:R-:W-:-:S06]  /*1650*/  LEA R18, R3, UR5, 0x3 ;  /* 0x0000000503127c11 */ /* 0x000fcc000f8e18ff */
[----:B------:R-:W0:Y:S04]  /*1660*/  LDS.64 R18, [R18] ;  /* 0x0000000012127984 */ /* 0x000e280000000a00 */
[----:B0-----:R1:W-:Y:S02]  /*1670*/  STG.E.64 desc[UR8][R20.64], R18 ;  /* 0x0000001214007986 */ /* 0x0013e4000c101b08 */
.L_x_3735:
[----:B------:R-:W-:Y:S05]  /*1680*/  BSYNC B0 ;  /* 0x0000000000007941 */ /* 0x000fea0003800000 */
.L_x_3734:
[----:B------:R-:W2:Y:S01]  /*1690*/  S2UR UR7, SR_CgaCtaId ;  /* 0x00000000000779c3 */ /* 0x000ea20000008800 */
[----:B01----:R-:W-:Y:S01]  /*16a0*/  IMAD.SHL.U32 R18, R6, 0x10, RZ ;  /* 0x0000001006127824 */ /* 0x003fe200078e00ff */
[----:B------:R-:W-:Y:S01]  /*16b0*/  UMOV UR5, 0x400 ;  /* 0x0000040000057882 */ /* 0x000fe20000000000 */
[----:B------:R-:W-:Y:S01]  /*16c0*/  IMAD.WIDE.U32 R34, R34, -0x77777777, RZ ;  /* 0x8888888922227825 */ /* 0x000fe200078e00ff */
[----:B------:R-:W-:Y:S02]  /*16d0*/  UIADD3 UR5, UR5, 0x1680, URZ ;  /* 0x0000168005057890 */ /* 0x000fe4000fffe03f */
[----:B------:R-:W-:Y:S01]  /*16e0*/  LOP3.LUT R18, R18, 0x10, RZ, 0xc0, !PT ;  /* 0x0000001012127812 */ /* 0x000fe200078ec0ff */
[----:B-----5:R-:W-:Y:S01]  /*16f0*/  HADD2.F32 R25, -RZ, R14.H0_H0 ;  /* 0x2000000eff197230 */ /* 0x020fe20000004100 */
[----:B------:R-:W-:Y:S01]  /*1700*/  ULDC.64 UR12, c[0x0][0x210] ;  /* 0x00008400000c7ab9 */ /* 0x000fe20000000a00 */
[----:B------:R-:W-:Y:S01]  /*1710*/  ULOP3.LUT UR4, UR4, 0x1, URZ, 0x3c, !UPT ;  /* 0x0000000104047892 */ /* 0x000fe2000f8e3c3f */
[----:B------:R-:W-:-:S02]  /*1720*/  IADD3 R18, RZ, -R18, RZ ;  /* 0x80000012ff127210 */ /* 0x000fc40007ffe0ff */
[----:B------:R-:W-:Y:S02]  /*1730*/  IADD3 R10, P0, R10, UR12, RZ ;  /* 0x0000000c0a0a7c10 */ /* 0x000fe4000ff1e0ff */
[----:B------:R-:W-:Y:S02]  /*1740*/  MOV R34, R18 ;  /* 0x0000001200227202 */ /* 0x000fe40000000f00 */
[----:B------:R-:W-:Y:S02]  /*1750*/  IADD3.X R11, R11, UR13, RZ, P0, !PT ;  /* 0x0000000d0b0b7c10 */ /* 0x000fe400087fe4ff */
[----:B------:R-:W-:Y:S02]  /*1760*/  LEA.HI R34, R35, R34, RZ, 0x1b ;  /* 0x0000002223227211 */ /* 0x000fe400078fd8ff */
[----:B------:R-:W-:Y:S01]  /*1770*/  IADD3 R12, P0, R12, UR12, RZ ;  /* 0x0000000c0c0c7c10 */ /* 0x000fe2000ff1e0ff */
[----:B--2---:R-:W-:-:S03]  /*1780*/  ULEA UR5, UR7, UR5, 0x18 ;  /* 0x0000000507057291 */ /* 0x004fc6000f8ec03f */
[----:B------:R-:W-:Y:S02]  /*1790*/  IADD3.X R13, R13, UR13, RZ, P0, !PT ;  /* 0x0000000d0d0d7c10 */ /* 0x000fe400087fe4ff */
[----:B------:R-:W-:Y:S02]  /*17a0*/  IADD3 R6, P0, R6, 0x5, RZ ;  /* 0x0000000506067810 */ /* 0x000fe40007f1e0ff */
[----:B------:R-:W-:Y:S01]  /*17b0*/  LEA R18, R34, UR5, 0x3 ;  /* 0x0000000522127c11 */ /* 0x000fe2000f8e18ff */
[----:B------:R-:W-:Y:S01]  /*17c0*/  ULDC UR5, c[0x0][0x230] ;  /* 0x00008c0000057ab9 */ /* 0x000fe20000000800 */
[----:B------:R-:W-:Y:S02]  /*17d0*/  IADD3.X R8, RZ, R8, RZ, P0, !PT ;  /* 0x00000008ff087210 */ /* 0x000fe400007fe4ff */
[----:B------:R-:W-:Y:S02]  /*17e0*/  ISETP.GE.U32.AND P0, PT, R6, UR10, PT ;  /* 0x0000000a06007c0c */ /* 0x000fe4000bf06070 */
[----:B------:R-:W0:Y:S02]  /*17f0*/  LDS.64 R18, [R18] ;  /* 0x0000000012127984 */ /* 0x000e240000000a00 */
[----:B------:R-:W-:Y:S01]  /*1800*/  ISETP.GE.AND.EX P0, PT, R8, UR6, PT, P0 ;  /* 0x0000000608007c0c */ /* 0x000fe2000bf06300 */
        /* <DEDUP_REMOVED lines=10> */
[----:B------:R-:W-:-:S02]  /*18b0*/  HADD2.F32 R27, -RZ, R16.H1_H1 ;  /* 0x30000010ff1b7230 */ /* 0x000fc40000004100 */
[C---:B0-----:R-:W-:Y:S01]  /*18c0*/  FMUL.FTZ R21, R19.reuse, R0 ;  /* 0x0000000013157220 */ /* 0x041fe20000410000 */
[C---:B------:R-:W-:Y:S01]  /*18d0*/  FMUL.FTZ R29, R19.reuse, R28 ;  /* 0x0000001c131d7220 */ /* 0x040fe20000410000 */
[----:B------:R-:W-:Y:S01]  /*18e0*/  FMUL.FTZ R24, R24, R19 ;  /* 0x0000001318187220 */ /* 0x000fe20000410000 */
[C---:B------:R-:W-:Y:S01]  /*18f0*/  FMUL.FTZ R20, R19.reuse, R20 ;  /* 0x0000001413147220 */ /* 0x040fe20000410000 */
[C---:B------:R-:W-:Y:S01]  /*1900*/  FMUL.FTZ R22, R19.reuse, R22 ;  /* 0x0000001613167220 */ /* 0x040fe20000410000 */
[C---:B------:R-:W-:Y:S01]  /*1910*/  FMUL.FTZ R23, R19.reuse, R26 ;  /* 0x0000001a13177220 */ /* 0x040fe20000410000 */
[C---:B------:R-:W-:Y:S01]  /*1920*/  FMUL.FTZ R0, R19.reuse, R30 ;  /* 0x0000001e13007220 */ /* 0x040fe20000410000 */
[----:B------:R-:W-:Y:S01]  /*1930*/  FMUL.FTZ R18, R19, R18 ;  /* 0x0000001213127220 */ /* 0x000fe20000410000 */
[----:B------:R-:W-:Y:S02]  /*1940*/  HADD2.F32 R28, -RZ, R14.H1_H1 ;  /* 0x3000000eff1c7230 */ /* 0x000fe40000004100 */
[----:B------:R-:W-:-:S02]  /*1950*/  HADD2.F32 R26, -RZ, R16.H0_H0 ;  /* 0x20000010ff1a7230 */ /* 0x000fc40000004100 */
[----:B------:R-:W-:Y:S02]  /*1960*/  HADD2.F32 R19, -RZ, R15.H0_H0 ;  /* 0x2000000fff137230 */ /* 0x000fe40000004100 */
[--C-:B------:R-:W-:Y:S01]  /*1970*/  FFMA.FTZ R21, R21, R28, R27.reuse ;  /* 0x0000001c15157223 */ /* 0x100fe2000001001b */
[----:B------:R-:W-:Y:S02]  /*1980*/  HADD2.F32 R14, -RZ, R17.H0_H0 ;  /* 0x20000011ff0e7230 */ /* 0x000fe40000004100 */
[--C-:B------:R-:W-:Y:S01]  /*1990*/  FFMA.FTZ R24, R24, R25, R26.reuse ;  /* 0x0000001918187223 */ /* 0x100fe2000001001a */
[----:B------:R-:W-:Y:S02]  /*19a0*/  HADD2.F32 R15, -RZ, R15.H1_H1 ;  /* 0x3000000fff0f7230 */ /* 0x000fe40000004100 */
[----:B------:R-:W-:Y:S01]  /*19b0*/  FFMA.FTZ R16, R25, R29, R26 ;  /* 0x0000001d19107223 */ /* 0x000fe2000001001a */
[----:B------:R-:W-:Y:S02]  /*19c0*/  HADD2.F32 R17, -RZ, R17.H1_H1 ;  /* 0x30000011ff117230 */ /* 0x000fe40000004100 */
[--C-:B------:R-:W-:Y:S01]  /*19d0*/  FFMA.FTZ R20, R20, R19, R14.reuse ;  /* 0x0000001314147223 */ /* 0x100fe2000001000e */
[----:B------:R-:W-:Y:S01]  /*19e0*/  F2FP.F16.F32.PACK_AB R24, R21, R24 ;  /* 0x000000181518723e */ /* 0x000fe200000000ff */
[----:B------:R-:W-:Y:S01]  /*19f0*/  FFMA.FTZ R23, R28, R23, R27 ;  /* 0x000000171c177223 */ /* 0x000fe2000001001b */
[--C-:B------:R-:W-:Y:S01]  /*1a00*/  FFMA.FTZ R0, R19, R0, R14.reuse ;  /* 0x0000000013007223 */ /* 0x100fe2000001000e */
[--C-:B------:R-:W-:Y:S01]  /*1a10*/  FFMA.FTZ R25, R22, R15, R17.reuse ;  /* 0x0000000f16197223 */ /* 0x100fe20000010011 */
[----:B------:R-:W-:Y:S01]  /*1a20*/  FFMA.FTZ R15, R15, R18, R17 ;  /* 0x000000120f0f7223 */ /* 0x000fe20000010011 */
[----:B------:R-:W-:Y:S01]  /*1a30*/  PRMT R14, R24, 0x7632, R14 ;  /* 0x00007632180e7816 */ /* 0x000fe2000000000e */
[----:B------:R-:W-:Y:S01]  /*1a40*/  STG.E.U16 desc[UR8][R10.64], R24 ;  /* 0x000000180a007986 */ /* 0x000fe2000c101508 */
[----:B------:R-:W-:-:S02]  /*1a50*/  F2FP.F16.F32.PACK_AB R16, R23, R16 ;  /* 0x000000101710723e */ /* 0x000fc400000000ff */
[----:B------:R-:W-:Y:S01]  /*1a60*/  F2FP.F16.F32.PACK_AB R20, R25, R20 ;  /* 0x000000141914723e */ /* 0x000fe200000000ff */
[----:B------:R-:W-:Y:S01]  /*1a70*/  STG.E.U16 desc[UR8][R10.64+0x2], R14 ;  /* 0x0000020e0a007986 */ /* 0x000fe2000c101508 */
[----:B------:R-:W-:Y:S02]  /*1a80*/  F2FP.F16.F32.PACK_AB R0, R15, R0 ;  /* 0x000000000f00723e */ /* 0x000fe400000000ff */
[----:B------:R-:W-:Y:S01]  /*1a90*/  PRMT R17, R20, 0x7632, R17 ;  /* 0x0000763214117816 */ /* 0x000fe20000000011 */
[----:B------:R-:W-:Y:S01]  /*1aa0*/  STG.E.U16 desc[UR8][R10.64+0x4], R20 ;  /* 0x000004140a007986 */ /* 0x000fe2000c101508 */
[----:B------:R-:W-:-:S03]  /*1ab0*/  PRMT R15, R0, 0x7632, R15 ;  /* 0x00007632000f7816 */ /* 0x000fc6000000000f */
        /* <DEDUP_REMOVED lines=8> */
.L_x_3737:
        /* <DEDUP_REMOVED lines=12> */
.L_x_3962:


//--------------------- .text._ZN13group_norm_v214gn_cuda_kernelI6__halfLi480ELi1ELi32ELi60ELi256ELb0ELi8ELi960ELi960ELi4ELb1ELi4ELb0ELb0ENS_16CompileConditionILi900EEEEEvPT_PKS4_S7_S7_flPfS8_Pj --------------------------
	.section	.text._ZN13group_norm_v214gn_cuda_kernelI6__halfLi480ELi1ELi32ELi60ELi256ELb0ELi8ELi960ELi960ELi4ELb1ELi4ELb0ELb0ENS_16CompileConditionILi900EEEEEvPT_PKS4_S7_S7_flPfS8_Pj,"ax",@progbits
	.align	128
        .global         _ZN13group_norm_v214gn_cuda_kernelI6__halfLi480ELi1ELi32ELi60ELi256ELb0ELi8ELi960ELi960ELi4ELb1ELi4ELb0ELb0ENS_16CompileConditionILi900EEEEEvPT_PKS4_S7_S7_flPfS8_Pj
        .type           _ZN13group_norm_v214gn_cuda_kernelI6__halfLi480ELi1ELi32ELi60ELi256ELb0ELi8ELi960ELi960ELi4ELb1ELi4ELb0ELb0ENS_16CompileConditionILi900EEEEEvPT_PKS4_S7_S7_flPfS8_Pj,@function
        .size           _ZN13group_norm_v214gn_cuda_kernelI6__halfLi480ELi1ELi32ELi60ELi256ELb0ELi8ELi960ELi960ELi4ELb1ELi4ELb0ELb0ENS_16CompileConditionILi900EEEEEvPT_PKS4_S7_S7_flPfS8_Pj,(.L_x_3963 - _ZN13group_norm_v214gn_cuda_kernelI6__halfLi480ELi1ELi32ELi60ELi256ELb0ELi8ELi960ELi960ELi4ELb1ELi4ELb0ELb0ENS_16CompileConditionILi900EEEEEvPT_PKS4_S7_S7_flPfS8_Pj)
        .other          _ZN13group_norm_v214gn_cuda_kernelI6__halfLi480ELi1ELi32ELi60ELi256ELb0ELi8ELi960ELi960ELi4ELb1ELi4ELb0ELb0ENS_16CompileConditionILi900EEEEEvPT_PKS4_S7_S7_flPfS8_Pj,@"STO_CUDA_ENTRY STV_DEFAULT"
_ZN13group_norm_v214gn_cuda_kernelI6__halfLi480ELi1ELi32ELi60ELi256ELb0ELi8ELi960ELi960ELi4ELb1ELi4ELb0ELb0ENS_16CompileConditionILi900EEEEEvPT_PKS4_S7_S7_flPfS8_Pj:
.text._ZN13group_norm_v214gn_cuda_kernelI6__halfLi480ELi1ELi32ELi60ELi256ELb0ELi8ELi960ELi960ELi4ELb1ELi4ELb0ELb0ENS_16CompileConditionILi900EEEEEvPT_PKS4_S7_S7_flPfS8_Pj:
        /* <DEDUP_REMOVED lines=26> */
[----:B------:R-:W-:Y:S02]  /*01a0*/  SHF.L.U32 R5, R0, 0x4, RZ ;  /* 0x0000000400057819 */ /* 0x000fe400000006ff */
[----:B------:R-:W-:Y:S01]  /*01b0*/  LOP3.LUT R6, R6, 0x1f, RZ, 0xc0, !PT ;  /* 0x0000001f06067812 */ /* 0x000fe200078ec0ff */
[----:B------:R-:W-:Y:S01]  /*01c0*/  IMAD R8, R11, -0xf0, R2 ;  /* 0xffffff100b087824 */ /* 0x000fe200078e0202 */
[----:B------:R-:W-:-:S02]  /*01d0*/  LOP3.LUT R5, R5, 0x10, RZ, 0xc0, !PT ;  /* 0x0000001005057812 */ /* 0x000fc400078ec0ff */
[----:B------:R-:W-:Y:S01]  /*01e0*/  SHF.L.U32 R13, R4, 0x5, RZ ;  /* 0x00000005040d7819 */ /* 0x000fe200000006ff */
[C---:B------:R-:W-:Y:S01]  /*01f0*/  IMAD R7, R8.reuse, 0x18, R39 ;  /* 0x0000001808077824 */ /* 0x040fe200078e0227 */
[----:B------:R-:W-:Y:S02]  /*0200*/  LEA R9, R8, R3, 0x2 ;  /* 0x0000000308097211 */ /* 0x000fe400078e10ff */
[-C--:B------:R-:W-:Y:S02]  /*0210*/  IADD3 R10, R4, R5.reuse, RZ ;  /* 0x00000005040a7210 */ /* 0x080fe40007ffe0ff */
[----:B------:R-:W-:Y:S01]  /*0220*/  IADD3 R25, RZ, -R5, RZ ;  /* 0x80000005ff197210 */ /* 0x000fe20007ffe0ff */
[----:B------:R-:W-:Y:S01]  /*0230*/  IMAD.WIDE.U32 R8, R9, -0x77777777, RZ ;  /* 0x8888888909087825 */ /* 0x000fe200078e00ff */
[----:B------:R-:W-:Y:S02]  /*0240*/  LOP3.LUT R6, R13, 0xffffffe0, R6, 0xe2, !PT ;  /* 0xffffffe00d067812 */ /* 0x000fe400078ee206 */
[----:B------:R-:W-:Y:S01]  /*0250*/  LEA R7, R11, R7, 0x3 ;  /* 0x000000070b077211 */ /* 0x000fe200078e18ff */
[----:B------:R-:W-:Y:S01]  /*0260*/  IMAD R10, R10, 0x3c, -R3 ;  /* 0x0000003c0a0a7824 */ /* 0x000fe200078e0a03 */
[----:B------:R-:W-:-:S02]  /*0270*/  SHF.L.U32 R3, R2, 0x3, RZ ;  /* 0x0000000302037819 */ /* 0x000fc400000006ff */
[----:B------:R-:W-:Y:S02]  /*0280*/  LEA.HI R25, R9, R25, RZ, 0x1b ;  /* 0x0000001909197211 */ /* 0x000fe400078fd8ff */
[C---:B------:R-:W-:Y:S02]  /*0290*/  IADD3 R9, R10.reuse, 0x8, RZ ;  /* 0x000000080a097810 */ /* 0x040fe40007ffe0ff */
[C---:B------:R-:W-:Y:S02]  /*02a0*/  IADD3 R11, R10.reuse, 0xc, RZ ;  /* 0x0000000c0a0b7810 */ /* 0x040fe40007ffe0ff */
[C---:B------:R-:W-:Y:S02]  /*02b0*/  IADD3 R13, R10.reuse, 0x10, RZ ;  /* 0x000000100a0d7810 */ /* 0x040fe40007ffe0ff */
[----:B------:R-:W-:Y:S02]  /*02c0*/  LOP3.LUT R22, R3, 0x8, RZ, 0xc0, !PT ;  /* 0x0000000803167812 */ /* 0x000fe400078ec0ff */
        /* <DEDUP_REMOVED lines=10> */
[----:B------:R-:W-:Y:S02]  /*0370*/  SHF.R.S32.HI R3, RZ, 0x2, R10 ;  /* 0x00000002ff037819 */ /* 0x000fe4000001140a */
[----:B------:R-:W-:Y:S02]  /*0380*/  IADD3 R35, R10, 0x38, RZ ;  /* 0x000000380a237810 */ /* 0x000fe40007ffe0ff */
        /* <DEDUP_REMOVED lines=27> */
[----:B------:R-:W-:Y:S01]  /*0540*/  ISETP.EQ.U32.AND P1, PT, RZ, UR6, PT ;  /* 0x00000006ff007c0c */ /* 0x000fe2000bf22070 */
[--C-:B------:R-:W-:Y:S01]  /*0550*/  IMAD R37, R34, 0x18, R39.reuse ;  /* 0x0000001822257824 */ /* 0x100fe200078e0227 */
[----:B------:R-:W-:Y:S01]  /*0560*/  ISETP.GT.U32.OR P0, PT, R2, 0xf, P0 ;  /* 0x0000000f0200780c */ /* 0x000fe20000704470 */
        /* <DEDUP_REMOVED lines=16> */
[----:B------:R-:W-:Y:S02]  /*0670*/  ISETP.EQ.OR.EX P0, PT, RZ, UR7, P0, P1 ;  /* 0x00000007ff007c0c */ /* 0x000fe40008702710 */
[----:B------:R-:W-:Y:S02]  /*0680*/  IADD3 R22, R22, R39, RZ ;  /* 0x0000002716167210 */ /* 0x000fe40007ffe0ff */
[----:B------:R-:W-:-:S09]  /*0690*/  LEA R25, R25, UR5, 0x3 ;  /* 0x0000000519197c11 */ /* 0x000fd2000f8e18ff */
.L_x_3744:
[----:B------:R-:W0:Y:S01]  /*06a0*/  S2UR UR12, SR_CTAID.X ;  /* 0x00000000000c79c3 */ /* 0x000e220000002500 */
[----:B-1----:R-:W-:Y:S01]  /*06b0*/  IMAD.WIDE.U32 R26, R2, -0x77777777, RZ ;  /* 0x88888889021a7825 */ /* 0x002fe200078e00ff */
[----:B------:R-:W-:Y:S01]  /*06c0*/  LOP3.LUT R40, R0, 0x1, RZ, 0xc0, !PT ;  /* 0x0000000100287812 */ /* 0x000fe200078ec0ff */
[----:B------:R-:W-:Y:S01]  /*06d0*/  ULDC.64 UR10, c[0x0][0x228] ;  /* 0x00008a00000a7ab9 */ /* 0x000fe20000000a00 */
[----:B------:R-:W-:Y:S02]  /*06e0*/  MOV R41, RZ ;  /* 0x000000ff00297202 */ /* 0x000fe40000000f00 */
        /* <DEDUP_REMOVED lines=44> */
[----:B------:R-:W0:Y:S01]  /*09b0*/  @!P2 LDC.64 R92, c[0x0][0x248] ;  /* 0x00009200ff5cab82 */ /* 0x000e220000000a00 */
[C---:B------:R-:W-:Y:S02]  /*09c0*/  IADD3.X R91, R40.reuse, UR7, RZ, P4, !PT ;  /* 0x00000007285b7c10 */ /* 0x040fe4000a7fe4ff */
[----:B------:R-:W-:Y:S01]  /*09d0*/  IADD3.X R89, R40, UR11, RZ, P5, !PT ;  /* 0x0000000b28597c10 */ /* 0x000fe2000affe4ff */
[--C-:B--2---:R-:W-:Y:S02]  /*09e0*/  HADD2.F32 R3, -RZ, R60.reuse.H0_H0 ;  /* 0x2000003cff037230 */ /* 0x104fe40000004100 */
[----:B------:R-:W-:Y:S02]  /*09f0*/  HADD2.F32 R35, -RZ, R60.H1_H1 ;  /* 0x3000003cff237230 */ /* 0x000fe40000004100 */
[--C-:B------:R-:W-:Y:S02]  /*0a00*/  HADD2.F32 R37, -RZ, R61.reuse.H0_H0 ;  /* 0x2000003dff257230 */ /* 0x100fe40000004100 */
[----:B------:R-:W-:Y:S01]  /*0a10*/  FFMA.FTZ R36, R3, R3, RZ ;  /* 0x0000000303247223 */ /* 0x000fe200000100ff */
[----:B------:R-:W-:Y:S01]  /*0a20*/  FADD.FTZ R34, RZ, R3 ;  /* 0x00000003ff227221 */ /* 0x000fe20000010000 */
[----:B------:R-:W-:-:S02]  /*0a30*/  HADD2.F32 R61, -RZ, R61.H1_H1 ;  /* 0x3000003dff3d7230 */ /* 0x000fc40000004100 */
        /* <DEDUP_REMOVED lines=15> */
[----:B------:R-:W-:Y:S01]  /*0b30*/  FADD.FTZ R34, R34, R67 ;  /* 0x0000004322227221 */ /* 0x000fe20000010000 */
[--C-:B----4-:R-:W-:Y:S02]  /*0b40*/  HADD2.F32 R71, -RZ, R76.reuse.H0_H0 ;  /* 0x2000004cff477230 */ /* 0x110fe40000004100 */
[----:B------:R-:W-:Y:S01]  /*0b50*/  FFMA.FTZ R36, R69, R69, R36 ;  /* 0x0000004545247223 */ /* 0x000fe20000010024 */
[----:B------:R-:W-:Y:S01]  /*0b60*/  FADD.FTZ R34, R34, R69 ;  /* 0x0000004522227221 */ /* 0x000fe20000010000 */
[----:B------:R-:W-:-:S02]  /*0b70*/  HADD2.F32 R73, -RZ, R76.H1_H1 ;  /* 0x3000004cff497230 */ /* 0x000fc40000004100 */
[----:B------:R-:W-:Y:S01]  /*0b80*/  FFMA.FTZ R36, R71, R71, R36 ;  /* 0x0000004747247223 */ /* 0x000fe20000010024 */
[----:B------:R-:W-:Y:S01]  /*0b90*/  FADD.FTZ R34, R34, R71 ;  /* 0x0000004722227221 */ /* 0x000fe20000010000 */
[--C-:B------:R-:W-:Y:S02]  /*0ba0*/  HADD2.F32 R75, -RZ, R77.reuse.H0_H0 ;  /* 0x2000004dff4b7230 */ /* 0x100fe40000004100 */
[----:B------:R-:W-:Y:S01]  /*0bb0*/  FFMA.FTZ R36, R73, R73, R36 ;  /* 0x0000004949247223 */ /* 0x000fe20000010024 */
[----:B------:R-:W-:Y:S01]  /*0bc0*/  FADD.FTZ R34, R34, R73 ;  /* 0x0000004922227221 */ /* 0x000fe20000010000 */
[----:B------:R-:W-:Y:S02]  /*0bd0*/  HADD2.F32 R77, -RZ, R77.H1_H1 ;  /* 0x3000004dff4d7230 */ /* 0x000fe40000004100 */
[----:B------:R-:W-:Y:S01]  /*0be0*/  FFMA.FTZ R36, R75, R75, R36 ;  /* 0x0000004b4b247223 */ /* 0x000fe20000010024 */
[----:B------:R-:W-:Y:S01]  /*0bf0*/  FADD.FTZ R34, R34, R75 ;  /* 0x0000004b22227221 */ /* 0x000fe20000010000 */
[----:B-----5:R-:W-:-:S02]  /*0c00*/  HADD2.F32 R79, -RZ, R38.H0_H0 ;  /* 0x20000026ff4f7230 */ /* 0x020fc40000004100 */
[----:B------:R-:W-:Y:S02]  /*0c10*/  HADD2.F32 R83, -RZ, R38.H1_H1 ;  /* 0x30000026ff537230 */ /* 0x000fe40000004100 */
[----:B------:R-:W-:Y:S01]  /*0c20*/  FFMA.FTZ R38, R77, R77, R36 ;  /* 0x0000004d4d267223 */ /* 0x000fe20000010024 */
[----:B------:R-:W-:Y:S01]  /*0c30*/  FADD.FTZ R34, R34, R77 ;  /* 0x0000004d22227221 */ /* 0x000fe20000010000 */
[----:B------:R-:W1:Y:S01]  /*0c40*/  @!P2 LDC R36, c[0x0][0x10] ;  /* 0x00000400ff24ab82 */ /* 0x000e620000000800 */
[--C-:B------:R-:W-:Y:S02]  /*0c50*/  HADD2.F32 R81, -RZ, R39.reuse.H0_H0 ;  /* 0x20000027ff517230 */ /* 0x100fe40000004100 */
[----:B------:R-:W-:Y:S01]  /*0c60*/  FFMA.FTZ R42, R79, R79, R38 ;  /* 0x0000004f4f2a7223 */ /* 0x000fe20000010026 */
[----:B------:R-:W-:Y:S01]  /*0c70*/  FADD.FTZ R38, R34, R79 ;  /* 0x0000004f22267221 */ /* 0x000fe20000010000 */
[----:B------:R-:W-:Y:S02]  /*0c80*/  HADD2.F32 R85, -RZ, R39.H1_H1 ;  /* 0x30000027ff557230 */ /* 0x000fe40000004100 */
[----:B------:R-:W-:Y:S01]  /*0c90*/  FFMA.FTZ R42, R83, R83, R42 ;  /* 0x00000053532a7223 */ /* 0x000fe2000001002a */
[----:B------:R-:W-:Y:S01]  /*0ca0*/  FADD.FTZ R38, R38, R83 ;  /* 0x0000005326267221 */ /* 0x000fe20000010000 */
[----:B------:R-:W2:Y:S02]  /*0cb0*/  @!P1 LDC R34, c[0x0][0x10] ;  /* 0x00000400ff229b82 */ /* 0x000ea40000000800 */
[----:B------:R-:W-:Y:S01]  /*0cc0*/  FFMA.FTZ R42, R81, R81, R42 ;  /* 0x00000051512a7223 */ /* 0x000fe2000001002a */
[----:B------:R-:W-:-:S03]  /*0cd0*/  FADD.FTZ R38, R38, R81 ;  /* 0x0000005126267221 */ /* 0x000fc60000010000 */
[----:B------:R-:W-:Y:S01]  /*0ce0*/  FFMA.FTZ R39, R85, R85, R42 ;  /* 0x0000005555277223 */ /* 0x000fe2000001002a */
[----:B------:R-:W-:Y:S01]  /*0cf0*/  FADD.FTZ R38, R38, R85 ;  /* 0x0000005526267221 */ /* 0x000fe20000010000 */
[----:B------:R-:W-:-:S04]  /*0d00*/  CS2R R42, SRZ ;  /* 0x00000000002a7805 */ /* 0x000fc8000001ff00 */
[----:B------:R3:W-:Y:S01]  /*0d10*/  STS.64 [R7], R38 ;  /* 0x0000002607007388 */ /* 0x0007e20000000a00 */
[----:B------:R-:W-:Y:S06]  /*0d20*/  BAR.SYNC.DEFER_BLOCKING 0x0 ;  /* 0x0000000000007b1d */ /* 0x000fec0000010000 */
[----:B0-----:R-:W-:Y:S05]  /*0d30*/  @P3 BRA `(.L_x_3739) ;  /* 0x0000000000b43947 */ /* 0x001fea0003800000 */
[----:B---3--:R-:W0:Y:S04]  /*0d40*/  LDS.64 R38, [R8] ;  /* 0x0000000008267984 */ /* 0x008e280000000a00 */
[----:B------:R-:W3:Y:S04]  /*0d50*/  LDS.64 R58, [R9] ;  /* 0x00000000093a7984 */ /* 0x000ee80000000a00 */
[----:B------:R-:W4:Y:S04]  /*0d60*/  LDS.64 R40, [R10] ;  /* 0x000000000a287984 */ /* 0x000f280000000a00 */
[----:B------:R-:W5:Y:S04]  /*0d70*/  LDS.64 R42, [R11] ;  /* 0x000000000b2a7984 */ /* 0x000f680000000a00 */
[----:B------:R-:W1:Y:S04]  /*0d80*/  LDS.64 R44, [R12] ;  /* 0x000000000c2c7984 */ /* 0x000e680000000a00 */
[----:B------:R-:W2:Y:S04]  /*0d90*/  LDS.64 R46, [R13] ;  /* 0x000000000d2e7984 */ /* 0x000ea80000000a00 */
[----:B------:R-:W2:Y:S04]  /*0da0*/  LDS.64 R48, [R14] ;  /* 0x000000000e307984 */ /* 0x000ea80000000a00 */
[----:B------:R-:W2:Y:S04]  /*0db0*/  LDS.64 R50, [R15] ;  /* 0x000000000f327984 */ /* 0x000ea80000000a00 */
[----:B------:R-:W2:Y:S04]  /*0dc0*/  LDS.64 R52, [R16] ;  /* 0x0000000010347984 */ /* 0x000ea80000000a00 */
[----:B------:R-:W2:Y:S01]  /*0dd0*/  LDS.64 R54, [R17] ;  /* 0x0000000011367984 */ /* 0x000ea20000000a00 */
[----:B0-----:R-:W-:-:S03]  /*0de0*/  FADD.FTZ R38, RZ, R38 ;  /* 0x00000026ff267221 */ /* 0x001fc60000010000 */
[----:B------:R-:W0:Y:S01]  /*0df0*/  LDS.64 R56, [R18] ;  /* 0x0000000012387984 */ /* 0x000e220000000a00 */
[----:B------:R-:W-:Y:S01]  /*0e00*/  FADD.FTZ R60, RZ, R39 ;  /* 0x00000027ff3c7221 */ /* 0x000fe20000010000 */
[----:B---3--:R-:W-:Y:S02]  /*0e10*/  FADD.FTZ R58, R38, R58 ;  /* 0x0000003a263a7221 */ /* 0x008fe40000010000 */
[----:B------:R-:W3:Y:S01]  /*0e20*/  LDS.64 R38, [R19] ;  /* 0x0000000013267984 */ /* 0x000ee20000000a00 */
[----:B------:R-:W-:Y:S01]  /*0e30*/  FADD.FTZ R60, R60, R59 ;  /* 0x0000003b3c3c7221 */ /* 0x000fe20000010000 */
[----:B----4-:R-:W-:Y:S02]  /*0e40*/  FADD.FTZ R40, R58, R40 ;  /* 0x000000283a287221 */ /* 0x010fe40000010000 */
[----:B------:R-:W4:Y:S01]  /*0e50*/  LDS.64 R58, [R20] ;  /* 0x00000000143a7984 */ /* 0x000f220000000a00 */
[----:B------:R-:W-:Y:S01]  /*0e60*/  FADD.FTZ R60, R60, R41 ;  /* 0x000000293c3c7221 */ /* 0x000fe20000010000 */
[----:B-----5:R-:W-:-:S02]  /*0e70*/  FADD.FTZ R42, R40, R42 ;  /* 0x0000002a282a7221 */ /* 0x020fc40000010000 */
[----:B------:R-:W5:Y:S01]  /*0e80*/  LDS.64 R40, [R21] ;  /* 0x0000000015287984 */ /* 0x000f620000000a00 */
[----:B------:R-:W-:Y:S01]  /*0e90*/  FADD.FTZ R60, R60, R43 ;  /* 0x0000002b3c3c7221 */ /* 0x000fe20000010000 */
[----:B-1----:R-:W-:Y:S02]  /*0ea0*/  FADD.FTZ R44, R42, R44 ;  /* 0x0000002c2a2c7221 */ /* 0x002fe40000010000 */
[----:B------:R-:W1:Y:S01]  /*0eb0*/  LDS.64 R42, [R22] ;  /* 0x00000000162a7984 */ /* 0x000e620000000a00 */
[----:B------:R-:W-:Y:S01]  /*0ec0*/  FADD.FTZ R60, R60, R45 ;  /* 0x0000002d3c3c7221 */ /* 0x000fe20000010000 */
[----:B--2---:R-:W-:-:S03]  /*0ed0*/  FADD.FTZ R45, R44, R46 ;  /* 0x0000002e2c2d7221 */ /* 0x004fc60000010000 */
        /* <DEDUP_REMOVED lines=11> */
[----:B---3--:R-:W-:-:S03]  /*0f90*/  FADD.FTZ R45, R45, R38 ;  /* 0x000000262d2d7221 */ /* 0x008fc60000010000 */
[----:B------:R-:W-:Y:S01]  /*0fa0*/  FADD.FTZ R60, R60, R39 ;  /* 0x000000273c3c7221 */ /* 0x000fe20000010000 */
[----:B----4-:R-:W-:-:S03]  /*0fb0*/  FADD.FTZ R45, R45, R58 ;  /* 0x0000003a2d2d7221 */ /* 0x010fc60000010000 */
[----:B------:R-:W-:Y:S01]  /*0fc0*/  FADD.FTZ R60, R60, R59 ;  /* 0x0000003b3c3c7221 */ /* 0x000fe20000010000 */
[----:B-----5:R-:W-:-:S03]  /*0fd0*/  FADD.FTZ R45, R45, R40 ;  /* 0x000000282d2d7221 */ /* 0x020fc60000010000 */
[----:B------:R-:W-:Y:S01]  /*0fe0*/  FADD.FTZ R60, R60, R41 ;  /* 0x000000293c3c7221 */ /* 0x000fe20000010000 */
[----:B-1----:R-:W-:-:S03]  /*0ff0*/  FADD.FTZ R42, R45, R42 ;  /* 0x0000002a2d2a7221 */ /* 0x002fc60000010000 */
[----:B------:R-:W-:-:S07]  /*1000*/  FADD.FTZ R43, R60, R43 ;  /* 0x0000002b3c2b7221 */ /* 0x000fce0000010000 */
.L_x_3739:
[----:B------:R-:W-:Y:S05]  /*1010*/  BSYNC B0 ;  /* 0x0000000000007941 */ /* 0x000fea0003800000 */
.L_x_3738:
[----:B---3--:R-:W0:Y:S01]  /*1020*/  SHFL.BFLY PT, R39, R42, 0x1, 0x1f ;  /* 0x0c201f002a277f89 */ /* 0x008e2200000e0000 */
[----:B------:R-:W-:Y:S01]  /*1030*/  @!P1 SHF.L.U32 R38, R2, 0x1, RZ ;  /* 0x0000000102269819 */ /* 0x000fe200000006ff */
[----:B------:R-:W3:Y:S01]  /*1040*/  @!P1 LDC.64 R40, c[0x0][0x248] ;  /* 0x00009200ff289b82 */ /* 0x000ee20000000a00 */
[--C-:B-1----:R-:W-:Y:S01]  /*1050*/  @!P2 IMAD R45, R36, UR4, R0.reuse ;  /* 0x00000004242dac24 */ /* 0x102fe2000f8e0200 */
[----:B------:R-:W1:Y:S01]  /*1060*/  SHFL.BFLY PT, R44, R43, 0x1, 0x1f ;  /* 0x0c201f002b2c7f89 */ /* 0x000e6200000e0000 */
[----:B--2---:R-:W-:Y:S01]  /*1070*/  @!P1 IMAD R34, R34, UR4, R0 ;  /* 0x0000000422229c24 */ /* 0x004fe2000f8e0200 */
[----:B------:R-:W-:Y:S02]  /*1080*/  @!P1 LOP3.LUT R47, R38, 0x7fffffe0, RZ, 0xc0, !PT ;  /* 0x7fffffe0262f9812 */ /* 0x000fe400078ec0ff */
[----:B------:R-:W-:Y:S02]  /*1090*/  @!P2 LEA R45, R45, R6, 0x9 ;  /* 0x000000062d2da211 */ /* 0x000fe400078e48ff */
[----:B------:R-:W-:-:S02]  /*10a0*/  @!P1 LEA R34, R34, R47, 0x9 ;  /* 0x0000002f22229211 */ /* 0x000fc400078e48ff */
[C---:B------:R-:W-:Y:S02]  /*10b0*/  @!P1 LOP3.LUT R47, R2.reuse, 0xf, RZ, 0xc0, !PT ;  /* 0x0000000f022f9812 */ /* 0x040fe400078ec0ff */
[----:B------:R-:W-:Y:S02]  /*10c0*/  @!P2 SHF.L.U32 R45, R45, 0x1, RZ ;  /* 0x000000012d2da819 */ /* 0x000fe400000006ff */
[----:B------:R-:W-:Y:S02]  /*10d0*/  ISETP.NE.AND P3, PT, R2, RZ, PT ;  /* 0x000000ff0200720c */ /* 0x000fe40003f65270 */
[----:B------:R-:W-:Y:S01]  /*10e0*/  @!P1 IADD3 R34, R34, R47, RZ ;  /* 0x0000002f22229210 */ /* 0x000fe20007ffe0ff */
[----:B------:R-:W-:-:S03]  /*10f0*/  @!P2 IMAD.WIDE.U32 R92, R45, 0x4, R92 ;  /* 0x000000042d5ca825 */ /* 0x000fc600078e005c */
[----:B------:R-:W-:Y:S01]  /*1100*/  @!P1 SHF.L.U32 R45, R34, 0x1, RZ ;  /* 0x00000001222d9819 */ /* 0x000fe200000006ff */
[----:B0-----:R-:W-:-:S03]  /*1110*/  FADD.FTZ R38, R39, R42 ;  /* 0x0000002a27267221 */ /* 0x001fc60000010000 */
[C---:B------:R-:W-:Y:S01]  /*1120*/  @!P1 IADD3 R47, R45.reuse, 0x20, RZ ;  /* 0x000000202d2f9810 */ /* 0x040fe20007ffe0ff */
[----:B-1----:R-:W-:Y:S01]  /*1130*/  FADD.FTZ R39, R44, R43 ;  /* 0x0000002b2c277221 */ /* 0x002fe20000010000 */
[----:B---3--:R-:W-:-:S04]  /*1140*/  @!P1 IMAD.WIDE.U32 R42, R45, 0x4, R40 ;  /* 0x000000042d2a9825 */ /* 0x008fc800078e0028 */
        /* <DEDUP_REMOVED lines=11> */
.L_x_3741:
[----:B------:R-:W2:Y:S04]  /*1200*/  LD.E.STRONG.GPU R34, desc[UR8][R86.64] ;  /* 0x0000000856227980 */ /* 0x000ea8000c10f900 */
[----:B--2---:R-:W-:Y:S01]  /*1210*/  CCTL.IVALL ;  /* 0x00000000ff00798f */ /* 0x004fe20002000000 */
[----:B------:R-:W-:Y:S05]  /*1220*/  YIELD ;  /* 0x0000000000007946 */ /* 0x000fea0003800000 */
[----:B-----5:R-:W-:-:S04]  /*1230*/  LOP3.LUT R34, R34, R39, RZ, 0x3c, !PT ;  /* 0x0000002722227212 */ /* 0x020fc800078e3cff */
[----:B------:R-:W-:-:S13]  /*1240*/  ISETP.GT.AND P2, PT, R34, -0x1, PT ;  /* 0xffffffff2200780c */ /* 0x000fda0003f44270 */
[----:B------:R-:W-:Y:S05]  /*1250*/  @P2 BRA `(.L_x_3741) ;  /* 0xfffffffc00e82947 */ /* 0x000fea000383ffff */
.L_x_3740:
[----:B------:R-:W-:Y:S05]  /*1260*/  WARPSYNC.ALL ;  /* 0x0000000000007948 */ /* 0x000fea0003800000 */
[----:B------:R-:W-:Y:S06]  /*1270*/  BAR.SYNC.DEFER_BLOCKING 0x0 ;  /* 0x0000000000007b1d */ /* 0x000fec0000010000 */
[----:B0-----:R0:W5:Y:S04]  /*1280*/  LDG.E.64.CONSTANT R38, desc[UR8][R90.64] ;  /* 0x000000085a267981 */ /* 0x001168000c1e9b00 */
[----:B------:R0:W5:Y:S04]  /*1290*/  LDG.E.64.CONSTANT R40, desc[UR8][R88.64] ;  /* 0x0000000858287981 */ /* 0x000168000c1e9b00 */
[----:B------:R-:W2:Y:S04]  /*12a0*/  @!P1 LDG.E.64 R42, desc[UR8][R42.64] ;  /* 0x000000082a2a9981 */ /* 0x000ea8000c1e1b00 */
[----:B------:R-:W3:Y:S01]  /*12b0*/  @!P1 LDG.E.64 R44, desc[UR8][R44.64] ;  /* 0x000000082c2c9981 */ /* 0x000ee2000c1e1b00 */
[----:B------:R-:W-:Y:S01]  /*12c0*/  HFMA2.MMA R36, -RZ, RZ, 0, 0 ;  /* 0x00000000ff247435 */ /* 0x000fe200000001ff */
[----:B------:R-:W-:Y:S01]  /*12d0*/  MOV R34, RZ ;  /* 0x000000ff00227202 */ /* 0x000fe20000000f00 */
[----:B------:R-:W-:Y:S01]  /*12e0*/  BSSY B0, `(.L_x_3742) ;  /* 0x0000028000007945 */ /* 0x000fe20003800000 */
[----:B--2---:R-:W-:Y:S01]  /*12f0*/  @!P1 FADD.FTZ R47, RZ, R42 ;  /* 0x0000002aff2f9221 */ /* 0x004fe20000010000 */
[----:B------:R-:W-:-:S03]  /*1300*/  @!P1 FADD.FTZ R46, RZ, R43 ;  /* 0x0000002bff2e9221 */ /* 0x000fc60000010000 */
[----:B---3--:R-:W-:Y:S01]  /*1310*/  @!P1 FADD.FTZ R36, R44, R47 ;  /* 0x0000002f2c249221 */ /* 0x008fe20000010000 */
[----:B------:R-:W-:-:S04]  /*1320*/  @!P1 FADD.FTZ R34, R45, R46 ;  /* 0x0000002e2d229221 */ /* 0x000fc80000010000 */
[----:B------:R-:W1:Y:S04]  /*1330*/  SHFL.BFLY PT, R47, R36, 0x8, 0x1f ;  /* 0x0d001f00242f7f89 */ /* 0x000e6800000e0000 */
[----:B------:R-:W2:Y:S01]  /*1340*/  SHFL.BFLY PT, R43, R34, 0x8, 0x1f ;  /* 0x0d001f00222b7f89 */ /* 0x000ea200000e0000 */
[----:B-1----:R-:W-:-:S05]  /*1350*/  FADD.FTZ R47, R47, R36 ;  /* 0x000000242f2f7221 */ /* 0x002fca0000010000 */
[----:B------:R-:W1:Y:S01]  /*1360*/  SHFL.BFLY PT, R42, R47, 0x4, 0x1f ;  /* 0x0c801f002f2a7f89 */ /* 0x000e6200000e0000 */
[----:B--2---:R-:W-:-:S05]  /*1370*/  FADD.FTZ R43, R43, R34 ;  /* 0x000000222b2b7221 */ /* 0x004fca0000010000 */
        /* <DEDUP_REMOVED lines=9> */
[----:B------:R-:W-:Y:S01]  /*1410*/  LOP3.LUT P1, RZ, R2, 0xffffff0f, RZ, 0xc0, !PT ;  /* 0xffffff0f02ff7812 */ /* 0x000fe2000782c0ff */
[----:B-1----:R-:W-:-:S12]  /*1420*/  FADD.FTZ R36, R45, R36 ;  /* 0x000000242d247221 */ /* 0x002fd80000010000 */
[----:B------:R-:W-:Y:S01]  /*1430*/  @!P1 FMUL.FTZ R42, R36, 6.5104170062113553286e-05 ;  /* 0x38888889242a9820 */ /* 0x000fe20000410000 */
[----:B--2---:R-:W-:-:S03]  /*1440*/  FADD.FTZ R43, R49, R34 ;  /* 0x00000022312b7221 */ /* 0x004fc60000010000 */
        /* <DEDUP_REMOVED lines=17> */
.L_x_3743:
[----:B------:R-:W-:Y:S05]  /*1560*/  BSYNC B0 ;  /* 0x0000000000007941 */ /* 0x000fea0003800000 */
.L_x_3742:
[----:B01----:R-:W0:Y:S01]  /*1570*/  LDS.64 R42, [R25] ;  /* 0x00000000192a7984 */ /* 0x003e220000000a00 */
[----:B------:R-:W-:Y:S01]  /*1580*/  ULDC.64 UR6, c[0x0][0x210] ;  /* 0x0000840000067ab9 */ /* 0x000fe20000000a00 */
[----:B------:R-:W-:Y:S01]  /*1590*/  ULOP3.LUT UR4, UR4, 0x1, URZ, 0x3c, !UPT ;  /* 0x0000000104047892 */ /* 0x000fe2000f8e3c3f */
[----:B------:R-:W-:Y:S02]  /*15a0*/  LEA R46, P1, R26, UR6, 0x1 ;  /* 0x000000061a2e7c11 */ /* 0x000fe4000f8208ff */
[----:B------:R-:W-:Y:S02]  /*15b0*/  LEA R44, P2, R28, UR6, 0x1 ;  /* 0x000000061c2c7c11 */ /* 0x000fe4000f8408ff */
[----:B------:R-:W-:Y:S02]  /*15c0*/  LEA.HI.X R47, R26, UR7, R27, 0x1, P1 ;  /* 0x000000071a2f7c11 */ /* 0x000fe400088f0c1b */
[----:B------:R-:W-:Y:S02]  /*15d0*/  LEA.HI.X R45, R28, UR7, R29, 0x1, P2 ;  /* 0x000000071c2d7c11 */ /* 0x000fe400090f0c1d */
[----:B------:R-:W-:-:S02]  /*15e0*/  LEA R26, P1, R30, UR6, 0x1 ;  /* 0x000000061e1a7c11 */ /* 0x000fc4000f8208ff */
[----:B------:R-:W-:Y:S01]  /*15f0*/  LEA R28, P2, R32, UR6, 0x1 ;  /* 0x00000006201c7c11 */ /* 0x000fe2000f8408ff */
[----:B------:R-:W-:Y:S01]  /*1600*/  ULDC UR6, c[0x0][0x230] ;  /* 0x00008c0000067ab9 */ /* 0x000fe20000000800 */
[----:B------:R-:W-:Y:S01]  /*1610*/  LEA.HI.X R27, R30, UR7, R31, 0x1, P1 ;  /* 0x000000071e1b7c11 */ /* 0x000fe200088f0c1f */
[----:B-----5:R-:W-:Y:S01]  /*1620*/  HADD2.F32 R31, -RZ, R40.H0_H0 ;  /* 0x20000028ff1f7230 */ /* 0x020fe20000004100 */
[----:B------:R-:W-:Y:S01]  /*1630*/  LEA.HI.X R29, R32, UR7, R33, 0x1, P2 ;  /* 0x00000007201d7c11 */ /* 0x000fe200090f0c21 */
[--C-:B------:R-:W-:Y:S01]  /*1640*/  HADD2.F32 R32, -RZ, R38.reuse.H0_H0 ;  /* 0x20000026ff207230 */ /* 0x100fe20000004100 */
[----:B------:R-:W-:Y:S01]  /*1650*/  IADD3 R23, P1, R23, 0x2, RZ ;  /* 0x0000000217177810 */ /* 0x000fe20007f3e0ff */
[----:B------:R-:W-:Y:S02]  /*1660*/  HADD2.F32 R38, -RZ, R38.H1_H1 ;  /* 0x30000026ff267230 */ /* 0x000fe40000004100 */
[--C-:B------:R-:W-:Y:S01]  /*1670*/  HADD2.F32 R33, -RZ, R41.reuse.H0_H0 ;  /* 0x20000029ff217230 */ /* 0x100fe20000004100 */
[----:B------:R-:W-:Y:S01]  /*1680*/  IADD3.X R24, RZ, R24, RZ, P1, !PT ;  /* 0x00000018ff187210 */ /* 0x000fe20000ffe4ff */
[----:B------:R-:W-:-:S02]  /*1690*/  HADD2.F32 R41, -RZ, R41.H1_H1 ;  /* 0x30000029ff297230 */ /* 0x000fc40000004100 */
        /* <DEDUP_REMOVED lines=18> */
[----:B------:R-:W-:-:S02]  /*17c0*/  ULDC.64 UR6, c[0x0][0x238] ;  /* 0x00008e0000067ab9 */ /* 0x000fc40000000a00 */
[----:B------:R-:W-:Y:S01]  /*17d0*/  ISETP.GE.U32.AND P1, PT, R23, UR6, PT ;  /* 0x0000000617007c0c */ /* 0x000fe2000bf26070 */
[----:B0-----:R-:W-:Y:S01]  /*17e0*/  FMUL.FTZ R3, R3, R30 ;  /* 0x0000001e03037220 */ /* 0x001fe20000410000 */
[C---:B------:R-:W-:Y:S01]  /*17f0*/  FMUL.FTZ R63, R30.reuse, R63 ;  /* 0x0000003f1e3f7220 */ /* 0x040fe20000410000 */
[C---:B------:R-:W-:Y:S01]  /*1800*/  FMUL.FTZ R34, R30.reuse, R71 ;  /* 0x000000471e227220 */ /* 0x040fe20000410000 */
[----:B------:R-:W-:Y:S01]  /*1810*/  FMUL.FTZ R52, R30, R79 ;  /* 0x0000004f1e347220 */ /* 0x000fe20000410000 */
[--C-:B------:R-:W-:Y:S01]  /*1820*/  FFMA.FTZ R3, R3, R32, R31.reuse ;  /* 0x0000002003037223 */ /* 0x100fe2000001001f */
[C-C-:B------:R-:W-:Y:S01]  /*1830*/  FFMA.FTZ R63, R32.reuse, R63, R31.reuse ;  /* 0x0000003f203f7223 */ /* 0x140fe2000001001f */
[C-C-:B------:R-:W-:Y:S01]  /*1840*/  FFMA.FTZ R42, R32.reuse, R34, R31.reuse ;  /* 0x00000022202a7223 */ /* 0x140fe2000001001f */
[----:B------:R-:W-:Y:S01]  /*1850*/  FFMA.FTZ R52, R32, R52, R31 ;  /* 0x0000003420347223 */ /* 0x000fe2000001001f */
[----:B------:R-:W-:Y:S02]  /*1860*/  HADD2.F32 R31, -RZ, R40.H1_H1 ;  /* 0x30000028ff1f7230 */ /* 0x000fe40000004100 */
        /* <DEDUP_REMOVED lines=12> */
[----:B------:R-:W-:-:S02]  /*1930*/  HADD2.F32 R32, -RZ, R39.H0_H0 ;  /* 0x20000027ff207230 */ /* 0x000fc40000004100 */
[--C-:B------:R-:W-:Y:S01]  /*1940*/  FFMA.FTZ R30, R35, R38, R31.reuse ;  /* 0x00000026231e7223 */ /* 0x100fe2000001001f */
[----:B------:R-:W-:Y:S02]  /*1950*/  HADD2.F32 R34, -RZ, R39.H1_H1 ;  /* 0x30000027ff227230 */ /* 0x000fe40000004100 */
[C-C-:B------:R-:W-:Y:S01]  /*1960*/  FFMA.FTZ R35, R38.reuse, R36, R31.reuse ;  /* 0x0000002426237223 */ /* 0x140fe2000001001f */
[----:B------:R-:W-:Y:S01]  /*1970*/  FFMA.FTZ R40, R38, R65, R31 ;  /* 0x0000004126287223 */ /* 0x000fe2000001001f */
[----:B------:R-:W-:Y:S01]  /*1980*/  FFMA.FTZ R37, R37, R32, R33 ;  /* 0x0000002025257223 */ /* 0x000fe20000010021 */
[----:B------:R-:W-:Y:S01]  /*1990*/  F2FP.F16.F32.PACK_AB R3, R30, R3 ;  /* 0x000000031e03723e */ /* 0x000fe200000000ff */
[----:B------:R-:W-:Y:S01]  /*19a0*/  FFMA.FTZ R36, R61, R34, R41 ;  /* 0x000000223d247223 */ /* 0x000fe20000010029 */
[----:B------:R-:W-:Y:S01]  /*19b0*/  FFMA.FTZ R39, R38, R54, R31 ;  /* 0x0000003626277223 */ /* 0x000fe2000001001f */
[----:B------:R-:W-:Y:S01]  /*19c0*/  FFMA.FTZ R67, R32, R67, R33 ;  /* 0x0000004320437223 */ /* 0x000fe20000010021 */
[----:B------:R-:W-:Y:S01]  /*19d0*/  FFMA.FTZ R30, R34, R69, R41 ;  /* 0x00000045221e7223 */ /* 0x000fe20000010029 */
[----:B------:R-:W-:Y:S01]  /*19e0*/  FFMA.FTZ R48, R32, R48, R33 ;  /* 0x0000003020307223 */ /* 0x000fe20000010021 */
[----:B------:R-:W-:Y:S01]  /*19f0*/  FFMA.FTZ R31, R34, R50, R41 ;  /* 0x00000032221f7223 */ /* 0x000fe20000010029 */
[----:B------:R-:W-:Y:S01]  /*1a00*/  FFMA.FTZ R56, R32, R56, R33 ;  /* 0x0000003820387223 */ /* 0x000fe20000010021 */
[----:B------:R-:W-:Y:S01]  /*1a10*/  F2FP.F16.F32.PACK_AB R37, R36, R37 ;  /* 0x000000252425723e */ /* 0x000fe200000000ff */
[----:B------:R-:W-:Y:S01]  /*1a20*/  FFMA.FTZ R41, R34, R58, R41 ;  /* 0x0000003a22297223 */ /* 0x000fe20000010029 */
[----:B------:R-:W-:Y:S01]  /*1a30*/  PRMT R32, R3, 0x7632, R32 ;  /* 0x0000763203207816 */ /* 0x000fe20000000020 */
[----:B------:R0:W-:Y:S01]  /*1a40*/  STG.E.U16 desc[UR8][R46.64], R3 ;  /* 0x000000032e007986 */ /* 0x0001e2000c101508 */
[----:B------:R-:W-:-:S02]  /*1a50*/  F2FP.F16.F32.PACK_AB R63, R40, R63 ;  /* 0x0000003f283f723e */ /* 0x000fc400000000ff */
[----:B------:R-:W-:Y:S01]  /*1a60*/  F2FP.F16.F32.PACK_AB R67, R30, R67 ;  /* 0x000000431e43723e */ /* 0x000fe200000000ff */
[----:B------:R1:W-:Y:S01]  /*1a70*/  STG.E.U16 desc[UR8][R46.64+0x2], R32 ;  /* 0x000002202e007986 */ /* 0x0003e2000c101508 */
[----:B------:R-:W-:Y:S02]  /*1a80*/  F2FP.F16.F32.PACK_AB R42, R35, R42 ;  /* 0x0000002a232a723e */ /* 0x000fe400000000ff */
[----:B------:R-:W-:Y:S01]  /*1a90*/  F2FP.F16.F32.PACK_AB R48, R31, R48 ;  /* 0x000000301f30723e */ /* 0x000fe200000000ff */
[----:B------:R-:W-:Y:S01]  /*1aa0*/  STG.E.U16 desc[UR8][R46.64+0x4], R37 ;  /* 0x000004252e007986 */ /* 0x000fe2000c101508 */
[----:B------:R-:W-:Y:S02]  /*1ab0*/  PRMT R33, R37, 0x7632, R33 ;  /* 0x0000763225217816 */ /* 0x000fe40000000021 */
[----:B------:R-:W-:Y:S02]  /*1ac0*/  PRMT R30, R63, 0x7632, R30 ;  /* 0x000076323f1e7816 */ /* 0x000fe4000000001e */
[----:B0-----:R-:W-:Y:S01]  /*1ad0*/  PRMT R3, R67, 0x7632, R3 ;  /* 0x0000763243037816 */ /* 0x001fe20000000003 */
[----:B------:R-:W-:Y:S01]  /*1ae0*/  STG.E.U16 desc[UR8][R46.64+0x6], R33 ;  /* 0x000006212e007986 */ /* 0x000fe2000c101508 */
[----:B------:R-:W-:-:S02]  /*1af0*/  PRMT R31, R42, 0x7632, R31 ;  /* 0x000076322a1f7816 */ /* 0x000fc4000000001f */
[----:B-1----:R-:W-:Y:S01]  /*1b00*/  PRMT R32, R48, 0x7632, R32 ;  /* 0x0000763230207816 */ /* 0x002fe20000000020 */
[----:B------:R-:W-:Y:S01]  /*1b10*/  STG.E.U16 desc[UR8][R44.64], R63 ;  /* 0x0000003f2c007986 */ /* 0x000fe2000c101508 */
[----:B------:R-:W-:Y:S02]  /*1b20*/  F2FP.F16.F32.PACK_AB R52, R39, R52 ;  /* 0x000000342734723e */ /* 0x000fe400000000ff */
[----:B------:R-:W-:Y:S01]  /*1b30*/  F2FP.F16.F32.PACK_AB R56, R41, R56 ;  /* 0x000000382938723e */ /* 0x000fe200000000ff */
[----:B------:R-:W-:Y:S01]  /*1b40*/  STG.E.U16 desc[UR8][R44.64+0x2], R30 ;  /* 0x0000021e2c007986 */ /* 0x000fe2000c101508 */
[----:B------:R-:W-:-:S03]  /*1b50*/  ISETP.GE.AND.EX P1, PT, R24, UR7, PT, P1 ;  /* 0x0000000718007c0c */ /* 0x000fc6000bf26310 */
        /* <DEDUP_REMOVED lines=14> */
.L_x_3745:
        /* <DEDUP_REMOVED lines=12> */
.L_x_3963:


//--------------------- .text._ZN13group_norm_v214gn_cuda_kernelI6__halfLi480ELi3ELi32ELi60ELi256ELb0ELi8ELi960ELi960ELi4ELb1ELi10ELb0ELb0ENS_16CompileConditionILi900EEEEEvPT_PKS4_S7_S7_flPfS8_Pj --------------------------
	.section	.text._ZN13group_norm_v214gn_cuda_kernelI6__halfLi480ELi3ELi32ELi60ELi256ELb0ELi8ELi960ELi960ELi4ELb1ELi10ELb0ELb0ENS_16CompileConditionILi900EEEEEvPT_PKS4_S7_S7_flPfS8_Pj,"ax",@progbits
	.align	128
        .global         _ZN13group_norm_v214gn_cuda_kernelI6__halfLi480ELi3ELi32ELi60ELi256ELb0ELi8ELi960ELi960ELi4ELb1ELi10ELb0ELb0ENS_16CompileConditionILi900EEEEEvPT_PKS4_S7_S7_flPfS8_Pj
        .type           _ZN13group_norm_v214gn_cuda_kernelI6__halfLi480ELi3ELi32ELi60ELi256ELb0ELi8ELi960ELi960ELi4ELb1ELi10ELb0ELb0ENS_16CompileConditionILi900EEEEEvPT_PKS4_S7_S7_flPfS8_Pj,@function
        .size           _ZN13group_norm_v214gn_cuda_kernelI6__halfLi480ELi3ELi32ELi60ELi256ELb0ELi8ELi960ELi960ELi4ELb1ELi10ELb0ELb0ENS_16CompileConditionILi900EEEEEvPT_PKS4_S7_S7_flPfS8_Pj,(.L_x_3964 - _ZN13group_norm_v214gn_cuda_kernelI6__halfLi480ELi3ELi32ELi60ELi256ELb0ELi8ELi960ELi960ELi4ELb1ELi10ELb0ELb0ENS_16CompileConditionILi900EEEEEvPT_PKS4_S7_S7_flPfS8_Pj)
        .other          _ZN13group_norm_v214gn_cuda_kernelI6__halfLi480ELi3ELi32ELi60ELi256ELb0ELi8ELi960ELi960ELi4ELb1ELi10ELb0ELb0ENS_16CompileConditionILi900EEEEEvPT_PKS4_S7_S7_flPfS8_Pj,@"STO_CUDA_ENTRY STV_DEFAULT"
_ZN13group_norm_v214gn_cuda_kernelI6__halfLi480ELi3ELi32ELi60ELi256ELb0ELi8ELi960ELi960ELi4ELb1ELi10ELb0ELb0ENS_16CompileConditionILi900EEEEEvPT_PKS4_S7_S7_flPfS8_Pj:
.text._ZN13group_norm_v214gn_cuda_kernelI6__halfLi480ELi3ELi32ELi60ELi256ELb0ELi8ELi960ELi960ELi4ELb1ELi10ELb0ELb0ENS_16CompileConditionILi900EEEEEvPT_PKS4_S7_S7_flPfS8_Pj:
        /* <DEDUP_REMOVED lines=15> */
[----:B------:R-:W-:Y:S01]  /*00f0*/  MOV R8, UR6 ;  /* 0x0000000600087c02 */ /* 0x000fe20008000f00 */
[----:B0-----:R-:W-:Y:S01]  /*0100*/  IMAD.WIDE.U32 R4, R36, -0x77777777, RZ ;  /* 0x8888888924047825 */ /* 0x001fe200078e00ff */
[----:B------:R-:W-:Y:S01]  /*0110*/  SHF.L.U32 R4, R35, 0x4, RZ ;  /* 0x0000000423047819 */ /* 0x000fe200000006ff */
[----:B------:R-:W-:Y:S01]  /*0120*/  ULEA UR5, UR5, UR4, 0x18 ;  /* 0x0000000405057291 */ /* 0x000fe2000f8ec03f */
[----:B------:R-:W-:Y:S01]  /*0130*/  SHF.R.U32.HI R7, RZ, 0x1, R36 ;  /* 0x00000001ff077819 */ /* 0x000fe20000011624 */
[----:B------:R-:W-:Y:S01]  /*0140*/  ULDC.64 UR6, c[0x0][0x208] ;  /* 0x0000820000067ab9 */ /* 0x000fe20000000a00 */
[----:B------:R-:W-:Y:S01]  /*0150*/  SHF.R.U32.HI R6, RZ, 0x7, R5 ;  /* 0x00000007ff067819 */ /* 0x000fe20000011605 */
[----:B------:R-:W-:Y:S01]  /*0160*/  UMOV UR4, URZ ;  /* 0x0000003f00047c82 */ /* 0x000fe20008000000 */
[----:B------:R-:W-:-:S03]  /*0170*/  LOP3.LUT R10, R4, 0x10, RZ, 0xc0, !PT ;  /* 0x00000010040a7812 */ /* 0x000fc600078ec0ff */
[----:B------:R-:W-:Y:S01]  /*0180*/  IMAD R3, R6, -0xf0, R36 ;  /* 0xffffff1006037824 */ /* 0x000fe200078e0224 */
[-C--:B------:R-:W-:Y:S02]  /*0190*/  IADD3 R7, R7, R10.reuse, RZ ;  /* 0x0000000a07077210 */ /* 0x080fe40007ffe0ff */
[----:B------:R-:W-:Y:S02]  /*01a0*/  IADD3 R9, RZ, -R10, RZ ;  /* 0x8000000aff097210 */ /* 0x000fe40007ffe0ff */
[C---:B------:R-:W-:Y:S01]  /*01b0*/  LEA R4, R3.reuse, R0, 0x2 ;  /* 0x0000000003047211 */ /* 0x040fe200078e10ff */
[----:B------:R-:W-:Y:S02]  /*01c0*/  IMAD R3, R3, 0x18, R8 ;  /* 0x0000001803037824 */ /* 0x000fe400078e0208 */
[----:B------:R-:W-:Y:S02]  /*01d0*/  IMAD R7, R7, 0x3c, -R0 ;  /* 0x0000003c07077824 */ /* 0x000fe400078e0a00 */
[----:B------:R-:W-:Y:S01]  /*01e0*/  IMAD.WIDE.U32 R4, R4, -0x77777777, RZ ;  /* 0x8888888904047825 */ /* 0x000fe200078e00ff */
[----:B------:R-:W-:-:S02]  /*01f0*/  LEA R6, R6, R3, 0x3 ;  /* 0x0000000306067211 */ /* 0x000fc400078e18ff */
[----:B------:R-:W-:Y:S02]  /*0200*/  MOV R4, R9 ;  /* 0x0000000900047202 */ /* 0x000fe40000000f00 */
[----:B------:R-:W-:Y:S01]  /*0210*/  IADD3 R13, R7, 0x4, RZ ;  /* 0x00000004070d7810 */ /* 0x000fe20007ffe0ff */
[----:B------:R0:W-:Y:S01]  /*0220*/  STL [R1+0x40], R6 ;  /* 0x0000400601007387 */ /* 0x0001e20000100800 */
[----:B------:R-:W-:Y:S02]  /*0230*/  LEA.HI R0, R5, R4, RZ, 0x1b ;  /* 0x0000000405007211 */ /* 0x000fe400078fd8ff */
[----:B------:R-:W-:Y:S02]  /*0240*/  SHF.R.S32.HI R9, RZ, 0x2, R7 ;  /* 0x00000002ff097819 */ /* 0x000fe40000011407 */
[C---:B------:R-:W-:Y:S02]  /*0250*/  IADD3 R15, R7.reuse, 0x8, RZ ;  /* 0x00000008070f7810 */ /* 0x040fe40007ffe0ff */
[----:B------:R-:W-:Y:S01]  /*0260*/  IADD3 R5, R7, 0x34, RZ ;  /* 0x0000003407057810 */ /* 0x000fe20007ffe0ff */
[----:B------:R-:W-:Y:S01]  /*0270*/  IMAD R16, R9, 0x18, R8 ;  /* 0x0000001809107824 */ /* 0x000fe200078e0208 */
[----:B------:R-:W-:-:S02]  /*0280*/  SHF.R.S32.HI R13, RZ, 0x2, R13 ;  /* 0x00000002ff0d7819 */ /* 0x000fc4000001140d */
[----:B0-----:R-:W-:Y:S02]  /*0290*/  IADD3 R6, R7, 0x30, RZ ;  /* 0x0000003007067810 */ /* 0x001fe40007ffe0ff */
[----:B------:R-:W-:Y:S01]  /*02a0*/  SHF.L.U32 R3, R36, 0x3, RZ ;  /* 0x0000000324037819 */ /* 0x000fe200000006ff */
[----:B------:R-:W-:Y:S01]  /*02b0*/  IMAD R18, R13, 0x18, R8 ;  /* 0x000000180d127824 */ /* 0x000fe200078e0208 */
        /* <DEDUP_REMOVED lines=12> */
[----:B------:R-:W-:Y:S02]  /*0380*/  SHF.R.S32.HI R5, RZ, 0x2, R5 ;  /* 0x00000002ff057819 */ /* 0x000fe40000011405 */
[----:B------:R-:W-:Y:S01]  /*0390*/  LOP3.LUT R3, R3, 0x8, RZ, 0xc0, !PT ;  /* 0x0000000803037812 */ /* 0x000fe200078ec0ff */
[--C-:B------:R-:W-:Y:S01]  /*03a0*/  IMAD R20, R15, 0x18, R8.reuse ;  /* 0x000000180f147824 */ /* 0x100fe200078e0208 */
[----:B------:R-:W-:Y:S01]  /*03b0*/  SHF.R.S32.HI R17, RZ, 0x2, R17 ;  /* 0x00000002ff117819 */ /* 0x000fe20000011411 */
[----:B------:R-:W-:Y:S01]  /*03c0*/  IMAD R6, R5, 0x18, R8 ;  /* 0x0000001805067824 */ /* 0x000fe200078e0208 */
        /* <DEDUP_REMOVED lines=21> */
[----:B------:R-:W-:Y:S01]  /*0520*/  LEA R0, R0, UR5, 0x3 ;  /* 0x0000000500007c11 */ /* 0x000fe2000f8e18ff */
[----:B------:R-:W-:Y:S01]  /*0530*/  IMAD R8, R9, 0x18, R8 ;  /* 0x0000001809087824 */ /* 0x000fe200078e0208 */
[C---:B------:R-:W-:Y:S01]  /*0540*/  IADD3 R9, R3.reuse, R20, RZ ;  /* 0x0000001403097210 */ /* 0x040fe20007ffe0ff */
        /* <DEDUP_REMOVED lines=22> */
[C---:B------:R-:W-:Y:S02]  /*06b0*/  IADD3 R4, R3.reuse, R8, RZ ;  /* 0x0000000803047210 */ /* 0x040fe40007ffe0ff */
[----:B-1----:R-:W-:Y:S01]  /*06c0*/  IADD3 R5, R3, R6, RZ ;  /* 0x0000000603057210 */ /* 0x002fe20007ffe0ff */
[----:B------:R2:W-:Y:S01]  /*06d0*/  STL [R1+0x8], R7 ;  /* 0x0000080701007387 */ /* 0x0005e20000100800 */
[----:B------:R-:W-:-:S03]  /*06e0*/  HFMA2.MMA R3, -RZ, RZ, 0, 0 ;  /* 0x00000000ff037435 */ /* 0x000fc600000001ff */
[----:B------:R2:W-:Y:S04]  /*06f0*/  STL [R1+0x4], R5 ;  /* 0x0000040501007387 */ /* 0x0005e80000100800 */
[----:B------:R2:W-:Y:S04]  /*0700*/  STL [R1], R4 ;  /* 0x0000000401007387 */ /* 0x0005e80000100800 */
[----:B------:R2:W-:Y:S02]  /*0710*/  STL [R1+0x3c], R0 ;  /* 0x00003c0001007387 */ /* 0x0005e40000100800 */
.L_x_3752:
[----:B------:R-:W0:Y:S01]  /*0720*/  S2R R37, SR_CTAID.X ;  /* 0x0000000000257919 */ /* 0x000e220000002500 */
[----:B--23--:R-:W-:Y:S01]  /*0730*/  IMAD.WIDE.U32 R4, R36, -0x77777777, RZ ;  /* 0x8888888924047825 */ /* 0x00cfe200078e00ff */
[----:B------:R-:W-:Y:S01]  /*0740*/  LOP3.LUT R16, R35, 0x1, RZ, 0xc0, !PT ;  /* 0x0000000123107812 */ /* 0x000fe200078ec0ff */
[----:B------:R-:W-:Y:S01]  /*0750*/  ULDC.64 UR8, c[0x0][0x218] ;  /* 0x0000860000087ab9 */ /* 0x000fe20000000a00 */
[----:B------:R-:W-:Y:S01]  /*0760*/  MOV R17, RZ ;  /* 0x000000ff00117202 */ /* 0x000fe20000000f00 */
[----:B------:R-:W-:Y:S01]  /*0770*/  ULDC.64 UR10, c[0x0][0x228] ;  /* 0x00008a00000a7ab9 */ /* 0x000fe20000000a00 */
[----:B------:R-:W-:Y:S01]  /*0780*/  SHF.R.U32.HI R5, RZ, 0x7, R5 ;  /* 0x00000007ff057819 */ /* 0x000fe20000011605 */
[----:B------:R-:W2:Y:S04]  /*0790*/  LDL R22, [R1+0x40] ;  /* 0x0000400001167983 */ /* 0x000ea80000100800 */
[----:B------:R-:W-:-:S04]  /*07a0*/  IMAD R7, R5, -0xf0, R36 ;  /* 0xffffff1005077824 */ /* 0x000fc800078e0224 */
[----:B------:R-:W-:-:S05]  /*07b0*/  IMAD R16, R16, 0xf0, R7 ;  /* 0x000000f010107824 */ /* 0x000fca00078e0207 */
[----:B------:R-:W-:-:S05]  /*07c0*/  SHF.L.U32 R16, R16, 0x2, RZ ;  /* 0x0000000210107819 */ /* 0x000fca00000006ff */
[----:B------:R-:W-:Y:S01]  /*07d0*/  IMAD.WIDE.U32 R14, R2, 0x78000, R16 ;  /* 0x00078000020e7825 */ /* 0x000fe200078e0010 */
[----:B0-----:R-:W-:-:S04]  /*07e0*/  SHF.L.U32 R0, R37, 0x3, RZ ;  /* 0x0000000325007819 */ /* 0x001fc800000006ff */
[----:B------:R-:W-:-:S04]  /*07f0*/  LOP3.LUT R0, R0, 0xf8, RZ, 0xc0, !PT ;  /* 0x000000f800007812 */ /* 0x000fc800078ec0ff */
[----:B------:R-:W-:Y:S01]  /*0800*/  IADD3 R0, R0, R5, RZ ;  /* 0x0000000500007210 */ /* 0x000fe20007ffe0ff */
[----:B------:R-:W-:-:S04]  /*0810*/  IMAD R5, R3, 0x78000, RZ ;  /* 0x0007800003057824 */ /* 0x000fc800078e02ff */
        /* <DEDUP_REMOVED lines=36> */
[--C-:B---3--:R-:W-:Y:S02]  /*0a60*/  HADD2.F32 R0, -RZ, R12.reuse.H0_H0 ;  /* 0x2000000cff007230 */ /* 0x108fe40000004100 */
[----:B------:R-:W-:Y:S02]  /*0a70*/  HADD2.F32 R30, -RZ, R12.H1_H1 ;  /* 0x3000000cff1e7230 */ /* 0x000fe40000004100 */
[----:B------:R-:W-:-:S02]  /*0a80*/  HADD2.F32 R29, -RZ, R13.H0_H0 ;  /* 0x2000000dff1d7230 */ /* 0x000fc40000004100 */
[----:B------:R-:W-:Y:S01]  /*0a90*/  FFMA.FTZ R20, R0, R0, RZ ;  /* 0x0000000000147223 */ /* 0x000fe200000100ff */
[----:B------:R-:W-:Y:S01]  /*0aa0*/  FADD.FTZ R21, RZ, R0 ;  /* 0x00000000ff157221 */ /* 0x000fe20000010000 */
[----:B------:R-:W-:Y:S02]  /*0ab0*/  HADD2.F32 R28, -RZ, R13.H1_H1 ;  /* 0x3000000dff1c7230 */ /* 0x000fe40000004100 */
[----:B------:R-:W-:Y:S01]  /*0ac0*/  FFMA.FTZ R20, R30, R30, R20 ;  /* 0x0000001e1e147223 */ /* 0x000fe20000010014 */
[----:B------:R-:W-:-:S03]  /*0ad0*/  FADD.FTZ R21, R21, R30 ;  /* 0x0000001e15157221 */ /* 0x000fc60000010000 */
[----:B------:R-:W-:Y:S01]  /*0ae0*/  FFMA.FTZ R20, R29, R29, R20 ;  /* 0x0000001d1d147223 */ /* 0x000fe20000010014 */
[----:B------:R-:W-:Y:S01]  /*0af0*/  FADD.FTZ R21, R21, R29 ;  /* 0x0000001d15157221 */ /* 0x000fe20000010000 */
[--C-:B----4-:R-:W-:Y:S02]  /*0b00*/  HADD2.F32 R27, -RZ, R8.reuse.H0_H0 ;  /* 0x20000008ff1b7230 */ /* 0x110fe40000004100 */
        /* <DEDUP_REMOVED lines=11> */
[--C-:B--2---:R-:W-:Y:S02]  /*0bc0*/  HADD2.F32 R8, -RZ, R10.reuse.H0_H0 ;  /* 0x2000000aff087230 */ /* 0x104fe40000004100 */
        /* <DEDUP_REMOVED lines=18> */
[--C-:B------:R-:W-:Y:S02]  /*0cf0*/  HADD2.F32 R14, -RZ, R15.reuse.H0_H0 ;  /* 0x2000000fff0e7230 */ /* 0x100fe40000004100 */
[----:B------:R-:W-:Y:S01]  /*0d00*/  FADD.FTZ R20, R20, R13 ;  /* 0x0000000d14147221 */ /* 0x000fe20000010000 */
[----:B------:R-:W-:Y:S02]  /*0d10*/  HADD2.F32 R15, -RZ, R15.H1_H1 ;  /* 0x3000000fff0f7230 */ /* 0x000fe40000004100 */
        /* <DEDUP_REMOVED lines=63> */
[----:B------:R-:W2:Y:S01]  /*1110*/  LDL R20, [R1] ;  /* 0x0000000001147983 */ /* 0x000ea20000100800 */
[----:B------:R-:W-:-:S03]  /*1120*/  FADD.FTZ R23, R23, R21 ;  /* 0x0000001517177221 */ /* 0x000fc60000010000 */
[----:B--2---:R-:W0:Y:S02]  /*1130*/  LDS.64 R20, [R20] ;  /* 0x0000000014147984 */ /* 0x004e240000000a00 */
[----:B0-----:R-:W-:Y:S01]  /*1140*/  FADD.FTZ R20, R22, R20 ;  /* 0x0000001416147221 */ /* 0x001fe20000010000 */
[----:B------:R-:W-:-:S07]  /*1150*/  FADD.FTZ R21, R23, R21 ;  /* 0x0000001517157221 */ /* 0x000fce0000010000 */
.L_x_3747:
[----:B------:R-:W-:Y:S05]  /*1160*/  BSYNC B0 ;  /* 0x0000000000007941 */ /* 0x000fea0003800000 */
.L_x_3746:
[----:B------:R-:W0:Y:S01]  /*1170*/  SHFL.BFLY PT, R22, R20, 0x1, 0x1f ;  /* 0x0c201f0014167f89 */ /* 0x000e2200000e0000 */
[----:B------:R-:W-:-:S03]  /*1180*/  LOP3.LUT P0, RZ, R36, 0xffffffe1, RZ, 0xc0, !PT ;  /* 0xffffffe124ff7812 */ /* 0x000fc6000780c0ff */
[----:B------:R1:W-:Y:S10]  /*1190*/  STL.64 [R1+0x48], R2 ;  /* 0x0000480201007387 */ /* 0x0003f40000100a00 */
[----:B------:R-:W2:Y:S01]  /*11a0*/  @!P0 LDC R23, c[0x0][0x10] ;  /* 0x00000400ff178b82 */ /* 0x000ea20000000800 */
[----:B-1----:R-:W-:Y:S01]  /*11b0*/  SHF.R.U32.HI R3, RZ, 0x1, R36 ;  /* 0x00000001ff037819 */ /* 0x002fe20000011624 */
[----:B0-----:R-:W-:-:S02]  /*11c0*/  FADD.FTZ R20, R22, R20 ;  /* 0x0000001416147221 */ /* 0x001fc40000010000 */
[----:B------:R-:W0:Y:S01]  /*11d0*/  SHFL.BFLY PT, R22, R21, 0x1, 0x1f ;  /* 0x0c201f0015167f89 */ /* 0x000e2200000e0000 */
[----:B--2---:R-:W-:Y:S02]  /*11e0*/  @!P0 IMAD R23, R23, UR4, R35 ;  /* 0x0000000417178c24 */ /* 0x004fe4000f8e0223 */
[----:B0-----:R-:W-:Y:S01]  /*11f0*/  FADD.FTZ R21, R22, R21 ;  /* 0x0000001516157221 */ /* 0x001fe20000010000 */
[----:B------:R-:W-:Y:S02]  /*1200*/  @!P0 SHF.L.U32 R22, R3, 0x5, RZ ;  /* 0x0000000503168819 */ /* 0x000fe400000006ff */
[----:B------:R-:W0:Y:S02]  /*1210*/  @!P0 LDC.64 R2, c[0x0][0x248] ;  /* 0x00009200ff028b82 */ /* 0x000e240000000a00 */
[----:B------:R-:W-:-:S04]  /*1220*/  @!P0 LOP3.LUT R22, R22, 0xffffffe0, R37, 0xe2, !PT ;  /* 0xffffffe016168812 */ /* 0x000fc800078ee225 */
[----:B------:R-:W-:-:S04]  /*1230*/  @!P0 LEA R22, R23, R22, 0x9 ;  /* 0x0000001617168211 */ /* 0x000fc800078e48ff */
[----:B------:R-:W-:-:S05]  /*1240*/  @!P0 SHF.L.U32 R22, R22, 0x1, RZ ;  /* 0x0000000116168819 */ /* 0x000fca00000006ff */
[----:B0-----:R-:W-:Y:S02]  /*1250*/  @!P0 IMAD.WIDE.U32 R22, R22, 0x4, R2 ;  /* 0x0000000416168825 */ /* 0x001fe400078e0002 */
[----:B------:R0:W5:Y:S01]  /*1260*/  LDL.LU.64 R2, [R1+0x48] ;  /* 0x0000480001027983 */ /* 0x0001620000300a00 */
[----:B------:R-:W-:-:S03]  /*1270*/  ISETP.NE.AND P1, PT, R36, RZ, PT ;  /* 0x000000ff2400720c */ /* 0x000fc60003f25270 */
[----:B------:R0:W-:Y:S01]  /*1280*/  @!P0 STG.E.64 desc[UR6][R22.64], R20 ;  /* 0x0000001416008986 */ /* 0x0001e2000c101b06 */
[----:B------:R-:W-:Y:S01]  /*1290*/  BAR.SYNC.DEFER_BLOCKING 0x0 ;  /* 0x0000000000007b1d */ /* 0x000fe20000010000 */
[----:B------:R-:W-:-:S08]  /*12a0*/  ISETP.GT.U32.AND P0, PT, R36, 0xff, PT ;  /* 0x000000ff2400780c */ /* 0x000fd00003f04070 */
        /* <DEDUP_REMOVED lines=10> */
.L_x_3749:
[----:B------:R-:W2:Y:S04]  /*1350*/  LD.E.STRONG.GPU R23, desc[UR6][R20.64] ;  /* 0x0000000614177980 */ /* 0x000ea8000c10f900 */
[----:B--2---:R-:W-:Y:S01]  /*1360*/  CCTL.IVALL ;  /* 0x00000000ff00798f */ /* 0x004fe20002000000 */
[----:B------:R-:W-:Y:S05]  /*1370*/  YIELD ;  /* 0x0000000000007946 */ /* 0x000fea0003800000 */
[----:B-----5:R-:W-:-:S04]  /*1380*/  LOP3.LUT R23, R23, R22, RZ, 0x3c, !PT ;  /* 0x0000001617177212 */ /* 0x020fc800078e3cff */
[----:B------:R-:W-:-:S13]  /*1390*/  ISETP.GT.AND P1, PT, R23, -0x1, PT ;  /* 0xffffffff1700780c */ /* 0x000fda0003f24270 */
[----:B------:R-:W-:Y:S05]  /*13a0*/  @P1 BRA `(.L_x_3749) ;  /* 0xfffffffc00e81947 */ /* 0x000fea000383ffff */
.L_x_3748:
[----:B------:R-:W-:Y:S05]  /*13b0*/  WARPSYNC.ALL ;  /* 0x0000000000007948 */ /* 0x000fea0003800000 */
[----:B0-----:R-:W0:Y:S01]  /*13c0*/  @!P0 LDC R21, c[0x0][0x10] ;  /* 0x00000400ff158b82 */ /* 0x001e220000000800 */
[----:B-----5:R1:W-:Y:S01]  /*13d0*/  STL.64 [R1+0x48], R2 ;  /* 0x0000480201007387 */ /* 0x0203e20000100a00 */
[----:B------:R-:W-:-:S06]  /*13e0*/  @!P0 SHF.L.U32 R20, R36, 0x1, RZ ;  /* 0x0000000124148819 */ /* 0x000fcc00000006ff */
[----:B------:R-:W-:Y:S01]  /*13f0*/  BAR.SYNC.DEFER_BLOCKING 0x0 ;  /* 0x0000000000007b1d */ /* 0x000fe20000010000 */
[----:B------:R-:W-:Y:S01]  /*1400*/  @!P0 LOP3.LUT R20, R20, 0x7fffffe0, RZ, 0xc0, !PT ;  /* 0x7fffffe014148812 */ /* 0x000fe200078ec0ff */
[----:B------:R-:W-:-:S04]  /*1410*/  HFMA2.MMA R37, -RZ, RZ, 0, 0 ;  /* 0x00000000ff257435 */ /* 0x000fc800000001ff */
[----:B------:R-:W-:Y:S02]  /*1420*/  ULDC.64 UR8, c[0x0][0x240] ;  /* 0x0000900000087ab9 */ /* 0x000fe40000000a00 */
[----:B-1----:R-:W1:Y:S01]  /*1430*/  @!P0 LDC.64 R2, c[0x0][0x248] ;  /* 0x00009200ff028b82 */ /* 0x002e620000000a00 */
[----:B0-----:R-:W-:-:S05]  /*1440*/  @!P0 IMAD R21, R21, UR4, R35 ;  /* 0x0000000415158c24 */ /* 0x001fca000f8e0223 */
[----:B------:R-:W-:Y:S02]  /*1450*/  @!P0 LEA R20, R21, R20, 0x9 ;  /* 0x0000001415148211 */ /* 0x000fe400078e48ff */
[----:B------:R-:W-:-:S04]  /*1460*/  @!P0 LOP3.LUT R21, R36, 0xf, RZ, 0xc0, !PT ;  /* 0x0000000f24158812 */ /* 0x000fc800078ec0ff */
[----:B------:R-:W-:-:S04]  /*1470*/  @!P0 IADD3 R20, R20, R21, RZ ;  /* 0x0000001514148210 */ /* 0x000fc80007ffe0ff */
[----:B------:R-:W-:-:S04]  /*1480*/  @!P0 SHF.L.U32 R20, R20, 0x1, RZ ;  /* 0x0000000114148819 */ /* 0x000fc800000006ff */
[C---:B------:R-:W-:Y:S01]  /*1490*/  @!P0 IADD3 R22, R20.reuse, 0x20, RZ ;  /* 0x0000002014168810 */ /* 0x040fe20007ffe0ff */
[----:B-1----:R-:W-:-:S04]  /*14a0*/  @!P0 IMAD.WIDE.U32 R20, R20, 0x4, R2 ;  /* 0x0000000414148825 */ /* 0x002fc800078e0002 */
[----:B------:R-:W-:Y:S02]  /*14b0*/  @!P0 IMAD.WIDE.U32 R22, R22, 0x4, R2 ;  /* 0x0000000416168825 */ /* 0x000fe400078e0002 */
[----:B------:R-:W2:Y:S04]  /*14c0*/  @!P0 LDG.E.64 R20, desc[UR6][R20.64] ;  /* 0x0000000614148981 */ /* 0x000ea8000c1e1b00 */
[----:B------:R-:W3:Y:S04]  /*14d0*/  @!P0 LDG.E.64 R22, desc[UR6][R22.64] ;  /* 0x0000000616168981 */ /* 0x000ee8000c1e1b00 */
[----:B------:R0:W5:Y:S01]  /*14e0*/  LDL.LU.64 R2, [R1+0x48] ;  /* 0x0000480001027983 */ /* 0x0001620000300a00 */
[----:B------:R-:W-:Y:S01]  /*14f0*/  ISETP.EQ.U32.AND P1, PT, RZ, UR8, PT ;  /* 0x00000008ff007c0c */ /* 0x000fe2000bf22070 */
[----:B------:R-:W-:Y:S01]  /*1500*/  BSSY B0, `(.L_x_3750) ;  /* 0x000002f000007945 */ /* 0x000fe20003800000 */
[----:B--2---:R-:W-:Y:S01]  /*1510*/  @!P0 FADD.FTZ R20, RZ, R20 ;  /* 0x00000014ff148221 */ /* 0x004fe20000010000 */
[----:B------:R-:W-:-:S03]  /*1520*/  @!P0 FADD.FTZ R21, RZ, R21 ;  /* 0x00000015ff158221 */ /* 0x000fc60000010000 */
[----:B---3--:R-:W-:Y:S01]  /*1530*/  @!P0 FADD.FTZ R37, R22, R20 ;  /* 0x0000001416258221 */ /* 0x008fe20000010000 */
[----:B------:R-:W-:Y:S01]  /*1540*/  MOV R20, RZ ;  /* 0x000000ff00147202 */ /* 0x000fe20000000f00 */
[----:B------:R-:W-:-:S03]  /*1550*/  @!P0 FADD.FTZ R20, R23, R21 ;  /* 0x0000001517148221 */ /* 0x000fc60000010000 */
        /* <DEDUP_REMOVED lines=14> */
[----:B------:R-:W-:Y:S01]  /*1640*/  LOP3.LUT P0, RZ, R36, 0xffffff0f, RZ, 0xc0, !PT ;  /* 0xffffff0f24ff7812 */ /* 0x000fe2000780c0ff */
[----:B------:R-:W3:Y:S01]  /*1650*/  S2R R23, SR_CTAID.X ;  /* 0x0000000000177919 */ /* 0x000ee20000002500 */
[----:B-1----:R-:W-:-:S11]  /*1660*/  FADD.FTZ R20, R37, R20 ;  /* 0x0000001425147221 */ /* 0x002fd60000010000 */
[----:B------:R-:W-:Y:S01]  /*1670*/  @!P0 FMUL.FTZ R20, R20, 6.5104170062113553286e-05 ;  /* 0x3888888914148820 */ /* 0x000fe20000410000 */
[----:B--2---:R-:W-:-:S03]  /*1680*/  FADD.FTZ R22, R21, R22 ;  /* 0x0000001615167221 */ /* 0x004fc60000010000 */
[----:B------:R-:W-:Y:S01]  /*1690*/  @!P0 FMUL.FTZ R21, R20, R20 ;  /* 0x0000001414158220 */ /* 0x000fe20000410000 */
[----:B------:R-:W-:-:S03]  /*16a0*/  SHF.R.U32.HI R37, RZ, 0x1, R36 ;  /* 0x00000001ff257819 */ /* 0x000fc60000011624 */
[----:B------:R-:W-:Y:S01]  /*16b0*/  @!P0 FFMA.FTZ R21, R22, 6.5104170062113553286e-05, -R21 ;  /* 0x3888888916158823 */ /* 0x000fe20000010815 */
[----:B------:R-:W-:-:S04]  /*16c0*/  @!P0 LOP3.LUT R22, R37, 0x7ffffff8, RZ, 0xc0, !PT ;  /* 0x7ffffff825168812 */ /* 0x000fc800078ec0ff */
[----:B------:R-:W-:-:S05]  /*16d0*/  @!P0 FMNMX.FTZ R21, RZ, R21, !PT ;  /* 0x00000015ff158209 */ /* 0x000fca0007810000 */
[----:B------:R0:W-:Y:S01]  /*16e0*/  @!P0 STS.64 [R22+UR5], R20 ;  /* 0x0000001416008988 */ /* 0x0001e20008000a05 */
[----:B------:R-:W-:Y:S01]  /*16f0*/  BAR.SYNC.DEFER_BLOCKING 0x0 ;  /* 0x0000000000007b1d */ /* 0x000fe20000010000 */
[----:B---3--:R-:W-:-:S04]  /*1700*/  LOP3.LUT P0, RZ, R23, 0x1f, RZ, 0xc0, !PT ;  /* 0x0000001f17ff7812 */ /* 0x008fc8000780c0ff */
[----:B------:R-:W-:-:S04]  /*1710*/  ISETP.GT.U32.OR P0, PT, R36, 0xf, P0 ;  /* 0x0000000f2400780c */ /* 0x000fc80000704470 */
[----:B------:R-:W-:-:S13]  /*1720*/  ISETP.EQ.OR.EX P0, PT, RZ, UR9, P0, P1 ;  /* 0x00000009ff007c0c */ /* 0x000fda0008702710 */
[----:B0-----:R-:W-:Y:S05]  /*1730*/  @P0 BRA `(.L_x_3751) ;  /* 0x00000000002c0947 */ /* 0x001fea0003800000 */
[----:B------:R-:W-:-:S04]  /*1740*/  SHF.L.U32 R23, R35, 0x4, RZ ;  /* 0x0000000423177819 */ /* 0x000fc800000006ff */
        /* <DEDUP_REMOVED lines=10> */
.L_x_3751:
[----:B------:R-:W-:Y:S05]  /*17f0*/  BSYNC B0 ;  /* 0x0000000000007941 */ /* 0x000fea0003800000 */
.L_x_3750:
[----:B0-----:R-:W2:Y:S01]  /*1800*/  LDL R22, [R1+0x3c] ;  /* 0x00003c0001167983 */ /* 0x001ea20000100800 */
[----:B------:R-:W-:Y:S01]  /*1810*/  ULDC.64 UR10, c[0x0][0x210] ;  /* 0x00008400000a7ab9 */ /* 0x000fe20000000a00 */
[----:B------:R-:W-:Y:S01]  /*1820*/  ULDC UR8, c[0x0][0x230] ;  /* 0x00008c0000087ab9 */ /* 0x000fe20000000800 */
[----:B------:R-:W-:Y:S01]  /*1830*/  LEA R20, P0, R4, UR10, 0x1 ;  /* 0x0000000a04147c11 */ /* 0x000fe2000f8008ff */
[----:B------:R-:W-:-:S03]  /*1840*/  ULOP3.LUT UR4, UR4, 0x1, URZ, 0x3c, !UPT ;  /* 0x0000000104047892 */ /* 0x000fc6000f8e3c3f */
[----:B------:R-:W-:Y:S01]  /*1850*/  LEA.HI.X R21, R4, UR11, R31, 0x1, P0 ;  /* 0x0000000b04157c11 */ /* 0x000fe200080f0c1f */
[----:B--2---:R-:W0:Y:S02]  /*1860*/  LDS.64 R22, [R22] ;  /* 0x0000000016167984 */ /* 0x004e240000000a00 */
[----:B0-----:R-:W-:Y:S01]  /*1870*/  FADD.FTZ R4, R23, UR8 ;  /* 0x0000000817047e21 */ /* 0x001fe20008010000 */
[--C-:B------:R-:W-:Y:S01]  /*1880*/  FADD.FTZ R0, R0, -R22.reuse ;  /* 0x8000001600007221 */ /* 0x100fe20000010000 */
[--C-:B------:R-:W-:Y:S01]  /*1890*/  FADD.FTZ R31, R30, -R22.reuse ;  /* 0x800000161e1f7221 */ /* 0x100fe20000010000 */
[----:B------:R-:W-:Y:S02]  /*18a0*/  HADD2.F32 R23, -RZ, R16.H0_H0 ;  /* 0x20000010ff177230 */ /* 0x000fe40000004100 */
[----:B------:R-:W-:Y:S01]  /*18b0*/  FADD.FTZ R29, R29, -R22 ;  /* 0x800000161d1d7221 */ /* 0x000fe20000010000 */
[----:B------:R-:W-:Y:S01]  /*18c0*/  HADD2.F32 R30, -RZ, R18.H0_H0 ;  /* 0x20000012ff1e7230 */ /* 0x000fe20000004100 */
[----:B------:R-:W0:Y:S01]  /*18d0*/  MUFU.RSQ R4, R4 ;  /* 0x0000000400047308 */ /* 0x000e220000001400 */
[----:B------:R-:W-:-:S02]  /*18e0*/  HADD2.F32 R16, -RZ, R16.H1_H1 ;  /* 0x30000010ff107230 */ /* 0x000fc40000004100 */
[--C-:B------:R-:W-:Y:S01]  /*18f0*/  FADD.FTZ R27, R27, -R22.reuse ;  /* 0x800000161b1b7221 */ /* 0x100fe20000010000 */
[----:B------:R-:W-:Y:S02]  /*1900*/  HADD2.F32 R18, -RZ, R18.H1_H1 ;  /* 0x30000012ff127230 */ /* 0x000fe40000004100 */
[--C-:B------:R-:W-:Y:S01]  /*1910*/  FADD.FTZ R8, R8, -R22.reuse ;  /* 0x8000001608087221 */ /* 0x100fe20000010000 */
[--C-:B------:R-:W-:Y:S01]  /*1920*/  FADD.FTZ R12, R12, -R22.reuse ;  /* 0x800000160c0c7221 */ /* 0x100fe20000010000 */
[--C-:B------:R-:W-:Y:S01]  /*1930*/  FADD.FTZ R26, R26, -R22.reuse ;  /* 0x800000161a1a7221 */ /* 0x100fe20000010000 */
[--C-:B------:R-:W-:Y:S01]  /*1940*/  FADD.FTZ R25, R25, -R22.reuse ;  /* 0x8000001619197221 */ /* 0x100fe20000010000 */
[--C-:B------:R-:W-:Y:S01]  /*1950*/  FADD.FTZ R24, R24, -R22.reuse ;  /* 0x8000001618187221 */ /* 0x100fe20000010000 */
[--C-:B------:R-:W-:Y:S01]  /*1960*/  FADD.FTZ R14, R14, -R22.reuse ;  /* 0x800000160e0e7221 */ /* 0x100fe20000010000 */
[----:B------:R-:W-:Y:S01]  /*1970*/  FADD.FTZ R15, R15, -R22 ;  /* 0x800000160f0f7221 */ /* 0x000fe20000010000 */
[----:B------:R-:W-:Y:S01]  /*1980*/  ULDC.64 UR8, c[0x0][0x238] ;  /* 0x00008e0000087ab9 */ /* 0x000fe20000000a00 */
[----:B0-----:R-:W-:Y:S01]  /*1990*/  FMUL.FTZ R0, R0, R4 ;  /* 0x0000000400007220 */ /* 0x001fe20000410000 */
[C---:B------:R-:W-:Y:S01]  /*19a0*/  FMUL.FTZ R31, R4.reuse, R31 ;  /* 0x0000001f041f7220 */ /* 0x040fe20000410000 */
[C---:B------:R-:W-:Y:S01]  /*19b0*/  FMUL.FTZ R29, R4.reuse, R29 ;  /* 0x0000001d041d7220 */ /* 0x040fe20000410000 */
[----:B------:R-:W-:Y:S01]  /*19c0*/  FMUL.FTZ R8, R4, R8 ;  /* 0x0000000804087220 */ /* 0x000fe20000410000 */
[----:B------:R-:W-:Y:S01]  /*19d0*/  FFMA.FTZ R0, R0, R23, R30 ;  /* 0x0000001700007223 */ /* 0x000fe2000001001e */
[----:B------:R-:W-:Y:S01]  /*19e0*/  FFMA.FTZ R31, R31, R16, R18 ;  /* 0x000000101f1f7223 */ /* 0x000fe20000010012 */
[C---:B------:R-:W-:Y:S01]  /*19f0*/  FMUL.FTZ R12, R4.reuse, R12 ;  /* 0x0000000c040c7220 */ /* 0x040fe20000410000 */
[C---:B------:R-:W-:Y:S01]  /*1a00*/  FMUL.FTZ R26, R4.reuse, R26 ;  /* 0x0000001a041a7220 */ /* 0x040fe20000410000 */
[C---:B------:R-:W-:Y:S01]  /*1a10*/  FMUL.FTZ R25, R4.reuse, R25 ;  /* 0x0000001904197220 */ /* 0x040fe20000410000 */
[----:B------:R-:W-:Y:S01]  /*1a20*/  FMUL.FTZ R24, R4, R24 ;  /* 0x0000001804187220 */ /* 0x000fe20000410000 */
[----:B------:R-:W-:Y:S01]  /*1a30*/  F2FP.F16.F32.PACK_AB R0, R31, R0 ;  /* 0x000000001f00723e */ /* 0x000fe200000000ff */
[----:B------:R-:W-:Y:S01]  /*1a40*/  FADD.FTZ R31, R28, -R22 ;  /* 0x800000161c1f7221 */ /* 0x000fe20000010000 */
[----:B------:R-:W-:-:S02]  /*1a50*/  HADD2.F32 R28, -RZ, R19.H0_H0 ;  /* 0x20000013ff1c7230 */ /* 0x000fc40000004100 */
[----:B------:R-:W-:Y:S01]  /*1a60*/  FFMA.FTZ R26, R16, R26, R18 ;  /* 0x0000001a101a7223 */ /* 0x000fe20000010012 */
[----:B------:R-:W-:Y:S01]  /*1a70*/  HADD2.F32 R19, -RZ, R19.H1_H1 ;  /* 0x30000013ff137230 */ /* 0x000fe20000004100 */
[----:B------:R0:W-:Y:S01]  /*1a80*/  STG.E.U16 desc[UR6][R20.64], R0 ;  /* 0x0000000014007986 */ /* 0x0001e2000c101506 */
[C---:B------:R-:W-:Y:S01]  /*1a90*/  FMUL.FTZ R31, R4.reuse, R31 ;  /* 0x0000001f041f7220 */ /* 0x040fe20000410000 */
[C---:B------:R-:W-:Y:S01]  /*1aa0*/  FMUL.FTZ R14, R4.reuse, R14 ;  /* 0x0000000e040e7220 */ /* 0x040fe20000410000 */
[----:B------:R-:W-:Y:S01]  /*1ab0*/  FMUL.FTZ R15, R4, R15 ;  /* 0x0000000f040f7220 */ /* 0x000fe20000410000 */
[----:B0-----:R-:W-:-:S05]  /*1ac0*/  PRMT R0, R0, 0x7632, R0 ;  /* 0x0000763200007816 */ /* 0x001fca0000000000 */
[----:B------:R0:W-:Y:S02]  /*1ad0*/  STG.E.U16 desc[UR6][R20.64+0x2], R0 ;  /* 0x0000020014007986 */ /* 0x0001e4000c101506 */
[--C-:B0-----:R-:W-:Y:S02]  /*1ae0*/  HADD2.F32 R0, -RZ, R17.reuse.H0_H0 ;  /* 0x20000011ff007230 */ /* 0x101fe40000004100 */
[----:B------:R-:W-:-:S03]  /*1af0*/  HADD2.F32 R17, -RZ, R17.H1_H1 ;  /* 0x30000011ff117230 */ /* 0x000fc60000004100 */
[--C-:B------:R-:W-:Y:S01]  /*1b00*/  FFMA.FTZ R29, R29, R0, R28.reuse ;  /* 0x000000001d1d7223 */ /* 0x100fe2000001001c */
[C-C-:B------:R-:W-:Y:S01]  /*1b10*/  FFMA.FTZ R25, R0.reuse, R25, R28.reuse ;  /* 0x0000001900197223 */ /* 0x140fe2000001001c */
[--C-:B------:R-:W-:Y:S01]  /*1b20*/  FFMA.FTZ R31, R31, R17, R19.reuse ;  /* 0x000000111f1f7223 */ /* 0x100fe20000010013 */
[C-C-:B------:R-:W-:Y:S01]  /*1b30*/  FFMA.FTZ R24, R17.reuse, R24, R19.reuse ;  /* 0x0000001811187223 */ /* 0x140fe20000010013 */
[----:B------:R-:W-:Y:S01]  /*1b40*/  FFMA.FTZ R14, R0, R14, R28 ;  /* 0x0000000e000e7223 */ /* 0x000fe2000001001c */
[----:B------:R-:W-:Y:S02]  /*1b50*/  FFMA.FTZ R15, R17, R15, R19 ;  /* 0x0000000f110f7223 */ /* 0x000fe40000010013 */
[----:B------:R-:W-:Y:S01]  /*1b60*/  F2FP.F16.F32.PACK_AB R29, R31, R29 ;  /* 0x0000001d1f1d723e */ /* 0x000fe200000000ff */
[----:B------:R-:W-:Y:S01]  /*1b70*/  FADD.FTZ R31, R13, -R22 ;  /* 0x800000160d1f7221 */ /* 0x000fe20000010000 */
[----:B------:R-:W-:Y:S02]  /*1b80*/  F2FP.F16.F32.PACK_AB R24, R24, R25 ;  /* 0x000000191818723e */ /* 0x000fe400000000ff */
[----:B------:R-:W-:Y:S01]  /*1b90*/  F2FP.F16.F32.PACK_AB R14, R15, R14 ;  /* 0x0000000e0f0e723e */ /* 0x000fe200000000ff */
[----:B------:R0:W-:Y:S01]  /*1ba0*/  STG.E.U16 desc[UR6][R20.64+0x4], R29 ;  /* 0x0000041d14007986 */ /* 0x0001e2000c101506 */
[----:B------:R-:W-:-:S04]  /*1bb0*/  FMUL.FTZ R31, R4, R31 ;  /* 0x0000001f041f7220 */ /* 0x000fc80000410000 */
[----:B------:R-:W-:Y:S01]  /*1bc0*/  FFMA.FTZ R31, R16, R31, R18 ;  /* 0x0000001f101f7223 */ /* 0x000fe20000010012 */
[----:B0-----:R-:W-:-:S05]  /*1bd0*/  PRMT R29, R29, 0x7632, R29 ;  /* 0x000076321d1d7816 */ /* 0x001fca000000001d */
[----:B------:R0:W-:Y:S02]  /*1be0*/  STG.E.U16 desc[UR6][R20.64+0x6], R29 ;  /* 0x0000061d14007986 */ /* 0x0001e4000c101506 */
[----:B0-----:R-:W-:Y:S01]  /*1bf0*/  FMUL.FTZ R20, R4, R27 ;  /* 0x0000001b04147220 */ /* 0x001fe20000410000 */
[----:B------:R-:W-:Y:S01]  /*1c00*/  FFMA.FTZ R21, R23, R8, R30 ;  /* 0x0000000817157223 */ /* 0x000fe2000001001e */
[--C-:B------:R-:W-:Y:S01]  /*1c10*/  FADD.FTZ R27, R9, -R22.reuse ;  /* 0x80000016091b7221 */ /* 0x100fe20000010000 */
[----:B------:R-:W-:Y:S01]  /*1c20*/  FADD.FTZ R29, R10, -R22 ;  /* 0x800000160a1d7221 */ /* 0x000fe20000010000 */
[C-C-:B------:R-:W-:Y:S01]  /*1c30*/  FFMA.FTZ R20, R23.reuse, R20, R30.reuse ;  /* 0x0000001417147223 */ /* 0x140fe2000001001e */
[----:B------:R-:W-:Y:S01]  /*1c40*/  FFMA.FTZ R23, R23, R12, R30 ;  /* 0x0000000c17177223 */ /* 0x000fe2000001001e */
[----:B------:R-:W-:Y:S01]  /*1c50*/  FADD.FTZ R30, R11, -R22 ;  /* 0x800000160b1e7221 */ /* 0x000fe20000010000 */
[C---:B------:R-:W-:Y:S01]  /*1c60*/  FMUL.FTZ R27, R4.reuse, R27 ;  /* 0x0000001b041b7220 */ /* 0x040fe20000410000 */
[C---:B------:R-:W-:Y:S01]  /*1c70*/  FMUL.FTZ R29, R4.reuse, R29 ;  /* 0x0000001d041d7220 */ /* 0x040fe20000410000 */
[----:B------:R-:W-:Y:S01]  /*1c80*/  LEA R8, P0, R5, UR10, 0x1 ;  /* 0x0000000a05087c11 */ /* 0x000fe2000f8008ff */
[----:B------:R-:W-:Y:S01]  /*1c90*/  FMUL.FTZ R30, R4, R30 ;  /* 0x0000001e041e7220 */ /* 0x000fe20000410000 */
[----:B------:R-:W-:Y:S01]  /*1ca0*/  FFMA.FTZ R27, R16, R27, R18 ;  /* 0x0000001b101b7223 */ /* 0x000fe20000010012 */
[----:B------:R-:W-:Y:S01]  /*1cb0*/  F2FP.F16.F32.PACK_AB R20, R26, R20 ;  /* 0x000000141a14723e */ /* 0x000fe200000000ff */
[----:B------:R-:W-:Y:S01]  /*1cc0*/  FFMA.FTZ R29, R0, R29, R28 ;  /* 0x0000001d001d7223 */ /* 0x000fe2000001001c */
[----:B------:R-:W-:Y:S01]  /*1cd0*/  FFMA.FTZ R30, R17, R30, R19 ;  /* 0x0000001e111e7223 */ /* 0x000fe20000010013 */
[----:B------:R-:W-:-:S02]  /*1ce0*/  LEA.HI.X R9, R5, UR11, R32, 0x1, P0 ;  /* 0x0000000b05097c11 */ /* 0x000fc400080f0c20 */
[----:B------:R-:W-:Y:S02]  /*1cf0*/  LEA R10, P0, R6, UR10, 0x1 ;  /* 0x0000000a060a7c11 */ /* 0x000fe4000f8008ff */
[----:B------:R-:W-:Y:S01]  /*1d00*/  PRMT R0, R20, 0x7632, R0 ;  /* 0x0000763214007816 */ /* 0x000fe20000000000 */
[----:B------:R-:W-:Y:S01]  /*1d10*/  STG.E.U16 desc[UR6][R8.64], R20 ;  /* 0x0000001408007986 */ /* 0x000fe2000c101506 */
[----:B------:R-:W-:Y:S02]  /*1d20*/  PRMT R4, R24, 0x7632, R4 ;  /* 0x0000763218047816 */ /* 0x000fe40000000004 */
[----:B------:R-:W-:Y:S01]  /*1d30*/  F2FP.F16.F32.PACK_AB R21, R27, R21 ;  /* 0x000000151b15723e */ /* 0x000fe200000000ff */
[----:B------:R0:W-:Y:S01]  /*1d40*/  STG.E.U16 desc[UR6][R8.64+0x2], R0 ;  /* 0x0000020008007986 */ /* 0x0001e2000c101506 */
[----:B------:R-:W-:Y:S02]  /*1d50*/  F2FP.F16.F32.PACK_AB R29, R30, R29 ;  /* 0x0000001d1e1d723e */ /* 0x000fe400000000ff */
[----:B------:R-:W-:Y:S01]  /*1d60*/  LEA R12, P1, R7, UR10, 0x1 ;  /* 0x0000000a070c7c11 */ /* 0x000fe2000f8208ff */
[----:B------:R1:W-:Y:S01]  /*1d70*/  STG.E.U16 desc[UR6][R8.64+0x6], R4 ;  /* 0x0000060408007986 */ /* 0x0003e2000c101506 */
[----:B------:R-:W-:-:S02]  /*1d80*/  F2FP.F16.F32.PACK_AB R23, R31, R23 ;  /* 0x000000171f17723e */ /* 0x000fc400000000ff */
[----:B------:R-:W-:Y:S01]  /*1d90*/  LEA.HI.X R11, R6, UR11, R33, 0x1, P0 ;  /* 0x0000000b060b7c11 */ /* 0x000fe200080f0c21 */
[----:B------:R3:W-:Y:S01]  /*1da0*/  STG.E.U16 desc[UR6][R8.64+0x4], R24 ;  /* 0x0000041808007986 */ /* 0x0007e2000c101506 */
[----:B------:R-:W-:Y:S02]  /*1db0*/  PRMT R5, R21, 0x7632, R5 ;  /* 0x0000763215057816 */ /* 0x000fe40000000005 */
[----:B------:R-:W-:Y:S01]  /*1dc0*/  PRMT R6, R29, 0x7632, R6 ;  /* 0x000076321d067816 */ /* 0x000fe20000000006 */
[----:B------:R3:W-:Y:S01]  /*1dd0*/  STG.E.U16 desc[UR6][R10.64], R21 ;  /* 0x000000150a007986 */ /* 0x0007e2000c101506 */
[----:B------:R-:W-:Y:S02]  /*1de0*/  LEA.HI.X R13, R7, UR11, R34, 0x1, P1 ;  /* 0x0000000b070d7c11 */ /* 0x000fe400088f0c22 */
[----:B0-----:R-:W-:Y:S01]  /*1df0*/  PRMT R0, R23, 0x7632, R0 ;  /* 0x0000763217007816 */ /* 0x001fe20000000000 */
[----:B------:R3:W-:Y:S01]  /*1e00*/  STG.E.U16 desc[UR6][R10.64+0x2], R5 ;  /* 0x000002050a007986 */ /* 0x0007e2000c101506 */
[----:B-1----:R-:W-:-:S02]  /*1e10*/  PRMT R4, R14, 0x7632, R4 ;  /* 0x000076320e047816 */ /* 0x002fc40000000004 */
[----:B-----5:R-:W-:Y:S01]  /*1e20*/  IADD3 R2, P0, R2, 0x5, RZ ;  /* 0x0000000502027810 */ /* 0x020fe20007f1e0ff */
[----:B------:R3:W-:Y:S03]  /*1e30*/  STG.E.U16 desc[UR6][R10.64+0x4], R29 ;  /* 0x0000041d0a007986 */ /* 0x0007e6000c101506 */
[----:B------:R-:W-:Y:S01]  /*1e40*/  IADD3.X R3, RZ, R3, RZ, P0, !PT ;  /* 0x00000003ff037210 */ /* 0x000fe200007fe4ff */
[----:B------:R3:W-:Y:S01]  /*1e50*/  STG.E.U16 desc[UR6][R10.64+0x6], R6 ;  /* 0x000006060a007986 */ /* 0x0007e2000c101506 */
[----:B------:R-:W-:-:S03]  /*1e60*/  ISETP.GE.U32.AND P0, PT, R2, UR8, PT ;  /* 0x0000000802007c0c */ /* 0x000fc6000bf06070 */
[----:B------:R3:W-:Y:S01]  /*1e70*/  STG.E.U16 desc[UR6][R12.64], R23 ;  /* 0x000000170c007986 */ /* 0x0007e2000c101506 */
[----:B------:R-:W-:-:S03]  /*1e80*/  ISETP.GE.AND.EX P0, PT, R3, UR9, PT, P0 ;  /* 0x0000000903007c0c */ /* 0x000fc6000bf06300 */
[----:B------:R3:W-:Y:S04]  /*1e90*/  STG.E.U16 desc[UR6][R12.64+0x2], R0 ;  /* 0x000002000c007986 */ /* 0x0007e8000c101506 */
[----:B------:R3:W-:Y:S04]  /*1ea0*/  STG.E.U16 desc[UR6][R12.64+0x4], R14 ;  /* 0x0000040e0c007986 */ /* 0x0007e8000c101506 */
[----:B------:R3:W-:Y:S02]  /*1eb0*/  STG.E.U16 desc[UR6][R12.64+0x6], R4 ;  /* 0x000006040c007986 */ /* 0x0007e4000c101506 */
[----:B------:R-:W-:Y:S05]  /*1ec0*/  @!P0 BRA `(.L_x_3752) ;  /* 0xffffffe800148947 */ /* 0x000fea000383ffff */
[----:B------:R-:W-:Y:S05]  /*1ed0*/  EXIT ;  /* 0x000000000000794d */ /* 0x000fea0003800000 */
.L_x_3753:
        /* <DEDUP_REMOVED lines=10> */
.L_x_3964:


//--------------------- .text._ZN13group_norm_v214gn_cuda_kernelI6__halfLi480ELi1ELi32ELi60ELi256ELb0ELi16ELi960ELi960ELi4ELb1ELi9ELb0ELb0ENS_16CompileConditionILi900EEEEEvPT_PKS4_S7_S7_flPfS8_Pj --------------------------
	.section	.text._ZN13group_norm_v214gn_cuda_kernelI6__halfLi480ELi1ELi32ELi60ELi256ELb0ELi16ELi960ELi960ELi4ELb1ELi9ELb0ELb0ENS_16CompileConditionILi900EEEEEvPT_PKS4_S7_S7_flPfS8_Pj,"ax",@progbits
	.align	128
        .global         _ZN13group_norm_v214gn_cuda_kernelI6__halfLi480ELi1ELi32ELi60ELi256ELb0ELi16ELi960ELi960ELi4ELb1ELi9ELb0ELb0ENS_16CompileConditionILi900EEEEEvPT_PKS4_S7_S7_flPfS8_Pj
        .type           _ZN13group_norm_v214gn_cuda_kernelI6__halfLi480ELi1ELi32ELi60ELi256ELb0ELi16ELi960ELi960ELi4ELb1ELi9ELb0ELb0ENS_16CompileConditionILi900EEEEEvPT_PKS4_S7_S7_flPfS8_Pj,@function
        .size           _ZN13group_norm_v214gn_cuda_kernelI6__halfLi480ELi1ELi32ELi60ELi256ELb0ELi16ELi960ELi960ELi4ELb1ELi9ELb0ELb0ENS_16CompileConditionILi900EEEEEvPT_PKS4_S7_S7_flPfS8_Pj,(.L_x_3965 - _ZN13group_norm_v214gn_cuda_kernelI6__halfLi480ELi1ELi32ELi60ELi256ELb0ELi16ELi960ELi960ELi4ELb1ELi9ELb0ELb0ENS_16CompileConditionILi900EEEEEvPT_PKS4_S7_S7_flPfS8_Pj)
        .other          _ZN13group_norm_v214gn_cuda_kernelI6__halfLi480ELi1ELi32ELi60ELi256ELb0ELi16ELi960ELi960ELi4ELb1ELi9ELb0ELb0ENS_16CompileConditionILi900EEEEEvPT_PKS4_S7_S7_flPfS8_Pj,@"STO_CUDA_ENTRY STV_DEFAULT"
_ZN13group_norm_v214gn_cuda_kernelI6__halfLi480ELi1ELi32ELi60ELi256ELb0ELi16ELi960ELi960ELi4ELb1ELi9ELb0ELb0ENS_16CompileConditionILi900EEEEEvPT_PKS4_S7_S7_flPfS8_Pj:
.text._ZN13group_norm_v214gn_cuda_kernelI6__halfLi480ELi1ELi32ELi60ELi256ELb0ELi16ELi960ELi960ELi4ELb1ELi9ELb0ELb0ENS_16CompileConditionILi900EEEEEvPT_PKS4_S7_S7_flPfS8_Pj:
        /* <DEDUP_REMOVED lines=14> */
[----:B------:R-:W-:Y:S01]  /*00e0*/  HFMA2.MMA R47, -RZ, RZ, 0, 0 ;  /* 0x00000000ff2f7435 */ /* 0x000fe200000001ff */
[----:B------:R-:W-:Y:S02]  /*00f0*/  ISETP.EQ.U32.AND P1, PT, RZ, UR10, PT ;  /* 0x0000000aff007c0c */ /* 0x000fe4000bf22070 */
[----:B------:R-:W-:Y:S02]  /*0100*/  MOV R46, UR8 ;  /* 0x00000008002e7c02 */ /* 0x000fe40008000f00 */
[----:B------:R-:W-:Y:S01]  /*0110*/  MOV R45, RZ ;  /* 0x000000ff002d7202 */ /* 0x000fe20000000f00 */
[----:B-1----:R-:W-:-:S02]  /*0120*/  ULEA UR6, UR5, UR4, 0x18 ;  /* 0x0000000405067291 */ /* 0x002fc4000f8ec03f */
[----:B------:R-:W-:-:S04]  /*0130*/  UIADD3 UR4, UR4, 0x1680, URZ ;  /* 0x0000168004047890 */ /* 0x000fc8000fffe03f */
[----:B------:R-:W-:Y:S01]  /*0140*/  MOV R5, UR6 ;  /* 0x0000000600057c02 */ /* 0x000fe20008000f00 */
[----:B0-----:R-:W-:Y:S01]  /*0150*/  IMAD.WIDE.U32 R2, R78, -0x77777777, RZ ;  /* 0x888888894e027825 */ /* 0x001fe200078e00ff */
[----:B------:R-:W-:Y:S01]  /*0160*/  SHF.R.U32.HI R44, RZ, 0x1, R78 ;  /* 0x00000001ff2c7819 */ /* 0x000fe2000001164e */
[----:B------:R-:W-:Y:S01]  /*0170*/  ULDC.64 UR6, c[0x0][0x250] ;  /* 0x0000940000067ab9 */ /* 0x000fe20000000a00 */
[----:B------:R-:W-:Y:S01]  /*0180*/  ULEA UR4, UR5, UR4, 0x18 ;  /* 0x0000000405047291 */ /* 0x000fe2000f8ec03f */
[C---:B--2---:R-:W-:Y:S01]  /*0190*/  SHF.L.U32 R2, R4.reuse, 0x4, RZ ;  /* 0x0000000404027819 */ /* 0x044fe200000006ff */
[----:B------:R-:W-:Y:S01]  /*01a0*/  ULEA UR6, UP0, UR8, UR6, 0x2 ;  /* 0x0000000608067291 */ /* 0x000fe2000f80103f */
[----:B------:R-:W-:Y:S02]  /*01b0*/  SHF.R.U32.HI R3, RZ, 0x7, R3 ;  /* 0x00000007ff037819 */ /* 0x000fe40000011603 */
[----:B------:R-:W-:Y:S01]  /*01c0*/  LOP3.LUT R49, R4, 0xf, RZ, 0xc0, !PT ;  /* 0x0000000f04317812 */ /* 0x000fe200078ec0ff */
[----:B------:R-:W-:Y:S01]  /*01d0*/  ULEA.HI.X UR7, UR8, UR7, URZ, 0x2, UP0 ;  /* 0x0000000708077291 */ /* 0x000fe200080f143f */
[----:B------:R-:W-:-:S02]  /*01e0*/  SHF.L.U32 R0, R44, 0x4, RZ ;  /* 0x000000042c007819 */ /* 0x000fc400000006ff */
[----:B------:R-:W-:Y:S02]  /*01f0*/  LOP3.LUT R2, R2, 0xf0, RZ, 0xc0, !PT ;  /* 0x000000f002027812 */ /* 0x000fe400078ec0ff */
[----:B------:R-:W-:Y:S01]  /*0200*/  LOP3.LUT R49, R0, 0xfffffff0, R49, 0xe2, !PT ;  /* 0xfffffff000317812 */ /* 0x000fe200078ee231 */
[----:B------:R-:W-:Y:S01]  /*0210*/  IMAD R0, R3, -0xf0, R78 ;  /* 0xffffff1003007824 */ /* 0x000fe200078e024e */
[----:B------:R-:W-:Y:S02]  /*0220*/  IADD3 R2, R2, R3, RZ ;  /* 0x0000000302027210 */ /* 0x000fe40007ffe0ff */
[----:B------:R-:W-:Y:S01]  /*0230*/  LOP3.LUT P0, RZ, R4, 0xf, RZ, 0xc0, !PT ;  /* 0x0000000f04ff7812 */ /* 0x000fe2000780c0ff */
[----:B------:R-:W-:Y:S01]  /*0240*/  IMAD R0, R0, 0x18, R5 ;  /* 0x0000001800007824 */ /* 0x000fe200078e0205 */
[----:B------:R-:W-:Y:S01]  /*0250*/  ISETP.NE.AND P2, PT, R4, RZ, PT ;  /* 0x000000ff0400720c */ /* 0x000fe20003f45270 */
[----:B------:R-:W-:Y:S01]  /*0260*/  IMAD R43, R2, 0x780, RZ ;  /* 0x00000780022b7824 */ /* 0x000fe200078e02ff */
[----:B------:R-:W-:-:S02]  /*0270*/  ISETP.GT.U32.OR P0, PT, R78, 0xf, P0 ;  /* 0x0000000f4e00780c */ /* 0x000fc40000704470 */
[----:B------:R-:W-:Y:S02]  /*0280*/  LEA R48, R3, R0, 0x3 ;  /* 0x0000000003307211 */ /* 0x000fe400078e18ff */
[----:B------:R-:W-:Y:S02]  /*0290*/  LOP3.LUT R44, R44, 0x7ffffff8, RZ, 0xc0, !PT ;  /* 0x7ffffff82c2c7812 */ /* 0x000fe400078ec0ff */
[----:B------:R-:W-:Y:S02]  /*02a0*/  SEL R42, R42, 0x1, !P2 ;  /* 0x000000012a2a7807 */ /* 0x000fe40005000000 */
[----:B------:R-:W-:Y:S02]  /*02b0*/  MOV R52, UR6 ;  /* 0x0000000600347c02 */ /* 0x000fe40008000f00 */
[----:B------:R-:W-:Y:S02]  /*02c0*/  MOV R53, UR7 ;  /* 0x0000000700357c02 */ /* 0x000fe40008000f00 */
[----:B------:R-:W-:-:S02]  /*02d0*/  LEA R41, R78, UR4, 0x3 ;  /* 0x000000044e297c11 */ /* 0x000fc4000f8e18ff */
[C---:B------:R-:W-:Y:S02]  /*02e0*/  IADD3 R40, R43.reuse, 0xf00, RZ ;  /* 0x00000f002b287810 */ /* 0x040fe40007ffe0ff */
[C---:B------:R-:W-:Y:S02]  /*02f0*/  IADD3 R39, R43.reuse, 0x1e00, RZ ;  /* 0x00001e002b277810 */ /* 0x040fe40007ffe0ff */
[C---:B------:R-:W-:Y:S02]  /*0300*/  IADD3 R38, R43.reuse, 0x2d00, RZ ;  /* 0x00002d002b267810 */ /* 0x040fe40007ffe0ff */
[C---:B------:R-:W-:Y:S02]  /*0310*/  IADD3 R37, R43.reuse, 0x3c00, RZ ;  /* 0x00003c002b257810 */ /* 0x040fe40007ffe0ff */
[C---:B------:R-:W-:Y:S02]  /*0320*/  IADD3 R36, R43.reuse, 0x4b00, RZ ;  /* 0x00004b002b247810 */ /* 0x040fe40007ffe0ff */
[----:B------:R-:W-:-:S02]  /*0330*/  IADD3 R34, R43, 0x5a00, RZ ;  /* 0x00005a002b227810 */ /* 0x000fc40007ffe0ff */
[----:B------:R-:W-:Y:S02]  /*0340*/  IADD3 R32, R43, 0x6900, RZ ;  /* 0x000069002b207810 */ /* 0x000fe40007ffe0ff */
[----:B------:R-:W-:Y:S01]  /*0350*/  ISETP.EQ.OR.EX P0, PT, RZ, UR11, P0, P1 ;  /* 0x0000000bff007c0c */ /* 0x000fe20008702710 */
[----:B------:R-:W-:-:S12]  /*0360*/  ULDC.64 UR10, c[0x0][0x208] ;  /* 0x00008200000a7ab9 */ /* 0x000fd80000000a00 */
.L_x_3764:
[----:B-1----:R-:W-:Y:S01]  /*0370*/  IMAD.WIDE.U32 R2, R78, -0x77777777, RZ ;  /* 0x888888894e027825 */ /* 0x002fe200078e00ff */
[----:B------:R-:W-:Y:S01]  /*0380*/  LOP3.LUT R84, R46, 0x1, RZ, 0xc0, !PT ;  /* 0x000000012e547812 */ /* 0x000fe200078ec0ff */
[----:B------:R-:W-:Y:S01]  /*0390*/  ULDC.64 UR6, c[0x0][0x218] ;  /* 0x0000860000067ab9 */ /* 0x000fe20000000a00 */
[----:B------:R-:W-:Y:S01]  /*03a0*/  SHF.R.U32.HI R82, RZ, 0x1, R45 ;  /* 0x00000001ff527819 */ /* 0x000fe2000001162d */
[----:B------:R-:W0:Y:S01]  /*03b0*/  LDC.64 R56, c[0x0][0x228] ;  /* 0x00008a00ff387b82 */ /* 0x000e220000000a00 */
[----:B------:R-:W-:Y:S01]  /*03c0*/  SHF.R.U32.HI R3, RZ, 0x7, R3 ;  /* 0x00000007ff037819 */ /* 0x000fe20000011603 */
[----:B------:R-:W-:Y:S01]  /*03d0*/  IMAD R72, R84, 0x3c0, RZ ;  /* 0x000003c054487824 */ /* 0x000fe200078e02ff */
[----:B------:R-:W-:Y:S01]  /*03e0*/  SHF.R.U64 R81, R46, 0x1, R45 ;  /* 0x000000012e517819 */ /* 0x000fe2000000122d */
[----:B------:R-:W-:Y:S02]  /*03f0*/  IMAD R5, R82, 0x78000, RZ ;  /* 0x0007800052057824 */ /* 0x000fe400078e02ff */
[----:B------:R-:W-:-:S02]  /*0400*/  IMAD R83, R3, -0xf0, R78 ;  /* 0xffffff1003537824 */ /* 0x000fc400078e024e */
[----:B------:R-:W1:Y:S03]  /*0410*/  LDC.64 R74, c[0x0][0x220] ;  /* 0x00008800ff4a7b82 */ /* 0x000e660000000a00 */
[----:B------:R-:W-:-:S04]  /*0420*/  LEA R54, R83, R72, 0x2 ;  /* 0x0000004853367211 */ /* 0x000fc800078e10ff */
        /* <DEDUP_REMOVED lines=11> */
[----:B------:R-:W-:Y:S02]  /*04e0*/  IADD3.X R3, RZ, R5, RZ, P1, !PT ;  /* 0x00000005ff037210 */ /* 0x000fe40000ffe4ff */
[C---:B------:R-:W-:Y:S02]  /*04f0*/  SHF.L.U32 R26, R24.reuse, 0x1, RZ ;  /* 0x00000001181a7819 */ /* 0x040fe400000006ff */
        /* <DEDUP_REMOVED lines=53> */
[----:B------:R-:W-:-:S02]  /*0850*/  LOP3.LUT P2, RZ, R78, 0xffffffe1, RZ, 0xc0, !PT ;  /* 0xffffffe14eff7812 */ /* 0x000fc4000784c0ff */
[C---:B------:R-:W-:Y:S02]  /*0860*/  ISETP.NE.AND P4, PT, R78.reuse, RZ, PT ;  /* 0x000000ff4e00720c */ /* 0x040fe40003f85270 */
[----:B------:R-:W-:Y:S02]  /*0870*/  ISETP.GT.U32.AND P1, PT, R78, 0xff, PT ;  /* 0x000000ff4e00780c */ /* 0x000fe40003f24070 */
[----:B------:R-:W-:Y:S01]  /*0880*/  LOP3.LUT R115, R115, 0x10, RZ, 0xc0, !PT ;  /* 0x0000001073737812 */ /* 0x000fe200078ec0ff */
        /* <DEDUP_REMOVED lines=9> */
[----:B------:R-:W-:Y:S01]  /*0920*/  FADD.FTZ R70, R70, R33 ;  /* 0x0000002146467221 */ /* 0x000fe20000010000 */
[----:B---3--:R-:W-:-:S02]  /*0930*/  HADD2.F32 R29, -RZ, R68.H0_H0 ;  /* 0x20000044ff1d7230 */ /* 0x008fc40000004100 */
[----:B------:R-:W-:Y:S01]  /*0940*/  FFMA.FTZ R76, R31, R31, R76 ;  /* 0x0000001f1f4c7223 */ /* 0x000fe2000001004c */
        /* <DEDUP_REMOVED lines=93> */
[----:B------:R-:W-:Y:S02]  /*0f20*/  LOP3.LUT R86, R86, 0x8, RZ, 0xc0, !PT ;  /* 0x0000000856567812 */ /* 0x000fe400078ec0ff */
[C---:B------:R-:W-:Y:S02]  /*0f30*/  IADD3 R58, R51.reuse, 0x8, RZ ;  /* 0x00000008333a7810 */ /* 0x040fe40007ffe0ff */
[----:B------:R-:W-:Y:S02]  /*0f40*/  IADD3 R50, R51, 0x4, RZ ;  /* 0x0000000433327810 */ /* 0x000fe40007ffe0ff */
[----:B------:R-:W-:Y:S02]  /*0f50*/  SHF.R.S32.HI R61, RZ, 0x1f, R58 ;  /* 0x0000001fff3d7819 */ /* 0x000fe4000001143a */
[----:B------:R-:W-:Y:S02]  /*0f60*/  SHF.R.S32.HI R59, RZ, 0x1f, R50 ;  /* 0x0000001fff3b7819 */ /* 0x000fe40000011432 */
[----:B------:R-:W-:-:S02]  /*0f70*/  LEA.HI R67, R61, R58, RZ, 0x2 ;  /* 0x0000003a3d437211 */ /* 0x000fc400078f10ff */
[C---:B------:R-:W-:Y:S02]  /*0f80*/  IADD3 R58, R51.reuse, 0x10, RZ ;  /* 0x00000010333a7810 */ /* 0x040fe40007ffe0ff */
[----:B------:R-:W-:Y:S02]  /*0f90*/  IADD3 R62, R51, 0x18, RZ ;  /* 0x00000018333e7810 */ /* 0x000fe40007ffe0ff */
[----:B------:R-:W-:Y:S02]  /*0fa0*/  SHF.R.S32.HI R61, RZ, 0x1f, R58 ;  /* 0x0000001fff3d7819 */ /* 0x000fe4000001143a */
[----:B------:R-:W-:Y:S02]  /*0fb0*/  SHF.R.S32.HI R71, RZ, 0x1f, R62 ;  /* 0x0000001fff477819 */ /* 0x000fe4000001143e */
[----:B------:R-:W-:Y:S02]  /*0fc0*/  LEA.HI R70, R61, R58, RZ, 0x2 ;  /* 0x0000003a3d467211 */ /* 0x000fe400078f10ff */
[----:B------:R-:W-:-:S02]  /*0fd0*/  IADD3 R58, R51, 0x1c, RZ ;  /* 0x0000001c333a7810 */ /* 0x000fc40007ffe0ff */
[----:B-1----:R-:W-:Y:S02]  /*0fe0*/  LEA R74, R63, R74, 0x18 ;  /* 0x0000004a3f4a7211 */ /* 0x002fe400078ec0ff */
[----:B------:R-:W-:Y:S02]  /*0ff0*/  LEA.HI R63, R59, R50, RZ, 0x2 ;  /* 0x000000323b3f7211 */ /* 0x000fe400078f10ff */
[C---:B------:R-:W-:Y:S02]  /*1000*/  IADD3 R50, R51.reuse, 0xc, RZ ;  /* 0x0000000c33327810 */ /* 0x040fe40007ffe0ff */
[----:B------:R-:W-:Y:S02]  /*1010*/  SHF.R.S32.HI R61, RZ, 0x1f, R58 ;  /* 0x0000001fff3d7819 */ /* 0x000fe4000001143a */
[----:B------:R-:W-:Y:S02]  /*1020*/  SHF.R.S32.HI R59, RZ, 0x1f, R50 ;  /* 0x0000001fff3b7819 */ /* 0x000fe40000011432 */
[----:B------:R-:W-:-:S02]  /*1030*/  IADD3 R60, R51, 0x14, RZ ;  /* 0x00000014333c7810 */ /* 0x000fc40007ffe0ff */
[----:B------:R-:W-:Y:S02]  /*1040*/  LEA.HI R69, R59, R50, RZ, 0x2 ;  /* 0x000000323b457211 */ /* 0x000fe400078f10ff */
[----:B------:R-:W-:Y:S02]  /*1050*/  IADD3 R50, R51, 0x24, RZ ;  /* 0x0000002433327810 */ /* 0x000fe40007ffe0ff */
[----:B------:R-:W-:Y:S02]  /*1060*/  LEA.HI R59, R71, R62, RZ, 0x2 ;  /* 0x0000003e473b7211 */ /* 0x000fe400078f10ff */
[----:B------:R-:W-:Y:S02]  /*1070*/  SHF.R.S32.HI R71, RZ, 0x1f, R50 ;  /* 0x0000001fff477819 */ /* 0x000fe40000011432 */
[----:B------:R-:W-:Y:S02]  /*1080*/  LEA.HI R58, R61, R58, RZ, 0x2 ;  /* 0x0000003a3d3a7211 */ /* 0x000fe400078f10ff */
[----:B------:R-:W-:-:S02]  /*1090*/  LEA.HI R61, R71, R50, RZ, 0x2 ;  /* 0x00000032473d7211 */ /* 0x000fc400078f10ff */
[----:B------:R-:W-:Y:S02]  /*10a0*/  SHF.R.S32.HI R50, RZ, 0x1f, R51 ;  /* 0x0000001fff327819 */ /* 0x000fe40000011433 */
[----:B------:R-:W-:Y:S02]  /*10b0*/  SHF.R.S32.HI R65, RZ, 0x1f, R60 ;  /* 0x0000001fff417819 */ /* 0x000fe4000001143c */
[----:B------:R-:W-:Y:S02]  /*10c0*/  LEA.HI R50, R50, R51, RZ, 0x2 ;  /* 0x0000003332327211 */ /* 0x000fe400078f10ff */
[----:B------:R-:W-:Y:S02]  /*10d0*/  LEA.HI R72, R65, R60, RZ, 0x2 ;  /* 0x0000003c41487211 */ /* 0x000fe400078f10ff */
[C---:B------:R-:W-:Y:S02]  /*10e0*/  IADD3 R60, R51.reuse, 0x20, RZ ;  /* 0x00000020333c7810 */ /* 0x040fe40007ffe0ff */
[----:B------:R-:W-:-:S02]  /*10f0*/  IADD3 R62, R51, 0x28, RZ ;  /* 0x00000028333e7810 */ /* 0x000fc40007ffe0ff */
[C---:B------:R-:W-:Y:S02]  /*1100*/  IADD3 R64, R51.reuse, 0x2c, RZ ;  /* 0x0000002c33407810 */ /* 0x040fe40007ffe0ff */
[C---:B------:R-:W-:Y:S02]  /*1110*/  IADD3 R66, R51.reuse, 0x30, RZ ;  /* 0x0000003033427810 */ /* 0x040fe40007ffe0ff */
[C---:B------:R-:W-:Y:S02]  /*1120*/  IADD3 R68, R51.reuse, 0x34, RZ ;  /* 0x0000003433447810 */ /* 0x040fe40007ffe0ff */
[----:B------:R-:W-:Y:S02]  /*1130*/  IADD3 R75, R51, 0x38, RZ ;  /* 0x00000038334b7810 */ /* 0x000fe40007ffe0ff */
[----:B------:R-:W-:Y:S02]  /*1140*/  SHF.R.S32.HI R51, RZ, 0x2, R50 ;  /* 0x00000002ff337819 */ /* 0x000fe40000011432 */
[----:B------:R-:W-:-:S02]  /*1150*/  SHF.R.S32.HI R65, RZ, 0x1f, R60 ;  /* 0x0000001fff417819 */ /* 0x000fc4000001143c */
[----:B------:R-:W-:Y:S01]  /*1160*/  SHF.R.S32.HI R63, RZ, 0x2, R63 ;  /* 0x00000002ff3f7819 */ /* 0x000fe2000001143f */
[----:B------:R-:W-:Y:S01]  /*1170*/  IMAD R51, R51, 0x18, R74 ;  /* 0x0000001833337824 */ /* 0x000fe200078e024a */
[----:B------:R-:W-:Y:S02]  /*1180*/  SHF.R.S32.HI R73, RZ, 0x1f, R62 ;  /* 0x0000001fff497819 */ /* 0x000fe4000001143e */
[----:B------:R-:W-:Y:S01]  /*1190*/  LEA.HI R60, R65, R60, RZ, 0x2 ;  /* 0x0000003c413c7211 */ /* 0x000fe200078f10ff */
[----:B------:R-:W-:Y:S01]  /*11a0*/  IMAD R63, R63, 0x18, R74 ;  /* 0x000000183f3f7824 */ /* 0x000fe200078e024a */
[----:B------:R-:W-:Y:S02]  /*11b0*/  SHF.R.S32.HI R67, RZ, 0x2, R67 ;  /* 0x00000002ff437819 */ /* 0x000fe40000011443 */
[----:B------:R-:W-:Y:S02]  /*11c0*/  SHF.R.S32.HI R65, RZ, 0x1f, R64 ;  /* 0x0000001fff417819 */ /* 0x000fe40000011440 */
[----:B------:R-:W-:Y:S01]  /*11d0*/  LEA.HI R62, R73, R62, RZ, 0x2 ;  /* 0x0000003e493e7211 */ /* 0x000fe200078f10ff */
[----:B------:R-:W-:Y:S01]  /*11e0*/  IMAD R67, R67, 0x18, R74 ;  /* 0x0000001843437824 */ /* 0x000fe200078e024a */
[----:B------:R-:W-:-:S02]  /*11f0*/  SHF.R.S32.HI R71, RZ, 0x1f, R66 ;  /* 0x0000001fff477819 */ /* 0x000fc40000011442 */
[----:B------:R-:W-:Y:S02]  /*1200*/  IADD3 R51, R51, R86, RZ ;  /* 0x0000005633337210 */ /* 0x000fe40007ffe0ff */
[----:B------:R-:W-:Y:S02]  /*1210*/  SHF.R.S32.HI R73, RZ, 0x1f, R68 ;  /* 0x0000001fff497819 */ /* 0x000fe40000011444 */
[----:B------:R-:W-:Y:S02]  /*1220*/  SHF.R.S32.HI R76, RZ, 0x1f, R75 ;  /* 0x0000001fff4c7819 */ /* 0x000fe4000001144b */
[----:B------:R-:W-:Y:S01]  /*1230*/  LEA.HI R64, R65, R64, RZ, 0x2 ;  /* 0x0000004041407211 */ /* 0x000fe200078f10ff */
[----:B------:R-:W0:Y:S01]  /*1240*/  LDS.64 R50, [R51] ;  /* 0x0000000033327984 */ /* 0x000e220000000a00 */
[----:B------:R-:W-:Y:S02]  /*1250*/  LEA.HI R65, R71, R66, RZ, 0x2 ;  /* 0x0000004247417211 */ /* 0x000fe400078f10ff */
[----:B------:R-:W-:-:S02]  /*1260*/  LEA.HI R66, R73, R68, RZ, 0x2 ;  /* 0x0000004449427211 */ /* 0x000fc400078f10ff */
[----:B------:R-:W-:Y:S02]  /*1270*/  IADD3 R63, R86, R63, RZ ;  /* 0x0000003f563f7210 */ /* 0x000fe40007ffe0ff */
[----:B------:R-:W-:Y:S02]  /*1280*/  LEA.HI R68, R76, R75, RZ, 0x2 ;  /* 0x0000004b4c447211 */ /* 0x000fe400078f10ff */
[----:B------:R-:W-:Y:S01]  /*1290*/  SHF.R.S32.HI R69, RZ, 0x2, R69 ;  /* 0x00000002ff457819 */ /* 0x000fe20000011445 */
[----:B------:R-:W1:Y:S01]  /*12a0*/  LDS.64 R76, [R63] ;  /* 0x000000003f4c7984 */ /* 0x000e620000000a00 */
[----:B------:R-:W-:Y:S02]  /*12b0*/  SHF.R.S32.HI R75, RZ, 0x2, R59 ;  /* 0x00000002ff4b7819 */ /* 0x000fe4000001143b */
[----:B------:R-:W-:Y:S01]  /*12c0*/  IADD3 R59, R86, R67, RZ ;  /* 0x00000043563b7210 */ /* 0x000fe20007ffe0ff */
[----:B------:R-:W-:Y:S01]  /*12d0*/  IMAD R69, R69, 0x18, R74 ;  /* 0x0000001845457824 */ /* 0x000fe200078e024a */
[----:B------:R-:W-:Y:S01]  /*12e0*/  SHF.R.S32.HI R71, RZ, 0x2, R70 ;  /* 0x00000002ff477819 */ /* 0x000fe20000011446 */
[----:B------:R-:W-:Y:S01]  /*12f0*/  IMAD R75, R75, 0x18, R74 ;  /* 0x000000184b4b7824 */ /* 0x000fe200078e024a */
[----:B------:R-:W-:-:S02]  /*1300*/  SHF.R.S32.HI R67, RZ, 0x2, R58 ;  /* 0x00000002ff437819 */ /* 0x000fc4000001143a */
[----:B------:R-:W-:Y:S01]  /*1310*/  SHF.R.S32.HI R73, RZ, 0x2, R72 ;  /* 0x00000002ff497819 */ /* 0x000fe20000011448 */
[----:B------:R-:W2:Y:S01]  /*1320*/  LDS.64 R58, [R59] ;  /* 0x000000003b3a7984 */ /* 0x000ea20000000a00 */
[--C-:B------:R-:W-:Y:S01]  /*1330*/  IMAD R71, R71, 0x18, R74.reuse ;  /* 0x0000001847477824 */ /* 0x100fe200078e024a */
[C---:B------:R-:W-:Y:S01]  /*1340*/  IADD3 R69, R86.reuse, R69, RZ ;  /* 0x0000004556457210 */ /* 0x040fe20007ffe0ff */
[----:B------:R-:W-:Y:S01]  /*1350*/  IMAD R117, R67, 0x18, R74 ;  /* 0x0000001843757824 */ /* 0x000fe200078e024a */
[----:B------:R-:W-:Y:S01]  /*1360*/  SHF.R.S32.HI R119, RZ, 0x2, R60 ;  /* 0x00000002ff777819 */ /* 0x000fe2000001143c */
[----:B------:R-:W-:Y:S01]  /*1370*/  IMAD R73, R73, 0x18, R74 ;  /* 0x0000001849497824 */ /* 0x000fe200078e024a */
[----:B------:R-:W-:Y:S02]  /*1380*/  SHF.R.S32.HI R121, RZ, 0x2, R61 ;  /* 0x00000002ff797819 */ /* 0x000fe4000001143d */
[C---:B------:R-:W-:Y:S01]  /*1390*/  IADD3 R71, R86.reuse, R71, RZ ;  /* 0x0000004756477210 */ /* 0x040fe20007ffe0ff */
[----:B------:R3:W4:Y:S01]  /*13a0*/  LDS.64 R60, [R69] ;  /* 0x00000000453c7984 */ /* 0x0007220000000a00 */
[----:B------:R-:W-:Y:S01]  /*13b0*/  SHF.R.S32.HI R123, RZ, 0x2, R62 ;  /* 0x00000002ff7b7819 */ /* 0x000fe2000001143e */
[--C-:B------:R-:W-:Y:S01]  /*13c0*/  IMAD R119, R119, 0x18, R74.reuse ;  /* 0x0000001877777824 */ /* 0x100fe200078e024a */
[C---:B------:R-:W-:Y:S01]  /*13d0*/  IADD3 R73, R86.reuse, R73, RZ ;  /* 0x0000004956497210 */ /* 0x040fe20007ffe0ff */
[----:B------:R-:W4:Y:S01]  /*13e0*/  LDS.64 R62, [R71] ;  /* 0x00000000473e7984 */ /* 0x000f220000000a00 */
[----:B------:R-:W-:Y:S01]  /*13f0*/  IADD3 R67, R86, R75, RZ ;  /* 0x0000004b56437210 */ /* 0x000fe20007ffe0ff */
[----:B------:R-:W-:Y:S01]  /*1400*/  IMAD R121, R121, 0x18, R74 ;  /* 0x0000001879797824 */ /* 0x000fe200078e024a */
[----:B------:R-:W-:Y:S01]  /*1410*/  SHF.R.S32.HI R125, RZ, 0x2, R64 ;  /* 0x00000002ff7d7819 */ /* 0x000fe20000011440 */
[----:B------:R-:W-:Y:S01]  /*1420*/  IMAD R123, R123, 0x18, R74 ;  /* 0x000000187b7b7824 */ /* 0x000fe200078e024a */
[----:B------:R-:W-:-:S02]  /*1430*/  SHF.R.S32.HI R88, RZ, 0x2, R65 ;  /* 0x00000002ff587819 */ /* 0x000fc40000011441 */
[----:B------:R-:W4:Y:S01]  /*1440*/  LDS.64 R64, [R73] ;  /* 0x0000000049407984 */ /* 0x000f220000000a00 */
[C---:B---3--:R-:W-:Y:S01]  /*1450*/  IADD3 R69, R86.reuse, R117, RZ ;  /* 0x0000007556457210 */ /* 0x048fe20007ffe0ff */
[----:B------:R-:W-:Y:S01]  /*1460*/  IMAD R125, R125, 0x18, R74 ;  /* 0x000000187d7d7824 */ /* 0x000fe200078e024a */
[----:B------:R-:W-:Y:S02]  /*1470*/  SHF.R.S32.HI R75, RZ, 0x2, R66 ;  /* 0x00000002ff4b7819 */ /* 0x000fe40000011442 */
[----:B------:R-:W3:Y:S01]  /*1480*/  LDS.64 R66, [R67] ;  /* 0x0000000043427984 */ /* 0x000ee20000000a00 */
[----:B------:R-:W-:Y:S01]  /*1490*/  IADD3 R70, R86, R119, RZ ;  /* 0x0000007756467210 */ /* 0x000fe20007ffe0ff */
[----:B------:R-:W-:Y:S01]  /*14a0*/  IMAD R119, R88, 0x18, R74 ;  /* 0x0000001858777824 */ /* 0x000fe200078e024a */
[----:B------:R-:W-:Y:S01]  /*14b0*/  SHF.R.S32.HI R117, RZ, 0x2, R68 ;  /* 0x00000002ff757819 */ /* 0x000fe20000011444 */
[----:B0-----:R-:W-:Y:S01]  /*14c0*/  FADD.FTZ R88, RZ, R51 ;  /* 0x00000033ff587221 */ /* 0x001fe20000010000 */
[----:B------:R-:W0:Y:S01]  /*14d0*/  LDS.64 R68, [R69] ;  /* 0x0000000045447984 */ /* 0x000e220000000a00 */
[C---:B------:R-:W-:Y:S01]  /*14e0*/  IADD3 R72, R86.reuse, R121, RZ ;  /* 0x0000007956487210 */ /* 0x040fe20007ffe0ff */
[--C-:B------:R-:W-:Y:S01]  /*14f0*/  IMAD R121, R75, 0x18, R74.reuse ;  /* 0x000000184b797824 */ /* 0x100fe200078e024a */
[----:B------:R-:W-:Y:S01]  /*1500*/  IADD3 R75, R86, R123, RZ ;  /* 0x0000007b564b7210 */ /* 0x000fe20007ffe0ff */
[----:B------:R-:W0:Y:S01]  /*1510*/  LDS.64 R70, [R70] ;  /* 0x0000000046467984 */ /* 0x000e220000000a00 */
[----:B------:R-:W-:-:S02]  /*1520*/  IMAD R123, R117, 0x18, R74 ;  /* 0x00000018757b7824 */ /* 0x000fc400078e024a */
[----:B------:R-:W-:Y:S01]  /*1530*/  FADD.FTZ R117, RZ, R50 ;  /* 0x00000032ff757221 */ /* 0x000fe20000010000 */
[----:B------:R-:W-:Y:S01]  /*1540*/  IADD3 R50, R86, R125, RZ ;  /* 0x0000007d56327210 */ /* 0x000fe20007ffe0ff */
[----:B------:R-:W0:Y:S01]  /*1550*/  LDS.64 R72, [R72] ;  /* 0x0000000048487984 */ /* 0x000e220000000a00 */
[----:B-1----:R-:W-:Y:S01]  /*1560*/  FADD.FTZ R88, R88, R77 ;  /* 0x0000004d58587221 */ /* 0x002fe20000010000 */
[----:B------:R-:W-:Y:S01]  /*1570*/  FADD.FTZ R117, R117, R76 ;  /* 0x0000004c75757221 */ /* 0x000fe20000010000 */
[----:B------:R-:W-:Y:S01]  /*1580*/  IADD3 R76, R86, R119, RZ ;  /* 0x00000077564c7210 */ /* 0x000fe20007ffe0ff */
[----:B------:R-:W1:Y:S01]  /*1590*/  LDS.64 R74, [R75] ;  /* 0x000000004b4a7984 */ /* 0x000e620000000a00 */
[----:B--2---:R-:W-:Y:S01]  /*15a0*/  FADD.FTZ R88, R88, R59 ;  /* 0x0000003b58587221 */ /* 0x004fe20000010000 */
[----:B------:R-:W-:Y:S01]  /*15b0*/  FADD.FTZ R117, R117, R58 ;  /* 0x0000003a75757221 */ /* 0x000fe20000010000 */
[C---:B------:R-:W-:Y:S01]  /*15c0*/  IADD3 R58, R86.reuse, R121, RZ ;  /* 0x00000079563a7210 */ /* 0x040fe20007ffe0ff */
[----:B------:R-:W2:Y:S01]  /*15d0*/  LDS.64 R50, [R50] ;  /* 0x0000000032327984 */ /* 0x000ea20000000a00 */
[----:B------:R-:W-:Y:S01]  /*15e0*/  IADD3 R123, R86, R123, RZ ;  /* 0x0000007b567b7210 */ /* 0x000fe20007ffe0ff */
[----:B----4-:R-:W-:-:S02]  /*15f0*/  FADD.FTZ R117, R117, R60 ;  /* 0x0000003c75757221 */ /* 0x010fc40000010000 */
[----:B------:R-:W4:Y:S01]  /*1600*/  LDS.64 R76, [R76] ;  /* 0x000000004c4c7984 */ /* 0x000f220000000a00 */
[----:B------:R-:W-:Y:S01]  /*1610*/  FADD.FTZ R88, R88, R61 ;  /* 0x0000003d58587221 */ /* 0x000fe20000010000 */
[----:B------:R-:W-:Y:S02]  /*1620*/  FADD.FTZ R117, R117, R62 ;  /* 0x0000003e75757221 */ /* 0x000fe40000010000 */
[----:B------:R-:W4:Y:S01]  /*1630*/  LDS.64 R58, [R58] ;  /* 0x000000003a3a7984 */ /* 0x000f220000000a00 */
[----:B------:R-:W-:-:S03]  /*1640*/  FADD.FTZ R88, R88, R63 ;  /* 0x0000003f58587221 */ /* 0x000fc60000010000 */
[----:B------:R-:W4:Y:S01]  /*1650*/  LDS.64 R60, [R123] ;  /* 0x000000007b3c7984 */ /* 0x000f220000000a00 */
[----:B------:R-:W-:Y:S01]  /*1660*/  FADD.FTZ R117, R117, R64 ;  /* 0x0000004075757221 */ /* 0x000fe20000010000 */
[----:B------:R-:W-:-:S03]  /*1670*/  FADD.FTZ R88, R88, R65 ;  /* 0x0000004158587221 */ /* 0x000fc60000010000 */
[----:B---3--:R-:W-:Y:S01]  /*1680*/  FADD.FTZ R117, R117, R66 ;  /* 0x0000004275757221 */ /* 0x008fe20000010000 */
[----:B------:R-:W-:-:S03]  /*1690*/  FADD.FTZ R88, R88, R67 ;  /* 0x0000004358587221 */ /* 0x000fc60000010000 */
[----:B0-----:R-:W-:Y:S01]  /*16a0*/  FADD.FTZ R117, R117, R68 ;  /* 0x0000004475757221 */ /* 0x001fe20000010000 */
[----:B------:R-:W-:-:S03]  /*16b0*/  FADD.FTZ R88, R88, R69 ;  /* 0x0000004558587221 */ /* 0x000fc60000010000 */
[----:B------:R-:W-:Y:S01]  /*16c0*/  FADD.FTZ R117, R117, R70 ;  /* 0x0000004675757221 */ /* 0x000fe20000010000 */
[----:B------:R-:W-:-:S03]  /*16d0*/  FADD.FTZ R88, R88, R71 ;  /* 0x0000004758587221 */ /* 0x000fc60000010000 */
[----:B------:R-:W-:Y:S01]  /*16e0*/  FADD.FTZ R117, R117, R72 ;  /* 0x0000004875757221 */ /* 0x000fe20000010000 */
[----:B------:R-:W-:-:S03]  /*16f0*/  FADD.FTZ R88, R88, R73 ;  /* 0x0000004958587221 */ /* 0x000fc60000010000 */
[----:B-1----:R-:W-:Y:S01]  /*1700*/  FADD.FTZ R117, R117, R74 ;  /* 0x0000004a75757221 */ /* 0x002fe20000010000 */
[----:B------:R-:W-:-:S03]  /*1710*/  FADD.FTZ R88, R88, R75 ;  /* 0x0000004b58587221 */ /* 0x000fc60000010000 */
[----:B--2---:R-:W-:Y:S01]  /*1720*/  FADD.FTZ R117, R117, R50 ;  /* 0x0000003275757221 */ /* 0x004fe20000010000 */
[----:B------:R-:W-:-:S03]  /*1730*/  FADD.FTZ R88, R88, R51 ;  /* 0x0000003358587221 */ /* 0x000fc60000010000 */
[----:B----4-:R-:W-:Y:S01]  /*1740*/  FADD.FTZ R117, R117, R76 ;  /* 0x0000004c75757221 */ /* 0x010fe20000010000 */
[----:B------:R-:W-:-:S03]  /*1750*/  FADD.FTZ R88, R88, R77 ;  /* 0x0000004d58587221 */ /* 0x000fc60000010000 */
[----:B------:R-:W-:Y:S01]  /*1760*/  FADD.FTZ R117, R117, R58 ;  /* 0x0000003a75757221 */ /* 0x000fe20000010000 */
[----:B------:R-:W-:-:S03]  /*1770*/  FADD.FTZ R88, R88, R59 ;  /* 0x0000003b58587221 */ /* 0x000fc60000010000 */
[----:B------:R-:W-:Y:S01]  /*1780*/  FADD.FTZ R60, R117, R60 ;  /* 0x0000003c753c7221 */ /* 0x000fe20000010000 */
[----:B------:R-:W-:-:S07]  /*1790*/  FADD.FTZ R61, R88, R61 ;  /* 0x0000003d583d7221 */ /* 0x000fce0000010000 */
.L_x_3755:
[----:B------:R-:W-:Y:S05]  /*17a0*/  BSYNC B0 ;  /* 0x0000000000007941 */ /* 0x000fea0003800000 */
.L_x_3754:
        /* <DEDUP_REMOVED lines=8> */
[----:B------:R-:W-:-:S04]  /*1830*/  LEA R50, R50, R49, 0x8 ;  /* 0x0000003132327211 */ /* 0x000fc800078e40ff */
[----:B------:R-:W-:Y:S01]  /*1840*/  SHF.L.U32 R63, R50, 0x1, RZ ;  /* 0x00000001323f7819 */ /* 0x000fe200000006ff */
[----:B--2---:R-:W-:-:S04]  /*1850*/  FADD.FTZ R50, R65, R60 ;  /* 0x0000003c41327221 */ /* 0x004fc80000010000 */
[----:B---3--:R-:W-:-:S05]  /*1860*/  IMAD.WIDE.U32 R58, R63, 0x4, R58 ;  /* 0x000000043f3a7825 */ /* 0x008fca00078e003a */
[----:B------:R4:W-:Y:S02]  /*1870*/  STG.E.64 desc[UR10][R58.64], R50 ;  /* 0x000000323a007986 */ /* 0x0009e4000c101b0a */
.L_x_3757:
[----:B------:R-:W-:Y:S05]  /*1880*/  BSYNC B0 ;  /* 0x0000000000007941 */ /* 0x000fea0003800000 */
.L_x_3756:
[----:B------:R-:W-:Y:S01]  /*1890*/  BAR.SYNC.DEFER_BLOCKING 0x0 ;  /* 0x0000000000007b1d */ /* 0x000fe20000010000 */
[----:B----4-:R-:W-:-:S05]  /*18a0*/  CS2R R58, SRZ ;  /* 0x00000000003a7805 */ /* 0x010fca000001ff00 */
[----:B------:R-:W-:Y:S05]  /*18b0*/  @P4 BRA `(.L_x_3758) ;  /* 0x0000000000284947 */ /* 0x000fea0003800000 */
[----:B------:R-:W-:Y:S06]  /*18c0*/  MEMBAR.ALL.GPU ;  /* 0x0000000000007992 */ /* 0x000fec000000a000 */
[----:B------:R-:W-:-:S00]  /*18d0*/  ERRBAR ;  /* 0x00000000000079ab */ /* 0x000fc00000000000 */
[----:B------:R-:W-:Y:S06]  /*18e0*/  CGAERRBAR ;  /* 0x00000000000075ab */ /* 0x000fec0000000000 */
[----:B0-----:R0:W5:Y:S02]  /*18f0*/  ATOM.E.ADD.STRONG.GPU PT, R50, desc[UR10][R52.64], R42 ;  /* 0x0000002a3432798a */ /* 0x00116400081ee1ca */
.L_x_3759:
[----:B------:R-:W4:Y:S04]  /*1900*/  LD.E.STRONG.GPU R51, desc[UR10][R52.64] ;  /* 0x0000000a34337980 */ /* 0x000f28000c10f900 */
[----:B----4-:R-:W-:Y:S01]  /*1910*/  CCTL.IVALL ;  /* 0x00000000ff00798f */ /* 0x010fe20002000000 */
[----:B------:R-:W-:Y:S05]  /*1920*/  YIELD ;  /* 0x0000000000007946 */ /* 0x000fea0003800000 */
[----:B-----5:R-:W-:-:S04]  /*1930*/  LOP3.LUT R51, R51, R50, RZ, 0x3c, !PT ;  /* 0x0000003233337212 */ /* 0x020fc800078e3cff */
[----:B------:R-:W-:-:S13]  /*1940*/  ISETP.GT.AND P2, PT, R51, -0x1, PT ;  /* 0xffffffff3300780c */ /* 0x000fda0003f44270 */
[----:B------:R-:W-:Y:S05]  /*1950*/  @P2 BRA `(.L_x_3759) ;  /* 0xfffffffc00e82947 */ /* 0x000fea000383ffff */
.L_x_3758:
[----:B------:R-:W-:Y:S05]  /*1960*/  WARPSYNC.ALL ;  /* 0x0000000000007948 */ /* 0x000fea0003800000 */
[----:B------:R-:W-:Y:S06]  /*1970*/  BAR.SYNC.DEFER_BLOCKING 0x0 ;  /* 0x0000000000007b1d */ /* 0x000fec0000010000 */
[----:B------:R-:W-:Y:S04]  /*1980*/  BSSY B0, `(.L_x_3760) ;  /* 0x000000e000007945 */ /* 0x000fe80003800000 */
[----:B------:R-:W-:Y:S05]  /*1990*/  @P1 BRA `(.L_x_3761) ;  /* 0x0000000000301947 */ /* 0x000fea0003800000 */
[----:B-1----:R-:W1:Y:S01]  /*19a0*/  LDC R60, c[0x0][0x10] ;  /* 0x00000400ff3c7b82 */ /* 0x002e620000000800 */
[C---:B------:R-:W-:Y:S02]  /*19b0*/  LOP3.LUT R59, R78.reuse, 0x7ffffff0, RZ, 0xc0, !PT ;  /* 0x7ffffff04e3b7812 */ /* 0x040fe400078ec0ff */
[----:B------:R-:W-:-:S05]  /*19c0*/  LOP3.LUT R58, R78, 0xf, RZ, 0xc0, !PT ;  /* 0x0000000f4e3a7812 */ /* 0x000fca00078ec0ff */
[----:B0-----:R-:W0:Y:S01]  /*19d0*/  LDC.64 R50, c[0x0][0x248] ;  /* 0x00009200ff327b82 */ /* 0x001e220000000a00 */
[----:B-1----:R-:W-:-:S05]  /*19e0*/  IMAD R60, R60, R47, UR8 ;  /* 0x000000083c3c7e24 */ /* 0x002fca000f8e022f */
[----:B------:R-:W-:-:S04]  /*19f0*/  LEA R59, R60, R59, 0x8 ;  /* 0x0000003b3c3b7211 */ /* 0x000fc800078e40ff */
[----:B------:R-:W-:-:S04]  /*1a00*/  IADD3 R58, R58, R59, RZ ;  /* 0x0000003b3a3a7210 */ /* 0x000fc80007ffe0ff */
[----:B------:R-:W-:-:S05]  /*1a10*/  SHF.L.U32 R59, R58, 0x1, RZ ;  /* 0x000000013a3b7819 */ /* 0x000fca00000006ff */
[----:B0-----:R-:W-:-:S06]  /*1a20*/  IMAD.WIDE.U32 R50, R59, 0x4, R50 ;  /* 0x000000043b327825 */ /* 0x001fcc00078e0032 */
[----:B------:R-:W4:Y:S02]  /*1a30*/  LDG.E.64 R50, desc[UR10][R50.64] ;  /* 0x0000000a32327981 */ /* 0x000f24000c1e1b00 */
[----:B----4-:R-:W-:Y:S01]  /*1a40*/  FADD.FTZ R59, RZ, R50 ;  /* 0x00000032ff3b7221 */ /* 0x010fe20000010000 */
[----:B------:R-:W-:-:S07]  /*1a50*/  FADD.FTZ R58, RZ, R51 ;  /* 0x00000033ff3a7221 */ /* 0x000fce0000010000 */
.L_x_3761:
[----:B------:R-:W-:Y:S05]  /*1a60*/  BSYNC B0 ;  /* 0x0000000000007941 */ /* 0x000fea0003800000 */
.L_x_3760:
[----:B0-----:R-:W0:Y:S01]  /*1a70*/  SHFL.BFLY PT, R50, R59, 0x8, 0x1f ;  /* 0x0d001f003b327f89 */ /* 0x001e2200000e0000 */
[----:B------:R-:W-:Y:S01]  /*1a80*/  LOP3.LUT P1, RZ, R78, 0xffffff0f, RZ, 0xc0, !PT ;  /* 0xffffff0f4eff7812 */ /* 0x000fe2000782c0ff */
[----:B------:R-:W-:Y:S02]  /*1a90*/  BSSY B0, `(.L_x_3762) ;  /* 0x0000020000007945 */ /* 0x000fe40003800000 */
[----:B------:R-:W4:Y:S01]  /*1aa0*/  SHFL.BFLY PT, R51, R58, 0x8, 0x1f ;  /* 0x0d001f003a337f89 */ /* 0x000f2200000e0000 */
[----:B0-----:R-:W-:Y:S01]  /*1ab0*/  FADD.FTZ R50, R50, R59 ;  /* 0x0000003b32327221 */ /* 0x001fe20000010000 */
[----:B----4-:R-:W-:-:S04]  /*1ac0*/  FADD.FTZ R51, R51, R58 ;  /* 0x0000003a33337221 */ /* 0x010fc80000010000 */
[----:B-1----:R-:W0:Y:S04]  /*1ad0*/  SHFL.BFLY PT, R61, R50, 0x4, 0x1f ;  /* 0x0c801f00323d7f89 */ /* 0x002e2800000e0000 */
[----:B------:R-:W1:Y:S01]  /*1ae0*/  SHFL.BFLY PT, R60, R51, 0x4, 0x1f ;  /* 0x0c801f00333c7f89 */ /* 0x000e6200000e0000 */
[----:B0-----:R-:W-:Y:S01]  /*1af0*/  FADD.FTZ R61, R50, R61 ;  /* 0x0000003d323d7221 */ /* 0x001fe20000010000 */
[----:B-1----:R-:W-:-:S04]  /*1b00*/  FADD.FTZ R60, R51, R60 ;  /* 0x0000003c333c7221 */ /* 0x002fc80000010000 */
[----:B---3--:R-:W0:Y:S04]  /*1b10*/  SHFL.BFLY PT, R62, R61, 0x2, 0x1f ;  /* 0x0c401f003d3e7f89 */ /* 0x008e2800000e0000 */
[----:B------:R-:W1:Y:S01]  /*1b20*/  SHFL.BFLY PT, R63, R60, 0x2, 0x1f ;  /* 0x0c401f003c3f7f89 */ /* 0x000e6200000e0000 */
[----:B0-----:R-:W-:Y:S01]  /*1b30*/  FADD.FTZ R62, R61, R62 ;  /* 0x0000003e3d3e7221 */ /* 0x001fe20000010000 */
[----:B-1----:R-:W-:-:S04]  /*1b40*/  FADD.FTZ R63, R60, R63 ;  /* 0x0000003f3c3f7221 */ /* 0x002fc80000010000 */
[----:B------:R-:W0:Y:S04]  /*1b50*/  SHFL.BFLY PT, R59, R62, 0x1, 0x1f ;  /* 0x0c201f003e3b7f89 */ /* 0x000e2800000e0000 */
[----:B------:R-:W1:Y:S01]  /*1b60*/  SHFL.BFLY PT, R58, R63, 0x1, 0x1f ;  /* 0x0c201f003f3a7f89 */ /* 0x000e6200000e0000 */
[----:B0-----:R-:W-:-:S04]  /*1b70*/  @!P1 FADD.FTZ R50, R62, R59 ;  /* 0x0000003b3e329221 */ /* 0x001fc80000010000 */
[----:B------:R-:W-:Y:S01]  /*1b80*/  @!P1 FMUL.FTZ R50, R50, 6.5104170062113553286e-05 ;  /* 0x3888888932329820 */ /* 0x000fe20000410000 */
[----:B-1----:R-:W-:-:S03]  /*1b90*/  @!P1 FADD.FTZ R58, R63, R58 ;  /* 0x0000003a3f3a9221 */ /* 0x002fc60000010000 */
[----:B------:R-:W-:-:S04]  /*1ba0*/  @!P1 FMUL.FTZ R51, R50, R50 ;  /* 0x0000003232339220 */ /* 0x000fc80000410000 */
[----:B------:R-:W-:-:S05]  /*1bb0*/  @!P1 FFMA.FTZ R51, R58, 6.5104170062113553286e-05, -R51 ;  /* 0x388888893a339823 */ /* 0x000fca0000010833 */
        /* <DEDUP_REMOVED lines=13> */
.L_x_3763:
[----:B------:R-:W-:Y:S05]  /*1c90*/  BSYNC B0 ;  /* 0x0000000000007941 */ /* 0x000fea0003800000 */
.L_x_3762:
[----:B------:R-:W3:Y:S01]  /*1ca0*/  S2UR UR6, SR_CgaCtaId ;  /* 0x00000000000679c3 */ /* 0x000ee20000008800 */
[----:B01----:R-:W-:Y:S01]  /*1cb0*/  IMAD R50, R84, 0xf0, R83 ;  /* 0x000000f054327824 */ /* 0x003fe200078e0253 */
[----:B------:R-:W-:Y:S01]  /*1cc0*/  UMOV UR5, 0x400 ;  /* 0x0000040000057882 */ /* 0x000fe20000000000 */
[----:B------:R-:W-:Y:S01]  /*1cd0*/  IADD3 R115, RZ, -R115, RZ ;  /* 0x80000073ff737210 */ /* 0x000fe20007ffe0ff */
[----:B------:R-:W-:Y:S01]  /*1ce0*/  UIADD3 UR5, UR5, 0x1680, URZ ;  /* 0x0000168005057890 */ /* 0x000fe2000fffe03f */
[----:B------:R-:W-:Y:S02]  /*1cf0*/  LOP3.LUT R47, R47, 0x1, RZ, 0x3c, !PT ;  /* 0x000000012f2f7812 */ /* 0x000fe400078e3cff */
[----:B------:R-:W-:-:S05]  /*1d00*/  SHF.L.U32 R50, R50, 0x2, RZ ;  /* 0x0000000232327819 */ /* 0x000fca00000006ff */
[----:B------:R-:W-:Y:S01]  /*1d10*/  IMAD.WIDE.U32 R50, R50, -0x77777777, RZ ;  /* 0x8888888932327825 */ /* 0x000fe200078e00ff */
[----:B------:R-:W-:-:S04]  /*1d20*/  MOV R50, R115 ;  /* 0x0000007300327202 */ /* 0x000fc80000000f00 */
[----:B------:R-:W-:Y:S01]  /*1d30*/  LEA.HI R50, R51, R50, RZ, 0x1b ;  /* 0x0000003233327211 */ /* 0x000fe200078fd8ff */
[----:B---3--:R-:W-:-:S03]  /*1d40*/  ULEA UR5, UR6, UR5, 0x18 ;  /* 0x0000000506057291 */ /* 0x008fc6000f8ec03f */
[----:B------:R-:W-:Y:S02]  /*1d50*/  ULDC.64 UR6, c[0x0][0x210] ;  /* 0x0000840000067ab9 */ /* 0x000fe40000000a00 */
[----:B------:R-:W-:Y:S02]  /*1d60*/  IADD3 R30, P1, R30, UR6, RZ ;  /* 0x000000061e1e7c10 */ /* 0x000fe4000ff3e0ff */
[----:B------:R-:W-:Y:S01]  /*1d70*/  LEA R50, R50, UR5, 0x3 ;  /* 0x0000000532327c11 */ /* 0x000fe2000f8e18ff */
[----:B------:R-:W-:-:S05]  /*1d80*/  ULDC UR5, c[0x0][0x230] ;  /* 0x00008c0000057ab9 */ /* 0x000fca0000000800 */
[----:B------:R-:W0:Y:S02]  /*1d90*/  LDS.64 R50, [R50] ;  /* 0x0000000032327984 */ /* 0x000e240000000a00 */
[----:B0-----:R-:W-:Y:S01]  /*1da0*/  FADD.FTZ R51, R51, UR5 ;  /* 0x0000000533337e21 */ /* 0x001fe20008010000 */
[--C-:B------:R-:W-:Y:S01]  /*1db0*/  FADD.FTZ R3, R3, -R50.reuse ;  /* 0x8000003203037221 */ /* 0x100fe20000010000 */
[--C-:B------:R-:W-:Y:S01]  /*1dc0*/  FADD.FTZ R29, R29, -R50.reuse ;  /* 0x800000321d1d7221 */ /* 0x100fe20000010000 */
[--C-:B------:R-:W-:Y:S01]  /*1dd0*/  FADD.FTZ R21, R21, -R50.reuse ;  /* 0x8000003215157221 */ /* 0x100fe20000010000 */
[----:B------:R-:W0:Y:S01]  /*1de0*/  MUFU.RSQ R58, R51 ;  /* 0x00000033003a7308 */ /* 0x000e220000001400 */
[--C-:B--2---:R-:W-:Y:S01]  /*1df0*/  FADD.FTZ R65, R13, -R50.reuse ;  /* 0x800000320d417221 */ /* 0x104fe20000010000 */
        /* <DEDUP_REMOVED lines=28> */
[----:B-----5:R-:W-:-:S02]  /*1fc0*/  HADD2.F32 R50, -RZ, R54.H0_H0 ;  /* 0x20000036ff327230 */ /* 0x020fc40000004100 */
[----:B0-----:R-:W-:Y:S01]  /*1fd0*/  FMUL.FTZ R3, R3, R58 ;  /* 0x0000003a03037220 */ /* 0x001fe20000410000 */
[----:B------:R-:W-:Y:S02]  /*1fe0*/  HADD2.F32 R27, -RZ, R56.H0_H0 ;  /* 0x20000038ff1b7230 */ /* 0x000fe40000004100 */
        /* <DEDUP_REMOVED lines=15> */
[C-C-:B------:R-:W-:Y:S01]  /*20e0*/  FFMA.FTZ R29, R50.reuse, R62, R27.reuse ;  /* 0x0000003e321d7223 */ /* 0x140fe2000001001b */
[C-C-:B------:R-:W-:Y:S01]  /*20f0*/  FFMA.FTZ R23, R50.reuse, R64, R27.reuse ;  /* 0x0000004032177223 */ /* 0x140fe2000001001b */
[C-C-:B------:R-:W-:Y:S01]  /*2100*/  FFMA.FTZ R11, R50.reuse, R66, R27.reuse ;  /* 0x00000042320b7223 */ /* 0x140fe2000001001b */
[C-C-:B------:R-:W-:Y:S01]  /*2110*/  FFMA.FTZ R9, R50.reuse, R70, R27.reuse ;  /* 0x0000004632097223 */ /* 0x140fe2000001001b */
[----:B------:R-:W-:Y:S01]  /*2120*/  FFMA.FTZ R3, R50, R72, R27 ;  /* 0x0000004832037223 */ /* 0x000fe2000001001b */
[----:B------:R-:W-:-:S02]  /*2130*/  HADD2.F32 R50, -RZ, R54.H1_H1 ;  /* 0x30000036ff327230 */ /* 0x000fc40000004100 */
[C---:B------:R-:W-:Y:S01]  /*2140*/  FMUL.FTZ R35, R58.reuse, R35 ;  /* 0x000000233a237220 */ /* 0x040fe20000410000 */
[----:B------:R-:W-:Y:S02]  /*2150*/  HADD2.F32 R27, -RZ, R56.H1_H1 ;  /* 0x30000038ff1b7230 */ /* 0x000fe40000004100 */
        /* <DEDUP_REMOVED lines=8> */
[C---:B------:R-:W-:Y:S01]  /*21e0*/  FMUL.FTZ R74, R58.reuse, R17 ;  /* 0x000000113a4a7220 */ /* 0x040fe20000410000 */
[----:B------:R-:W-:Y:S02]  /*21f0*/  HADD2.F32 R64, -RZ, R55.H1_H1 ;  /* 0x30000037ff407230 */ /* 0x000fe40000004100 */
[C---:B------:R-:W-:Y:S01]  /*2200*/  FMUL.FTZ R7, R58.reuse, R63 ;  /* 0x0000003f3a077220 */ /* 0x040fe20000410000 */
[--C-:B------:R-:W-:Y:S02]  /*2210*/  HADD2.F32 R33, -RZ, R57.reuse.H0_H0 ;  /* 0x20000039ff217230 */ /* 0x100fe40000004100 */
        /* <DEDUP_REMOVED lines=18> */
[--C-:B------:R-:W-:Y:S01]  /*2340*/  FFMA.FTZ R27, R13, R62, R33.reuse ;  /* 0x0000003e0d1b7223 */ /* 0x100fe20000010021 */
[--C-:B------:R-:W-:Y:S01]  /*2350*/  FFMA.FTZ R68, R15, R64, R66.reuse ;  /* 0x000000400f447223 */ /* 0x100fe20000010042 */
[--C-:B------:R-:W-:Y:S01]  /*2360*/  FFMA.FTZ R35, R62, R19, R33.reuse ;  /* 0x000000133e237223 */ /* 0x100fe20000010021 */
[----:B------:R-:W-:Y:S01]  /*2370*/  F2FP.F16.F32.PACK_AB R19, R60, R31 ;  /* 0x0000001f3c13723e */ /* 0x000fe200000000ff */
[----:B------:R-:W-:Y:S01]  /*2380*/  FFMA.FTZ R74, R62, R74, R33 ;  /* 0x0000004a3e4a7223 */ /* 0x000fe20000010021 */
[----:B------:R-:W-:Y:S01]  /*2390*/  IADD3.X R31, R28, UR7, RZ, P1, !PT ;  /* 0x000000071c1f7c10 */ /* 0x000fe20008ffe4ff */
[--C-:B------:R-:W-:Y:S01]  /*23a0*/  FFMA.FTZ R28, R64, R5, R66.reuse ;  /* 0x00000005401c7223 */ /* 0x100fe20000010042 */
[----:B------:R-:W-:Y:S01]  /*23b0*/  F2FP.F16.F32.PACK_AB R27, R68, R27 ;  /* 0x0000001b441b723e */ /* 0x000fe200000000ff */
[----:B------:R-:W-:Y:S01]  /*23c0*/  FFMA.FTZ R7, R64, R7, R66 ;  /* 0x0000000740077223 */ /* 0x000fe20000010042 */
[----:B------:R-:W-:Y:S01]  /*23d0*/  PRMT R5, R19, 0x7632, R5 ;  /* 0x0000763213057816 */ /* 0x000fe20000000005 */
[--C-:B------:R-:W-:Y:S01]  /*23e0*/  FFMA.FTZ R82, R62, R82, R33.reuse ;  /* 0x000000523e527223 */ /* 0x100fe20000010021 */
[----:B------:R-:W-:Y:S01]  /*23f0*/  IADD3 R26, P1, R26, UR6, RZ ;  /* 0x000000061a1a7c10 */ /* 0x000fe2000ff3e0ff */
[----:B------:R0:W-:Y:S01]  /*2400*/  STG.E.U16 desc[UR10][R30.64+0x4], R27 ;  /* 0x0000041b1e007986 */ /* 0x0001e2000c10150a */
[----:B------:R-:W-:Y:S01]  /*2410*/  F2FP.F16.F32.PACK_AB R35, R28, R35 ;  /* 0x000000231c23723e */ /* 0x000fe200000000ff */
[--C-:B------:R-:W-:Y:S01]  /*2420*/  FFMA.FTZ R86, R62, R86, R33.reuse ;  /* 0x000000563e567223 */ /* 0x100fe20000010021 */
[----:B------:R-:W-:Y:S01]  /*2430*/  PRMT R28, R27, 0x7632, R28 ;  /* 0x000076321b1c7816 */ /* 0x000fe2000000001c */
[----:B------:R1:W-:Y:S01]  /*2440*/  STG.E.U16 desc[UR10][R30.64+0x2], R5 ;  /* 0x000002051e007986 */ /* 0x0003e2000c10150a */
[----:B------:R-:W-:Y:S01]  /*2450*/  F2FP.F16.F32.PACK_AB R51, R70, R51 ;  /* 0x000000334633723e */ /* 0x000fe200000000ff */
[C-C-:B------:R-:W-:Y:S01]  /*2460*/  FFMA.FTZ R90, R62.reuse, R90, R33.reuse ;  /* 0x0000005a3e5a7223 */ /* 0x140fe20000010021 */
[C-C-:B------:R-:W-:Y:S01]  /*2470*/  FFMA.FTZ R15, R62.reuse, R94, R33.reuse ;  /* 0x0000005e3e0f7223 */ /* 0x140fe20000010021 */
[--C-:B------:R-:W-:Y:S01]  /*2480*/  FFMA.FTZ R13, R62, R98, R33.reuse ;  /* 0x000000623e0d7223 */ /* 0x100fe20000010021 */
[----:B------:R-:W-:Y:S01]  /*2490*/  F2FP.F16.F32.PACK_AB R74, R7, R74 ;  /* 0x0000004a074a723e */ /* 0x000fe200000000ff */
[----:B------:R2:W-:Y:S01]  /*24a0*/  STG.E.U16 desc[UR10][R30.64], R19 ;  /* 0x000000131e007986 */ /* 0x0005e2000c10150a */
[----:B------:R-:W-:Y:S01]  /*24b0*/  PRMT R33, R51, 0x7632, R33 ;  /* 0x0000763233217816 */ /* 0x000fe20000000021 */
[--C-:B------:R-:W-:Y:S01]  /*24c0*/  FFMA.FTZ R17, R64, R17, R66.reuse ;  /* 0x0000001140117223 */ /* 0x100fe20000010042 */
[----:B0-----:R-:W-:Y:S01]  /*24d0*/  IADD3.X R27, R24, UR7, RZ, P1, !PT ;  /* 0x00000007181b7c10 */ /* 0x001fe20008ffe4ff */
[----:B------:R-:W-:Y:S01]  /*24e0*/  STG.E.U16 desc[UR10][R30.64+0x6], R28 ;  /* 0x0000061c1e007986 */ /* 0x000fe2000c10150a */
[----:B------:R-:W-:Y:S01]  /*24f0*/  IADD3 R24, P1, R22, UR6, RZ ;  /* 0x0000000616187c10 */ /* 0x000fe2000ff3e0ff */
[--C-:B------:R-:W-:Y:S01]  /*2500*/  FFMA.FTZ R21, R64, R21, R66.reuse ;  /* 0x0000001540157223 */ /* 0x100fe20000010042 */
[----:B-1----:R-:W-:Y:S01]  /*2510*/  F2FP.F16.F32.PACK_AB R5, R72, R25 ;  /* 0x000000194805723e */ /* 0x002fe200000000ff */
[----:B------:R-:W-:Y:S01]  /*2520*/  STG.E.U16 desc[UR10][R26.64], R51 ;  /* 0x000000331a007986 */ /* 0x000fe2000c10150a */
[----:B------:R-:W-:Y:S01]  /*2530*/  PRMT R7, R35, 0x7632, R7 ;  /* 0x0000763223077816 */ /* 0x000fe20000000007 */
[--C-:B------:R-:W-:Y:S01]  /*2540*/  FFMA.FTZ R99, R64, R99, R66.reuse ;  /* 0x0000006340637223 */ /* 0x100fe20000010042 */
[----:B------:R-:W-:Y:S01]  /*2550*/  IADD3.X R25, R20, UR7, RZ, P1, !PT ;  /* 0x0000000714197c10 */ /* 0x000fe20008ffe4ff */
[----:B------:R-:W-:Y:S01]  /*2560*/  STG.E.U16 desc[UR10][R26.64+0x2], R33 ;  /* 0x000002211a007986 */ /* 0x000fe2000c10150a */
[----:B--2---:R-:W-:Y:S01]  /*2570*/  PRMT R19, R5, 0x7632, R19 ;  /* 0x0000763205137816 */ /* 0x004fe20000000013 */
[--C-:B------:R-:W-:Y:S01]  /*2580*/  FFMA.FTZ R60, R64, R107, R66.reuse ;  /* 0x0000006b403c7223 */ /* 0x100fe20000010042 */
[----:B------:R-:W-:Y:S01]  /*2590*/  IADD3 R18, P1, R18, UR6, RZ ;  /* 0x0000000612127c10 */ /* 0x000fe2000ff3e0ff */
[----:B------:R-:W-:Y:S01]  /*25a0*/  STG.E.U16 desc[UR10][R26.64+0x4], R35 ;  /* 0x000004231a007986 */ /* 0x000fe2000c10150a */
[----:B------:R-:W-:Y:S01]  /*25b0*/  F2FP.F16.F32.PACK_AB R29, R76, R29 ;  /* 0x0000001d4c1d723e */ /* 0x000fe200000000ff */
[----:B------:R-:W-:Y:S01]  /*25c0*/  FFMA.FTZ R64, R64, R113, R66 ;  /* 0x0000007140407223 */ /* 0x000fe20000010042 */
[----:B------:R-:W-:Y:S01]  /*25d0*/  PRMT R20, R74, 0x7632, R20 ;  /* 0x000076324a147816 */ /* 0x000fe20000000014 */
[----:B------:R0:W-:Y:S01]  /*25e0*/  STG.E.U16 desc[UR10][R26.64+0x6], R7 ;  /* 0x000006071a007986 */ /* 0x0001e2000c10150a */
[----:B------:R-:W-:-:S02]  /*25f0*/  F2FP.F16.F32.PACK_AB R82, R17, R82 ;  /* 0x000000521152723e */ /* 0x000fc400000000ff */
[----:B------:R-:W-:Y:S01]  /*2600*/  PRMT R17, R29, 0x7632, R17 ;  /* 0x000076321d117816 */ /* 0x000fe20000000011 */
[----:B------:R1:W-:Y:S01]  /*2610*/  STG.E.U16 desc[UR10][R24.64+0x2], R19 ;  /* 0x0000021318007986 */ /* 0x0003e2000c10150a */
[----:B------:R-:W-:Y:S02]  /*2620*/  F2FP.F16.F32.PACK_AB R23, R58, R23 ;  /* 0x000000173a17723e */ /* 0x000fe400000000ff */
[----:B------:R-:W-:Y:S01]  /*2630*/  F2FP.F16.F32.PACK_AB R86, R21, R86 ;  /* 0x000000561556723e */ /* 0x000fe200000000ff */
[----:B------:R2:W-:Y:S01]  /*2640*/  STG.E.U16 desc[UR10][R24.64], R5 ;  /* 0x0000000518007986 */ /* 0x0005e2000c10150a */
[----:B------:R-:W-:Y:S02]  /*2650*/  F2FP.F16.F32.PACK_AB R56, R56, R11 ;  /* 0x0000000b3838723e */ /* 0x000fe400000000ff */
[----:B------:R-:W-:Y:S01]  /*2660*/  F2FP.F16.F32.PACK_AB R90, R99, R90 ;  /* 0x0000005a635a723e */ /* 0x000fe200000000ff */
[----:B------:R-:W-:Y:S01]  /*2670*/  STG.E.U16 desc[UR10][R24.64+0x4], R74 ;  /* 0x0000044a18007986 */ /* 0x000fe2000c10150a */
[----:B0-----:R-:W-:-:S02]  /*2680*/  PRMT R7, R23, 0x7632, R7 ;  /* 0x0000763217077816 */ /* 0x001fc40000000007 */
[----:B------:R-:W-:Y:S01]  /*2690*/  F2FP.F16.F32.PACK_AB R9, R54, R9 ;  /* 0x000000093609723e */ /* 0x000fe200000000ff */
[----:B------:R-:W-:Y:S01]  /*26a0*/  STG.E.U16 desc[UR10][R24.64+0x6], R20 ;  /* 0x0000061418007986 */ /* 0x000fe2000c10150a */
[----:B-1----:R-:W-:Y:S02]  /*26b0*/  IADD3.X R19, R16, UR7, RZ, P1, !PT ;  /* 0x0000000710137c10 */ /* 0x002fe40008ffe4ff */
[----:B------:R-:W-:Y:S02]  /*26c0*/  IADD3 R16, P1, R14, UR6, RZ ;  /* 0x000000060e107c10 */ /* 0x000fe4000ff3e0ff */
[----:B--2---:R-:W-:Y:S01]  /*26d0*/  PRMT R5, R82, 0x7632, R5 ;  /* 0x0000763252057816 */ /* 0x004fe20000000005 */
[----:B------:R0:W-:Y:S01]  /*26e0*/  STG.E.U16 desc[UR10][R18.64+0x2], R17 ;  /* 0x0000021112007986 */ /* 0x0001e2000c10150a */
[----:B------:R-:W-:Y:S02]  /*26f0*/  F2FP.F16.F32.PACK_AB R15, R60, R15 ;  /* 0x0000000f3c0f723e */ /* 0x000fe400000000ff */
[----:B------:R-:W-:Y:S01]  /*2700*/  F2FP.F16.F32.PACK_AB R50, R50, R3 ;  /* 0x000000033232723e */ /* 0x000fe200000000ff */
[----:B------:R1:W-:Y:S01]  /*2710*/  STG.E.U16 desc[UR10][R18.64+0x6], R5 ;  /* 0x0000060512007986 */ /* 0x0003e2000c10150a */
[----:B------:R-:W-:-:S03]  /*2720*/  F2FP.F16.F32.PACK_AB R13, R64, R13 ;  /* 0x0000000d400d723e */ /* 0x000fc600000000ff */
[----:B------:R-:W-:Y:S01]  /*2730*/  STG.E.U16 desc[UR10][R18.64], R29 ;  /* 0x0000001d12007986 */ /* 0x000fe2000c10150a */
[----:B0-----:R-:W-:-:S03]  /*2740*/  IADD3.X R17, R12, UR7, RZ, P1, !PT ;  /* 0x000000070c117c10 */ /* 0x001fc60008ffe4ff */
[----:B------:R-:W-:Y:S01]  /*2750*/  STG.E.U16 desc[UR10][R18.64+0x4], R82 ;  /* 0x0000045212007986 */ /* 0x000fe2000c10150a */
[----:B------:R-:W-:Y:S02]  /*2760*/  IADD3 R10, P1, R10, UR6, RZ ;  /* 0x000000060a0a7c10 */ /* 0x000fe4000ff3e0ff */
[----:B------:R-:W-:Y:S01]  /*2770*/  PRMT R12, R86, 0x7632, R12 ;  /* 0x00007632560c7816 */ /* 0x000fe2000000000c */
[----:B------:R-:W-:Y:S01]  /*2780*/  STG.E.U16 desc[UR10][R16.64], R23 ;  /* 0x0000001710007986 */ /* 0x000fe2000c10150a */
[----:B------:R-:W-:Y:S02]  /*2790*/  IADD3.X R11, R8, UR7, RZ, P1, !PT ;  /* 0x00000007080b7c10 */ /* 0x000fe40008ffe4ff */
[----:B-1----:R-:W-:Y:S01]  /*27a0*/  PRMT R5, R56, 0x7632, R5 ;  /* 0x0000763238057816 */ /* 0x002fe20000000005 */
[----:B------:R0:W-:Y:S01]  /*27b0*/  STG.E.U16 desc[UR10][R16.64+0x2], R7 ;  /* 0x0000020710007986 */ /* 0x0001e2000c10150a */
[----:B------:R-:W-:Y:S02]  /*27c0*/  IADD3 R6, P1, R6, UR6, RZ ;  /* 0x0000000606067c10 */ /* 0x000fe4000ff3e0ff */
[----:B------:R-:W-:Y:S01]  /*27d0*/  PRMT R8, R90, 0x7632, R8 ;  /* 0x000076325a087816 */ /* 0x000fe20000000008 */
[----:B------:R-:W-:Y:S04]  /*27e0*/  STG.E.U16 desc[UR10][R16.64+0x4], R86 ;  /* 0x0000045610007986 */ /* 0x000fe8000c10150a */
[----:B------:R-:W-:Y:S04]  /*27f0*/  STG.E.U16 desc[UR10][R16.64+0x6], R12 ;  /* 0x0000060c10007986 */ /* 0x000fe8000c10150a */
[----:B------:R1:W-:Y:S01]  /*2800*/  STG.E.U16 desc[UR10][R10.64+0x2], R5 ;  /* 0x000002050a007986 */ /* 0x0003e2000c10150a */
[----:B0-----:R-:W-:-:S02]  /*2810*/  IADD3.X R7, R4, UR7, RZ, P1, !PT ;  /* 0x0000000704077c10 */ /* 0x001fc40008ffe4ff */
[----:B------:R-:W-:Y:S01]  /*2820*/  PRMT R4, R9, 0x7632, R4 ;  /* 0x0000763209047816 */ /* 0x000fe20000000004 */
[----:B------:R-:W-:Y:S01]  /*2830*/  STG.E.U16 desc[UR10][R10.64], R56 ;  /* 0x000000380a007986 */ /* 0x000fe2000c10150a */
[----:B------:R-:W-:-:S03]  /*2840*/  IADD3 R2, P1, R2, UR6, RZ ;  /* 0x0000000602027c10 */ /* 0x000fc6000ff3e0ff */
[----:B------:R-:W-:Y:S01]  /*2850*/  STG.E.U16 desc[UR10][R10.64+0x4], R90 ;  /* 0x0000045a0a007986 */ /* 0x000fe2000c10150a */
[----:B------:R-:W-:Y:S02]  /*2860*/  IADD3.X R3, R0, UR7, RZ, P1, !PT ;  /* 0x0000000700037c10 */ /* 0x000fe40008ffe4ff */
[----:B------:R-:W-:Y:S01]  /*2870*/  PRMT R0, R50, 0x7632, R0 ;  /* 0x0000763232007816 */ /* 0x000fe20000000000 */
[----:B------:R-:W-:Y:S01]  /*2880*/  STG.E.U16 desc[UR10][R10.64+0x6], R8 ;  /* 0x000006080a007986 */ /* 0x000fe2000c10150a */
[----:B-1----:R-:W-:Y:S02]  /*2890*/  PRMT R5, R15, 0x7632, R5 ;  /* 0x000076320f057816 */ /* 0x002fe40000000005 */
[----:B------:R-:W-:Y:S01]  /*28a0*/  IADD3 R46, P1, R46, 0x9, RZ ;  /* 0x000000092e2e7810 */ /* 0x000fe20007f3e0ff */
[----:B------:R-:W-:Y:S03]  /*28b0*/  STG.E.U16 desc[UR10][R6.64], R9 ;  /* 0x0000000906007986 */ /* 0x000fe6000c10150a */
[----:B------:R-:W-:Y:S01]  /*28c0*/  IADD3.X R45, RZ, R45, RZ, P1, !PT ;  /* 0x0000002dff2d7210 */ /* 0x000fe20000ffe4ff */
[----:B------:R-:W-:Y:S01]  /*28d0*/  STG.E.U16 desc[UR10][R6.64+0x2], R4 ;  /* 0x0000020406007986 */ /* 0x000fe2000c10150a */
[----:B------:R-:W-:-:S03]  /*28e0*/  ISETP.GE.U32.AND P1, PT, R46, R79, PT ;  /* 0x0000004f2e00720c */ /* 0x000fc60003f26070 */
[----:B------:R-:W-:Y:S01]  /*28f0*/  STG.E.U16 desc[UR10][R6.64+0x4], R15 ;  /* 0x0000040f06007986 */ /* 0x000fe2000c10150a */
[----:B------:R-:W-:-:S03]  /*2900*/  ISETP.GE.AND.EX P1, PT, R45, R80, PT, P1 ;  /* 0x000000502d00720c */ /* 0x000fc60003f26310 */
        /* <DEDUP_REMOVED lines=8> */
.L_x_3765:
        /* <DEDUP_REMOVED lines=15> */
.L_x_3965:


//--------------------- .text._ZN13group_norm_v214gn_cuda_kernelI6__halfLi480ELi3ELi32ELi60ELi256ELb0ELi16ELi960ELi960ELi4ELb1ELi21ELb0ELb0ENS_16CompileConditionILi900EEEEEvPT_PKS4_S7_S7_flPfS8_Pj --------------------------
	.section	.text._ZN13group_norm_v214gn_cuda_kernelI6__halfLi480ELi3ELi32ELi60ELi256ELb0ELi16ELi960ELi960ELi4ELb1ELi21ELb0ELb0ENS_16CompileConditionILi900EEEEEvPT_PKS4_S7_S7_flPfS8_Pj,"ax",@progbits
	.align	128
        .global         _ZN13group_norm_v214gn_cuda_kernelI6__halfLi480ELi3ELi32ELi60ELi256ELb0ELi16ELi960ELi960ELi4ELb1ELi21ELb0ELb0ENS_16CompileConditionILi900EEEEEvPT_PKS4_S7_S7_flPfS8_Pj
        .type           _ZN13group_norm_v214gn_cuda_kernelI6__halfLi480ELi3ELi32ELi60ELi256ELb0ELi16ELi960ELi960ELi4ELb1ELi21ELb0ELb0ENS_16CompileConditionILi900EEEEEvPT_PKS4_S7_S7_flPfS8_Pj,@function
        .size           _ZN13group_norm_v214gn_cuda_kernelI6__halfLi480ELi3ELi32ELi60ELi256ELb0ELi16ELi960ELi960ELi4ELb1ELi21ELb0ELb0ENS_16CompileConditionILi900EEEEEvPT_PKS4_S7_S7_flPfS8_Pj,(.L_x_3966 - _ZN13group_norm_v214gn_cuda_kernelI6__halfLi480ELi3ELi32ELi60ELi256ELb0ELi16ELi960ELi960ELi4ELb1ELi21ELb0ELb0ENS_16CompileConditionILi900EEEEEvPT_PKS4_S7_S7_flPfS8_Pj)
        .other          _ZN13group_norm_v214gn_cuda_kernelI6__halfLi480ELi3ELi32ELi60ELi256ELb0ELi16ELi960ELi960ELi4ELb1ELi21ELb0ELb0ENS_16CompileConditionILi900EEEEEvPT_PKS4_S7_S7_flPfS8_Pj,@"STO_CUDA_ENTRY STV_DEFAULT"
_ZN13group_norm_v214gn_cuda_kernelI6__halfLi480ELi3ELi32ELi60ELi256ELb0ELi16ELi960ELi960ELi4ELb1ELi21ELb0ELb0ENS_16CompileConditionILi900EEEEEvPT_PKS4_S7_S7_flPfS8_Pj:
.text._ZN13group_norm_v214gn_cuda_kernelI6__halfLi480ELi3ELi32ELi60ELi256ELb0ELi16ELi960ELi960ELi4ELb1ELi21ELb0ELb0ENS_16CompileConditionILi900EEEEEvPT_PKS4_S7_S7_flPfS8_Pj:
        /* <DEDUP_REMOVED lines=17> */
[----:B0-----:R-:W-:-:S05]  /*0110*/  IMAD.WIDE.U32 R2, R4, -0x77777777, RZ ;  /* 0x8888888904027825 */ /* 0x001fca00078e00ff */
[----:B------:R-:W-:Y:S02]  /*0120*/  SHF.R.U32.HI R7, RZ, 0x7, R3 ;  /* 0x00000007ff077819 */ /* 0x000fe40000011603 */
[----:B-1----:R-:W-:-:S03]  /*0130*/  LEA R3, R5, R0, 0x18 ;  /* 0x0000000005037211 */ /* 0x002fc600078ec0ff */
[----:B------:R-:W-:-:S04]  /*0140*/  IMAD R0, R7, -0xf0, R4 ;  /* 0xffffff1007007824 */ /* 0x000fc800078e0204 */
[----:B------:R-:W-:-:S05]  /*0150*/  IMAD R0, R0, 0x18, R3 ;  /* 0x0000001800007824 */ /* 0x000fca00078e0203 */
[----:B------:R-:W-:-:S05]  /*0160*/  LEA R0, R7, R0, 0x3 ;  /* 0x0000000007007211 */ /* 0x000fca00078e18ff */
[----:B------:R0:W-:Y:S02]  /*0170*/  STL [R1+0x58], R0 ;  /* 0x0000580001007387 */ /* 0x0001e40000100800 */
.L_x_3774:
[----:B---3--:R-:W1:Y:S01]  /*0180*/  S2R R4, SR_TID.X ;  /* 0x0000000000047919 */ /* 0x008e620000002100 */
[----:B------:R-:W-:Y:S02]  /*0190*/  ULOP3.LUT UR16, UR9, 0x1, URZ, 0xc0, !UPT ;  /* 0x0000000109107892 */ /* 0x000fe4000f8ec03f */
[----:B------:R-:W-:Y:S01]  /*01a0*/  USHF.R.U64 UR17, UR9, 0x1, UR5 ;  /* 0x0000000109117899 */ /* 0x000fe20008001205 */
[----:B0-----:R-:W0:Y:S01]  /*01b0*/  S2R R0, SR_CTAID.X ;  /* 0x0000000000007919 */ /* 0x001e220000002500 */
[----:B------:R-:W-:Y:S02]  /*01c0*/  UIMAD UR8, UR16, 0x3c0, URZ ;  /* 0x000003c0100878a4 */ /* 0x000fe4000f8e023f */
[----:B------:R-:W-:Y:S02]  /*01d0*/  USHF.R.U32.HI UR6, URZ, 0x1, UR5 ;  /* 0x000000013f067899 */ /* 0x000fe40008011605 */
[----:B------:R-:W-:Y:S01]  /*01e0*/  MOV R7, UR17 ;  /* 0x0000001100077c02 */ /* 0x000fe20008000f00 */
[----:B------:R-:W-:Y:S01]  /*01f0*/  ULDC.64 UR12, c[0x0][0x218] ;  /* 0x00008600000c7ab9 */ /* 0x000fe20000000a00 */
[----:B------:R-:W-:Y:S01]  /*0200*/  UIMAD UR11, UR6, 0x78000, URZ ;  /* 0x00078000060b78a4 */ /* 0x000fe2000f8e023f */
[----:B-1----:R-:W-:Y:S01]  /*0210*/  IMAD.WIDE.U32 R2, R4, -0x77777777, RZ ;  /* 0x8888888904027825 */ /* 0x002fe200078e00ff */
[----:B0-----:R-:W-:-:S04]  /*0220*/  SHF.L.U32 R0, R0, 0x4, RZ ;  /* 0x0000000400007819 */ /* 0x001fc800000006ff */
[----:B------:R-:W-:Y:S02]  /*0230*/  SHF.R.U32.HI R3, RZ, 0x7, R3 ;  /* 0x00000007ff037819 */ /* 0x000fe40000011603 */
[----:B------:R-:W-:-:S03]  /*0240*/  LOP3.LUT R0, R0, 0xf0, RZ, 0xc0, !PT ;  /* 0x000000f000007812 */ /* 0x000fc600078ec0ff */
[----:B------:R-:W-:Y:S01]  /*0250*/  IMAD R4, R3, -0xf0, R4 ;  /* 0xffffff1003047824 */ /* 0x000fe200078e0204 */
[----:B------:R-:W-:-:S04]  /*0260*/  IADD3 R0, R0, R3, RZ ;  /* 0x0000000300007210 */ /* 0x000fc80007ffe0ff */
[----:B------:R-:W-:Y:S01]  /*0270*/  LEA R14, R4, UR8, 0x2 ;  /* 0x00000008040e7c11 */ /* 0x000fe2000f8e10ff */
[----:B------:R-:W-:Y:S01]  /*0280*/  IMAD R2, R0, 0x780, RZ ;  /* 0x0000078000027824 */ /* 0x000fe200078e02ff */
[----:B------:R0:W-:Y:S02]  /*0290*/  STL [R1+0x8], R4 ;  /* 0x0000080401007387 */ /* 0x0001e40000100800 */
[--C-:B------:R-:W-:Y:S02]  /*02a0*/  SHF.R.S32.HI R15, RZ, 0x1f, R14.reuse ;  /* 0x0000001fff0f7819 */ /* 0x100fe4000001140e */
[----:B------:R-:W-:Y:S01]  /*02b0*/  IADD3 R9, R2, 0xf00, RZ ;  /* 0x00000f0002097810 */ /* 0x000fe20007ffe0ff */
[----:B------:R-:W-:-:S05]  /*02c0*/  IMAD.WIDE.U32 R6, R7, 0x78000, R14 ;  /* 0x0007800007067825 */ /* 0x000fca00078e000e */
[----:B------:R-:W-:Y:S02]  /*02d0*/  IADD3 R0, R7, UR11, RZ ;  /* 0x0000000b07007c10 */ /* 0x000fe4000fffe0ff */
[----:B------:R-:W-:-:S04]  /*02e0*/  IADD3 R3, P0, R2, R6, RZ ;  /* 0x0000000602037210 */ /* 0x000fc80007f1e0ff */
[----:B------:R-:W-:Y:S02]  /*02f0*/  IADD3.X R8, RZ, R0, RZ, P0, !PT ;  /* 0x00000000ff087210 */ /* 0x000fe400007fe4ff */
[----:B0-----:R-:W-:-:S04]  /*0300*/  LEA R4, P0, R3, UR12, 0x1 ;  /* 0x0000000c03047c11 */ /* 0x001fc8000f8008ff */
        /* <DEDUP_REMOVED lines=36> */
[----:B------:R-:W-:-:S06]  /*0550*/  LEA.HI.X R21, R3, UR13, R16, 0x1, P0 ;  /* 0x0000000d03157c11 */ /* 0x000fcc00080f0c10 */
[----:B------:R-:W4:Y:S01]  /*0560*/  LDG.E.64.CONSTANT R20, desc[UR14][R20.64] ;  /* 0x0000000e14147981 */ /* 0x000f22000c1e9b00 */
[----:B------:R-:W-:Y:S02]  /*0570*/  IADD3 R6, P0, R17, R6, RZ ;  /* 0x0000000611067210 */ /* 0x000fe40007f1e0ff */
[----:B------:R-:W0:Y:S02]  /*0580*/  LDC.64 R16, c[0x0][0x220] ;  /* 0x00008800ff107b82 */ /* 0x000e240000000a00 */
[----:B------:R-:W-:Y:S02]  /*0590*/  IADD3.X R3, RZ, R0, RZ, P0, !PT ;  /* 0x00000000ff037210 */ /* 0x000fe400007fe4ff */
        /* <DEDUP_REMOVED lines=33> */
[----:B------:R0:W-:Y:S02]  /*07b0*/  STL [R1+0x4], R26 ;  /* 0x0000041a01007387 */ /* 0x0001e40000100800 */
[----:B------:R-:W-:Y:S01]  /*07c0*/  FFMA.FTZ R9, R8, R8, R9 ;  /* 0x0000000808097223 */ /* 0x000fe20000010009 */
[----:B------:R-:W-:Y:S02]  /*07d0*/  HADD2.F32 R37, -RZ, R23.H0_H0 ;  /* 0x20000017ff257230 */ /* 0x000fe40000004100 */
[----:B0-----:R-:W-:-:S02]  /*07e0*/  HADD2.F32 R26, -RZ, R22.H1_H1 ;  /* 0x30000016ff1a7230 */ /* 0x001fc40000004100 */
[----:B------:R-:W-:Y:S01]  /*07f0*/  FADD.FTZ R22, R24, R8 ;  /* 0x0000000818167221 */ /* 0x000fe20000010000 */
[----:B------:R-:W-:Y:S02]  /*0800*/  HADD2.F32 R36, -RZ, R23.H1_H1 ;  /* 0x30000017ff247230 */ /* 0x000fe40000004100 */
[----:B------:R-:W-:Y:S01]  /*0810*/  FFMA.FTZ R9, R26, R26, R9 ;  /* 0x0000001a1a097223 */ /* 0x000fe20000010009 */
[----:B------:R-:W-:-:S03]  /*0820*/  FADD.FTZ R22, R22, R26 ;  /* 0x0000001a16167221 */ /* 0x000fc60000010000 */
        /* <DEDUP_REMOVED lines=32> */
[----:B------:R0:W-:Y:S02]  /*0a30*/  STL [R1], R26 ;  /* 0x0000001a01007387 */ /* 0x0001e40000100800 */
[----:B------:R-:W-:Y:S01]  /*0a40*/  FFMA.FTZ R23, R12, R12, R23 ;  /* 0x0000000c0c177223 */ /* 0x000fe20000010017 */
[----:B------:R-:W-:Y:S01]  /*0a50*/  FADD.FTZ R22, R22, R12 ;  /* 0x0000000c16167221 */ /* 0x000fe20000010000 */
[----:B------:R1:W-:Y:S01]  /*0a60*/  STL [R1+0x1c], R24 ;  /* 0x00001c1801007387 */ /* 0x0003e20000100800 */
[----:B0-----:R-:W-:-:S02]  /*0a70*/  HADD2.F32 R26, -RZ, R13.H0_H0 ;  /* 0x2000000dff1a7230 */ /* 0x001fc40000004100 */
[----:B-1----:R-:W-:-:S03]  /*0a80*/  HADD2.F32 R24, -RZ, R13.H1_H1 ;  /* 0x3000000dff187230 */ /* 0x002fc60000004100 */
[----:B------:R-:W-:Y:S01]  /*0a90*/  FFMA.FTZ R23, R26, R26, R23 ;  /* 0x0000001a1a177223 */ /* 0x000fe20000010017 */
[----:B------:R-:W-:Y:S01]  /*0aa0*/  FADD.FTZ R22, R22, R26 ;  /* 0x0000001a16167221 */ /* 0x000fe20000010000 */
[----:B------:R0:W-:Y:S01]  /*0ab0*/  STL [R1+0x28], R26 ;  /* 0x0000281a01007387 */ /* 0x0001e20000100800 */
[--C-:B------:R-:W-:Y:S02]  /*0ac0*/  HADD2.F32 R13, -RZ, R20.reuse.H0_H0 ;  /* 0x20000014ff0d7230 */ /* 0x100fe40000004100 */
[----:B------:R-:W-:Y:S01]  /*0ad0*/  FFMA.FTZ R23, R24, R24, R23 ;  /* 0x0000001818177223 */ /* 0x000fe20000010017 */
[----:B------:R-:W-:Y:S01]  /*0ae0*/  FADD.FTZ R22, R22, R24 ;  /* 0x0000001816167221 */ /* 0x000fe20000010000 */
[----:B------:R1:W-:Y:S01]  /*0af0*/  STL [R1+0x24], R24 ;  /* 0x0000241801007387 */ /* 0x0003e20000100800 */
[----:B0-----:R-:W-:Y:S02]  /*0b00*/  HADD2.F32 R26, -RZ, R20.H1_H1 ;  /* 0x30000014ff1a7230 */ /* 0x001fe40000004100 */
[----:B-1----:R-:W-:-:S03]  /*0b10*/  HADD2.F32 R24, -RZ, R21.H0_H0 ;  /* 0x20000015ff187230 */ /* 0x002fc60000004100 */
[----:B------:R-:W-:Y:S01]  /*0b20*/  STL [R1+0x20], R26 ;  /* 0x0000201a01007387 */ /* 0x000fe20000100800 */
[----:B------:R-:W-:-:S03]  /*0b30*/  FFMA.FTZ R20, R13, R13, R23 ;  /* 0x0000000d0d147223 */ /* 0x000fc60000010017 */
[----:B------:R0:W-:Y:S04]  /*0b40*/  STL [R1+0x2c], R24 ;  /* 0x00002c1801007387 */ /* 0x0001e80000100800 */
[----:B------:R-:W2:Y:S01]  /*0b50*/  LDL R23, [R1+0x58] ;  /* 0x0000580001177983 */ /* 0x000ea20000100800 */
[----:B------:R-:W1:Y:S01]  /*0b60*/  S2R R31, SR_TID.X ;  /* 0x00000000001f7919 */ /* 0x000e620000002100 */
[----:B------:R-:W-:Y:S01]  /*0b70*/  FADD.FTZ R22, R22, R13 ;  /* 0x0000000d16167221 */ /* 0x000fe20000010000 */
[----:B------:R-:W-:-:S03]  /*0b80*/  FFMA.FTZ R20, R26, R26, R20 ;  /* 0x0000001a1a147223 */ /* 0x000fc60000010014 */
[----:B------:R-:W-:Y:S01]  /*0b90*/  FADD.FTZ R22, R22, R26 ;  /* 0x0000001a16167221 */ /* 0x000fe20000010000 */
[----:B------:R-:W-:Y:S02]  /*0ba0*/  HADD2.F32 R27, -RZ, R21.H1_H1 ;  /* 0x30000015ff1b7230 */ /* 0x000fe40000004100 */
[----:B------:R-:W-:Y:S01]  /*0bb0*/  FFMA.FTZ R20, R24, R24, R20 ;  /* 0x0000001818147223 */ /* 0x000fe20000010014 */
[----:B------:R-:W-:Y:S01]  /*0bc0*/  FADD.FTZ R21, R22, R24 ;  /* 0x0000001816157221 */ /* 0x000fe20000010000 */
[--C-:B0-----:R-:W-:Y:S02]  /*0bd0*/  HADD2.F32 R24, -RZ, R18.reuse.H0_H0 ;  /* 0x20000012ff187230 */ /* 0x101fe40000004100 */
[----:B------:R-:W-:Y:S02]  /*0be0*/  HADD2.F32 R26, -RZ, R18.H1_H1 ;  /* 0x30000012ff1a7230 */ /* 0x000fe40000004100 */
[----:B------:R-:W-:Y:S01]  /*0bf0*/  FADD.FTZ R18, R21, R27 ;  /* 0x0000001b15127221 */ /* 0x000fe20000010000 */
[----:B------:R-:W-:-:S02]  /*0c00*/  HADD2.F32 R22, -RZ, R19.H0_H0 ;  /* 0x20000013ff167230 */ /* 0x000fc40000004100 */
[----:B------:R-:W-:Y:S01]  /*0c10*/  FFMA.FTZ R20, R27, R27, R20 ;  /* 0x0000001b1b147223 */ /* 0x000fe20000010014 */
[----:B------:R-:W-:Y:S01]  /*0c20*/  HADD2.F32 R21, -RZ, R19.H1_H1 ;  /* 0x30000013ff157230 */ /* 0x000fe20000004100 */
[----:B------:R-:W-:Y:S01]  /*0c30*/  STL [R1+0x3c], R27 ;  /* 0x00003c1b01007387 */ /* 0x000fe20000100800 */
[----:B------:R-:W-:Y:S01]  /*0c40*/  FADD.FTZ R18, R18, R24 ;  /* 0x0000001812127221 */ /* 0x000fe20000010000 */
[----:B------:R-:W-:Y:S02]  /*0c50*/  FFMA.FTZ R20, R24, R24, R20 ;  /* 0x0000001818147223 */ /* 0x000fe40000010014 */
[----:B------:R-:W-:Y:S04]  /*0c60*/  STL [R1+0x38], R26 ;  /* 0x0000381a01007387 */ /* 0x000fe80000100800 */
[----:B------:R-:W-:Y:S01]  /*0c70*/  STL [R1+0x30], R22 ;  /* 0x0000301601007387 */ /* 0x000fe20000100800 */
[----:B------:R-:W-:-:S03]  /*0c80*/  FFMA.FTZ R20, R26, R26, R20 ;  /* 0x0000001a1a147223 */ /* 0x000fc60000010014 */
[----:B------:R-:W-:Y:S01]  /*0c90*/  STL [R1+0x34], R21 ;  /* 0x0000341501007387 */ /* 0x000fe20000100800 */
[----:B------:R-:W-:Y:S01]  /*0ca0*/  FADD.FTZ R18, R18, R26 ;  /* 0x0000001a12127221 */ /* 0x000fe20000010000 */
[----:B-1----:R-:W-:Y:S01]  /*0cb0*/  ISETP.GT.U32.AND P0, PT, R31, 0x1f, PT ;  /* 0x0000001f1f00780c */ /* 0x002fe20003f04070 */
[----:B------:R-:W-:Y:S02]  /*0cc0*/  FFMA.FTZ R19, R22, R22, R20 ;  /* 0x0000001616137223 */ /* 0x000fe40000010014 */
[----:B------:R-:W-:Y:S02]  /*0cd0*/  FADD.FTZ R18, R18, R22 ;  /* 0x0000001612127221 */ /* 0x000fe40000010000 */
[----:B------:R-:W-:Y:S02]  /*0ce0*/  FFMA.FTZ R19, R21, R21, R19 ;  /* 0x0000001515137223 */ /* 0x000fe40000010013 */
[----:B------:R-:W-:Y:S01]  /*0cf0*/  FADD.FTZ R18, R18, R21 ;  /* 0x0000001512127221 */ /* 0x000fe20000010000 */
[----:B------:R-:W-:Y:S04]  /*0d00*/  BSSY B0, `(.L_x_3766) ;  /* 0x0000095000007945 */ /* 0x000fe80003800000 */
[----:B--2---:R0:W-:Y:S02]  /*0d10*/  STS.64 [R23], R18 ;  /* 0x0000001217007388 */ /* 0x0041e40000000a00 */
[----:B0-----:R-:W-:Y:S01]  /*0d20*/  CS2R R18, SRZ ;  /* 0x0000000000127805 */ /* 0x001fe2000001ff00 */
[----:B------:R-:W-:Y:S06]  /*0d30*/  BAR.SYNC.DEFER_BLOCKING 0x0 ;  /* 0x0000000000007b1d */ /* 0x000fec0000010000 */
[----:B------:R-:W-:Y:S05]  /*0d40*/  @P0 BRA `(.L_x_3767) ;  /* 0x0000000800400947 */ /* 0x000fea0003800000 */
[----:B------:R-:W0:Y:S01]  /*0d50*/  S2R R19, SR_CgaCtaId ;  /* 0x0000000000137919 */ /* 0x000e220000008800 */
[----:B------:R-:W-:Y:S01]  /*0d60*/  USHF.L.U32 UR6, UR9, 0x4, URZ ;  /* 0x0000000409067899 */ /* 0x000fe2000800063f */
[----:B------:R-:W-:Y:S01]  /*0d70*/  HFMA2.MMA R18, -RZ, RZ, 0, 3.5762786865234375e-06 ;  /* 0x0000003cff127435 */ /* 0x000fe200000001ff */
[----:B------:R-:W-:Y:S02]  /*0d80*/  MOV R23, 0x400 ;  /* 0x0000040000177802 */ /* 0x000fe40000000f00 */
[----:B------:R-:W-:Y:S01]  /*0d90*/  ULOP3.LUT UR6, UR6, 0x10, URZ, 0xc0, !UPT ;  /* 0x0000001006067892 */ /* 0x000fe2000f8ec03f */
[----:B------:R-:W-:-:S04]  /*0da0*/  SHF.L.U32 R29, R31, 0x3, RZ ;  /* 0x000000031f1d7819 */ /* 0x000fc800000006ff */
[----:B------:R-:W-:Y:S02]  /*0db0*/  LOP3.LUT R29, R29, 0x8, RZ, 0xc0, !PT ;  /* 0x000000081d1d7812 */ /* 0x000fe400078ec0ff */
[----:B------:R-:W-:-:S05]  /*0dc0*/  LEA.HI R22, R31, UR6, RZ, 0x1f ;  /* 0x000000061f167c11 */ /* 0x000fca000f8ff8ff */
[----:B------:R-:W-:-:S05]  /*0dd0*/  IMAD R22, R22, R18, -UR8 ;  /* 0x8000000816167e24 */ /* 0x000fca000f8e0212 */
[----:B------:R-:W-:Y:S02]  /*0de0*/  SHF.R.S32.HI R18, RZ, 0x1f, R22 ;  /* 0x0000001fff127819 */ /* 0x000fe40000011416 */
[----:B------:R-:W-:Y:S02]  /*0df0*/  IADD3 R27, R22, 0x2c, RZ ;  /* 0x0000002c161b7810 */ /* 0x000fe40007ffe0ff */
[----:B------:R-:W-:Y:S02]  /*0e00*/  LEA.HI R18, R18, R22, RZ, 0x2 ;  /* 0x0000001612127211 */ /* 0x000fe400078f10ff */
[----:B------:R-:W-:Y:S02]  /*0e10*/  IADD3 R26, R22, 0x30, RZ ;  /* 0x00000030161a7810 */ /* 0x000fe40007ffe0ff */
[----:B------:R-:W-:Y:S02]  /*0e20*/  SHF.R.S32.HI R18, RZ, 0x2, R18 ;  /* 0x00000002ff127819 */ /* 0x000fe40000011412 */
[----:B0-----:R-:W-:-:S02]  /*0e30*/  LEA R23, R19, R23, 0x18 ;  /* 0x0000001713177211 */ /* 0x001fc400078ec0ff */
        /* <DEDUP_REMOVED lines=96> */
[C---:B------:R-:W-:Y:S01]  /*1440*/  IADD3 R19, R22.reuse, 0x34, RZ ;  /* 0x0000003416137810 */ /* 0x040fe20007ffe0ff */
[----:B------:R-:W-:Y:S01]  /*1450*/  IMAD R27, R27, 0x18, R23 ;  /* 0x000000181b1b7824 */ /* 0x000fe200078e0217 */
[----:B------:R-:W-:Y:S02]  /*1460*/  IADD3 R22, R22, 0x38, RZ ;  /* 0x0000003816167810 */ /* 0x000fe40007ffe0ff */
[----:B------:R-:W-:Y:S02]  /*1470*/  SHF.R.S32.HI R28, RZ, 0x1f, R19 ;  /* 0x0000001fff1c7819 */ /* 0x000fe40000011413 */
[----:B------:R-:W-:Y:S02]  /*1480*/  SHF.R.S32.HI R26, RZ, 0x2, R26 ;  /* 0x00000002ff1a7819 */ /* 0x000fe4000001141a */
[----:B------:R-:W-:-:S02]  /*1490*/  LEA.HI R19, R28, R19, RZ, 0x2 ;  /* 0x000000131c137211 */ /* 0x000fc400078f10ff */
[----:B------:R-:W-:Y:S01]  /*14a0*/  SHF.R.S32.HI R28, RZ, 0x1f, R22 ;  /* 0x0000001fff1c7819 */ /* 0x000fe20000011416 */
[----:B------:R-:W-:Y:S01]  /*14b0*/  IMAD R26, R26, 0x18, R23 ;  /* 0x000000181a1a7824 */ /* 0x000fe200078e0217 */
[----:B------:R-:W-:Y:S02]  /*14c0*/  SHF.R.S32.HI R19, RZ, 0x2, R19 ;  /* 0x00000002ff137819 */ /* 0x000fe40000011413 */
[----:B------:R-:W-:Y:S02]  /*14d0*/  LEA.HI R22, R28, R22, RZ, 0x2 ;  /* 0x000000161c167211 */ /* 0x000fe400078f10ff */
[----:B------:R-:W-:Y:S01]  /*14e0*/  IADD3 R18, R29, R18, RZ ;  /* 0x000000121d127210 */ /* 0x000fe20007ffe0ff */
[----:B------:R-:W-:Y:S01]  /*14f0*/  IMAD R19, R19, 0x18, R23 ;  /* 0x0000001813137824 */ /* 0x000fe200078e0217 */
[----:B------:R-:W-:Y:S02]  /*1500*/  SHF.R.S32.HI R22, RZ, 0x2, R22 ;  /* 0x00000002ff167819 */ /* 0x000fe40000011416 */
[----:B------:R-:W-:-:S02]  /*1510*/  IADD3 R27, R29, R27, RZ ;  /* 0x0000001b1d1b7210 */ /* 0x000fc40007ffe0ff */
[C---:B------:R-:W-:Y:S01]  /*1520*/  IADD3 R26, R29.reuse, R26, RZ ;  /* 0x0000001a1d1a7210 */ /* 0x040fe20007ffe0ff */
[----:B------:R-:W-:Y:S01]  /*1530*/  IMAD R22, R22, 0x18, R23 ;  /* 0x0000001816167824 */ /* 0x000fe200078e0217 */
[C---:B------:R-:W-:Y:S02]  /*1540*/  IADD3 R23, R29.reuse, R19, RZ ;  /* 0x000000131d177210 */ /* 0x040fe40007ffe0ff */
[----:B------:R-:W0:Y:S02]  /*1550*/  LDS.64 R18, [R18] ;  /* 0x0000000012127984 */ /* 0x000e240000000a00 */
[----:B------:R-:W-:Y:S01]  /*1560*/  IADD3 R22, R29, R22, RZ ;  /* 0x000000161d167210 */ /* 0x000fe20007ffe0ff */
        /* <DEDUP_REMOVED lines=14> */
.L_x_3767:
[----:B------:R-:W-:Y:S05]  /*1650*/  BSYNC B0 ;  /* 0x0000000000007941 */ /* 0x000fea0003800000 */
.L_x_3766:
[----:B------:R-:W0:Y:S01]  /*1660*/  SHFL.BFLY PT, R21, R18, 0x1, 0x1f ;  /* 0x0c201f0012157f89 */ /* 0x000e2200000e0000 */
[----:B------:R-:W-:Y:S01]  /*1670*/  LOP3.LUT P0, RZ, R31, 0xffffffe1, RZ, 0xc0, !PT ;  /* 0xffffffe11fff7812 */ /* 0x000fe2000780c0ff */
[----:B------:R-:W-:Y:S02]  /*1680*/  BSSY B0, `(.L_x_3768) ;  /* 0x0000011000007945 */ /* 0x000fe40003800000 */
[----:B------:R-:W1:Y:S01]  /*1690*/  SHFL.BFLY PT, R20, R19, 0x1, 0x1f ;  /* 0x0c201f0013147f89 */ /* 0x000e6200000e0000 */
[----:B------:R-:W2:Y:S01]  /*16a0*/  S2R R26, SR_CTAID.X ;  /* 0x00000000001a7919 */ /* 0x000ea20000002500 */
[----:B0-----:R-:W-:Y:S01]  /*16b0*/  FADD.FTZ R18, R21, R18 ;  /* 0x0000001215127221 */ /* 0x001fe20000010000 */
[----:B-1----:R-:W-:-:S07]  /*16c0*/  FADD.FTZ R19, R20, R19 ;  /* 0x0000001314137221 */ /* 0x002fce0000010000 */
[----:B------:R-:W-:Y:S05]  /*16d0*/  @P0 BRA `(.L_x_3769) ;  /* 0x00000000002c0947 */ /* 0x000fea0003800000 */
[----:B------:R-:W0:Y:S01]  /*16e0*/  LDC.64 R22, c[0x0][0x248] ;  /* 0x00009200ff167b82 */ /* 0x000e220000000a00 */
[----:B------:R-:W-:Y:S01]  /*16f0*/  ULDC UR6, c[0x0][0x10] ;  /* 0x0000040000067ab9 */ /* 0x000fe20000000800 */
[----:B------:R-:W-:Y:S01]  /*1700*/  SHF.R.U32.HI R20, RZ, 0x1, R31 ;  /* 0x00000001ff147819 */ /* 0x000fe2000001161f */
[----:B------:R-:W-:-:S03]  /*1710*/  UIMAD UR6, UR6, UR4, UR7 ;  /* 0x00000004060672a4 */ /* 0x000fc6000f8e0207 */
[----:B------:R-:W-:-:S03]  /*1720*/  SHF.L.U32 R20, R20, 0x4, RZ ;  /* 0x0000000414147819 */ /* 0x000fc600000006ff */
[----:B------:R-:W-:Y:S02]  /*1730*/  MOV R21, UR6 ;  /* 0x0000000600157c02 */ /* 0x000fe40008000f00 */
[----:B--2---:R-:W-:-:S04]  /*1740*/  LOP3.LUT R20, R20, 0xfffffff0, R26, 0xe2, !PT ;  /* 0xfffffff014147812 */ /* 0x004fc800078ee21a */
[----:B------:R-:W-:-:S04]  /*1750*/  LEA R20, R21, R20, 0x8 ;  /* 0x0000001415147211 */ /* 0x000fc800078e40ff */
[----:B------:R-:W-:-:S05]  /*1760*/  SHF.L.U32 R20, R20, 0x1, RZ ;  /* 0x0000000114147819 */ /* 0x000fca00000006ff */
[----:B0-----:R-:W-:-:S05]  /*1770*/  IMAD.WIDE.U32 R20, R20, 0x4, R22 ;  /* 0x0000000414147825 */ /* 0x001fca00078e0016 */
[----:B------:R0:W-:Y:S02]  /*1780*/  STG.E.64 desc[UR14][R20.64], R18 ;  /* 0x0000001214007986 */ /* 0x0001e4000c101b0e */
.L_x_3769:
[----:B------:R-:W-:Y:S05]  /*1790*/  BSYNC B0 ;  /* 0x0000000000007941 */ /* 0x000fea0003800000 */
.L_x_3768:
[----:B------:R-:W-:Y:S01]  /*17a0*/  BAR.SYNC.DEFER_BLOCKING 0x0 ;  /* 0x0000000000007b1d */ /* 0x000fe20000010000 */
[C---:B------:R-:W-:Y:S02]  /*17b0*/  ISETP.NE.AND P0, PT, R31.reuse, RZ, PT ;  /* 0x000000ff1f00720c */ /* 0x040fe40003f05270 */
[----:B------:R-:W-:-:S11]  /*17c0*/  ISETP.GT.U32.AND P1, PT, R31, 0xff, PT ;  /* 0x000000ff1f00780c */ /* 0x000fd60003f24070 */
[----:B------:R-:W-:Y:S05]  /*17d0*/  @P0 BRA `(.L_x_3770) ;  /* 0x0000000000400947 */ /* 0x000fea0003800000 */
[----:B0-----:R-:W0:Y:S01]  /*17e0*/  LDC.64 R20, c[0x0][0x250] ;  /* 0x00009400ff147b82 */ /* 0x001e220000000a00 */
[----:B------:R-:W-:Y:S02]  /*17f0*/  MOV R18, UR7 ;  /* 0x0000000700127c02 */ /* 0x000fe40008000f00 */
[----:B--2---:R-:W-:-:S03]  /*1800*/  ISETP.NE.AND P0, PT, R26, RZ, PT ;  /* 0x000000ff1a00720c */ /* 0x004fc60003f05270 */
[----:B0-----:R-:W-:Y:S01]  /*1810*/  IMAD.WIDE.U32 R18, R18, 0x4, R20 ;  /* 0x0000000412127825 */ /* 0x001fe200078e0014 */
[----:B------:R-:W-:-:S04]  /*1820*/  MOV R20, 0x7ffffff1 ;  /* 0x7ffffff100147802 */ /* 0x000fc80000000f00 */
[----:B------:R-:W-:Y:S01]  /*1830*/  SEL R20, R20, 0x1, !P0 ;  /* 0x0000000114147807 */ /* 0x000fe20004000000 */
[----:B------:R-:W-:Y:S06]  /*1840*/  MEMBAR.ALL.GPU ;  /* 0x0000000000007992 */ /* 0x000fec000000a000 */
[----:B------:R-:W-:-:S00]  /*1850*/  ERRBAR ;  /* 0x00000000000079ab */ /* 0x000fc00000000000 */
[----:B------:R-:W-:Y:S06]  /*1860*/  CGAERRBAR ;  /* 0x00000000000075ab */ /* 0x000fec0000000000 */
[----:B------:R0:W5:Y:S02]  /*1870*/  ATOM.E.ADD.STRONG.GPU PT, R20, desc[UR14][R18.64], R20 ;  /* 0x000000141214798a */ /* 0x00016400081ee1ce */
.L_x_3771:
[----:B------:R-:W2:Y:S04]  /*1880*/  LD.E.STRONG.GPU R21, desc[UR14][R18.64] ;  /* 0x0000000e12157980 */ /* 0x000ea8000c10f900 */
[----:B--2---:R-:W-:Y:S01]  /*1890*/  CCTL.IVALL ;  /* 0x00000000ff00798f */ /* 0x004fe20002000000 */
[----:B------:R-:W-:Y:S05]  /*18a0*/  YIELD ;  /* 0x0000000000007946 */ /* 0x000fea0003800000 */
[----:B-----5:R-:W-:-:S04]  /*18b0*/  LOP3.LUT R21, R21, R20, RZ, 0x3c, !PT ;  /* 0x0000001415157212 */ /* 0x020fc800078e3cff */
[----:B------:R-:W-:-:S13]  /*18c0*/  ISETP.GT.AND P0, PT, R21, -0x1, PT ;  /* 0xffffffff1500780c */ /* 0x000fda0003f04270 */
[----:B------:R-:W-:Y:S05]  /*18d0*/  @P0 BRA `(.L_x_3771) ;  /* 0xfffffffc00e80947 */ /* 0x000fea000383ffff */
.L_x_3770:
[----:B------:R-:W-:Y:S05]  /*18e0*/  WARPSYNC.ALL ;  /* 0x0000000000007948 */ /* 0x000fea0003800000 */
[----:B------:R-:W1:Y:S01]  /*18f0*/  S2R R22, SR_TID.X ;  /* 0x0000000000167919 */ /* 0x000e620000002100 */
[----:B0-----:R-:W0:Y:S01]  /*1900*/  @!P1 LDC R18, c[0x0][0x10] ;  /* 0x00000400ff129b82 */ /* 0x001e220000000800 */
[----:B------:R-:W-:Y:S01]  /*1910*/  MOV R19, UR4 ;  /* 0x0000000400137c02 */ /* 0x000fe20008000f00 */
[----:B------:R-:W-:-:S04]  /*1920*/  ULDC.64 UR20, c[0x0][0x240] ;  /* 0x0000900000147ab9 */ /* 0x000fc80000000a00 */
[----:B0-----:R-:W-:Y:S01]  /*1930*/  @!P1 IMAD R18, R18, R19, UR7 ;  /* 0x0000000712129e24 */ /* 0x001fe2000f8e0213 */
[C---:B-1----:R-:W-:Y:S02]  /*1940*/  @!P1 LOP3.LUT R19, R22.reuse, 0x7ffffff0, RZ, 0xc0, !PT ;  /* 0x7ffffff016139812 */ /* 0x042fe400078ec0ff */
[----:B------:R-:W-:Y:S02]  /*1950*/  @!P1 LOP3.LUT R20, R22, 0xf, RZ, 0xc0, !PT ;  /* 0x0000000f16149812 */ /* 0x000fe400078ec0ff */
[----:B------:R-:W-:-:S04]  /*1960*/  @!P1 LEA R18, R18, R19, 0x8 ;  /* 0x0000001312129211 */ /* 0x000fc800078e40ff */
[----:B------:R-:W-:Y:S02]  /*1970*/  @!P1 IADD3 R20, R18, R20, RZ ;  /* 0x0000001412149210 */ /* 0x000fe40007ffe0ff */
[----:B------:R-:W0:Y:S02]  /*1980*/  @!P1 LDC.64 R18, c[0x0][0x248] ;  /* 0x00009200ff129b82 */ /* 0x000e240000000a00 */
[----:B------:R-:W-:-:S05]  /*1990*/  @!P1 SHF.L.U32 R20, R20, 0x1, RZ ;  /* 0x0000000114149819 */ /* 0x000fca00000006ff */
[----:B0-----:R-:W-:Y:S01]  /*19a0*/  @!P1 IMAD.WIDE.U32 R18, R20, 0x4, R18 ;  /* 0x0000000414129825 */ /* 0x001fe200078e0012 */
[----:B------:R-:W-:Y:S06]  /*19b0*/  BAR.SYNC.DEFER_BLOCKING 0x0 ;  /* 0x0000000000007b1d */ /* 0x000fec0000010000 */
[----:B------:R-:W3:Y:S01]  /*19c0*/  @!P1 LDG.E.64 R18, desc[UR14][R18.64] ;  /* 0x0000000e12129981 */ /* 0x000ee2000c1e1b00 */
[----:B------:R-:W-:Y:S01]  /*19d0*/  HFMA2.MMA R20, -RZ, RZ, 0, 0 ;  /* 0x00000000ff147435 */ /* 0x000fe200000001ff */
[----:B------:R-:W-:Y:S01]  /*19e0*/  LOP3.LUT P0, RZ, R22, 0xffffff0f, RZ, 0xc0, !PT ;  /* 0xffffff0f16ff7812 */ /* 0x000fe2000780c0ff */
[----:B------:R-:W-:Y:S01]  /*19f0*/  BSSY B0, `(.L_x_3772) ;  /* 0x0000038000007945 */ /* 0x000fe20003800000 */
[----:B------:R-:W0:Y:S11]  /*1a00*/  S2R R23, SR_CTAID.X ;  /* 0x0000000000177919 */ /* 0x000e360000002500 */
[----:B------:R-:W-:-:S04]  /*1a10*/  @!P0 MOV R21, 0x400 ;  /* 0x0000040000158802 */ /* 0x000fc80000000f00 */
[----:B------:R-:W-:Y:S01]  /*1a20*/  @!P0 IADD3 R21, R21, 0x1680, RZ ;  /* 0x0000168015158810 */ /* 0x000fe20007ffe0ff */
[----:B---3--:R-:W-:Y:S01]  /*1a30*/  @!P1 FADD.FTZ R20, RZ, R18 ;  /* 0x00000012ff149221 */ /* 0x008fe20000010000 */
        /* <DEDUP_REMOVED lines=35> */
[----:B------:R-:W-:Y:S02]  /*1c70*/  USHF.L.U32 UR6, UR9, 0x4, URZ ;  /* 0x0000000409067899 */ /* 0x000fe4000800063f */
[----:B------:R-:W-:Y:S02]  /*1c80*/  USHF.L.U64.HI UR8, UR9, 0x4, UR5 ;  /* 0x0000000409087899 */ /* 0x000fe40008010205 */
[----:B------:R-:W-:Y:S02]  /*1c90*/  ULOP3.LUT UR19, UR6, 0x10, URZ, 0xc0, !UPT ;  /* 0x0000001006137892 */ /* 0x000fe4000f8ec03f */
[----:B------:R-:W-:Y:S01]  /*1ca0*/  ULOP3.LUT UR6, UR6, 0xffffffe0, URZ, 0xc0, !UPT ;  /* 0xffffffe006067892 */ /* 0x000fe2000f8ec03f */
[----:B------:R-:W-:Y:S01]  /*1cb0*/  UMOV UR12, 0x400 ;  /* 0x00000400000c7882 */ /* 0x000fe20000000000 */
[----:B------:R-:W-:Y:S02]  /*1cc0*/  ULOP3.LUT UR8, UR8, 0x1fffffff, URZ, 0xc0, !UPT ;  /* 0x1fffffff08087892 */ /* 0x000fe4000f8ec03f */
[----:B------:R-:W-:Y:S01]  /*1cd0*/  IADD3 R20, R22, UR19, RZ ;  /* 0x0000001316147c10 */ /* 0x000fe2000fffe0ff */
[----:B------:R-:W-:-:S03]  /*1ce0*/  UIADD3 UR12, UR12, 0x1680, URZ ;  /* 0x000016800c0c7890 */ /* 0x000fc6000fffe03f */
[----:B------:R-:W-:-:S04]  /*1cf0*/  IADD3 R19, P0, R20, UR6, RZ ;  /* 0x0000000614137c10 */ /* 0x000fc8000ff1e0ff */
[----:B------:R-:W-:Y:S02]  /*1d00*/  LEA.HI.X.SX32 R20, R20, UR8, 0x1, P0 ;  /* 0x0000000814147c11 */ /* 0x000fe400080f0eff */
[----:B------:R-:W-:Y:S01]  /*1d10*/  LEA R18, P0, R19, UR20, 0x3 ;  /* 0x0000001413127c11 */ /* 0x000fe2000f8018ff */
[----:B0-----:R-:W-:-:S03]  /*1d20*/  ULEA UR12, UR13, UR12, 0x18 ;  /* 0x0000000c0d0c7291 */ /* 0x001fc6000f8ec03f */
[----:B------:R-:W-:-:S03]  /*1d30*/  LEA.HI.X R19, R19, UR21, R20, 0x3, P0 ;  /* 0x0000001513137c11 */ /* 0x000fc600080f1c14 */
[----:B------:R-:W-:-:S06]  /*1d40*/  LEA R20, R22, UR12, 0x3 ;  /* 0x0000000c16147c11 */ /* 0x000fcc000f8e18ff */
[----:B------:R-:W0:Y:S04]  /*1d50*/  LDS.64 R20, [R20] ;  /* 0x0000000014147984 */ /* 0x000e280000000a00 */
[----:B0-----:R0:W-:Y:S02]  /*1d60*/  STG.E.64 desc[UR14][R18.64], R20 ;  /* 0x0000001412007986 */ /* 0x0011e4000c101b0e */
.L_x_3773:
[----:B------:R-:W-:Y:S05]  /*1d70*/  BSYNC B0 ;  /* 0x0000000000007941 */ /* 0x000fea0003800000 */
.L_x_3772:
[----:B0-----:R-:W3:Y:S01]  /*1d80*/  LDL.LU R19, [R1+0x8] ;  /* 0x0000080001137983 */ /* 0x001ee20000300800 */
[----:B------:R-:W0:Y:S01]  /*1d90*/  S2UR UR12, SR_CgaCtaId ;  /* 0x00000000000c79c3 */ /* 0x000e220000008800 */
[----:B------:R-:W-:Y:S01]  /*1da0*/  MOV R18, UR16 ;  /* 0x0000001000127c02 */ /* 0x000fe20008000f00 */
[----:B------:R-:W-:Y:S01]  /*1db0*/  USHF.L.U32 UR6, UR9, 0x4, URZ ;  /* 0x0000000409067899 */ /* 0x000fe2000800063f */
[----:B------:R-:W-:Y:S01]  /*1dc0*/  MOV R22, UR17 ;  /* 0x0000001100167c02 */ /* 0x000fe20008000f00 */
[----:B------:R-:W-:Y:S01]  /*1dd0*/  UMOV UR8, 0x400 ;  /* 0x0000040000087882 */ /* 0x000fe20000000000 */
[C---:B------:R-:W-:Y:S01]  /*1de0*/  IADD3 R23, R2.reuse, 0x6900, RZ ;  /* 0x0000690002177810 */ /* 0x040fe20007ffe0ff */
[----:B------:R-:W-:Y:S01]  /*1df0*/  ULOP3.LUT UR6, UR6, 0x10, URZ, 0xc0, !UPT ;  /* 0x0000001006067892 */ /* 0x000fe2000f8ec03f */
[----:B-----5:R-:W-:Y:S01]  /*1e00*/  STL [R1+0x90], R15 ;  /* 0x0000900f01007387 */ /* 0x020fe20000100800 */
[----:B------:R-:W-:Y:S01]  /*1e10*/  UIADD3 UR8, UR8, 0x1680, URZ ;  /* 0x0000168008087890 */ /* 0x000fe2000fffe03f */
[----:B------:R-:W-:-:S02]  /*1e20*/  IADD3 R27, R2, 0x5a00, RZ ;  /* 0x00005a00021b7810 */ /* 0x000fc40007ffe0ff */
[C---:B--2---:R-:W-:Y:S02]  /*1e30*/  IADD3 R26, R2.reuse, 0x4b00, RZ ;  /* 0x00004b00021a7810 */ /* 0x044fe40007ffe0ff */
[----:B------:R-:W-:Y:S01]  /*1e40*/  IADD3 R28, R2, 0x2d00, RZ ;  /* 0x00002d00021c7810 */ /* 0x000fe20007ffe0ff */
[----:B0-----:R-:W-:-:S03]  /*1e50*/  ULEA UR8, UR12, UR8, 0x18 ;  /* 0x000000080c087291 */ /* 0x001fc6000f8ec03f */
[----:B------:R-:W-:Y:S01]  /*1e60*/  ULDC.64 UR12, c[0x0][0x210] ;  /* 0x00008400000c7ab9 */ /* 0x000fe20000000a00 */
[----:B---3--:R-:W-:Y:S01]  /*1e70*/  IMAD R18, R18, 0xf0, R19 ;  /* 0x000000f012127824 */ /* 0x008fe200078e0213 */
[----:B------:R-:W-:Y:S01]  /*1e80*/  IADD3 R19, RZ, -UR6, RZ ;  /* 0x80000006ff137c10 */ /* 0x000fe2000fffe0ff */
[----:B------:R-:W-:-:S03]  /*1e90*/  ULDC UR6, c[0x0][0x230] ;  /* 0x00008c0000067ab9 */ /* 0x000fc60000000800 */
[----:B------:R-:W-:-:S05]  /*1ea0*/  SHF.L.U32 R18, R18, 0x2, RZ ;  /* 0x0000000212127819 */ /* 0x000fca00000006ff */
[----:B------:R-:W-:-:S05]  /*1eb0*/  IMAD.WIDE.U32 R20, R18, -0x77777777, RZ ;  /* 0x8888888912147825 */ /* 0x000fca00078e00ff */
[----:B------:R-:W-:-:S04]  /*1ec0*/  LEA.HI R19, R21, R19, RZ, 0x1b ;  /* 0x0000001315137211 */ /* 0x000fc800078fd8ff */
[----:B------:R-:W-:-:S05]  /*1ed0*/  LEA R19, R19, UR8, 0x3 ;  /* 0x0000000813137c11 */ /* 0x000fca000f8e18ff */
[----:B------:R0:W1:Y:S02]  /*1ee0*/  LDS.64 R20, [R19] ;  /* 0x0000000013147984 */ /* 0x0000640000000a00 */
[----:B0-----:R-:W-:-:S03]  /*1ef0*/  SHF.R.S32.HI R19, RZ, 0x1f, R18 ;  /* 0x0000001fff137819 */ /* 0x001fc60000011412 */
[----:B------:R-:W-:-:S03]  /*1f00*/  IMAD.WIDE.U32 R18, R22, 0x78000, R18 ;  /* 0x0007800016127825 */ /* 0x000fc600078e0012 */
[-C--:B------:R-:W-:Y:S02]  /*1f10*/  IADD3 R15, P1, R23, R18.reuse, RZ ;  /* 0x00000012170f7210 */ /* 0x080fe40007f3e0ff */
[----:B------:R-:W-:Y:S02]  /*1f20*/  IADD3 R22, P0, R27, R18, RZ ;  /* 0x000000121b167210 */ /* 0x000fe40007f1e0ff */
[----:B------:R-:W-:Y:S01]  /*1f30*/  IADD3 R19, R19, UR11, RZ ;  /* 0x0000000b13137c10 */ /* 0x000fe2000fffe0ff */
[----:B------:R0:W-:Y:S02]  /*1f40*/  STL [R1+0x18], R15 ;  /* 0x0000180f01007387 */ /* 0x0001e40000100800 */
[----:B0-----:R-:W-:-:S04]  /*1f50*/  IADD3 R15, R2, 0x1e00, RZ ;  /* 0x00001e00020f7810 */ /* 0x001fc80007ffe0ff */
[-C--:B------:R-:W-:Y:S02]  /*1f60*/  IADD3 R27, P6, R15, R18.reuse, RZ ;  /* 0x000000120f1b7210 */ /* 0x080fe40007fde0ff */
[----:B------:R-:W-:Y:S01]  /*1f70*/  IADD3 R15, R2, 0xf00, RZ ;  /* 0x00000f00020f7810 */ /* 0x000fe20007ffe0ff */
[----:B-1----:R-:W-:Y:S01]  /*1f80*/  FADD.FTZ R23, R21, UR6 ;  /* 0x0000000615177e21 */ /* 0x002fe20008010000 */
[-C--:B------:R-:W-:Y:S01]  /*1f90*/  IADD3 R21, P2, R26, R18.reuse, RZ ;  /* 0x000000121a157210 */ /* 0x080fe20007f5e0ff */
[--C-:B------:R-:W-:Y:S01]  /*1fa0*/  FADD.FTZ R8, R8, -R20.reuse ;  /* 0x8000001408087221 */ /* 0x100fe20000010000 */
[----:B------:R-:W-:Y:S01]  /*1fb0*/  IADD3 R26, R2, 0x3c00, RZ ;  /* 0x00003c00021a7810 */ /* 0x000fe20007ffe0ff */
[--C-:B------:R-:W-:Y:S01]  /*1fc0*/  FADD.FTZ R5, R5, -R20.reuse ;  /* 0x8000001405057221 */ /* 0x100fe20000010000 */
[-C--:B------:R-:W-:Y:S01]  /*1fd0*/  IADD3 R31, P5, R15, R18.reuse, RZ ;  /* 0x000000120f1f7210 */ /* 0x080fe20007fbe0ff */
[----:B------:R-:W0:Y:S01]  /*1fe0*/  MUFU.RSQ R23, R23 ;  /* 0x0000001700177308 */ /* 0x000e220000001400 */
[----:B------:R-:W-:Y:S01]  /*1ff0*/  STL [R1+0x88], R21 ;  /* 0x0000881501007387 */ /* 0x000fe20000100800 */
[----:B------:R-:W-:Y:S01]  /*2000*/  IADD3.X R15, RZ, R19, RZ, P6, !PT ;  /* 0x00000013ff0f7210 */ /* 0x000fe200037fe4ff */
[--C-:B------:R-:W-:Y:S01]  /*2010*/  FADD.FTZ R9, R9, -R20.reuse ;  /* 0x8000001409097221 */ /* 0x100fe20000010000 */
[-C--:B------:R-:W-:Y:S01]  /*2020*/  IADD3 R26, P3, R26, R18.reuse, RZ ;  /* 0x000000121a1a7210 */ /* 0x080fe20007f7e0ff */
[----:B------:R1:W-:Y:S01]  /*2030*/  STL [R1+0x14], R22 ;  /* 0x0000141601007387 */ /* 0x0003e20000100800 */
[-C--:B------:R-:W-:Y:S01]  /*2040*/  IADD3 R2, P6, R2, R18.reuse, RZ ;  /* 0x0000001202027210 */ /* 0x080fe20007fde0ff */
[--C-:B------:R-:W-:Y:S01]  /*2050*/  FADD.FTZ R0, R0, -R20.reuse ;  /* 0x8000001400007221 */ /* 0x100fe20000010000 */
[--C-:B------:R-:W-:Y:S01]  /*2060*/  FADD.FTZ R10, R10, -R20.reuse ;  /* 0x800000140a0a7221 */ /* 0x100fe20000010000 */
[--C-:B------:R-:W-:Y:S01]  /*2070*/  FADD.FTZ R11, R11, -R20.reuse ;  /* 0x800000140b0b7221 */ /* 0x100fe20000010000 */
[--C-:B------:R-:W-:Y:S01]  /*2080*/  FADD.FTZ R13, R13, -R20.reuse ;  /* 0x800000140d0d7221 */ /* 0x100fe20000010000 */
[----:B------:R2:W-:Y:S01]  /*2090*/  STL [R1+0x8c], R26 ;  /* 0x00008c1a01007387 */ /* 0x0005e20000100800 */
[----:B------:R-:W-:Y:S01]  /*20a0*/  FADD.FTZ R24, R24, -R20 ;  /* 0x8000001418187221 */ /* 0x000fe20000010000 */
[----:B-1----:R-:W-:Y:S01]  /*20b0*/  IADD3 R22, P4, R28, R18, RZ ;  /* 0x000000121c167210 */ /* 0x002fe20007f9e0ff */
[----:B------:R-:W-:-:S02]  /*20c0*/  HADD2.F32 R28, -RZ, R16.H0_H0 ;  /* 0x20000010ff1c7230 */ /* 0x000fc40000004100 */
[C---:B0-----:R-:W-:Y:S01]  /*20d0*/  FMUL.FTZ R8, R23.reuse, R8 ;  /* 0x0000000817087220 */ /* 0x041fe20000410000 */
[----:B------:R-:W-:Y:S02]  /*20e0*/  HADD2.F32 R18, -RZ, R14.H0_H0 ;  /* 0x2000000eff127230 */ /* 0x000fe40000004100 */
[C---:B------:R-:W-:Y:S01]  /*20f0*/  FMUL.FTZ R5, R23.reuse, R5 ;  /* 0x0000000517057220 */ /* 0x040fe20000410000 */
[C---:B------:R-:W-:Y:S01]  /*2100*/  FMUL.FTZ R9, R23.reuse, R9 ;  /* 0x0000000917097220 */ /* 0x040fe20000410000 */
[----:B------:R-:W-:Y:S01]  /*2110*/  FMUL.FTZ R0, R0, R23 ;  /* 0x0000001700007220 */ /* 0x000fe20000410000 */
[C---:B------:R-:W-:Y:S01]  /*2120*/  FMUL.FTZ R10, R23.reuse, R10 ;  /* 0x0000000a170a7220 */ /* 0x040fe20000410000 */
[C-C-:B------:R-:W-:Y:S01]  /*2130*/  FFMA.FTZ R8, R28.reuse, R8, R18.reuse ;  /* 0x000000081c087223 */ /* 0x140fe20000010012 */
[C-C-:B------:R-:W-:Y:S01]  /*2140*/  FFMA.FTZ R21, R28.reuse, R5, R18.reuse ;  /* 0x000000051c157223 */ /* 0x140fe20000010012 */
[C---:B------:R-:W-:Y:S01]  /*2150*/  FMUL.FTZ R11, R23.reuse, R11 ;  /* 0x0000000b170b7220 */ /* 0x040fe20000410000 */
[--C-:B------:R-:W-:Y:S01]  /*2160*/  FFMA.FTZ R5, R28, R9, R18.reuse ;  /* 0x000000091c057223 */ /* 0x100fe20000010012 */
[C---:B------:R-:W-:Y:S01]  /*2170*/  FMUL.FTZ R13, R23.reuse, R13 ;  /* 0x0000000d170d7220 */ /* 0x040fe20000410000 */
[--C-:B--2---:R-:W-:Y:S01]  /*2180*/  FFMA.FTZ R26, R0, R28, R18.reuse ;  /* 0x0000001c001a7223 */ /* 0x104fe20000010012 */
[----:B------:R-:W-:Y:S01]  /*2190*/  FFMA.FTZ R0, R28, R10, R18 ;  /* 0x0000000a1c007223 */ /* 0x000fe20000010012 */
[----:B------:R0:W-:Y:S01]  /*21a0*/  STL [R1+0x50], R8 ;  /* 0x0000500801007387 */ /* 0x0001e20000100800 */
[----:B------:R-:W-:-:S03]  /*21b0*/  FMUL.FTZ R24, R23, R24 ;  /* 0x0000001817187220 */ /* 0x000fc60000410000 */
[----:B------:R1:W-:Y:S04]  /*21c0*/  STL [R1+0x54], R5 ;  /* 0x0000540501007387 */ /* 0x0003e80000100800 */
[----:B------:R2:W-:Y:S01]  /*21d0*/  STL [R1+0x4c], R0 ;  /* 0x00004c0001007387 */ /* 0x0005e20000100800 */
[C-C-:B0-----:R-:W-:Y:S01]  /*21e0*/  FFMA.FTZ R8, R28.reuse, R11, R18.reuse ;  /* 0x0000000b1c087223 */ /* 0x141fe20000010012 */
[----:B-1----:R-:W-:-:S04]  /*21f0*/  FFMA.FTZ R5, R28, R13, R18 ;  /* 0x0000000d1c057223 */ /* 0x002fc80000010012 */
[----:B------:R-:W-:Y:S01]  /*2200*/  STL [R1+0x48], R8 ;  /* 0x0000480801007387 */ /* 0x000fe20000100800 */
[----:B--2---:R-:W-:-:S03]  /*2210*/  FFMA.FTZ R0, R28, R24, R18 ;  /* 0x000000181c007223 */ /* 0x004fc60000010012 */
[----:B------:R-:W2:Y:S04]  /*2220*/  LDL.LU R18, [R1+0x4] ;  /* 0x0000040001127983 */ /* 0x000ea80000300800 */
[----:B------:R0:W-:Y:S04]  /*2230*/  STL [R1+0x44], R5 ;  /* 0x0000440501007387 */ /* 0x0001e80000100800 */
[----:B0-----:R-:W3:Y:S04]  /*2240*/  LDL.LU R5, [R1] ;  /* 0x0000000001057983 */ /* 0x001ee80000300800 */
[----:B------:R0:W-:Y:S02]  /*2250*/  STL [R1+0x40], R0 ;  /* 0x0000400001007387 */ /* 0x0001e40000100800 */
[----:B0-----:R-:W-:-:S02]  /*2260*/  IADD3.X R0, RZ, R19, RZ, P6, !PT ;  /* 0x00000013ff007210 */ /* 0x001fc400037fe4ff */
[----:B------:R-:W-:-:S04]  /*2270*/  LEA R28, P6, R2, UR12, 0x1 ;  /* 0x0000000c021c7c11 */ /* 0x000fc8000f8c08ff */
[----:B------:R-:W-:Y:S02]  /*2280*/  LEA.HI.X R29, R2, UR13, R0, 0x1, P6 ;  /* 0x0000000d021d7c11 */ /* 0x000fe4000b0f0c00 */
[----:B------:R-:W-:Y:S02]  /*2290*/  IADD3.X R0, RZ, R19, RZ, P5, !PT ;  /* 0x00000013ff007210 */ /* 0x000fe40002ffe4ff */
[----:B------:R-:W-:Y:S02]  /*22a0*/  LEA R10, P5, R31, UR12, 0x1 ;  /* 0x0000000c1f0a7c11 */ /* 0x000fe4000f8a08ff */
[----:B------:R-:W-:Y:S02]  /*22b0*/  LEA R8, P6, R27, UR12, 0x1 ;  /* 0x0000000c1b087c11 */ /* 0x000fe4000f8c08ff */
[----:B------:R-:W-:Y:S01]  /*22c0*/  LEA.HI.X R11, R31, UR13, R0, 0x1, P5 ;  /* 0x0000000d1f0b7c11 */ /* 0x000fe2000a8f0c00 */
[----:B------:R-:W-:Y:S01]  /*22d0*/  STL [R1+0x64], R10 ;  /* 0x0000640a01007387 */ /* 0x000fe20000100800 */
[----:B------:R-:W-:-:S03]  /*22e0*/  LEA.HI.X R9, R27, UR13, R15, 0x1, P6 ;  /* 0x0000000d1b097c11 */ /* 0x000fc6000b0f0c0f */
[----:B------:R0:W-:Y:S04]  /*22f0*/  STL [R1+0x84], R10 ;  /* 0x0000840a01007387 */ /* 0x0001e80000100800 */
[----:B------:R-:W-:Y:S04]  /*2300*/  STL [R1+0x60], R11 ;  /* 0x0000600b01007387 */ /* 0x000fe80000100800 */
[----:B------:R-:W-:Y:S04]  /*2310*/  STL [R1+0x80], R11 ;  /* 0x0000800b01007387 */ /* 0x000fe80000100800 */
[----:B------:R-:W4:Y:S01]  /*2320*/  LDL.LU R15, [R1+0x90] ;  /* 0x00009000010f7983 */ /* 0x000f220000300800 */
[----:B------:R-:W-:-:S03]  /*2330*/  FADD.FTZ R24, R4, -R20 ;  /* 0x8000001404187221 */ /* 0x000fc60000010000 */
[----:B------:R-:W-:Y:S01]  /*2340*/  STL [R1+0x68], R8 ;  /* 0x0000680801007387 */ /* 0x000fe20000100800 */
[----:B0-----:R-:W-:-:S03]  /*2350*/  FADD.FTZ R10, R37, -R20 ;  /* 0x80000014250a7221 */ /* 0x001fc60000010000 */
[----:B------:R0:W-:Y:S01]  /*2360*/  STL [R1+0x5c], R9 ;  /* 0x00005c0901007387 */ /* 0x0001e20000100800 */
[--C-:B------:R-:W-:Y:S01]  /*2370*/  FADD.FTZ R2, R25, -R20.reuse ;  /* 0x8000001419027221 */ /* 0x100fe20000010000 */
[--C-:B------:R-:W-:Y:S01]  /*2380*/  FADD.FTZ R13, R3, -R20.reuse ;  /* 0x80000014030d7221 */ /* 0x100fe20000010000 */
[--C-:B------:R-:W-:Y:S01]  /*2390*/  FADD.FTZ R37, R36, -R20.reuse ;  /* 0x8000001424257221 */ /* 0x100fe20000010000 */
[--C-:B------:R-:W-:Y:S01]  /*23a0*/  FADD.FTZ R25, R6, -R20.reuse ;  /* 0x8000001406197221 */ /* 0x100fe20000010000 */
[--C-:B------:R-:W-:Y:S01]  /*23b0*/  FADD.FTZ R27, R7, -R20.reuse ;  /* 0x80000014071b7221 */ /* 0x100fe20000010000 */
[----:B0-----:R-:W4:Y:S01]  /*23c0*/  LDL.LU R9, [R1+0x1c] ;  /* 0x00001c0001097983 */ /* 0x001f220000300800 */
[--C-:B------:R-:W-:Y:S01]  /*23d0*/  FADD.FTZ R11, R34, -R20.reuse ;  /* 0x80000014220b7221 */ /* 0x100fe20000010000 */
[----:B------:R-:W-:Y:S01]  /*23e0*/  FADD.FTZ R34, R33, -R20 ;  /* 0x8000001421227221 */ /* 0x000fe20000010000 */
[----:B------:R-:W-:Y:S02]  /*23f0*/  HADD2.F32 R16, -RZ, R16.H1_H1 ;  /* 0x30000010ff107230 */ /* 0x000fe40000004100 */
[----:B------:R-:W-:-:S02]  /*2400*/  HADD2.F32 R14, -RZ, R14.H1_H1 ;  /* 0x3000000eff0e7230 */ /* 0x000fc40000004100 */
[--C-:B------:R-:W-:Y:S01]  /*2410*/  FADD.FTZ R35, R35, -R20.reuse ;  /* 0x8000001423237221 */ /* 0x100fe20000010000 */
[--C-:B--2---:R-:W-:Y:S01]  /*2420*/  FADD.FTZ R18, R18, -R20.reuse ;  /* 0x8000001412127221 */ /* 0x104fe20000010000 */
[----:B---3--:R-:W-:Y:S02]  /*2430*/  FADD.FTZ R8, R5, -R20 ;  /* 0x8000001405087221 */ /* 0x008fe40000010000 */
[----:B------:R-:W2:Y:S04]  /*2440*/  LDL.LU R5, [R1+0x28] ;  /* 0x0000280001057983 */ /* 0x000ea80000300800 */
[----:B------:R-:W3:Y:S04]  /*2450*/  LDL.LU R4, [R1+0x24] ;  /* 0x0000240001047983 */ /* 0x000ee80000300800 */
[----:B------:R-:W3:Y:S04]  /*2460*/  LDL.LU R0, [R1+0x20] ;  /* 0x0000200001007983 */ /* 0x000ee80000300800 */
[----:B------:R-:W3:Y:S04]  /*2470*/  LDL.LU R3, [R1+0x2c] ;  /* 0x00002c0001037983 */ /* 0x000ee80000300800 */
[----:B------:R-:W3:Y:S04]  /*2480*/  LDL.LU R6, [R1+0x38] ;  /* 0x0000380001067983 */ /* 0x000ee80000300800 */
[----:B------:R-:W3:Y:S04]  /*2490*/  LDL.LU R7, [R1+0x30] ;  /* 0x0000300001077983 */ /* 0x000ee80000300800 */
[----:B------:R-:W3:Y:S04]  /*24a0*/  LDL.LU R31, [R1+0x34] ;  /* 0x00003400011f7983 */ /* 0x000ee80000300800 */
[----:B------:R0:W-:Y:S04]  /*24b0*/  STL [R1+0x10], R37 ;  /* 0x0000102501007387 */ /* 0x0001e80000100800 */
[----:B------:R-:W3:Y:S01]  /*24c0*/  LDL.LU R33, [R1+0x3c] ;  /* 0x00003c0001217983 */ /* 0x000ee20000300800 */
[----:B------:R-:W-:-:S03]  /*24d0*/  FMUL.FTZ R25, R23, R25 ;  /* 0x0000001917197220 */ /* 0x000fc60000410000 */
[----:B------:R1:W-:Y:S01]  /*24e0*/  STL [R1], R11 ;  /* 0x0000000b01007387 */ /* 0x0003e20000100800 */
[--C-:B0-----:R-:W-:Y:S01]  /*24f0*/  FADD.FTZ R37, R30, -R20.reuse ;  /* 0x800000141e257221 */ /* 0x101fe20000010000 */
[--C-:B------:R-:W-:Y:S02]  /*2500*/  HADD2.F32 R30, -RZ, R17.reuse.H0_H0 ;  /* 0x20000011ff1e7230 */ /* 0x100fe40000004100 */
[----:B------:R0:W-:Y:S01]  /*2510*/  STL [R1+0xc], R34 ;  /* 0x00000c2201007387 */ /* 0x0001e20000100800 */
[--C-:B-1----:R-:W-:Y:S01]  /*2520*/  FADD.FTZ R11, R32, -R20.reuse ;  /* 0x80000014200b7221 */ /* 0x102fe20000010000 */
[----:B------:R-:W-:Y:S02]  /*2530*/  HADD2.F32 R32, -RZ, R17.H1_H1 ;  /* 0x30000011ff207230 */ /* 0x000fe40000004100 */
[----:B0-----:R-:W-:Y:S01]  /*2540*/  FADD.FTZ R34, R12, -R20 ;  /* 0x800000140c227221 */ /* 0x001fe20000010000 */
[----:B------:R-:W-:-:S04]  /*2550*/  FMUL.FTZ R12, R23, R2 ;  /* 0x00000002170c7220 */ /* 0x000fc80000410000 */
[----:B------:R-:W-:Y:S01]  /*2560*/  FFMA.FTZ R12, R12, R16, R14 ;  /* 0x000000100c0c7223 */ /* 0x000fe2000001000e */
[--C-:B----4-:R-:W-:Y:S01]  /*2570*/  FADD.FTZ R9, R9, -R20.reuse ;  /* 0x8000001409097221 */ /* 0x110fe20000010000 */
[--C-:B--2---:R-:W-:Y:S01]  /*2580*/  FADD.FTZ R5, R5, -R20.reuse ;  /* 0x8000001405057221 */ /* 0x104fe20000010000 */
[--C-:B---3--:R-:W-:Y:S01]  /*2590*/  FADD.FTZ R4, R4, -R20.reuse ;  /* 0x8000001404047221 */ /* 0x108fe20000010000 */
[--C-:B------:R-:W-:Y:S01]  /*25a0*/  FADD.FTZ R0, R0, -R20.reuse ;  /* 0x8000001400007221 */ /* 0x100fe20000010000 */
[--C-:B------:R-:W-:Y:S01]  /*25b0*/  FADD.FTZ R3, R3, -R20.reuse ;  /* 0x8000001403037221 */ /* 0x100fe20000010000 */
[--C-:B------:R-:W-:Y:S01]  /*25c0*/  FADD.FTZ R6, R6, -R20.reuse ;  /* 0x8000001406067221 */ /* 0x100fe20000010000 */
[--C-:B------:R-:W-:Y:S01]  /*25d0*/  FADD.FTZ R7, R7, -R20.reuse ;  /* 0x8000001407077221 */ /* 0x100fe20000010000 */
[--C-:B------:R-:W-:Y:S01]  /*25e0*/  FADD.FTZ R31, R31, -R20.reuse ;  /* 0x800000141f1f7221 */ /* 0x100fe20000010000 */
[----:B------:R-:W-:Y:S01]  /*25f0*/  FADD.FTZ R2, R33, -R20 ;  /* 0x8000001421027221 */ /* 0x000fe20000010000 */
[----:B------:R-:W-:-:S02]  /*2600*/  F2FP.F16.F32.PACK_AB R20, R12, R26 ;  /* 0x0000001a0c14723e */ /* 0x000fc400000000ff */
[----:B------:R-:W2:Y:S01]  /*2610*/  LDL.LU R26, [R1+0x8c] ;  /* 0x00008c00011a7983 */ /* 0x000ea20000300800 */
[--C-:B------:R-:W-:Y:S02]  /*2620*/  HADD2.F32 R17, -RZ, R15.reuse.H0_H0 ;  /* 0x2000000fff117230 */ /* 0x100fe40000004100 */
[----:B------:R-:W-:Y:S01]  /*2630*/  FFMA.FTZ R33, R16, R25, R14 ;  /* 0x0000001910217223 */ /* 0x000fe2000001000e */
[----:B------:R-:W-:Y:S02]  /*2640*/  HADD2.F32 R15, -RZ, R15.H1_H1 ;  /* 0x3000000fff0f7230 */ /* 0x000fe40000004100 */
[C---:B------:R-:W-:Y:S01]  /*2650*/  FMUL.FTZ R12, R23.reuse, R13 ;  /* 0x0000000d170c7220 */ /* 0x040fe20000410000 */
[----:B------:R-:W-:Y:S01]  /*2660*/  FMUL.FTZ R25, R23, R24 ;  /* 0x0000001817197220 */ /* 0x000fe20000410000 */
[----:B------:R-:W-:Y:S02]  /*2670*/  IADD3.X R13, RZ, R19, RZ, P4, !PT ;  /* 0x00000013ff0d7210 */ /* 0x000fe400027fe4ff */
[----:B------:R-:W-:Y:S01]  /*2680*/  FFMA.FTZ R24, R12, R30, R17 ;  /* 0x0000001e0c187223 */ /* 0x000fe20000010011 */
[----:B------:R-:W-:Y:S01]  /*2690*/  FFMA.FTZ R25, R25, R32, R15 ;  /* 0x0000002019197223 */ /* 0x000fe2000001000f */
[----:B------:R-:W-:-:S02]  /*26a0*/  LEA R12, P4, R22, UR12, 0x1 ;  /* 0x0000000c160c7c11 */ /* 0x000fc4000f8808ff */
[----:B------:R-:W-:Y:S02]  /*26b0*/  F2FP.F16.F32.PACK_AB R33, R33, R21 ;  /* 0x000000152121723e */ /* 0x000fe400000000ff */
[----:B------:R-:W-:Y:S01]  /*26c0*/  LEA.HI.X R13, R22, UR13, R13, 0x1, P4 ;  /* 0x0000000d160d7c11 */ /* 0x000fe2000a0f0c0d */
[----:B------:R-:W3:Y:S01]  /*26d0*/  LDL.LU R21, [R1+0x88] ;  /* 0x0000880001157983 */ /* 0x000ee20000300800 */
[----:B------:R-:W-:Y:S02]  /*26e0*/  F2FP.F16.F32.PACK_AB R22, R25, R24 ;  /* 0x000000181916723e */ /* 0x000fe400000000ff */
[----:B------:R-:W-:Y:S01]  /*26f0*/  IADD3.X R25, RZ, R19, RZ, P3, !PT ;  /* 0x00000013ff197210 */ /* 0x000fe20001ffe4ff */
[----:B------:R0:W-:Y:S04]  /*2700*/  STL [R1+0x74], R33 ;  /* 0x0000742101007387 */ /* 0x0001e80000100800 */
[----:B0-----:R-:W4:Y:S04]  /*2710*/  LDL.LU R33, [R1+0xc] ;  /* 0x00000c0001217983 */ /* 0x001f280000300800 */
[----:B------:R0:W-:Y:S04]  /*2720*/  STL [R1+0x70], R12 ;  /* 0x0000700c01007387 */ /* 0x0001e80000100800 */
[----:B0-----:R-:W4:Y:S04]  /*2730*/  LDL.LU R12, [R1] ;  /* 0x00000000010c7983 */ /* 0x001f280000300800 */
[----:B------:R0:W-:Y:S04]  /*2740*/  STL [R1+0x6c], R13 ;  /* 0x00006c0d01007387 */ /* 0x0001e80000100800 */
[----:B0-----:R-:W4:Y:S01]  /*2750*/  LDL.LU R13, [R1+0x10] ;  /* 0x00001000010d7983 */ /* 0x001f220000300800 */
[----:B------:R-:W-:-:S02]  /*2760*/  PRMT R36, R20, 0x7610, R36 ;  /* 0x0000761014247816 */ /* 0x000fc40000000024 */
[----:B--2---:R-:W-:-:S04]  /*2770*/  LEA R24, P3, R26, UR12, 0x1 ;  /* 0x0000000c1a187c11 */ /* 0x004fc8000f8608ff */
[----:B------:R-:W-:Y:S01]  /*2780*/  LEA.HI.X R25, R26, UR13, R25, 0x1, P3 ;  /* 0x0000000d1a197c11 */ /* 0x000fe200098f0c19 */
[----:B------:R0:W-:Y:S04]  /*2790*/  STL [R1+0x7c], R24 ;  /* 0x00007c1801007387 */ /* 0x0001e80000100800 */
[----:B0-----:R-:W2:Y:S04]  /*27a0*/  LDL.LU R24, [R1+0x18] ;  /* 0x0000180001187983 */ /* 0x001ea80000300800 */
[----:B------:R0:W-:Y:S04]  /*27b0*/  STL [R1+0x78], R25 ;  /* 0x0000781901007387 */ /* 0x0001e80000100800 */
[----:B0-----:R-:W4:Y:S01]  /*27c0*/  LDL.LU R25, [R1+0x14] ;  /* 0x0000140001197983 */ /* 0x001f220000300800 */
[C---:B------:R-:W-:Y:S01]  /*27d0*/  FMUL.FTZ R27, R23.reuse, R27 ;  /* 0x0000001b171b7220 */ /* 0x040fe20000410000 */
[C---:B------:R-:W-:Y:S01]  /*27e0*/  FMUL.FTZ R26, R23.reuse, R18 ;  /* 0x00000012171a7220 */ /* 0x040fe20000410000 */
[----:B------:R-:W-:Y:S01]  /*27f0*/  PRMT R20, R20, 0x7632, R20 ;  /* 0x0000763214147816 */ /* 0x000fe20000000014 */
[----:B------:R0:W-:Y:S01]  /*2800*/  STG.E.U16 desc[UR14][R28.64], R36 ;  /* 0x000000241c007986 */ /* 0x0001e2000c10150e */
[----:B------:R-:W-:Y:S01]  /*2810*/  IADD3.X R18, RZ, R19, RZ, P2, !PT ;  /* 0x00000013ff127210 */ /* 0x000fe200017fe4ff */
[----:B------:R-:W-:Y:S01]  /*2820*/  FFMA.FTZ R26, R32, R26, R15 ;  /* 0x0000001a201a7223 */ /* 0x000fe2000001000f */
[C---:B------:R-:W-:Y:S01]  /*2830*/  FMUL.FTZ R8, R23.reuse, R8 ;  /* 0x0000000817087220 */ /* 0x040fe20000410000 */
[----:B------:R3:W-:Y:S01]  /*2840*/  STG.E.U16 desc[UR14][R28.64+0x2], R20 ;  /* 0x000002141c007986 */ /* 0x0007e2000c10150e */
[C---:B------:R-:W-:Y:S01]  /*2850*/  FMUL.FTZ R10, R23.reuse, R10 ;  /* 0x0000000a170a7220 */ /* 0x040fe20000410000 */
[----:B------:R-:W-:Y:S01]  /*2860*/  FMUL.FTZ R37, R23, R37 ;  /* 0x0000002517257220 */ /* 0x000fe20000410000 */
[----:B0-----:R-:W-:Y:S01]  /*2870*/  FFMA.FTZ R36, R30, R27, R17 ;  /* 0x0000001b1e247223 */ /* 0x001fe20000010011 */
[----:B------:R-:W-:-:S02]  /*2880*/  IADD3.X R27, RZ, R19, RZ, P1, !PT ;  /* 0x00000013ff1b7210 */ /* 0x000fc40000ffe4ff */
[----:B------:R-:W-:Y:S02]  /*2890*/  IADD3.X R19, RZ, R19, RZ, P0, !PT ;  /* 0x00000013ff137210 */ /* 0x000fe400007fe4ff */
[----:B------:R-:W-:Y:S02]  /*28a0*/  F2FP.F16.F32.PACK_AB R36, R26, R36 ;  /* 0x000000241a24723e */ /* 0x000fe400000000ff */
[----:B---3--:R-:W-:-:S04]  /*28b0*/  LEA R20, P2, R21, UR12, 0x1 ;  /* 0x0000000c15147c11 */ /* 0x008fc8000f8408ff */
[----:B------:R-:W-:Y:S01]  /*28c0*/  LEA.HI.X R21, R21, UR13, R18, 0x1, P2 ;  /* 0x0000000d15157c11 */ /* 0x000fe200090f0c12 */
[C---:B------:R-:W-:Y:S01]  /*28d0*/  FMUL.FTZ R34, R23.reuse, R34 ;  /* 0x0000002217227220 */ /* 0x040fe20000410000 */
[C---:B------:R-:W-:Y:S01]  /*28e0*/  FMUL.FTZ R0, R23.reuse, R0 ;  /* 0x0000000017007220 */ /* 0x040fe20000410000 */
[----:B------:R-:W-:Y:S01]  /*28f0*/  FMUL.FTZ R6, R23, R6 ;  /* 0x0000000617067220 */ /* 0x000fe20000410000 */
[C-C-:B------:R-:W-:Y:S01]  /*2900*/  FFMA.FTZ R37, R16.reuse, R37, R14.reuse ;  /* 0x0000002510257223 */ /* 0x140fe2000001000e */
[C-C-:B------:R-:W-:Y:S01]  /*2910*/  FFMA.FTZ R34, R16.reuse, R34, R14.reuse ;  /* 0x0000002210227223 */ /* 0x140fe2000001000e */
[C-C-:B------:R-:W-:Y:S01]  /*2920*/  FFMA.FTZ R0, R16.reuse, R0, R14.reuse ;  /* 0x0000000010007223 */ /* 0x140fe2000001000e */
[----:B------:R-:W-:Y:S01]  /*2930*/  FFMA.FTZ R6, R16, R6, R14 ;  /* 0x0000000610067223 */ /* 0x000fe2000001000e */
[----:B--2---:R-:W-:-:S04]  /*2940*/  LEA R26, P1, R24, UR12, 0x1 ;  /* 0x0000000c181a7c11 */ /* 0x004fc8000f8208ff */
[----:B------:R-:W-:Y:S01]  /*2950*/  LEA.HI.X R27, R24, UR13, R27, 0x1, P1 ;  /* 0x0000000d181b7c11 */ /* 0x000fe200088f0c1b */
[C---:B----4-:R-:W-:Y:S01]  /*2960*/  FMUL.FTZ R24, R23.reuse, R13 ;  /* 0x0000000d17187220 */ /* 0x050fe20000410000 */
[C---:B------:R-:W-:Y:S01]  /*2970*/  FMUL.FTZ R13, R23.reuse, R12 ;  /* 0x0000000c170d7220 */ /* 0x040fe20000410000 */
[C---:B------:R-:W-:Y:S01]  /*2980*/  FMUL.FTZ R12, R23.reuse, R33 ;  /* 0x00000021170c7220 */ /* 0x040fe20000410000 */
[----:B------:R-:W-:-:S04]  /*2990*/  FMUL.FTZ R33, R23, R35 ;  /* 0x0000002317217220 */ /* 0x000fc80000410000 */
[----:B------:R-:W-:Y:S02]  /*29a0*/  MOV R35, R12 ;  /* 0x0000000c00237202 */ /* 0x000fe40000000f00 */
[----:B------:R-:W-:Y:S01]  /*29b0*/  LEA R18, P0, R25, UR12, 0x1 ;  /* 0x0000000c19127c11 */ /* 0x000fe2000f8008ff */
[C---:B------:R-:W-:Y:S01]  /*29c0*/  FMUL.FTZ R12, R23.reuse, R4 ;  /* 0x00000004170c7220 */ /* 0x040fe20000410000 */
[----:B------:R-:W-:Y:S01]  /*29d0*/  MOV R4, R13 ;  /* 0x0000000d00047202 */ /* 0x000fe20000000f00 */
[----:B------:R-:W-:Y:S01]  /*29e0*/  FMUL.FTZ R13, R23, R2 ;  /* 0x00000002170d7220 */ /* 0x000fe20000410000 */
[----:B------:R-:W-:Y:S01]  /*29f0*/  LEA.HI.X R19, R25, UR13, R19, 0x1, P0 ;  /* 0x0000000d19137c11 */ /* 0x000fe200080f0c13 */
[C---:B------:R-:W-:Y:S01]  /*2a00*/  FMUL.FTZ R25, R23.reuse, R11 ;  /* 0x0000000b17197220 */ /* 0x040fe20000410000 */
[----:B------:R-:W-:Y:S01]  /*2a10*/  MOV R2, R8 ;  /* 0x0000000800027202 */ /* 0x000fe20000000f00 */
[C---:B------:R-:W-:Y:S01]  /*2a20*/  FMUL.FTZ R11, R23.reuse, R9 ;  /* 0x00000009170b7220 */ /* 0x040fe20000410000 */
[C---:B------:R-:W-:Y:S01]  /*2a30*/  FMUL.FTZ R8, R23.reuse, R31 ;  /* 0x0000001f17087220 */ /* 0x040fe20000410000 */
[----:B------:R-:W2:Y:S01]  /*2a40*/  LDL.LU R9, [R1+0x50] ;  /* 0x0000500001097983 */ /* 0x000ea20000300800 */
[----:B------:R-:W-:Y:S01]  /*2a50*/  MOV R31, R10 ;  /* 0x0000000a001f7202 */ /* 0x000fe20000000f00 */
[C-C-:B------:R-:W-:Y:S01]  /*2a60*/  FFMA.FTZ R2, R16.reuse, R2, R14.reuse ;  /* 0x0000000210027223 */ /* 0x140fe2000001000e */
[----:B------:R-:W-:Y:S01]  /*2a70*/  FFMA.FTZ R4, R16, R4, R14 ;  /* 0x0000000410047223 */ /* 0x000fe2000001000e */
[----:B------:R-:W3:Y:S01]  /*2a80*/  LDL.LU R10, [R1+0x84] ;  /* 0x00008400010a7983 */ /* 0x000ee20000300800 */
[C-C-:B------:R-:W-:Y:S01]  /*2a90*/  FFMA.FTZ R14, R30.reuse, R11, R17.reuse ;  /* 0x0000000b1e0e7223 */ /* 0x140fe20000010011 */
[C---:B------:R-:W-:Y:S01]  /*2aa0*/  FMUL.FTZ R5, R23.reuse, R5 ;  /* 0x0000000517057220 */ /* 0x040fe20000410000 */
[C---:B------:R-:W-:Y:S01]  /*2ab0*/  FMUL.FTZ R3, R23.reuse, R3 ;  /* 0x0000000317037220 */ /* 0x040fe20000410000 */
[----:B------:R-:W4:Y:S01]  /*2ac0*/  LDL.LU R11, [R1+0x80] ;  /* 0x00008000010b7983 */ /* 0x000f220000300800 */
[----:B------:R-:W-:Y:S01]  /*2ad0*/  FMUL.FTZ R7, R23, R7 ;  /* 0x0000000717077220 */ /* 0x000fe20000410000 */
[C-C-:B------:R-:W-:Y:S01]  /*2ae0*/  FFMA.FTZ R16, R30.reuse, R35, R17.reuse ;  /* 0x000000231e107223 */ /* 0x140fe20000010011 */
[----:B------:R-:W-:Y:S01]  /*2af0*/  FFMA.FTZ R23, R30, R31, R17 ;  /* 0x0000001f1e177223 */ /* 0x000fe20000010011 */
[----:B------:R-:W-:Y:S01]  /*2b00*/  FFMA.FTZ R35, R32, R24, R15 ;  /* 0x0000001820237223 */ /* 0x000fe2000001000f */
[C-C-:B------:R-:W-:Y:S01]  /*2b10*/  FFMA.FTZ R5, R30.reuse, R5, R17.reuse ;  /* 0x000000051e057223 */ /* 0x140fe20000010011 */
[C-C-:B------:R-:W-:Y:S01]  /*2b20*/  FFMA.FTZ R3, R30.reuse, R3, R17.reuse ;  /* 0x000000031e037223 */ /* 0x140fe20000010011 */
[----:B------:R-:W-:Y:S01]  /*2b30*/  FFMA.FTZ R7, R30, R7, R17 ;  /* 0x000000071e077223 */ /* 0x000fe20000010011 */
[----:B------:R-:W2:Y:S01]  /*2b40*/  LDL.LU R24, [R1+0x7c] ;  /* 0x00007c0001187983 */ /* 0x000ea20000300800 */
[C-C-:B------:R-:W-:Y:S01]  /*2b50*/  FFMA.FTZ R31, R32.reuse, R25, R15.reuse ;  /* 0x00000019201f7223 */ /* 0x140fe2000001000f */
[C-C-:B------:R-:W-:Y:S01]  /*2b60*/  FFMA.FTZ R30, R32.reuse, R33, R15.reuse ;  /* 0x00000021201e7223 */ /* 0x140fe2000001000f */
[----:B------:R-:W-:Y:S01]  /*2b70*/  FFMA.FTZ R17, R32, R12, R15 ;  /* 0x0000000c20117223 */ /* 0x000fe2000001000f */
[----:B------:R-:W2:Y:S04]  /*2b80*/  LDL.LU R25, [R1+0x78] ;  /* 0x0000780001197983 */ /* 0x000ea80000300800 */
[----:B------:R-:W2:Y:S04]  /*2b90*/  LDL.LU R33, [R1+0x74] ;  /* 0x0000740001217983 */ /* 0x000ea80000300800 */
[----:B------:R-:W2:Y:S01]  /*2ba0*/  LDL.LU R12, [R1+0x70] ;  /* 0x00007000010c7983 */ /* 0x000ea20000300800 */
[----:B---3--:R-:W-:-:S02]  /*2bb0*/  PRMT R10, R22, 0x7610, R10 ;  /* 0x00007610160a7816 */ /* 0x008fc4000000000a */
[----:B----4-:R-:W-:Y:S01]  /*2bc0*/  PRMT R11, R22, 0x7632, R11 ;  /* 0x00007632160b7816 */ /* 0x010fe2000000000b */
[C-C-:B------:R-:W-:Y:S01]  /*2bd0*/  FFMA.FTZ R22, R32.reuse, R13, R15.reuse ;  /* 0x0000000d20167223 */ /* 0x140fe2000001000f */
[----:B------:R-:W-:Y:S01]  /*2be0*/  FFMA.FTZ R15, R32, R8, R15 ;  /* 0x00000008200f7223 */ /* 0x000fe2000001000f */
[----:B------:R-:W3:Y:S04]  /*2bf0*/  LDL.LU R13, [R1+0x6c] ;  /* 0x00006c00010d7983 */ /* 0x000ee80000300800 */
[----:B------:R-:W4:Y:S04]  /*2c00*/  LDL.LU R8, [R1+0x68] ;  /* 0x0000680001087983 */ /* 0x000f280000300800 */
[----:B------:R-:W3:Y:S04]  /*2c10*/  LDL.LU R32, [R1+0x4c] ;  /* 0x00004c0001207983 */ /* 0x000ee80000300800 */
[----:B------:R0:W-:Y:S04]  /*2c20*/  STG.E.U16 desc[UR14][R28.64+0x4], R10 ;  /* 0x0000040a1c007986 */ /* 0x0001e8000c10150e */
[----:B------:R1:W-:Y:S04]  /*2c30*/  STG.E.U16 desc[UR14][R28.64+0x6], R11 ;  /* 0x0000060b1c007986 */ /* 0x0003e8000c10150e */
[----:B0-----:R-:W4:Y:S04]  /*2c40*/  LDL.LU R10, [R1+0x64] ;  /* 0x00006400010a7983 */ /* 0x001f280000300800 */
[----:B-1----:R-:W4:Y:S01]  /*2c50*/  LDL.LU R11, [R1+0x60] ;  /* 0x00006000010b7983 */ /* 0x002f220000300800 */
[----:B--2---:R-:W-:-:S02]  /*2c60*/  PRMT R28, R33, 0x7632, R28 ;  /* 0x00007632211c7816 */ /* 0x004fc4000000001c */
[----:B------:R-:W-:Y:S01]  /*2c70*/  F2FP.F16.F32.PACK_AB R2, R2, R9 ;  /* 0x000000090202723e */ /* 0x000fe200000000ff */
[----:B----4-:R0:W-:Y:S04]  /*2c80*/  STG.E.U16 desc[UR14][R10.64], R33 ;  /* 0x000000210a007986 */ /* 0x0101e8000c10150e */
[----:B0-----:R-:W2:Y:S04]  /*2c90*/  LDL.LU R33, [R1+0x54] ;  /* 0x0000540001217983 */ /* 0x001ea80000300800 */
[----:B------:R-:W4:Y:S01]  /*2ca0*/  LDL.LU R9, [R1+0x5c] ;  /* 0x00005c0001097983 */ /* 0x000f220000300800 */
[----:B---3--:R-:W-:-:S03]  /*2cb0*/  F2FP.F16.F32.PACK_AB R37, R37, R32 ;  /* 0x000000202525723e */ /* 0x008fc600000000ff */
[----:B------:R0:W-:Y:S04]  /*2cc0*/  STG.E.U16 desc[UR14][R10.64+0x2], R28 ;  /* 0x0000021c0a007986 */ /* 0x0001e8000c10150e */
[----:B0-----:R-:W3:Y:S01]  /*2cd0*/  LDL.LU R28, [R1+0x48] ;  /* 0x00004800011c7983 */ /* 0x001ee20000300800 */
[----:B--2---:R-:W-:-:S03]  /*2ce0*/  F2FP.F16.F32.PACK_AB R4, R4, R33 ;  /* 0x000000210404723e */ /* 0x004fc600000000ff */
[----:B------:R-:W2:Y:S04]  /*2cf0*/  LDL.LU R33, [R1+0x44] ;  /* 0x0000440001217983 */ /* 0x000ea80000300800 */
[----:B------:R-:W2:Y:S01]  /*2d00*/  LDL.LU R32, [R1+0x40] ;  /* 0x0000400001207983 */ /* 0x000ea20000300800 */
[----:B------:R-:W-:Y:S02]  /*2d10*/  PRMT R29, R36, 0x7632, R29 ;  /* 0x00007632241d7816 */ /* 0x000fe4000000001d */
[----:B------:R-:W-:Y:S01]  /*2d20*/  F2FP.F16.F32.PACK_AB R23, R35, R23 ;  /* 0x000000172317723e */ /* 0x000fe200000000ff */
[----:B------:R-:W-:Y:S01]  /*2d30*/  STG.E.U16 desc[UR14][R10.64+0x4], R36 ;  /* 0x000004240a007986 */ /* 0x000fe2000c10150e */
[----:B------:R-:W-:-:S03]  /*2d40*/  F2FP.F16.F32.PACK_AB R16, R31, R16 ;  /* 0x000000101f10723e */ /* 0x000fc600000000ff */
[----:B------:R0:W-:Y:S01]  /*2d50*/  STG.E.U16 desc[UR14][R10.64+0x6], R29 ;  /* 0x0000061d0a007986 */ /* 0x0001e2000c10150e */
[----:B------:R-:W-:-:S03]  /*2d60*/  F2FP.F16.F32.PACK_AB R14, R30, R14 ;  /* 0x0000000e1e0e723e */ /* 0x000fc600000000ff */
[----:B----4-:R1:W-:Y:S01]  /*2d70*/  STG.E.U16 desc[UR14][R8.64], R2 ;  /* 0x0000000208007986 */ /* 0x0103e2000c10150e */
[----:B------:R-:W-:Y:S02]  /*2d80*/  F2FP.F16.F32.PACK_AB R5, R17, R5 ;  /* 0x000000051105723e */ /* 0x000fe400000000ff */
[----:B0-----:R-:W-:Y:S02]  /*2d90*/  PRMT R10, R2, 0x7632, R10 ;  /* 0x00007632020a7816 */ /* 0x001fe4000000000a */
[----:B------:R-:W-:Y:S02]  /*2da0*/  PRMT R11, R23, 0x7632, R11 ;  /* 0x00007632170b7816 */ /* 0x000fe4000000000b */
[----:B-1----:R-:W-:Y:S01]  /*2db0*/  PRMT R2, R16, 0x7632, R2 ;  /* 0x0000763210027816 */ /* 0x002fe20000000002 */
[----:B------:R-:W-:Y:S01]  /*2dc0*/  STG.E.U16 desc[UR14][R8.64+0x2], R10 ;  /* 0x0000020a08007986 */ /* 0x000fe2000c10150e */
[----:B---3--:R-:W-:-:S03]  /*2dd0*/  F2FP.F16.F32.PACK_AB R34, R34, R28 ;  /* 0x0000001c2222723e */ /* 0x008fc600000000ff */
[----:B------:R-:W-:Y:S04]  /*2de0*/  STG.E.U16 desc[UR14][R8.64+0x4], R23 ;  /* 0x0000041708007986 */ /* 0x000fe8000c10150e */
[----:B------:R0:W-:Y:S01]  /*2df0*/  STG.E.U16 desc[UR14][R8.64+0x6], R11 ;  /* 0x0000060b08007986 */ /* 0x0001e2000c10150e */
[----:B------:R-:W-:-:S03]  /*2e00*/  F2FP.F16.F32.PACK_AB R3, R22, R3 ;  /* 0x000000031603723e */ /* 0x000fc600000000ff */
[----:B------:R1:W-:Y:S01]  /*2e10*/  STG.E.U16 desc[UR14][R12.64], R4 ;  /* 0x000000040c007986 */ /* 0x0003e2000c10150e */
[----:B------:R-:W-:-:S03]  /*2e20*/  UIADD3 UR6, UP0, UR9, 0x15, URZ ;  /* 0x0000001509067890 */ /* 0x000fc6000ff1e03f */
[----:B------:R3:W-:Y:S01]  /*2e30*/  STG.E.U16 desc[UR14][R12.64+0x6], R2 ;  /* 0x000006020c007986 */ /* 0x0007e2000c10150e */
[----:B0-----:R-:W-:Y:S02]  /*2e40*/  PRMT R9, R4, 0x7632, R9 ;  /* 0x0000763204097816 */ /* 0x001fe40000000009 */
[----:B------:R-:W-:Y:S02]  /*2e50*/  PRMT R8, R37, 0x7632, R8 ;  /* 0x0000763225087816 */ /* 0x000fe40000000008 */
[----:B-1----:R-:W-:Y:S01]  /*2e60*/  PRMT R4, R14, 0x7632, R4 ;  /* 0x000076320e047816 */ /* 0x002fe20000000004 */
[----:B------:R-:W-:Y:S01]  /*2e70*/  STG.E.U16 desc[UR14][R12.64+0x2], R9 ;  /* 0x000002090c007986 */ /* 0x000fe2000c10150e */
[----:B------:R-:W-:Y:S02]  /*2e80*/  F2FP.F16.F32.PACK_AB R7, R15, R7 ;  /* 0x000000070f07723e */ /* 0x000fe400000000ff */
[----:B---3--:R-:W-:Y:S01]  /*2e90*/  PRMT R2, R5, 0x7632, R2 ;  /* 0x0000763205027816 */ /* 0x008fe20000000002 */
[----:B------:R-:W-:Y:S01]  /*2ea0*/  STG.E.U16 desc[UR14][R12.64+0x4], R16 ;  /* 0x000004100c007986 */ /* 0x000fe2000c10150e */
[----:B------:R-:W-:Y:S01]  /*2eb0*/  PRMT R10, R34, 0x7632, R10 ;  /* 0x00007632220a7816 */ /* 0x000fe2000000000a */
[----:B------:R-:W-:-:S02]  /*2ec0*/  UIADD3.X UR5, URZ, UR5, URZ, UP0, !UPT ;  /* 0x000000053f057290 */ /* 0x000fc400087fe43f */
[----:B------:R-:W-:Y:S01]  /*2ed0*/  STG.E.U16 desc[UR14][R24.64], R37 ;  /* 0x0000002518007986 */ /* 0x000fe2000c10150e */
[----:B------:R-:W-:-:S03]  /*2ee0*/  UISETP.GE.U32.AND UP0, UPT, UR6, UR18, UPT ;  /* 0x000000120600728c */ /* 0x000fc6000bf06070 */
[----:B------:R-:W-:Y:S04]  /*2ef0*/  STG.E.U16 desc[UR14][R24.64+0x2], R8 ;  /* 0x0000020818007986 */ /* 0x000fe8000c10150e */
[----:B------:R-:W-:Y:S04]  /*2f00*/  STG.E.U16 desc[UR14][R24.64+0x4], R14 ;  /* 0x0000040e18007986 */ /* 0x000fe8000c10150e */
[----:B------:R0:W-:Y:S04]  /*2f10*/  STG.E.U16 desc[UR14][R24.64+0x6], R4 ;  /* 0x0000060418007986 */ /* 0x0001e8000c10150e */
[----:B------:R1:W-:Y:S01]  /*2f20*/  STG.E.U16 desc[UR14][R20.64+0x6], R2 ;  /* 0x0000060214007986 */ /* 0x0003e2000c10150e */
[----:B------:R-:W-:-:S03]  /*2f30*/  UISETP.GE.AND.EX UP0, UPT, UR5, UR10, UPT, UP0 ;  /* 0x0000000a0500728c */ /* 0x000fc6000bf06300 */
[----:B------:R3:W-:Y:S01]  /*2f40*/  STG.E.U16 desc[UR14][R20.64], R34 ;  /* 0x0000002214007986 */ /* 0x0007e2000c10150e */
[----:B0-----:R-:W-:-:S03]  /*2f50*/  PRMT R4, R3, 0x7632, R4 ;  /* 0x0000763203047816 */ /* 0x001fc60000000004 */
[----:B------:R3:W-:Y:S01]  /*2f60*/  STG.E.U16 desc[UR14][R20.64+0x2], R10 ;  /* 0x0000020a14007986 */ /* 0x0007e2000c10150e */
[----:B-1----:R-:W-:-:S03]  /*2f70*/  PRMT R2, R7, 0x7632, R2 ;  /* 0x0000763207027816 */ /* 0x002fc60000000002 */
[----:B------:R3:W-:Y:S04]  /*2f80*/  STG.E.U16 desc[UR14][R20.64+0x4], R5 ;  /* 0x0000040514007986 */ /* 0x0007e8000c10150e */
[----:B------:R3:W-:Y:S04]  /*2f90*/  STG.E.U16 desc[UR14][R18.64+0x4], R3 ;  /* 0x0000040312007986 */ /* 0x0007e8000c10150e */
[----:B------:R3:W-:Y:S01]  /*2fa0*/  STG.E.U16 desc[UR14][R18.64+0x6], R4 ;  /* 0x0000060412007986 */ /* 0x0007e2000c10150e */
[----:B------:R-:W-:Y:S01]  /*2fb0*/  PLOP3.LUT P0, PT, PT, PT, UP0, 0x80, 0x0 ;  /* 0x000000000000781c */ /* 0x000fe20003f0f008 */
[----:B------:R-:W-:Y:S01]  /*2fc0*/  ULOP3.LUT UR4, UR4, 0x1, URZ, 0x3c, !UPT ;  /* 0x0000000104047892 */ /* 0x000fe2000f8e3c3f */
[----:B------:R-:W-:Y:S01]  /*2fd0*/  UMOV UR9, UR6 ;  /* 0x0000000600097c82 */ /* 0x000fe20008000000 */
[----:B--2---:R-:W-:-:S02]  /*2fe0*/  F2FP.F16.F32.PACK_AB R0, R0, R33 ;  /* 0x000000210000723e */ /* 0x004fc400000000ff */
[----:B------:R-:W-:Y:S02]  /*2ff0*/  F2FP.F16.F32.PACK_AB R6, R6, R32 ;  /* 0x000000200606723e */ /* 0x000fe400000000ff */
        /* <DEDUP_REMOVED lines=10> */
.L_x_3775:
        /* <DEDUP_REMOVED lines=14> */
.L_x_3966:


//--------------------- .text._ZN13group_norm_v214gn_cuda_kernelI6__halfLi480ELi1ELi32ELi60ELi256ELb0ELi32ELi960ELi960ELi4ELb1ELi18ELb0ELb0ENS_16CompileConditionILi900EEEEEvPT_PKS4_S7_S7_flPfS8_Pj --------------------------
	.section	.text._ZN13group_norm_v214gn_cuda_kernelI6__halfLi480ELi1ELi32ELi60ELi256ELb0ELi32ELi960ELi960ELi4ELb1ELi18ELb0ELb0ENS_16CompileConditionILi900EEEEEvPT_PKS4_S7_S7_flPfS8_Pj,"ax",@progbits
	.align	128
        .global         _ZN13group_norm_v214gn_cuda_kernelI6__halfLi480ELi1ELi32ELi60ELi256ELb0ELi32ELi960ELi960ELi4ELb1ELi18ELb0ELb0ENS_16CompileConditionILi900EEEEEvPT_PKS4_S7_S7_flPfS8_Pj
        .type           _ZN13group_norm_v214gn_cuda_kernelI6__halfLi480ELi1ELi32ELi60ELi256ELb0ELi32ELi960ELi960ELi4ELb1ELi18ELb0ELb0ENS_16CompileConditionILi900EEEEEvPT_PKS4_S7_S7_flPfS8_Pj,@function
        .size           _ZN13group_norm_v214gn_cuda_kernelI6__halfLi480ELi1ELi32ELi60ELi256ELb0ELi32ELi960ELi960ELi4ELb1ELi18ELb0ELb0ENS_16CompileConditionILi900EEEEEvPT_PKS4_S7_S7_flPfS8_Pj,(.L_x_3967 - _ZN13group_norm_v214gn_cuda_kernelI6__halfLi480ELi1ELi32ELi60ELi256ELb0ELi32ELi960ELi960ELi4ELb1ELi18ELb0ELb0ENS_16CompileConditionILi900EEEEEvPT_PKS4_S7_S7_flPfS8_Pj)
        .other          _ZN13group_norm_v214gn_cuda_kernelI6__halfLi480ELi1ELi32ELi60ELi256ELb0ELi32ELi960ELi960ELi4ELb1ELi18ELb0ELb0ENS_16CompileConditionILi900EEEEEvPT_PKS4_S7_S7_flPfS8_Pj,@"STO_CUDA_ENTRY STV_DEFAULT"
_ZN13group_norm_v214gn_cuda_kernelI6__halfLi480ELi1ELi32ELi60ELi256ELb0ELi32ELi960ELi960ELi4ELb1ELi18ELb0ELb0ENS_16CompileConditionILi900EEEEEvPT_PKS4_S7_S7_flPfS8_Pj:
.text._ZN13group_norm_v214gn_cuda_kernelI6__halfLi480ELi1ELi32ELi60ELi256ELb0ELi32ELi960ELi960ELi4ELb1ELi18ELb0ELb0ENS_16CompileConditionILi900EEEEEvPT_PKS4_S7_S7_flPfS8_Pj:
        /* <DEDUP_REMOVED lines=12> */
[----:B------:R-:W-:Y:S01]  /*00c0*/  ULOP3.LUT UR5, UR11, 0x1, URZ, 0xc0, !UPT ;  /* 0x000000010b057892 */ /* 0x000fe2000f8ec03f */
[----:B------:R-:W2:Y:S01]  /*00d0*/  S2R R0, SR_CTAID.X ;  /* 0x0000000000007919 */ /* 0x000ea20000002500 */
[----:B------:R-:W-:Y:S02]  /*00e0*/  USHF.L.U32 UR6, UR11, 0x4, URZ ;  /* 0x000000040b067899 */ /* 0x000fe4000800063f */
[----:B------:R-:W-:Y:S02]  /*00f0*/  UIMAD UR5, UR5, 0x3c0, URZ ;  /* 0x000003c0050578a4 */ /* 0x000fe4000f8e023f */
[----:B------:R-:W-:Y:S01]  /*0100*/  ULOP3.LUT UR9, UR6, 0x10, URZ, 0xc0, !UPT ;  /* 0x0000001006097892 */ /* 0x000fe2000f8ec03f */
[----:B------:R-:W-:-:S03]  /*0110*/  ULDC.64 UR12, c[0x0][0x240] ;  /* 0x00009000000c7ab9 */ /* 0x000fc60000000a00 */
[----:B------:R-:W-:Y:S02]  /*0120*/  MOV R6, UR5 ;  /* 0x0000000500067c02 */ /* 0x000fe40008000f00 */
[----:B------:R-:W-:Y:S02]  /*0130*/  IADD3 R8, RZ, -UR9, RZ ;  /* 0x80000009ff087c10 */ /* 0x000fe4000fffe0ff */
        /* <DEDUP_REMOVED lines=16> */
[----:B------:R-:W-:-:S02]  /*0240*/  SHF.L.U32 R9, R3, 0x3, RZ ;  /* 0x0000000303097819 */ /* 0x000fc400000006ff */
[----:B------:R-:W-:Y:S01]  /*0250*/  IADD3 R5, R3, UR9, RZ ;  /* 0x0000000903057c10 */ /* 0x000fe2000fffe0ff */
[C---:B------:R-:W-:Y:S01]  /*0260*/  IMAD R4, R2.reuse, 0x18, R19 ;  /* 0x0000001802047824 */ /* 0x040fe200078e0213 */
[----:B------:R-:W-:Y:S02]  /*0270*/  LOP3.LUT R0, R9, 0xfffffff8, R0, 0xe2, !PT ;  /* 0xfffffff809007812 */ /* 0x000fe400078ee200 */
[----:B------:R-:W-:Y:S01]  /*0280*/  LEA R3, R2, UR5, 0x2 ;  /* 0x0000000502037c11 */ /* 0x000fe2000f8e10ff */
[----:B------:R-:W-:Y:S01]  /*0290*/  IMAD R5, R5, 0x3c, -R6 ;  /* 0x0000003c05057824 */ /* 0x000fe200078e0a06 */
[----:B------:R-:W-:Y:S01]  /*02a0*/  ISETP.GT.U32.OR P0, PT, R108, 0xf, P0 ;  /* 0x0000000f6c00780c */ /* 0x000fe20000704470 */
[----:B------:R0:W-:Y:S01]  /*02b0*/  STL [R1+0x4], R0 ;  /* 0x0000040001007387 */ /* 0x0001e20000100800 */
[----:B------:R-:W-:Y:S01]  /*02c0*/  UMOV UR5, URZ ;  /* 0x0000003f00057c82 */ /* 0x000fe20008000000 */
[----:B------:R-:W-:Y:S01]  /*02d0*/  IMAD.WIDE.U32 R2, R3, -0x77777777, RZ ;  /* 0x8888888903027825 */ /* 0x000fe200078e00ff */
[----:B------:R-:W-:-:S02]  /*02e0*/  MOV R2, R8 ;  /* 0x0000000800027202 */ /* 0x000fc40000000f00 */
[----:B------:R-:W-:Y:S02]  /*02f0*/  IADD3 R6, R5, 0x8, RZ ;  /* 0x0000000805067810 */ /* 0x000fe40007ffe0ff */
[----:B------:R-:W-:Y:S02]  /*0300*/  LEA.HI R2, R3, R2, RZ, 0x1b ;  /* 0x0000000203027211 */ /* 0x000fe400078fd8ff */
[----:B------:R-:W-:Y:S02]  /*0310*/  SHF.L.U32 R3, R108, 0x3, RZ ;  /* 0x000000036c037819 */ /* 0x000fe400000006ff */
[----:B0-----:R-:W-:Y:S02]  /*0320*/  LEA R0, R7, R4, 0x3 ;  /* 0x0000000407007211 */ /* 0x001fe400078e18ff */
[----:B------:R-:W-:Y:S02]  /*0330*/  LOP3.LUT R3, R3, 0x8, RZ, 0xc0, !PT ;  /* 0x0000000803037812 */ /* 0x000fe400078ec0ff */
[C---:B------:R-:W-:Y:S01]  /*0340*/  IADD3 R4, R5.reuse, 0x4, RZ ;  /* 0x0000000405047810 */ /* 0x040fe20007ffe0ff */
[----:B------:R0:W-:Y:S01]  /*0350*/  STL [R1+0x8], R0 ;  /* 0x0000080001007387 */ /* 0x0001e20000100800 */
[----:B------:R-:W-:-:S02]  /*0360*/  IADD3 R7, R5, 0xc, RZ ;  /* 0x0000000c05077810 */ /* 0x000fc40007ffe0ff */
[C---:B------:R-:W-:Y:S02]  /*0370*/  IADD3 R8, R5.reuse, 0x10, RZ ;  /* 0x0000001005087810 */ /* 0x040fe40007ffe0ff */
[C---:B------:R-:W-:Y:S02]  /*0380*/  IADD3 R9, R5.reuse, 0x14, RZ ;  /* 0x0000001405097810 */ /* 0x040fe40007ffe0ff */
[C---:B------:R-:W-:Y:S02]  /*0390*/  IADD3 R10, R5.reuse, 0x18, RZ ;  /* 0x00000018050a7810 */ /* 0x040fe40007ffe0ff */
[C---:B------:R-:W-:Y:S02]  /*03a0*/  IADD3 R11, R5.reuse, 0x1c, RZ ;  /* 0x0000001c050b7810 */ /* 0x040fe40007ffe0ff */
[----:B0-----:R-:W-:Y:S02]  /*03b0*/  SHF.R.S32.HI R0, RZ, 0x2, R5 ;  /* 0x00000002ff007819 */ /* 0x001fe40000011405 */
[----:B------:R-:W-:-:S02]  /*03c0*/  IADD3 R12, R5, 0x20, RZ ;  /* 0x00000020050c7810 */ /* 0x000fc40007ffe0ff */
[C---:B------:R-:W-:Y:S01]  /*03d0*/  IADD3 R13, R5.reuse, 0x24, RZ ;  /* 0x00000024050d7810 */ /* 0x040fe20007ffe0ff */
[----:B------:R-:W-:Y:S01]  /*03e0*/  IMAD R0, R0, 0x18, R19 ;  /* 0x0000001800007824 */ /* 0x000fe200078e0213 */
[C---:B------:R-:W-:Y:S02]  /*03f0*/  IADD3 R14, R5.reuse, 0x28, RZ ;  /* 0x00000028050e7810 */ /* 0x040fe40007ffe0ff */
[C---:B------:R-:W-:Y:S02]  /*0400*/  IADD3 R15, R5.reuse, 0x2c, RZ ;  /* 0x0000002c050f7810 */ /* 0x040fe40007ffe0ff */
[----:B------:R-:W-:Y:S02]  /*0410*/  IADD3 R125, R0, R3, RZ ;  /* 0x00000003007d7210 */ /* 0x000fe40007ffe0ff */
[----:B------:R-:W-:Y:S02]  /*0420*/  LEA R0, R2, UR8, 0x3 ;  /* 0x0000000802007c11 */ /* 0x000fe4000f8e18ff */
[----:B------:R-:W-:-:S02]  /*0430*/  IADD3 R16, R5, 0x30, RZ ;  /* 0x0000003005107810 */ /* 0x000fc40007ffe0ff */
[C---:B------:R-:W-:Y:S01]  /*0440*/  IADD3 R17, R5.reuse, 0x34, RZ ;  /* 0x0000003405117810 */ /* 0x040fe20007ffe0ff */
[----:B------:R0:W-:Y:S01]  /*0450*/  STL [R1], R0 ;  /* 0x0000000001007387 */ /* 0x0001e20000100800 */
[----:B------:R-:W-:Y:S02]  /*0460*/  IADD3 R5, R5, 0x38, RZ ;  /* 0x0000003805057810 */ /* 0x000fe40007ffe0ff */
[----:B------:R-:W-:Y:S02]  /*0470*/  SHF.R.S32.HI R4, RZ, 0x2, R4 ;  /* 0x00000002ff047819 */ /* 0x000fe40000011404 */
[----:B------:R-:W-:Y:S02]  /*0480*/  SHF.R.S32.HI R6, RZ, 0x2, R6 ;  /* 0x00000002ff067819 */ /* 0x000fe40000011406 */
        /* <DEDUP_REMOVED lines=43> */
.L_x_3782:
        /* <DEDUP_REMOVED lines=38> */
[----:B------:R-:W5:Y:S01]  /*09a0*/  LDG.E.64.CONSTANT R20, desc[UR12][R20.64] ;  /* 0x0000000c14147981 */ /* 0x000f62000c1e9b00 */
        /* <DEDUP_REMOVED lines=79> */
[----:B------:R-:W-:Y:S01]  /*0ea0*/  LOP3.LUT P2, RZ, R108, 0xffffffe1, RZ, 0xc0, !PT ;  /* 0xffffffe16cff7812 */ /* 0x000fe2000784c0ff */
[--C-:B---3--:R-:W-:Y:S02]  /*0eb0*/  HADD2.F32 R0, -RZ, R28.reuse.H0_H0 ;  /* 0x2000001cff007230 */ /* 0x108fe40000004100 */
        /* <DEDUP_REMOVED lines=21> */
[--C-:B-----5:R-:W-:Y:S02]  /*1010*/  HADD2.F32 R81, -RZ, R20.reuse.H0_H0 ;  /* 0x20000014ff517230 */ /* 0x120fe40000004100 */
        /* <DEDUP_REMOVED lines=11> */
[----:B--2---:R-:W-:-:S02]  /*10d0*/  HADD2.F32 R77, -RZ, R18.H0_H0 ;  /* 0x20000012ff4d7230 */ /* 0x004fc40000004100 */
        /* <DEDUP_REMOVED lines=152> */
[----:B------:R-:W-:Y:S01]  /*1a60*/  HADD2.F32 R75, -RZ, R65.H1_H1 ;  /* 0x30000041ff4b7230 */ /* 0x000fe20000004100 */
[----:B------:R-:W-:Y:S01]  /*1a70*/  SHF.L.U32 R61, R60, 0x1, RZ ;  /* 0x000000013c3d7819 */ /* 0x000fe200000006ff */
[----:B------:R-:W-:Y:S01]  /*1a80*/  FFMA.FTZ R64, R73, R73, R64 ;  /* 0x0000004949407223 */ /* 0x000fe20000010040 */
[----:B------:R-:W-:-:S03]  /*1a90*/  FADD.FTZ R62, R62, R73 ;  /* 0x000000493e3e7221 */ /* 0x000fc60000010000 */
[----:B------:R-:W-:Y:S01]  /*1aa0*/  FFMA.FTZ R63, R75, R75, R64 ;  /* 0x0000004b4b3f7223 */ /* 0x000fe20000010040 */
[----:B------:R-:W-:Y:S01]  /*1ab0*/  FADD.FTZ R62, R62, R75 ;  /* 0x0000004b3e3e7221 */ /* 0x000fe20000010000 */
[----:B------:R-:W-:Y:S02]  /*1ac0*/  SHF.R.U32.HI R64, RZ, 0x1f, R60 ;  /* 0x0000001fff407819 */ /* 0x000fe4000001163c */
[C---:B------:R-:W-:Y:S02]  /*1ad0*/  IADD3 R60, P4, R61.reuse, UR16, RZ ;  /* 0x000000103d3c7c10 */ /* 0x040fe4000ff9e0ff */
[----:B------:R0:W-:Y:S01]  /*1ae0*/  STS.64 [R106], R62 ;  /* 0x0000003e6a007388 */ /* 0x0001e20000000a00 */
[----:B------:R-:W-:Y:S01]  /*1af0*/  BAR.SYNC.DEFER_BLOCKING 0x0 ;  /* 0x0000000000007b1d */ /* 0x000fe20000010000 */
[----:B0-----:R-:W-:Y:S02]  /*1b00*/  IADD3 R62, P3, R61, UR14, RZ ;  /* 0x0000000e3d3e7c10 */ /* 0x001fe4000ff7e0ff */
[----:B------:R-:W-:-:S02]  /*1b10*/  IADD3.X R61, R64, UR17, RZ, P4, !PT ;  /* 0x00000011403d7c10 */ /* 0x000fc4000a7fe4ff */
[----:B------:R-:W-:Y:S02]  /*1b20*/  IADD3.X R63, R64, UR15, RZ, P3, !PT ;  /* 0x0000000f403f7c10 */ /* 0x000fe40009ffe4ff */
[----:B------:R-:W-:Y:S01]  /*1b30*/  CS2R R64, SRZ ;  /* 0x0000000000407805 */ /* 0x000fe2000001ff00 */
[----:B------:R-:W-:Y:S06]  /*1b40*/  @P1 BRA `(.L_x_3777) ;  /* 0x0000000000b41947 */ /* 0x000fec0003800000 */
        /* <DEDUP_REMOVED lines=45> */
.L_x_3777:
[----:B------:R-:W-:Y:S05]  /*1e20*/  BSYNC B0 ;  /* 0x0000000000007941 */ /* 0x000fea0003800000 */
.L_x_3776:
[----:B------:R-:W0:Y:S01]  /*1e30*/  @!P2 LDC R66, c[0x0][0x10] ;  /* 0x00000400ff42ab82 */ /* 0x000e220000000800 */
[----:B------:R-:W-:Y:S01]  /*1e40*/  MOV R106, UR4 ;  /* 0x00000004006a7c02 */ /* 0x000fe20008000f00 */
[----:B------:R-:W1:Y:S06]  /*1e50*/  SHFL.BFLY PT, R67, R64, 0x1, 0x1f ;  /* 0x0c201f0040437f89 */ /* 0x000e6c00000e0000 */
[----:B------:R-:W2:Y:S01]  /*1e60*/  @!P2 LDC.64 R118, c[0x0][0x248] ;  /* 0x00009200ff76ab82 */ /* 0x000ea20000000a00 */
[----:B0-----:R-:W-:Y:S02]  /*1e70*/  @!P2 IMAD R66, R66, R106, UR11 ;  /* 0x0000000b4242ae24 */ /* 0x001fe4000f8e026a */
[----:B------:R-:W3:Y:S01]  /*1e80*/  LDL R106, [R1+0x4] ;  /* 0x00000400016a7983 */ /* 0x000ee20000100800 */
[----:B------:R-:W-:Y:S01]  /*1e90*/  ISETP.GT.U32.AND P1, PT, R108, 0x7f, PT ;  /* 0x0000007f6c00780c */ /* 0x000fe20003f24070 */
[----:B-1----:R-:W-:-:S02]  /*1ea0*/  FADD.FTZ R64, R67, R64 ;  /* 0x0000004043407221 */ /* 0x002fc40000010000 */
[----:B------:R-:W0:Y:S02]  /*1eb0*/  SHFL.BFLY PT, R107, R65, 0x1, 0x1f ;  /* 0x0c201f00416b7f89 */ /* 0x000e2400000e0000 */
[----:B0-----:R-:W-:Y:S01]  /*1ec0*/  FADD.FTZ R65, R107, R65 ;  /* 0x000000416b417221 */ /* 0x001fe20000010000 */
[----:B------:R-:W-:Y:S02]  /*1ed0*/  MOV R107, UR4 ;  /* 0x00000004006b7c02 */ /* 0x000fe40008000f00 */
[----:B---3--:R-:W-:-:S05]  /*1ee0*/  @!P2 LEA R66, R66, R106, 0x7 ;  /* 0x0000006a4242a211 */ /* 0x008fca00078e38ff */
[----:B------:R-:W0:Y:S01]  /*1ef0*/  @!P1 LDC R106, c[0x0][0x10] ;  /* 0x00000400ff6a9b82 */ /* 0x000e220000000800 */
[----:B------:R-:W-:-:S05]  /*1f00*/  @!P2 SHF.L.U32 R66, R66, 0x1, RZ ;  /* 0x000000014242a819 */ /* 0x000fca00000006ff */
[----:B--2---:R-:W-:-:S05]  /*1f10*/  @!P2 IMAD.WIDE.U32 R66, R66, 0x4, R118 ;  /* 0x000000044242a825 */ /* 0x004fca00078e0076 */
[----:B------:R1:W-:Y:S01]  /*1f20*/  @!P2 STG.E.64 desc[UR12][R66.64], R64 ;  /* 0x000000404200a986 */ /* 0x0003e2000c101b0c */
[----:B------:R-:W-:Y:S01]  /*1f30*/  BAR.SYNC.DEFER_BLOCKING 0x0 ;  /* 0x0000000000007b1d */ /* 0x000fe20000010000 */
[----:B------:R-:W-:Y:S01]  /*1f40*/  ISETP.NE.AND P2, PT, R108, RZ, PT ;  /* 0x000000ff6c00720c */ /* 0x000fe20003f45270 */
[----:B0-----:R-:W-:-:S12]  /*1f50*/  @!P1 IMAD R106, R106, R107, UR11 ;  /* 0x0000000b6a6a9e24 */ /* 0x001fd8000f8e026b */
[----:B-1----:R-:W-:Y:S05]  /*1f60*/  @P2 BRA `(.L_x_3778) ;  /* 0x0000000000442947 */ /* 0x002fea0003800000 */
        /* <DEDUP_REMOVED lines=9> */
.L_x_3779:
        /* <DEDUP_REMOVED lines=8> */
.L_x_3778:
[----:B------:R-:W0:Y:S01]  /*2080*/  @!P1 LDC.64 R64, c[0x0][0x248] ;  /* 0x00009200ff409b82 */ /* 0x000e220000000a00 */
[----:B------:R-:W-:Y:S05]  /*2090*/  WARPSYNC.ALL ;  /* 0x0000000000007948 */ /* 0x000fea0003800000 */
[C---:B------:R-:W-:Y:S01]  /*20a0*/  @!P1 LOP3.LUT R67, R108.reuse, 0x7ffffff8, RZ, 0xc0, !PT ;  /* 0x7ffffff86c439812 */ /* 0x040fe200078ec0ff */
[----:B------:R-:W5:Y:S01]  /*20b0*/  LDG.E.64.CONSTANT R62, desc[UR12][R62.64] ;  /* 0x0000000c3e3e7981 */ /* 0x000f62000c1e9b00 */
[----:B------:R-:W-:Y:S02]  /*20c0*/  @!P1 LOP3.LUT R66, R108, 0x7, RZ, 0xc0, !PT ;  /* 0x000000076c429812 */ /* 0x000fe400078ec0ff */
[----:B------:R-:W-:Y:S01]  /*20d0*/  @!P1 LEA R67, R106, R67, 0x7 ;  /* 0x000000436a439211 */ /* 0x000fe200078e38ff */
[----:B------:R-:W5:Y:S03]  /*20e0*/  LDG.E.64.CONSTANT R60, desc[UR12][R60.64] ;  /* 0x0000000c3c3c7981 */ /* 0x000f66000c1e9b00 */
[----:B------:R-:W-:-:S04]  /*20f0*/  @!P1 IADD3 R66, R67, R66, RZ ;  /* 0x0000004243429210 */ /* 0x000fc80007ffe0ff */
[----:B------:R-:W-:-:S05]  /*2100*/  @!P1 SHF.L.U32 R67, R66, 0x1, RZ ;  /* 0x0000000142439819 */ /* 0x000fca00000006ff */
[----:B0-----:R-:W-:Y:S01]  /*2110*/  @!P1 IMAD.WIDE.U32 R64, R67, 0x4, R64 ;  /* 0x0000000443409825 */ /* 0x001fe200078e0040 */
[----:B------:R-:W-:Y:S06]  /*2120*/  BAR.SYNC.DEFER_BLOCKING 0x0 ;  /* 0x0000000000007b1d */ /* 0x000fec0000010000 */
[----:B------:R-:W2:Y:S01]  /*2130*/  @!P1 LDG.E.64 R64, desc[UR12][R64.64] ;  /* 0x0000000c40409981 */ /* 0x000ea2000c1e1b00 */
[----:B------:R-:W-:Y:S01]  /*2140*/  CS2R R66, SRZ ;  /* 0x0000000000427805 */ /* 0x000fe2000001ff00 */
[----:B------:R-:W-:Y:S01]  /*2150*/  BSSY B0, `(.L_x_3780) ;  /* 0x0000024000007945 */ /* 0x000fe20003800000 */
[----:B--2---:R-:W-:Y:S01]  /*2160*/  @!P1 FADD.FTZ R67, RZ, R64 ;  /* 0x00000040ff439221 */ /* 0x004fe20000010000 */
[----:B------:R-:W-:-:S04]  /*2170*/  @!P1 FADD.FTZ R66, RZ, R65 ;  /* 0x00000041ff429221 */ /* 0x000fc80000010000 */
[----:B------:R-:W0:Y:S04]  /*2180*/  SHFL.BFLY PT, R106, R67, 0x4, 0x1f ;  /* 0x0c801f00436a7f89 */ /* 0x000e2800000e0000 */
[----:B------:R-:W1:Y:S01]  /*2190*/  SHFL.BFLY PT, R107, R66, 0x4, 0x1f ;  /* 0x0c801f00426b7f89 */ /* 0x000e6200000e0000 */
[----:B0-----:R-:W-:Y:S01]  /*21a0*/  FADD.FTZ R106, R106, R67 ;  /* 0x000000436a6a7221 */ /* 0x001fe20000010000 */
[----:B-1----:R-:W-:-:S04]  /*21b0*/  FADD.FTZ R118, R107, R66 ;  /* 0x000000426b767221 */ /* 0x002fc80000010000 */
[----:B------:R-:W0:Y:S04]  /*21c0*/  SHFL.BFLY PT, R107, R106, 0x2, 0x1f ;  /* 0x0c401f006a6b7f89 */ /* 0x000e2800000e0000 */
        /* <DEDUP_REMOVED lines=16> */
[----:B0-----:R-:W-:Y:S01]  /*22d0*/  MOV R64, UR10 ;  /* 0x0000000a00407c02 */ /* 0x001fe20008000f00 */
        /* <DEDUP_REMOVED lines=11> */
.L_x_3781:
[----:B------:R-:W-:Y:S05]  /*2390*/  BSYNC B0 ;  /* 0x0000000000007941 */ /* 0x000fea0003800000 */
.L_x_3780:
[----:B01----:R-:W2:Y:S01]  /*23a0*/  LDL R66, [R1] ;  /* 0x0000000001427983 */ /* 0x003ea20000100800 */
[----:B------:R-:W-:Y:S01]  /*23b0*/  ULDC UR9, c[0x0][0x230] ;  /* 0x00008c0000097ab9 */ /* 0x000fe20000000800 */
[----:B------:R-:W-:Y:S01]  /*23c0*/  ULDC.64 UR14, c[0x0][0x210] ;  /* 0x00008400000e7ab9 */ /* 0x000fe20000000a00 */
[----:B------:R-:W-:Y:S01]  /*23d0*/  UIADD3 UR10, UP0, UR10, 0x9, URZ ;  /* 0x000000090a0a7890 */ /* 0x000fe2000ff1e03f */
[C---:B------:R-:W-:Y:S01]  /*23e0*/  LEA R64, P1, R72.reuse, UR14, 0x1 ;  /* 0x0000000e48407c11 */ /* 0x040fe2000f8208ff */
[----:B------:R-:W-:Y:S02]  /*23f0*/  ULOP3.LUT UR4, UR4, 0x1, URZ, 0x3c, !UPT ;  /* 0x0000000104047892 */ /* 0x000fe4000f8e3c3f */
[----:B------:R-:W-:Y:S01]  /*2400*/  UIADD3.X UR5, URZ, UR5, URZ, UP0, !UPT ;  /* 0x000000053f057290 */ /* 0x000fe200087fe43f */
[----:B------:R-:W-:Y:S01]  /*2410*/  LEA.HI.X R65, R72, UR15, R89, 0x1, P1 ;  /* 0x0000000f48417c11 */ /* 0x000fe200088f0c59 */
[--C-:B-----5:R-:W-:Y:S02]  /*2420*/  HADD2.F32 R89, -RZ, R62.reuse.H0_H0 ;  /* 0x2000003eff597230 */ /* 0x120fe40000004100 */
[----:B------:R-:W-:Y:S01]  /*2430*/  HADD2.F32 R62, -RZ, R62.H1_H1 ;  /* 0x3000003eff3e7230 */ /* 0x000fe20000004100 */
[----:B--2---:R-:W0:Y:S02]  /*2440*/  LDS.64 R66, [R66] ;  /* 0x0000000042427984 */ /* 0x004e240000000a00 */
[----:B0-----:R-:W-:Y:S01]  /*2450*/  FADD.FTZ R67, R67, UR9 ;  /* 0x0000000943437e21 */ /* 0x001fe20008010000 */
[--C-:B------:R-:W-:Y:S01]  /*2460*/  FADD.FTZ R0, R0, -R66.reuse ;  /* 0x8000004200007221 */ /* 0x100fe20000010000 */
[----:B------:R-:W-:Y:S01]  /*2470*/  FADD.FTZ R72, R88, -R66 ;  /* 0x8000004258487221 */ /* 0x000fe20000010000 */
[----:B------:R-:W-:-:S02]  /*2480*/  HADD2.F32 R88, -RZ, R60.H0_H0 ;  /* 0x2000003cff587230 */ /* 0x000fc40000004100 */
[--C-:B------:R-:W-:Y:S01]  /*2490*/  FADD.FTZ R87, R87, -R66.reuse ;  /* 0x8000004257577221 */ /* 0x100fe20000010000 */
[----:B------:R-:W-:Y:S01]  /*24a0*/  HADD2.F32 R60, -RZ, R60.H1_H1 ;  /* 0x3000003cff3c7230 */ /* 0x000fe20000004100 */
        /* <DEDUP_REMOVED lines=18> */
[----:B------:R-:W-:Y:S01]  /*25d0*/  FMUL.FTZ R119, R67, R72 ;  /* 0x0000004843777220 */ /* 0x000fe20000410000 */
[----:B------:R-:W-:-:S02]  /*25e0*/  HADD2.F32 R72, -RZ, R61.H0_H0 ;  /* 0x2000003dff487230 */ /* 0x000fc40000004100 */
[----:B------:R-:W-:Y:S01]  /*25f0*/  FMUL.FTZ R87, R67, R87 ;  /* 0x0000005743577220 */ /* 0x000fe20000410000 */
[----:B------:R-:W-:Y:S01]  /*2600*/  FFMA.FTZ R107, R107, R89, R88 ;  /* 0x000000596b6b7223 */ /* 0x000fe20000010058 */
[----:B------:R-:W-:Y:S01]  /*2610*/  FFMA.FTZ R0, R119, R62, R60 ;  /* 0x0000003e77007223 */ /* 0x000fe2000001003c */
[----:B------:R-:W-:Y:S02]  /*2620*/  HADD2.F32 R61, -RZ, R61.H1_H1 ;  /* 0x3000003dff3d7230 */ /* 0x000fe40000004100 */
[C---:B------:R-:W-:Y:S01]  /*2630*/  FMUL.FTZ R86, R67.reuse, R86 ;  /* 0x0000005643567220 */ /* 0x040fe20000410000 */
[C---:B------:R-:W-:Y:S01]  /*2640*/  FMUL.FTZ R19, R67.reuse, R19 ;  /* 0x0000001343137220 */ /* 0x040fe20000410000 */
[C---:B------:R-:W-:Y:S01]  /*2650*/  FMUL.FTZ R23, R67.reuse, R23 ;  /* 0x0000001743177220 */ /* 0x040fe20000410000 */
[----:B------:R-:W-:Y:S01]  /*2660*/  F2FP.F16.F32.PACK_AB R107, R0, R107 ;  /* 0x0000006b006b723e */ /* 0x000fe200000000ff */
[--C-:B------:R-:W-:Y:S02]  /*2670*/  HADD2.F32 R0, -RZ, R63.reuse.H0_H0 ;  /* 0x2000003fff007230 */ /* 0x100fe40000004100 */
[----:B------:R-:W-:Y:S01]  /*2680*/  FMUL.FTZ R27, R67, R27 ;  /* 0x0000001b431b7220 */ /* 0x000fe20000410000 */
[----:B------:R-:W-:Y:S01]  /*2690*/  HADD2.F32 R63, -RZ, R63.H1_H1 ;  /* 0x3000003fff3f7230 */ /* 0x000fe20000004100 */
[----:B------:R-:W-:Y:S01]  /*26a0*/  PRMT R106, R107, 0x7632, R106 ;  /* 0x000076326b6a7816 */ /* 0x000fe2000000006a */
[----:B------:R0:W-:Y:S01]  /*26b0*/  STG.E.U16 desc[UR12][R64.64], R107 ;  /* 0x0000006b40007986 */ /* 0x0001e2000c10150c */
[----:B------:R-:W-:Y:S01]  /*26c0*/  FFMA.FTZ R87, R87, R0, R72 ;  /* 0x0000000057577223 */ /* 0x000fe20000010048 */
[C---:B------:R-:W-:Y:S01]  /*26d0*/  FMUL.FTZ R31, R67.reuse, R31 ;  /* 0x0000001f431f7220 */ /* 0x040fe20000410000 */
[----:B------:R-:W-:Y:S01]  /*26e0*/  FFMA.FTZ R86, R86, R63, R61 ;  /* 0x0000003f56567223 */ /* 0x000fe2000001003d */
[----:B------:R1:W-:Y:S01]  /*26f0*/  STG.E.U16 desc[UR12][R64.64+0x2], R106 ;  /* 0x0000026a40007986 */ /* 0x0003e2000c10150c */
[C---:B------:R-:W-:Y:S01]  /*2700*/  FMUL.FTZ R35, R67.reuse, R35 ;  /* 0x0000002343237220 */ /* 0x040fe20000410000 */
[C---:B------:R-:W-:Y:S01]  /*2710*/  FMUL.FTZ R39, R67.reuse, R39 ;  /* 0x0000002743277220 */ /* 0x040fe20000410000 */
[C---:B------:R-:W-:Y:S01]  /*2720*/  FMUL.FTZ R85, R67.reuse, R85 ;  /* 0x0000005543557220 */ /* 0x040fe20000410000 */
[----:B------:R-:W-:Y:S01]  /*2730*/  F2FP.F16.F32.PACK_AB R87, R86, R87 ;  /* 0x000000575657723e */ /* 0x000fe200000000ff */
[C---:B------:R-:W-:Y:S01]  /*2740*/  FMUL.FTZ R81, R67.reuse, R81 ;  /* 0x0000005143517220 */ /* 0x040fe20000410000 */
[C---:B------:R-:W-:Y:S01]  /*2750*/  FMUL.FTZ R118, R67.reuse, R59 ;  /* 0x0000003b43767220 */ /* 0x040fe20000410000 */
[----:B------:R-:W-:Y:S01]  /*2760*/  FMUL.FTZ R119, R67, R70 ;  /* 0x0000004643777220 */ /* 0x000fe20000410000 */
[----:B------:R-:W-:Y:S01]  /*2770*/  PRMT R86, R87, 0x7632, R86 ;  /* 0x0000763257567816 */ /* 0x000fe20000000056 */
[----:B------:R2:W-:Y:S01]  /*2780*/  STG.E.U16 desc[UR12][R64.64+0x4], R87 ;  /* 0x0000045740007986 */ /* 0x0005e2000c10150c */
[C---:B0-----:R-:W-:Y:S01]  /*2790*/  FMUL.FTZ R107, R67.reuse, R55 ;  /* 0x00000037436b7220 */ /* 0x041fe20000410000 */
[--C-:B------:R-:W-:Y:S01]  /*27a0*/  FADD.FTZ R24, R24, -R66.reuse ;  /* 0x8000004218187221 */ /* 0x100fe20000010000 */
[C---:B-1----:R-:W-:Y:S01]  /*27b0*/  FMUL.FTZ R106, R67.reuse, R51 ;  /* 0x00000033436a7220 */ /* 0x042fe20000410000 */
[----:B------:R0:W-:Y:S01]  /*27c0*/  STG.E.U16 desc[UR12][R64.64+0x6], R86 ;  /* 0x0000065640007986 */ /* 0x0001e2000c10150c */
[--C-:B------:R-:W-:Y:S01]  /*27d0*/  FADD.FTZ R28, R28, -R66.reuse ;  /* 0x800000421c1c7221 */ /* 0x100fe20000010000 */
[--C-:B------:R-:W-:Y:S01]  /*27e0*/  FADD.FTZ R32, R32, -R66.reuse ;  /* 0x8000004220207221 */ /* 0x100fe20000010000 */
[--C-:B------:R-:W-:Y:S01]  /*27f0*/  FADD.FTZ R36, R36, -R66.reuse ;  /* 0x8000004224247221 */ /* 0x100fe20000010000 */
[--C-:B------:R-:W-:Y:S01]  /*2800*/  FADD.FTZ R40, R40, -R66.reuse ;  /* 0x8000004228287221 */ /* 0x100fe20000010000 */
[--C-:B------:R-:W-:Y:S01]  /*2810*/  FADD.FTZ R84, R84, -R66.reuse ;  /* 0x8000004254547221 */ /* 0x100fe20000010000 */
[--C-:B------:R-:W-:Y:S01]  /*2820*/  FADD.FTZ R80, R80, -R66.reuse ;  /* 0x8000004250507221 */ /* 0x100fe20000010000 */
[--C-:B------:R-:W-:Y:S01]  /*2830*/  FADD.FTZ R76, R76, -R66.reuse ;  /* 0x800000424c4c7221 */ /* 0x100fe20000010000 */
[C---:B--2---:R-:W-:Y:S01]  /*2840*/  FMUL.FTZ R87, R67.reuse, R47 ;  /* 0x0000002f43577220 */ /* 0x044fe20000410000 */
[--C-:B------:R-:W-:Y:S01]  /*2850*/  FADD.FTZ R20, R20, -R66.reuse ;  /* 0x8000004214147221 */ /* 0x100fe20000010000 */
[--C-:B------:R-:W-:Y:S01]  /*2860*/  FADD.FTZ R44, R44, -R66.reuse ;  /* 0x800000422c2c7221 */ /* 0x100fe20000010000 */
[--C-:B------:R-:W-:Y:S01]  /*2870*/  FADD.FTZ R48, R48, -R66.reuse ;  /* 0x8000004230307221 */ /* 0x100fe20000010000 */
[C---:B0-----:R-:W-:Y:S01]  /*2880*/  FMUL.FTZ R65, R67.reuse, R77 ;  /* 0x0000004d43417220 */ /* 0x041fe20000410000 */
[----:B------:R-:W-:Y:S01]  /*2890*/  FMUL.FTZ R86, R67, R43 ;  /* 0x0000002b43567220 */ /* 0x000fe20000410000 */
[--C-:B------:R-:W-:Y:S01]  /*28a0*/  FADD.FTZ R52, R52, -R66.reuse ;  /* 0x8000004234347221 */ /* 0x100fe20000010000 */
[--C-:B------:R-:W-:Y:S01]  /*28b0*/  FADD.FTZ R56, R56, -R66.reuse ;  /* 0x8000004238387221 */ /* 0x100fe20000010000 */
[--C-:B------:R-:W-:Y:S01]  /*28c0*/  FADD.FTZ R69, R69, -R66.reuse ;  /* 0x8000004245457221 */ /* 0x100fe20000010000 */
[----:B------:R-:W-:Y:S01]  /*28d0*/  FADD.FTZ R74, R74, -R66 ;  /* 0x800000424a4a7221 */ /* 0x000fe20000010000 */
        /* <DEDUP_REMOVED lines=30> */
[--C-:B------:R-:W-:Y:S01]  /*2ac0*/  FADD.FTZ R17, R17, -R66.reuse ;  /* 0x8000004211117221 */ /* 0x100fe20000010000 */
[----:B------:R-:W-:Y:S01]  /*2ad0*/  FADD.FTZ R21, R21, -R66 ;  /* 0x8000004215157221 */ /* 0x000fe20000010000 */
[C-C-:B------:R-:W-:Y:S01]  /*2ae0*/  FFMA.FTZ R69, R62.reuse, R24, R60.reuse ;  /* 0x000000183e457223 */ /* 0x140fe2000001003c */
[C-C-:B------:R-:W-:Y:S01]  /*2af0*/  FFMA.FTZ R56, R62.reuse, R28, R60.reuse ;  /* 0x0000001c3e387223 */ /* 0x140fe2000001003c */
[C-C-:B------:R-:W-:Y:S01]  /*2b00*/  FFMA.FTZ R52, R62.reuse, R32, R60.reuse ;  /* 0x000000203e347223 */ /* 0x140fe2000001003c */
[C-C-:B------:R-:W-:Y:S01]  /*2b10*/  FFMA.FTZ R48, R62.reuse, R36, R60.reuse ;  /* 0x000000243e307223 */ /* 0x140fe2000001003c */
[----:B------:R-:W-:Y:S01]  /*2b20*/  FFMA.FTZ R44, R62, R40, R60 ;  /* 0x000000283e2c7223 */ /* 0x000fe2000001003c */
        /* <DEDUP_REMOVED lines=20> */
[C---:B------:R-:W-:Y:S01]  /*2c70*/  FFMA.FTZ R24, R62.reuse, R89, R60 ;  /* 0x000000593e187223 */ /* 0x040fe2000001003c */
[----:B------:R-:W-:Y:S01]  /*2c80*/  FADD.FTZ R73, R73, -R66 ;  /* 0x8000004249497221 */ /* 0x000fe20000010000 */
        /* <DEDUP_REMOVED lines=31> */
[----:B------:R-:W-:Y:S01]  /*2e80*/  LEA R72, P1, R2, UR14, 0x1 ;  /* 0x0000000e02487c11 */ /* 0x000fe2000f8208ff */
[--C-:B------:R-:W-:Y:S01]  /*2e90*/  FADD.FTZ R107, R78, -R66.reuse ;  /* 0x800000424e6b7221 */ /* 0x100fe20000010000 */
[--C-:B------:R-:W-:Y:S01]  /*2ea0*/  FADD.FTZ R106, R82, -R66.reuse ;  /* 0x80000042526a7221 */ /* 0x100fe20000010000 */
[----:B------:R-:W-:Y:S01]  /*2eb0*/  FADD.FTZ R54, R54, -R66 ;  /* 0x8000004236367221 */ /* 0x000fe20000010000 */
[----:B------:R-:W-:Y:S01]  /*2ec0*/  LEA.HI.X R73, R2, UR15, R90, 0x1, P1 ;  /* 0x0000000f02497c11 */ /* 0x000fe200088f0c5a */
[--C-:B------:R-:W-:Y:S01]  /*2ed0*/  FADD.FTZ R58, R58, -R66.reuse ;  /* 0x800000423a3a7221 */ /* 0x100fe20000010000 */
[----:B------:R-:W-:Y:S01]  /*2ee0*/  LEA R2, P1, R3, UR14, 0x1 ;  /* 0x0000000e03027c11 */ /* 0x000fe2000f8208ff */
[----:B------:R-:W-:Y:S01]  /*2ef0*/  FMUL.FTZ R106, R67, R106 ;  /* 0x0000006a436a7220 */ /* 0x000fe20000410000 */
[--C-:B------:R-:W-:Y:S01]  /*2f00*/  FADD.FTZ R18, R18, -R66.reuse ;  /* 0x8000004212127221 */ /* 0x100fe20000010000 */
[--C-:B------:R-:W-:Y:S01]  /*2f10*/  FADD.FTZ R22, R22, -R66.reuse ;  /* 0x8000004216167221 */ /* 0x100fe20000010000 */
[----:B------:R-:W-:Y:S01]  /*2f20*/  LEA.HI.X R3, R3, UR15, R91, 0x1, P1 ;  /* 0x0000000f03037c11 */ /* 0x000fe200088f0c5b */
[----:B------:R-:W-:Y:S01]  /*2f30*/  FFMA.FTZ R106, R63, R106, R61 ;  /* 0x0000006a3f6a7223 */ /* 0x000fe2000001003d */
[----:B------:R-:W-:Y:S01]  /*2f40*/  LEA R78, P1, R4, UR14, 0x1 ;  /* 0x0000000e044e7c11 */ /* 0x000fe2000f8208ff */
[--C-:B------:R-:W-:Y:S01]  /*2f50*/  FADD.FTZ R26, R26, -R66.reuse ;  /* 0x800000421a1a7221 */ /* 0x100fe20000010000 */
[--C-:B------:R-:W-:Y:S01]  /*2f60*/  FADD.FTZ R30, R30, -R66.reuse ;  /* 0x800000421e1e7221 */ /* 0x100fe20000010000 */
[----:B------:R-:W-:Y:S01]  /*2f70*/  FADD.FTZ R34, R34, -R66 ;  /* 0x8000004222227221 */ /* 0x000fe20000010000 */
[----:B------:R-:W-:Y:S01]  /*2f80*/  LEA.HI.X R79, R4, UR15, R92, 0x1, P1 ;  /* 0x0000000f044f7c11 */ /* 0x000fe200088f0c5c */
[--C-:B------:R-:W-:Y:S01]  /*2f90*/  FADD.FTZ R38, R38, -R66.reuse ;  /* 0x8000004226267221 */ /* 0x100fe20000010000 */
[C---:B------:R-:W-:Y:S01]  /*2fa0*/  LEA R4, P1, R5.reuse, UR14, 0x1 ;  /* 0x0000000e05047c11 */ /* 0x040fe2000f8208ff */
[--C-:B------:R-:W-:Y:S01]  /*2fb0*/  FADD.FTZ R42, R42, -R66.reuse ;  /* 0x800000422a2a7221 */ /* 0x100fe20000010000 */
[----:B------:R-:W-:Y:S01]  /*2fc0*/  LEA R92, P2, R16, UR14, 0x1 ;  /* 0x0000000e105c7c11 */ /* 0x000fe2000f8408ff */
[--C-:B------:R-:W-:Y:S01]  /*2fd0*/  FADD.FTZ R46, R46, -R66.reuse ;  /* 0x800000422e2e7221 */ /* 0x100fe20000010000 */
[----:B------:R-:W-:Y:S01]  /*2fe0*/  LEA.HI.X R5, R5, UR15, R93, 0x1, P1 ;  /* 0x0000000f05057c11 */ /* 0x000fe200088f0c5d */
[----:B------:R-:W-:Y:S01]  /*2ff0*/  FADD.FTZ R50, R50, -R66 ;  /* 0x8000004232327221 */ /* 0x000fe20000010000 */
[----:B------:R-:W-:Y:S01]  /*3000*/  LEA.HI.X R93, R16, UR15, R104, 0x1, P2 ;  /* 0x0000000f105d7c11 */ /* 0x000fe200090f0c68 */
[----:B------:R-:W-:Y:S01]  /*3010*/  FMUL.FTZ R16, R67, R107 ;  /* 0x0000006b43107220 */ /* 0x000fe20000410000 */
[C---:B------:R-:W-:Y:S01]  /*3020*/  LEA R82, P1, R6.reuse, UR14, 0x1 ;  /* 0x0000000e06527c11 */ /* 0x040fe2000f8208ff */
[--C-:B------:R-:W-:Y:S01]  /*3030*/  FADD.FTZ R71, R71, -R66.reuse ;  /* 0x8000004247477221 */ /* 0x100fe20000010000 */
[----:B------:R-:W-:Y:S01]  /*3040*/  FADD.FTZ R66, R75, -R66 ;  /* 0x800000424b427221 */ /* 0x000fe20000010000 */
[--C-:B------:R-:W-:Y:S01]  /*3050*/  FFMA.FTZ R16, R63, R16, R61.reuse ;  /* 0x000000103f107223 */ /* 0x100fe2000001003d */
[----:B------:R-:W-:Y:S01]  /*3060*/  LEA.HI.X R83, R6, UR15, R94, 0x1, P1 ;  /* 0x0000000f06537c11 */ /* 0x000fe200088f0c5e */
[C---:B------:R-:W-:Y:S01]  /*3070*/  FMUL.FTZ R54, R67.reuse, R54 ;  /* 0x0000003643367220 */ /* 0x040fe20000410000 */
[C---:B------:R-:W-:Y:S01]  /*3080*/  FMUL.FTZ R58, R67.reuse, R58 ;  /* 0x0000003a433a7220 */ /* 0x040fe20000410000 */
[----:B------:R-:W-:Y:S01]  /*3090*/  F2FP.F16.F32.PACK_AB R20, R20, R77 ;  /* 0x0000004d1414723e */ /* 0x000fe200000000ff */
[----:B------:R-:W-:Y:S01]  /*30a0*/  FMUL.FTZ R18, R67, R18 ;  /* 0x0000001243127220 */ /* 0x000fe20000410000 */
[----:B------:R-:W-:Y:S01]  /*30b0*/  LEA R6, P1, R7, UR14, 0x1 ;  /* 0x0000000e07067c11 */ /* 0x000fe2000f8208ff */
[C---:B------:R-:W-:Y:S01]  /*30c0*/  FMUL.FTZ R22, R67.reuse, R22 ;  /* 0x0000001643167220 */ /* 0x040fe20000410000 */
[----:B------:R-:W-:Y:S01]  /*30d0*/  F2FP.F16.F32.PACK_AB R17, R106, R17 ;  /* 0x000000116a11723e */ /* 0x000fe200000000ff */
[C---:B------:R-:W-:Y:S01]  /*30e0*/  FMUL.FTZ R26, R67.reuse, R26 ;  /* 0x0000001a431a7220 */ /* 0x040fe20000410000 */
[----:B------:R-:W-:Y:S01]  /*30f0*/  F2FP.F16.F32.PACK_AB R70, R80, R70 ;  /* 0x000000465046723e */ /* 0x000fe200000000ff */
[C---:B------:R-:W-:Y:S01]  /*3100*/  FMUL.FTZ R30, R67.reuse, R30 ;  /* 0x0000001e431e7220 */ /* 0x040fe20000410000 */
[----:B------:R-:W-:Y:S01]  /*3110*/  F2FP.F16.F32.PACK_AB R16, R16, R21 ;  /* 0x000000151010723e */ /* 0x000fe200000000ff */
        /* <DEDUP_REMOVED lines=8> */
[----:B------:R-:W-:Y:S01]  /*31a0*/  FFMA.FTZ R71, R63, R58, R61 ;  /* 0x0000003a3f477223 */ /* 0x000fe2000001003d */
[----:B------:R-:W-:Y:S01]  /*31b0*/  LEA.HI.X R7, R7, UR15, R95, 0x1, P1 ;  /* 0x0000000f07077c11 */ /* 0x000fe200088f0c5f */
[----:B------:R0:W-:Y:S01]  /*31c0*/  STG.E.U16 desc[UR12][R72.64], R20 ;  /* 0x0000001448007986 */ /* 0x0001e2000c10150c */
[----:B------:R-:W-:Y:S01]  /*31d0*/  PRMT R54, R20, 0x7632, R54 ;  /* 0x0000763214367816 */ /* 0x000fe20000000036 */
[--C-:B------:R-:W-:Y:S01]  /*31e0*/  FFMA.FTZ R18, R63, R18, R61.reuse ;  /* 0x000000123f127223 */ /* 0x100fe2000001003d */
[----:B------:R-:W-:Y:S01]  /*31f0*/  PRMT R58, R17, 0x7632, R58 ;  /* 0x00007632113a7816 */ /* 0x000fe2000000003a */
[C---:B------:R-:W-:Y:S01]  /*3200*/  FFMA.FTZ R22, R63.reuse, R22, R61 ;  /* 0x000000163f167223 */ /* 0x040fe2000001003d */
[----:B------:R-:W-:Y:S01]  /*3210*/  LEA R84, P1, R8, UR14, 0x1 ;  /* 0x0000000e08547c11 */ /* 0x000fe2000f8208ff */
[----:B------:R-:W-:Y:S01]  /*3220*/  STG.E.U16 desc[UR12][R72.64+0x2], R54 ;  /* 0x0000023648007986 */ /* 0x000fe2000c10150c */
[----:B------:R-:W-:Y:S01]  /*3230*/  PRMT R21, R70, 0x7632, R21 ;  /* 0x0000763246157816 */ /* 0x000fe20000000015 */
[C-C-:B------:R-:W-:Y:S01]  /*3240*/  FFMA.FTZ R26, R63.reuse, R26, R61.reuse ;  /* 0x0000001a3f1a7223 */ /* 0x140fe2000001003d */
[----:B------:R-:W-:Y:S01]  /*3250*/  F2FP.F16.F32.PACK_AB R65, R76, R65 ;  /* 0x000000414c41723e */ /* 0x000fe200000000ff */
[----:B------:R1:W-:Y:S01]  /*3260*/  STG.E.U16 desc[UR12][R72.64+0x4], R17 ;  /* 0x0000041148007986 */ /* 0x0003e2000c10150c */
[----:B------:R-:W-:Y:S01]  /*3270*/  LEA.HI.X R85, R8, UR15, R96, 0x1, P1 ;  /* 0x0000000f08557c11 */ /* 0x000fe200088f0c60 */
[--C-:B------:R-:W-:Y:S01]  /*3280*/  FFMA.FTZ R30, R63, R30, R61.reuse ;  /* 0x0000001e3f1e7223 */ /* 0x100fe2000001003d */
[----:B0-----:R-:W-:Y:S01]  /*3290*/  PRMT R20, R16, 0x7632, R20 ;  /* 0x0000763210147816 */ /* 0x001fe20000000014 */
[----:B------:R-:W-:Y:S01]  /*32a0*/  STG.E.U16 desc[UR12][R72.64+0x6], R58 ;  /* 0x0000063a48007986 */ /* 0x000fe2000c10150c */
[----:B------:R-:W-:Y:S01]  /*32b0*/  LEA R8, P1, R9, UR14, 0x1 ;  /* 0x0000000e09087c11 */ /* 0x000fe2000f8208ff */
[C-C-:B------:R-:W-:Y:S01]  /*32c0*/  FFMA.FTZ R34, R63.reuse, R34, R61.reuse ;  /* 0x000000223f227223 */ /* 0x140fe2000001003d */
[----:B------:R-:W-:Y:S01]  /*32d0*/  F2FP.F16.F32.PACK_AB R18, R18, R25 ;  /* 0x000000191212723e */ /* 0x000fe200000000ff */
[----:B------:R-:W-:Y:S01]  /*32e0*/  STG.E.U16 desc[UR12][R2.64], R70 ;  /* 0x0000004602007986 */ /* 0x000fe2000c10150c */
[----:B------:R-:W-:Y:S01]  /*32f0*/  F2FP.F16.F32.PACK_AB R64, R74, R64 ;  /* 0x000000404a40723e */ /* 0x000fe200000000ff */
[--C-:B------:R-:W-:Y:S01]  /*3300*/  FFMA.FTZ R38, R63, R38, R61.reuse ;  /* 0x000000263f267223 */ /* 0x100fe2000001003d */
[----:B------:R-:W-:Y:S01]  /*3310*/  F2FP.F16.F32.PACK_AB R22, R22, R29 ;  /* 0x0000001d1616723e */ /* 0x000fe200000000ff */
[----:B------:R-:W-:Y:S01]  /*3320*/  STG.E.U16 desc[UR12][R2.64+0x2], R21 ;  /* 0x0000021502007986 */ /* 0x000fe2000c10150c */
[----:B------:R-:W-:Y:S01]  /*3330*/  F2FP.F16.F32.PACK_AB R59, R69, R59 ;  /* 0x0000003b453b723e */ /* 0x000fe200000000ff */
[----:B------:R-:W-:Y:S01]  /*3340*/  FFMA.FTZ R42, R63, R42, R61 ;  /* 0x0000002a3f2a7223 */ /* 0x000fe2000001003d */
[----:B------:R-:W-:Y:S01]  /*3350*/  LEA.HI.X R9, R9, UR15, R97, 0x1, P1 ;  /* 0x0000000f09097c11 */ /* 0x000fe200088f0c61 */
[----:B------:R0:W-:Y:S01]  /*3360*/  STG.E.U16 desc[UR12][R2.64+0x4], R16 ;  /* 0x0000041002007986 */ /* 0x0001e2000c10150c */
[----:B-1----:R-:W-:Y:S01]  /*3370*/  PRMT R17, R18, 0x7632, R17 ;  /* 0x0000763212117816 */ /* 0x002fe20000000011 */
[C-C-:B------:R-:W-:Y:S01]  /*3380*/  FFMA.FTZ R46, R63.reuse, R46, R61.reuse ;  /* 0x0000002e3f2e7223 */ /* 0x140fe2000001003d */
[----:B------:R-:W-:Y:S01]  /*3390*/  LEA R86, P1, R10, UR14, 0x1 ;  /* 0x0000000e0a567c11 */ /* 0x000fe2000f8208ff */
[----:B------:R1:W-:Y:S01]  /*33a0*/  STG.E.U16 desc[UR12][R2.64+0x6], R20 ;  /* 0x0000061402007986 */ /* 0x0003e2000c10150c */
[----:B------:R-:W-:Y:S01]  /*33b0*/  F2FP.F16.F32.PACK_AB R26, R26, R33 ;  /* 0x000000211a1a723e */ /* 0x000fe200000000ff */
[C-C-:B------:R-:W-:Y:S01]  /*33c0*/  FFMA.FTZ R50, R63.reuse, R50, R61.reuse ;  /* 0x000000323f327223 */ /* 0x140fe2000001003d */
[----:B------:R-:W-:Y:S01]  /*33d0*/  F2FP.F16.F32.PACK_AB R55, R56, R55 ;  /* 0x000000373837723e */ /* 0x000fe200000000ff */
[----:B------:R-:W-:Y:S01]  /*33e0*/  STG.E.U16 desc[UR12][R78.64], R65 ;  /* 0x000000414e007986 */ /* 0x000fe2000c10150c */
[----:B------:R-:W-:Y:S01]  /*33f0*/  F2FP.F16.F32.PACK_AB R30, R30, R37 ;  /* 0x000000251e1e723e */ /* 0x000fe200000000ff */
[C-C-:B------:R-:W-:Y:S01]  /*3400*/  FFMA.FTZ R94, R63.reuse, R94, R61.reuse ;  /* 0x0000005e3f5e7223 */ /* 0x140fe2000001003d */
[----:B------:R-:W-:Y:S01]  /*3410*/  LEA.HI.X R87, R10, UR15, R98, 0x1, P1 ;  /* 0x0000000f0a577c11 */ /* 0x000fe200088f0c62 */
[----:B------:R-:W-:Y:S01]  /*3420*/  STG.E.U16 desc[UR12][R78.64+0x4], R18 ;  /* 0x000004124e007986 */ /* 0x000fe2000c10150c */
[----:B0-----:R-:W-:Y:S01]  /*3430*/  PRMT R16, R22, 0x7632, R16 ;  /* 0x0000763216107816 */ /* 0x001fe20000000010 */
[----:B------:R-:W-:Y:S01]  /*3440*/  FFMA.FTZ R61, R63, R66, R61 ;  /* 0x000000423f3d7223 */ /* 0x000fe2000001003d */
[----:B------:R-:W-:Y:S01]  /*3450*/  F2FP.F16.F32.PACK_AB R51, R52, R51 ;  /* 0x000000333433723e */ /* 0x000fe200000000ff */
[----:B------:R-:W-:Y:S01]  /*3460*/  STG.E.U16 desc[UR12][R78.64+0x6], R17 ;  /* 0x000006114e007986 */ /* 0x000fe2000c10150c */
[----:B-1----:R-:W-:-:S02]  /*3470*/  PRMT R3, R65, 0x7632, R3 ;  /* 0x0000763241037816 */ /* 0x002fc40000000003 */
[----:B------:R-:W-:Y:S02]  /*3480*/  PRMT R2, R64, 0x7632, R2 ;  /* 0x0000763240027816 */ /* 0x000fe40000000002 */
[C---:B------:R-:W-:Y:S01]  /*3490*/  LEA R10, P1, R11.reuse, UR14, 0x1 ;  /* 0x0000000e0b0a7c11 */ /* 0x040fe2000f8208ff */
[----:B------:R0:W-:Y:S01]  /*34a0*/  STG.E.U16 desc[UR12][R78.64+0x2], R3 ;  /* 0x000002034e007986 */ /* 0x0001e2000c10150c */
[----:B------:R-:W-:Y:S02]  /*34b0*/  F2FP.F16.F32.PACK_AB R34, R34, R41 ;  /* 0x000000292222723e */ /* 0x000fe400000000ff */
[----:B------:R-:W-:Y:S01]  /*34c0*/  LEA.HI.X R11, R11, UR15, R99, 0x1, P1 ;  /* 0x0000000f0b0b7c11 */ /* 0x000fe200088f0c63 */
[----:B------:R-:W-:Y:S01]  /*34d0*/  STG.E.U16 desc[UR12][R4.64], R64 ;  /* 0x0000004004007986 */ /* 0x000fe2000c10150c */
[----:B------:R-:W-:Y:S02]  /*34e0*/  F2FP.F16.F32.PACK_AB R47, R48, R47 ;  /* 0x0000002f302f723e */ /* 0x000fe400000000ff */
[----:B------:R-:W-:Y:S01]  /*34f0*/  F2FP.F16.F32.PACK_AB R38, R38, R45 ;  /* 0x0000002d2626723e */ /* 0x000fe200000000ff */
[----:B------:R1:W-:Y:S01]  /*3500*/  STG.E.U16 desc[UR12][R4.64+0x2], R2 ;  /* 0x0000020204007986 */ /* 0x0003e2000c10150c */
[----:B------:R-:W-:-:S02]  /*3510*/  LEA R88, P1, R12, UR14, 0x1 ;  /* 0x0000000e0c587c11 */ /* 0x000fc4000f8208ff */
[----:B------:R-:W-:Y:S01]  /*3520*/  F2FP.F16.F32.PACK_AB R43, R44, R43 ;  /* 0x0000002b2c2b723e */ /* 0x000fe200000000ff */
[----:B------:R-:W-:Y:S01]  /*3530*/  STG.E.U16 desc[UR12][R4.64+0x4], R22 ;  /* 0x0000041604007986 */ /* 0x000fe2000c10150c */
[----:B0-----:R-:W-:Y:S02]  /*3540*/  PRMT R3, R59, 0x7632, R3 ;  /* 0x000076323b037816 */ /* 0x001fe40000000003 */
[----:B------:R-:W-:Y:S01]  /*3550*/  LEA.HI.X R89, R12, UR15, R100, 0x1, P1 ;  /* 0x0000000f0c597c11 */ /* 0x000fe200088f0c64 */
[----:B------:R0:W-:Y:S01]  /*3560*/  STG.E.U16 desc[UR12][R4.64+0x6], R16 ;  /* 0x0000061004007986 */ /* 0x0001e2000c10150c */
[----:B------:R-:W-:Y:S02]  /*3570*/  F2FP.F16.F32.PACK_AB R42, R42, R49 ;  /* 0x000000312a2a723e */ /* 0x000fe400000000ff */
[----:B------:R-:W-:Y:S01]  /*3580*/  LEA R12, P1, R13, UR14, 0x1 ;  /* 0x0000000e0d0c7c11 */ /* 0x000fe2000f8208ff */
[----:B------:R2:W-:Y:S01]  /*3590*/  STG.E.U16 desc[UR12][R82.64+0x2], R3 ;  /* 0x0000020352007986 */ /* 0x0005e2000c10150c */
[----:B-1----:R-:W-:-:S02]  /*35a0*/  PRMT R2, R55, 0x7632, R2 ;  /* 0x0000763237027816 */ /* 0x002fc40000000002 */
[----:B------:R-:W-:Y:S01]  /*35b0*/  F2FP.F16.F32.PACK_AB R39, R40, R39 ;  /* 0x000000272827723e */ /* 0x000fe200000000ff */
[----:B------:R-:W-:Y:S01]  /*35c0*/  STG.E.U16 desc[UR12][R82.64], R59 ;  /* 0x0000003b52007986 */ /* 0x000fe2000c10150c */
[----:B------:R-:W-:Y:S02]  /*35d0*/  F2FP.F16.F32.PACK_AB R46, R46, R53 ;  /* 0x000000352e2e723e */ /* 0x000fe400000000ff */
[----:B------:R-:W-:Y:S01]  /*35e0*/  F2FP.F16.F32.PACK_AB R50, R50, R57 ;  /* 0x000000393232723e */ /* 0x000fe200000000ff */
[----:B------:R-:W-:Y:S01]  /*35f0*/  STG.E.U16 desc[UR12][R82.64+0x4], R26 ;  /* 0x0000041a52007986 */ /* 0x000fe2000c10150c */
[----:B0-----:R-:W-:Y:S02]  /*3600*/  PRMT R5, R26, 0x7632, R5 ;  /* 0x000076321a057816 */ /* 0x001fe40000000005 */
[----:B------:R-:W-:Y:S02]  /*3610*/  PRMT R4, R30, 0x7632, R4 ;  /* 0x000076321e047816 */ /* 0x000fe40000000004 */
[----:B--2---:R-:W-:Y:S01]  /*3620*/  PRMT R3, R51, 0x7632, R3 ;  /* 0x0000763233037816 */ /* 0x004fe20000000003 */
[----:B------:R0:W-:Y:S01]  /*3630*/  STG.E.U16 desc[UR12][R82.64+0x6], R5 ;  /* 0x0000060552007986 */ /* 0x0001e2000c10150c */
[----:B------:R-:W-:-:S02]  /*3640*/  LEA.HI.X R13, R13, UR15, R101, 0x1, P1 ;  /* 0x0000000f0d0d7c11 */ /* 0x000fc400088f0c65 */
[----:B------:R-:W-:Y:S01]  /*3650*/  LEA R90, P1, R14, UR14, 0x1 ;  /* 0x0000000e0e5a7c11 */ /* 0x000fe2000f8208ff */
[----:B------:R-:W-:Y:S01]  /*3660*/  STG.E.U16 desc[UR12][R6.64], R55 ;  /* 0x0000003706007986 */ /* 0x000fe2000c10150c */
[----:B------:R-:W-:Y:S02]  /*3670*/  F2FP.F16.F32.PACK_AB R35, R36, R35 ;  /* 0x000000232423723e */ /* 0x000fe400000000ff */
[----:B------:R-:W-:Y:S01]  /*3680*/  F2FP.F16.F32.PACK_AB R31, R32, R31 ;  /* 0x0000001f201f723e */ /* 0x000fe200000000ff */
[----:B------:R1:W-:Y:S01]  /*3690*/  STG.E.U16 desc[UR12][R6.64+0x2], R2 ;  /* 0x0000020206007986 */ /* 0x0003e2000c10150c */
[----:B------:R-:W-:Y:S02]  /*36a0*/  F2FP.F16.F32.PACK_AB R62, R67, R62 ;  /* 0x0000003e433e723e */ /* 0x000fe400000000ff */
[----:B------:R-:W-:Y:S01]  /*36b0*/  F2FP.F16.F32.PACK_AB R68, R71, R68 ;  /* 0x000000444744723e */ /* 0x000fe200000000ff */
[----:B------:R-:W-:Y:S01]  /*36c0*/  STG.E.U16 desc[UR12][R6.64+0x4], R30 ;  /* 0x0000041e06007986 */ /* 0x000fe2000c10150c */
[----:B0-----:R-:W-:-:S02]  /*36d0*/  PRMT R5, R34, 0x7632, R5 ;  /* 0x0000763222057816 */ /* 0x001fc40000000005 */
[----:B------:R-:W-:Y:S01]  /*36e0*/  LEA.HI.X R91, R14, UR15, R102, 0x1, P1 ;  /* 0x0000000f0e5b7c11 */ /* 0x000fe200088f0c66 */
[----:B------:R0:W-:Y:S01]  /*36f0*/  STG.E.U16 desc[UR12][R6.64+0x6], R4 ;  /* 0x0000060406007986 */ /* 0x0001e2000c10150c */
[----:B------:R-:W-:Y:S02]  /*3700*/  PRMT R44, R35, 0x7632, R44 ;  /* 0x00007632232c7816 */ /* 0x000fe4000000002c */
[----:B------:R-:W-:Y:S01]  /*3710*/  LEA R14, P1, R15, UR14, 0x1 ;  /* 0x0000000e0f0e7c11 */ /* 0x000fe2000f8208ff */
[----:B------:R2:W-:Y:S01]  /*3720*/  STG.E.U16 desc[UR12][R84.64+0x2], R3 ;  /* 0x0000020354007986 */ /* 0x0005e2000c10150c */
[----:B-1----:R-:W-:Y:S02]  /*3730*/  PRMT R2, R38, 0x7632, R2 ;  /* 0x0000763226027816 */ /* 0x002fe40000000002 */
[----:B------:R-:W-:Y:S01]  /*3740*/  F2FP.F16.F32.PACK_AB R27, R28, R27 ;  /* 0x0000001b1c1b723e */ /* 0x000fe200000000ff */
[----:B------:R-:W-:Y:S01]  /*3750*/  STG.E.U16 desc[UR12][R84.64], R51 ;  /* 0x0000003354007986 */ /* 0x000fe2000c10150c */
[----:B------:R-:W-:-:S02]  /*3760*/  F2FP.F16.F32.PACK_AB R23, R24, R23 ;  /* 0x000000171817723e */ /* 0x000fc400000000ff */
[----:B------:R-:W-:Y:S01]  /*3770*/  F2FP.F16.F32.PACK_AB R81, R94, R81 ;  /* 0x000000515e51723e */ /* 0x000fe200000000ff */
[----:B------:R-:W-:Y:S01]  /*3780*/  STG.E.U16 desc[UR12][R84.64+0x4], R34 ;  /* 0x0000042254007986 */ /* 0x000fe2000c10150c */
[----:B0-----:R-:W-:Y:S02]  /*3790*/  PRMT R4, R47, 0x7632, R4 ;  /* 0x000076322f047816 */ /* 0x001fe40000000004 */
[----:B------:R-:W-:Y:S01]  /*37a0*/  PRMT R6, R31, 0x7632, R6 ;  /* 0x000076321f067816 */ /* 0x000fe20000000006 */
[----:B------:R0:W-:Y:S01]  /*37b0*/  STG.E.U16 desc[UR12][R84.64+0x6], R5 ;  /* 0x0000060554007986 */ /* 0x0001e2000c10150c */
[----:B--2---:R-:W-:Y:S02]  /*37c0*/  PRMT R3, R43, 0x7632, R3 ;  /* 0x000076322b037816 */ /* 0x004fe40000000003 */
[----:B------:R-:W-:Y:S01]  /*37d0*/  F2FP.F16.F32.PACK_AB R19, R60, R19 ;  /* 0x000000133c13723e */ /* 0x000fe200000000ff */
[----:B------:R-:W-:Y:S01]  /*37e0*/  STG.E.U16 desc[UR12][R8.64], R47 ;  /* 0x0000002f08007986 */ /* 0x000fe2000c10150c */
[----:B------:R-:W-:-:S02]  /*37f0*/  F2FP.F16.F32.PACK_AB R0, R61, R0 ;  /* 0x000000003d00723e */ /* 0x000fc400000000ff */
[----:B------:R-:W-:Y:S01]  /*3800*/  LEA.HI.X R15, R15, UR15, R103, 0x1, P1 ;  /* 0x0000000f0f0f7c11 */ /* 0x000fe200088f0c67 */
[----:B------:R1:W-:Y:S01]  /*3810*/  STG.E.U16 desc[UR12][R8.64+0x2], R4 ;  /* 0x0000020408007986 */ /* 0x0003e2000c10150c */
[----:B------:R-:W-:Y:S01]  /*3820*/  PRMT R45, R27, 0x7632, R45 ;  /* 0x000076321b2d7816 */ /* 0x000fe2000000002d */
[----:B------:R-:W-:Y:S01]  /*3830*/  ULDC.64 UR14, c[0x0][0x238] ;  /* 0x00008e00000e7ab9 */ /* 0x000fe20000000a00 */
[----:B------:R-:W-:Y:S01]  /*3840*/  PRMT R7, R23, 0x7632, R7 ;  /* 0x0000763217077816 */ /* 0x000fe20000000007 */
[----:B------:R-:W-:Y:S01]  /*3850*/  STG.E.U16 desc[UR12][R8.64+0x4], R38 ;  /* 0x0000042608007986 */ /* 0x000fe2000c10150c */
[----:B0-----:R-:W-:Y:S01]  /*3860*/  PRMT R5, R42, 0x7632, R5 ;  /* 0x000076322a057816 */ /* 0x001fe20000000005 */
[----:B------:R-:W-:Y:S02]  /*3870*/  UISETP.GE.U32.AND UP0, UPT, UR10, UR14, UPT ;  /* 0x0000000e0a00728c */ /* 0x000fe4000bf06070 */
[----:B------:R0:W-:Y:S02]  /*3880*/  STG.E.U16 desc[UR12][R8.64+0x6], R2 ;  /* 0x0000060208007986 */ /* 0x0001e4000c10150c */
[----:B------:R-:W-:-:S02]  /*3890*/  UISETP.GE.AND.EX UP0, UPT, UR5, UR15, UPT, UP0 ;  /* 0x0000000f0500728c */ /* 0x000fc4000bf06300 */
[----:B------:R2:W-:Y:S01]  /*38a0*/  STG.E.U16 desc[UR12][R86.64+0x2], R3 ;  /* 0x0000020356007986 */ /* 0x0005e2000c10150c */
[----:B-1----:R-:W-:-:S03]  /*38b0*/  PRMT R4, R46, 0x7632, R4 ;  /* 0x000076322e047816 */ /* 0x002fc60000000004 */
[----:B------:R-:W-:Y:S01]  /*38c0*/  STG.E.U16 desc[UR12][R86.64], R43 ;  /* 0x0000002b56007986 */ /* 0x000fe2000c10150c */
[----:B------:R-:W-:Y:S02]  /*38d0*/  PLOP3.LUT P1, PT, PT, PT, UP0, 0x80, 0x0 ;  /* 0x000000000000781c */ /* 0x000fe40003f2f008 */
[----:B0-----:R-:W-:Y:S01]  /*38e0*/  PRMT R2, R39, 0x7632, R2 ;  /* 0x0000763227027816 */ /* 0x001fe20000000002 */
[----:B------:R-:W-:Y:S01]  /*38f0*/  STG.E.U16 desc[UR12][R86.64+0x4], R42 ;  /* 0x0000042a56007986 */ /* 0x000fe2000c10150c */
[----:B--2---:R-:W-:-:S03]  /*3900*/  PRMT R3, R50, 0x7632, R3 ;  /* 0x0000763232037816 */ /* 0x004fc60000000003 */
[----:B------:R-:W-:Y:S04]  /*3910*/  STG.E.U16 desc[UR12][R86.64+0x6], R5 ;  /* 0x0000060556007986 */ /* 0x000fe8000c10150c */
[----:B------:R-:W-:Y:S04]  /*3920*/  STG.E.U16 desc[UR12][R10.64], R39 ;  /* 0x000000270a007986 */ /* 0x000fe8000c10150c */
[----:B------:R0:W-:Y:S04]  /*3930*/  STG.E.U16 desc[UR12][R10.64+0x2], R2 ;  /* 0x000002020a007986 */ /* 0x0001e8000c10150c */
[----:B------:R1:W-:Y:S04]  /*3940*/  STG.E.U16 desc[UR12][R10.64+0x4], R46 ;  /* 0x0000042e0a007986 */ /* 0x0003e8000c10150c */
[----:B------:R-:W-:Y:S04]  /*3950*/  STG.E.U16 desc[UR12][R10.64+0x6], R4 ;  /* 0x000006040a007986 */ /* 0x000fe8000c10150c */
[----:B------:R2:W-:Y:S01]  /*3960*/  STG.E.U16 desc[UR12][R88.64+0x6], R3 ;  /* 0x0000060358007986 */ /* 0x0005e2000c10150c */
[----:B0-----:R-:W-:-:S03]  /*3970*/  PRMT R2, R62, 0x7632, R2 ;  /* 0x000076323e027816 */ /* 0x001fc60000000002 */
[----:B------:R-:W-:Y:S01]  /*3980*/  STG.E.U16 desc[UR12][R88.64], R35 ;  /* 0x0000002358007986 */ /* 0x000fe2000c10150c */
[----:B-1----:R-:W-:-:S03]  /*3990*/  PRMT R46, R19, 0x7632, R46 ;  /* 0x00007632132e7816 */ /* 0x002fc6000000002e */
[----:B------:R-:W-:Y:S01]  /*39a0*/  STG.E.U16 desc[UR12][R88.64+0x2], R44 ;  /* 0x0000022c58007986 */ /* 0x000fe2000c10150c */
[----:B--2---:R-:W-:-:S03]  /*39b0*/  PRMT R3, R68, 0x7632, R3 ;  /* 0x0000763244037816 */ /* 0x004fc60000000003 */
[----:B------:R-:W-:Y:S04]  /*39c0*/  STG.E.U16 desc[UR12][R88.64+0x4], R50 ;  /* 0x0000043258007986 */ /* 0x000fe8000c10150c */
        /* <DEDUP_REMOVED lines=20> */
.L_x_3783:
        /* <DEDUP_REMOVED lines=15> */
.L_x_3967:


//--------------------- .text._ZN13group_norm_v214gn_cuda_kernelI6__halfLi480ELi2ELi32ELi60ELi256ELb0ELi32ELi960ELi960ELi4ELb1ELi29ELb0ELb0ENS_16CompileConditionILi900EEEEEvPT_PKS4_S7_S7_flPfS8_Pj --------------------------
	.section	.text._ZN13group_norm_v214gn_cuda_kernelI6__halfLi480ELi2ELi32ELi60ELi256ELb0ELi32ELi960ELi960ELi4ELb1ELi29ELb0ELb0ENS_16CompileConditionILi900EEEEEvPT_PKS4_S7_S7_flPfS8_Pj,"ax",@progbits
	.align	128
        .global         _ZN13group_norm_v214gn_cuda_kernelI6__halfLi480ELi2ELi32ELi60ELi256ELb0ELi32ELi960ELi960ELi4ELb1ELi29ELb0ELb0ENS_16CompileConditionILi900EEEEEvPT_PKS4_S7_S7_flPfS8_Pj
        .type           _ZN13group_norm_v214gn_cuda_kernelI6__halfLi480ELi2ELi32ELi60ELi256ELb0ELi32ELi960ELi960ELi4ELb1ELi29ELb0ELb0ENS_16CompileConditionILi900EEEEEvPT_PKS4_S7_S7_flPfS8_Pj,@function
        .size           _ZN13group_norm_v214gn_cuda_kernelI6__halfLi480ELi2ELi32ELi60ELi256ELb0ELi32ELi960ELi960ELi4ELb1ELi29ELb0ELb0ENS_16CompileConditionILi900EEEEEvPT_PKS4_S7_S7_flPfS8_Pj,(.L_x_3968 - _ZN13group_norm_v214gn_cuda_kernelI6__halfLi480ELi2ELi32ELi60ELi256ELb0ELi32ELi960ELi960ELi4ELb1ELi29ELb0ELb0ENS_16CompileConditionILi900EEEEEvPT_PKS4_S7_S7_flPfS8_Pj)
        .other          _ZN13group_norm_v214gn_cuda_kernelI6__halfLi480ELi2ELi32ELi60ELi256ELb0ELi32ELi960ELi960ELi4ELb1ELi29ELb0ELb0ENS_16CompileConditionILi900EEEEEvPT_PKS4_S7_S7_flPfS8_Pj,@"STO_CUDA_ENTRY STV_DEFAULT"
_ZN13group_norm_v214gn_cuda_kernelI6__halfLi480ELi2ELi32ELi60ELi256ELb0ELi32ELi960ELi960ELi4ELb1ELi29ELb0ELb0ENS_16CompileConditionILi900EEEEEvPT_PKS4_S7_S7_flPfS8_Pj:
.text._ZN13group_norm_v214gn_cuda_kernelI6__halfLi480ELi2ELi32ELi60ELi256ELb0ELi32ELi960ELi960ELi4ELb1ELi29ELb0ELb0ENS_16CompileConditionILi900EEEEEvPT_PKS4_S7_S7_flPfS8_Pj:
        /* <DEDUP_REMOVED lines=12> */
[----:B------:R-:W-:Y:S01]  /*00c0*/  HFMA2.MMA R25, -RZ, RZ, 0, 0 ;  /* 0x00000000ff197435 */ /* 0x000fe200000001ff */
[----:B------:R-:W-:Y:S01]  /*00d0*/  MOV R36, R4 ;  /* 0x0000000400247202 */ /* 0x000fe20000000f00 */
        /* <DEDUP_REMOVED lines=10> */
.L_x_3792:
[----:B------:R-:W1:Y:S01]  /*0180*/  S2R R4, SR_TID.X ;  /* 0x0000000000047919 */ /* 0x000e620000002100 */
[C---:B------:R-:W-:Y:S01]  /*0190*/  LOP3.LUT R40, R36.reuse, 0x1, RZ, 0xc0, !PT ;  /* 0x0000000124287812 */ /* 0x040fe200078ec0ff */
[----:B------:R-:W-:Y:S01]  /*01a0*/  ULDC.64 UR6, c[0x0][0x218] ;  /* 0x0000860000067ab9 */ /* 0x000fe20000000a00 */
[--C-:B------:R-:W-:Y:S01]  /*01b0*/  SHF.R.U32.HI R59, RZ, 0x1, R25.reuse ;  /* 0x00000001ff3b7819 */ /* 0x100fe20000011619 */
[----:B0-----:R-:W0:Y:S01]  /*01c0*/  S2R R0, SR_CTAID.X ;  /* 0x0000000000007919 */ /* 0x001e220000002500 */
[----:B------:R-:W-:Y:S01]  /*01d0*/  SHF.R.U64 R39, R36, 0x1, R25 ;  /* 0x0000000124277819 */ /* 0x000fe20000001219 */
[----:B------:R-:W-:Y:S01]  /*01e0*/  IMAD R34, R40, 0x3c0, RZ ;  /* 0x000003c028227824 */ /* 0x000fe200078e02ff */
[----:B------:R-:W2:Y:S01]  /*01f0*/  LDC.64 R28, c[0x0][0x220] ;  /* 0x00008800ff1c7b82 */ /* 0x000ea20000000a00 */
[----:B------:R-:W-:Y:S02]  /*0200*/  IMAD R59, R59, 0x78000, RZ ;  /* 0x000780003b3b7824 */ /* 0x000fe400078e02ff */
[----:B-1----:R-:W-:Y:S01]  /*0210*/  IMAD.WIDE.U32 R2, R4, -0x77777777, RZ ;  /* 0x8888888904027825 */ /* 0x002fe200078e00ff */
[----:B0-----:R-:W-:-:S04]  /*0220*/  SHF.L.U32 R0, R0, 0x5, RZ ;  /* 0x0000000500007819 */ /* 0x001fc800000006ff */
[----:B------:R-:W-:Y:S02]  /*0230*/  SHF.R.U32.HI R3, RZ, 0x7, R3 ;  /* 0x00000007ff037819 */ /* 0x000fe40000011603 */
[----:B------:R-:W-:-:S03]  /*0240*/  LOP3.LUT R0, R0, 0xe0, RZ, 0xc0, !PT ;  /* 0x000000e000007812 */ /* 0x000fc600078ec0ff */
[----:B------:R-:W-:Y:S01]  /*0250*/  IMAD R60, R3, -0xf0, R4 ;  /* 0xffffff10033c7824 */ /* 0x000fe200078e0204 */
[----:B------:R-:W-:-:S04]  /*0260*/  IADD3 R0, R0, R3, RZ ;  /* 0x0000000300007210 */ /* 0x000fc80007ffe0ff */
[----:B------:R-:W-:Y:S01]  /*0270*/  LEA R26, R60, R34, 0x2 ;  /* 0x000000223c1a7211 */ /* 0x000fe200078e10ff */
[----:B------:R-:W-:-:S03]  /*0280*/  IMAD R37, R0, 0x780, RZ ;  /* 0x0000078000257824 */ /* 0x000fc600078e02ff */
[--C-:B------:R-:W-:Y:S02]  /*0290*/  SHF.R.S32.HI R27, RZ, 0x1f, R26.reuse ;  /* 0x0000001fff1b7819 */ /* 0x100fe4000001141a */
[----:B------:R-:W-:Y:S01]  /*02a0*/  IADD3 R4, R37, 0xf00, RZ ;  /* 0x00000f0025047810 */ /* 0x000fe20007ffe0ff */
[----:B------:R-:W-:-:S05]  /*02b0*/  IMAD.WIDE.U32 R18, R39, 0x78000, R26 ;  /* 0x0007800027127825 */ /* 0x000fca00078e001a */
[----:B------:R-:W-:Y:S02]  /*02c0*/  IADD3 R0, R19, R59, RZ ;  /* 0x0000003b13007210 */ /* 0x000fe40007ffe0ff */
[----:B------:R-:W-:-:S04]  /*02d0*/  IADD3 R2, P0, R37, R18, RZ ;  /* 0x0000001225027210 */ /* 0x000fc80007f1e0ff */
[----:B------:R-:W-:Y:S02]  /*02e0*/  IADD3.X R3, RZ, R0, RZ, P0, !PT ;  /* 0x00000000ff037210 */ /* 0x000fe400007fe4ff */
        /* <DEDUP_REMOVED lines=80> */
[----:B------:R0:W-:Y:S02]  /*07f0*/  STL [R1+0x4], R4 ;  /* 0x0000040401007387 */ /* 0x0001e40000100800 */
        /* <DEDUP_REMOVED lines=8> */
[----:B0-----:R-:W-:-:S03]  /*0880*/  LEA R4, P0, R23, UR6, 0x1 ;  /* 0x0000000617047c11 */ /* 0x001fc6000f8008ff */
[----:B------:R0:W-:Y:S01]  /*0890*/  STL [R1+0x48], R2 ;  /* 0x0000480201007387 */ /* 0x0001e20000100800 */
[----:B------:R-:W-:Y:S01]  /*08a0*/  LEA.HI.X R5, R23, UR7, R2, 0x1, P0 ;  /* 0x0000000717057c11 */ /* 0x000fe200080f0c02 */
[----:B--2---:R-:W-:-:S05]  /*08b0*/  IMAD.WIDE R28, R26, 0x2, R28 ;  /* 0x000000021a1c7825 */ /* 0x004fca00078e021c */
[----:B------:R-:W2:Y:S01]  /*08c0*/  LDG.E.64.CONSTANT R4, desc[UR8][R4.64] ;  /* 0x0000000804047981 */ /* 0x000ea2000c1e9b00 */
[----:B0-----:R-:W-:-:S03]  /*08d0*/  IADD3 R2, R37, 0xd200, RZ ;  /* 0x0000d20025027810 */ /* 0x001fc60007ffe0ff */
[----:B------:R-:W5:Y:S01]  /*08e0*/  LDG.E.64.CONSTANT R28, desc[UR8][R28.64] ;  /* 0x000000081c1c7981 */ /* 0x000f62000c1e9b00 */
[----:B------:R-:W-:-:S04]  /*08f0*/  IADD3 R19, P0, R2, R18, RZ ;  /* 0x0000001202137210 */ /* 0x000fc80007f1e0ff */
[----:B------:R-:W-:Y:S02]  /*0900*/  IADD3.X R22, RZ, R0, RZ, P0, !PT ;  /* 0x00000000ff167210 */ /* 0x000fe400007fe4ff */
[C---:B------:R-:W-:Y:S01]  /*0910*/  LEA R2, P0, R19.reuse, UR6, 0x1 ;  /* 0x0000000613027c11 */ /* 0x040fe2000f8008ff */
[----:B------:R0:W-:Y:S03]  /*0920*/  STL [R1+0x10], R19 ;  /* 0x0000101301007387 */ /* 0x0001e60000100800 */
[----:B------:R-:W-:Y:S01]  /*0930*/  LEA.HI.X R3, R19, UR7, R22, 0x1, P0 ;  /* 0x0000000713037c11 */ /* 0x000fe200080f0c16 */
[----:B------:R1:W-:Y:S05]  /*0940*/  STL [R1+0xf0], R22 ;  /* 0x0000f01601007387 */ /* 0x0003ea0000100800 */
[----:B------:R-:W2:Y:S01]  /*0950*/  LDG.E.64.CONSTANT R2, desc[UR8][R2.64] ;  /* 0x0000000802027981 */ /* 0x000ea2000c1e9b00 */
[----:B0-----:R-:W-:-:S04]  /*0960*/  IADD3 R19, R37, 0xe100, RZ ;  /* 0x0000e10025137810 */ /* 0x001fc80007ffe0ff */
[----:B------:R-:W-:-:S04]  /*0970*/  IADD3 R18, P0, R19, R18, RZ ;  /* 0x0000001213127210 */ /* 0x000fc80007f1e0ff */
[----:B------:R-:W-:Y:S02]  /*0980*/  IADD3.X R0, RZ, R0, RZ, P0, !PT ;  /* 0x00000000ff007210 */ /* 0x000fe400007fe4ff */
[C---:B------:R-:W-:Y:S01]  /*0990*/  LEA R30, P0, R18.reuse, UR6, 0x1 ;  /* 0x00000006121e7c11 */ /* 0x040fe2000f8008ff */
[----:B------:R0:W-:Y:S03]  /*09a0*/  STL [R1+0x18], R18 ;  /* 0x0000181201007387 */ /* 0x0001e60000100800 */
[----:B------:R-:W-:Y:S01]  /*09b0*/  LEA.HI.X R31, R18, UR7, R0, 0x1, P0 ;  /* 0x00000007121f7c11 */ /* 0x000fe200080f0c00 */
[----:B------:R0:W-:Y:S01]  /*09c0*/  STL [R1+0xf4], R0 ;  /* 0x0000f40001007387 */ /* 0x0001e20000100800 */
[----:B---3--:R-:W-:Y:S02]  /*09d0*/  HADD2.F32 R38, -RZ, R20.H1_H1 ;  /* 0x30000014ff267230 */ /* 0x008fe40000004100 */
[----:B-1----:R-:W-:-:S02]  /*09e0*/  HADD2.F32 R22, -RZ, R21.H0_H0 ;  /* 0x20000015ff167230 */ /* 0x002fc40000004100 */
[----:B----4-:R-:W-:Y:S01]  /*09f0*/  HADD2.F32 R55, -RZ, R16.H1_H1 ;  /* 0x30000010ff377230 */ /* 0x010fe20000004100 */
[----:B0-----:R-:W0:Y:S01]  /*0a00*/  LDC.64 R18, c[0x0][0x228] ;  /* 0x00008a00ff127b82 */ /* 0x001e220000000a00 */
[----:B------:R-:W-:Y:S01]  /*0a10*/  HADD2.F32 R56, -RZ, R17.H1_H1 ;  /* 0x30000011ff387230 */ /* 0x000fe20000004100 */
[----:B------:R-:W3:Y:S01]  /*0a20*/  LDG.E.64.CONSTANT R30, desc[UR8][R30.64] ;  /* 0x000000081e1e7981 */ /* 0x000ee2000c1e9b00 */
[----:B------:R-:W-:-:S05]  /*0a30*/  HADD2.F32 R0, -RZ, R20.H0_H0 ;  /* 0x20000014ff007230 */ /* 0x000fca0000004100 */
[----:B------:R-:W-:Y:S01]  /*0a40*/  FFMA.FTZ R33, R0, R0, RZ ;  /* 0x0000000000217223 */ /* 0x000fe200000100ff */
[----:B------:R-:W-:-:S03]  /*0a50*/  FADD.FTZ R32, RZ, R0 ;  /* 0x00000000ff207221 */ /* 0x000fc60000010000 */
[----:B------:R-:W-:Y:S01]  /*0a60*/  FFMA.FTZ R33, R38, R38, R33 ;  /* 0x0000002626217223 */ /* 0x000fe20000010021 */
[----:B------:R-:W-:Y:S01]  /*0a70*/  FADD.FTZ R32, R32, R38 ;  /* 0x0000002620207221 */ /* 0x000fe20000010000 */
[----:B------:R-:W-:Y:S02]  /*0a80*/  HADD2.F32 R21, -RZ, R21.H1_H1 ;  /* 0x30000015ff157230 */ /* 0x000fe40000004100 */
[----:B------:R-:W-:Y:S01]  /*0a90*/  FFMA.FTZ R33, R22, R22, R33 ;  /* 0x0000001616217223 */ /* 0x000fe20000010021 */
[----:B------:R-:W-:Y:S01]  /*0aa0*/  FADD.FTZ R32, R32, R22 ;  /* 0x0000001620207221 */ /* 0x000fe20000010000 */
[----:B------:R-:W-:Y:S02]  /*0ab0*/  HADD2.F32 R20, -RZ, R16.H0_H0 ;  /* 0x20000010ff147230 */ /* 0x000fe40000004100 */
[----:B------:R-:W-:Y:S01]  /*0ac0*/  FFMA.FTZ R33, R21, R21, R33 ;  /* 0x0000001515217223 */ /* 0x000fe20000010021 */
[----:B------:R-:W-:-:S03]  /*0ad0*/  FADD.FTZ R32, R32, R21 ;  /* 0x0000001520207221 */ /* 0x000fc60000010000 */
[----:B------:R-:W-:Y:S01]  /*0ae0*/  FFMA.FTZ R33, R20, R20, R33 ;  /* 0x0000001414217223 */ /* 0x000fe20000010021 */
[----:B------:R-:W-:Y:S01]  /*0af0*/  FADD.FTZ R32, R32, R20 ;  /* 0x0000001420207221 */ /* 0x000fe20000010000 */
[----:B0-----:R-:W-:-:S04]  /*0b00*/  IMAD.WIDE R26, R26, 0x2, R18 ;  /* 0x000000021a1a7825 */ /* 0x001fc800078e0212 */
[----:B------:R-:W-:Y:S01]  /*0b10*/  FFMA.FTZ R33, R55, R55, R33 ;  /* 0x0000003737217223 */ /* 0x000fe20000010021 */
[----:B------:R-:W-:Y:S01]  /*0b20*/  FADD.FTZ R32, R32, R55 ;  /* 0x0000003720207221 */ /* 0x000fe20000010000 */
[----:B------:R-:W-:Y:S02]  /*0b30*/  HADD2.F32 R19, -RZ, R17.H0_H0 ;  /* 0x20000011ff137230 */ /* 0x000fe40000004100 */
[----:B------:R-:W-:Y:S01]  /*0b40*/  HADD2.F32 R18, -RZ, R14.H0_H0 ;  /* 0x2000000eff127230 */ /* 0x000fe20000004100 */
[----:B------:R-:W5:Y:S02]  /*0b50*/  LDG.E.64.CONSTANT R26, desc[UR8][R26.64] ;  /* 0x000000081a1a7981 */ /* 0x000f64000c1e9b00 */
[----:B------:R-:W-:Y:S01]  /*0b60*/  FFMA.FTZ R33, R19, R19, R33 ;  /* 0x0000001313217223 */ /* 0x000fe20000010021 */
[----:B------:R-:W-:-:S03]  /*0b70*/  FADD.FTZ R32, R32, R19 ;  /* 0x0000001320207221 */ /* 0x000fc60000010000 */
        /* <DEDUP_REMOVED lines=17> */
[----:B------:R-:W-:Y:S01]  /*0c90*/  HADD2.F32 R15, -RZ, R13.H0_H0 ;  /* 0x2000000dff0f7230 */ /* 0x000fe20000004100 */
[----:B------:R-:W-:Y:S01]  /*0ca0*/  STL [R1], R41 ;  /* 0x0000002901007387 */ /* 0x000fe20000100800 */
[----:B------:R-:W-:Y:S01]  /*0cb0*/  FFMA.FTZ R33, R61, R61, R33 ;  /* 0x0000003d3d217223 */ /* 0x000fe20000010021 */
[----:B------:R-:W-:-:S02]  /*0cc0*/  FADD.FTZ R32, R32, R61 ;  /* 0x0000003d20207221 */ /* 0x000fc40000010000 */
[----:B------:R-:W-:Y:S01]  /*0cd0*/  STL [R1+0xb8], R35 ;  /* 0x0000b82301007387 */ /* 0x000fe20000100800 */
[----:B------:R-:W-:Y:S01]  /*0ce0*/  FFMA.FTZ R33, R15, R15, R33 ;  /* 0x0000000f0f217223 */ /* 0x000fe20000010021 */
[----:B------:R-:W-:Y:S02]  /*0cf0*/  FADD.FTZ R32, R32, R15 ;  /* 0x0000000f20207221 */ /* 0x000fe40000010000 */
[----:B------:R0:W-:Y:S01]  /*0d00*/  STL [R1+0xb4], R14 ;  /* 0x0000b40e01007387 */ /* 0x0001e20000100800 */
[--C-:B------:R-:W-:Y:S02]  /*0d10*/  HADD2.F32 R16, -RZ, R10.reuse.H0_H0 ;  /* 0x2000000aff107230 */ /* 0x100fe40000004100 */
[----:B0-----:R-:W-:Y:S02]  /*0d20*/  HADD2.F32 R14, -RZ, R13.H1_H1 ;  /* 0x3000000dff0e7230 */ /* 0x001fe40000004100 */
[----:B------:R-:W-:-:S03]  /*0d30*/  HADD2.F32 R58, -RZ, R10.H1_H1 ;  /* 0x3000000aff3a7230 */ /* 0x000fc60000004100 */
        /* <DEDUP_REMOVED lines=10> */
[----:B------:R0:W-:Y:S02]  /*0de0*/  STL [R1+0xb0], R15 ;  /* 0x0000b00f01007387 */ /* 0x0001e40000100800 */
[----:B------:R-:W-:Y:S01]  /*0df0*/  FFMA.FTZ R33, R12, R12, R33 ;  /* 0x0000000c0c217223 */ /* 0x000fe20000010021 */
[----:B------:R-:W-:Y:S01]  /*0e00*/  FADD.FTZ R32, R32, R12 ;  /* 0x0000000c20207221 */ /* 0x000fe20000010000 */
[----:B------:R-:W-:-:S02]  /*0e10*/  HADD2.F32 R57, -RZ, R8.H1_H1 ;  /* 0x30000008ff397230 */ /* 0x000fc40000004100 */
[----:B0-----:R-:W-:Y:S02]  /*0e20*/  HADD2.F32 R15, -RZ, R8.H0_H0 ;  /* 0x20000008ff0f7230 */ /* 0x001fe40000004100 */
[----:B------:R-:W-:-:S03]  /*0e30*/  HADD2.F32 R11, -RZ, R9.H0_H0 ;  /* 0x20000009ff0b7230 */ /* 0x000fc60000004100 */
[----:B------:R-:W-:Y:S01]  /*0e40*/  FFMA.FTZ R33, R15, R15, R33 ;  /* 0x0000000f0f217223 */ /* 0x000fe20000010021 */
[----:B------:R-:W-:-:S03]  /*0e50*/  FADD.FTZ R32, R32, R15 ;  /* 0x0000000f20207221 */ /* 0x000fc60000010000 */
        /* <DEDUP_REMOVED lines=21> */
[----:B0-----:R-:W-:-:S02]  /*0fb0*/  HADD2.F32 R13, -RZ, R52.H0_H0 ;  /* 0x20000034ff0d7230 */ /* 0x001fc40000004100 */
[----:B------:R-:W-:-:S03]  /*0fc0*/  HADD2.F32 R52, -RZ, R52.H1_H1 ;  /* 0x30000034ff347230 */ /* 0x000fc60000004100 */
        /* <DEDUP_REMOVED lines=11> */
[----:B------:R-:W-:Y:S01]  /*1080*/  STL [R1+0xa0], R11 ;  /* 0x0000a00b01007387 */ /* 0x000fe20000100800 */
[----:B0-----:R-:W-:-:S03]  /*1090*/  HADD2.F32 R12, -RZ, R50.H0_H0 ;  /* 0x20000032ff0c7230 */ /* 0x001fc60000004100 */
[----:B------:R-:W-:Y:S01]  /*10a0*/  STL [R1+0x9c], R10 ;  /* 0x00009c0a01007387 */ /* 0x000fe20000100800 */
[----:B------:R-:W-:-:S03]  /*10b0*/  HADD2.F32 R50, -RZ, R50.H1_H1 ;  /* 0x30000032ff327230 */ /* 0x000fc60000004100 */
[----:B------:R-:W-:Y:S01]  /*10c0*/  STL [R1+0x98], R9 ;  /* 0x0000980901007387 */ /* 0x000fe20000100800 */
[----:B------:R-:W-:Y:S01]  /*10d0*/  FFMA.FTZ R33, R12, R12, R33 ;  /* 0x0000000c0c217223 */ /* 0x000fe20000010021 */
[----:B------:R-:W-:Y:S02]  /*10e0*/  FADD.FTZ R32, R32, R12 ;  /* 0x0000000c20207221 */ /* 0x000fe40000010000 */
[----:B------:R-:W-:Y:S01]  /*10f0*/  STL [R1+0x94], R8 ;  /* 0x0000940801007387 */ /* 0x000fe20000100800 */
[----:B------:R-:W-:Y:S01]  /*1100*/  FFMA.FTZ R33, R50, R50, R33 ;  /* 0x0000003232217223 */ /* 0x000fe20000010021 */
[----:B------:R-:W-:Y:S02]  /*1110*/  FADD.FTZ R32, R32, R50 ;  /* 0x0000003220207221 */ /* 0x000fe40000010000 */
[----:B------:R0:W-:Y:S04]  /*1120*/  STL [R1+0x90], R7 ;  /* 0x0000900701007387 */ /* 0x0001e80000100800 */
[----:B------:R1:W-:Y:S01]  /*1130*/  STL [R1+0x8c], R6 ;  /* 0x00008c0601007387 */ /* 0x0003e20000100800 */
[----:B0-----:R-:W-:-:S02]  /*1140*/  HADD2.F32 R7, -RZ, R51.H0_H0 ;  /* 0x20000033ff077230 */ /* 0x001fc40000004100 */
[----:B-1----:R-:W-:-:S03]  /*1150*/  HADD2.F32 R6, -RZ, R51.H1_H1 ;  /* 0x30000033ff067230 */ /* 0x002fc60000004100 */
        /* <DEDUP_REMOVED lines=44> */
[----:B------:R0:W-:Y:S02]  /*1420*/  STL [R1+0x70], R7 ;  /* 0x0000700701007387 */ /* 0x0001e40000100800 */
[----:B------:R-:W-:Y:S01]  /*1430*/  FFMA.FTZ R33, R6, R6, R33 ;  /* 0x0000000606217223 */ /* 0x000fe20000010021 */
[----:B------:R-:W-:Y:S01]  /*1440*/  FADD.FTZ R32, R32, R6 ;  /* 0x0000000620207221 */ /* 0x000fe20000010000 */
[----:B------:R1:W-:Y:S01]  /*1450*/  STL [R1+0x6c], R6 ;  /* 0x00006c0601007387 */ /* 0x0003e20000100800 */
[--C-:B0-----:R-:W-:Y:S02]  /*1460*/  HADD2.F32 R7, -RZ, R43.reuse.H0_H0 ;  /* 0x2000002bff077230 */ /* 0x101fe40000004100 */
[----:B-1----:R-:W-:-:S03]  /*1470*/  HADD2.F32 R6, -RZ, R43.H1_H1 ;  /* 0x3000002bff067230 */ /* 0x002fc60000004100 */
[----:B------:R2:W-:Y:S04]  /*1480*/  STL [R1+0x60], R7 ;  /* 0x0000600701007387 */ /* 0x0005e80000100800 */
[----:B------:R0:W-:Y:S04]  /*1490*/  STL [R1+0x40], R6 ;  /* 0x0000400601007387 */ /* 0x0001e80000100800 */
[----:B------:R-:W4:Y:S01]  /*14a0*/  LDL R35, [R1+0xf8] ;  /* 0x0000f80001237983 */ /* 0x000f220000100800 */
[--C-:B------:R-:W-:Y:S02]  /*14b0*/  HADD2.F32 R8, -RZ, R42.reuse.H0_H0 ;  /* 0x2000002aff087230 */ /* 0x100fe40000004100 */
[----:B------:R-:W-:-:S03]  /*14c0*/  HADD2.F32 R42, -RZ, R42.H1_H1 ;  /* 0x3000002aff2a7230 */ /* 0x000fc60000004100 */
[----:B------:R-:W-:Y:S01]  /*14d0*/  FFMA.FTZ R33, R8, R8, R33 ;  /* 0x0000000808217223 */ /* 0x000fe20000010021 */
[----:B------:R-:W-:-:S03]  /*14e0*/  FADD.FTZ R32, R32, R8 ;  /* 0x0000000820207221 */ /* 0x000fc60000010000 */
[----:B------:R-:W-:Y:S01]  /*14f0*/  FFMA.FTZ R33, R42, R42, R33 ;  /* 0x0000002a2a217223 */ /* 0x000fe20000010021 */
[----:B------:R-:W-:-:S03]  /*1500*/  FADD.FTZ R32, R32, R42 ;  /* 0x0000002a20207221 */ /* 0x000fc60000010000 */
[----:B------:R-:W-:Y:S01]  /*1510*/  FFMA.FTZ R33, R7, R7, R33 ;  /* 0x0000000707217223 */ /* 0x000fe20000010021 */
[----:B------:R-:W-:Y:S01]  /*1520*/  FADD.FTZ R32, R32, R7 ;  /* 0x0000000720207221 */ /* 0x000fe20000010000 */
[--C-:B--2---:R-:W-:Y:S02]  /*1530*/  HADD2.F32 R7, -RZ, R4.reuse.H0_H0 ;  /* 0x20000004ff077230 */ /* 0x104fe40000004100 */
[----:B------:R-:W-:Y:S01]  /*1540*/  FFMA.FTZ R33, R6, R6, R33 ;  /* 0x0000000606217223 */ /* 0x000fe20000010021 */
[----:B------:R-:W-:Y:S01]  /*1550*/  FADD.FTZ R32, R32, R6 ;  /* 0x0000000620207221 */ /* 0x000fe20000010000 */
[----:B0-----:R-:W-:Y:S02]  /*1560*/  HADD2.F32 R6, -RZ, R4.H1_H1 ;  /* 0x30000004ff067230 */ /* 0x001fe40000004100 */
[----:B------:R-:W-:Y:S01]  /*1570*/  FFMA.FTZ R33, R7, R7, R33 ;  /* 0x0000000707217223 */ /* 0x000fe20000010021 */
[----:B------:R-:W-:Y:S01]  /*1580*/  FADD.FTZ R32, R32, R7 ;  /* 0x0000000720207221 */ /* 0x000fe20000010000 */
[----:B------:R-:W-:-:S02]  /*1590*/  HADD2.F32 R43, -RZ, R5.H0_H0 ;  /* 0x20000005ff2b7230 */ /* 0x000fc40000004100 */
[----:B------:R-:W-:Y:S01]  /*15a0*/  FFMA.FTZ R33, R6, R6, R33 ;  /* 0x0000000606217223 */ /* 0x000fe20000010021 */
[----:B------:R-:W-:Y:S01]  /*15b0*/  FADD.FTZ R32, R32, R6 ;  /* 0x0000000620207221 */ /* 0x000fe20000010000 */
[----:B------:R-:W-:Y:S01]  /*15c0*/  HADD2.F32 R41, -RZ, R5.H1_H1 ;  /* 0x30000005ff297230 */ /* 0x000fe20000004100 */
[----:B------:R-:W0:Y:S01]  /*15d0*/  S2R R53, SR_TID.X ;  /* 0x0000000000357919 */ /* 0x000e220000002100 */
[----:B------:R-:W-:Y:S01]  /*15e0*/  FFMA.FTZ R33, R43, R43, R33 ;  /* 0x0000002b2b217223 */ /* 0x000fe20000010021 */
[----:B------:R-:W-:Y:S01]  /*15f0*/  FADD.FTZ R32, R32, R43 ;  /* 0x0000002b20207221 */ /* 0x000fe20000010000 */
[--C-:B------:R-:W-:Y:S02]  /*1600*/  HADD2.F32 R5, -RZ, R2.reuse.H0_H0 ;  /* 0x20000002ff057230 */ /* 0x100fe40000004100 */
[----:B------:R-:W-:Y:S01]  /*1610*/  FFMA.FTZ R33, R41, R41, R33 ;  /* 0x0000002929217223 */ /* 0x000fe20000010021 */
[----:B------:R-:W-:Y:S01]  /*1620*/  FADD.FTZ R32, R32, R41 ;  /* 0x0000002920207221 */ /* 0x000fe20000010000 */
[----:B------:R-:W-:-:S02]  /*1630*/  HADD2.F32 R4, -RZ, R2.H1_H1 ;  /* 0x30000002ff047230 */ /* 0x000fc40000004100 */
[----:B------:R-:W-:Y:S01]  /*1640*/  FFMA.FTZ R2, R5, R5, R33 ;  /* 0x0000000505027223 */ /* 0x000fe20000010021 */
[----:B------:R1:W-:Y:S01]  /*1650*/  STL [R1+0x3c], R43 ;  /* 0x00003c2b01007387 */ /* 0x0003e20000100800 */
[----:B------:R-:W-:Y:S02]  /*1660*/  FADD.FTZ R32, R32, R5 ;  /* 0x0000000520207221 */ /* 0x000fe40000010000 */
[----:B------:R-:W-:Y:S01]  /*1670*/  FFMA.FTZ R2, R4, R4, R2 ;  /* 0x0000000404027223 */ /* 0x000fe20000010002 */
[----:B------:R2:W-:Y:S01]  /*1680*/  STL [R1+0x38], R41 ;  /* 0x0000382901007387 */ /* 0x0005e20000100800 */
[----:B------:R-:W-:Y:S01]  /*1690*/  FADD.FTZ R32, R32, R4 ;  /* 0x0000000420207221 */ /* 0x000fe20000010000 */
[--C-:B-1----:R-:W-:Y:S02]  /*16a0*/  HADD2.F32 R43, -RZ, R3.reuse.H0_H0 ;  /* 0x20000003ff2b7230 */ /* 0x102fe40000004100 */
[----:B--2---:R-:W-:-:S03]  /*16b0*/  HADD2.F32 R41, -RZ, R3.H1_H1 ;  /* 0x30000003ff297230 */ /* 0x004fc60000004100 */
[----:B------:R-:W-:Y:S01]  /*16c0*/  FFMA.FTZ R2, R43, R43, R2 ;  /* 0x0000002b2b027223 */ /* 0x000fe20000010002 */
[----:B------:R-:W-:Y:S01]  /*16d0*/  FADD.FTZ R33, R32, R43 ;  /* 0x0000002b20217221 */ /* 0x000fe20000010000 */
[----:B------:R1:W-:Y:S01]  /*16e0*/  STL [R1+0x2c], R43 ;  /* 0x00002c2b01007387 */ /* 0x0003e20000100800 */
[--C-:B---3--:R-:W-:Y:S02]  /*16f0*/  HADD2.F32 R3, -RZ, R30.reuse.H0_H0 ;  /* 0x2000001eff037230 */ /* 0x108fe40000004100 */
[----:B------:R-:W-:Y:S01]  /*1700*/  FFMA.FTZ R32, R41, R41, R2 ;  /* 0x0000002929207223 */ /* 0x000fe20000010002 */
[----:B------:R-:W-:Y:S01]  /*1710*/  HADD2.F32 R2, -RZ, R30.H1_H1 ;  /* 0x3000001eff027230 */ /* 0x000fe20000004100 */
[----:B------:R2:W-:Y:S01]  /*1720*/  STL [R1+0x28], R41 ;  /* 0x0000282901007387 */ /* 0x0005e20000100800 */
[----:B------:R-:W-:Y:S01]  /*1730*/  FADD.FTZ R30, R33, R41 ;  /* 0x00000029211e7221 */ /* 0x000fe20000010000 */
[--C-:B-1----:R-:W-:Y:S02]  /*1740*/  HADD2.F32 R43, -RZ, R31.reuse.H0_H0 ;  /* 0x2000001fff2b7230 */ /* 0x102fe40000004100 */
[----:B--2---:R-:W-:-:S02]  /*1750*/  HADD2.F32 R41, -RZ, R31.H1_H1 ;  /* 0x3000001fff297230 */ /* 0x004fc40000004100 */
[----:B------:R-:W-:Y:S01]  /*1760*/  FFMA.FTZ R32, R3, R3, R32 ;  /* 0x0000000303207223 */ /* 0x000fe20000010020 */
[----:B------:R-:W-:Y:S01]  /*1770*/  FADD.FTZ R30, R30, R3 ;  /* 0x000000031e1e7221 */ /* 0x000fe20000010000 */
[----:B------:R-:W-:Y:S04]  /*1780*/  STL [R1+0x24], R43 ;  /* 0x0000242b01007387 */ /* 0x000fe80000100800 */
[----:B------:R-:W-:Y:S01]  /*1790*/  STL [R1+0x20], R41 ;  /* 0x0000202901007387 */ /* 0x000fe20000100800 */
[----:B------:R-:W-:Y:S01]  /*17a0*/  FFMA.FTZ R32, R2, R2, R32 ;  /* 0x0000000202207223 */ /* 0x000fe20000010020 */
[----:B------:R-:W-:Y:S01]  /*17b0*/  FADD.FTZ R30, R30, R2 ;  /* 0x000000021e1e7221 */ /* 0x000fe20000010000 */
[----:B0-----:R-:W-:Y:S02]  /*17c0*/  ISETP.GT.U32.AND P0, PT, R53, 0x1f, PT ;  /* 0x0000001f3500780c */ /* 0x001fe40003f04070 */
[----:B------:R-:W-:Y:S01]  /*17d0*/  FFMA.FTZ R31, R43, R43, R32 ;  /* 0x0000002b2b1f7223 */ /* 0x000fe20000010020 */
[----:B------:R-:W-:-:S03]  /*17e0*/  FADD.FTZ R30, R30, R43 ;  /* 0x0000002b1e1e7221 */ /* 0x000fc60000010000 */
[----:B------:R-:W-:Y:S01]  /*17f0*/  FFMA.FTZ R31, R41, R41, R31 ;  /* 0x00000029291f7223 */ /* 0x000fe2000001001f */
[----:B------:R-:W-:Y:S01]  /*1800*/  FADD.FTZ R30, R30, R41 ;  /* 0x000000291e1e7221 */ /* 0x000fe20000010000 */
[----:B------:R-:W-:Y:S04]  /*1810*/  BSSY B0, `(.L_x_3784) ;  /* 0x0000094000007945 */ /* 0x000fe80003800000 */
[----:B----4-:R0:W-:Y:S02]  /*1820*/  STS.64 [R35], R30 ;  /* 0x0000001e23007388 */ /* 0x0101e40000000a00 */
[----:B0-----:R-:W-:Y:S01]  /*1830*/  CS2R R30, SRZ ;  /* 0x00000000001e7805 */ /* 0x001fe2000001ff00 */
[----:B------:R-:W-:Y:S06]  /*1840*/  BAR.SYNC.DEFER_BLOCKING 0x0 ;  /* 0x0000000000007b1d */ /* 0x000fec0000010000 */
[----:B------:R-:W-:Y:S05]  /*1850*/  @P0 BRA `(.L_x_3785) ;  /* 0x00000008003c0947 */ /* 0x000fea0003800000 */
[----:B------:R-:W0:Y:S01]  /*1860*/  S2R R31, SR_CgaCtaId ;  /* 0x00000000001f7919 */ /* 0x000e220000008800 */
[----:B------:R-:W-:Y:S02]  /*1870*/  SHF.L.U32 R30, R36, 0x4, RZ ;  /* 0x00000004241e7819 */ /* 0x000fe400000006ff */
[----:B------:R-:W-:Y:S02]  /*1880*/  MOV R35, 0x400 ;  /* 0x0000040000237802 */ /* 0x000fe40000000f00 */
[----:B------:R-:W-:Y:S02]  /*1890*/  LOP3.LUT R30, R30, 0x10, RZ, 0xc0, !PT ;  /* 0x000000101e1e7812 */ /* 0x000fe400078ec0ff */
[C---:B------:R-:W-:Y:S02]  /*18a0*/  SHF.L.U32 R47, R53.reuse, 0x3, RZ ;  /* 0x00000003352f7819 */ /* 0x040fe400000006ff */
[----:B------:R-:W-:Y:S02]  /*18b0*/  LEA.HI R30, R53, R30, RZ, 0x1f ;  /* 0x0000001e351e7211 */ /* 0x000fe400078ff8ff */
[----:B------:R-:W-:-:S03]  /*18c0*/  LOP3.LUT R47, R47, 0x8, RZ, 0xc0, !PT ;  /* 0x000000082f2f7812 */ /* 0x000fc600078ec0ff */
[----:B------:R-:W-:-:S05]  /*18d0*/  IMAD R34, R30, 0x3c, -R34 ;  /* 0x0000003c1e227824 */ /* 0x000fca00078e0a22 */
        /* <DEDUP_REMOVED lines=135> */
.L_x_3785:
[----:B------:R-:W-:Y:S05]  /*2150*/  BSYNC B0 ;  /* 0x0000000000007941 */ /* 0x000fea0003800000 */
.L_x_3784:
[----:B------:R-:W0:Y:S01]  /*2160*/  SHFL.BFLY PT, R33, R30, 0x1, 0x1f ;  /* 0x0c201f001e217f89 */ /* 0x000e2200000e0000 */
[----:B------:R-:W-:Y:S01]  /*2170*/  LOP3.LUT P0, RZ, R53, 0xffffffe1, RZ, 0xc0, !PT ;  /* 0xffffffe135ff7812 */ /* 0x000fe2000780c0ff */
[----:B------:R-:W-:Y:S02]  /*2180*/  BSSY B0, `(.L_x_3786) ;  /* 0x0000011000007945 */ /* 0x000fe40003800000 */
[----:B------:R-:W1:Y:S01]  /*2190*/  SHFL.BFLY PT, R32, R31, 0x1, 0x1f ;  /* 0x0c201f001f207f89 */ /* 0x000e6200000e0000 */
[----:B------:R-:W2:Y:S01]  /*21a0*/  S2R R41, SR_CTAID.Y ;  /* 0x0000000000297919 */ /* 0x000ea20000002600 */
[----:B------:R-:W3:Y:S01]  /*21b0*/  S2R R43, SR_CTAID.X ;  /* 0x00000000002b7919 */ /* 0x000ee20000002500 */
[----:B0-----:R-:W-:Y:S01]  /*21c0*/  FADD.FTZ R30, R33, R30 ;  /* 0x0000001e211e7221 */ /* 0x001fe20000010000 */
[----:B-1----:R-:W-:-:S06]  /*21d0*/  FADD.FTZ R31, R32, R31 ;  /* 0x0000001f201f7221 */ /* 0x002fcc0000010000 */
[----:B------:R-:W-:Y:S05]  /*21e0*/  @P0 BRA `(.L_x_3787) ;  /* 0x0000000000280947 */ /* 0x000fea0003800000 */
[----:B------:R-:W2:Y:S01]  /*21f0*/  LDC R32, c[0x0][0x10] ;  /* 0x00000400ff207b82 */ /* 0x000ea20000000800 */
[----:B------:R-:W-:-:S04]  /*2200*/  SHF.R.U32.HI R33, RZ, 0x1, R53 ;  /* 0x00000001ff217819 */ /* 0x000fc80000011635 */
[----:B------:R-:W-:-:S03]  /*2210*/  SHF.L.U32 R33, R33, 0x3, RZ ;  /* 0x0000000321217819 */ /* 0x000fc600000006ff */
[----:B------:R-:W0:Y:S01]  /*2220*/  LDC.64 R34, c[0x0][0x248] ;  /* 0x00009200ff227b82 */ /* 0x000e220000000a00 */
[----:B---3--:R-:W-:Y:S01]  /*2230*/  LOP3.LUT R33, R33, 0xfffffff8, R43, 0xe2, !PT ;  /* 0xfffffff821217812 */ /* 0x008fe200078ee22b */
[----:B--2---:R-:W-:-:S05]  /*2240*/  IMAD R32, R32, UR4, R41 ;  /* 0x0000000420207c24 */ /* 0x004fca000f8e0229 */
[----:B------:R-:W-:-:S04]  /*2250*/  LEA R32, R32, R33, 0x7 ;  /* 0x0000002120207211 */ /* 0x000fc800078e38ff */
[----:B------:R-:W-:-:S05]  /*2260*/  SHF.L.U32 R32, R32, 0x1, RZ ;  /* 0x0000000120207819 */ /* 0x000fca00000006ff */
[----:B0-----:R-:W-:-:S05]  /*2270*/  IMAD.WIDE.U32 R32, R32, 0x4, R34 ;  /* 0x0000000420207825 */ /* 0x001fca00078e0022 */
[----:B------:R0:W-:Y:S02]  /*2280*/  STG.E.64 desc[UR8][R32.64], R30 ;  /* 0x0000001e20007986 */ /* 0x0001e4000c101b08 */
.L_x_3787:
[----:B------:R-:W-:Y:S05]  /*2290*/  BSYNC B0 ;  /* 0x0000000000007941 */ /* 0x000fea0003800000 */
.L_x_3786:
[----:B------:R-:W-:Y:S01]  /*22a0*/  BAR.SYNC.DEFER_BLOCKING 0x0 ;  /* 0x0000000000007b1d */ /* 0x000fe20000010000 */
[C---:B------:R-:W-:Y:S02]  /*22b0*/  ISETP.NE.AND P0, PT, R53.reuse, RZ, PT ;  /* 0x000000ff3500720c */ /* 0x040fe40003f05270 */
[----:B------:R-:W-:-:S11]  /*22c0*/  ISETP.GT.U32.AND P1, PT, R53, 0x7f, PT ;  /* 0x0000007f3500780c */ /* 0x000fd60003f24070 */
[----:B------:R-:W-:Y:S05]  /*22d0*/  @P0 BRA `(.L_x_3788) ;  /* 0x00000000003c0947 */ /* 0x000fea0003800000 */
[----:B0-----:R-:W2:Y:S01]  /*22e0*/  LDC.64 R30, c[0x0][0x250] ;  /* 0x00009400ff1e7b82 */ /* 0x001ea20000000a00 */
[----:B---3--:R-:W-:Y:S02]  /*22f0*/  ISETP.NE.AND P0, PT, R43, RZ, PT ;  /* 0x000000ff2b00720c */ /* 0x008fe40003f05270 */
[----:B------:R-:W-:-:S04]  /*2300*/  MOV R32, 0x7ffffff9 ;  /* 0x7ffffff900207802 */ /* 0x000fc80000000f00 */
[----:B------:R-:W-:Y:S01]  /*2310*/  SEL R32, R32, 0x1, !P0 ;  /* 0x0000000120207807 */ /* 0x000fe20004000000 */
[----:B--2---:R-:W-:Y:S01]  /*2320*/  IMAD.WIDE.U32 R30, R41, 0x4, R30 ;  /* 0x00000004291e7825 */ /* 0x004fe200078e001e */
[----:B------:R-:W-:Y:S06]  /*2330*/  MEMBAR.ALL.GPU ;  /* 0x0000000000007992 */ /* 0x000fec000000a000 */
[----:B------:R-:W-:-:S00]  /*2340*/  ERRBAR ;  /* 0x00000000000079ab */ /* 0x000fc00000000000 */
[----:B------:R-:W-:Y:S06]  /*2350*/  CGAERRBAR ;  /* 0x00000000000075ab */ /* 0x000fec0000000000 */
[----:B------:R0:W5:Y:S02]  /*2360*/  ATOM.E.ADD.STRONG.GPU PT, R32, desc[UR8][R30.64], R32 ;  /* 0x000000201e20798a */ /* 0x00016400081ee1c8 */
.L_x_3789:
[----:B------:R-:W2:Y:S04]  /*2370*/  LD.E.STRONG.GPU R33, desc[UR8][R30.64] ;  /* 0x000000081e217980 */ /* 0x000ea8000c10f900 */
[----:B--2---:R-:W-:Y:S01]  /*2380*/  CCTL.IVALL ;  /* 0x00000000ff00798f */ /* 0x004fe20002000000 */
[----:B------:R-:W-:Y:S05]  /*2390*/  YIELD ;  /* 0x0000000000007946 */ /* 0x000fea0003800000 */
[----:B-----5:R-:W-:-:S04]  /*23a0*/  LOP3.LUT R33, R33, R32, RZ, 0x3c, !PT ;  /* 0x0000002021217212 */ /* 0x020fc800078e3cff */
[----:B------:R-:W-:-:S13]  /*23b0*/  ISETP.GT.AND P0, PT, R33, -0x1, PT ;  /* 0xffffffff2100780c */ /* 0x000fda0003f04270 */
[----:B------:R-:W-:Y:S05]  /*23c0*/  @P0 BRA `(.L_x_3789) ;  /* 0xfffffffc00e80947 */ /* 0x000fea000383ffff */
.L_x_3788:
[----:B------:R-:W-:Y:S05]  /*23d0*/  WARPSYNC.ALL ;  /* 0x0000000000007948 */ /* 0x000fea0003800000 */
[----:B0-----:R-:W0:Y:S01]  /*23e0*/  S2R R33, SR_CTAID.Y ;  /* 0x0000000000217919 */ /* 0x001e220000002600 */
        /* <DEDUP_REMOVED lines=12> */
[----:B------:R-:W4:Y:S01]  /*24b0*/  @!P1 LDG.E.64 R30, desc[UR8][R30.64] ;  /* 0x000000081e1e9981 */ /* 0x000f22000c1e1b00 */
[----:B------:R-:W-:Y:S01]  /*24c0*/  HFMA2.MMA R32, -RZ, RZ, 0, 0 ;  /* 0x00000000ff207435 */ /* 0x000fe200000001ff */
[----:B------:R-:W-:Y:S01]  /*24d0*/  LOP3.LUT P0, RZ, R34, 0xffffff87, RZ, 0xc0, !PT ;  /* 0xffffff8722ff7812 */ /* 0x000fe2000780c0ff */
[----:B------:R-:W-:Y:S01]  /*24e0*/  BSSY B0, `(.L_x_3790) ;  /* 0x0000033000007945 */ /* 0x000fe20003800000 */
[----:B------:R-:W0:Y:S11]  /*24f0*/  S2R R35, SR_CTAID.X ;  /* 0x0000000000237919 */ /* 0x000e360000002500 */
[----:B------:R-:W-:-:S04]  /*2500*/  @!P0 MOV R33, 0x400 ;  /* 0x0000040000218802 */ /* 0x000fc80000000f00 */
[----:B------:R-:W-:Y:S01]  /*2510*/  @!P0 IADD3 R33, R33, 0x1680, RZ ;  /* 0x0000168021218810 */ /* 0x000fe20007ffe0ff */
[----:B----4-:R-:W-:Y:S01]  /*2520*/  @!P1 FADD.FTZ R32, RZ, R30 ;  /* 0x0000001eff209221 */ /* 0x010fe20000010000 */
        /* <DEDUP_REMOVED lines=46> */
.L_x_3791:
[----:B------:R-:W-:Y:S05]  /*2810*/  BSYNC B0 ;  /* 0x0000000000007941 */ /* 0x000fea0003800000 */
.L_x_3790:
[----:B------:R-:W4:Y:S01]  /*2820*/  LDL.LU R47, [R1+0x8] ;  /* 0x00000800012f7983 */ /* 0x000f220000300800 */
[----:B------:R-:W1:Y:S01]  /*2830*/  S2UR UR7, SR_CgaCtaId ;  /* 0x00000000000779c3 */ /* 0x000e620000008800 */
[----:B0-----:R-:W-:Y:S01]  /*2840*/  IMAD R32, R40, 0xf0, R60 ;  /* 0x000000f028207824 */ /* 0x001fe200078e023c */
[----:B------:R-:W-:Y:S01]  /*2850*/  SHF.L.U32 R33, R36, 0x4, RZ ;  /* 0x0000000424217819 */ /* 0x000fe200000006ff */
[----:B---3--:R-:W3:Y:S01]  /*2860*/  LDL.LU R43, [R1+0x14] ;  /* 0x00001400012b7983 */ /* 0x008ee20000300800 */
[----:B------:R-:W-:Y:S01]  /*2870*/  UMOV UR6, 0x400 ;  /* 0x0000040000067882 */ /* 0x000fe20000000000 */
[----:B------:R-:W-:Y:S02]  /*2880*/  ULDC.64 UR12, c[0x0][0x210] ;  /* 0x00008400000c7ab9 */ /* 0x000fe40000000a00 */
[----:B------:R-:W3:Y:S04]  /*2890*/  LDL.LU R45, [R1+0x30] ;  /* 0x00003000012d7983 */ /* 0x000ee80000300800 */
[----:B------:R-:W3:Y:S04]  /*28a0*/  LDL.LU R49, [R1+0x34] ;  /* 0x0000340001317983 */ /* 0x000ee80000300800 */
[----:B------:R-:W3:Y:S04]  /*28b0*/  LDL.LU R51, [R1+0x4c] ;  /* 0x00004c0001337983 */ /* 0x000ee80000300800 */
[----:B--2---:R-:W2:Y:S04]  /*28c0*/  LDL.LU R41, [R1+0x58] ;  /* 0x0000580001297983 */ /* 0x004ea80000300800 */
[----:B------:R-:W2:Y:S04]  /*28d0*/  LDL.LU R53, [R1+0x5c] ;  /* 0x00005c0001357983 */ /* 0x000ea80000300800 */
[----:B------:R0:W-:Y:S04]  /*28e0*/  STL [R1+0x160], R42 ;  /* 0x0001602a01007387 */ /* 0x0001e80000100800 */
[----:B0-----:R-:W2:Y:S04]  /*28f0*/  LDL.LU R42, [R1+0x54] ;  /* 0x00005400012a7983 */ /* 0x001ea80000300800 */
[----:B------:R0:W-:Y:S04]  /*2900*/  STL [R1+0x15c], R6 ;  /* 0x00015c0601007387 */ /* 0x0001e80000100800 */
[----:B0-----:R-:W2:Y:S04]  /*2910*/  LDL.LU R6, [R1+0x50] ;  /* 0x0000500001067983 */ /* 0x001ea80000300800 */
[----:B------:R0:W-:Y:S04]  /*2920*/  STL [R1+0x158], R4 ;  /* 0x0001580401007387 */ /* 0x0001e80000100800 */
[----:B0-----:R-:W2:Y:S04]  /*2930*/  LDL.LU R4, [R1+0xc] ;  /* 0x00000c0001047983 */ /* 0x001ea80000300800 */
[----:B------:R0:W-:Y:S04]  /*2940*/  STL [R1+0x154], R2 ;  /* 0x0001540201007387 */ /* 0x0001e80000100800 */
[----:B0-----:R-:W2:Y:S01]  /*2950*/  LDL.LU R2, [R1+0x4] ;  /* 0x0000040001027983 */ /* 0x001ea20000300800 */
[----:B------:R-:W-:Y:S01]  /*2960*/  SHF.L.U32 R32, R32, 0x2, RZ ;  /* 0x0000000220207819 */ /* 0x000fe200000006ff */
[----:B------:R-:W-:Y:S01]  /*2970*/  UIADD3 UR6, UR6, 0x1680, URZ ;  /* 0x0000168006067890 */ /* 0x000fe2000fffe03f */
[----:B------:R-:W-:Y:S01]  /*2980*/  LOP3.LUT R33, R33, 0x10, RZ, 0xc0, !PT ;  /* 0x0000001021217812 */ /* 0x000fe200078ec0ff */
[----:B------:R0:W-:Y:S02]  /*2990*/  STL [R1+0xfc], R25 ;  /* 0x0000fc1901007387 */ /* 0x0001e40000100800 */
[----:B------:R-:W-:Y:S01]  /*29a0*/  IMAD.WIDE.U32 R30, R32, -0x77777777, RZ ;  /* 0x88888889201e7825 */ /* 0x000fe200078e00ff */
[----:B------:R-:W-:Y:S01]  /*29b0*/  IADD3 R33, RZ, -R33, RZ ;  /* 0x80000021ff217210 */ /* 0x000fe20007ffe0ff */
[----:B-1----:R-:W-:Y:S01]  /*29c0*/  ULEA UR6, UR7, UR6, 0x18 ;  /* 0x0000000607067291 */ /* 0x002fe2000f8ec03f */
[----:B------:R1:W-:Y:S02]  /*29d0*/  STL [R1+0x100], R36 ;  /* 0x0001002401007387 */ /* 0x0003e40000100800 */
[----:B------:R-:W-:-:S02]  /*29e0*/  LEA.HI R30, R31, R33, RZ, 0x1b ;  /* 0x000000211f1e7211 */ /* 0x000fc400078fd8ff */
[--C-:B------:R-:W-:Y:S01]  /*29f0*/  SHF.R.S32.HI R33, RZ, 0x1f, R32.reuse ;  /* 0x0000001fff217819 */ /* 0x100fe20000011420 */
[----:B0----5:R-:W-:Y:S01]  /*2a00*/  HADD2.F32 R25, -RZ, R27.H1_H1 ;  /* 0x3000001bff197230 */ /* 0x021fe20000004100 */
[----:B------:R-:W-:Y:S01]  /*2a10*/  LEA R30, R30, UR6, 0x3 ;  /* 0x000000061e1e7c11 */ /* 0x000fe2000f8e18ff */
[----:B------:R-:W-:Y:S01]  /*2a20*/  ULDC UR6, c[0x0][0x230] ;  /* 0x00008c0000067ab9 */ /* 0x000fe20000000800 */
[----:B------:R-:W-:-:S04]  /*2a30*/  IMAD.WIDE.U32 R32, R39, 0x78000, R32 ;  /* 0x0007800027207825 */ /* 0x000fc800078e0020 */
[----:B------:R-:W0:Y:S01]  /*2a40*/  LDS.64 R30, [R30] ;  /* 0x000000001e1e7984 */ /* 0x000e220000000a00 */
[----:B-1----:R-:W-:Y:S01]  /*2a50*/  HADD2.F32 R36, -RZ, R29.H1_H1 ;  /* 0x3000001dff247230 */ /* 0x002fe20000004100 */
[----:B------:R-:W-:Y:S01]  /*2a60*/  IADD3 R33, R59, R33, RZ ;  /* 0x000000213b217210 */ /* 0x000fe20007ffe0ff */
[----:B------:R-:W-:Y:S01]  /*2a70*/  HADD2.F32 R59, -RZ, R28.H0_H0 ;  /* 0x2000001cff3b7230 */ /* 0x000fe20000004100 */
[----:B------:R-:W-:-:S04]  /*2a80*/  IADD3 R37, P0, R37, R32, RZ ;  /* 0x0000002025257210 */ /* 0x000fc80007f1e0ff */
[----:B------:R-:W-:Y:S02]  /*2a90*/  IADD3.X R35, RZ, R33, RZ, P0, !PT ;  /* 0x00000021ff237210 */ /* 0x000fe400007fe4ff */
[----:B------:R-:W-:-:S04]  /*2aa0*/  LEA R34, P0, R37, UR12, 0x1 ;  /* 0x0000000c25227c11 */ /* 0x000fc8000f8008ff */
[----:B------:R-:W-:Y:S01]  /*2ab0*/  LEA.HI.X R35, R37, UR13, R35, 0x1, P0 ;  /* 0x0000000d25237c11 */ /* 0x000fe200080f0c23 */
[----:B0-----:R-:W-:Y:S01]  /*2ac0*/  FADD.FTZ R31, R31, UR6 ;  /* 0x000000061f1f7e21 */ /* 0x001fe20008010000 */
[--C-:B------:R-:W-:Y:S01]  /*2ad0*/  FADD.FTZ R0, R0, -R30.reuse ;  /* 0x8000001e00007221 */ /* 0x100fe20000010000 */
[--C-:B------:R-:W-:Y:S01]  /*2ae0*/  FADD.FTZ R60, R38, -R30.reuse ;  /* 0x8000001e263c7221 */ /* 0x100fe20000010000 */
[----:B------:R-:W-:Y:S02]  /*2af0*/  HADD2.F32 R38, -RZ, R26.H1_H1 ;  /* 0x3000001aff267230 */ /* 0x000fe40000004100 */
        /* <DEDUP_REMOVED lines=18> */
[C---:B0-----:R-:W-:Y:S01]  /*2c20*/  FMUL.FTZ R20, R31.reuse, R20 ;  /* 0x000000141f147220 */ /* 0x041fe20000410000 */
        /* <DEDUP_REMOVED lines=13> */
[----:B----4-:R-:W-:-:S02]  /*2d00*/  IADD3 R47, P1, R47, R32, RZ ;  /* 0x000000202f2f7210 */ /* 0x010fc40007f3e0ff */
[-C--:B---3--:R-:W-:Y:S02]  /*2d10*/  IADD3 R43, P3, R43, R32.reuse, RZ ;  /* 0x000000202b2b7210 */ /* 0x088fe40007f7e0ff */
[-C--:B------:R-:W-:Y:S02]  /*2d20*/  IADD3 R45, P6, R45, R32.reuse, RZ ;  /* 0x000000202d2d7210 */ /* 0x080fe40007fde0ff */
[-C--:B------:R-:W-:Y:S02]  /*2d30*/  IADD3 R49, P4, R49, R32.reuse, RZ ;  /* 0x0000002031317210 */ /* 0x080fe40007f9e0ff */
[-C--:B------:R-:W-:Y:S02]  /*2d40*/  IADD3 R51, P5, R51, R32.reuse, RZ ;  /* 0x0000002033337210 */ /* 0x080fe40007fbe0ff */
[----:B--2---:R-:W-:Y:S02]  /*2d50*/  IADD3 R37, P2, R4, R32, RZ ;  /* 0x0000002004257210 */ /* 0x004fe40007f5e0ff */
[----:B------:R-:W-:-:S02]  /*2d60*/  IADD3.X R4, RZ, R33, RZ, P6, !PT ;  /* 0x00000021ff047210 */ /* 0x000fc400037fe4ff */
[-C--:B------:R-:W-:Y:S02]  /*2d70*/  IADD3 R53, P6, R53, R32.reuse, RZ ;  /* 0x0000002035357210 */ /* 0x080fe40007fde0ff */
[----:B------:R-:W-:-:S05]  /*2d80*/  IADD3 R2, P0, R2, R32, RZ ;  /* 0x0000002002027210 */ /* 0x000fca0007f1e0ff */
[----:B------:R0:W-:Y:S04]  /*2d90*/  STL [R1+0x1c], R2 ;  /* 0x00001c0201007387 */ /* 0x0001e80000100800 */
[----:B------:R-:W-:Y:S04]  /*2da0*/  STL [R1+0x34], R36 ;  /* 0x0000342401007387 */ /* 0x000fe80000100800 */
[----:B------:R1:W-:Y:S01]  /*2db0*/  STL [R1+0x30], R25 ;  /* 0x0000301901007387 */ /* 0x0003e20000100800 */
[----:B0-----:R-:W-:Y:S02]  /*2dc0*/  IADD3.X R2, RZ, R33, RZ, P3, !PT ;  /* 0x00000021ff027210 */ /* 0x001fe40001ffe4ff */
[----:B------:R-:W-:-:S02]  /*2dd0*/  IADD3 R39, P3, R6, R32, RZ ;  /* 0x0000002006277210 */ /* 0x000fc40007f7e0ff */
[-C--:B------:R-:W-:Y:S02]  /*2de0*/  IADD3.X R6, RZ, R33.reuse, RZ, P4, !PT ;  /* 0x00000021ff067210 */ /* 0x080fe400027fe4ff */
[-C--:B------:R-:W-:Y:S02]  /*2df0*/  IADD3 R40, P4, R42, R32.reuse, RZ ;  /* 0x000000202a287210 */ /* 0x080fe40007f9e0ff */
[----:B------:R-:W-:Y:S02]  /*2e00*/  IADD3.X R42, RZ, R33, RZ, P5, !PT ;  /* 0x00000021ff2a7210 */ /* 0x000fe40002ffe4ff */
[----:B------:R-:W-:Y:S01]  /*2e10*/  IADD3 R41, P5, R41, R32, RZ ;  /* 0x0000002029297210 */ /* 0x000fe20007fbe0ff */
[----:B------:R-:W-:Y:S02]  /*2e20*/  HADD2.F32 R32, -RZ, R28.H1_H1 ;  /* 0x3000001cff207230 */ /* 0x000fe40000004100 */
[----:B------:R-:W-:Y:S02]  /*2e30*/  HADD2.F32 R28, -RZ, R26.H0_H0 ;  /* 0x2000001aff1c7230 */ /* 0x000fe40000004100 */
[----:B------:R-:W-:Y:S01]  /*2e40*/  FMUL.FTZ R26, R0, R31 ;  /* 0x0000001f001a7220 */ /* 0x000fe20000410000 */
[----:B------:R-:W-:Y:S01]  /*2e50*/  FMUL.FTZ R0, R31, R60 ;  /* 0x0000003c1f007220 */ /* 0x000fe20000410000 */
[----:B------:R-:W-:-:S02]  /*2e60*/  HADD2.F32 R60, -RZ, R29.H0_H0 ;  /* 0x2000001dff3c7230 */ /* 0x000fc40000004100 */
[----:B------:R-:W-:Y:S01]  /*2e70*/  FFMA.FTZ R26, R26, R59, R28 ;  /* 0x0000003b1a1a7223 */ /* 0x000fe2000001001c */
[----:B------:R-:W-:-:S05]  /*2e80*/  FFMA.FTZ R0, R0, R32, R38 ;  /* 0x0000002000007223 */ /* 0x000fca0000010026 */
[----:B------:R-:W-:Y:S01]  /*2e90*/  F2FP.F16.F32.PACK_AB R26, R0, R26 ;  /* 0x0000001a001a723e */ /* 0x000fe200000000ff */
[----:B------:R-:W-:Y:S02]  /*2ea0*/  HADD2.F32 R0, -RZ, R27.H0_H0 ;  /* 0x2000001bff007230 */ /* 0x000fe40000004100 */
[C---:B------:R-:W-:Y:S01]  /*2eb0*/  FMUL.FTZ R27, R31.reuse, R22 ;  /* 0x000000161f1b7220 */ /* 0x040fe20000410000 */
[----:B------:R-:W-:-:S03]  /*2ec0*/  FMUL.FTZ R22, R31, R21 ;  /* 0x000000151f167220 */ /* 0x000fc60000410000 */
[----:B------:R-:W-:Y:S01]  /*2ed0*/  FFMA.FTZ R21, R27, R60, R0 ;  /* 0x0000003c1b157223 */ /* 0x000fe20000010000 */
[----:B------:R-:W-:Y:S01]  /*2ee0*/  FFMA.FTZ R22, R22, R36, R25 ;  /* 0x0000002416167223 */ /* 0x000fe20000010019 */
[--C-:B------:R-:W-:Y:S01]  /*2ef0*/  FADD.FTZ R19, R19, -R30.reuse ;  /* 0x8000001e13137221 */ /* 0x100fe20000010000 */
[----:B------:R-:W-:Y:S01]  /*2f00*/  FADD.FTZ R55, R55, -R30 ;  /* 0x8000001e37377221 */ /* 0x000fe20000010000 */
[----:B------:R-:W-:Y:S02]  /*2f10*/  PRMT R27, R26, 0x7610, R27 ;  /* 0x000076101a1b7816 */ /* 0x000fe4000000001b */
[----:B------:R-:W-:Y:S01]  /*2f20*/  F2FP.F16.F32.PACK_AB R21, R22, R21 ;  /* 0x000000151615723e */ /* 0x000fe200000000ff */
[----:B-1----:R-:W-:Y:S01]  /*2f30*/  FFMA.FTZ R25, R59, R3, R28 ;  /* 0x000000033b197223 */ /* 0x002fe2000001001c */
[----:B------:R-:W-:Y:S01]  /*2f40*/  PRMT R26, R26, 0x7632, R26 ;  /* 0x000076321a1a7816 */ /* 0x000fe2000000001a */
[----:B------:R-:W-:Y:S01]  /*2f50*/  STG.E.U16 desc[UR8][R34.64], R27 ;  /* 0x0000001b22007986 */ /* 0x000fe2000c101508 */
[----:B------:R-:W-:-:S02]  /*2f60*/  PRMT R22, R21, 0x7610, R22 ;  /* 0x0000761015167816 */ /* 0x000fc40000000016 */
[----:B------:R-:W-:Y:S01]  /*2f70*/  PRMT R21, R21, 0x7632, R21 ;  /* 0x0000763215157816 */ /* 0x000fe20000000015 */
[----:B------:R-:W-:Y:S04]  /*2f80*/  STG.E.U16 desc[UR8][R34.64+0x2], R26 ;  /* 0x0000021a22007986 */ /* 0x000fe8000c101508 */
[----:B------:R0:W-:Y:S01]  /*2f90*/  STG.E.U16 desc[UR8][R34.64+0x6], R21 ;  /* 0x0000061522007986 */ /* 0x0001e2000c101508 */
[----:B------:R-:W-:-:S03]  /*2fa0*/  IADD3.X R3, RZ, R33, RZ, P6, !PT ;  /* 0x00000021ff037210 */ /* 0x000fc600037fe4ff */
[----:B------:R-:W-:Y:S01]  /*2fb0*/  STG.E.U16 desc[UR8][R34.64+0x4], R22 ;  /* 0x0000041622007986 */ /* 0x000fe2000c101508 */
[----:B0-----:R-:W-:Y:S01]  /*2fc0*/  FMUL.FTZ R21, R31, R5 ;  /* 0x000000051f157220 */ /* 0x001fe20000410000 */
[C-C-:B------:R-:W-:Y:S01]  /*2fd0*/  FFMA.FTZ R5, R59.reuse, R20, R28.reuse ;  /* 0x000000143b057223 */ /* 0x140fe2000001001c */
[C-C-:B------:R-:W-:Y:S01]  /*2fe0*/  FFMA.FTZ R20, R59.reuse, R18, R28.reuse ;  /* 0x000000123b147223 */ /* 0x140fe2000001001c */
[C-C-:B------:R-:W-:Y:S01]  /*2ff0*/  FFMA.FTZ R18, R59.reuse, R17, R28.reuse ;  /* 0x000000113b127223 */ /* 0x140fe2000001001c */
[C-C-:B------:R-:W-:Y:S01]  /*3000*/  FFMA.FTZ R17, R59.reuse, R16, R28.reuse ;  /* 0x000000103b117223 */ /* 0x140fe2000001001c */
[C-C-:B------:R-:W-:Y:S01]  /*3010*/  FFMA.FTZ R16, R59.reuse, R15, R28.reuse ;  /* 0x0000000f3b107223 */ /* 0x140fe2000001001c */
[C-C-:B------:R-:W-:Y:S01]  /*3020*/  FFMA.FTZ R15, R59.reuse, R14, R28.reuse ;  /* 0x0000000e3b0f7223 */ /* 0x140fe2000001001c */
[----:B------:R-:W-:Y:S01]  /*3030*/  STL [R1+0xbc], R20 ;  /* 0x0000bc1401007387 */ /* 0x000fe20000100800 */
        /* <DEDUP_REMOVED lines=9> */
[----:B------:R-:W-:-:S02]  /*30d0*/  FFMA.FTZ R7, R59, R21, R28 ;  /* 0x000000153b077223 */ /* 0x000fc4000001001c */
[----:B------:R0:W-:Y:S04]  /*30e0*/  STL [R1+0xd4], R16 ;  /* 0x0000d41001007387 */ /* 0x0001e80000100800 */
[----:B------:R-:W-:Y:S04]  /*30f0*/  STL [R1+0xe4], R15 ;  /* 0x0000e40f01007387 */ /* 0x000fe80000100800 */
[----:B------:R1:W-:Y:S01]  /*3100*/  STL [R1+0xec], R14 ;  /* 0x0000ec0e01007387 */ /* 0x0003e20000100800 */
[----:B0-----:R-:W-:-:S03]  /*3110*/  LEA R16, P6, R53, UR12, 0x1 ;  /* 0x0000000c35107c11 */ /* 0x001fc6000f8c08ff */
[----:B------:R-:W-:Y:S01]  /*3120*/  STL [R1+0xe8], R13 ;  /* 0x0000e80d01007387 */ /* 0x000fe20000100800 */
[----:B------:R-:W-:-:S03]  /*3130*/  LEA.HI.X R17, R53, UR13, R3, 0x1, P6 ;  /* 0x0000000d35117c11 */ /* 0x000fc6000b0f0c03 */
[----:B------:R0:W-:Y:S01]  /*3140*/  STL [R1+0xe0], R12 ;  /* 0x0000e00c01007387 */ /* 0x0001e20000100800 */
[----:B-1----:R-:W-:-:S03]  /*3150*/  LEA R14, P6, R51, UR12, 0x1 ;  /* 0x0000000c330e7c11 */ /* 0x002fc6000f8c08ff */
[----:B------:R-:W-:Y:S04]  /*3160*/  STL [R1+0xdc], R11 ;  /* 0x0000dc0b01007387 */ /* 0x000fe80000100800 */
[----:B------:R1:W-:Y:S01]  /*3170*/  STL [R1+0xd8], R10 ;  /* 0x0000d80a01007387 */ /* 0x0003e20000100800 */
[----:B------:R-:W-:-:S03]  /*3180*/  LEA.HI.X R15, R51, UR13, R42, 0x1, P6 ;  /* 0x0000000d330f7c11 */ /* 0x000fc6000b0f0c2a */
[----:B------:R-:W-:Y:S01]  /*3190*/  STL [R1+0xd0], R9 ;  /* 0x0000d00901007387 */ /* 0x000fe20000100800 */
[----:B0-----:R-:W-:-:S03]  /*31a0*/  LEA R12, P6, R49, UR12, 0x1 ;  /* 0x0000000c310c7c11 */ /* 0x001fc6000f8c08ff */
[----:B------:R-:W2:Y:S04]  /*31b0*/  LDL.LU R20, [R1+0x44] ;  /* 0x0000440001147983 */ /* 0x000ea80000300800 */
[----:B------:R0:W-:Y:S04]  /*31c0*/  STL [R1+0xcc], R8 ;  /* 0x0000cc0801007387 */ /* 0x0001e80000100800 */
[----:B------:R-:W-:Y:S01]  /*31d0*/  STL [R1+0xc4], R7 ;  /* 0x0000c40701007387 */ /* 0x000fe20000100800 */
[----:B------:R-:W-:-:S03]  /*31e0*/  LEA.HI.X R13, R49, UR13, R6, 0x1, P6 ;  /* 0x0000000d310d7c11 */ /* 0x000fc6000b0f0c06 */
[----:B------:R-:W-:Y:S01]  /*31f0*/  STL [R1+0x104], R25 ;  /* 0x0001041901007387 */ /* 0x000fe20000100800 */
[----:B-1----:R-:W-:-:S03]  /*3200*/  LEA R10, P6, R45, UR12, 0x1 ;  /* 0x0000000c2d0a7c11 */ /* 0x002fc6000f8c08ff */
[----:B------:R1:W-:Y:S01]  /*3210*/  STL [R1+0x144], R16 ;  /* 0x0001441001007387 */ /* 0x0003e20000100800 */
[----:B------:R-:W-:Y:S02]  /*3220*/  LEA.HI.X R11, R45, UR13, R4, 0x1, P6 ;  /* 0x0000000d2d0b7c11 */ /* 0x000fe4000b0f0c04 */
[----:B0-----:R-:W-:Y:S01]  /*3230*/  LEA R8, P6, R43, UR12, 0x1 ;  /* 0x0000000c2b087c11 */ /* 0x001fe2000f8c08ff */
[----:B-1----:R-:W3:Y:S04]  /*3240*/  LDL.LU R16, [R1+0x30] ;  /* 0x0000300001107983 */ /* 0x002ee80000300800 */
[----:B------:R0:W-:Y:S04]  /*3250*/  STL [R1+0x140], R17 ;  /* 0x0001401101007387 */ /* 0x0001e80000100800 */
[----:B------:R-:W4:Y:S04]  /*3260*/  LDL.LU R42, [R1+0x160] ;  /* 0x00016000012a7983 */ /* 0x000f280000300800 */
[----:B0-----:R-:W4:Y:S04]  /*3270*/  LDL.LU R17, [R1+0x48] ;  /* 0x0000480001117983 */ /* 0x001f280000300800 */
[----:B------:R-:W-:Y:S04]  /*3280*/  STL [R1+0x130], R14 ;  /* 0x0001300e01007387 */ /* 0x000fe80000100800 */
[----:B------:R-:W-:Y:S04]  /*3290*/  STL [R1+0x12c], R15 ;  /* 0x00012c0f01007387 */ /* 0x000fe80000100800 */
[----:B------:R-:W4:Y:S01]  /*32a0*/  LDL.LU R6, [R1+0x15c] ;  /* 0x00015c0001067983 */ /* 0x000f220000300800 */
[----:B------:R-:W-:Y:S01]  /*32b0*/  FADD.FTZ R7, R56, -R30 ;  /* 0x8000001e38077221 */ /* 0x000fe20000010000 */
[----:B------:R-:W-:-:S02]  /*32c0*/  MOV R49, R60 ;  /* 0x0000003c00317202 */ /* 0x000fc40000000f00 */
[----:B------:R-:W-:Y:S01]  /*32d0*/  STL [R1+0x128], R12 ;  /* 0x0001280c01007387 */ /* 0x000fe20000100800 */
[----:B------:R-:W-:-:S03]  /*32e0*/  LEA.HI.X R9, R43, UR13, R2, 0x1, P6 ;  /* 0x0000000d2b097c11 */ /* 0x000fc6000b0f0c02 */
[----:B------:R-:W-:Y:S04]  /*32f0*/  STL [R1+0x124], R13 ;  /* 0x0001240d01007387 */ /* 0x000fe80000100800 */
[----:B------:R-:W4:Y:S04]  /*3300*/  LDL.LU R4, [R1+0x158] ;  /* 0x0001580001047983 */ /* 0x000f280000300800 */
[----:B------:R-:W-:Y:S04]  /*3310*/  STL [R1+0x134], R10 ;  /* 0x0001340a01007387 */ /* 0x000fe80000100800 */
[----:B------:R0:W-:Y:S04]  /*3320*/  STL [R1+0x120], R11 ;  /* 0x0001200b01007387 */ /* 0x0001e80000100800 */
[----:B------:R-:W4:Y:S04]  /*3330*/  LDL.LU R2, [R1+0x154] ;  /* 0x0001540001027983 */ /* 0x000f280000300800 */
[----:B0-----:R-:W4:Y:S01]  /*3340*/  LDL.LU R11, [R1] ;  /* 0x00000000010b7983 */ /* 0x001f220000300800 */
[C---:B------:R-:W-:Y:S01]  /*3350*/  FMUL.FTZ R3, R31.reuse, R19 ;  /* 0x000000131f037220 */ /* 0x040fe20000410000 */
[C---:B------:R-:W-:Y:S01]  /*3360*/  FMUL.FTZ R7, R31.reuse, R7 ;  /* 0x000000071f077220 */ /* 0x040fe20000410000 */
[----:B------:R-:W-:Y:S01]  /*3370*/  FMUL.FTZ R22, R31, R55 ;  /* 0x000000371f167220 */ /* 0x000fe20000410000 */
[----:B------:R-:W-:Y:S01]  /*3380*/  LEA R18, P6, R24, UR12, 0x1 ;  /* 0x0000000c18127c11 */ /* 0x000fe2000f8c08ff */
[----:B------:R-:W-:Y:S01]  /*3390*/  FFMA.FTZ R3, R49, R3, R0 ;  /* 0x0000000331037223 */ /* 0x000fe20000010000 */
[----:B------:R0:W-:Y:S01]  /*33a0*/  STL [R1+0x138], R8 ;  /* 0x0001380801007387 */ /* 0x0001e20000100800 */
[----:B------:R-:W-:-:S03]  /*33b0*/  FFMA.FTZ R22, R32, R22, R38 ;  /* 0x0000001620167223 */ /* 0x000fc60000010026 */
[----:B------:R-:W-:Y:S02]  /*33c0*/  STL [R1+0x11c], R9 ;  /* 0x00011c0901007387 */ /* 0x000fe40000100800 */
[----:B------:R-:W-:Y:S02]  /*33d0*/  F2FP.F16.F32.PACK_AB R5, R22, R5 ;  /* 0x000000051605723e */ /* 0x000fe400000000ff */
[----:B------:R-:W-:Y:S01]  /*33e0*/  IADD3.X R22, RZ, R33, RZ, P5, !PT ;  /* 0x00000021ff167210 */ /* 0x000fe20002ffe4ff */
[----:B------:R-:W-:Y:S01]  /*33f0*/  STL [R1+0x110], R18 ;  /* 0x0001101201007387 */ /* 0x000fe20000100800 */
[----:B------:R-:W-:Y:S01]  /*3400*/  LEA R26, P5, R40, UR12, 0x1 ;  /* 0x0000000c281a7c11 */ /* 0x000fe2000f8a08ff */
[----:B------:R-:W-:-:S04]  /*3410*/  FADD.FTZ R52, R52, -R30 ;  /* 0x8000001e34347221 */ /* 0x000fc80000010000 */
[----:B------:R-:W-:Y:S01]  /*3420*/  FMUL.FTZ R52, R31, R52 ;  /* 0x000000341f347220 */ /* 0x000fe20000410000 */
[----:B--2---:R-:W-:Y:S02]  /*3430*/  LEA.HI.X R19, R24, UR13, R20, 0x1, P6 ;  /* 0x0000000d18137c11 */ /* 0x004fe4000b0f0c14 */
[----:B------:R-:W-:-:S03]  /*3440*/  LEA R20, P6, R23, UR12, 0x1 ;  /* 0x0000000c17147c11 */ /* 0x000fc6000f8c08ff */
[----:B------:R-:W-:Y:S04]  /*3450*/  STL [R1+0x10c], R19 ;  /* 0x00010c1301007387 */ /* 0x000fe80000100800 */
[----:B------:R-:W-:Y:S01]  /*3460*/  STL [R1+0x114], R20 ;  /* 0x0001141401007387 */ /* 0x000fe20000100800 */
[----:B---3--:R-:W-:-:S05]  /*3470*/  FFMA.FTZ R7, R36, R7, R16 ;  /* 0x0000000724077223 */ /* 0x008fca0000010010 */
[----:B------:R-:W-:Y:S02]  /*3480*/  F2FP.F16.F32.PACK_AB R3, R7, R3 ;  /* 0x000000030703723e */ /* 0x000fe400000000ff */
[----:B------:R-:W-:Y:S02]  /*3490*/  IADD3.X R7, RZ, R33, RZ, P4, !PT ;  /* 0x00000021ff077210 */ /* 0x000fe400027fe4ff */
[C---:B------:R-:W-:Y:S02]  /*34a0*/  LEA R28, P4, R41.reuse, UR12, 0x1 ;  /* 0x0000000c291c7c11 */ /* 0x040fe4000f8808ff */
[----:B------:R-:W-:Y:S02]  /*34b0*/  LEA.HI.X R27, R40, UR13, R7, 0x1, P5 ;  /* 0x0000000d281b7c11 */ /* 0x000fe4000a8f0c07 */
[----:B------:R-:W-:Y:S02]  /*34c0*/  LEA.HI.X R29, R41, UR13, R22, 0x1, P4 ;  /* 0x0000000d291d7c11 */ /* 0x000fe4000a0f0c16 */
[----:B----4-:R-:W-:-:S05]  /*34d0*/  LEA.HI.X R21, R23, UR13, R17, 0x1, P6 ;  /* 0x0000000d17157c11 */ /* 0x010fca000b0f0c11 */
[----:B------:R-:W-:Y:S04]  /*34e0*/  STL [R1+0x108], R21 ;  /* 0x0001081501007387 */ /* 0x000fe80000100800 */
[----:B------:R-:W-:Y:S04]  /*34f0*/  STL [R1+0x148], R28 ;  /* 0x0001481c01007387 */ /* 0x000fe80000100800 */
[----:B------:R-:W-:Y:S04]  /*3500*/  STL [R1+0x13c], R29 ;  /* 0x00013c1d01007387 */ /* 0x000fe80000100800 */
[----:B------:R1:W-:Y:S04]  /*3510*/  STL [R1+0x14c], R26 ;  /* 0x00014c1a01007387 */ /* 0x0003e80000100800 */
[----:B------:R-:W-:Y:S04]  /*3520*/  STL [R1+0x118], R27 ;  /* 0x0001181b01007387 */ /* 0x000fe80000100800 */
[----:B------:R-:W2:Y:S04]  /*3530*/  LDL.LU R13, [R1+0xb8] ;  /* 0x0000b800010d7983 */ /* 0x000ea80000300800 */
[----:B------:R-:W3:Y:S04]  /*3540*/  LDL.LU R17, [R1+0xb4] ;  /* 0x0000b40001117983 */ /* 0x000ee80000300800 */
[----:B0-----:R-:W4:Y:S04]  /*3550*/  LDL.LU R8, [R1+0xb0] ;  /* 0x0000b00001087983 */ /* 0x001f280000300800 */
[----:B------:R-:W4:Y:S01]  /*3560*/  LDL.LU R15, [R1+0xac] ;  /* 0x0000ac00010f7983 */ /* 0x000f220000300800 */
[----:B------:R-:W-:-:S03]  /*3570*/  FADD.FTZ R7, R11, -R30 ;  /* 0x8000001e0b077221 */ /* 0x000fc60000010000 */
[----:B------:R-:W2:Y:S01]  /*3580*/  LDL.LU R45, [R1+0xa8] ;  /* 0x0000a800012d7983 */ /* 0x000ea20000300800 */
[----:B------:R-:W-:-:S03]  /*3590*/  FMUL.FTZ R7, R31, R7 ;  /* 0x000000071f077220 */ /* 0x000fc60000410000 */
[----:B-1----:R-:W3:Y:S01]  /*35a0*/  LDL.LU R26, [R1+0xa4] ;  /* 0x0000a400011a7983 */ /* 0x002ee20000300800 */
[C-C-:B------:R-:W-:Y:S01]  /*35b0*/  FFMA.FTZ R29, R32.reuse, R7, R38.reuse ;  /* 0x00000007201d7223 */ /* 0x140fe20000010026 */
[----:B------:R-:W-:Y:S02]  /*35c0*/  FFMA.FTZ R7, R32, R52, R38 ;  /* 0x0000003420077223 */ /* 0x000fe40000010026 */
[----:B------:R-:W4:Y:S04]  /*35d0*/  LDL.LU R43, [R1+0xa0] ;  /* 0x0000a000012b7983 */ /* 0x000f280000300800 */
[----:B------:R0:W-:Y:S04]  /*35e0*/  STL [R1+0x150], R29 ;  /* 0x0001501d01007387 */ /* 0x0001e80000100800 */
[----:B------:R-:W2:Y:S04]  /*35f0*/  LDL.LU R35, [R1+0x9c] ;  /* 0x00009c0001237983 */ /* 0x000ea80000300800 */
[----:B------:R-:W4:Y:S04]  /*3600*/  LDL.LU R34, [R1+0x98] ;  /* 0x0000980001227983 */ /* 0x000f280000300800 */
[----:B------:R1:W-:Y:S04]  /*3610*/  STL [R1+0x68], R7 ;  /* 0x0000680701007387 */ /* 0x0003e80000100800 */
[----:B0-----:R-:W4:Y:S01]  /*3620*/  LDL.LU R29, [R1+0x94] ;  /* 0x00009400011d7983 */ /* 0x001f220000300800 */
[--C-:B------:R-:W-:Y:S01]  /*3630*/  FADD.FTZ R50, R50, -R30.reuse ;  /* 0x8000001e32327221 */ /* 0x100fe20000010000 */
[----:B------:R-:W-:-:S02]  /*3640*/  FADD.FTZ R6, R6, -R30 ;  /* 0x8000001e06067221 */ /* 0x000fc40000010000 */
[----:B------:R-:W4:Y:S01]  /*3650*/  LDL.LU R28, [R1+0x90] ;  /* 0x00009000011c7983 */ /* 0x000f220000300800 */
[----:B------:R-:W-:-:S04]  /*3660*/  FMUL.FTZ R50, R31, R50 ;  /* 0x000000321f327220 */ /* 0x000fc80000410000 */
[----:B-1----:R-:W-:Y:S01]  /*3670*/  FFMA.FTZ R7, R32, R50, R38 ;  /* 0x0000003220077223 */ /* 0x002fe20000010026 */
[----:B------:R-:W-:-:S04]  /*3680*/  FMUL.FTZ R6, R31, R6 ;  /* 0x000000061f067220 */ /* 0x000fc80000410000 */
[----:B------:R0:W-:Y:S04]  /*3690*/  STL [R1+0x64], R7 ;  /* 0x0000640701007387 */ /* 0x0001e80000100800 */
[----:B------:R-:W4:Y:S01]  /*36a0*/  LDL.LU R24, [R1+0x8c] ;  /* 0x00008c0001187983 */ /* 0x000f220000300800 */
[----:B------:R-:W-:-:S03]  /*36b0*/  FADD.FTZ R57, R57, -R30 ;  /* 0x8000001e39397221 */ /* 0x000fc60000010000 */
[----:B------:R-:W4:Y:S01]  /*36c0*/  LDL.LU R23, [R1+0x88] ;  /* 0x0000880001177983 */ /* 0x000f220000300800 */
[----:B------:R-:W-:-:S03]  /*36d0*/  FADD.FTZ R58, R58, -R30 ;  /* 0x8000001e3a3a7221 */ /* 0x000fc60000010000 */
[----:B------:R-:W4:Y:S01]  /*36e0*/  LDL.LU R22, [R1+0x84] ;  /* 0x0000840001167983 */ /* 0x000f220000300800 */
[--C-:B------:R-:W-:Y:S01]  /*36f0*/  FADD.FTZ R61, R61, -R30.reuse ;  /* 0x8000001e3d3d7221 */ /* 0x100fe20000010000 */
[--C-:B------:R-:W-:Y:S02]  /*3700*/  FADD.FTZ R54, R54, -R30.reuse ;  /* 0x8000001e36367221 */ /* 0x100fe40000010000 */
[----:B0-----:R-:W4:Y:S01]  /*3710*/  LDL.LU R7, [R1+0x80] ;  /* 0x0000800001077983 */ /* 0x001f220000300800 */
[--C-:B------:R-:W-:Y:S01]  /*3720*/  FADD.FTZ R48, R48, -R30.reuse ;  /* 0x8000001e30307221 */ /* 0x100fe20000010000 */
[--C-:B------:R-:W-:Y:S01]  /*3730*/  FADD.FTZ R46, R46, -R30.reuse ;  /* 0x8000001e2e2e7221 */ /* 0x100fe20000010000 */
[--C-:B------:R-:W-:Y:S01]  /*3740*/  FADD.FTZ R44, R44, -R30.reuse ;  /* 0x8000001e2c2c7221 */ /* 0x100fe20000010000 */
[--C-:B------:R-:W-:Y:S01]  /*3750*/  FADD.FTZ R42, R42, -R30.reuse ;  /* 0x8000001e2a2a7221 */ /* 0x100fe20000010000 */
[--C-:B------:R-:W-:Y:S01]  /*3760*/  FADD.FTZ R4, R4, -R30.reuse ;  /* 0x8000001e04047221 */ /* 0x100fe20000010000 */
[----:B------:R-:W-:Y:S01]  /*3770*/  FADD.FTZ R2, R2, -R30 ;  /* 0x8000001e02027221 */ /* 0x000fe20000010000 */
[C-C-:B------:R-:W-:Y:S01]  /*3780*/  FFMA.FTZ R6, R32.reuse, R6, R38.reuse ;  /* 0x0000000620067223 */ /* 0x140fe20000010026 */
        /* <DEDUP_REMOVED lines=11> */
[----:B------:R0:W-:Y:S01]  /*3840*/  STL [R1+0x4c], R6 ;  /* 0x00004c0601007387 */ /* 0x0001e20000100800 */
        /* <DEDUP_REMOVED lines=9> */
[----:B---3--:R-:W-:-:S02]  /*38e0*/  FADD.FTZ R59, R26, -R30 ;  /* 0x8000001e1a3b7221 */ /* 0x008fc40000010000 */
[----:B------:R-:W3:Y:S01]  /*38f0*/  LDL.LU R26, [R1+0x1c] ;  /* 0x00001c00011a7983 */ /* 0x000ee20000300800 */
[----:B--2---:R-:W-:-:S03]  /*3900*/  FADD.FTZ R57, R35, -R30 ;  /* 0x8000001e23397221 */ /* 0x004fc60000010000 */
[----:B------:R-:W2:Y:S01]  /*3910*/  LDL.LU R35, [R1+0x7c] ;  /* 0x00007c0001237983 */ /* 0x000ea20000300800 */
[----:B----4-:R-:W-:-:S03]  /*3920*/  FADD.FTZ R58, R34, -R30 ;  /* 0x8000001e223a7221 */ /* 0x010fc60000010000 */
[----:B------:R-:W4:Y:S04]  /*3930*/  LDL.LU R34, [R1+0x78] ;  /* 0x0000780001227983 */ /* 0x000f280000300800 */
[----:B------:R-:W3:Y:S01]  /*3940*/  LDL.LU R32, [R1+0x74] ;  /* 0x0000740001207983 */ /* 0x000ee20000300800 */
[----:B------:R-:W-:-:S03]  /*3950*/  FADD.FTZ R55, R29, -R30 ;  /* 0x8000001e1d377221 */ /* 0x000fc60000010000 */
[----:B------:R-:W4:Y:S01]  /*3960*/  LDL.LU R29, [R1+0x70] ;  /* 0x00007000011d7983 */ /* 0x000f220000300800 */
[-C--:B------:R-:W-:Y:S01]  /*3970*/  IADD3.X R2, RZ, R33.reuse, RZ, P3, !PT ;  /* 0x00000021ff027210 */ /* 0x080fe20001ffe4ff */
[----:B------:R-:W-:Y:S01]  /*3980*/  FADD.FTZ R56, R28, -R30 ;  /* 0x8000001e1c387221 */ /* 0x000fe20000010000 */
[----:B------:R-:W-:Y:S02]  /*3990*/  LEA R40, P3, R39, UR12, 0x1 ;  /* 0x0000000c27287c11 */ /* 0x000fe4000f8608ff */
[----:B------:R-:W-:Y:S02]  /*39a0*/  IADD3.X R4, RZ, R33, RZ, P2, !PT ;  /* 0x00000021ff047210 */ /* 0x000fe400017fe4ff */
[----:B------:R-:W-:Y:S02]  /*39b0*/  LEA R38, P2, R37, UR12, 0x1 ;  /* 0x0000000c25267c11 */ /* 0x000fe4000f8408ff */
[----:B------:R-:W-:Y:S01]  /*39c0*/  LEA.HI.X R41, R39, UR13, R2, 0x1, P3 ;  /* 0x0000000d27297c11 */ /* 0x000fe200098f0c02 */
[----:B------:R-:W-:-:S02]  /*39d0*/  FADD.FTZ R53, R24, -R30 ;  /* 0x8000001e18357221 */ /* 0x000fc40000010000 */
[----:B------:R-:W3:Y:S01]  /*39e0*/  LDL.LU R24, [R1+0x6c] ;  /* 0x00006c0001187983 */ /* 0x000ee20000300800 */
[----:B------:R-:W-:-:S03]  /*39f0*/  FADD.FTZ R54, R23, -R30 ;  /* 0x8000001e17367221 */ /* 0x000fc60000010000 */
[----:B------:R-:W3:Y:S01]  /*3a00*/  LDL.LU R28, [R1+0x60] ;  /* 0x00006000011c7983 */ /* 0x000ee20000300800 */
[----:B------:R-:W-:-:S03]  /*3a10*/  FADD.FTZ R51, R22, -R30 ;  /* 0x8000001e16337221 */ /* 0x000fc60000010000 */
[----:B------:R-:W3:Y:S01]  /*3a20*/  LDL.LU R22, [R1+0x40] ;  /* 0x0000400001167983 */ /* 0x000ee20000300800 */
[----:B------:R-:W-:-:S03]  /*3a30*/  FADD.FTZ R52, R7, -R30 ;  /* 0x8000001e07347221 */ /* 0x000fc60000010000 */
[----:B------:R-:W3:Y:S01]  /*3a40*/  LDL.LU R23, [R1+0x3c] ;  /* 0x00003c0001177983 */ /* 0x000ee20000300800 */
[----:B------:R-:W-:-:S03]  /*3a50*/  LEA.HI.X R39, R37, UR13, R4, 0x1, P2 ;  /* 0x0000000d25277c11 */ /* 0x000fc600090f0c04 */
[----:B0-----:R-:W3:Y:S04]  /*3a60*/  LDL.LU R6, [R1+0x38] ;  /* 0x0000380001067983 */ /* 0x001ee80000300800 */
[----:B------:R-:W3:Y:S04]  /*3a70*/  LDL.LU R7, [R1+0x2c] ;  /* 0x00002c0001077983 */ /* 0x000ee80000300800 */
[----:B------:R-:W3:Y:S04]  /*3a80*/  LDL.LU R2, [R1+0x28] ;  /* 0x0000280001027983 */ /* 0x000ee80000300800 */
[----:B------:R-:W3:Y:S04]  /*3a90*/  LDL.LU R4, [R1+0x24] ;  /* 0x0000240001047983 */ /* 0x000ee80000300800 */
[----:B------:R-:W3:Y:S04]  /*3aa0*/  LDL.LU R42, [R1+0x20] ;  /* 0x00002000012a7983 */ /* 0x000ee80000300800 */
[----:B------:R-:W3:Y:S01]  /*3ab0*/  LDL.LU R46, [R1+0x10] ;  /* 0x00001000012e7983 */ /* 0x000ee20000300800 */
[----:B------:R-:W-:Y:S01]  /*3ac0*/  FADD.FTZ R61, R45, -R30 ;  /* 0x8000001e2d3d7221 */ /* 0x000fe20000010000 */
[----:B------:R-:W-:-:S02]  /*3ad0*/  IADD3.X R45, RZ, R33, RZ, P1, !PT ;  /* 0x00000021ff2d7210 */ /* 0x000fc40000ffe4ff */
[----:B------:R-:W3:Y:S01]  /*3ae0*/  LDL.LU R48, [R1+0xf0] ;  /* 0x0000f00001307983 */ /* 0x000ee20000300800 */
[----:B------:R-:W-:-:S04]  /*3af0*/  LEA R44, P1, R47, UR12, 0x1 ;  /* 0x0000000c2f2c7c11 */ /* 0x000fc8000f8208ff */
[----:B------:R-:W-:Y:S01]  /*3b00*/  LEA.HI.X R45, R47, UR13, R45, 0x1, P1 ;  /* 0x0000000d2f2d7c11 */ /* 0x000fe200088f0c2d */
[--C-:B--2---:R-:W-:Y:S01]  /*3b10*/  FADD.FTZ R37, R35, -R30.reuse ;  /* 0x8000001e23257221 */ /* 0x104fe20000010000 */
[--C-:B----4-:R-:W-:Y:S02]  /*3b20*/  FADD.FTZ R35, R29, -R30.reuse ;  /* 0x8000001e1d237221 */ /* 0x110fe40000010000 */
[----:B------:R-:W2:Y:S04]  /*3b30*/  LDL.LU R29, [R1+0x18] ;  /* 0x00001800011d7983 */ /* 0x000ea80000300800 */
[----:B------:R-:W4:Y:S01]  /*3b40*/  LDL.LU R47, [R1+0xf4] ;  /* 0x0000f400012f7983 */ /* 0x000f220000300800 */
[--C-:B------:R-:W-:Y:S01]  /*3b50*/  FADD.FTZ R50, R34, -R30.reuse ;  /* 0x8000001e22327221 */ /* 0x100fe20000010000 */
[--C-:B---3--:R-:W-:Y:S01]  /*3b60*/  FADD.FTZ R34, R32, -R30.reuse ;  /* 0x8000001e20227221 */ /* 0x108fe20000010000 */
        /* <DEDUP_REMOVED lines=14> */
[----:B------:R-:W-:-:S02]  /*3c50*/  LEA R42, P2, R46, UR12, 0x1 ;  /* 0x0000000c2e2a7c11 */ /* 0x000fc4000f8408ff */
[----:B------:R-:W-:Y:S02]  /*3c60*/  IADD3.X R33, RZ, R33, RZ, P0, !PT ;  /* 0x00000021ff217210 */ /* 0x000fe400007fe4ff */
[----:B------:R-:W-:Y:S01]  /*3c70*/  LEA.HI.X R43, R46, UR13, R48, 0x1, P2 ;  /* 0x0000000d2e2b7c11 */ /* 0x000fe200090f0c30 */
[C---:B------:R-:W-:Y:S01]  /*3c80*/  FMUL.FTZ R17, R31.reuse, R17 ;  /* 0x000000111f117220 */ /* 0x040fe20000410000 */
[C---:B------:R-:W-:Y:S02]  /*3c90*/  LEA R48, P0, R26.reuse, UR12, 0x1 ;  /* 0x0000000c1a307c11 */ /* 0x040fe4000f8008ff */
[----:B------:R-:W-:Y:S02]  /*3ca0*/  MOV R28, R49 ;  /* 0x00000031001c7202 */ /* 0x000fe40000000f00 */
[----:B------:R-:W-:Y:S01]  /*3cb0*/  LEA.HI.X R49, R26, UR13, R33, 0x1, P0 ;  /* 0x0000000d1a317c11 */ /* 0x000fe200080f0c21 */
[C---:B------:R-:W-:Y:S01]  /*3cc0*/  FMUL.FTZ R33, R31.reuse, R61 ;  /* 0x0000003d1f217220 */ /* 0x040fe20000410000 */
[----:B------:R-:W-:Y:S01]  /*3cd0*/  MOV R61, R17 ;  /* 0x00000011003d7202 */ /* 0x000fe20000000f00 */
        /* <DEDUP_REMOVED lines=17> */
[----:B--2---:R-:W-:-:S04]  /*3df0*/  LEA R46, P1, R29, UR12, 0x1 ;  /* 0x0000000c1d2e7c11 */ /* 0x004fc8000f8208ff */
[----:B----4-:R-:W-:Y:S01]  /*3e00*/  LEA.HI.X R47, R29, UR13, R47, 0x1, P1 ;  /* 0x0000000d1d2f7c11 */ /* 0x010fe200088f0c2f */
[C---:B------:R-:W-:Y:S01]  /*3e10*/  FMUL.FTZ R29, R31.reuse, R53 ;  /* 0x000000351f1d7220 */ /* 0x040fe20000410000 */
[----:B------:R-:W-:Y:S01]  /*3e20*/  MOV R53, R28 ;  /* 0x0000001c00357202 */ /* 0x000fe20000000f00 */
[----:B------:R-:W-:-:S03]  /*3e30*/  FMUL.FTZ R28, R31, R34 ;  /* 0x000000221f1c7220 */ /* 0x000fc60000410000 */
[----:B------:R-:W-:Y:S01]  /*3e40*/  MOV R24, R29 ;  /* 0x0000001d00187202 */ /* 0x000fe20000000f00 */
[C---:B------:R-:W-:Y:S01]  /*3e50*/  FMUL.FTZ R29, R31.reuse, R22 ;  /* 0x000000161f1d7220 */ /* 0x040fe20000410000 */
        /* <DEDUP_REMOVED lines=11> */
[----:B------:R-:W-:Y:S01]  /*3f10*/  FMUL.FTZ R17, R31, R30 ;  /* 0x0000001e1f117220 */ /* 0x000fe20000410000 */
[----:B------:R-:W-:Y:S01]  /*3f20*/  MOV R30, R15 ;  /* 0x0000000f001e7202 */ /* 0x000fe20000000f00 */
[----:B------:R-:W-:-:S03]  /*3f30*/  FFMA.FTZ R32, R6, R60, R0 ;  /* 0x0000003c06207223 */ /* 0x000fc60000010000 */
[----:B------:R-:W-:Y:S01]  /*3f40*/  MOV R60, R30 ;  /* 0x0000001e003c7202 */ /* 0x000fe20000000f00 */
[C-C-:B------:R-:W-:Y:S01]  /*3f50*/  FFMA.FTZ R30, R6.reuse, R56, R0.reuse ;  /* 0x00000038061e7223 */ /* 0x140fe20000010000 */
        /* <DEDUP_REMOVED lines=10> */
[C-C-:B------:R-:W-:Y:S01]  /*4000*/  FFMA.FTZ R34, R6.reuse, R8, R0.reuse ;  /* 0x0000000806227223 */ /* 0x140fe20000010000 */
[C-C-:B------:R-:W-:Y:S01]  /*4010*/  FFMA.FTZ R33, R6.reuse, R33, R0.reuse ;  /* 0x0000002106217223 */ /* 0x140fe20000010000 */
[--C-:B------:R-:W-:Y:S01]  /*4020*/  FFMA.FTZ R31, R6, R58, R0.reuse ;  /* 0x0000003a061f7223 */ /* 0x100fe20000010000 */
[C-C-:B------:R-:W-:Y:S01]  /*4030*/  FFMA.FTZ R6, R35.reuse, R37, R0.reuse ;  /* 0x0000002523067223 */ /* 0x140fe20000010000 */
[----:B------:R-:W-:Y:S01]  /*4040*/  MOV R58, R4 ;  /* 0x00000004003a7202 */ /* 0x000fe20000000f00 */
[----:B------:R-:W2:Y:S01]  /*4050*/  LDL.LU R8, [R1+0xbc] ;  /* 0x0000bc0001087983 */ /* 0x000ea20000300800 */
[----:B------:R-:W-:Y:S01]  /*4060*/  MOV R37, R2 ;  /* 0x0000000200257202 */ /* 0x000fe20000000f00 */
[C-C-:B------:R-:W-:Y:S01]  /*4070*/  FFMA.FTZ R4, R35.reuse, R51, R0.reuse ;  /* 0x0000003323047223 */ /* 0x140fe20000010000 */
[C-C-:B------:R-:W-:Y:S01]  /*4080*/  FFMA.FTZ R2, R35.reuse, R53, R0.reuse ;  /* 0x0000003523027223 */ /* 0x140fe20000010000 */
[----:B------:R-:W3:Y:S01]  /*4090*/  LDL.LU R13, [R1+0xc0] ;  /* 0x0000c000010d7983 */ /* 0x000ee20000300800 */
[----:B------:R-:W-:-:S03]  /*40a0*/  FFMA.FTZ R35, R35, R55, R0 ;  /* 0x0000003723237223 */ /* 0x000fc60000010000 */
[----:B------:R-:W4:Y:S02]  /*40b0*/  LDL.LU R0, [R1+0x34] ;  /* 0x0000340001007983 */ /* 0x000f240000300800 */
[C-C-:B----4-:R-:W-:Y:S01]  /*40c0*/  FFMA.FTZ R53, R0.reuse, R50, R16.reuse ;  /* 0x0000003200357223 */ /* 0x150fe20000010010 */
[C-C-:B------:R-:W-:Y:S01]  /*40d0*/  FFMA.FTZ R51, R0.reuse, R29, R16.reuse ;  /* 0x0000001d00337223 */ /* 0x140fe20000010010 */
[C-C-:B------:R-:W-:Y:S01]  /*40e0*/  FFMA.FTZ R55, R0.reuse, R37, R16.reuse ;  /* 0x0000002500377223 */ /* 0x140fe20000010010 */
[----:B------:R-:W2:Y:S01]  /*40f0*/  LDL.LU R29, [R1+0x150] ;  /* 0x00015000011d7983 */ /* 0x000ea20000300800 */
        /* <DEDUP_REMOVED lines=13> */
[----:B------:R-:W3:Y:S04]  /*41d0*/  LDL.LU R16, [R1+0x144] ;  /* 0x0001440001107983 */ /* 0x000ee80000300800 */
[----:B------:R-:W3:Y:S01]  /*41e0*/  LDL.LU R17, [R1+0x140] ;  /* 0x0001400001117983 */ /* 0x000ee20000300800 */
[----:B------:R-:W-:Y:S02]  /*41f0*/  PRMT R10, R5, 0x7632, R10 ;  /* 0x00007632050a7816 */ /* 0x000fe4000000000a */
[----:B------:R-:W-:-:S02]  /*4200*/  PRMT R14, R3, 0x7610, R14 ;  /* 0x00007610030e7816 */ /* 0x000fc4000000000e */
[----:B------:R-:W-:Y:S01]  /*4210*/  F2FP.F16.F32.PACK_AB R61, R61, R15 ;  /* 0x0000000f3d3d723e */ /* 0x000fe200000000ff */
[----:B---3--:R2:W-:Y:S04]  /*4220*/  STG.E.U16 desc[UR8][R16.64], R5 ;  /* 0x0000000510007986 */ /* 0x0085e8000c101508 */
[----:B------:R0:W-:Y:S04]  /*4230*/  STG.E.U16 desc[UR8][R16.64+0x2], R10 ;  /* 0x0000020a10007986 */ /* 0x0001e8000c101508 */
[----:B------:R1:W-:Y:S01]  /*4240*/  STG.E.U16 desc[UR8][R16.64+0x4], R14 ;  /* 0x0000040e10007986 */ /* 0x0003e2000c101508 */
[----:B--2---:R-:W-:-:S03]  /*4250*/  F2FP.F16.F32.PACK_AB R5, R29, R8 ;  /* 0x000000081d05723e */ /* 0x004fc600000000ff */
[----:B------:R-:W4:Y:S04]  /*4260*/  LDL.LU R29, [R1+0x13c] ;  /* 0x00013c00011d7983 */ /* 0x000f280000300800 */
[----:B------:R-:W2:Y:S04]  /*4270*/  LDL.LU R8, [R1+0x138] ;  /* 0x0001380001087983 */ /* 0x000ea80000300800 */
[----:B0-----:R-:W3:Y:S04]  /*4280*/  LDL.LU R10, [R1+0x134] ;  /* 0x00013400010a7983 */ /* 0x001ee80000300800 */
[----:B-1----:R-:W4:Y:S04]  /*4290*/  LDL.LU R14, [R1+0x130] ;  /* 0x00013000010e7983 */ /* 0x002f280000300800 */
[----:B------:R-:W4:Y:S01]  /*42a0*/  LDL.LU R15, [R1+0x12c] ;  /* 0x00012c00010f7983 */ /* 0x000f220000300800 */
[----:B------:R-:W-:-:S05]  /*42b0*/  PRMT R3, R3, 0x7632, R3 ;  /* 0x0000763203037816 */ /* 0x000fca0000000003 */
[----:B------:R0:W-:Y:S02]  /*42c0*/  STG.E.U16 desc[UR8][R16.64+0x6], R3 ;  /* 0x0000060310007986 */ /* 0x0001e4000c101508 */
[----:B0-----:R-:W-:Y:S02]  /*42d0*/  PRMT R3, R5, 0x7632, R3 ;  /* 0x0000763205037816 */ /* 0x001fe40000000003 */
[----:B------:R-:W2:Y:S04]  /*42e0*/  LDL.LU R17, [R1+0xc8] ;  /* 0x0000c80001117983 */ /* 0x000ea80000300800 */
[----:B----4-:R0:W-:Y:S02]  /*42f0*/  STG.E.U16 desc[UR8][R14.64], R5 ;  /* 0x000000050e007986 */ /* 0x0101e4000c101508 */
[----:B0-----:R-:W-:-:S02]  /*4300*/  F2FP.F16.F32.PACK_AB R5, R12, R13 ;  /* 0x0000000d0c05723e */ /* 0x001fc400000000ff */
[----:B------:R-:W4:Y:S04]  /*4310*/  LDL.LU R12, [R1+0x128] ;  /* 0x00012800010c7983 */ /* 0x000f280000300800 */
[----:B------:R-:W4:Y:S01]  /*4320*/  LDL.LU R13, [R1+0x124] ;  /* 0x00012400010d7983 */ /* 0x000f220000300800 */
[----:B------:R-:W-:Y:S02]  /*4330*/  PRMT R16, R61, 0x7632, R16 ;  /* 0x000076323d107816 */ /* 0x000fe40000000010 */
[----:B------:R-:W-:Y:S01]  /*4340*/  F2FP.F16.F32.PACK_AB R34, R60, R34 ;  /* 0x000000223c22723e */ /* 0x000fe200000000ff */
[----:B------:R0:W-:Y:S04]  /*4350*/  STG.E.U16 desc[UR8][R14.64+0x2], R3 ;  /* 0x000002030e007986 */ /* 0x0001e8000c101508 */
[----:B------:R1:W-:Y:S04]  /*4360*/  STG.E.U16 desc[UR8][R14.64+0x4], R61 ;  /* 0x0000043d0e007986 */ /* 0x0003e8000c101508 */
[----:B------:R-:W-:Y:S01]  /*4370*/  STG.E.U16 desc[UR8][R14.64+0x6], R16 ;  /* 0x000006100e007986 */ /* 0x000fe2000c101508 */
[----:B0-----:R-:W-:-:S03]  /*4380*/  PRMT R3, R5, 0x7632, R3 ;  /* 0x0000763205037816 */ /* 0x001fc60000000003 */
[----:B-1----:R-:W3:Y:S04]  /*4390*/  LDL.LU R61, [R1+0xe4] ;  /* 0x0000e400013d7983 */ /* 0x002ee80000300800 */
[----:B------:R-:W3:Y:S04]  /*43a0*/  LDL.LU R60, [R1+0xd4] ;  /* 0x0000d400013c7983 */ /* 0x000ee80000300800 */
[----:B----4-:R2:W-:Y:S02]  /*43b0*/  STG.E.U16 desc[UR8][R12.64], R5 ;  /* 0x000000050c007986 */ /* 0x0105e4000c101508 */
[----:B--2---:R-:W-:-:S02]  /*43c0*/  F2FP.F16.F32.PACK_AB R5, R11, R17 ;  /* 0x000000110b05723e */ /* 0x004fc400000000ff */
        /* <DEDUP_REMOVED lines=9> */
[----:B0-----:R-:W-:Y:S02]  /*4460*/  F2FP.F16.F32.PACK_AB R5, R9, R60 ;  /* 0x0000003c0905723e */ /* 0x001fe400000000ff */
[----:B------:R-:W3:Y:S01]  /*4470*/  LDL.LU R9, [R1+0x11c] ;  /* 0x00011c0001097983 */ /* 0x000ee20000300800 */
[----:B------:R-:W-:Y:S02]  /*4480*/  F2FP.F16.F32.PACK_AB R33, R59, R33 ;  /* 0x000000213b21723e */ /* 0x000fe400000000ff */
[----:B------:R-:W-:Y:S01]  /*4490*/  F2FP.F16.F32.PACK_AB R32, R58, R32 ;  /* 0x000000203a20723e */ /* 0x000fe200000000ff */
        /* <DEDUP_REMOVED lines=11> */
[----:B0-----:R-:W-:-:S03]  /*4550*/  F2FP.F16.F32.PACK_AB R5, R27, R61 ;  /* 0x0000003d1b05723e */ /* 0x001fc600000000ff */
[----:B------:R-:W3:Y:S04]  /*4560*/  LDL.LU R27, [R1+0x118] ;  /* 0x00011800011b7983 */ /* 0x000ee80000300800 */
[----:B------:R-:W3:Y:S01]  /*4570*/  LDL.LU R61, [R1+0xe0] ;  /* 0x0000e000013d7983 */ /* 0x000ee20000300800 */
[----:B-1----:R-:W-:-:S03]  /*4580*/  PRMT R3, R5, 0x7632, R3 ;  /* 0x0000763205037816 */ /* 0x002fc60000000003 */
[----:B------:R-:W-:Y:S04]  /*4590*/  STG.E.U16 desc[UR8][R8.64+0x6], R10 ;  /* 0x0000060a08007986 */ /* 0x000fe8000c101508 */
[----:B------:R2:W-:Y:S02]  /*45a0*/  STG.E.U16 desc[UR8][R28.64], R5 ;  /* 0x000000051c007986 */ /* 0x0005e4000c101508 */
[----:B--2---:R-:W-:Y:S02]  /*45b0*/  F2FP.F16.F32.PACK_AB R5, R16, R17 ;  /* 0x000000111005723e */ /* 0x004fe400000000ff */
[----:B------:R-:W2:Y:S01]  /*45c0*/  LDL.LU R17, [R1+0xdc] ;  /* 0x0000dc0001117983 */ /* 0x000ea20000300800 */
[----:B------:R-:W-:Y:S02]  /*45d0*/  F2FP.F16.F32.PACK_AB R31, R57, R31 ;  /* 0x0000001f391f723e */ /* 0x000fe400000000ff */
[----:B------:R-:W-:Y:S01]  /*45e0*/  F2FP.F16.F32.PACK_AB R30, R56, R30 ;  /* 0x0000001e381e723e */ /* 0x000fe200000000ff */
[----:B------:R-:W2:Y:S01]  /*45f0*/  LDL.LU R16, [R1+0xd8] ;  /* 0x0000d80001107983 */ /* 0x000ea20000300800 */
[----:B------:R-:W-:-:S02]  /*4600*/  PRMT R8, R31, 0x7632, R8 ;  /* 0x000076321f087816 */ /* 0x000fc40000000008 */
[C---:B------:R-:W-:Y:S01]  /*4610*/  PRMT R9, R5.reuse, 0x7632, R9 ;  /* 0x0000763205097816 */ /* 0x040fe20000000009 */
[----:B------:R0:W-:Y:S01]  /*4620*/  STG.E.U16 desc[UR8][R28.64+0x2], R3 ;  /* 0x000002031c007986 */ /* 0x0001e2000c101508 */
[----:B------:R-:W-:Y:S02]  /*4630*/  PRMT R10, R30, 0x7632, R10 ;  /* 0x000076321e0a7816 */ /* 0x000fe4000000000a */
[----:B------:R-:W-:Y:S01]  /*4640*/  PRMT R13, R5, 0x7610, R13 ;  /* 0x00007610050d7816 */ /* 0x000fe2000000000d */
[----:B------:R-:W-:Y:S01]  /*4650*/  STG.E.U16 desc[UR8][R28.64+0x4], R31 ;  /* 0x0000041f1c007986 */ /* 0x000fe2000c101508 */
[----:B----4-:R-:W-:-:S03]  /*4660*/  F2FP.F16.F32.PACK_AB R5, R15, R60 ;  /* 0x0000003c0f05723e */ /* 0x010fc600000000ff */
[----:B------:R-:W-:Y:S04]  /*4670*/  STG.E.U16 desc[UR8][R28.64+0x6], R8 ;  /* 0x000006081c007986 */ /* 0x000fe8000c101508 */
[----:B---3--:R1:W-:Y:S01]  /*4680*/  STG.E.U16 desc[UR8][R26.64+0x2], R9 ;  /* 0x000002091a007986 */ /* 0x0083e2000c101508 */
[----:B0-----:R-:W-:-:S03]  /*4690*/  F2FP.F16.F32.PACK_AB R3, R20, R61 ;  /* 0x0000003d1403723e */ /* 0x001fc600000000ff */
[----:B------:R0:W-:Y:S04]  /*46a0*/  STG.E.U16 desc[UR8][R26.64+0x6], R10 ;  /* 0x0000060a1a007986 */ /* 0x0001e8000c101508 */
[----:B------:R-:W3:Y:S01]  /*46b0*/  LDL.LU R20, [R1+0x114] ;  /* 0x0001140001147983 */ /* 0x000ee20000300800 */
[----:B-1----:R-:W-:-:S03]  /*46c0*/  PRMT R9, R3, 0x7610, R9 ;  /* 0x0000761003097816 */ /* 0x002fc60000000009 */
[----:B------:R-:W4:Y:S01]  /*46d0*/  LDL.LU R15, [R1+0xd0] ;  /* 0x0000d000010f7983 */ /* 0x000f220000300800 */
[----:B0-----:R-:W-:Y:S02]  /*46e0*/  PRMT R10, R3, 0x7632, R10 ;  /* 0x00007632030a7816 */ /* 0x001fe4000000000a */
[----:B--2---:R-:W-:Y:S02]  /*46f0*/  F2FP.F16.F32.PACK_AB R3, R18, R17 ;  /* 0x000000111203723e */ /* 0x004fe400000000ff */
[----:B------:R-:W2:Y:S04]  /*4700*/  LDL.LU R18, [R1+0x110] ;  /* 0x0001100001127983 */ /* 0x000ea80000300800 */
[----:B------:R-:W3:Y:S04]  /*4710*/  LDL.LU R60, [R1+0x4c] ;  /* 0x00004c00013c7983 */ /* 0x000ee80000300800 */
[----:B------:R-:W3:Y:S04]  /*4720*/  LDL.LU R61, [R1+0xcc] ;  /* 0x0000cc00013d7983 */ /* 0x000ee80000300800 */
[----:B------:R-:W2:Y:S01]  /*4730*/  LDL.LU R17, [R1+0xc4] ;  /* 0x0000c40001117983 */ /* 0x000ea20000300800 */
[----:B------:R-:W-:-:S02]  /*4740*/  F2FP.F16.F32.PACK_AB R24, R55, R24 ;  /* 0x000000183718723e */ /* 0x000fc400000000ff */
[----:B------:R-:W-:Y:S02]  /*4750*/  PRMT R8, R5, 0x7632, R8 ;  /* 0x0000763205087816 */ /* 0x000fe40000000008 */
[----:B------:R-:W-:Y:S02]  /*4760*/  PRMT R11, R24, 0x7632, R11 ;  /* 0x00007632180b7816 */ /* 0x000fe4000000000b */
[----:B------:R-:W-:Y:S01]  /*4770*/  F2FP.F16.F32.PACK_AB R23, R54, R23 ;  /* 0x000000173617723e */ /* 0x000fe200000000ff */
[----:B------:R-:W-:Y:S01]  /*4780*/  STG.E.U16 desc[UR8][R26.64], R13 ;  /* 0x0000000d1a007986 */ /* 0x000fe2000c101508 */
[----:B------:R-:W-:-:S03]  /*4790*/  F2FP.F16.F32.PACK_AB R22, R53, R22 ;  /* 0x000000163516723e */ /* 0x000fc600000000ff */
[----:B------:R-:W-:Y:S04]  /*47a0*/  STG.E.U16 desc[UR8][R26.64+0x4], R30 ;  /* 0x0000041e1a007986 */ /* 0x000fe8000c101508 */
[----:B------:R0:W-:Y:S04]  /*47b0*/  STG.E.U16 desc[UR8][R40.64], R5 ;  /* 0x0000000528007986 */ /* 0x0001e8000c101508 */
[----:B------:R1:W-:Y:S04]  /*47c0*/  STG.E.U16 desc[UR8][R40.64+0x2], R8 ;  /* 0x0000020828007986 */ /* 0x0003e8000c101508 */
[----:B------:R1:W-:Y:S01]  /*47d0*/  STG.E.U16 desc[UR8][R40.64+0x6], R11 ;  /* 0x0000060b28007986 */ /* 0x0003e2000c101508 */
[----:B0-----:R-:W-:-:S03]  /*47e0*/  PRMT R5, R23, 0x7632, R5 ;  /* 0x0000763217057816 */ /* 0x001fc60000000005 */
[----:B------:R0:W-:Y:S01]  /*47f0*/  STG.E.U16 desc[UR8][R40.64+0x4], R24 ;  /* 0x0000041828007986 */ /* 0x0001e2000c101508 */
[----:B-1----:R-:W-:-:S03]  /*4800*/  PRMT R8, R3, 0x7610, R8 ;  /* 0x0000761003087816 */ /* 0x002fc60000000008 */
[----:B------:R1:W-:Y:S01]  /*4810*/  STG.E.U16 desc[UR8][R38.64], R9 ;  /* 0x0000000926007986 */ /* 0x0003e2000c101508 */
[----:B------:R-:W-:Y:S02]  /*4820*/  PRMT R11, R3, 0x7632, R11 ;  /* 0x00007632030b7816 */ /* 0x000fe4000000000b */
[----:B------:R-:W-:Y:S01]  /*4830*/  F2FP.F16.F32.PACK_AB R3, R19, R16 ;  /* 0x000000101303723e */ /* 0x000fe200000000ff */
[----:B------:R1:W-:Y:S03]  /*4840*/  STG.E.U16 desc[UR8][R38.64+0x6], R5 ;  /* 0x0000060526007986 */ /* 0x0003e6000c101508 */
[----:B0-----:R-:W-:Y:S01]  /*4850*/  PRMT R24, R3, 0x7610, R24 ;  /* 0x0000761003187816 */ /* 0x001fe20000000018 */
[----:B------:R-:W-:Y:S01]  /*4860*/  STG.E.U16 desc[UR8][R38.64+0x2], R10 ;  /* 0x0000020a26007986 */ /* 0x000fe2000c101508 */
[----:B-1----:R-:W-:-:S03]  /*4870*/  PRMT R9, R22, 0x7632, R9 ;  /* 0x0000763216097816 */ /* 0x002fc60000000009 */
[----:B------:R-:W-:Y:S01]  /*4880*/  STG.E.U16 desc[UR8][R38.64+0x4], R23 ;  /* 0x0000041726007986 */ /* 0x000fe2000c101508 */
[----:B------:R-:W-:-:S03]  /*4890*/  PRMT R5, R3, 0x7632, R5 ;  /* 0x0000763203057816 */ /* 0x000fc60000000005 */
[----:B------:R-:W-:Y:S01]  /*48a0*/  STG.E.U16 desc[UR8][R44.64+0x6], R9 ;  /* 0x000006092c007986 */ /* 0x000fe2000c101508 */
[----:B------:R-:W-:-:S03]  /*48b0*/  F2FP.F16.F32.PACK_AB R7, R52, R7 ;  /* 0x000000073407723e */ /* 0x000fc600000000ff */
[----:B------:R0:W-:Y:S04]  /*48c0*/  STG.E.U16 desc[UR8][R44.64], R8 ;  /* 0x000000082c007986 */ /* 0x0001e8000c101508 */
[----:B------:R-:W-:Y:S04]  /*48d0*/  STG.E.U16 desc[UR8][R44.64+0x2], R11 ;  /* 0x0000020b2c007986 */ /* 0x000fe8000c101508 */
[----:B------:R-:W-:Y:S04]  /*48e0*/  STG.E.U16 desc[UR8][R44.64+0x4], R22 ;  /* 0x000004162c007986 */ /* 0x000fe8000c101508 */
[----:B------:R-:W2:Y:S01]  /*48f0*/  LDL.LU R19, [R1+0x10c] ;  /* 0x00010c0001137983 */ /* 0x000ea20000300800 */
[----:B0-----:R-:W-:-:S03]  /*4900*/  PRMT R8, R7, 0x7632, R8 ;  /* 0x0000763207087816 */ /* 0x001fc60000000008 */
[----:B------:R0:W-:Y:S04]  /*4910*/  STG.E.U16 desc[UR8][R48.64+0x2], R5 ;  /* 0x0000020530007986 */ /* 0x0001e8000c101508 */
[----:B------:R1:W-:Y:S01]  /*4920*/  STG.E.U16 desc[UR8][R48.64+0x4], R7 ;  /* 0x0000040730007986 */ /* 0x0003e2000c101508 */
[----:B----4-:R-:W-:-:S03]  /*4930*/  F2FP.F16.F32.PACK_AB R3, R21, R15 ;  /* 0x0000000f1503723e */ /* 0x010fc600000000ff */
[----:B------:R-:W4:Y:S01]  /*4940*/  LDL.LU R21, [R1+0x108] ;  /* 0x0001080001157983 */ /* 0x000f220000300800 */
[C---:B------:R-:W-:Y:S02]  /*4950*/  PRMT R10, R3.reuse, 0x7610, R10 ;  /* 0x00007610030a7816 */ /* 0x040fe4000000000a */
[----:B------:R-:W-:Y:S02]  /*4960*/  PRMT R9, R3, 0x7632, R9 ;  /* 0x0000763203097816 */ /* 0x000fe40000000009 */
[----:B---3--:R-:W-:-:S04]  /*4970*/  F2FP.F16.F32.PACK_AB R3, R60, R61 ;  /* 0x0000003d3c03723e */ /* 0x008fc800000000ff */
[C---:B0-----:R-:W-:Y:S02]  /*4980*/  PRMT R5, R3.reuse, 0x7610, R5 ;  /* 0x0000761003057816 */ /* 0x041fe40000000005 */
[----:B-1----:R-:W-:Y:S02]  /*4990*/  PRMT R7, R3, 0x7632, R7 ;  /* 0x0000763203077816 */ /* 0x002fe40000000007 */
[----:B--2---:R-:W-:Y:S02]  /*49a0*/  F2FP.F16.F32.PACK_AB R3, R25, R17 ;  /* 0x000000111903723e */ /* 0x004fe400000000ff */
[----:B------:R-:W2:Y:S01]  /*49b0*/  LDL.LU R25, [R1+0x104] ;  /* 0x0001040001197983 */ /* 0x000ea20000300800 */
[----:B------:R-:W-:-:S04]  /*49c0*/  F2FP.F16.F32.PACK_AB R6, R51, R6 ;  /* 0x000000063306723e */ /* 0x000fc800000000ff */
[----:B------:R-:W-:Y:S01]  /*49d0*/  PRMT R11, R6, 0x7632, R11 ;  /* 0x00007632060b7816 */ /* 0x000fe2000000000b */
[----:B------:R-:W-:Y:S01]  /*49e0*/  STG.E.U16 desc[UR8][R48.64], R24 ;  /* 0x0000001830007986 */ /* 0x000fe2000c101508 */
[----:B------:R-:W-:-:S03]  /*49f0*/  F2FP.F16.F32.PACK_AB R2, R37, R2 ;  /* 0x000000022502723e */ /* 0x000fc600000000ff */
[----:B------:R-:W-:Y:S04]  /*4a00*/  STG.E.U16 desc[UR8][R48.64+0x6], R8 ;  /* 0x0000060830007986 */ /* 0x000fe8000c101508 */
[----:B------:R-:W-:Y:S04]  /*4a10*/  STG.E.U16 desc[UR8][R18.64], R10 ;  /* 0x0000000a12007986 */ /* 0x000fe8000c101508 */
[----:B------:R-:W-:Y:S04]  /*4a20*/  STG.E.U16 desc[UR8][R18.64+0x2], R9 ;  /* 0x0000020912007986 */ /* 0x000fe8000c101508 */
[----:B------:R0:W-:Y:S04]  /*4a30*/  STG.E.U16 desc[UR8][R18.64+0x4], R6 ;  /* 0x0000040612007986 */ /* 0x0001e8000c101508 */
[----:B------:R-:W-:Y:S01]  /*4a40*/  STG.E.U16 desc[UR8][R18.64+0x6], R11 ;  /* 0x0000060b12007986 */ /* 0x000fe2000c101508 */
[----:B0-----:R-:W-:-:S03]  /*4a50*/  PRMT R6, R2, 0x7610, R6 ;  /* 0x0000761002067816 */ /* 0x001fc60000000006 */
[----:B----4-:R0:W-:Y:S02]  /*4a60*/  STG.E.U16 desc[UR8][R20.64], R5 ;  /* 0x0000000514007986 */ /* 0x0101e4000c101508 */
[----:B0-----:R-:W-:Y:S02]  /*4a70*/  PRMT R5, R2, 0x7632, R5 ;  /* 0x0000763202057816 */ /* 0x001fe40000000005 */
[----:B--2---:R-:W-:Y:S02]  /*4a80*/  F2FP.F16.F32.PACK_AB R2, R36, R25 ;  /* 0x000000192402723e */ /* 0x004fe400000000ff */
[----:B------:R-:W2:Y:S04]  /*4a90*/  LDL.LU R36, [R1+0x100] ;  /* 0x0001000001247983 */ /* 0x000ea80000300800 */
[----:B------:R-:W3:Y:S01]  /*4aa0*/  LDL.LU R25, [R1+0xfc] ;  /* 0x0000fc0001197983 */ /* 0x000ee20000300800 */
[----:B------:R-:W-:-:S04]  /*4ab0*/  F2FP.F16.F32.PACK_AB R4, R50, R4 ;  /* 0x000000043204723e */ /* 0x000fc800000000ff */
[----:B------:R-:W-:Y:S02]  /*4ac0*/  PRMT R10, R4, 0x7632, R10 ;  /* 0x00007632040a7816 */ /* 0x000fe4000000000a */
[----:B------:R-:W-:Y:S01]  /*4ad0*/  F2FP.F16.F32.PACK_AB R0, R0, R35 ;  /* 0x000000230000723e */ /* 0x000fe200000000ff */
[----:B------:R-:W-:Y:S01]  /*4ae0*/  STG.E.U16 desc[UR8][R20.64+0x2], R7 ;  /* 0x0000020714007986 */ /* 0x000fe2000c101508 */
[----:B------:R-:W-:-:S03]  /*4af0*/  PRMT R23, R2, 0x7632, R23 ;  /* 0x0000763202177816 */ /* 0x000fc60000000017 */
[----:B------:R0:W-:Y:S04]  /*4b00*/  STG.E.U16 desc[UR8][R20.64+0x4], R4 ;  /* 0x0000040414007986 */ /* 0x0001e8000c101508 */
[----:B------:R1:W-:Y:S04]  /*4b10*/  STG.E.U16 desc[UR8][R20.64+0x6], R10 ;  /* 0x0000060a14007986 */ /* 0x0003e8000c101508 */
[----:B------:R4:W-:Y:S01]  /*4b20*/  STG.E.U16 desc[UR8][R42.64], R3 ;  /* 0x000000032a007986 */ /* 0x0009e2000c101508 */
[----:B0-----:R-:W-:Y:S02]  /*4b30*/  PRMT R4, R0, 0x7632, R4 ;  /* 0x0000763200047816 */ /* 0x001fe40000000004 */
[----:B-1----:R-:W-:Y:S01]  /*4b40*/  PRMT R21, R3, 0x7632, R21 ;  /* 0x0000763203157816 */ /* 0x002fe20000000015 */
        /* <DEDUP_REMOVED lines=12> */
[----:B----4-:R-:W-:Y:S05]  /*4c10*/  @!P0 BRA `(.L_x_3792) ;  /* 0xffffffb400588947 */ /* 0x010fea000383ffff */
[----:B------:R-:W-:Y:S05]  /*4c20*/  EXIT ;  /* 0x000000000000794d */ /* 0x000fea0003800000 */
.L_x_3793:
        /* <DEDUP_REMOVED lines=13> */
.L_x_3968:


//--------------------- .text._ZN13group_norm_v214gn_cuda_kernelI6__halfLi480ELi1ELi32ELi60ELi256ELb0ELi64ELi960ELi960ELi4ELb1ELi37ELb0ELb0ENS_16CompileConditionILi900EEEEEvPT_PKS4_S7_S7_flPfS8_Pj --------------------------
	.section	.text._ZN13group_norm_v214gn_cuda_kernelI6__halfLi480ELi1ELi32ELi60ELi256ELb0ELi64ELi960ELi960ELi4ELb1ELi37ELb0ELb0ENS_16CompileConditionILi900EEEEEvPT_PKS4_S7_S7_flPfS8_Pj,"ax",@progbits
	.align	128
        .global         _ZN13group_norm_v214gn_cuda_kernelI6__halfLi480ELi1ELi32ELi60ELi256ELb0ELi64ELi960ELi960ELi4ELb1ELi37ELb0ELb0ENS_16CompileConditionILi900EEEEEvPT_PKS4_S7_S7_flPfS8_Pj
        .type           _ZN13group_norm_v214gn_cuda_kernelI6__halfLi480ELi1ELi32ELi60ELi256ELb0ELi64ELi960ELi960ELi4ELb1ELi37ELb0ELb0ENS_16CompileConditionILi900EEEEEvPT_PKS4_S7_S7_flPfS8_Pj,@function
        .size           _ZN13group_norm_v214gn_cuda_kernelI6__halfLi480ELi1ELi32ELi60ELi256ELb0ELi64ELi960ELi960ELi4ELb1ELi37ELb0ELb0ENS_16CompileConditionILi900EEEEEvPT_PKS4_S7_S7_flPfS8_Pj,(.L_x_3969 - _ZN13group_norm_v214gn_cuda_kernelI6__halfLi480ELi1ELi32ELi60ELi256ELb0ELi64ELi960ELi960ELi4ELb1ELi37ELb0ELb0ENS_16CompileConditionILi900EEEEEvPT_PKS4_S7_S7_flPfS8_Pj)
        .other          _ZN13group_norm_v214gn_cuda_kernelI6__halfLi480ELi1ELi32ELi60ELi256ELb0ELi64ELi960ELi960ELi4ELb1ELi37ELb0ELb0ENS_16CompileConditionILi900EEEEEvPT_PKS4_S7_S7_flPfS8_Pj,@"STO_CUDA_ENTRY STV_DEFAULT"
_ZN13group_norm_v214gn_cuda_kernelI6__halfLi480ELi1ELi32ELi60ELi256ELb0ELi64ELi960ELi960ELi4ELb1ELi37ELb0ELb0ENS_16CompileConditionILi900EEEEEvPT_PKS4_S7_S7_flPfS8_Pj:
.text._ZN13group_norm_v214gn_cuda_kernelI6__halfLi480ELi1ELi32ELi60ELi256ELb0ELi64ELi960ELi960ELi4ELb1ELi37ELb0ELb0ENS_16CompileConditionILi900EEEEEvPT_PKS4_S7_S7_flPfS8_Pj:
        /* <DEDUP_REMOVED lines=10> */
[----:B------:R-:W0:Y:S01]  /*00a0*/  S2R R0, SR_CTAID.X ;  /* 0x0000000000007919 */ /* 0x000e220000002500 */
[----:B------:R-:W-:Y:S01]  /*00b0*/  ULDC.64 UR8, c[0x0][0x240] ;  /* 0x0000900000087ab9 */ /* 0x000fe20000000a00 */
[----:B------:R-:W-:Y:S01]  /*00c0*/  LOP3.LUT R59, R59, 0xffffffef, RZ, 0xc0, !PT ;  /* 0xffffffef3b3b7812 */ /* 0x000fe200078ec0ff */
[----:B------:R-:W-:Y:S01]  /*00d0*/  UMOV UR10, UR4 ;  /* 0x00000004000a7c82 */ /* 0x000fe20008000000 */
[----:B------:R-:W1:Y:S01]  /*00e0*/  S2R R2, SR_TID.X ;  /* 0x0000000000027919 */ /* 0x000e620000002100 */
[----:B------:R-:W-:Y:S01]  /*00f0*/  ISETP.EQ.U32.AND P1, PT, RZ, UR8, PT ;  /* 0x00000008ff007c0c */ /* 0x000fe2000bf22070 */
[----:B------:R-:W-:Y:S01]  /*0100*/  ULDC.64 UR6, c[0x0][0x250] ;  /* 0x0000940000067ab9 */ /* 0x000fe20000000a00 */
[----:B------:R-:W-:Y:S01]  /*0110*/  UMOV UR5, URZ ;  /* 0x0000003f00057c82 */ /* 0x000fe20008000000 */
[----:B------:R-:W-:Y:S01]  /*0120*/  ULEA UR6, UP0, UR10, UR6, 0x2 ;  /* 0x000000060a067291 */ /* 0x000fe2000f80103f */
[----:B------:R-:W-:Y:S01]  /*0130*/  UMOV UR4, URZ ;  /* 0x0000003f00047c82 */ /* 0x000fe20008000000 */
[----:B------:R-:W-:-:S02]  /*0140*/  ULDC.64 UR16, c[0x0][0x208] ;  /* 0x0000820000107ab9 */ /* 0x000fc40000000a00 */
[----:B------:R-:W-:Y:S01]  /*0150*/  ULEA.HI.X UR7, UR10, UR7, UR5, 0x2, UP0 ;  /* 0x000000070a077291 */ /* 0x000fe200080f1405 */
[----:B0-----:R-:W-:-:S04]  /*0160*/  LOP3.LUT P0, R0, R0, 0x3, RZ, 0xc0, !PT ;  /* 0x0000000300007812 */ /* 0x001fc8000780c0ff */
[----:B-1----:R-:W-:Y:S02]  /*0170*/  ISETP.GT.U32.OR P0, PT, R2, 0xf, P0 ;  /* 0x0000000f0200780c */ /* 0x002fe40000704470 */
[----:B------:R-:W-:Y:S02]  /*0180*/  SHF.R.U32.HI R2, RZ, 0x1, R2 ;  /* 0x00000001ff027819 */ /* 0x000fe40000011602 */
[----:B------:R-:W-:Y:S02]  /*0190*/  ISETP.EQ.OR.EX P0, PT, RZ, UR9, P0, P1 ;  /* 0x00000009ff007c0c */ /* 0x000fe40008702710 */
[----:B------:R-:W-:-:S04]  /*01a0*/  SHF.L.U32 R3, R2, 0x2, RZ ;  /* 0x0000000202037819 */ /* 0x000fc800000006ff */
[----:B------:R-:W-:-:S05]  /*01b0*/  LOP3.LUT R0, R3, 0xfffffffc, R0, 0xe2, !PT ;  /* 0xfffffffc03007812 */ /* 0x000fca00078ee200 */
[----:B------:R0:W-:Y:S02]  /*01c0*/  STL [R1+0x1b0], R0 ;  /* 0x0001b00001007387 */ /* 0x0001e40000100800 */
[----:B------:R-:W-:-:S07]  /*01d0*/  @P0 LOP3.LUT R59, R59, 0x10, RZ, 0xfc, !PT ;  /* 0x000000103b3b0812 */ /* 0x000fce00078efcff */
.L_x_3800:
[----:B------:R-:W1:Y:S01]  /*01e0*/  S2R R125, SR_TID.X ;  /* 0x00000000007d7919 */ /* 0x000e620000002100 */
[----:B------:R-:W2:Y:S01]  /*01f0*/  S2UR UR22, SR_CTAID.X ;  /* 0x00000000001679c3 */ /* 0x000ea20000002500 */
[----:B------:R-:W-:Y:S02]  /*0200*/  ULOP3.LUT UR9, UR10, 0x1, URZ, 0xc0, !UPT ;  /* 0x000000010a097892 */ /* 0x000fe4000f8ec03f */
[----:B------:R-:W-:Y:S02]  /*0210*/  USHF.R.U64 UR19, UR10, 0x1, UR5 ;  /* 0x000000010a137899 */ /* 0x000fe40008001205 */
[----:B------:R-:W-:Y:S02]  /*0220*/  UIMAD UR12, UR9, 0x3c0, URZ ;  /* 0x000003c0090c78a4 */ /* 0x000fe4000f8e023f */
[----:B------:R-:W-:Y:S01]  /*0230*/  USHF.R.U32.HI UR9, URZ, 0x1, UR5 ;  /* 0x000000013f097899 */ /* 0x000fe20008011605 */
[----:B------:R-:W-:Y:S01]  /*0240*/  ULDC.64 UR14, c[0x0][0x218] ;  /* 0x00008600000e7ab9 */ /* 0x000fe20000000a00 */
[----:B------:R-:W-:-:S02]  /*0250*/  MOV R45, UR19 ;  /* 0x00000013002d7c02 */ /* 0x000fc40008000f00 */
[----:B------:R-:W-:Y:S01]  /*0260*/  UIMAD UR9, UR9, 0x78000, URZ ;  /* 0x00078000090978a4 */ /* 0x000fe2000f8e023f */
[----:B------:R-:W3:Y:S01]  /*0270*/  S2R R67, SR_CgaCtaId ;  /* 0x0000000000437919 */ /* 0x000ee20000008800 */
[----:B------:R-:W4:Y:S01]  /*0280*/  LDC.64 R112, c[0x0][0x220] ;  /* 0x00008800ff707b82 */ /* 0x000f220000000a00 */
[----:B--2---:R-:W-:-:S04]  /*0290*/  USHF.L.U32 UR8, UR22, 0x6, URZ ;  /* 0x0000000616087899 */ /* 0x004fc8000800063f */
[----:B------:R-:W-:Y:S01]  /*02a0*/  ULOP3.LUT UR8, UR8, 0xc0, URZ, 0xc0, !UPT ;  /* 0x000000c008087892 */ /* 0x000fe2000f8ec03f */
[----:B-1----:R-:W-:-:S05]  /*02b0*/  IMAD.WIDE.U32 R2, R125, -0x77777777, RZ ;  /* 0x888888897d027825 */ /* 0x002fca00078e00ff */
[----:B------:R-:W-:-:S04]  /*02c0*/  SHF.R.U32.HI R2, RZ, 0x7, R3 ;  /* 0x00000007ff027819 */ /* 0x000fc80000011603 */
[C---:B------:R-:W-:Y:S01]  /*02d0*/  IADD3 R74, R2.reuse, UR8, RZ ;  /* 0x00000008024a7c10 */ /* 0x040fe2000fffe0ff */
[----:B------:R-:W-:-:S04]  /*02e0*/  IMAD R115, R2, -0xf0, R125 ;  /* 0xffffff1002737824 */ /* 0x000fc800078e027d */
[----:B------:R-:W-:Y:S01]  /*02f0*/  IMAD R74, R74, 0x780, RZ ;  /* 0x000007804a4a7824 */ /* 0x000fe200078e02ff */
[----:B------:R-:W-:-:S04]  /*0300*/  LEA R60, R115, UR12, 0x2 ;  /* 0x0000000c733c7c11 */ /* 0x000fc8000f8e10ff */
[--C-:B------:R-:W-:Y:S02]  /*0310*/  SHF.R.S32.HI R61, RZ, 0x1f, R60.reuse ;  /* 0x0000001fff3d7819 */ /* 0x100fe4000001143c */
[C---:B------:R-:W-:Y:S02]  /*0320*/  IADD3 R4, R74.reuse, 0xf00, RZ ;  /* 0x00000f004a047810 */ /* 0x040fe40007ffe0ff */
[C---:B0-----:R-:W-:Y:S01]  /*0330*/  IADD3 R0, R74.reuse, 0x1e00, RZ ;  /* 0x00001e004a007810 */ /* 0x041fe20007ffe0ff */
[----:B------:R-:W-:Y:S02]  /*0340*/  IMAD.WIDE.U32 R44, R45, 0x78000, R60 ;  /* 0x000780002d2c7825 */ /* 0x000fe400078e003c */
[----:B------:R0:W-:Y:S03]  /*0350*/  STL [R1+0xf0], R4 ;  /* 0x0000f00401007387 */ /* 0x0001e60000100800 */
[----:B------:R-:W-:Y:S01]  /*0360*/  IADD3 R45, R45, UR9, RZ ;  /* 0x000000092d2d7c10 */ /* 0x000fe2000fffe0ff */
[----:B------:R1:W-:Y:S01]  /*0370*/  STL [R1+0xec], R0 ;  /* 0x0000ec0001007387 */ /* 0x0003e20000100800 */
[----:B------:R-:W-:-:S02]  /*0380*/  IADD3 R3, P0, R74, R44, RZ ;  /* 0x0000002c4a037210 */ /* 0x000fc40007f1e0ff */
[----:B------:R-:W-:Y:S02]  /*0390*/  IADD3 R2, P1, R4, R44, RZ ;  /* 0x0000002c04027210 */ /* 0x000fe40007f3e0ff */
[-C--:B0-----:R-:W-:Y:S02]  /*03a0*/  IADD3.X R4, RZ, R45.reuse, RZ, P0, !PT ;  /* 0x0000002dff047210 */ /* 0x081fe400007fe4ff */
[C---:B------:R-:W-:Y:S02]  /*03b0*/  LEA R106, P0, R3.reuse, UR14, 0x1 ;  /* 0x0000000e036a7c11 */ /* 0x040fe4000f8008ff */
[----:B------:R-:W-:Y:S02]  /*03c0*/  IADD3.X R5, RZ, R45, RZ, P1, !PT ;  /* 0x0000002dff057210 */ /* 0x000fe40000ffe4ff */
[----:B------:R-:W-:Y:S02]  /*03d0*/  LEA.HI.X R107, R3, UR15, R4, 0x1, P0 ;  /* 0x0000000f036b7c11 */ /* 0x000fe400080f0c04 */
[----:B------:R-:W-:-:S02]  /*03e0*/  LEA R52, P1, R2, UR14, 0x1 ;  /* 0x0000000e02347c11 */ /* 0x000fc4000f8208ff */
[----:B-1----:R-:W-:Y:S02]  /*03f0*/  IADD3 R0, P2, R0, R44, RZ ;  /* 0x0000002c00007210 */ /* 0x002fe40007f5e0ff */
[----:B------:R-:W-:Y:S01]  /*0400*/  LEA.HI.X R53, R2, UR15, R5, 0x1, P1 ;  /* 0x0000000f02357c11 */ /* 0x000fe200088f0c05 */
[----:B------:R-:W2:Y:S01]  /*0410*/  LDG.E.64.CONSTANT R106, desc[UR16][R106.64] ;  /* 0x000000106a6a7981 */ /* 0x000ea2000c1e9b00 */
[----:B------:R-:W-:Y:S02]  /*0420*/  IADD3.X R3, RZ, R45, RZ, P2, !PT ;  /* 0x0000002dff037210 */ /* 0x000fe400017fe4ff */
[C---:B------:R-:W-:Y:S02]  /*0430*/  LEA R48, P0, R0.reuse, UR14, 0x1 ;  /* 0x0000000e00307c11 */ /* 0x040fe4000f8008ff */
[----:B-----5:R-:W5:Y:S02]  /*0440*/  LDG.E.64.CONSTANT R52, desc[UR16][R52.64] ;  /* 0x0000001034347981 */ /* 0x020f64000c1e9b00 */
[----:B------:R-:W-:-:S06]  /*0450*/  LEA.HI.X R49, R0, UR15, R3, 0x1, P0 ;  /* 0x0000000f00317c11 */ /* 0x000fcc00080f0c03 */
[----:B------:R-:W3:Y:S01]  /*0460*/  LDG.E.64.CONSTANT R48, desc[UR16][R48.64] ;  /* 0x0000001030307981 */ /* 0x000ee2000c1e9b00 */
[----:B------:R-:W-:-:S04]  /*0470*/  IADD3 R6, R74, 0x2d00, RZ ;  /* 0x00002d004a067810 */ /* 0x000fc80007ffe0ff */
        /* <DEDUP_REMOVED lines=8> */
[C---:B------:R-:W-:Y:S01]  /*0500*/  LEA R50, P0, R0.reuse, UR14, 0x1 ;  /* 0x0000000e00327c11 */ /* 0x040fe2000f8008ff */
[----:B------:R-:W-:Y:S03]  /*0510*/  STL [R1+0xe8], R6 ;  /* 0x0000e80601007387 */ /* 0x000fe60000100800 */
[----:B------:R-:W-:Y:S01]  /*0520*/  LEA.HI.X R51, R0, UR15, R3, 0x1, P0 ;  /* 0x0000000f00337c11 */ /* 0x000fe200080f0c03 */
[----:B------:R0:W-:Y:S05]  /*0530*/  STL [R1+0xe4], R2 ;  /* 0x0000e40201007387 */ /* 0x0001ea0000100800 */
        /* <DEDUP_REMOVED lines=25> */
[----:B------:R-:W-:Y:S02]  /*06d0*/  IADD3.X R3, RZ, R45, RZ, P0, !PT ;  /* 0x0000002dff037210 */ /* 0x000fe400007fe4ff */
[----:B0-----:R-:W-:-:S04]  /*06e0*/  LEA R2, P0, R0, UR14, 0x1 ;  /* 0x0000000e00027c11 */ /* 0x001fc8000f8008ff */
[----:B------:R-:W-:Y:S02]  /*06f0*/  LEA.HI.X R3, R0, UR15, R3, 0x1, P0 ;  /* 0x0000000f00037c11 */ /* 0x000fe400080f0c03 */
[----:B------:R-:W-:-:S04]  /*0700*/  IADD3 R4, R74, 0x8700, RZ ;  /* 0x000087004a047810 */ /* 0x000fc80007ffe0ff */
[----:B------:R-:W4:Y:S01]  /*0710*/  LDG.E.64.CONSTANT R2, desc[UR16][R2.64] ;  /* 0x0000001002027981 */ /* 0x000f22000c1e9b00 */
        /* <DEDUP_REMOVED lines=49> */
[----:B------:R-:W-:Y:S01]  /*0a30*/  STL [R1+0xb8], R4 ;  /* 0x0000b80401007387 */ /* 0x000fe20000100800 */
[----:B------:R-:W-:-:S03]  /*0a40*/  IADD3.X R22, RZ, R45, RZ, P0, !PT ;  /* 0x0000002dff167210 */ /* 0x000fc600007fe4ff */
[----:B------:R0:W-:Y:S02]  /*0a50*/  STL [R1+0x7c], R8 ;  /* 0x00007c0801007387 */ /* 0x0001e40000100800 */
[----:B0-----:R-:W-:-:S04]  /*0a60*/  LEA R8, P0, R9, UR14, 0x1 ;  /* 0x0000000e09087c11 */ /* 0x001fc8000f8008ff */
[----:B------:R-:W-:Y:S02]  /*0a70*/  LEA.HI.X R9, R9, UR15, R22, 0x1, P0 ;  /* 0x0000000f09097c11 */ /* 0x000fe400080f0c16 */
[----:B------:R-:W-:-:S04]  /*0a80*/  IADD3 R4, R74, 0xff00, RZ ;  /* 0x0000ff004a047810 */ /* 0x000fc80007ffe0ff */
[----:B------:R-:W4:Y:S01]  /*0a90*/  LDG.E.64.CONSTANT R8, desc[UR16][R8.64] ;  /* 0x0000001008087981 */ /* 0x000f22000c1e9b00 */
[----:B------:R-:W-:-:S03]  /*0aa0*/  IADD3 R5, P1, R4, R44, RZ ;  /* 0x0000002c04057210 */ /* 0x000fc60007f3e0ff */
[----:B------:R0:W-:Y:S01]  /*0ab0*/  STL [R1+0x78], R4 ;  /* 0x0000780401007387 */ /* 0x0001e20000100800 */
[----:B------:R-:W-:Y:S02]  /*0ac0*/  IADD3.X R18, RZ, R45, RZ, P1, !PT ;  /* 0x0000002dff127210 */ /* 0x000fe40000ffe4ff */
[----:B------:R-:W-:Y:S02]  /*0ad0*/  IADD3 R0, R74, 0x10e00, RZ ;  /* 0x00010e004a007810 */ /* 0x000fe40007ffe0ff */
[----:B0-----:R-:W-:-:S04]  /*0ae0*/  LEA R4, P1, R5, UR14, 0x1 ;  /* 0x0000000e05047c11 */ /* 0x001fc8000f8208ff */
[----:B------:R-:W-:Y:S01]  /*0af0*/  LEA.HI.X R5, R5, UR15, R18, 0x1, P1 ;  /* 0x0000000f05057c11 */ /* 0x000fe200088f0c12 */
[----:B------:R0:W-:Y:S01]  /*0b00*/  STL [R1+0x6c], R0 ;  /* 0x00006c0001007387 */ /* 0x0001e20000100800 */
[----:B------:R-:W-:-:S04]  /*0b10*/  IADD3 R19, R74, 0x11d00, RZ ;  /* 0x00011d004a137810 */ /* 0x000fc80007ffe0ff */
[----:B------:R-:W4:Y:S01]  /*0b20*/  LDG.E.64.CONSTANT R4, desc[UR16][R4.64] ;  /* 0x0000001004047981 */ /* 0x000f22000c1e9b00 */
[----:B0-----:R-:W-:-:S03]  /*0b30*/  IADD3 R0, P2, R0, R44, RZ ;  /* 0x0000002c00007210 */ /* 0x001fc60007f5e0ff */
[----:B------:R0:W-:Y:S01]  /*0b40*/  STL [R1+0x4c], R19 ;  /* 0x00004c1301007387 */ /* 0x0001e20000100800 */
[----:B------:R-:W-:Y:S02]  /*0b50*/  IADD3 R26, R74, 0x13b00, RZ ;  /* 0x00013b004a1a7810 */ /* 0x000fe40007ffe0ff */
[-C--:B------:R-:W-:Y:S02]  /*0b60*/  IADD3.X R23, RZ, R45.reuse, RZ, P2, !PT ;  /* 0x0000002dff177210 */ /* 0x080fe400017fe4ff */
[C---:B------:R-:W-:Y:S02]  /*0b70*/  LEA R46, P0, R0.reuse, UR14, 0x1 ;  /* 0x0000000e002e7c11 */ /* 0x040fe4000f8008ff */
[----:B0-----:R-:W-:Y:S02]  /*0b80*/  IADD3 R19, P1, R19, R44, RZ ;  /* 0x0000002c13137210 */ /* 0x001fe40007f3e0ff */
[----:B------:R-:W-:Y:S02]  /*0b90*/  LEA.HI.X R47, R0, UR15, R23, 0x1, P0 ;  /* 0x0000000f002f7c11 */ /* 0x000fe400080f0c17 */
[----:B------:R-:W-:-:S02]  /*0ba0*/  IADD3.X R22, RZ, R45, RZ, P1, !PT ;  /* 0x0000002dff167210 */ /* 0x000fc40000ffe4ff */
[C---:B------:R-:W-:Y:S02]  /*0bb0*/  LEA R42, P0, R19.reuse, UR14, 0x1 ;  /* 0x0000000e132a7c11 */ /* 0x040fe4000f8008ff */
[----:B------:R-:W-:Y:S01]  /*0bc0*/  IADD3 R0, P3, R26, R44, RZ ;  /* 0x0000002c1a007210 */ /* 0x000fe20007f7e0ff */
[----:B------:R-:W4:Y:S01]  /*0bd0*/  LDG.E.64.CONSTANT R46, desc[UR16][R46.64] ;  /* 0x000000102e2e7981 */ /* 0x000f22000c1e9b00 */
[----:B------:R-:W-:Y:S02]  /*0be0*/  IADD3 R27, R74, 0x12c00, RZ ;  /* 0x00012c004a1b7810 */ /* 0x000fe40007ffe0ff */
[----:B------:R-:W-:Y:S02]  /*0bf0*/  LEA.HI.X R43, R19, UR15, R22, 0x1, P0 ;  /* 0x0000000f132b7c11 */ /* 0x000fe400080f0c16 */
[----:B------:R-:W-:Y:S02]  /*0c00*/  IADD3.X R19, RZ, R45, RZ, P3, !PT ;  /* 0x0000002dff137210 */ /* 0x000fe40001ffe4ff */
[----:B------:R-:W-:-:S02]  /*0c10*/  LEA R34, P0, R0, UR14, 0x1 ;  /* 0x0000000e00227c11 */ /* 0x000fc4000f8008ff */
[-C--:B------:R-:W-:Y:S02]  /*0c20*/  IADD3 R18, P2, R27, R44.reuse, RZ ;  /* 0x0000002c1b127210 */ /* 0x080fe40007f5e0ff */
[----:B------:R-:W-:Y:S01]  /*0c30*/  IADD3 R119, R74, 0x17700, RZ ;  /* 0x000177004a777810 */ /* 0x000fe20007ffe0ff */
[----:B--2---:R-:W-:Y:S01]  /*0c40*/  HADD2.F32 R108, -RZ, R106.H1_H1 ;  /* 0x3000006aff6c7230 */ /* 0x004fe20000004100 */
[----:B------:R-:W-:Y:S01]  /*0c50*/  LEA.HI.X R35, R0, UR15, R19, 0x1, P0 ;  /* 0x0000000f00237c11 */ /* 0x000fe200080f0c13 */
[----:B------:R-:W2:Y:S01]  /*0c60*/  LDG.E.64.CONSTANT R42, desc[UR16][R42.64] ;  /* 0x000000102a2a7981 */ /* 0x000ea2000c1e9b00 */
[-C--:B------:R-:W-:Y:S02]  /*0c70*/  IADD3.X R23, RZ, R45.reuse, RZ, P2, !PT ;  /* 0x0000002dff177210 */ /* 0x080fe400017fe4ff */
[C---:B------:R-:W-:Y:S02]  /*0c80*/  LEA R38, P1, R18.reuse, UR14, 0x1 ;  /* 0x0000000e12267c11 */ /* 0x040fe4000f8208ff */
[----:B------:R-:W-:Y:S01]  /*0c90*/  IADD3 R0, P0, R119, R44, RZ ;  /* 0x0000002c77007210 */ /* 0x000fe20007f1e0ff */
[--C-:B-----5:R-:W-:Y:S01]  /*0ca0*/  HADD2.F32 R64, -RZ, R53.reuse.H0_H0 ;  /* 0x20000035ff407230 */ /* 0x120fe20000004100 */
[----:B------:R-:W-:Y:S01]  /*0cb0*/  LEA.HI.X R39, R18, UR15, R23, 0x1, P1 ;  /* 0x0000000f12277c11 */ /* 0x000fe200088f0c17 */
[----:B------:R-:W-:Y:S01]  /*0cc0*/  HADD2.F32 R63, -RZ, R53.H1_H1 ;  /* 0x30000035ff3f7230 */ /* 0x000fe20000004100 */
[----:B------:R-:W-:Y:S01]  /*0cd0*/  IADD3.X R19, RZ, R45, RZ, P0, !PT ;  /* 0x0000002dff137210 */ /* 0x000fe200007fe4ff */
[----:B------:R-:W-:Y:S01]  /*0ce0*/  HADD2.F32 R65, -RZ, R107.H0_H0 ;  /* 0x2000006bff417230 */ /* 0x000fe20000004100 */
[C---:B------:R-:W-:Y:S01]  /*0cf0*/  LEA R18, P0, R0.reuse, UR14, 0x1 ;  /* 0x0000000e00127c11 */ /* 0x040fe2000f8008ff */
[----:B------:R-:W-:Y:S01]  /*0d00*/  HADD2.F32 R105, -RZ, R52.H1_H1 ;  /* 0x30000034ff697230 */ /* 0x000fe20000004100 */
[----:B------:R-:W5:Y:S02]  /*0d10*/  LDG.E.64.CONSTANT R38, desc[UR16][R38.64] ;  /* 0x0000001026267981 */ /* 0x000f64000c1e9b00 */
[----:B------:R-:W-:Y:S01]  /*0d20*/  LEA.HI.X R19, R0, UR15, R19, 0x1, P0 ;  /* 0x0000000f00137c11 */ /* 0x000fe200080f0c13 */
[----:B------:R-:W-:-:S02]  /*0d30*/  HADD2.F32 R0, -RZ, R106.H0_H0 ;  /* 0x2000006aff007230 */ /* 0x000fc40000004100 */
[--C-:B---3--:R-:W-:Y:S02]  /*0d40*/  HADD2.F32 R62, -RZ, R48.reuse.H0_H0 ;  /* 0x20000030ff3e7230 */ /* 0x108fe40000004100 */
[----:B------:R-:W-:Y:S02]  /*0d50*/  HADD2.F32 R57, -RZ, R48.H1_H1 ;  /* 0x30000030ff397230 */ /* 0x000fe40000004100 */
[----:B------:R-:W-:Y:S01]  /*0d60*/  FFMA.FTZ R55, R0, R0, RZ ;  /* 0x0000000000377223 */ /* 0x000fe200000100ff */
[----:B------:R-:W-:Y:S01]  /*0d70*/  FADD.FTZ R53, RZ, R0 ;  /* 0x00000000ff357221 */ /* 0x000fe20000010000 */
[----:B------:R-:W-:Y:S02]  /*0d80*/  HADD2.F32 R107, -RZ, R107.H1_H1 ;  /* 0x3000006bff6b7230 */ /* 0x000fe40000004100 */
[----:B------:R-:W-:Y:S02]  /*0d90*/  HADD2.F32 R61, -RZ, R49.H0_H0 ;  /* 0x20000031ff3d7230 */ /* 0x000fe40000004100 */
[----:B------:R-:W-:Y:S01]  /*0da0*/  FFMA.FTZ R55, R108, R108, R55 ;  /* 0x0000006c6c377223 */ /* 0x000fe20000010037 */
[----:B------:R-:W-:Y:S01]  /*0db0*/  FADD.FTZ R53, R53, R108 ;  /* 0x0000006c35357221 */ /* 0x000fe20000010000 */
[----:B------:R-:W-:-:S02]  /*0dc0*/  HADD2.F32 R106, -RZ, R52.H0_H0 ;  /* 0x20000034ff6a7230 */ /* 0x000fc40000004100 */
[----:B------:R-:W-:Y:S02]  /*0dd0*/  HADD2.F32 R104, -RZ, R49.H1_H1 ;  /* 0x30000031ff687230 */ /* 0x000fe40000004100 */
[----:B------:R-:W-:Y:S01]  /*0de0*/  FFMA.FTZ R52, R65, R65, R55 ;  /* 0x0000004141347223 */ /* 0x000fe20000010037 */
[----:B------:R-:W-:Y:S01]  /*0df0*/  FADD.FTZ R48, R53, R65 ;  /* 0x0000004135307221 */ /* 0x000fe20000010000 */
[----:B------:R-:W-:Y:S01]  /*0e00*/  IADD3 R123, R74, 0x15900, RZ ;  /* 0x000159004a7b7810 */ /* 0x000fe20007ffe0ff */
[----:B------:R0:W-:Y:S01]  /*0e10*/  STL [R1+0x48], R27 ;  /* 0x0000481b01007387 */ /* 0x0001e20000100800 */
[----:B------:R-:W-:Y:S01]  /*0e20*/  FFMA.FTZ R53, R107, R107, R52 ;  /* 0x0000006b6b357223 */ /* 0x000fe20000010034 */
[----:B------:R-:W-:Y:S02]  /*0e30*/  FADD.FTZ R49, R48, R107 ;  /* 0x0000006b30317221 */ /* 0x000fe40000010000 */
[----:B------:R-:W3:Y:S01]  /*0e40*/  LDG.E.64.CONSTANT R34, desc[UR16][R34.64] ;  /* 0x0000001022227981 */ /* 0x000ee2000c1e9b00 */
[----:B------:R-:W-:Y:S01]  /*0e50*/  FFMA.FTZ R52, R106, R106, R53 ;  /* 0x0000006a6a347223 */ /* 0x000fe20000010035 */
[----:B------:R-:W-:Y:S01]  /*0e60*/  FADD.FTZ R48, R49, R106 ;  /* 0x0000006a31307221 */ /* 0x000fe20000010000 */
[----:B----4-:R-:W-:Y:S01]  /*0e70*/  HADD2.F32 R103, -RZ, R14.H1_H1 ;  /* 0x3000000eff677230 */ /* 0x010fe20000004100 */
[----:B------:R-:W-:Y:S01]  /*0e80*/  IADD3 R120, R74, 0x16800, RZ ;  /* 0x000168004a787810 */ /* 0x000fe20007ffe0ff */
[----:B------:R-:W-:Y:S01]  /*0e90*/  FFMA.FTZ R52, R105, R105, R52 ;  /* 0x0000006969347223 */ /* 0x000fe20000010034 */
[----:B------:R-:W-:Y:S01]  /*0ea0*/  FADD.FTZ R48, R48, R105 ;  /* 0x0000006930307221 */ /* 0x000fe20000010000 */
[----:B------:R1:W-:Y:S02]  /*0eb0*/  STL [R1+0x44], R26 ;  /* 0x0000441a01007387 */ /* 0x0003e40000100800 */
[----:B------:R-:W-:Y:S01]  /*0ec0*/  FFMA.FTZ R52, R64, R64, R52 ;  /* 0x0000004040347223 */ /* 0x000fe20000010034 */
[----:B0-----:R-:W-:Y:S01]  /*0ed0*/  IADD3 R27, P2, R123, R44, RZ ;  /* 0x0000002c7b1b7210 */ /* 0x001fe20007f5e0ff */
[----:B------:R-:W-:Y:S01]  /*0ee0*/  FADD.FTZ R48, R48, R64 ;  /* 0x0000004030307221 */ /* 0x000fe20000010000 */
[----:B------:R-:W-:-:S02]  /*0ef0*/  HADD2.F32 R102, -RZ, R15.H1_H1 ;  /* 0x3000000fff667230 */ /* 0x000fc40000004100 */
[----:B------:R-:W-:Y:S01]  /*0f00*/  FFMA.FTZ R52, R63, R63, R52 ;  /* 0x0000003f3f347223 */ /* 0x000fe20000010034 */
[C---:B------:R-:W-:Y:S01]  /*0f10*/  IADD3 R122, R74.reuse, 0x18600, RZ ;  /* 0x000186004a7a7810 */ /* 0x040fe20007ffe0ff */
[----:B------:R-:W-:Y:S01]  /*0f20*/  HADD2.F32 R101, -RZ, R50.H1_H1 ;  /* 0x30000032ff657230 */ /* 0x000fe20000004100 */
[C---:B------:R-:W-:Y:S01]  /*0f30*/  IADD3 R117, R74.reuse, 0x19500, RZ ;  /* 0x000195004a757810 */ /* 0x040fe20007ffe0ff */
[----:B------:R-:W4:Y:S01]  /*0f40*/  LDG.E.64.CONSTANT R18, desc[UR16][R18.64] ;  /* 0x0000001012127981 */ /* 0x000f22000c1e9b00 */
[----:B-1----:R-:W-:Y:S01]  /*0f50*/  IADD3 R26, R74, 0x14a00, RZ ;  /* 0x00014a004a1a7810 */ /* 0x002fe20007ffe0ff */
[----:B------:R-:W-:Y:S01]  /*0f60*/  FADD.FTZ R48, R48, R63 ;  /* 0x0000003f30307221 */ /* 0x000fe20000010000 */
[-C--:B------:R-:W-:Y:S02]  /*0f70*/  IADD3.X R56, RZ, R45.reuse, RZ, P2, !PT ;  /* 0x0000002dff387210 */ /* 0x080fe400017fe4ff */
[----:B------:R-:W-:Y:S01]  /*0f80*/  IADD3 R31, P1, R26, R44, RZ ;  /* 0x0000002c1a1f7210 */ /* 0x000fe20007f3e0ff */
[----:B------:R0:W-:Y:S01]  /*0f90*/  STL [R1+0x34], R26 ;  /* 0x0000341a01007387 */ /* 0x0001e20000100800 */
[----:B------:R-:W-:Y:S01]  /*0fa0*/  FFMA.FTZ R49, R62, R62, R52 ;  /* 0x0000003e3e317223 */ /* 0x000fe20000010034 */
[----:B------:R-:W-:Y:S01]  /*0fb0*/  FADD.FTZ R48, R48, R62 ;  /* 0x0000003e30307221 */ /* 0x000fe20000010000 */
[----:B------:R-:W-:Y:S01]  /*0fc0*/  IADD3.X R58, RZ, R45, RZ, P1, !PT ;  /* 0x0000002dff3a7210 */ /* 0x000fe20000ffe4ff */
[----:B------:R-:W-:Y:S01]  /*0fd0*/  STL [R1], R65 ;  /* 0x0000004101007387 */ /* 0x000fe20000100800 */
[----:B0-----:R-:W-:-:S03]  /*0fe0*/  LEA R26, P2, R27, UR14, 0x1 ;  /* 0x0000000e1b1a7c11 */ /* 0x001fc6000f8408ff */
[----:B------:R-:W-:Y:S01]  /*0ff0*/  STL [R1+0x14], R64 ;  /* 0x0000144001007387 */ /* 0x000fe20000100800 */
[----:B------:R-:W-:Y:S02]  /*1000*/  LEA R30, P1, R31, UR14, 0x1 ;  /* 0x0000000e1f1e7c11 */ /* 0x000fe4000f8208ff */
[----:B------:R-:W-:Y:S01]  /*1010*/  LEA.HI.X R27, R27, UR15, R56, 0x1, P2 ;  /* 0x0000000f1b1b7c11 */ /* 0x000fe200090f0c38 */
[----:B------:R-:W-:Y:S01]  /*1020*/  FFMA.FTZ R56, R57, R57, R49 ;  /* 0x0000003939387223 */ /* 0x000fe20000010031 */
[----:B------:R-:W-:Y:S01]  /*1030*/  STL [R1+0x10], R63 ;  /* 0x0000103f01007387 */ /* 0x000fe20000100800 */
[----:B------:R-:W-:-:S03]  /*1040*/  FADD.FTZ R55, R48, R57 ;  /* 0x0000003930377221 */ /* 0x000fc60000010000 */
[----:B------:R-:W-:Y:S01]  /*1050*/  STL [R1+0xc], R62 ;  /* 0x00000c3e01007387 */ /* 0x000fe20000100800 */
[----:B------:R-:W-:-:S03]  /*1060*/  LEA.HI.X R31, R31, UR15, R58, 0x1, P1 ;  /* 0x0000000f1f1f7c11 */ /* 0x000fc600088f0c3a */
[----:B------:R0:W-:Y:S01]  /*1070*/  STL [R1+0x8], R57 ;  /* 0x0000083901007387 */ /* 0x0001e20000100800 */
[----:B------:R-:W-:Y:S01]  /*1080*/  FADD.FTZ R55, R55, R61 ;  /* 0x0000003d37377221 */ /* 0x000fe20000010000 */
[----:B------:R-:W-:Y:S02]  /*1090*/  HADD2.F32 R58, -RZ, R14.H0_H0 ;  /* 0x2000000eff3a7230 */ /* 0x000fe40000004100 */
[----:B------:R-:W4:Y:S01]  /*10a0*/  LDG.E.64.CONSTANT R30, desc[UR16][R30.64] ;  /* 0x000000101e1e7981 */ /* 0x000f22000c1e9b00 */
[----:B------:R-:W-:-:S03]  /*10b0*/  IADD3 R23, P3, R120, R44, RZ ;  /* 0x0000002c78177210 */ /* 0x000fc60007f7e0ff */
[----:B------:R-:W4:Y:S01]  /*10c0*/  LDG.E.64.CONSTANT R26, desc[UR16][R26.64] ;  /* 0x000000101a1a7981 */ /* 0x000f22000c1e9b00 */
[----:B0-----:R-:W-:Y:S01]  /*10d0*/  FFMA.FTZ R57, R61, R61, R56 ;  /* 0x0000003d3d397223 */ /* 0x001fe20000010038 */
[----:B------:R-:W-:-:S03]  /*10e0*/  FADD.FTZ R55, R55, R104 ;  /* 0x0000006837377221 */ /* 0x000fc60000010000 */
[----:B------:R-:W-:Y:S01]  /*10f0*/  FFMA.FTZ R57, R104, R104, R57 ;  /* 0x0000006868397223 */ /* 0x000fe20000010039 */
[----:B------:R-:W-:Y:S01]  /*1100*/  STL [R1+0x4], R61 ;  /* 0x0000043d01007387 */ /* 0x000fe20000100800 */
[----:B------:R-:W-:Y:S02]  /*1110*/  FADD.FTZ R14, R55, R58 ;  /* 0x0000003a370e7221 */ /* 0x000fe40000010000 */
[----:B------:R-:W-:Y:S01]  /*1120*/  FFMA.FTZ R56, R58, R58, R57 ;  /* 0x0000003a3a387223 */ /* 0x000fe20000010039 */
[----:B------:R0:W-:Y:S01]  /*1130*/  STL [R1+0x18], R58 ;  /* 0x0000183a01007387 */ /* 0x0001e20000100800 */
[----:B------:R-:W-:Y:S02]  /*1140*/  FADD.FTZ R14, R14, R103 ;  /* 0x000000670e0e7221 */ /* 0x000fe40000010000 */
[----:B------:R-:W-:Y:S01]  /*1150*/  FFMA.FTZ R56, R103, R103, R56 ;  /* 0x0000006767387223 */ /* 0x000fe20000010038 */
[----:B0-----:R-:W-:Y:S01]  /*1160*/  HADD2.F32 R58, -RZ, R15.H0_H0 ;  /* 0x2000000fff3a7230 */ /* 0x001fe20000004100 */
[----:B------:R-:W-:-:S04]  /*1170*/  IADD3.X R54, RZ, R45, RZ, P3, !PT ;  /* 0x0000002dff367210 */ /* 0x000fc80001ffe4ff */
[----:B------:R-:W-:Y:S01]  /*1180*/  FFMA.FTZ R55, R58, R58, R56 ;  /* 0x0000003a3a377223 */ /* 0x000fe20000010038 */
[----:B------:R0:W-:Y:S01]  /*1190*/  STL [R1+0x1c], R58 ;  /* 0x00001c3a01007387 */ /* 0x0001e20000100800 */
[----:B------:R-:W-:Y:S01]  /*11a0*/  FADD.FTZ R15, R14, R58 ;  /* 0x0000003a0e0f7221 */ /* 0x000fe20000010000 */
[----:B------:R-:W-:Y:S01]  /*11b0*/  LEA R22, P3, R23, UR14, 0x1 ;  /* 0x0000000e17167c11 */ /* 0x000fe2000f8608ff */
[----:B------:R-:W-:Y:S02]  /*11c0*/  FFMA.FTZ R55, R102, R102, R55 ;  /* 0x0000006666377223 */ /* 0x000fe40000010037 */
[----:B------:R-:W-:Y:S01]  /*11d0*/  FADD.FTZ R15, R15, R102 ;  /* 0x000000660f0f7221 */ /* 0x000fe20000010000 */
[----:B0-----:R-:W-:Y:S01]  /*11e0*/  HADD2.F32 R58, -RZ, R50.H0_H0 ;  /* 0x20000032ff3a7230 */ /* 0x001fe20000004100 */
[----:B------:R-:W-:Y:S02]  /*11f0*/  LEA.HI.X R23, R23, UR15, R54, 0x1, P3 ;  /* 0x0000000f17177c11 */ /* 0x000fe400098f0c36 */
[----:B------:R-:W-:-:S02]  /*1200*/  IADD3 R54, P5, R122, R44, RZ ;  /* 0x0000002c7a367210 */ /* 0x000fc40007fbe0ff */
[----:B------:R-:W-:Y:S01]  /*1210*/  FFMA.FTZ R56, R58, R58, R55 ;  /* 0x0000003a3a387223 */ /* 0x000fe20000010037 */
[----:B------:R0:W-:Y:S01]  /*1220*/  STL [R1+0x20], R58 ;  /* 0x0000203a01007387 */ /* 0x0001e20000100800 */
[----:B------:R-:W-:Y:S01]  /*1230*/  FADD.FTZ R50, R15, R58 ;  /* 0x0000003a0f327221 */ /* 0x000fe20000010000 */
[----:B------:R-:W-:Y:S01]  /*1240*/  IADD3.X R57, RZ, R45, RZ, P5, !PT ;  /* 0x0000002dff397210 */ /* 0x000fe20002ffe4ff */
[----:B------:R-:W-:Y:S01]  /*1250*/  FFMA.FTZ R56, R101, R101, R56 ;  /* 0x0000006565387223 */ /* 0x000fe20000010038 */
[----:B------:R-:W-:Y:S01]  /*1260*/  LEA R14, P5, R54, UR14, 0x1 ;  /* 0x0000000e360e7c11 */ /* 0x000fe2000f8a08ff */
[----:B------:R-:W-:Y:S01]  /*1270*/  FADD.FTZ R50, R50, R101 ;  /* 0x0000006532327221 */ /* 0x000fe20000010000 */
[--C-:B------:R-:W-:Y:S01]  /*1280*/  HADD2.F32 R55, -RZ, R51.reuse.H1_H1 ;  /* 0x30000033ff377230 */ /* 0x100fe20000004100 */
[----:B------:R-:W4:Y:S01]  /*1290*/  LDG.E.64.CONSTANT R22, desc[UR16][R22.64] ;  /* 0x0000001016167981 */ /* 0x000f22000c1e9b00 */
[----:B0-----:R-:W-:Y:S01]  /*12a0*/  HADD2.F32 R58, -RZ, R51.H0_H0 ;  /* 0x20000033ff3a7230 */ /* 0x001fe20000004100 */
[----:B------:R-:W-:Y:S01]  /*12b0*/  LEA.HI.X R15, R54, UR15, R57, 0x1, P5 ;  /* 0x0000000f360f7c11 */ /* 0x000fe2000a8f0c39 */
[----:B------:R-:W-:-:S03]  /*12c0*/  HADD2.F32 R54, -RZ, R10.H0_H0 ;  /* 0x2000000aff367230 */ /* 0x000fc60000004100 */
[----:B------:R-:W-:Y:S01]  /*12d0*/  FFMA.FTZ R56, R58, R58, R56 ;  /* 0x0000003a3a387223 */ /* 0x000fe20000010038 */
[----:B------:R-:W-:Y:S01]  /*12e0*/  FADD.FTZ R50, R50, R58 ;  /* 0x0000003a32327221 */ /* 0x000fe20000010000 */
[--C-:B------:R-:W-:Y:S01]  /*12f0*/  HADD2.F32 R51, -RZ, R11.reuse.H0_H0 ;  /* 0x2000000bff337230 */ /* 0x100fe20000004100 */
[----:B------:R-:W-:Y:S01]  /*1300*/  STL [R1+0x40], R58 ;  /* 0x0000403a01007387 */ /* 0x000fe20000100800 */
[----:B------:R-:W-:Y:S01]  /*1310*/  FFMA.FTZ R56, R55, R55, R56 ;  /* 0x0000003737387223 */ /* 0x000fe20000010038 */
[----:B------:R-:W-:Y:S01]  /*1320*/  FADD.FTZ R50, R50, R55 ;  /* 0x0000003732327221 */ /* 0x000fe20000010000 */
[----:B------:R-:W-:Y:S01]  /*1330*/  HADD2.F32 R10, -RZ, R10.H1_H1 ;  /* 0x3000000aff0a7230 */ /* 0x000fe20000004100 */
[----:B------:R-:W-:Y:S01]  /*1340*/  IADD3 R53, P4, R117, R44, RZ ;  /* 0x0000002c75357210 */ /* 0x000fe20007f9e0ff */
[----:B------:R-:W-:Y:S01]  /*1350*/  FFMA.FTZ R56, R54, R54, R56 ;  /* 0x0000003636387223 */ /* 0x000fe20000010038 */
[----:B------:R-:W-:Y:S01]  /*1360*/  FADD.FTZ R50, R50, R54 ;  /* 0x0000003632327221 */ /* 0x000fe20000010000 */
[----:B------:R0:W-:Y:S02]  /*1370*/  STL [R1+0xb4], R55 ;  /* 0x0000b43701007387 */ /* 0x0001e40000100800 */
[----:B------:R-:W-:Y:S01]  /*1380*/  FFMA.FTZ R56, R10, R10, R56 ;  /* 0x0000000a0a387223 */ /* 0x000fe20000010038 */
[----:B------:R-:W-:Y:S01]  /*1390*/  FADD.FTZ R50, R50, R10 ;  /* 0x0000000a32327221 */ /* 0x000fe20000010000 */
[----:B------:R-:W-:Y:S02]  /*13a0*/  STL [R1+0x30], R54 ;  /* 0x0000303601007387 */ /* 0x000fe40000100800 */
[----:B------:R-:W-:Y:S01]  /*13b0*/  FFMA.FTZ R56, R51, R51, R56 ;  /* 0x0000003333387223 */ /* 0x000fe20000010038 */
[----:B------:R-:W-:Y:S01]  /*13c0*/  FADD.FTZ R50, R50, R51 ;  /* 0x0000003332327221 */ /* 0x000fe20000010000 */
[----:B------:R-:W-:Y:S01]  /*13d0*/  STL [R1+0x3c], R10 ;  /* 0x00003c0a01007387 */ /* 0x000fe20000100800 */
[----:B0-----:R-:W-:-:S03]  /*13e0*/  HADD2.F32 R55, -RZ, R11.H1_H1 ;  /* 0x3000000bff377230 */ /* 0x001fc60000004100 */
[----:B------:R0:W-:Y:S02]  /*13f0*/  STL [R1+0x38], R51 ;  /* 0x0000383301007387 */ /* 0x0001e40000100800 */
[----:B------:R-:W-:Y:S02]  /*1400*/  FFMA.FTZ R56, R55, R55, R56 ;  /* 0x0000003737387223 */ /* 0x000fe40000010038 */
[----:B------:R1:W-:Y:S01]  /*1410*/  STL [R1+0xb0], R55 ;  /* 0x0000b03701007387 */ /* 0x0003e20000100800 */
[----:B------:R-:W-:Y:S01]  /*1420*/  FADD.FTZ R50, R50, R55 ;  /* 0x0000003732327221 */ /* 0x000fe20000010000 */
[----:B------:R-:W-:Y:S02]  /*1430*/  HADD2.F32 R100, -RZ, R40.H0_H0 ;  /* 0x20000028ff647230 */ /* 0x000fe40000004100 */
[----:B------:R-:W4:Y:S01]  /*1440*/  LDG.E.64.CONSTANT R14, desc[UR16][R14.64] ;  /* 0x000000100e0e7981 */ /* 0x000f22000c1e9b00 */
[--C-:B0-----:R-:W-:Y:S02]  /*1450*/  HADD2.F32 R51, -RZ, R6.reuse.H0_H0 ;  /* 0x20000006ff337230 */ /* 0x101fe40000004100 */
[----:B-1----:R-:W-:-:S03]  /*1460*/  HADD2.F32 R55, -RZ, R6.H1_H1 ;  /* 0x30000006ff377230 */ /* 0x002fc60000004100 */
[----:B------:R-:W-:Y:S01]  /*1470*/  FFMA.FTZ R56, R51, R51, R56 ;  /* 0x0000003333387223 */ /* 0x000fe20000010038 */
[----:B------:R0:W-:Y:S01]  /*1480*/  STL [R1+0x2c], R51 ;  /* 0x00002c3301007387 */ /* 0x0001e20000100800 */
[----:B------:R-:W-:Y:S02]  /*1490*/  FADD.FTZ R50, R50, R51 ;  /* 0x0000003332327221 */ /* 0x000fe40000010000 */
[----:B------:R-:W-:Y:S01]  /*14a0*/  FFMA.FTZ R56, R55, R55, R56 ;  /* 0x0000003737387223 */ /* 0x000fe20000010038 */
[----:B------:R-:W-:Y:S01]  /*14b0*/  IADD3.X R54, RZ, R45, RZ, P4, !PT ;  /* 0x0000002dff367210 */ /* 0x000fe200027fe4ff */
[--C-:B------:R-:W-:Y:S01]  /*14c0*/  HADD2.F32 R6, -RZ, R7.reuse.H1_H1 ;  /* 0x30000007ff067230 */ /* 0x100fe20000004100 */
[C---:B------:R-:W-:Y:S01]  /*14d0*/  LEA R10, P4, R53.reuse, UR14, 0x1 ;  /* 0x0000000e350a7c11 */ /* 0x040fe2000f8808ff */
[----:B0-----:R-:W-:Y:S02]  /*14e0*/  HADD2.F32 R51, -RZ, R7.H0_H0 ;  /* 0x20000007ff337230 */ /* 0x001fe40000004100 */
[----:B------:R-:W-:Y:S01]  /*14f0*/  FADD.FTZ R50, R50, R55 ;  /* 0x0000003732327221 */ /* 0x000fe20000010000 */
[----:B------:R-:W-:-:S02]  /*1500*/  LEA.HI.X R11, R53, UR15, R54, 0x1, P4 ;  /* 0x0000000f350b7c11 */ /* 0x000fc4000a0f0c36 */
[----:B------:R-:W-:Y:S01]  /*1510*/  FFMA.FTZ R56, R51, R51, R56 ;  /* 0x0000003333387223 */ /* 0x000fe20000010038 */
[----:B------:R-:W-:Y:S01]  /*1520*/  FADD.FTZ R50, R50, R51 ;  /* 0x0000003332327221 */ /* 0x000fe20000010000 */
[----:B------:R-:W-:Y:S02]  /*1530*/  STL [R1+0x28], R55 ;  /* 0x0000283701007387 */ /* 0x000fe40000100800 */
[----:B------:R-:W-:Y:S01]  /*1540*/  FFMA.FTZ R53, R6, R6, R56 ;  /* 0x0000000606357223 */ /* 0x000fe20000010038 */
[----:B------:R-:W-:Y:S01]  /*1550*/  HADD2.F32 R99, -RZ, R40.H1_H1 ;  /* 0x30000028ff637230 */ /* 0x000fe20000004100 */
[----:B------:R0:W-:Y:S01]  /*1560*/  STL [R1+0x24], R51 ;  /* 0x0000243301007387 */ /* 0x0001e20000100800 */
[--C-:B------:R-:W-:Y:S02]  /*1570*/  HADD2.F32 R98, -RZ, R41.reuse.H0_H0 ;  /* 0x20000029ff627230 */ /* 0x100fe40000004100 */
[----:B------:R-:W-:Y:S01]  /*1580*/  HADD2.F32 R54, -RZ, R41.H1_H1 ;  /* 0x30000029ff367230 */ /* 0x000fe20000004100 */
[----:B------:R-:W-:Y:S01]  /*1590*/  IADD3 R121, R74, 0x1a400, RZ ;  /* 0x0001a4004a797810 */ /* 0x000fe20007ffe0ff */
[----:B------:R-:W-:Y:S01]  /*15a0*/  HADD2.F32 R97, -RZ, R2.H0_H0 ;  /* 0x20000002ff617230 */ /* 0x000fe20000004100 */
[----:B------:R-:W4:Y:S01]  /*15b0*/  LDG.E.64.CONSTANT R10, desc[UR16][R10.64] ;  /* 0x000000100a0a7981 */ /* 0x000f22000c1e9b00 */
[----:B0-----:R-:W-:Y:S01]  /*15c0*/  FADD.FTZ R51, R50, R6 ;  /* 0x0000000632337221 */ /* 0x001fe20000010000 */
[----:B------:R-:W-:-:S03]  /*15d0*/  FFMA.FTZ R50, R100, R100, R53 ;  /* 0x0000006464327223 */ /* 0x000fc60000010035 */
[----:B------:R-:W-:Y:S01]  /*15e0*/  FADD.FTZ R40, R51, R100 ;  /* 0x0000006433287221 */ /* 0x000fe20000010000 */
[----:B------:R-:W-:-:S03]  /*15f0*/  FFMA.FTZ R53, R99, R99, R50 ;  /* 0x0000006363357223 */ /* 0x000fc60000010032 */
[----:B------:R-:W-:Y:S01]  /*1600*/  FADD.FTZ R51, R40, R99 ;  /* 0x0000006328337221 */ /* 0x000fe20000010000 */
[----:B------:R-:W-:Y:S01]  /*1610*/  FFMA.FTZ R53, R98, R98, R53 ;  /* 0x0000006262357223 */ /* 0x000fe20000010035 */
[----:B------:R-:W-:Y:S02]  /*1620*/  IADD3 R52, P3, R121, R44, RZ ;  /* 0x0000002c79347210 */ /* 0x000fe40007f7e0ff */
[----:B------:R-:W-:Y:S01]  /*1630*/  FADD.FTZ R51, R51, R98 ;  /* 0x0000006233337221 */ /* 0x000fe20000010000 */
[----:B------:R-:W-:Y:S01]  /*1640*/  FFMA.FTZ R50, R54, R54, R53 ;  /* 0x0000003636327223 */ /* 0x000fe20000010035 */
[----:B------:R-:W-:Y:S02]  /*1650*/  HADD2.F32 R96, -RZ, R2.H1_H1 ;  /* 0x30000002ff607230 */ /* 0x000fe40000004100 */
[----:B------:R-:W-:Y:S01]  /*1660*/  FADD.FTZ R40, R51, R54 ;  /* 0x0000003633287221 */ /* 0x000fe20000010000 */
[----:B------:R-:W-:Y:S01]  /*1670*/  FFMA.FTZ R51, R97, R97, R50 ;  /* 0x0000006161337223 */ /* 0x000fe20000010032 */
[----:B------:R-:W-:Y:S01]  /*1680*/  IADD3.X R7, RZ, R45, RZ, P3, !PT ;  /* 0x0000002dff077210 */ /* 0x000fe20001ffe4ff */
[----:B------:R0:W-:Y:S01]  /*1690*/  STL [R1+0xac], R6 ;  /* 0x0000ac0601007387 */ /* 0x0001e20000100800 */
[----:B------:R-:W-:-:S02]  /*16a0*/  HADD2.F32 R95, -RZ, R3.H0_H0 ;  /* 0x20000003ff5f7230 */ /* 0x000fc40000004100 */
[----:B------:R-:W-:Y:S01]  /*16b0*/  FADD.FTZ R41, R40, R97 ;  /* 0x0000006128297221 */ /* 0x000fe20000010000 */
[----:B------:R-:W-:Y:S01]  /*16c0*/  FFMA.FTZ R50, R96, R96, R51 ;  /* 0x0000006060327223 */ /* 0x000fe20000010033 */
[C---:B0-----:R-:W-:Y:S02]  /*16d0*/  LEA R6, P3, R52.reuse, UR14, 0x1 ;  /* 0x0000000e34067c11 */ /* 0x041fe4000f8608ff */
[----:B------:R-:W-:Y:S01]  /*16e0*/  FADD.FTZ R40, R41, R96 ;  /* 0x0000006029287221 */ /* 0x000fe20000010000 */
[----:B------:R-:W-:Y:S01]  /*16f0*/  FFMA.FTZ R50, R95, R95, R50 ;  /* 0x0000005f5f327223 */ /* 0x000fe20000010032 */
[----:B------:R-:W-:Y:S01]  /*1700*/  LEA.HI.X R7, R52, UR15, R7, 0x1, P3 ;  /* 0x0000000f34077c11 */ /* 0x000fe200098f0c07 */
[----:B------:R-:W-:Y:S02]  /*1710*/  HADD2.F32 R52, -RZ, R3.H1_H1 ;  /* 0x30000003ff347230 */ /* 0x000fe40000004100 */
[----:B------:R-:W-:Y:S01]  /*1720*/  FADD.FTZ R41, R40, R95 ;  /* 0x0000005f28297221 */ /* 0x000fe20000010000 */
[--C-:B------:R-:W-:Y:S01]  /*1730*/  HADD2.F32 R94, -RZ, R36.reuse.H0_H0 ;  /* 0x20000024ff5e7230 */ /* 0x100fe20000004100 */
[----:B------:R-:W-:Y:S01]  /*1740*/  IADD3 R124, R74, 0x1b300, RZ ;  /* 0x0001b3004a7c7810 */ /* 0x000fe20007ffe0ff */
[----:B------:R-:W-:Y:S01]  /*1750*/  FFMA.FTZ R40, R52, R52, R50 ;  /* 0x0000003434287223 */ /* 0x000fe20000010032 */
[----:B------:R-:W4:Y:S01]  /*1760*/  LDG.E.64.CONSTANT R6, desc[UR16][R6.64] ;  /* 0x0000001006067981 */ /* 0x000f22000c1e9b00 */
[----:B------:R-:W-:Y:S01]  /*1770*/  FADD.FTZ R41, R41, R52 ;  /* 0x0000003429297221 */ /* 0x000fe20000010000 */
[----:B------:R-:W-:Y:S01]  /*1780*/  HADD2.F32 R93, -RZ, R36.H1_H1 ;  /* 0x30000024ff5d7230 */ /* 0x000fe20000004100 */
[----:B------:R-:W-:Y:S01]  /*1790*/  IADD3 R49, P2, R124, R44, RZ ;  /* 0x0000002c7c317210 */ /* 0x000fe20007f5e0ff */
[----:B------:R-:W-:Y:S01]  /*17a0*/  FFMA.FTZ R40, R94, R94, R40 ;  /* 0x0000005e5e287223 */ /* 0x000fe20000010028 */
[----:B------:R-:W-:Y:S01]  /*17b0*/  FADD.FTZ R36, R41, R94 ;  /* 0x0000005e29247221 */ /* 0x000fe20000010000 */
[--C-:B------:R-:W-:Y:S01]  /*17c0*/  HADD2.F32 R92, -RZ, R37.reuse.H0_H0 ;  /* 0x20000025ff5c7230 */ /* 0x100fe20000004100 */
[----:B------:R-:W-:Y:S01]  /*17d0*/  IADD3.X R3, RZ, R45, RZ, P2, !PT ;  /* 0x0000002dff037210 */ /* 0x000fe200017fe4ff */
[----:B------:R-:W-:Y:S01]  /*17e0*/  FFMA.FTZ R41, R93, R93, R40 ;  /* 0x0000005d5d297223 */ /* 0x000fe20000010028 */
[----:B------:R-:W-:Y:S01]  /*17f0*/  LEA R2, P2, R49, UR14, 0x1 ;  /* 0x0000000e31027c11 */ /* 0x000fe2000f8408ff */
[----:B------:R-:W-:-:S02]  /*1800*/  HADD2.F32 R50, -RZ, R37.H1_H1 ;  /* 0x30000025ff327230 */ /* 0x000fc40000004100 */
[----:B------:R-:W-:Y:S01]  /*1810*/  FADD.FTZ R37, R36, R93 ;  /* 0x0000005d24257221 */ /* 0x000fe20000010000 */
[----:B------:R-:W-:Y:S01]  /*1820*/  FFMA.FTZ R40, R92, R92, R41 ;  /* 0x0000005c5c287223 */ /* 0x000fe20000010029 */
[----:B------:R-:W-:Y:S01]  /*1830*/  LEA.HI.X R3, R49, UR15, R3, 0x1, P2 ;  /* 0x0000000f31037c11 */ /* 0x000fe200090f0c03 */
[--C-:B------:R-:W-:Y:S02]  /*1840*/  HADD2.F32 R91, -RZ, R32.reuse.H0_H0 ;  /* 0x20000020ff5b7230 */ /* 0x100fe40000004100 */
[----:B------:R-:W-:Y:S01]  /*1850*/  FADD.FTZ R37, R37, R92 ;  /* 0x0000005c25257221 */ /* 0x000fe20000010000 */
[----:B------:R-:W-:Y:S01]  /*1860*/  FFMA.FTZ R40, R50, R50, R40 ;  /* 0x0000003232287223 */ /* 0x000fe20000010028 */
[----:B------:R-:W-:Y:S01]  /*1870*/  IADD3 R118, R74, 0x1c200, RZ ;  /* 0x0001c2004a767810 */ /* 0x000fe20007ffe0ff */
[----:B------:R-:W-:Y:S01]  /*1880*/  HADD2.F32 R90, -RZ, R32.H1_H1 ;  /* 0x30000020ff5a7230 */ /* 0x000fe20000004100 */
[----:B------:R-:W4:Y:S01]  /*1890*/  LDG.E.64.CONSTANT R2, desc[UR16][R2.64] ;  /* 0x0000001002027981 */ /* 0x000f22000c1e9b00 */
[----:B------:R-:W-:Y:S01]  /*18a0*/  FADD.FTZ R37, R37, R50 ;  /* 0x0000003225257221 */ /* 0x000fe20000010000 */
[----:B------:R-:W-:Y:S01]  /*18b0*/  FFMA.FTZ R32, R91, R91, R40 ;  /* 0x0000005b5b207223 */ /* 0x000fe20000010028 */
[----:B------:R-:W-:Y:S01]  /*18c0*/  IADD3 R48, P1, R118, R44, RZ ;  /* 0x0000002c76307210 */ /* 0x000fe20007f3e0ff */
[----:B------:R-:W-:-:S02]  /*18d0*/  HADD2.F32 R89, -RZ, R33.H0_H0 ;  /* 0x20000021ff597230 */ /* 0x000fc40000004100 */
[----:B------:R-:W-:Y:S01]  /*18e0*/  FADD.FTZ R37, R37, R91 ;  /* 0x0000005b25257221 */ /* 0x000fe20000010000 */
[----:B------:R-:W-:Y:S01]  /*18f0*/  FFMA.FTZ R32, R90, R90, R32 ;  /* 0x0000005a5a207223 */ /* 0x000fe20000010020 */
[----:B------:R-:W-:Y:S01]  /*1900*/  IADD3.X R36, RZ, R45, RZ, P1, !PT ;  /* 0x0000002dff247210 */ /* 0x000fe20000ffe4ff */
[----:B------:R-:W-:Y:S01]  /*1910*/  HADD2.F32 R41, -RZ, R33.H1_H1 ;  /* 0x30000021ff297230 */ /* 0x000fe20000004100 */
[C---:B------:R-:W-:Y:S01]  /*1920*/  LEA R62, P1, R48.reuse, UR14, 0x1 ;  /* 0x0000000e303e7c11 */ /* 0x040fe2000f8208ff */
[----:B------:R-:W-:Y:S01]  /*1930*/  FADD.FTZ R37, R37, R90 ;  /* 0x0000005a25257221 */ /* 0x000fe20000010000 */
[----:B------:R-:W-:Y:S01]  /*1940*/  FFMA.FTZ R32, R89, R89, R32 ;  /* 0x0000005959207223 */ /* 0x000fe20000010020 */
[--C-:B------:R-:W-:Y:S01]  /*1950*/  HADD2.F32 R88, -RZ, R28.reuse.H0_H0 ;  /* 0x2000001cff587230 */ /* 0x100fe20000004100 */
[----:B------:R-:W-:Y:S01]  /*1960*/  LEA.HI.X R63, R48, UR15, R36, 0x1, P1 ;  /* 0x0000000f303f7c11 */ /* 0x000fe200088f0c24 */
[----:B------:R-:W-:Y:S01]  /*1970*/  FADD.FTZ R33, R37, R89 ;  /* 0x0000005925217221 */ /* 0x000fe20000010000 */
[----:B------:R-:W-:Y:S01]  /*1980*/  FFMA.FTZ R32, R41, R41, R32 ;  /* 0x0000002929207223 */ /* 0x000fe20000010020 */
[----:B------:R-:W-:Y:S01]  /*1990*/  IADD3 R116, R74, 0x1d100, RZ ;  /* 0x0001d1004a747810 */ /* 0x000fe20007ffe0ff */
[----:B------:R-:W-:-:S02]  /*19a0*/  HADD2.F32 R87, -RZ, R28.H1_H1 ;  /* 0x3000001cff577230 */ /* 0x000fc40000004100 */
[----:B------:R-:W-:Y:S01]  /*19b0*/  FADD.FTZ R33, R33, R41 ;  /* 0x0000002921217221 */ /* 0x000fe20000010000 */
[----:B------:R-:W-:Y:S01]  /*19c0*/  FFMA.FTZ R32, R88, R88, R32 ;  /* 0x0000005858207223 */ /* 0x000fe20000010020 */
[----:B------:R-:W4:Y:S01]  /*19d0*/  LDG.E.64.CONSTANT R62, desc[UR16][R62.64] ;  /* 0x000000103e3e7981 */ /* 0x000f22000c1e9b00 */
[----:B------:R-:W-:Y:S01]  /*19e0*/  IADD3 R44, P0, R116, R44, RZ ;  /* 0x0000002c742c7210 */ /* 0x000fe20007f1e0ff */
[----:B------:R-:W-:Y:S01]  /*19f0*/  FADD.FTZ R28, R33, R88 ;  /* 0x00000058211c7221 */ /* 0x000fe20000010000 */
[--C-:B------:R-:W-:Y:S02]  /*1a00*/  HADD2.F32 R86, -RZ, R29.reuse.H0_H0 ;  /* 0x2000001dff567230 */ /* 0x100fe40000004100 */
[----:B------:R-:W-:Y:S01]  /*1a10*/  FFMA.FTZ R32, R87, R87, R32 ;  /* 0x0000005757207223 */ /* 0x000fe20000010020 */
[----:B------:R-:W-:Y:S01]  /*1a20*/  IADD3.X R45, RZ, R45, RZ, P0, !PT ;  /* 0x0000002dff2d7210 */ /* 0x000fe200007fe4ff */
[----:B------:R-:W-:Y:S01]  /*1a30*/  FADD.FTZ R28, R28, R87 ;  /* 0x000000571c1c7221 */ /* 0x000fe20000010000 */
[----:B------:R-:W-:Y:S01]  /*1a40*/  LEA R64, P0, R44, UR14, 0x1 ;  /* 0x0000000e2c407c11 */ /* 0x000fe2000f8008ff */
[----:B------:R-:W-:-:S02]  /*1a50*/  HADD2.F32 R36, -RZ, R29.H1_H1 ;  /* 0x3000001dff247230 */ /* 0x000fc40000004100 */
[----:B------:R-:W-:Y:S01]  /*1a60*/  FFMA.FTZ R32, R86, R86, R32 ;  /* 0x0000005656207223 */ /* 0x000fe20000010020 */
[----:B------:R-:W-:Y:S01]  /*1a70*/  FADD.FTZ R28, R28, R86 ;  /* 0x000000561c1c7221 */ /* 0x000fe20000010000 */
[----:B------:R-:W-:Y:S01]  /*1a80*/  LEA.HI.X R65, R44, UR15, R45, 0x1, P0 ;  /* 0x0000000f2c417c11 */ /* 0x000fe200080f0c2d */
[--C-:B------:R-:W-:Y:S02]  /*1a90*/  HADD2.F32 R85, -RZ, R24.reuse.H0_H0 ;  /* 0x20000018ff557230 */ /* 0x100fe40000004100 */
[----:B------:R-:W-:Y:S01]  /*1aa0*/  FFMA.FTZ R32, R36, R36, R32 ;  /* 0x0000002424207223 */ /* 0x000fe20000010020 */
[----:B------:R-:W-:Y:S01]  /*1ab0*/  FADD.FTZ R28, R28, R36 ;  /* 0x000000241c1c7221 */ /* 0x000fe20000010000 */
[----:B------:R-:W-:Y:S02]  /*1ac0*/  HADD2.F32 R84, -RZ, R24.H1_H1 ;  /* 0x30000018ff547230 */ /* 0x000fe40000004100 */
[----:B------:R-:W-:Y:S01]  /*1ad0*/  FFMA.FTZ R24, R85, R85, R32 ;  /* 0x0000005555187223 */ /* 0x000fe20000010020 */
[----:B------:R-:W4:Y:S01]  /*1ae0*/  LDG.E.64.CONSTANT R64, desc[UR16][R64.64] ;  /* 0x0000001040407981 */ /* 0x000f22000c1e9b00 */
[----:B------:R-:W-:Y:S01]  /*1af0*/  FADD.FTZ R28, R28, R85 ;  /* 0x000000551c1c7221 */ /* 0x000fe20000010000 */
[----:B------:R-:W-:-:S02]  /*1b00*/  HADD2.F32 R83, -RZ, R25.H0_H0 ;  /* 0x20000019ff537230 */ /* 0x000fc40000004100 */
[----:B------:R-:W-:Y:S01]  /*1b10*/  FFMA.FTZ R24, R84, R84, R24 ;  /* 0x0000005454187223 */ /* 0x000fe20000010018 */
[----:B------:R-:W-:Y:S02]  /*1b20*/  HADD2.F32 R29, -RZ, R25.H1_H1 ;  /* 0x30000019ff1d7230 */ /* 0x000fe40000004100 */
[----:B------:R-:W-:Y:S01]  /*1b30*/  FADD.FTZ R28, R28, R84 ;  /* 0x000000541c1c7221 */ /* 0x000fe20000010000 */
[----:B------:R-:W-:Y:S01]  /*1b40*/  FFMA.FTZ R24, R83, R83, R24 ;  /* 0x0000005353187223 */ /* 0x000fe20000010018 */
[--C-:B------:R-:W-:Y:S02]  /*1b50*/  HADD2.F32 R82, -RZ, R20.reuse.H0_H0 ;  /* 0x20000014ff527230 */ /* 0x100fe40000004100 */
[----:B------:R-:W-:Y:S01]  /*1b60*/  FADD.FTZ R25, R28, R83 ;  /* 0x000000531c197221 */ /* 0x000fe20000010000 */
[----:B------:R-:W-:Y:S01]  /*1b70*/  FFMA.FTZ R24, R29, R29, R24 ;  /* 0x0000001d1d187223 */ /* 0x000fe20000010018 */
[----:B------:R-:W-:Y:S02]  /*1b80*/  HADD2.F32 R81, -RZ, R20.H1_H1 ;  /* 0x30000014ff517230 */ /* 0x000fe40000004100 */
[----:B------:R-:W-:Y:S01]  /*1b90*/  FADD.FTZ R25, R25, R29 ;  /* 0x0000001d19197221 */ /* 0x000fe20000010000 */
[----:B------:R-:W-:Y:S01]  /*1ba0*/  FFMA.FTZ R24, R82, R82, R24 ;  /* 0x0000005252187223 */ /* 0x000fe20000010018 */
[----:B------:R-:W-:-:S02]  /*1bb0*/  HADD2.F32 R80, -RZ, R21.H0_H0 ;  /* 0x20000015ff507230 */ /* 0x000fc40000004100 */
[----:B------:R-:W-:Y:S01]  /*1bc0*/  FADD.FTZ R20, R25, R82 ;  /* 0x0000005219147221 */ /* 0x000fe20000010000 */
[----:B------:R-:W-:Y:S01]  /*1bd0*/  FFMA.FTZ R24, R81, R81, R24 ;  /* 0x0000005151187223 */ /* 0x000fe20000010018 */
[----:B------:R-:W-:Y:S02]  /*1be0*/  HADD2.F32 R28, -RZ, R21.H1_H1 ;  /* 0x30000015ff1c7230 */ /* 0x000fe40000004100 */
[----:B------:R-:W-:Y:S01]  /*1bf0*/  FADD.FTZ R20, R20, R81 ;  /* 0x0000005114147221 */ /* 0x000fe20000010000 */
[----:B------:R-:W-:Y:S01]  /*1c00*/  FFMA.FTZ R21, R80, R80, R24 ;  /* 0x0000005050157223 */ /* 0x000fe20000010018 */
[--C-:B------:R-:W-:Y:S02]  /*1c10*/  HADD2.F32 R79, -RZ, R16.reuse.H0_H0 ;  /* 0x20000010ff4f7230 */ /* 0x100fe40000004100 */
[----:B------:R-:W-:Y:S01]  /*1c20*/  FADD.FTZ R20, R20, R80 ;  /* 0x0000005014147221 */ /* 0x000fe20000010000 */
[----:B------:R-:W-:Y:S01]  /*1c30*/  FFMA.FTZ R21, R28, R28, R21 ;  /* 0x0000001c1c157223 */ /* 0x000fe20000010015 */
[----:B------:R-:W-:-:S02]  /*1c40*/  HADD2.F32 R78, -RZ, R16.H1_H1 ;  /* 0x30000010ff4e7230 */ /* 0x000fc40000004100 */
        /* <DEDUP_REMOVED lines=26> */
[----:B------:R0:W-:Y:S02]  /*1df0*/  STL [R1+0xa8], R54 ;  /* 0x0000a83601007387 */ /* 0x0001e40000100800 */
[----:B------:R-:W-:Y:S01]  /*1e00*/  FADD.FTZ R12, R12, R56 ;  /* 0x000000380c0c7221 */ /* 0x000fe20000010000 */
[----:B------:R-:W-:Y:S01]  /*1e10*/  FFMA.FTZ R8, R55, R55, R8 ;  /* 0x0000003737087223 */ /* 0x000fe20000010008 */
[----:B------:R-:W-:-:S02]  /*1e20*/  HADD2.F32 R16, -RZ, R9.H1_H1 ;  /* 0x30000009ff107230 */ /* 0x000fc40000004100 */
[----:B------:R-:W-:Y:S01]  /*1e30*/  FADD.FTZ R12, R12, R55 ;  /* 0x000000370c0c7221 */ /* 0x000fe20000010000 */
[----:B0-----:R-:W-:Y:S02]  /*1e40*/  HADD2.F32 R54, -RZ, R9.H0_H0 ;  /* 0x20000009ff367230 */ /* 0x001fe40000004100 */
[----:B------:R-:W-:-:S03]  /*1e50*/  HADD2.F32 R53, -RZ, R4.H0_H0 ;  /* 0x20000004ff357230 */ /* 0x000fc60000004100 */
[----:B------:R-:W-:Y:S01]  /*1e60*/  FFMA.FTZ R8, R54, R54, R8 ;  /* 0x0000003636087223 */ /* 0x000fe20000010008 */
[----:B------:R-:W-:Y:S01]  /*1e70*/  FADD.FTZ R9, R12, R54 ;  /* 0x000000360c097221 */ /* 0x000fe20000010000 */
[----:B------:R0:W-:Y:S02]  /*1e80*/  STL [R1+0xa4], R52 ;  /* 0x0000a43401007387 */ /* 0x0001e40000100800 */
[----:B------:R-:W-:Y:S01]  /*1e90*/  FFMA.FTZ R8, R16, R16, R8 ;  /* 0x0000001010087223 */ /* 0x000fe20000010008 */
[----:B------:R-:W-:-:S03]  /*1ea0*/  FADD.FTZ R9, R9, R16 ;  /* 0x0000001009097221 */ /* 0x000fc60000010000 */
[----:B------:R-:W-:Y:S01]  /*1eb0*/  FFMA.FTZ R8, R53, R53, R8 ;  /* 0x0000003535087223 */ /* 0x000fe20000010008 */
[----:B0-----:R-:W-:Y:S02]  /*1ec0*/  HADD2.F32 R52, -RZ, R4.H1_H1 ;  /* 0x30000004ff347230 */ /* 0x001fe40000004100 */
[----:B------:R-:W-:Y:S01]  /*1ed0*/  FADD.FTZ R4, R9, R53 ;  /* 0x0000003509047221 */ /* 0x000fe20000010000 */
[--C-:B------:R-:W-:Y:S02]  /*1ee0*/  HADD2.F32 R51, -RZ, R5.reuse.H0_H0 ;  /* 0x20000005ff337230 */ /* 0x100fe40000004100 */
[----:B------:R-:W-:Y:S01]  /*1ef0*/  FFMA.FTZ R8, R52, R52, R8 ;  /* 0x0000003434087223 */ /* 0x000fe20000010008 */
[----:B------:R-:W-:Y:S01]  /*1f00*/  FADD.FTZ R4, R4, R52 ;  /* 0x0000003404047221 */ /* 0x000fe20000010000 */
[----:B------:R-:W-:Y:S02]  /*1f10*/  HADD2.F32 R12, -RZ, R5.H1_H1 ;  /* 0x30000005ff0c7230 */ /* 0x000fe40000004100 */
[----:B------:R-:W-:Y:S01]  /*1f20*/  FFMA.FTZ R5, R51, R51, R8 ;  /* 0x0000003333057223 */ /* 0x000fe20000010008 */
[----:B------:R0:W-:Y:S01]  /*1f30*/  STL [R1+0xa0], R50 ;  /* 0x0000a03201007387 */ /* 0x0001e20000100800 */
[----:B------:R-:W-:-:S02]  /*1f40*/  FADD.FTZ R4, R4, R51 ;  /* 0x0000003304047221 */ /* 0x000fc40000010000 */
[----:B------:R-:W-:Y:S01]  /*1f50*/  FFMA.FTZ R5, R12, R12, R5 ;  /* 0x0000000c0c057223 */ /* 0x000fe20000010005 */
[--C-:B------:R-:W-:Y:S02]  /*1f60*/  HADD2.F32 R49, -RZ, R46.reuse.H1_H1 ;  /* 0x3000002eff317230 */ /* 0x100fe40000004100 */
[----:B------:R-:W-:Y:S01]  /*1f70*/  FADD.FTZ R4, R4, R12 ;  /* 0x0000000c04047221 */ /* 0x000fe20000010000 */
        /* <DEDUP_REMOVED lines=22> */
[----:B------:R-:W-:Y:S01]  /*20e0*/  FFMA.FTZ R5, R43, R43, R5 ;  /* 0x0000002b2b057223 */ /* 0x000fe20000010005 */
[----:B------:R0:W-:Y:S01]  /*20f0*/  STL [R1+0x9c], R41 ;  /* 0x00009c2901007387 */ /* 0x0001e20000100800 */
[----:B------:R-:W-:Y:S02]  /*2100*/  FADD.FTZ R4, R4, R43 ;  /* 0x0000002b04047221 */ /* 0x000fe40000010000 */
[----:B------:R-:W-:Y:S01]  /*2110*/  FFMA.FTZ R5, R42, R42, R5 ;  /* 0x0000002a2a057223 */ /* 0x000fe20000010005 */
[--C-:B------:R-:W-:Y:S02]  /*2120*/  HADD2.F32 R40, -RZ, R39.reuse.H0_H0 ;  /* 0x20000027ff287230 */ /* 0x100fe40000004100 */
[----:B------:R-:W-:Y:S01]  /*2130*/  FADD.FTZ R4, R4, R42 ;  /* 0x0000002a04047221 */ /* 0x000fe20000010000 */
[----:B0-----:R-:W-:Y:S02]  /*2140*/  HADD2.F32 R41, -RZ, R38.H1_H1 ;  /* 0x30000026ff297230 */ /* 0x001fe40000004100 */
[----:B------:R-:W-:-:S03]  /*2150*/  HADD2.F32 R39, -RZ, R39.H1_H1 ;  /* 0x30000027ff277230 */ /* 0x000fc60000004100 */
        /* <DEDUP_REMOVED lines=9> */
[----:B------:R0:W-:Y:S01]  /*21f0*/  STL [R1+0x98], R36 ;  /* 0x0000982401007387 */ /* 0x0001e20000100800 */
[----:B------:R-:W-:-:S02]  /*2200*/  FADD.FTZ R4, R4, R38 ;  /* 0x0000002604047221 */ /* 0x000fc40000010000 */
[----:B------:R-:W-:Y:S02]  /*2210*/  FFMA.FTZ R5, R37, R37, R5 ;  /* 0x0000002525057223 */ /* 0x000fe40000010005 */
[----:B------:R-:W-:Y:S01]  /*2220*/  FADD.FTZ R4, R4, R37 ;  /* 0x0000002504047221 */ /* 0x000fe20000010000 */
[--C-:B0-----:R-:W-:Y:S02]  /*2230*/  HADD2.F32 R36, -RZ, R35.reuse.H0_H0 ;  /* 0x20000023ff247230 */ /* 0x101fe40000004100 */
[----:B------:R-:W-:-:S03]  /*2240*/  HADD2.F32 R35, -RZ, R35.H1_H1 ;  /* 0x30000023ff237230 */ /* 0x000fc60000004100 */
        /* <DEDUP_REMOVED lines=14> */
[----:B------:R-:W-:Y:S02]  /*2330*/  HADD2.F32 R30, -RZ, R26.H0_H0 ;  /* 0x2000001aff1e7230 */ /* 0x000fe40000004100 */
[----:B------:R-:W-:Y:S01]  /*2340*/  FFMA.FTZ R5, R31, R31, R5 ;  /* 0x0000001f1f057223 */ /* 0x000fe20000010005 */
[----:B------:R0:W-:Y:S01]  /*2350*/  STL [R1+0x94], R29 ;  /* 0x0000941d01007387 */ /* 0x0001e20000100800 */
[----:B------:R-:W-:-:S02]  /*2360*/  FADD.FTZ R4, R4, R31 ;  /* 0x0000001f04047221 */ /* 0x000fc40000010000 */
[----:B------:R-:W-:Y:S01]  /*2370*/  FFMA.FTZ R5, R30, R30, R5 ;  /* 0x0000001e1e057223 */ /* 0x000fe20000010005 */
[----:B------:R1:W-:Y:S01]  /*2380*/  STL [R1+0x90], R28 ;  /* 0x0000901c01007387 */ /* 0x0003e20000100800 */
[----:B------:R-:W-:Y:S01]  /*2390*/  FADD.FTZ R4, R4, R30 ;  /* 0x0000001e04047221 */ /* 0x000fe20000010000 */
[----:B0-----:R-:W-:Y:S02]  /*23a0*/  HADD2.F32 R29, -RZ, R26.H1_H1 ;  /* 0x3000001aff1d7230 */ /* 0x001fe40000004100 */
[----:B-1----:R-:W-:-:S03]  /*23b0*/  HADD2.F32 R28, -RZ, R27.H0_H0 ;  /* 0x2000001bff1c7230 */ /* 0x002fc60000004100 */
        /* <DEDUP_REMOVED lines=12> */
[----:B------:R-:W-:Y:S02]  /*2480*/  FFMA.FTZ R5, R25, R25, R5 ;  /* 0x0000001919057223 */ /* 0x000fe40000010005 */
[----:B------:R-:W-:Y:S01]  /*2490*/  FADD.FTZ R4, R4, R25 ;  /* 0x0000001904047221 */ /* 0x000fe20000010000 */
[--C-:B0-----:R-:W-:Y:S02]  /*24a0*/  HADD2.F32 R24, -RZ, R23.reuse.H0_H0 ;  /* 0x20000017ff187230 */ /* 0x101fe40000004100 */
        /* <DEDUP_REMOVED lines=35> */
[----:B------:R-:W-:Y:S01]  /*26e0*/  FADD.FTZ R4, R4, R14 ;  /* 0x0000000e04047221 */ /* 0x000fe20000010000 */
[----:B------:R-:W-:-:S04]  /*26f0*/  IMAD.WIDE.U32 R8, R125, -0x77777777, RZ ;  /* 0x888888897d087825 */ /* 0x000fc800078e00ff */
[----:B------:R-:W-:Y:S01]  /*2700*/  FFMA.FTZ R5, R13, R13, R5 ;  /* 0x0000000d0d057223 */ /* 0x000fe20000010005 */
[----:B------:R-:W-:Y:S01]  /*2710*/  FADD.FTZ R4, R4, R13 ;  /* 0x0000000d04047221 */ /* 0x000fe20000010000 */
[--C-:B0-----:R-:W-:Y:S02]  /*2720*/  HADD2.F32 R12, -RZ, R11.reuse.H0_H0 ;  /* 0x2000000bff0c7230 */ /* 0x101fe40000004100 */
[----:B------:R-:W-:Y:S01]  /*2730*/  HADD2.F32 R11, -RZ, R11.H1_H1 ;  /* 0x3000000bff0b7230 */ /* 0x000fe20000004100 */
[----:B------:R-:W-:Y:S02]  /*2740*/  SHF.R.U32.HI R61, RZ, 0x7, R9 ;  /* 0x00000007ff3d7819 */ /* 0x000fe40000011609 */
[----:B------:R-:W-:Y:S01]  /*2750*/  FFMA.FTZ R5, R12, R12, R5 ;  /* 0x0000000c0c057223 */ /* 0x000fe20000010005 */
[----:B------:R-:W-:Y:S01]  /*2760*/  MOV R8, 0x400 ;  /* 0x0000040000087802 */ /* 0x000fe20000000f00 */
[----:B------:R-:W-:Y:S01]  /*2770*/  FADD.FTZ R4, R4, R12 ;  /* 0x0000000c04047221 */ /* 0x000fe20000010000 */
[----:B------:R-:W-:-:S02]  /*2780*/  HADD2.F32 R10, -RZ, R6.H0_H0 ;  /* 0x20000006ff0a7230 */ /* 0x000fc40000004100 */
[----:B------:R-:W-:Y:S01]  /*2790*/  FFMA.FTZ R5, R11, R11, R5 ;  /* 0x0000000b0b057223 */ /* 0x000fe20000010005 */
[----:B------:R-:W-:Y:S01]  /*27a0*/  LEA R8, R67, R8, 0x18 ;  /* 0x0000000843087211 */ /* 0x000fe200078ec0ff */
[----:B------:R-:W-:Y:S02]  /*27b0*/  IMAD R66, R61, -0xf0, R125 ;  /* 0xffffff103d427824 */ /* 0x000fe400078e027d */
[----:B------:R-:W-:Y:S01]  /*27c0*/  FADD.FTZ R4, R4, R11 ;  /* 0x0000000b04047221 */ /* 0x000fe20000010000 */
[----:B------:R-:W-:Y:S02]  /*27d0*/  HADD2.F32 R9, -RZ, R6.H1_H1 ;  /* 0x30000006ff097230 */ /* 0x000fe40000004100 */
[----:B------:R-:W-:Y:S01]  /*27e0*/  FFMA.FTZ R5, R10, R10, R5 ;  /* 0x0000000a0a057223 */ /* 0x000fe20000010005 */
[----:B------:R-:W-:Y:S02]  /*27f0*/  IMAD R6, R66, 0x18, R8 ;  /* 0x0000001842067824 */ /* 0x000fe400078e0208 */
[----:B------:R-:W-:Y:S01]  /*2800*/  FADD.FTZ R4, R4, R10 ;  /* 0x0000000a04047221 */ /* 0x000fe20000010000 */
[----:B------:R-:W-:-:S02]  /*2810*/  HADD2.F32 R8, -RZ, R7.H0_H0 ;  /* 0x20000007ff087230 */ /* 0x000fc40000004100 */
[----:B------:R-:W-:Y:S01]  /*2820*/  FFMA.FTZ R5, R9, R9, R5 ;  /* 0x0000000909057223 */ /* 0x000fe20000010005 */
[----:B------:R-:W-:Y:S02]  /*2830*/  HADD2.F32 R7, -RZ, R7.H1_H1 ;  /* 0x30000007ff077230 */ /* 0x000fe40000004100 */
[----:B------:R-:W-:Y:S01]  /*2840*/  FADD.FTZ R4, R4, R9 ;  /* 0x0000000904047221 */ /* 0x000fe20000010000 */
[----:B------:R-:W-:Y:S01]  /*2850*/  FFMA.FTZ R5, R8, R8, R5 ;  /* 0x0000000808057223 */ /* 0x000fe20000010005 */
[----:B------:R-:W-:Y:S02]  /*2860*/  LEA R61, R61, R6, 0x3 ;  /* 0x000000063d3d7211 */ /* 0x000fe400078e18ff */
[----:B------:R-:W-:Y:S01]  /*2870*/  FADD.FTZ R66, R4, R8 ;  /* 0x0000000804427221 */ /* 0x000fe20000010000 */
[--C-:B------:R-:W-:Y:S02]  /*2880*/  HADD2.F32 R6, -RZ, R2.reuse.H0_H0 ;  /* 0x20000002ff067230 */ /* 0x100fe40000004100 */
        /* <DEDUP_REMOVED lines=9> */
[----:B------:R-:W-:-:S03]  /*2920*/  FFMA.FTZ R2, R4, R4, R2 ;  /* 0x0000000404027223 */ /* 0x000fc60000010002 */
[----:B------:R-:W-:Y:S01]  /*2930*/  FADD.FTZ R67, R66, R4 ;  /* 0x0000000442437221 */ /* 0x000fe20000010000 */
[----:B------:R-:W-:Y:S01]  /*2940*/  FFMA.FTZ R66, R3, R3, R2 ;  /* 0x0000000303427223 */ /* 0x000fe20000010002 */
[--C-:B------:R-:W-:Y:S02]  /*2950*/  HADD2.F32 R2, -RZ, R62.reuse.H0_H0 ;  /* 0x2000003eff027230 */ /* 0x100fe40000004100 */
[----:B------:R-:W-:Y:S01]  /*2960*/  FADD.FTZ R67, R67, R3 ;  /* 0x0000000343437221 */ /* 0x000fe20000010000 */
[----:B------:R-:W-:Y:S02]  /*2970*/  HADD2.F32 R69, -RZ, R62.H1_H1 ;  /* 0x3000003eff457230 */ /* 0x000fe40000004100 */
[----:B------:R-:W-:Y:S01]  /*2980*/  FFMA.FTZ R62, R2, R2, R66 ;  /* 0x00000002023e7223 */ /* 0x000fe20000010042 */
        /* <DEDUP_REMOVED lines=8> */
[----:B------:R-:W0:Y:S01]  /*2a10*/  LDC.64 R66, c[0x0][0x228] ;  /* 0x00008a00ff427b82 */ /* 0x000e220000000a00 */
[----:B------:R-:W-:Y:S02]  /*2a20*/  FFMA.FTZ R62, R70, R70, R62 ;  /* 0x00000046463e7223 */ /* 0x000fe4000001003e */
[----:B------:R-:W-:Y:S01]  /*2a30*/  FADD.FTZ R63, R63, R70 ;  /* 0x000000463f3f7221 */ /* 0x000fe20000010000 */
[----:B------:R-:W-:Y:S02]  /*2a40*/  HADD2.F32 R73, -RZ, R64.H1_H1 ;  /* 0x30000040ff497230 */ /* 0x000fe40000004100 */
[----:B------:R-:W-:Y:S01]  /*2a50*/  FFMA.FTZ R64, R71, R71, R62 ;  /* 0x0000004747407223 */ /* 0x000fe2000001003e */
[----:B------:R-:W-:Y:S01]  /*2a60*/  FADD.FTZ R62, R63, R71 ;  /* 0x000000473f3e7221 */ /* 0x000fe20000010000 */
[----:B------:R-:W-:-:S02]  /*2a70*/  HADD2.F32 R72, -RZ, R65.H0_H0 ;  /* 0x20000041ff487230 */ /* 0x000fc40000004100 */
[----:B------:R-:W-:Y:S01]  /*2a80*/  FFMA.FTZ R63, R73, R73, R64 ;  /* 0x00000049493f7223 */ /* 0x000fe20000010040 */
[----:B------:R-:W-:Y:S01]  /*2a90*/  FADD.FTZ R62, R62, R73 ;  /* 0x000000493e3e7221 */ /* 0x000fe20000010000 */
[----:B------:R-:W-:Y:S01]  /*2aa0*/  ISETP.GT.U32.AND P1, PT, R125, 0x1f, PT ;  /* 0x0000001f7d00780c */ /* 0x000fe20003f24070 */
[----:B------:R-:W-:Y:S02]  /*2ab0*/  HADD2.F32 R75, -RZ, R65.H1_H1 ;  /* 0x30000041ff4b7230 */ /* 0x000fe40000004100 */
[----:B------:R-:W-:Y:S01]  /*2ac0*/  FFMA.FTZ R63, R72, R72, R63 ;  /* 0x00000048483f7223 */ /* 0x000fe2000001003f */
[----:B------:R-:W-:Y:S01]  /*2ad0*/  FADD.FTZ R62, R62, R72 ;  /* 0x000000483e3e7221 */ /* 0x000fe20000010000 */
[----:B------:R-:W-:Y:S02]  /*2ae0*/  USHF.L.U32 UR15, UR10, 0x4, URZ ;  /* 0x000000040a0f7899 */ /* 0x000fe4000800063f */
[----:B------:R-:W-:Y:S01]  /*2af0*/  FFMA.FTZ R63, R75, R75, R63 ;  /* 0x0000004b4b3f7223 */ /* 0x000fe2000001003f */
[----:B------:R-:W-:Y:S01]  /*2b00*/  FADD.FTZ R62, R62, R75 ;  /* 0x0000004b3e3e7221 */ /* 0x000fe20000010000 */
[----:B------:R-:W-:Y:S01]  /*2b10*/  ULOP3.LUT UR21, UR15, 0x10, URZ, 0xc0, !UPT ;  /* 0x000000100f157892 */ /* 0x000fe2000f8ec03f */
[----:B------:R-:W-:Y:S03]  /*2b20*/  BSSY B0, `(.L_x_3794) ;  /* 0x0000096000007945 */ /* 0x000fe60003800000 */
[----:B------:R1:W-:Y:S01]  /*2b30*/  STS.64 [R61], R62 ;  /* 0x0000003e3d007388 */ /* 0x0003e20000000a00 */
[C---:B------:R-:W-:Y:S01]  /*2b40*/  IMAD.WIDE R112, R60.reuse, 0x2, R112 ;  /* 0x000000023c707825 */ /* 0x040fe200078e0270 */
[----:B------:R-:W-:Y:S03]  /*2b50*/  BAR.SYNC.DEFER_BLOCKING 0x0 ;  /* 0x0000000000007b1d */ /* 0x000fe60000010000 */
[----:B0-----:R-:W-:Y:S01]  /*2b60*/  IMAD.WIDE R66, R60, 0x2, R66 ;  /* 0x000000023c427825 */ /* 0x001fe200078e0242 */
[----:B------:R-:W-:-:S02]  /*2b70*/  LOP3.LUT P0, RZ, R125, 0xffffffe1, RZ, 0xc0, !PT ;  /* 0xffffffe17dff7812 */ /* 0x000fc4000780c0ff */
[----:B-1----:R-:W-:Y:S01]  /*2b80*/  CS2R R60, SRZ ;  /* 0x00000000003c7805 */ /* 0x002fe2000001ff00 */
[----:B------:R-:W-:Y:S10]  /*2b90*/  @P1 BRA `(.L_x_3795) ;  /* 0x0000000800381947 */ /* 0x000ff40003800000 */
[----:B------:R-:W0:Y:S01]  /*2ba0*/  S2R R61, SR_CgaCtaId ;  /* 0x00000000003d7919 */ /* 0x000e220000008800 */
[----:B------:R-:W-:Y:S01]  /*2bb0*/  HFMA2.MMA R60, -RZ, RZ, 0, 3.5762786865234375e-06 ;  /* 0x0000003cff3c7435 */ /* 0x000fe200000001ff */
[C---:B------:R-:W-:Y:S02]  /*2bc0*/  LEA.HI R64, R125.reuse, UR21, RZ, 0x1f ;  /* 0x000000157d407c11 */ /* 0x040fe4000f8ff8ff */
[----:B------:R-:W-:Y:S02]  /*2bd0*/  MOV R65, 0x400 ;  /* 0x0000040000417802 */ /* 0x000fe40000000f00 */
[----:B------:R-:W-:-:S04]  /*2be0*/  SHF.L.U32 R114, R125, 0x3, RZ ;  /* 0x000000037d727819 */ /* 0x000fc800000006ff */
[----:B------:R-:W-:Y:S01]  /*2bf0*/  LOP3.LUT R114, R114, 0x8, RZ, 0xc0, !PT ;  /* 0x0000000872727812 */ /* 0x000fe200078ec0ff */
        /* <DEDUP_REMOVED lines=103> */
[----:B------:R-:W-:Y:S01]  /*3270*/  IADD3 R61, R64, 0x34, RZ ;  /* 0x00000034403d7810 */ /* 0x000fe20007ffe0ff */
        /* <DEDUP_REMOVED lines=9> */
[C---:B------:R-:W-:Y:S01]  /*3310*/  IADD3 R60, R114.reuse, R60, RZ ;  /* 0x0000003c723c7210 */ /* 0x040fe20007ffe0ff */
[----:B------:R-:W-:Y:S01]  /*3320*/  IMAD R61, R61, 0x18, R65 ;  /* 0x000000183d3d7824 */ /* 0x000fe200078e0241 */
[----:B------:R-:W-:Y:S02]  /*3330*/  SHF.R.S32.HI R64, RZ, 0x2, R64 ;  /* 0x00000002ff407819 */ /* 0x000fe40000011440 */
[----:B------:R-:W-:-:S02]  /*3340*/  IADD3 R110, R114, R110, RZ ;  /* 0x0000006e726e7210 */ /* 0x000fc40007ffe0ff */
[----:B------:R-:W-:Y:S01]  /*3350*/  IADD3 R109, R114, R109, RZ ;  /* 0x0000006d726d7210 */ /* 0x000fe20007ffe0ff */
        /* <DEDUP_REMOVED lines=18> */
.L_x_3795:
[----:B------:R-:W-:Y:S05]  /*3480*/  BSYNC B0 ;  /* 0x0000000000007941 */ /* 0x000fea0003800000 */
.L_x_3794:
[----:B------:R-:W2:Y:S01]  /*3490*/  LDL R64, [R1+0x1b0] ;  /* 0x0001b00001407983 */ /* 0x000ea20000100800 */
[----:B------:R-:W0:Y:S01]  /*34a0*/  @!P0 LDC R62, c[0x0][0x10] ;  /* 0x00000400ff3e8b82 */ /* 0x000e220000000800 */
[----:B------:R-:W-:Y:S01]  /*34b0*/  ISETP.GT.U32.AND P1, PT, R125, 0x3f, PT ;  /* 0x0000003f7d00780c */ /* 0x000fe20003f24070 */
[----:B------:R-:W0:Y:S01]  /*34c0*/  S2R R109, SR_CTAID.Y ;  /* 0x00000000006d7919 */ /* 0x000e220000002600 */
[----:B------:R-:W1:Y:S05]  /*34d0*/  SHFL.BFLY PT, R63, R60, 0x1, 0x1f ;  /* 0x0c201f003c3f7f89 */ /* 0x000e6a00000e0000 */
[----:B------:R-:W3:Y:S01]  /*34e0*/  @!P0 LDC.64 R110, c[0x0][0x248] ;  /* 0x00009200ff6e8b82 */ /* 0x000ee20000000a00 */
[----:B------:R-:W4:Y:S01]  /*34f0*/  SHFL.BFLY PT, R65, R61, 0x1, 0x1f ;  /* 0x0c201f003d417f89 */ /* 0x000f2200000e0000 */
[----:B-1----:R-:W-:Y:S01]  /*3500*/  FADD.FTZ R60, R63, R60 ;  /* 0x0000003c3f3c7221 */ /* 0x002fe20000010000 */
[----:B0-----:R-:W-:-:S02]  /*3510*/  @!P0 IMAD R62, R62, UR4, R109 ;  /* 0x000000043e3e8c24 */ /* 0x001fc4000f8e026d */
[----:B----4-:R-:W-:-:S03]  /*3520*/  FADD.FTZ R61, R65, R61 ;  /* 0x0000003d413d7221 */ /* 0x010fc60000010000 */
[----:B--2---:R-:W-:Y:S02]  /*3530*/  @!P0 LEA R62, R62, R64, 0x6 ;  /* 0x000000403e3e8211 */ /* 0x004fe400078e30ff */
[----:B------:R-:W0:Y:S02]  /*3540*/  @!P1 LDC R64, c[0x0][0x10] ;  /* 0x00000400ff409b82 */ /* 0x000e240000000800 */
[----:B------:R-:W-:-:S05]  /*3550*/  @!P0 SHF.L.U32 R62, R62, 0x1, RZ ;  /* 0x000000013e3e8819 */ /* 0x000fca00000006ff */
[----:B---3--:R-:W-:-:S05]  /*3560*/  @!P0 IMAD.WIDE.U32 R62, R62, 0x4, R110 ;  /* 0x000000043e3e8825 */ /* 0x008fca00078e006e */
[----:B------:R0:W-:Y:S01]  /*3570*/  @!P0 STG.E.64 desc[UR16][R62.64], R60 ;  /* 0x0000003c3e008986 */ /* 0x0001e2000c101b10 */
[----:B------:R-:W-:Y:S01]  /*3580*/  BAR.SYNC.DEFER_BLOCKING 0x0 ;  /* 0x0000000000007b1d */ /* 0x000fe20000010000 */
[C---:B------:R-:W-:Y:S01]  /*3590*/  ISETP.NE.AND P0, PT, R125.reuse, RZ, PT ;  /* 0x000000ff7d00720c */ /* 0x040fe20003f05270 */
[----:B0-----:R-:W-:Y:S01]  /*35a0*/  @!P1 IMAD R60, R64, UR4, R109 ;  /* 0x00000004403c9c24 */ /* 0x001fe2000f8e026d */
[----:B------:R-:W-:-:S05]  /*35b0*/  @!P1 LOP3.LUT R61, R125, 0x7ffffffc, RZ, 0xc0, !PT ;  /* 0x7ffffffc7d3d9812 */ /* 0x000fca00078ec0ff */
[----:B------:R-:W0:Y:S01]  /*35c0*/  @!P1 LDC.64 R64, c[0x0][0x248] ;  /* 0x00009200ff409b82 */ /* 0x000e220000000a00 */
        /* <DEDUP_REMOVED lines=15> */
.L_x_3797:
        /* <DEDUP_REMOVED lines=8> */
.L_x_3796:
[----:B------:R-:W-:Y:S05]  /*3740*/  WARPSYNC.ALL ;  /* 0x0000000000007948 */ /* 0x000fea0003800000 */
[----:B------:R-:W-:Y:S01]  /*3750*/  BAR.SYNC.DEFER_BLOCKING 0x0 ;  /* 0x0000000000007b1d */ /* 0x000fe20000010000 */
[----:B------:R-:W-:-:S05]  /*3760*/  LOP3.LUT P2, RZ, R59, 0x10, RZ, 0xc0, !PT ;  /* 0x000000103bff7812 */ /* 0x000fca000784c0ff */
[----:B------:R-:W5:Y:S04]  /*3770*/  LDG.E.64.CONSTANT R60, desc[UR16][R112.64] ;  /* 0x00000010703c7981 */ /* 0x000f68000c1e9b00 */
[----:B------:R0:W5:Y:S04]  /*3780*/  LDG.E.64.CONSTANT R62, desc[UR16][R66.64] ;  /* 0x00000010423e7981 */ /* 0x000168000c1e9b00 */
[----:B------:R-:W2:Y:S01]  /*3790*/  @!P1 LDG.E.64 R64, desc[UR16][R64.64] ;  /* 0x0000001040409981 */ /* 0x000ea2000c1e1b00 */
[----:B------:R-:W-:Y:S01]  /*37a0*/  HFMA2.MMA R109, -RZ, RZ, 0, 0 ;  /* 0x00000000ff6d7435 */ /* 0x000fe200000001ff */
[----:B------:R-:W1:Y:S01]  /*37b0*/  S2R R110, SR_TID.X ;  /* 0x00000000006e7919 */ /* 0x000e620000002100 */
[----:B0-----:R-:W-:-:S02]  /*37c0*/  MOV R66, RZ ;  /* 0x000000ff00427202 */ /* 0x001fc40000000f00 */
[----:B-1----:R-:W-:Y:S01]  /*37d0*/  LOP3.LUT P0, RZ, R110, 0xffffffc3, RZ, 0xc0, !PT ;  /* 0xffffffc36eff7812 */ /* 0x002fe2000780c0ff */
[----:B------:R-:W-:Y:S01]  /*37e0*/  BSSY B0, `(.L_x_3798) ;  /* 0x0000029000007945 */ /* 0x000fe20003800000 */
[----:B--2---:R-:W-:Y:S01]  /*37f0*/  @!P1 FADD.FTZ R109, RZ, R64 ;  /* 0x00000040ff6d9221 */ /* 0x004fe20000010000 */
[----:B------:R-:W-:-:S04]  /*3800*/  @!P1 FADD.FTZ R66, RZ, R65 ;  /* 0x00000041ff429221 */ /* 0x000fc80000010000 */
[----:B------:R-:W0:Y:S04]  /*3810*/  SHFL.BFLY PT, R64, R109, 0x2, 0x1f ;  /* 0x0c401f006d407f89 */ /* 0x000e2800000e0000 */
[----:B------:R-:W1:Y:S02]  /*3820*/  SHFL.BFLY PT, R67, R66, 0x2, 0x1f ;  /* 0x0c401f0042437f89 */ /* 0x000e6400000e0000 */
[----:B------:R-:W2:Y:S01]  /*3830*/  @!P0 S2R R65, SR_CgaCtaId ;  /* 0x0000000000418919 */ /* 0x000ea20000008800 */
[----:B0-----:R-:W-:-:S05]  /*3840*/  FADD.FTZ R64, R64, R109 ;  /* 0x0000006d40407221 */ /* 0x001fca0000010000 */
[----:B------:R-:W0:Y:S01]  /*3850*/  SHFL.BFLY PT, R109, R64, 0x1, 0x1f ;  /* 0x0c201f00406d7f89 */ /* 0x000e2200000e0000 */
[----:B-1----:R-:W-:-:S05]  /*3860*/  FADD.FTZ R66, R67, R66 ;  /* 0x0000004243427221 */ /* 0x002fca0000010000 */
[----:B------:R-:W1:Y:S01]  /*3870*/  SHFL.BFLY PT, R67, R66, 0x1, 0x1f ;  /* 0x0c201f0042437f89 */ /* 0x000e6200000e0000 */
[----:B0-----:R-:W-:-:S04]  /*3880*/  FADD.FTZ R64, R64, R109 ;  /* 0x0000006d40407221 */ /* 0x001fc80000010000 */
[----:B------:R-:W-:Y:S01]  /*3890*/  @!P0 FMUL.FTZ R64, R64, 6.5104170062113553286e-05 ;  /* 0x3888888940408820 */ /* 0x000fe20000410000 */
[----:B-1----:R-:W-:Y:S01]  /*38a0*/  FADD.FTZ R67, R66, R67 ;  /* 0x0000004342437221 */ /* 0x002fe20000010000 */
[----:B------:R-:W-:Y:S02]  /*38b0*/  @!P0 MOV R109, 0x400 ;  /* 0x00000400006d8802 */ /* 0x000fe40000000f00 */
[----:B------:R-:W-:Y:S02]  /*38c0*/  @!P0 FMUL.FTZ R66, R64, R64 ;  /* 0x0000004040428220 */ /* 0x000fe40000410000 */
[----:B------:R-:W-:Y:S02]  /*38d0*/  @!P0 IADD3 R109, R109, 0x1680, RZ ;  /* 0x000016806d6d8810 */ /* 0x000fe40007ffe0ff */
[----:B------:R-:W-:Y:S01]  /*38e0*/  @!P0 FFMA.FTZ R66, R67, 6.5104170062113553286e-05, -R66 ;  /* 0x3888888943428823 */ /* 0x000fe20000010842 */
[----:B------:R-:W-:Y:S02]  /*38f0*/  @!P0 SHF.L.U32 R67, R110, 0x1, RZ ;  /* 0x000000016e438819 */ /* 0x000fe400000006ff */
[----:B--2---:R-:W-:-:S02]  /*3900*/  @!P0 LEA R65, R65, R109, 0x18 ;  /* 0x0000006d41418211 */ /* 0x004fc400078ec0ff */
[----:B------:R-:W-:-:S04]  /*3910*/  @!P0 LOP3.LUT R67, R67, 0xfffffff8, RZ, 0xc0, !PT ;  /* 0xfffffff843438812 */ /* 0x000fc800078ec0ff */
[----:B------:R-:W-:Y:S02]  /*3920*/  @!P0 IADD3 R67, R67, R65, RZ ;  /* 0x0000004143438210 */ /* 0x000fe40007ffe0ff */
[----:B------:R-:W-:-:S05]  /*3930*/  @!P0 FMNMX.FTZ R65, RZ, R66, !PT ;  /* 0x00000042ff418209 */ /* 0x000fca0007810000 */
[----:B------:R0:W-:Y:S01]  /*3940*/  @!P0 STS.64 [R67], R64 ;  /* 0x0000004043008388 */ /* 0x0001e20000000a00 */
[----:B------:R-:W-:Y:S06]  /*3950*/  BAR.SYNC.DEFER_BLOCKING 0x0 ;  /* 0x0000000000007b1d */ /* 0x000fec0000010000 */
[----:B------:R-:W-:Y:S05]  /*3960*/  @P2 BRA `(.L_x_3799) ;  /* 0x0000000000402947 */ /* 0x000fea0003800000 */
[----:B------:R-:W1:Y:S01]  /*3970*/  S2UR UR14, SR_CgaCtaId ;  /* 0x00000000000e79c3 */ /* 0x000e620000008800 */
[----:B------:R-:W-:Y:S01]  /*3980*/  USHF.L.U64.HI UR8, UR10, 0x4, UR5 ;  /* 0x000000040a087899 */ /* 0x000fe20008010205 */
[----:B------:R-:W-:Y:S01]  /*3990*/  IADD3 R66, R110, UR21, RZ ;  /* 0x000000156e427c10 */ /* 0x000fe2000fffe0ff */
[----:B------:R-:W-:Y:S01]  /*39a0*/  ULOP3.LUT UR18, UR15, 0xffffffe0, URZ, 0xc0, !UPT ;  /* 0xffffffe00f127892 */ /* 0x000fe2000f8ec03f */
[----:B------:R-:W-:Y:S01]  /*39b0*/  UMOV UR13, 0x400 ;  /* 0x00000400000d7882 */ /* 0x000fe20000000000 */
[----:B------:R-:W-:Y:S02]  /*39c0*/  ULOP3.LUT UR8, UR8, 0x1fffffff, URZ, 0xc0, !UPT ;  /* 0x1fffffff08087892 */ /* 0x000fe4000f8ec03f */
[----:B------:R-:W-:Y:S02]  /*39d0*/  UIADD3 UR13, UR13, 0x1680, URZ ;  /* 0x000016800d0d7890 */ /* 0x000fe4000fffe03f */
[----:B0-----:R-:W-:Y:S01]  /*39e0*/  IADD3 R65, P0, R66, UR18, RZ ;  /* 0x0000001242417c10 */ /* 0x001fe2000ff1e0ff */
[----:B------:R-:W-:-:S03]  /*39f0*/  ULDC.64 UR24, c[0x0][0x240] ;  /* 0x0000900000187ab9 */ /* 0x000fc60000000a00 */
[----:B------:R-:W-:Y:S02]  /*3a00*/  LEA.HI.X.SX32 R66, R66, UR8, 0x1, P0 ;  /* 0x0000000842427c11 */ /* 0x000fe400080f0eff */
[----:B------:R-:W-:-:S04]  /*3a10*/  LEA R64, P0, R65, UR24, 0x3 ;  /* 0x0000001841407c11 */ /* 0x000fc8000f8018ff */
[----:B------:R-:W-:Y:S01]  /*3a20*/  LEA.HI.X R65, R65, UR25, R66, 0x3, P0 ;  /* 0x0000001941417c11 */ /* 0x000fe200080f1c42 */
[----:B-1----:R-:W-:-:S06]  /*3a30*/  ULEA UR13, UR14, UR13, 0x18 ;  /* 0x0000000d0e0d7291 */ /* 0x002fcc000f8ec03f */
[----:B------:R-:W-:-:S06]  /*3a40*/  LEA R66, R110, UR13, 0x3 ;  /* 0x0000000d6e427c11 */ /* 0x000fcc000f8e18ff */
[----:B------:R-:W0:Y:S04]  /*3a50*/  LDS.64 R66, [R66] ;  /* 0x0000000042427984 */ /* 0x000e280000000a00 */
[----:B0-----:R1:W-:Y:S02]  /*3a60*/  STG.E.64 desc[UR16][R64.64], R66 ;  /* 0x0000004240007986 */ /* 0x0013e4000c101b10 */
.L_x_3799:
[----:B------:R-:W-:Y:S05]  /*3a70*/  BSYNC B0 ;  /* 0x0000000000007941 */ /* 0x000fea0003800000 */
.L_x_3798:
[----:B-1----:R-:W-:Y:S01]  /*3a80*/  LEA R66, R115, UR12, 0x2 ;  /* 0x0000000c73427c11 */ /* 0x002fe2000f8e10ff */
[----:B------:R1:W-:Y:S01]  /*3a90*/  STL [R1+0x230], R11 ;  /* 0x0002300b01007387 */ /* 0x0003e20000100800 */
[----:B0-----:R-:W-:Y:S01]  /*3aa0*/  MOV R64, UR19 ;  /* 0x0000001300407c02 */ /* 0x001fe20008000f00 */
[----:B------:R-:W-:Y:S01]  /*3ab0*/  ULDC.64 UR12, c[0x0][0x210] ;  /* 0x00008400000c7ab9 */ /* 0x000fe20000000a00 */
[--C-:B------:R-:W-:Y:S01]  /*3ac0*/  SHF.R.S32.HI R67, RZ, 0x1f, R66.reuse ;  /* 0x0000001fff437819 */ /* 0x100fe20000011442 */
[----:B------:R-:W-:Y:S01]  /*3ad0*/  STL [R1+0x22c], R7 ;  /* 0x00022c0701007387 */ /* 0x000fe20000100800 */
[----:B------:R-:W-:Y:S01]  /*3ae0*/  IADD3 R110, RZ, -UR21, RZ ;  /* 0x80000015ff6e7c10 */ /* 0x000fe2000fffe0ff */
[----:B------:R-:W-:Y:S02]  /*3af0*/  IMAD.WIDE.U32 R64, R64, 0x78000, R66 ;  /* 0x0007800040407825 */ /* 0x000fe400078e0042 */
[----:B------:R0:W-:Y:S01]  /*3b00*/  STL [R1+0x228], R3 ;  /* 0x0002280301007387 */ /* 0x0001e20000100800 */
[----:B------:R-:W-:Y:S01]  /*3b10*/  LOP3.LUT R59, R59, 0xfffffff7, RZ, 0xc0, !PT ;  /* 0xfffffff73b3b7812 */ /* 0x000fe200078ec0ff */
[----:B------:R-:W-:Y:S01]  /*3b20*/  IMAD.WIDE.U32 R66, R66, -0x77777777, RZ ;  /* 0x8888888942427825 */ /* 0x000fe200078e00ff */
[-C--:B-1----:R-:W-:Y:S01]  /*3b30*/  IADD3 R11, P2, R116, R64.reuse, RZ ;  /* 0x00000040740b7210 */ /* 0x082fe20007f5e0ff */
[----:B------:R-:W-:Y:S01]  /*3b40*/  STL [R1+0x224], R70 ;  /* 0x0002244601007387 */ /* 0x000fe20000100800 */
[----:B------:R-:W-:-:S02]  /*3b50*/  IADD3 R109, P0, R74, R64, RZ ;  /* 0x000000404a6d7210 */ /* 0x000fc40007f1e0ff */
[----:B------:R-:W-:Y:S01]  /*3b60*/  IADD3 R74, R65, UR9, RZ ;  /* 0x00000009414a7c10 */ /* 0x000fe2000fffe0ff */
[----:B------:R1:W-:Y:S01]  /*3b70*/  STL [R1+0x220], R75 ;  /* 0x0002204b01007387 */ /* 0x0003e20000100800 */
[----:B0-----:R-:W-:Y:S02]  /*3b80*/  IADD3 R3, P1, R117, R64, RZ ;  /* 0x0000004075037210 */ /* 0x001fe40007f3e0ff */
[----:B------:R-:W-:Y:S01]  /*3b90*/  IADD3.X R65, RZ, R74, RZ, P0, !PT ;  /* 0x0000004aff417210 */ /* 0x000fe200007fe4ff */
[----:B------:R0:W-:Y:S01]  /*3ba0*/  STL [R1+0x8c], R11 ;  /* 0x00008c0b01007387 */ /* 0x0001e20000100800 */
[----:B------:R-:W-:Y:S02]  /*3bb0*/  LEA R66, P0, R109, UR12, 0x1 ;  /* 0x0000000c6d427c11 */ /* 0x000fe4000f8008ff */
[----:B------:R-:W-:Y:S01]  /*3bc0*/  LEA.HI R125, R67, R110, RZ, 0x1b ;  /* 0x0000006e437d7211 */ /* 0x000fe200078fd8ff */
[----:B------:R-:W2:Y:S01]  /*3bd0*/  LDL.LU R112, [R1+0x34] ;  /* 0x0000340001707983 */ /* 0x000ea20000300800 */
[----:B------:R-:W-:-:S03]  /*3be0*/  LEA.HI.X R67, R109, UR13, R65, 0x1, P0 ;  /* 0x0000000d6d437c11 */ /* 0x000fc600080f0c41 */
[----:B-1----:R-:W3:Y:S04]  /*3bf0*/  LDL.LU R75, [R1+0x44] ;  /* 0x00004400014b7983 */ /* 0x002ee80000300800 */
[----:B------:R1:W-:Y:S04]  /*3c00*/  STL [R1+0x68], R3 ;  /* 0x0000680301007387 */ /* 0x0003e80000100800 */
[----:B0-----:R-:W4:Y:S01]  /*3c10*/  LDL.LU R11, [R1+0x48] ;  /* 0x00004800010b7983 */ /* 0x001f220000300800 */
[----:B------:R-:W-:Y:S02]  /*3c20*/  @P2 LOP3.LUT R59, R59, 0x8, RZ, 0xfc, !PT ;  /* 0x000000083b3b2812 */ /* 0x000fe400078efcff */
[----:B-1----:R-:W-:-:S02]  /*3c30*/  IADD3 R3, P3, R118, R64, RZ ;  /* 0x0000004076037210 */ /* 0x002fc40007f7e0ff */
[----:B------:R-:W-:-:S03]  /*3c40*/  IADD3 R109, P2, R119, R64, RZ ;  /* 0x00000040776d7210 */ /* 0x000fc60007f5e0ff */
[----:B------:R0:W-:Y:S04]  /*3c50*/  STL [R1+0x88], R3 ;  /* 0x0000880301007387 */ /* 0x0001e80000100800 */
[----:B------:R-:W4:Y:S04]  /*3c60*/  LDL.LU R111, [R1+0x4c] ;  /* 0x00004c00016f7983 */ /* 0x000f280000300800 */
[----:B------:R-:W-:Y:S01]  /*3c70*/  STL [R1+0x64], R109 ;  /* 0x0000646d01007387 */ /* 0x000fe20000100800 */
[----:B0-----:R-:W-:-:S03]  /*3c80*/  IADD3 R3, P0, R120, R64, RZ ;  /* 0x0000004078037210 */ /* 0x001fc60007f1e0ff */
[----:B------:R-:W4:Y:S04]  /*3c90*/  LDL.LU R110, [R1+0x6c] ;  /* 0x00006c00016e7983 */ /* 0x000f280000300800 */
[----:B------:R0:W-:Y:S04]  /*3ca0*/  STL [R1+0x60], R3 ;  /* 0x0000600301007387 */ /* 0x0001e80000100800 */
[----:B0-----:R-:W4:Y:S01]  /*3cb0*/  LDL.LU R3, [R1+0x78] ;  /* 0x0000780001037983 */ /* 0x001f220000300800 */
[----:B------:R-:W-:Y:S02]  /*3cc0*/  IADD3.X R109, RZ, R74, RZ, P1, !PT ;  /* 0x0000004aff6d7210 */ /* 0x000fe40000ffe4ff */
[----:B------:R-:W-:-:S03]  /*3cd0*/  LOP3.LUT R59, R59, 0xfffffffb, RZ, 0xc0, !PT ;  /* 0xfffffffb3b3b7812 */ /* 0x000fc600078ec0ff */
[----:B------:R0:W-:Y:S01]  /*3ce0*/  STL [R1+0x1ac], R109 ;  /* 0x0001ac6d01007387 */ /* 0x0001e20000100800 */
[----:B------:R-:W-:Y:S02]  /*3cf0*/  @P3 LOP3.LUT R59, R59, 0x4, RZ, 0xfc, !PT ;  /* 0x000000043b3b3812 */ /* 0x000fe400078efcff */
[----:B------:R-:W-:Y:S01]  /*3d00*/  IADD3 R114, P3, R123, R64, RZ ;  /* 0x000000407b727210 */ /* 0x000fe20007f7e0ff */
[----:B0-----:R-:W4:Y:S01]  /*3d10*/  LDL.LU R109, [R1+0x7c] ;  /* 0x00007c00016d7983 */ /* 0x001f220000300800 */
[----:B------:R-:W-:-:S03]  /*3d20*/  IADD3.X R113, RZ, R74, RZ, P2, !PT ;  /* 0x0000004aff717210 */ /* 0x000fc600017fe4ff */
[----:B------:R-:W-:Y:S04]  /*3d30*/  STL [R1+0x5c], R114 ;  /* 0x00005c7201007387 */ /* 0x000fe80000100800 */
[----:B------:R0:W-:Y:S02]  /*3d40*/  STL [R1+0x1a8], R113 ;  /* 0x0001a87101007387 */ /* 0x0001e40000100800 */
[----:B0-----:R-:W-:Y:S02]  /*3d50*/  IADD3.X R113, RZ, R74, RZ, P0, !PT ;  /* 0x0000004aff717210 */ /* 0x001fe400007fe4ff */
[-C--:B--2---:R-:W-:Y:S02]  /*3d60*/  IADD3 R114, P1, R112, R64.reuse, RZ ;  /* 0x0000004070727210 */ /* 0x084fe40007f3e0ff */
[----:B---3--:R-:W-:-:S03]  /*3d70*/  IADD3 R112, P2, R75, R64, RZ ;  /* 0x000000404b707210 */ /* 0x008fc60007f5e0ff */
[----:B------:R0:W-:Y:S04]  /*3d80*/  STL [R1+0x58], R114 ;  /* 0x0000587201007387 */ /* 0x0001e80000100800 */
[----:B------:R-:W2:Y:S04]  /*3d90*/  LDL.LU R75, [R1+0xb8] ;  /* 0x0000b800014b7983 */ /* 0x000ea80000300800 */
[----:B------:R4:W-:Y:S01]  /*3da0*/  STL [R1+0x1a4], R113 ;  /* 0x0001a47101007387 */ /* 0x0009e20000100800 */
[----:B0-----:R-:W-:-:S03]  /*3db0*/  IADD3.X R114, RZ, R74, RZ, P3, !PT ;  /* 0x0000004aff727210 */ /* 0x001fc60001ffe4ff */
[----:B------:R0:W-:Y:S04]  /*3dc0*/  STL [R1+0x54], R112 ;  /* 0x0000547001007387 */ /* 0x0001e80000100800 */
[----:B------:R-:W-:Y:S01]  /*3dd0*/  STL [R1+0x1a0], R114 ;  /* 0x0001a07201007387 */ /* 0x000fe20000100800 */
[----:B----4-:R-:W-:-:S03]  /*3de0*/  IADD3 R113, P0, R11, R64, RZ ;  /* 0x000000400b717210 */ /* 0x010fc60007f1e0ff */
[----:B------:R-:W3:Y:S01]  /*3df0*/  LDL.LU R11, [R1+0xbc] ;  /* 0x0000bc00010b7983 */ /* 0x000ee20000300800 */
[----:B0-----:R-:W-:-:S03]  /*3e00*/  IADD3.X R112, RZ, R74, RZ, P1, !PT ;  /* 0x0000004aff707210 */ /* 0x001fc60000ffe4ff */
[----:B------:R0:W-:Y:S04]  /*3e10*/  STL [R1+0x50], R113 ;  /* 0x0000507101007387 */ /* 0x0001e80000100800 */
[----:B------:R1:W-:Y:S01]  /*3e20*/  STL [R1+0x19c], R112 ;  /* 0x00019c7001007387 */ /* 0x0003e20000100800 */
[-C--:B0-----:R-:W-:Y:S02]  /*3e30*/  IADD3 R113, P3, R111, R64.reuse, RZ ;  /* 0x000000406f717210 */ /* 0x081fe40007f7e0ff */
[----:B------:R-:W-:Y:S02]  /*3e40*/  IADD3 R111, P1, R110, R64, RZ ;  /* 0x000000406e6f7210 */ /* 0x000fe40007f3e0ff */
[----:B-1----:R-:W-:Y:S01]  /*3e50*/  IADD3.X R112, RZ, R74, RZ, P2, !PT ;  /* 0x0000004aff707210 */ /* 0x002fe200017fe4ff */
[----:B------:R-:W-:Y:S04]  /*3e60*/  STL [R1+0x4c], R113 ;  /* 0x00004c7101007387 */ /* 0x000fe80000100800 */
[----:B------:R-:W4:Y:S04]  /*3e70*/  LDL.LU R110, [R1+0xc0] ;  /* 0x0000c000016e7983 */ /* 0x000f280000300800 */
[----:B------:R-:W-:Y:S04]  /*3e80*/  STL [R1+0x198], R112 ;  /* 0x0001987001007387 */ /* 0x000fe80000100800 */
[----:B------:R0:W-:Y:S02]  /*3e90*/  STL [R1+0x48], R111 ;  /* 0x0000486f01007387 */ /* 0x0001e40000100800 */
[----:B0-----:R-:W-:-:S02]  /*3ea0*/  IADD3 R111, P2, R3, R64, RZ ;  /* 0x00000040036f7210 */ /* 0x001fc40007f5e0ff */
[----:B------:R-:W4:Y:S01]  /*3eb0*/  LDL.LU R3, [R1+0xc4] ;  /* 0x0000c40001037983 */ /* 0x000f220000300800 */
[----:B------:R-:W-:-:S05]  /*3ec0*/  IADD3.X R112, RZ, R74, RZ, P0, !PT ;  /* 0x0000004aff707210 */ /* 0x000fca00007fe4ff */
[----:B------:R-:W-:Y:S04]  /*3ed0*/  STL [R1+0x194], R112 ;  /* 0x0001947001007387 */ /* 0x000fe80000100800 */
[----:B------:R0:W-:Y:S02]  /*3ee0*/  STL [R1+0x44], R111 ;  /* 0x0000446f01007387 */ /* 0x0001e40000100800 */
[----:B0-----:R-:W-:Y:S02]  /*3ef0*/  IADD3 R111, P0, R109, R64, RZ ;  /* 0x000000406d6f7210 */ /* 0x001fe40007f1e0ff */
[----:B------:R-:W4:Y:S01]  /*3f00*/  LDL.LU R109, [R1+0xc8] ;  /* 0x0000c800016d7983 */ /* 0x000f220000300800 */
[----:B------:R-:W-:-:S05]  /*3f10*/  IADD3.X R112, RZ, R74, RZ, P3, !PT ;  /* 0x0000004aff707210 */ /* 0x000fca0001ffe4ff */
[----:B------:R-:W-:Y:S04]  /*3f20*/  STL [R1+0x190], R112 ;  /* 0x0001907001007387 */ /* 0x000fe80000100800 */
[----:B------:R0:W-:Y:S02]  /*3f30*/  STL [R1+0x1f8], R111 ;  /* 0x0001f86f01007387 */ /* 0x0001e40000100800 */
[----:B0-----:R-:W-:Y:S02]  /*3f40*/  IADD3.X R111, RZ, R74, RZ, P1, !PT ;  /* 0x0000004aff6f7210 */ /* 0x001fe40000ffe4ff */
[-C--:B--2---:R-:W-:Y:S02]  /*3f50*/  IADD3 R112, P3, R75, R64.reuse, RZ ;  /* 0x000000404b707210 */ /* 0x084fe40007f7e0ff */
[----:B------:R-:W2:Y:S04]  /*3f60*/  LDL.LU R75, [R1+0xcc] ;  /* 0x0000cc00014b7983 */ /* 0x000ea80000300800 */
[----:B------:R0:W-:Y:S04]  /*3f70*/  STL [R1+0x18c], R111 ;  /* 0x00018c6f01007387 */ /* 0x0001e80000100800 */
[----:B------:R-:W-:Y:S01]  /*3f80*/  STL [R1+0x1fc], R112 ;  /* 0x0001fc7001007387 */ /* 0x000fe20000100800 */
[----:B---3--:R-:W-:-:S03]  /*3f90*/  IADD3 R113, P1, R11, R64, RZ ;  /* 0x000000400b717210 */ /* 0x008fc60007f3e0ff */
[----:B------:R-:W3:Y:S01]  /*3fa0*/  LDL.LU R11, [R1+0xd0] ;  /* 0x0000d000010b7983 */ /* 0x000ee20000300800 */
[----:B0-----:R-:W-:-:S05]  /*3fb0*/  IADD3.X R111, RZ, R74, RZ, P2, !PT ;  /* 0x0000004aff6f7210 */ /* 0x001fca00017fe4ff */
[----:B------:R0:W-:Y:S04]  /*3fc0*/  STL [R1+0x188], R111 ;  /* 0x0001886f01007387 */ /* 0x0001e80000100800 */
[----:B------:R-:W-:Y:S01]  /*3fd0*/  STL [R1+0x200], R113 ;  /* 0x0002007101007387 */ /* 0x000fe20000100800 */
[----:B0-----:R-:W-:Y:S02]  /*3fe0*/  IADD3.X R111, RZ, R74, RZ, P0, !PT ;  /* 0x0000004aff6f7210 */ /* 0x001fe400007fe4ff */
[----:B----4-:R-:W-:-:S05]  /*3ff0*/  IADD3 R114, P2, R110, R64, RZ ;  /* 0x000000406e727210 */ /* 0x010fca0007f5e0ff */
[----:B------:R-:W-:Y:S04]  /*4000*/  STL [R1+0x204], R114 ;  /* 0x0002047201007387 */ /* 0x000fe80000100800 */
[----:B------:R-:W-:Y:S01]  /*4010*/  STL [R1+0x184], R111 ;  /* 0x0001846f01007387 */ /* 0x000fe20000100800 */
[----:B------:R-:W-:-:S03]  /*4020*/  IADD3 R115, P0, R3, R64, RZ ;  /* 0x0000004003737210 */ /* 0x000fc60007f1e0ff */
[----:B------:R-:W4:Y:S01]  /*4030*/  LDL.LU R3, [R1+0xd4] ;  /* 0x0000d40001037983 */ /* 0x000f220000300800 */
[----:B------:R-:W-:-:S05]  /*4040*/  IADD3.X R110, RZ, R74, RZ, P3, !PT ;  /* 0x0000004aff6e7210 */ /* 0x000fca0001ffe4ff */
[----:B------:R0:W-:Y:S04]  /*4050*/  STL [R1+0x180], R110 ;  /* 0x0001806e01007387 */ /* 0x0001e80000100800 */
[----:B------:R-:W-:Y:S01]  /*4060*/  STL [R1+0x208], R115 ;  /* 0x0002087301007387 */ /* 0x000fe20000100800 */
[----:B0-----:R-:W-:Y:S02]  /*4070*/  IADD3.X R110, RZ, R74, RZ, P1, !PT ;  /* 0x0000004aff6e7210 */ /* 0x001fe40000ffe4ff */
[----:B------:R-:W-:-:S05]  /*4080*/  IADD3 R116, P3, R109, R64, RZ ;  /* 0x000000406d747210 */ /* 0x000fca0007f7e0ff */
[----:B------:R0:W-:Y:S04]  /*4090*/  STL [R1+0x20c], R116 ;  /* 0x00020c7401007387 */ /* 0x0001e80000100800 */
[----:B------:R1:W-:Y:S04]  /*40a0*/  STL [R1+0x17c], R110 ;  /* 0x00017c6e01007387 */ /* 0x0003e80000100800 */
[----:B------:R-:W4:Y:S01]  /*40b0*/  LDL.LU R113, [R1+0xd8] ;  /* 0x0000d80001717983 */ /* 0x000f220000300800 */
[----:B------:R-:W-:-:S05]  /*40c0*/  IADD3.X R109, RZ, R74, RZ, P2, !PT ;  /* 0x0000004aff6d7210 */ /* 0x000fca00017fe4ff */
[----:B------:R3:W-:Y:S01]  /*40d0*/  STL [R1+0x178], R109 ;  /* 0x0001786d01007387 */ /* 0x0007e20000100800 */
[----:B------:R-:W-:Y:S02]  /*40e0*/  IADD3.X R111, RZ, R74, RZ, P3, !PT ;  /* 0x0000004aff6f7210 */ /* 0x000fe40001ffe4ff */
[----:B--2---:R-:W-:Y:S02]  /*40f0*/  IADD3 R117, P1, R75, R64, RZ ;  /* 0x000000404b757210 */ /* 0x004fe40007f3e0ff */
[----:B------:R-:W-:-:S03]  /*4100*/  IADD3.X R75, RZ, R74, RZ, P0, !PT ;  /* 0x0000004aff4b7210 */ /* 0x000fc600007fe4ff */
[----:B------:R-:W-:Y:S04]  /*4110*/  STL [R1+0x210], R117 ;  /* 0x0002107501007387 */ /* 0x000fe80000100800 */
[----:B0-----:R-:W2:Y:S04]  /*4120*/  LDL.LU R116, [R1+0xdc] ;  /* 0x0000dc0001747983 */ /* 0x001ea80000300800 */
[----:B------:R0:W-:Y:S04]  /*4130*/  STL [R1+0x174], R75 ;  /* 0x0001744b01007387 */ /* 0x0001e80000100800 */
[----:B-1----:R-:W2:Y:S01]  /*4140*/  LDL.LU R110, [R1+0xe0] ;  /* 0x0000e000016e7983 */ /* 0x002ea20000300800 */
[----:B---3--:R-:W-:-:S03]  /*4150*/  IADD3 R118, P2, R11, R64, RZ ;  /* 0x000000400b767210 */ /* 0x008fc60007f5e0ff */
[----:B------:R-:W3:Y:S04]  /*4160*/  LDL.LU R109, [R1+0xe4] ;  /* 0x0000e400016d7983 */ /* 0x000ee80000300800 */
[----:B0-----:R-:W3:Y:S04]  /*4170*/  LDL.LU R75, [R1+0xe8] ;  /* 0x0000e800014b7983 */ /* 0x001ee80000300800 */
[----:B------:R-:W3:Y:S04]  /*4180*/  LDL.LU R11, [R1+0xec] ;  /* 0x0000ec00010b7983 */ /* 0x000ee80000300800 */
[----:B------:R-:W-:Y:S04]  /*4190*/  STL [R1+0x214], R118 ;  /* 0x0002147601007387 */ /* 0x000fe80000100800 */
[----:B------:R0:W-:Y:S01]  /*41a0*/  STL [R1+0x218], R111 ;  /* 0x0002186f01007387 */ /* 0x0001e20000100800 */
[----:B----4-:R-:W-:-:S03]  /*41b0*/  IADD3 R119, P0, R3, R64, RZ ;  /* 0x0000004003777210 */ /* 0x010fc60007f1e0ff */
[----:B------:R-:W4:Y:S01]  /*41c0*/  LDL.LU R3, [R1+0xf0] ;  /* 0x0000f00001037983 */ /* 0x000f220000300800 */
[-C--:B------:R-:W-:Y:S02]  /*41d0*/  IADD3.X R112, RZ, R74.reuse, RZ, P1, !PT ;  /* 0x0000004aff707210 */ /* 0x080fe40000ffe4ff */
[----:B------:R-:W-:Y:S02]  /*41e0*/  LOP3.LUT R59, R59, 0xfffffffe, RZ, 0xc0, !PT ;  /* 0xfffffffe3b3b7812 */ /* 0x000fe400078ec0ff */
[----:B------:R-:W-:Y:S02]  /*41f0*/  IADD3.X R114, RZ, R74, RZ, P0, !PT ;  /* 0x0000004aff727210 */ /* 0x000fe400007fe4ff */
[-C--:B0-----:R-:W-:Y:S02]  /*4200*/  IADD3 R111, P0, R122, R64.reuse, RZ ;  /* 0x000000407a6f7210 */ /* 0x081fe40007f1e0ff */
[----:B------:R-:W-:Y:S02]  /*4210*/  IADD3 R120, P1, R113, R64, RZ ;  /* 0x0000004071787210 */ /* 0x000fe40007f3e0ff */
[----:B------:R-:W-:-:S02]  /*4220*/  IADD3.X R113, RZ, R74, RZ, P2, !PT ;  /* 0x0000004aff717210 */ /* 0x000fc400017fe4ff */
[----:B------:R-:W-:-:S13]  /*4230*/  IADD3 R115, P2, R121, R64, RZ ;  /* 0x0000004079737210 */ /* 0x000fda0007f5e0ff */
[----:B------:R-:W-:Y:S01]  /*4240*/  @P2 LOP3.LUT R59, R59, 0x1, RZ, 0xfc, !PT ;  /* 0x000000013b3b2812 */ /* 0x000fe200078efcff */
[----:B------:R-:W-:Y:S03]  /*4250*/  STL [R1+0x21c], R119 ;  /* 0x00021c7701007387 */ /* 0x000fe60000100800 */
[----:B------:R-:W-:Y:S01]  /*4260*/  LOP3.LUT R59, R59, 0xfffffffd, RZ, 0xc0, !PT ;  /* 0xfffffffd3b3b7812 */ /* 0x000fe200078ec0ff */
[----:B------:R0:W-:Y:S04]  /*4270*/  STL [R1+0x7c], R115 ;  /* 0x00007c7301007387 */ /* 0x0001e80000100800 */
[----:B------:R-:W-:Y:S01]  /*4280*/  STL [R1+0x6c], R111 ;  /* 0x00006c6f01007387 */ /* 0x000fe20000100800 */
[----:B--2---:R-:W-:-:S02]  /*4290*/  IADD3 R122, P2, R110, R64, RZ ;  /* 0x000000406e7a7210 */ /* 0x004fc40007f5e0ff */
[-C--:B---3--:R-:W-:Y:S02]  /*42a0*/  IADD3 R110, P5, R11, R64.reuse, RZ ;  /* 0x000000400b6e7210 */ /* 0x088fe40007fbe0ff */
[----:B------:R-:W-:-:S05]  /*42b0*/  IADD3 R11, P6, R124, R64, RZ ;  /* 0x000000407c0b7210 */ /* 0x000fca0007fde0ff */
[----:B------:R-:W-:Y:S08]  /*42c0*/  STL [R1+0x78], R11 ;  /* 0x0000780b01007387 */ /* 0x000ff00000100800 */
[----:B------:R-:W-:Y:S02]  /*42d0*/  @P6 LOP3.LUT R59, R59, 0x2, RZ, 0xfc, !PT ;  /* 0x000000023b3b6812 */ /* 0x000fe400078efcff */
[----:B----4-:R-:W-:-:S02]  /*42e0*/  IADD3 R124, P6, R3, R64, RZ ;  /* 0x00000040037c7210 */ /* 0x010fc40007fde0ff */
[----:B------:R-:W2:Y:S01]  /*42f0*/  LDL.LU R3, [R1] ;  /* 0x0000000001037983 */ /* 0x000ea20000300800 */
[-C--:B------:R-:W-:Y:S02]  /*4300*/  IADD3 R123, P3, R109, R64.reuse, RZ ;  /* 0x000000406d7b7210 */ /* 0x080fe40007f7e0ff */
[----:B------:R-:W-:Y:S02]  /*4310*/  IADD3 R109, P4, R75, R64, RZ ;  /* 0x000000404b6d7210 */ /* 0x000fe40007f9e0ff */
[----:B------:R-:W3:Y:S01]  /*4320*/  LDL.LU R75, [R1+0x14] ;  /* 0x00001400014b7983 */ /* 0x000ee20000300800 */
[----:B------:R-:W1:Y:S01]  /*4330*/  S2UR UR9, SR_CgaCtaId ;  /* 0x00000000000979c3 */ /* 0x000e620000008800 */
[----:B------:R-:W-:Y:S02]  /*4340*/  UMOV UR8, 0x400 ;  /* 0x0000040000087882 */ /* 0x000fe40000000000 */
[----:B------:R-:W-:Y:S01]  /*4350*/  UIADD3 UR8, UR8, 0x1680, URZ ;  /* 0x0000168008087890 */ /* 0x000fe2000fffe03f */
[----:B0-----:R-:W-:-:S02]  /*4360*/  IADD3.X R115, RZ, R74, RZ, P1, !PT ;  /* 0x0000004aff737210 */ /* 0x001fc40000ffe4ff */
[----:B------:R-:W-:Y:S01]  /*4370*/  IADD3 R121, P1, R116, R64, RZ ;  /* 0x0000004074797210 */ /* 0x000fe20007f3e0ff */
[----:B-1----:R-:W-:-:S06]  /*4380*/  ULEA UR8, UR9, UR8, 0x18 ;  /* 0x0000000809087291 */ /* 0x002fcc000f8ec03f */
[----:B------:R-:W-:Y:S01]  /*4390*/  LEA R64, R125, UR8, 0x3 ;  /* 0x000000087d407c11 */ /* 0x000fe2000f8e18ff */
[----:B------:R-:W-:-:S05]  /*43a0*/  ULDC UR8, c[0x0][0x230] ;  /* 0x00008c0000087ab9 */ /* 0x000fca0000000800 */
[----:B------:R-:W0:Y:S01]  /*43b0*/  LDS.64 R64, [R64] ;  /* 0x0000000040407984 */ /* 0x000e220000000a00 */
[--C-:B-----5:R-:W-:Y:S02]  /*43c0*/  HADD2.F32 R125, -RZ, R60.reuse.H0_H0 ;  /* 0x2000003cff7d7230 */ /* 0x120fe40000004100 */
[----:B------:R-:W-:Y:S02]  /*43d0*/  HADD2.F32 R60, -RZ, R60.H1_H1 ;  /* 0x3000003cff3c7230 */ /* 0x000fe40000004100 */
[----:B0-----:R-:W-:-:S06]  /*43e0*/  FADD.FTZ R65, R65, UR8 ;  /* 0x0000000841417e21 */ /* 0x001fcc0008010000 */
[----:B------:R-:W0:Y:S01]  /*43f0*/  MUFU.RSQ R65, R65 ;  /* 0x0000004100417308 */ /* 0x000e220000001400 */
[--C-:B------:R-:W-:Y:S01]  /*4400*/  FADD.FTZ R106, R106, -R64.reuse ;  /* 0x800000406a6a7221 */ /* 0x100fe20000010000 */
[--C-:B------:R-:W-:Y:S01]  /*4410*/  FADD.FTZ R105, R105, -R64.reuse ;  /* 0x8000004069697221 */ /* 0x100fe20000010000 */
[--C-:B------:R-:W-:Y:S01]  /*4420*/  FADD.FTZ R11, R0, -R64.reuse ;  /* 0x80000040000b7221 */ /* 0x100fe20000010000 */
[----:B------:R-:W-:Y:S01]  /*4430*/  FADD.FTZ R108, R108, -R64 ;  /* 0x800000406c6c7221 */ /* 0x000fe20000010000 */
[--C-:B------:R-:W-:Y:S02]  /*4440*/  HADD2.F32 R0, -RZ, R62.reuse.H0_H0 ;  /* 0x2000003eff007230 */ /* 0x100fe40000004100 */
[----:B------:R-:W-:Y:S02]  /*4450*/  HADD2.F32 R62, -RZ, R62.H1_H1 ;  /* 0x3000003eff3e7230 */ /* 0x000fe40000004100 */
[C---:B0-----:R-:W-:Y:S01]  /*4460*/  FMUL.FTZ R106, R65.reuse, R106 ;  /* 0x0000006a416a7220 */ /* 0x041fe20000410000 */
[----:B------:R-:W-:Y:S01]  /*4470*/  FMUL.FTZ R105, R65, R105 ;  /* 0x0000006941697220 */ /* 0x000fe20000410000 */
[----:B------:R-:W-:Y:S01]  /*4480*/  FMUL.FTZ R11, R11, R65 ;  /* 0x000000410b0b7220 */ /* 0x000fe20000410000 */
[----:B------:R-:W-:Y:S01]  /*4490*/  FMUL.FTZ R108, R65, R108 ;  /* 0x0000006c416c7220 */ /* 0x000fe20000410000 */
[----:B------:R-:W-:Y:S01]  /*44a0*/  FFMA.FTZ R106, R125, R106, R0 ;  /* 0x0000006a7d6a7223 */ /* 0x000fe20000010000 */
[----:B------:R-:W-:Y:S01]  /*44b0*/  FFMA.FTZ R105, R60, R105, R62 ;  /* 0x000000693c697223 */ /* 0x000fe2000001003e */
[----:B------:R-:W-:Y:S01]  /*44c0*/  FFMA.FTZ R11, R11, R125, R0 ;  /* 0x0000007d0b0b7223 */ /* 0x000fe20000010000 */
[----:B------:R-:W-:-:S03]  /*44d0*/  FFMA.FTZ R108, R108, R60, R62 ;  /* 0x0000003c6c6c7223 */ /* 0x000fc6000001003e */
[----:B------:R-:W-:Y:S02]  /*44e0*/  F2FP.F16.F32.PACK_AB R7, R105, R106 ;  /* 0x0000006a6907723e */ /* 0x000fe400000000ff */
[----:B------:R-:W-:Y:S02]  /*44f0*/  F2FP.F16.F32.PACK_AB R108, R108, R11 ;  /* 0x0000000b6c6c723e */ /* 0x000fe400000000ff */
[----:B------:R-:W4:Y:S04]  /*4500*/  LDL.LU R11, [R1+0x10] ;  /* 0x00001000010b7983 */ /* 0x000f280000300800 */
[----:B------:R0:W-:Y:S01]  /*4510*/  STL [R1+0x34], R7 ;  /* 0x0000340701007387 */ /* 0x0001e20000100800 */
[----:B------:R-:W-:Y:S01]  /*4520*/  FADD.FTZ R107, R107, -R64 ;  /* 0x800000406b6b7221 */ /* 0x000fe20000010000 */
[----:B------:R-:W-:-:S02]  /*4530*/  HADD2.F32 R105, -RZ, R61.H0_H0 ;  /* 0x2000003dff697230 */ /* 0x000fc40000004100 */
[----:B------:R-:W-:Y:S02]  /*4540*/  HADD2.F32 R106, -RZ, R63.H0_H0 ;  /* 0x2000003fff6a7230 */ /* 0x000fe40000004100 */
[----:B------:R-:W-:Y:S01]  /*4550*/  FMUL.FTZ R107, R65, R107 ;  /* 0x0000006b416b7220 */ /* 0x000fe20000410000 */
[----:B------:R-:W-:Y:S02]  /*4560*/  HADD2.F32 R61, -RZ, R61.H1_H1 ;  /* 0x3000003dff3d7230 */ /* 0x000fe40000004100 */
[----:B------:R-:W-:-:S05]  /*4570*/  HADD2.F32 R63, -RZ, R63.H1_H1 ;  /* 0x3000003fff3f7230 */ /* 0x000fca0000004100 */
[----:B------:R-:W-:Y:S01]  /*4580*/  FFMA.FTZ R107, R107, R61, R63 ;  /* 0x0000003d6b6b7223 */ /* 0x000fe2000001003f */
[----:B--2---:R-:W-:-:S04]  /*4590*/  FADD.FTZ R3, R3, -R64 ;  /* 0x8000004003037221 */ /* 0x004fc80000010000 */
[----:B------:R-:W-:Y:S02]  /*45a0*/  FMUL.FTZ R111, R65, R3 ;  /* 0x00000003416f7220 */ /* 0x000fe40000410000 */
[----:B------:R-:W2:Y:S04]  /*45b0*/  LDL.LU R3, [R1+0xc] ;  /* 0x00000c0001037983 */ /* 0x000ea80000300800 */
[----:B0-----:R-:W2:Y:S01]  /*45c0*/  LDL.LU R7, [R1+0x8] ;  /* 0x0000080001077983 */ /* 0x001ea20000300800 */
[----:B------:R-:W-:Y:S01]  /*45d0*/  FFMA.FTZ R111, R111, R105, R106 ;  /* 0x000000696f6f7223 */ /* 0x000fe2000001006a */
[----:B---3--:R-:W-:-:S04]  /*45e0*/  FADD.FTZ R75, R75, -R64 ;  /* 0x800000404b4b7221 */ /* 0x008fc80000010000 */
[----:B------:R-:W-:Y:S01]  /*45f0*/  F2FP.F16.F32.PACK_AB R107, R107, R111 ;  /* 0x0000006f6b6b723e */ /* 0x000fe200000000ff */
[----:B------:R-:W-:Y:S02]  /*4600*/  FMUL.FTZ R111, R65, R75 ;  /* 0x0000004b416f7220 */ /* 0x000fe40000410000 */
[----:B------:R-:W3:Y:S02]  /*4610*/  LDL.LU R75, [R1+0x4] ;  /* 0x00000400014b7983 */ /* 0x000ee40000300800 */
[----:B------:R-:W-:Y:S01]  /*4620*/  FFMA.FTZ R111, R105, R111, R106 ;  /* 0x0000006f696f7223 */ /* 0x000fe2000001006a */
[-C--:B------:R-:W-:Y:S02]  /*4630*/  IADD3.X R117, RZ, R74.reuse, RZ, P2, !PT ;  /* 0x0000004aff757210 */ /* 0x080fe400017fe4ff */
[----:B------:R-:W-:Y:S02]  /*4640*/  IADD3.X R118, RZ, R74, RZ, P3, !PT ;  /* 0x0000004aff767210 */ /* 0x000fe40001ffe4ff */
[----:B------:R-:W-:-:S02]  /*4650*/  LOP3.LUT P2, RZ, R59, 0x4, RZ, 0xc0, !PT ;  /* 0x000000043bff7812 */ /* 0x000fc4000784c0ff */
[----:B------:R-:W-:Y:S01]  /*4660*/  LOP3.LUT P3, RZ, R59, 0x8, RZ, 0xc0, !PT ;  /* 0x000000083bff7812 */ /* 0x000fe2000786c0ff */
[----:B------:R-:W-:-:S04]  /*4670*/  FADD.FTZ R104, R104, -R64 ;  /* 0x8000004068687221 */ /* 0x000fc80000010000 */
[----:B------:R-:W-:-:S04]  /*4680*/  FMUL.FTZ R104, R65, R104 ;  /* 0x0000006841687220 */ /* 0x000fc80000410000 */
[----:B------:R-:W-:Y:S01]  /*4690*/  FFMA.FTZ R104, R61, R104, R63 ;  /* 0x000000683d687223 */ /* 0x000fe2000001003f */
[----:B----4-:R-:W-:-:S04]  /*46a0*/  FADD.FTZ R11, R11, -R64 ;  /* 0x800000400b0b7221 */ /* 0x010fc80000010000 */
[----:B------:R-:W-:-:S04]  /*46b0*/  FMUL.FTZ R11, R65, R11 ;  /* 0x0000000b410b7220 */ /* 0x000fc80000410000 */
[----:B------:R-:W-:-:S05]  /*46c0*/  FFMA.FTZ R11, R61, R11, R63 ;  /* 0x0000000b3d0b7223 */ /* 0x000fca000001003f */
[----:B------:R-:W-:Y:S02]  /*46d0*/  F2FP.F16.F32.PACK_AB R70, R11, R111 ;  /* 0x0000006f0b46723e */ /* 0x000fe400000000ff */
[----:B------:R-:W4:Y:S04]  /*46e0*/  LDL.LU R11, [R1+0x230] ;  /* 0x00023000010b7983 */ /* 0x000f280000300800 */
[----:B------:R0:W-:Y:S01]  /*46f0*/  STL [R1+0x10], R70 ;  /* 0x0000104601007387 */ /* 0x0001e20000100800 */
[----:B------:R-:W-:Y:S02]  /*4700*/  IADD3.X R111, RZ, R74, RZ, P4, !PT ;  /* 0x0000004aff6f7210 */ /* 0x000fe400027fe4ff */
[----:B------:R-:W-:Y:S01]  /*4710*/  LOP3.LUT P4, RZ, R59, 0x2, RZ, 0xc0, !PT ;  /* 0x000000023bff7812 */ /* 0x000fe2000788c0ff */
[----:B0-----:R-:W4:Y:S01]  /*4720*/  LDL.LU R70, [R1+0x18] ;  /* 0x0000180001467983 */ /* 0x001f220000300800 */
[--C-:B--2---:R-:W-:Y:S01]  /*4730*/  FADD.FTZ R3, R3, -R64.reuse ;  /* 0x8000004003037221 */ /* 0x104fe20000010000 */
[----:B------:R-:W-:-:S03]  /*4740*/  FADD.FTZ R7, R7, -R64 ;  /* 0x8000004007077221 */ /* 0x000fc60000010000 */
[C---:B------:R-:W-:Y:S01]  /*4750*/  FMUL.FTZ R3, R65.reuse, R3 ;  /* 0x0000000341037220 */ /* 0x040fe20000410000 */
[----:B------:R-:W-:-:S03]  /*4760*/  FMUL.FTZ R7, R65, R7 ;  /* 0x0000000741077220 */ /* 0x000fc60000410000 */
[----:B------:R-:W-:Y:S01]  /*4770*/  FFMA.FTZ R3, R125, R3, R0 ;  /* 0x000000037d037223 */ /* 0x000fe20000010000 */
[----:B------:R-:W-:-:S05]  /*4780*/  FFMA.FTZ R7, R60, R7, R62 ;  /* 0x000000073c077223 */ /* 0x000fca000001003e */
[----:B------:R-:W-:Y:S02]  /*4790*/  F2FP.F16.F32.PACK_AB R119, R7, R3 ;  /* 0x000000030777723e */ /* 0x000fe400000000ff */
[----:B------:R-:W2:Y:S04]  /*47a0*/  LDL.LU R7, [R1+0x22c] ;  /* 0x00022c0001077983 */ /* 0x000ea80000300800 */
[----:B------:R-:W2:Y:S04]  /*47b0*/  LDL.LU R3, [R1+0x228] ;  /* 0x0002280001037983 */ /* 0x000ea80000300800 */
[----:B------:R0:W-:Y:S04]  /*47c0*/  STL [R1+0x8], R119 ;  /* 0x0000087701007387 */ /* 0x0001e80000100800 */
[----:B------:R3:W-:Y:S01]  /*47d0*/  STL [R1+0x1b4], R59 ;  /* 0x0001b43b01007387 */ /* 0x0007e20000100800 */
[----:B0-----:R-:W-:-:S02]  /*47e0*/  IADD3.X R119, RZ, R74, RZ, P5, !PT ;  /* 0x0000004aff777210 */ /* 0x001fc40002ffe4ff */
[----:B------:R-:W-:Y:S01]  /*47f0*/  LOP3.LUT P5, RZ, R59, 0x1, RZ, 0xc0, !PT ;  /* 0x000000013bff7812 */ /* 0x000fe200078ac0ff */
[----:B---3--:R-:W-:Y:S02]  /*4800*/  FADD.FTZ R59, R75, -R64 ;  /* 0x800000404b3b7221 */ /* 0x008fe40000010000 */
[----:B------:R-:W3:Y:S02]  /*4810*/  LDL.LU R75, [R1+0x1c] ;  /* 0x00001c00014b7983 */ /* 0x000ee40000300800 */
[----:B------:R-:W-:-:S04]  /*4820*/  FMUL.FTZ R59, R65, R59 ;  /* 0x0000003b413b7220 */ /* 0x000fc80000410000 */
[----:B------:R-:W-:-:S05]  /*4830*/  FFMA.FTZ R59, R105, R59, R106 ;  /* 0x0000003b693b7223 */ /* 0x000fca000001006a */
[----:B------:R-:W-:Y:S02]  /*4840*/  F2FP.F16.F32.PACK_AB R104, R104, R59 ;  /* 0x0000003b6868723e */ /* 0x000fe400000000ff */
[----:B------:R-:W2:Y:S01]  /*4850*/  LDL.LU R59, [R1+0x20] ;  /* 0x00002000013b7983 */ /* 0x000ea20000300800 */
[--C-:B------:R-:W-:Y:S01]  /*4860*/  FADD.FTZ R103, R103, -R64.reuse ;  /* 0x8000004067677221 */ /* 0x100fe20000010000 */
[----:B------:R-:W-:-:S03]  /*4870*/  FADD.FTZ R102, R102, -R64 ;  /* 0x8000004066667221 */ /* 0x000fc60000010000 */
[C---:B------:R-:W-:Y:S01]  /*4880*/  FMUL.FTZ R103, R65.reuse, R103 ;  /* 0x0000006741677220 */ /* 0x040fe20000410000 */
[----:B------:R-:W-:-:S03]  /*4890*/  FMUL.FTZ R102, R65, R102 ;  /* 0x0000006641667220 */ /* 0x000fc60000410000 */
[----:B------:R-:W-:Y:S01]  /*48a0*/  FFMA.FTZ R103, R60, R103, R62 ;  /* 0x000000673c677223 */ /* 0x000fe2000001003e */
[----:B------:R-:W-:Y:S01]  /*48b0*/  FFMA.FTZ R102, R61, R102, R63 ;  /* 0x000000663d667223 */ /* 0x000fe2000001003f */
[----:B------:R-:W-:Y:S04]  /*48c0*/  STL [R1+0x1bc], R104 ;  /* 0x0001bc6801007387 */ /* 0x000fe80000100800 */
[----:B------:R-:W-:Y:S01]  /*48d0*/  STL [R1+0x1d0], R104 ;  /* 0x0001d06801007387 */ /* 0x000fe20000100800 */
[----:B----4-:R-:W-:-:S04]  /*48e0*/  FADD.FTZ R70, R70, -R64 ;  /* 0x8000004046467221 */ /* 0x010fc80000010000 */
[----:B------:R-:W-:-:S04]  /*48f0*/  FMUL.FTZ R70, R65, R70 ;  /* 0x0000004641467220 */ /* 0x000fc80000410000 */
[----:B------:R-:W-:-:S05]  /*4900*/  FFMA.FTZ R70, R125, R70, R0 ;  /* 0x000000467d467223 */ /* 0x000fca0000010000 */
[----:B------:R-:W-:Y:S02]  /*4910*/  F2FP.F16.F32.PACK_AB R103, R103, R70 ;  /* 0x000000466767723e */ /* 0x000fe400000000ff */
[----:B------:R-:W4:Y:S04]  /*4920*/  LDL.LU R70, [R1+0x224] ;  /* 0x0002240001467983 */ /* 0x000f280000300800 */
[----:B------:R-:W-:Y:S01]  /*4930*/  STL [R1+0x1c0], R103 ;  /* 0x0001c06701007387 */ /* 0x000fe20000100800 */
[----:B---3--:R-:W-:-:S04]  /*4940*/  FADD.FTZ R75, R75, -R64 ;  /* 0x800000404b4b7221 */ /* 0x008fc80000010000 */
[----:B------:R-:W-:-:S04]  /*4950*/  FMUL.FTZ R75, R65, R75 ;  /* 0x0000004b414b7220 */ /* 0x000fc80000410000 */
[----:B------:R-:W-:-:S05]  /*4960*/  FFMA.FTZ R75, R105, R75, R106 ;  /* 0x0000004b694b7223 */ /* 0x000fca000001006a */
[----:B------:R-:W-:Y:S01]  /*4970*/  F2FP.F16.F32.PACK_AB R102, R102, R75 ;  /* 0x0000004b6666723e */ /* 0x000fe200000000ff */
[----:B--2---:R-:W-:-:S04]  /*4980*/  FADD.FTZ R75, R59, -R64 ;  /* 0x800000403b4b7221 */ /* 0x004fc80000010000 */
[----:B------:R0:W-:Y:S04]  /*4990*/  STL [R1+0x1c4], R102 ;  /* 0x0001c46601007387 */ /* 0x0001e80000100800 */
[----:B0-----:R-:W2:Y:S04]  /*49a0*/  LDL.LU R102, [R1+0x30] ;  /* 0x0000300001667983 */ /* 0x001ea80000300800 */
[----:B------:R-:W3:Y:S01]  /*49b0*/  LDL.LU R59, [R1+0x2c] ;  /* 0x00002c00013b7983 */ /* 0x000ee20000300800 */
[----:B------:R-:W-:Y:S01]  /*49c0*/  FADD.FTZ R101, R101, -R64 ;  /* 0x8000004065657221 */ /* 0x000fe20000010000 */
[----:B------:R-:W-:-:S02]  /*49d0*/  PRMT R104, R108, 0x7610, R104 ;  /* 0x000076106c687816 */ /* 0x000fc40000000068 */
[----:B------:R-:W-:Y:S02]  /*49e0*/  PRMT R103, R108, 0x7632, R103 ;  /* 0x000076326c677816 */ /* 0x000fe40000000067 */
[C---:B------:R-:W-:Y:S02]  /*49f0*/  PRMT R108, R107.reuse, 0x7610, R108 ;  /* 0x000076106b6c7816 */ /* 0x040fe4000000006c */
[----:B------:R-:W-:Y:S01]  /*4a00*/  PRMT R107, R107, 0x7632, R107 ;  /* 0x000076326b6b7816 */ /* 0x000fe2000000006b */
[C---:B------:R-:W-:Y:S01]  /*4a10*/  FMUL.FTZ R75, R65.reuse, R75 ;  /* 0x0000004b414b7220 */ /* 0x040fe20000410000 */
[----:B------:R-:W-:Y:S01]  /*4a20*/  FMUL.FTZ R101, R65, R101 ;  /* 0x0000006541657220 */ /* 0x000fe20000410000 */
[----:B------:R-:W-:Y:S02]  /*4a30*/  STG.E.U16 desc[UR16][R66.64], R104 ;  /* 0x0000006842007986 */ /* 0x000fe4000c101510 */
[----:B------:R-:W-:Y:S01]  /*4a40*/  FFMA.FTZ R75, R125, R75, R0 ;  /* 0x0000004b7d4b7223 */ /* 0x000fe20000010000 */
[----:B------:R-:W-:Y:S01]  /*4a50*/  FFMA.FTZ R101, R60, R101, R62 ;  /* 0x000000653c657223 */ /* 0x000fe2000001003e */
[----:B------:R-:W-:Y:S04]  /*4a60*/  STG.E.U16 desc[UR16][R66.64+0x2], R103 ;  /* 0x0000026742007986 */ /* 0x000fe8000c101510 */
[----:B------:R-:W-:Y:S04]  /*4a70*/  STG.E.U16 desc[UR16][R66.64+0x4], R108 ;  /* 0x0000046c42007986 */ /* 0x000fe8000c101510 */
[----:B------:R2:W-:Y:S01]  /*4a80*/  STG.E.U16 desc[UR16][R66.64+0x6], R107 ;  /* 0x0000066b42007986 */ /* 0x0005e2000c101510 */
[--C-:B------:R-:W-:Y:S01]  /*4a90*/  FADD.FTZ R100, R100, -R64.reuse ;  /* 0x8000004064647221 */ /* 0x100fe20000010000 */
[--C-:B------:R-:W-:Y:S01]  /*4aa0*/  FADD.FTZ R97, R97, -R64.reuse ;  /* 0x8000004061617221 */ /* 0x100fe20000010000 */
[----:B------:R-:W-:Y:S01]  /*4ab0*/  F2FP.F16.F32.PACK_AB R101, R101, R75 ;  /* 0x0000004b6565723e */ /* 0x000fe200000000ff */
[--C-:B------:R-:W-:Y:S01]  /*4ac0*/  FADD.FTZ R94, R94, -R64.reuse ;  /* 0x800000405e5e7221 */ /* 0x100fe20000010000 */
[C---:B------:R-:W-:Y:S01]  /*4ad0*/  FMUL.FTZ R100, R65.reuse, R100 ;  /* 0x0000006441647220 */ /* 0x040fe20000410000 */
[----:B------:R-:W-:Y:S01]  /*4ae0*/  FMUL.FTZ R97, R65, R97 ;  /* 0x0000006141617220 */ /* 0x000fe20000410000 */
[----:B------:R-:W4:Y:S01]  /*4af0*/  LDL.LU R75, [R1+0x220] ;  /* 0x00022000014b7983 */ /* 0x000f220000300800 */
[--C-:B------:R-:W-:Y:S01]  /*4b00*/  FADD.FTZ R91, R91, -R64.reuse ;  /* 0x800000405b5b7221 */ /* 0x100fe20000010000 */
[--C-:B------:R-:W-:Y:S01]  /*4b10*/  FADD.FTZ R88, R88, -R64.reuse ;  /* 0x8000004058587221 */ /* 0x100fe20000010000 */
[----:B------:R-:W-:Y:S01]  /*4b20*/  FMUL.FTZ R94, R65, R94 ;  /* 0x0000005e415e7220 */ /* 0x000fe20000410000 */
[----:B------:R0:W-:Y:S01]  /*4b30*/  STL [R1+0x1c8], R101 ;  /* 0x0001c86501007387 */ /* 0x0001e20000100800 */
[--C-:B------:R-:W-:Y:S01]  /*4b40*/  FADD.FTZ R85, R85, -R64.reuse ;  /* 0x8000004055557221 */ /* 0x100fe20000010000 */
[C---:B------:R-:W-:Y:S01]  /*4b50*/  FMUL.FTZ R91, R65.reuse, R91 ;  /* 0x0000005b415b7220 */ /* 0x040fe20000410000 */
[----:B------:R-:W-:Y:S01]  /*4b60*/  FMUL.FTZ R88, R65, R88 ;  /* 0x0000005841587220 */ /* 0x000fe20000410000 */
[--C-:B------:R-:W-:Y:S01]  /*4b70*/  FADD.FTZ R82, R82, -R64.reuse ;  /* 0x8000004052527221 */ /* 0x100fe20000010000 */
[--C-:B------:R-:W-:Y:S01]  /*4b80*/  FADD.FTZ R79, R79, -R64.reuse ;  /* 0x800000404f4f7221 */ /* 0x100fe20000010000 */
[C---:B------:R-:W-:Y:S01]  /*4b90*/  FMUL.FTZ R85, R65.reuse, R85 ;  /* 0x0000005541557220 */ /* 0x040fe20000410000 */
[----:B------:R-:W-:Y:S01]  /*4ba0*/  FADD.FTZ R76, R76, -R64 ;  /* 0x800000404c4c7221 */ /* 0x000fe20000010000 */
[C---:B------:R-:W-:Y:S01]  /*4bb0*/  FMUL.FTZ R82, R65.reuse, R82 ;  /* 0x0000005241527220 */ /* 0x040fe20000410000 */
[----:B------:R-:W-:-:S02]  /*4bc0*/  FMUL.FTZ R79, R65, R79 ;  /* 0x0000004f414f7220 */ /* 0x000fc40000410000 */
[----:B------:R-:W-:Y:S01]  /*4bd0*/  FMUL.FTZ R76, R65, R76 ;  /* 0x0000004c414c7220 */ /* 0x000fe20000410000 */
[--C-:B--2---:R-:W-:Y:S01]  /*4be0*/  FADD.FTZ R66, R102, -R64.reuse ;  /* 0x8000004066427221 */ /* 0x104fe20000010000 */
[----:B---3--:R-:W-:-:S03]  /*4bf0*/  FADD.FTZ R67, R59, -R64 ;  /* 0x800000403b437221 */ /* 0x008fc60000010000 */
[C---:B------:R-:W-:Y:S01]  /*4c00*/  FMUL.FTZ R66, R65.reuse, R66 ;  /* 0x0000004241427220 */ /* 0x040fe20000410000 */
[----:B------:R-:W-:-:S03]  /*4c10*/  FMUL.FTZ R67, R65, R67 ;  /* 0x0000004341437220 */ /* 0x000fc60000410000 */
[C-C-:B0-----:R-:W-:Y:S01]  /*4c20*/  FFMA.FTZ R101, R125.reuse, R66, R0.reuse ;  /* 0x000000427d657223 */ /* 0x141fe20000010000 */
[C-C-:B------:R-:W-:Y:S01]  /*4c30*/  FFMA.FTZ R59, R125.reuse, R67, R0.reuse ;  /* 0x000000437d3b7223 */ /* 0x140fe20000010000 */
[C-C-:B------:R-:W-:Y:S01]  /*4c40*/  FFMA.FTZ R67, R125.reuse, R100, R0.reuse ;  /* 0x000000647d437223 */ /* 0x140fe20000010000 */
[----:B------:R-:W-:-:S03]  /*4c50*/  FFMA.FTZ R66, R125, R97, R0 ;  /* 0x000000617d427223 */ /* 0x000fc60000010000 */
[----:B------:R0:W-:Y:S04]  /*4c60*/  STL [R1+0x124], R59 ;  /* 0x0001243b01007387 */ /* 0x0001e80000100800 */
        /* <DEDUP_REMOVED lines=13> */
[----:B--2---:R-:W-:-:S03]  /*4d40*/  FFMA.FTZ R59, R125, R76, R0 ;  /* 0x0000004c7d3b7223 */ /* 0x004fc60000010000 */
[----:B------:R1:W-:Y:S04]  /*4d50*/  STL [R1+0x168], R66 ;  /* 0x0001684201007387 */ /* 0x0003e80000100800 */
[----:B0-----:R-:W2:Y:S04]  /*4d60*/  LDL.LU R67, [R1+0x3c] ;  /* 0x00003c0001437983 */ /* 0x001ea80000300800 */
[----:B------:R0:W-:Y:S04]  /*4d70*/  STL [R1+0x160], R59 ;  /* 0x0001603b01007387 */ /* 0x0001e80000100800 */
[----:B-1----:R-:W3:Y:S01]  /*4d80*/  LDL.LU R66, [R1+0x28] ;  /* 0x0000280001427983 */ /* 0x002ee20000300800 */
[--C-:B------:R-:W-:Y:S01]  /*4d90*/  FADD.FTZ R56, R56, -R64.reuse ;  /* 0x8000004038387221 */ /* 0x100fe20000010000 */
[--C-:B------:R-:W-:Y:S01]  /*4da0*/  FADD.FTZ R53, R53, -R64.reuse ;  /* 0x8000004035357221 */ /* 0x100fe20000010000 */
[--C-:B------:R-:W-:Y:S01]  /*4db0*/  FADD.FTZ R50, R50, -R64.reuse ;  /* 0x8000004032327221 */ /* 0x100fe20000010000 */
[--C-:B------:R-:W-:Y:S01]  /*4dc0*/  FADD.FTZ R46, R46, -R64.reuse ;  /* 0x800000402e2e7221 */ /* 0x100fe20000010000 */
[--C-:B------:R-:W-:Y:S01]  /*4dd0*/  FADD.FTZ R42, R42, -R64.reuse ;  /* 0x800000402a2a7221 */ /* 0x100fe20000010000 */
[C---:B------:R-:W-:Y:S01]  /*4de0*/  FMUL.FTZ R56, R65.reuse, R56 ;  /* 0x0000003841387220 */ /* 0x040fe20000410000 */
[--C-:B------:R-:W-:Y:S01]  /*4df0*/  FADD.FTZ R38, R38, -R64.reuse ;  /* 0x8000004026267221 */ /* 0x100fe20000010000 */
[C---:B------:R-:W-:Y:S01]  /*4e00*/  FMUL.FTZ R53, R65.reuse, R53 ;  /* 0x0000003541357220 */ /* 0x040fe20000410000 */
[--C-:B------:R-:W-:Y:S01]  /*4e10*/  FADD.FTZ R34, R34, -R64.reuse ;  /* 0x8000004022227221 */ /* 0x100fe20000010000 */
[C---:B------:R-:W-:Y:S01]  /*4e20*/  FMUL.FTZ R50, R65.reuse, R50 ;  /* 0x0000003241327220 */ /* 0x040fe20000410000 */
[--C-:B------:R-:W-:Y:S01]  /*4e30*/  FADD.FTZ R30, R30, -R64.reuse ;  /* 0x800000401e1e7221 */ /* 0x100fe20000010000 */
[C---:B------:R-:W-:Y:S01]  /*4e40*/  FMUL.FTZ R46, R65.reuse, R46 ;  /* 0x0000002e412e7220 */ /* 0x040fe20000410000 */
[----:B------:R-:W-:Y:S01]  /*4e50*/  FADD.FTZ R26, R26, -R64 ;  /* 0x800000401a1a7221 */ /* 0x000fe20000010000 */
[----:B------:R-:W-:Y:S01]  /*4e60*/  FMUL.FTZ R42, R65, R42 ;  /* 0x0000002a412a7220 */ /* 0x000fe20000410000 */
[----:B------:R-:W-:Y:S01]  /*4e70*/  FFMA.FTZ R56, R125, R56, R0 ;  /* 0x000000387d387223 */ /* 0x000fe20000010000 */
        /* <DEDUP_REMOVED lines=14> */
[----:B------:R-:W-:Y:S01]  /*4f60*/  STL [R1+0x15c], R56 ;  /* 0x00015c3801007387 */ /* 0x000fe20000100800 */
        /* <DEDUP_REMOVED lines=8> */
[--C-:B------:R-:W-:Y:S01]  /*4ff0*/  FFMA.FTZ R30, R125, R30, R0.reuse ;  /* 0x0000001e7d1e7223 */ /* 0x100fe20000010000 */
[----:B------:R-:W-:Y:S01]  /*5000*/  FMUL.FTZ R10, R65, R10 ;  /* 0x0000000a410a7220 */ /* 0x000fe20000410000 */
[--C-:B------:R-:W-:Y:S01]  /*5010*/  FFMA.FTZ R26, R125, R26, R0.reuse ;  /* 0x0000001a7d1a7223 */ /* 0x100fe20000010000 */
[----:B------:R-:W-:Y:S01]  /*5020*/  STL [R1+0x148], R46 ;  /* 0x0001482e01007387 */ /* 0x000fe20000100800 */
[----:B------:R-:W-:Y:S01]  /*5030*/  FMUL.FTZ R6, R65, R6 ;  /* 0x0000000641067220 */ /* 0x000fe20000410000 */
[--C-:B------:R-:W-:Y:S01]  /*5040*/  FFMA.FTZ R22, R125, R22, R0.reuse ;  /* 0x000000167d167223 */ /* 0x100fe20000010000 */
[----:B------:R-:W-:Y:S01]  /*5050*/  FMUL.FTZ R71, R65, R71 ;  /* 0x0000004741477220 */ /* 0x000fe20000410000 */
[----:B------:R-:W-:Y:S01]  /*5060*/  STL [R1+0x144], R42 ;  /* 0x0001442a01007387 */ /* 0x000fe20000100800 */
[--C-:B------:R-:W-:Y:S01]  /*5070*/  FFMA.FTZ R18, R125, R18, R0.reuse ;  /* 0x000000127d127223 */ /* 0x100fe20000010000 */
[----:B------:R-:W-:Y:S01]  /*5080*/  FMUL.FTZ R2, R65, R2 ;  /* 0x0000000241027220 */ /* 0x000fe20000410000 */
[C-C-:B------:R-:W-:Y:S01]  /*5090*/  FFMA.FTZ R14, R125.reuse, R14, R0.reuse ;  /* 0x0000000e7d0e7223 */ /* 0x140fe20000010000 */
[----:B------:R-:W-:Y:S01]  /*50a0*/  STL [R1+0x140], R38 ;  /* 0x0001402601007387 */ /* 0x000fe20000100800 */
[C-C-:B------:R-:W-:Y:S01]  /*50b0*/  FFMA.FTZ R10, R125.reuse, R10, R0.reuse ;  /* 0x0000000a7d0a7223 */ /* 0x140fe20000010000 */
[----:B------:R-:W-:-:S02]  /*50c0*/  FFMA.FTZ R6, R125, R6, R0 ;  /* 0x000000067d067223 */ /* 0x000fc40000010000 */
[----:B------:R-:W-:Y:S01]  /*50d0*/  STL [R1+0x138], R34 ;  /* 0x0001382201007387 */ /* 0x000fe20000100800 */
[----:B0-----:R-:W-:-:S03]  /*50e0*/  FFMA.FTZ R59, R125, R71, R0 ;  /* 0x000000477d3b7223 */ /* 0x001fc60000010000 */
[----:B------:R-:W-:Y:S01]  /*50f0*/  STL [R1+0x130], R30 ;  /* 0x0001301e01007387 */ /* 0x000fe20000100800 */
[----:B------:R-:W-:-:S03]  /*5100*/  FFMA.FTZ R2, R125, R2, R0 ;  /* 0x000000027d027223 */ /* 0x000fc60000010000 */
[----:B------:R-:W-:Y:S04]  /*5110*/  STL [R1+0x12c], R26 ;  /* 0x00012c1a01007387 */ /* 0x000fe80000100800 */
[----:B------:R-:W-:Y:S04]  /*5120*/  STL [R1+0x128], R22 ;  /* 0x0001281601007387 */ /* 0x000fe80000100800 */
[----:B------:R-:W-:Y:S04]  /*5130*/  STL [R1+0x120], R18 ;  /* 0x0001201201007387 */ /* 0x000fe80000100800 */
[----:B------:R0:W-:Y:S04]  /*5140*/  STL [R1+0x11c], R14 ;  /* 0x00011c0e01007387 */ /* 0x0001e80000100800 */
[----:B------:R1:W-:Y:S04]  /*5150*/  STL [R1+0x118], R10 ;  /* 0x0001180a01007387 */ /* 0x0003e80000100800 */
[----:B------:R4:W-:Y:S01]  /*5160*/  STL [R1+0x114], R6 ;  /* 0x0001140601007387 */ /* 0x0009e20000100800 */
[----:B------:R-:W-:-:S03]  /*5170*/  FADD.FTZ R99, R99, -R64 ;  /* 0x8000004063637221 */ /* 0x000fc60000010000 */
[----:B------:R4:W-:Y:S04]  /*5180*/  STL [R1+0x1b8], R59 ;  /* 0x0001b83b01007387 */ /* 0x0009e80000100800 */
[----:B------:R3:W-:Y:S01]  /*5190*/  STL [R1+0x110], R2 ;  /* 0x0001100201007387 */ /* 0x0007e20000100800 */
[--C-:B------:R-:W-:Y:S01]  /*51a0*/  FADD.FTZ R96, R96, -R64.reuse ;  /* 0x8000004060607221 */ /* 0x100fe20000010000 */
[----:B------:R-:W-:Y:S01]  /*51b0*/  FMUL.FTZ R99, R65, R99 ;  /* 0x0000006341637220 */ /* 0x000fe20000410000 */
[--C-:B------:R-:W-:Y:S01]  /*51c0*/  FADD.FTZ R93, R93, -R64.reuse ;  /* 0x800000405d5d7221 */ /* 0x100fe20000010000 */
[--C-:B------:R-:W-:Y:S01]  /*51d0*/  FADD.FTZ R90, R90, -R64.reuse ;  /* 0x800000405a5a7221 */ /* 0x100fe20000010000 */
[----:B------:R-:W-:Y:S01]  /*51e0*/  FMUL.FTZ R96, R65, R96 ;  /* 0x0000006041607220 */ /* 0x000fe20000410000 */
[--C-:B------:R-:W-:Y:S01]  /*51f0*/  FADD.FTZ R87, R87, -R64.reuse ;  /* 0x8000004057577221 */ /* 0x100fe20000010000 */
[----:B0-----:R-:W3:Y:S01]  /*5200*/  LDL.LU R14, [R1+0x40] ;  /* 0x00004000010e7983 */ /* 0x001ee20000300800 */
[C---:B------:R-:W-:Y:S01]  /*5210*/  FMUL.FTZ R93, R65.reuse, R93 ;  /* 0x0000005d415d7220 */ /* 0x040fe20000410000 */
[----:B------:R-:W-:Y:S01]  /*5220*/  FMUL.FTZ R90, R65, R90 ;  /* 0x0000005a415a7220 */ /* 0x000fe20000410000 */
[--C-:B------:R-:W-:Y:S01]  /*5230*/  FADD.FTZ R84, R84, -R64.reuse ;  /* 0x8000004054547221 */ /* 0x100fe20000010000 */
[----:B-1----:R-:W3:Y:S01]  /*5240*/  LDL.LU R10, [R1+0x38] ;  /* 0x00003800010a7983 */ /* 0x002ee20000300800 */
[----:B------:R-:W-:Y:S01]  /*5250*/  FADD.FTZ R81, R81, -R64 ;  /* 0x8000004051517221 */ /* 0x000fe20000010000 */
[----:B------:R-:W-:-:S02]  /*5260*/  FMUL.FTZ R87, R65, R87 ;  /* 0x0000005741577220 */ /* 0x000fc40000410000 */
[----:B----4-:R-:W4:Y:S01]  /*5270*/  LDL.LU R6, [R1+0x24] ;  /* 0x0000240001067983 */ /* 0x010f220000300800 */
[--C-:B------:R-:W-:Y:S01]  /*5280*/  FADD.FTZ R78, R78, -R64.reuse ;  /* 0x800000404e4e7221 */ /* 0x100fe20000010000 */
[C---:B------:R-:W-:Y:S01]  /*5290*/  FMUL.FTZ R84, R65.reuse, R84 ;  /* 0x0000005441547220 */ /* 0x040fe20000410000 */
        /* <DEDUP_REMOVED lines=29> */
[--C-:B------:R-:W-:Y:S01]  /*5470*/  FADD.FTZ R5, R5, -R64.reuse ;  /* 0x8000004005057221 */ /* 0x100fe20000010000 */
[----:B------:R-:W-:Y:S01]  /*5480*/  FADD.FTZ R73, R73, -R64 ;  /* 0x8000004049497221 */ /* 0x000fe20000010000 */
[C---:B------:R-:W-:Y:S01]  /*5490*/  FMUL.FTZ R13, R65.reuse, R13 ;  /* 0x0000000d410d7220 */ /* 0x040fe20000410000 */
[C---:B------:R-:W-:Y:S01]  /*54a0*/  FMUL.FTZ R9, R65.reuse, R9 ;  /* 0x0000000941097220 */ /* 0x040fe20000410000 */
[C---:B------:R-:W-:Y:S01]  /*54b0*/  FMUL.FTZ R69, R65.reuse, R69 ;  /* 0x0000004541457220 */ /* 0x040fe20000410000 */
[C---:B------:R-:W-:Y:S01]  /*54c0*/  FMUL.FTZ R5, R65.reuse, R5 ;  /* 0x0000000541057220 */ /* 0x040fe20000410000 */
[----:B------:R-:W-:Y:S01]  /*54d0*/  FMUL.FTZ R73, R65, R73 ;  /* 0x0000004941497220 */ /* 0x000fe20000410000 */
[C-C-:B------:R-:W-:Y:S01]  /*54e0*/  FFMA.FTZ R13, R60.reuse, R13, R62.reuse ;  /* 0x0000000d3c0d7223 */ /* 0x140fe2000001003e */
[----:B------:R-:W-:Y:S01]  /*54f0*/  FFMA.FTZ R59, R60, R69, R62 ;  /* 0x000000453c3b7223 */ /* 0x000fe2000001003e */
[--C-:B--2---:R-:W-:Y:S01]  /*5500*/  FADD.FTZ R0, R67, -R64.reuse ;  /* 0x8000004043007221 */ /* 0x104fe20000010000 */
[----:B---3--:R-:W-:-:S03]  /*5510*/  FADD.FTZ R2, R66, -R64 ;  /* 0x8000004042027221 */ /* 0x008fc60000010000 */
[C---:B------:R-:W-:Y:S01]  /*5520*/  FMUL.FTZ R0, R65.reuse, R0 ;  /* 0x0000000041007220 */ /* 0x040fe20000410000 */
[----:B------:R-:W-:-:S03]  /*5530*/  FMUL.FTZ R2, R65, R2 ;  /* 0x0000000241027220 */ /* 0x000fc60000410000 */
[C-C-:B------:R-:W-:Y:S01]  /*5540*/  FFMA.FTZ R76, R60.reuse, R0, R62.reuse ;  /* 0x000000003c4c7223 */ /* 0x140fe2000001003e */
[C-C-:B------:R-:W-:Y:S01]  /*5550*/  FFMA.FTZ R18, R60.reuse, R2, R62.reuse ;  /* 0x000000023c127223 */ /* 0x140fe2000001003e */
[C-C-:B------:R-:W-:Y:S01]  /*5560*/  FFMA.FTZ R2, R60.reuse, R99, R62.reuse ;  /* 0x000000633c027223 */ /* 0x140fe2000001003e */
[----:B------:R-:W-:-:S03]  /*5570*/  FFMA.FTZ R0, R60, R96, R62 ;  /* 0x000000603c007223 */ /* 0x000fc6000001003e */
        /* <DEDUP_REMOVED lines=35> */
[----:B------:R-:W-:Y:S01]  /*57b0*/  STL [R1+0xc4], R18 ;  /* 0x0000c41201007387 */ /* 0x000fe20000100800 */
[----:B--2---:R-:W-:-:S03]  /*57c0*/  FFMA.FTZ R0, R60, R17, R62 ;  /* 0x000000113c007223 */ /* 0x004fc6000001003e */
[----:B------:R0:W-:Y:S04]  /*57d0*/  STL [R1+0xc0], R2 ;  /* 0x0000c00201007387 */ /* 0x0001e80000100800 */
[----:B------:R1:W-:Y:S01]  /*57e0*/  STL [R1+0xbc], R0 ;  /* 0x0000bc0001007387 */ /* 0x0003e20000100800 */
[----:B0-----:R-:W-:-:S03]  /*57f0*/  FFMA.FTZ R2, R60, R9, R62 ;  /* 0x000000093c027223 */ /* 0x001fc6000001003e */
[----:B------:R-:W-:Y:S01]  /*5800*/  STL [R1+0xb8], R13 ;  /* 0x0000b80d01007387 */ /* 0x000fe20000100800 */
[C-C-:B-1----:R-:W-:Y:S01]  /*5810*/  FFMA.FTZ R0, R60.reuse, R5, R62.reuse ;  /* 0x000000053c007223 */ /* 0x142fe2000001003e */
[----:B------:R-:W-:Y:S02]  /*5820*/  FFMA.FTZ R5, R60, R73, R62 ;  /* 0x000000493c057223 */ /* 0x000fe4000001003e */
[----:B------:R-:W-:Y:S04]  /*5830*/  STL [R1+0x3c], R2 ;  /* 0x00003c0201007387 */ /* 0x000fe80000100800 */
[----:B------:R0:W-:Y:S04]  /*5840*/  STL [R1+0x1cc], R59 ;  /* 0x0001cc3b01007387 */ /* 0x0001e80000100800 */
[----:B------:R-:W-:Y:S04]  /*5850*/  STL [R1+0x30], R0 ;  /* 0x0000300001007387 */ /* 0x000fe80000100800 */
[----:B------:R4:W-:Y:S04]  /*5860*/  STL [R1+0x28], R5 ;  /* 0x0000280501007387 */ /* 0x0009e80000100800 */
[----:B------:R-:W2:Y:S04]  /*5870*/  LDL.LU R67, [R1+0xb4] ;  /* 0x0000b40001437983 */ /* 0x000ea80000300800 */
[----:B------:R-:W3:Y:S04]  /*5880*/  LDL.LU R66, [R1+0xb0] ;  /* 0x0000b00001427983 */ /* 0x000ee80000300800 */
[----:B------:R-:W3:Y:S04]  /*5890*/  LDL.LU R62, [R1+0xac] ;  /* 0x0000ac00013e7983 */ /* 0x000ee80000300800 */
[----:B------:R-:W3:Y:S04]  /*58a0*/  LDL.LU R60, [R1+0xa8] ;  /* 0x0000a800013c7983 */ /* 0x000ee80000300800 */
[----:B------:R-:W3:Y:S04]  /*58b0*/  LDL.LU R50, [R1+0xa4] ;  /* 0x0000a40001327983 */ /* 0x000ee80000300800 */
[----:B------:R-:W3:Y:S04]  /*58c0*/  LDL.LU R49, [R1+0xa0] ;  /* 0x0000a00001317983 */ /* 0x000ee80000300800 */
[----:B0-----:R-:W3:Y:S04]  /*58d0*/  LDL.LU R59, [R1+0x9c] ;  /* 0x00009c00013b7983 */ /* 0x001ee80000300800 */
[----:B------:R-:W3:Y:S04]  /*58e0*/  LDL.LU R46, [R1+0x98] ;  /* 0x00009800012e7983 */ /* 0x000ee80000300800 */
[----:B------:R-:W3:Y:S04]  /*58f0*/  LDL.LU R45, [R1+0x94] ;  /* 0x00009400012d7983 */ /* 0x000ee80000300800 */
[----:B------:R-:W3:Y:S04]  /*5900*/  LDL.LU R58, [R1+0x90] ;  /* 0x00009000013a7983 */ /* 0x000ee80000300800 */
[----:B------:R-:W3:Y:S04]  /*5910*/  LDL.LU R56, [R1+0x84] ;  /* 0x0000840001387983 */ /* 0x000ee80000300800 */
[----:B------:R-:W3:Y:S04]  /*5920*/  LDL.LU R55, [R1+0x80] ;  /* 0x0000800001377983 */ /* 0x000ee80000300800 */
[----:B------:R-:W3:Y:S04]  /*5930*/  LDL.LU R53, [R1+0x74] ;  /* 0x0000740001357983 */ /* 0x000ee80000300800 */
[----:B------:R-:W3:Y:S01]  /*5940*/  LDL.LU R52, [R1+0x70] ;  /* 0x0000700001347983 */ /* 0x000ee20000300800 */
[--C-:B------:R-:W-:Y:S01]  /*5950*/  FADD.FTZ R20, R20, -R64.reuse ;  /* 0x8000004014147221 */ /* 0x100fe20000010000 */
[--C-:B------:R-:W-:Y:S01]  /*5960*/  FADD.FTZ R2, R10, -R64.reuse ;  /* 0x800000400a027221 */ /* 0x100fe20000010000 */
[--C-:B------:R-:W-:Y:S01]  /*5970*/  FADD.FTZ R8, R8, -R64.reuse ;  /* 0x8000004008087221 */ /* 0x100fe20000010000 */
[--C-:B----4-:R-:W-:Y:S01]  /*5980*/  FADD.FTZ R5, R6, -R64.reuse ;  /* 0x8000004006057221 */ /* 0x110fe20000010000 */
[----:B------:R-:W-:Y:S01]  /*5990*/  FMUL.FTZ R37, R65, R20 ;  /* 0x0000001441257220 */ /* 0x000fe20000410000 */
[--C-:B------:R-:W-:Y:S01]  /*59a0*/  FADD.FTZ R98, R98, -R64.reuse ;  /* 0x8000004062627221 */ /* 0x100fe20000010000 */
[--C-:B------:R-:W-:Y:S01]  /*59b0*/  FADD.FTZ R95, R95, -R64.reuse ;  /* 0x800000405f5f7221 */ /* 0x100fe20000010000 */
[--C-:B------:R-:W-:Y:S01]  /*59c0*/  FADD.FTZ R92, R92, -R64.reuse ;  /* 0x800000405c5c7221 */ /* 0x100fe20000010000 */
[C---:B------:R-:W-:Y:S01]  /*59d0*/  FMUL.FTZ R2, R65.reuse, R2 ;  /* 0x0000000241027220 */ /* 0x040fe20000410000 */
[C---:B------:R-:W-:Y:S01]  /*59e0*/  FMUL.FTZ R41, R65.reuse, R8 ;  /* 0x0000000841297220 */ /* 0x040fe20000410000 */
[----:B------:R-:W-:Y:S01]  /*59f0*/  FADD.FTZ R32, R32, -R64 ;  /* 0x8000004020207221 */ /* 0x000fe20000010000 */
[----:B------:R-:W-:Y:S01]  /*5a00*/  FMUL.FTZ R5, R65, R5 ;  /* 0x0000000541057220 */ /* 0x000fe20000410000 */
[----:B------:R-:W-:Y:S01]  /*5a10*/  FFMA.FTZ R8, R105, R37, R106 ;  /* 0x0000002569087223 */ /* 0x000fe2000001006a */
[----:B------:R-:W-:Y:S01]  /*5a20*/  FADD.FTZ R0, R14, -R64 ;  /* 0x800000400e007221 */ /* 0x000fe20000010000 */
[C---:B------:R-:W-:Y:S01]  /*5a30*/  FMUL.FTZ R98, R65.reuse, R98 ;  /* 0x0000006241627220 */ /* 0x040fe20000410000 */
[C---:B------:R-:W-:Y:S01]  /*5a40*/  FMUL.FTZ R30, R65.reuse, R95 ;  /* 0x0000005f411e7220 */ /* 0x040fe20000410000 */
[----:B------:R-:W-:Y:S01]  /*5a50*/  FMUL.FTZ R29, R65, R92 ;  /* 0x0000005c411d7220 */ /* 0x000fe20000410000 */
[----:B------:R-:W-:Y:S01]  /*5a60*/  FFMA.FTZ R34, R105, R2, R106 ;  /* 0x0000000269227223 */ /* 0x000fe2000001006a */
[----:B------:R-:W-:Y:S01]  /*5a70*/  FADD.FTZ R36, R36, -R64 ;  /* 0x8000004024247221 */ /* 0x000fe20000010000 */
[----:B------:R-:W-:Y:S01]  /*5a80*/  FMUL.FTZ R6, R65, R32 ;  /* 0x0000002041067220 */ /* 0x000fe20000410000 */
[--C-:B------:R-:W-:Y:S01]  /*5a90*/  FFMA.FTZ R33, R105, R5, R106.reuse ;  /* 0x0000000569217223 */ /* 0x100fe2000001006a */
[----:B------:R-:W-:Y:S01]  /*5aa0*/  FMUL.FTZ R0, R65, R0 ;  /* 0x0000000041007220 */ /* 0x000fe20000410000 */
[C---:B------:R-:W-:Y:S01]  /*5ab0*/  FFMA.FTZ R32, R105.reuse, R98, R106 ;  /* 0x0000006269207223 */ /* 0x040fe2000001006a */
[----:B------:R-:W-:Y:S01]  /*5ac0*/  FADD.FTZ R16, R16, -R64 ;  /* 0x8000004010107221 */ /* 0x000fe20000010000 */
[C---:B------:R-:W-:Y:S01]  /*5ad0*/  FFMA.FTZ R30, R105.reuse, R30, R106 ;  /* 0x0000001e691e7223 */ /* 0x040fe2000001006a */
[----:B------:R-:W-:Y:S01]  /*5ae0*/  FADD.FTZ R40, R40, -R64 ;  /* 0x8000004028287221 */ /* 0x000fe20000010000 */
        /* <DEDUP_REMOVED lines=17> */
[----:B------:R-:W-:Y:S01]  /*5c00*/  STL [R1+0x1ec], R34 ;  /* 0x0001ec2201007387 */ /* 0x000fe20000100800 */
[----:B------:R-:W-:Y:S01]  /*5c10*/  FADD.FTZ R72, R72, -R64 ;  /* 0x8000004048487221 */ /* 0x000fe20000010000 */
[----:B------:R-:W-:Y:S01]  /*5c20*/  FFMA.FTZ R36, R105, R0, R106 ;  /* 0x0000000069247223 */ /* 0x000fe2000001006a */
[----:B------:R-:W-:Y:S01]  /*5c30*/  FADD.FTZ R3, R3, -R64 ;  /* 0x8000004003037221 */ /* 0x000fe20000010000 */
[----:B------:R-:W-:Y:S01]  /*5c40*/  STL [R1+0x1d4], R33 ;  /* 0x0001d42101007387 */ /* 0x000fe20000100800 */
[C---:B------:R-:W-:Y:S01]  /*5c50*/  FMUL.FTZ R38, R65.reuse, R16 ;  /* 0x0000001041267220 */ /* 0x040fe20000410000 */
[----:B------:R-:W-:-:S02]  /*5c60*/  FMUL.FTZ R14, R65, R40 ;  /* 0x00000028410e7220 */ /* 0x000fc40000410000 */
[----:B------:R-:W-:Y:S01]  /*5c70*/  STL [R1+0x1d8], R32 ;  /* 0x0001d82001007387 */ /* 0x000fe20000100800 */
[C---:B------:R-:W-:Y:S01]  /*5c80*/  FMUL.FTZ R89, R65.reuse, R89 ;  /* 0x0000005941597220 */ /* 0x040fe20000410000 */
[C---:B------:R-:W-:Y:S01]  /*5c90*/  FMUL.FTZ R26, R65.reuse, R86 ;  /* 0x00000056411a7220 */ /* 0x040fe20000410000 */
[C---:B------:R-:W-:Y:S01]  /*5ca0*/  FMUL.FTZ R25, R65.reuse, R83 ;  /* 0x0000005341197220 */ /* 0x040fe20000410000 */
[----:B------:R-:W-:Y:S01]  /*5cb0*/  STL [R1+0x1dc], R30 ;  /* 0x0001dc1e01007387 */ /* 0x000fe20000100800 */
        /* <DEDUP_REMOVED lines=12> */
[----:B------:R0:W-:Y:S01]  /*5d80*/  STL [R1+0x1e0], R29 ;  /* 0x0001e01d01007387 */ /* 0x0001e20000100800 */
[----:B------:R-:W-:Y:S01]  /*5d90*/  FMUL.FTZ R72, R65, R72 ;  /* 0x0000004841487220 */ /* 0x000fe20000410000 */
[C-C-:B------:R-:W-:Y:S01]  /*5da0*/  FFMA.FTZ R12, R105.reuse, R6, R106.reuse ;  /* 0x00000006690c7223 */ /* 0x140fe2000001006a */
[----:B------:R-:W-:Y:S01]  /*5db0*/  IADD3.X R116, RZ, R74, RZ, P1, !PT ;  /* 0x0000004aff747210 */ /* 0x000fe20000ffe4ff */
[C-C-:B------:R-:W-:Y:S01]  /*5dc0*/  FFMA.FTZ R6, R105.reuse, R38, R106.reuse ;  /* 0x0000002669067223 */ /* 0x140fe2000001006a */
[C-C-:B------:R-:W-:Y:S01]  /*5dd0*/  FFMA.FTZ R28, R105.reuse, R89, R106.reuse ;  /* 0x00000059691c7223 */ /* 0x140fe2000001006a */
[C-C-:B------:R-:W-:Y:S01]  /*5de0*/  FFMA.FTZ R26, R105.reuse, R26, R106.reuse ;  /* 0x0000001a691a7223 */ /* 0x140fe2000001006a */
[--C-:B------:R-:W-:Y:S01]  /*5df0*/  FFMA.FTZ R25, R105, R25, R106.reuse ;  /* 0x0000001969197223 */ /* 0x100fe2000001006a */
[----:B0-----:R-:W-:Y:S01]  /*5e00*/  FMUL.FTZ R29, R65, R3 ;  /* 0x00000003411d7220 */ /* 0x001fe20000410000 */
        /* <DEDUP_REMOVED lines=19> */
[----:B------:R-:W-:Y:S04]  /*5f40*/  STL [R1+0x1e4], R28 ;  /* 0x0001e41c01007387 */ /* 0x000fe80000100800 */
[----:B------:R0:W-:Y:S04]  /*5f50*/  STL [R1+0x1e8], R26 ;  /* 0x0001e81a01007387 */ /* 0x0001e80000100800 */
[----:B------:R1:W-:Y:S04]  /*5f60*/  STL [R1+0x1f0], R25 ;  /* 0x0001f01901007387 */ /* 0x0003e80000100800 */
[----:B------:R4:W-:Y:S01]  /*5f70*/  STL [R1+0x1f4], R24 ;  /* 0x0001f41801007387 */ /* 0x0009e20000100800 */
[----:B0-----:R-:W-:Y:S01]  /*5f80*/  FMUL.FTZ R26, R65, R39 ;  /* 0x00000027411a7220 */ /* 0x001fe20000410000 */
[----:B--2---:R-:W-:-:S04]  /*5f90*/  FADD.FTZ R37, R67, -R64 ;  /* 0x8000004043257221 */ /* 0x004fc80000010000 */
[----:B------:R-:W-:-:S04]  /*5fa0*/  FMUL.FTZ R37, R65, R37 ;  /* 0x0000002541257220 */ /* 0x000fc80000410000 */
[----:B------:R-:W-:Y:S01]  /*5fb0*/  FFMA.FTZ R37, R61, R37, R63 ;  /* 0x000000253d257223 */ /* 0x000fe2000001003f */
[----:B---3--:R-:W-:-:S04]  /*5fc0*/  FADD.FTZ R38, R60, -R64 ;  /* 0x800000403c267221 */ /* 0x008fc80000010000 */
[----:B------:R-:W-:Y:S02]  /*5fd0*/  F2FP.F16.F32.PACK_AB R3, R37, R36 ;  /* 0x000000242503723e */ /* 0x000fe400000000ff */
[----:B------:R-:W-:Y:S02]  /*5fe0*/  IADD3.X R37, RZ, R74, RZ, P6, !PT ;  /* 0x0000004aff257210 */ /* 0x000fe400037fe4ff */
[----:B------:R-:W-:Y:S01]  /*5ff0*/  LEA R36, P1, R124, UR12, 0x1 ;  /* 0x0000000c7c247c11 */ /* 0x000fe2000f8208ff */
[----:B------:R-:W-:-:S03]  /*6000*/  FMUL.FTZ R15, R65, R38 ;  /* 0x00000026410f7220 */ /* 0x000fc60000410000 */
[----:B------:R-:W-:Y:S02]  /*6010*/  LEA.HI.X R37, R124, UR13, R37, 0x1, P1 ;  /* 0x0000000d7c257c11 */ /* 0x000fe400088f0c25 */
[----:B------:R-:W-:-:S04]  /*6020*/  LEA R38, P1, R110, UR12, 0x1 ;  /* 0x0000000c6e267c11 */ /* 0x000fc8000f8208ff */
[----:B------:R-:W-:Y:S02]  /*6030*/  LEA.HI.X R39, R110, UR13, R119, 0x1, P1 ;  /* 0x0000000d6e277c11 */ /* 0x000fe400088f0c77 */
[----:B------:R-:W2:Y:S01]  /*6040*/  LDL.LU R119, [R1+0x21c] ;  /* 0x00021c0001777983 */ /* 0x000ea20000300800 */
[--C-:B------:R-:W-:Y:S01]  /*6050*/  FADD.FTZ R40, R66, -R64.reuse ;  /* 0x8000004042287221 */ /* 0x100fe20000010000 */
[--C-:B------:R-:W-:Y:S01]  /*6060*/  FADD.FTZ R99, R47, -R64.reuse ;  /* 0x800000402f637221 */ /* 0x100fe20000010000 */
[--C-:B------:R-:W-:Y:S01]  /*6070*/  FADD.FTZ R47, R7, -R64.reuse ;  /* 0x80000040072f7221 */ /* 0x100fe20000010000 */
[--C-:B------:R-:W-:Y:S01]  /*6080*/  FADD.FTZ R42, R19, -R64.reuse ;  /* 0x80000040132a7221 */ /* 0x100fe20000010000 */
[----:B------:R-:W-:Y:S01]  /*6090*/  FMUL.FTZ R7, R65, R40 ;  /* 0x0000002841077220 */ /* 0x000fe20000410000 */
[----:B------:R-:W-:Y:S01]  /*60a0*/  LEA R40, P1, R109, UR12, 0x1 ;  /* 0x0000000c6d287c11 */ /* 0x000fe2000f8208ff */
[--C-:B------:R-:W-:Y:S01]  /*60b0*/  FADD.FTZ R100, R43, -R64.reuse ;  /* 0x800000402b647221 */ /* 0x100fe20000010000 */
[----:B------:R-:W-:Y:S01]  /*60c0*/  FMUL.FTZ R34, R65, R41 ;  /* 0x0000002941227220 */ /* 0x000fe20000410000 */
[--C-:B------:R-:W-:Y:S01]  /*60d0*/  FADD.FTZ R43, R23, -R64.reuse ;  /* 0x80000040172b7221 */ /* 0x100fe20000010000 */
[----:B-1----:R-:W-:Y:S01]  /*60e0*/  FMUL.FTZ R25, R65, R42 ;  /* 0x0000002a41197220 */ /* 0x002fe20000410000 */
[----:B------:R-:W-:Y:S01]  /*60f0*/  LEA.HI.X R41, R109, UR13, R111, 0x1, P1 ;  /* 0x0000000d6d297c11 */ /* 0x000fe200088f0c6f */
[--C-:B------:R-:W-:Y:S01]  /*6100*/  FADD.FTZ R51, R62, -R64.reuse ;  /* 0x800000403e337221 */ /* 0x100fe20000010000 */
[----:B------:R-:W-:Y:S01]  /*6110*/  LEA R42, P1, R123, UR12, 0x1 ;  /* 0x0000000c7b2a7c11 */ /* 0x000fe2000f8208ff */
        /* <DEDUP_REMOVED lines=15> */
[C---:B----4-:R-:W-:Y:S01]  /*6210*/  FMUL.FTZ R24, R65.reuse, R43 ;  /* 0x0000002b41187220 */ /* 0x050fe20000410000 */
[----:B------:R-:W-:Y:S01]  /*6220*/  FMUL.FTZ R75, R65, R44 ;  /* 0x0000002c414b7220 */ /* 0x000fe20000410000 */
[----:B------:R-:W3:Y:S01]  /*6230*/  LDL.LU R111, [R1+0x218] ;  /* 0x00021800016f7983 */ /* 0x000ee20000300800 */
[----:B------:R-:W-:-:S02]  /*6240*/  LEA.HI.X R43, R123, UR13, R118, 0x1, P1 ;  /* 0x0000000d7b2b7c11 */ /* 0x000fc400088f0c76 */
[C---:B------:R-:W-:Y:S01]  /*6250*/  LEA R44, P1, R122.reuse, UR12, 0x1 ;  /* 0x0000000c7a2c7c11 */ /* 0x040fe2000f8208ff */
[----:B------:R-:W4:Y:S01]  /*6260*/  LDL.LU R118, [R1+0x214] ;  /* 0x0002140001767983 */ /* 0x000f220000300800 */
[C---:B------:R-:W-:Y:S02]  /*6270*/  FMUL.FTZ R35, R65.reuse, R45 ;  /* 0x0000002d41237220 */ /* 0x040fe40000410000 */
[----:B------:R-:W-:Y:S02]  /*6280*/  LEA.HI.X R45, R122, UR13, R117, 0x1, P1 ;  /* 0x0000000d7a2d7c11 */ /* 0x000fe400088f0c75 */
[----:B------:R-:W3:Y:S01]  /*6290*/  LDL.LU R117, [R1+0x210] ;  /* 0x0002100001757983 */ /* 0x000ee20000300800 */
[----:B------:R-:W-:Y:S01]  /*62a0*/  FMUL.FTZ R31, R65, R46 ;  /* 0x0000002e411f7220 */ /* 0x000fe20000410000 */
[----:B------:R-:W-:Y:S01]  /*62b0*/  LEA R46, P1, R121, UR12, 0x1 ;  /* 0x0000000c792e7c11 */ /* 0x000fe2000f8208ff */
[----:B------:R-:W-:-:S03]  /*62c0*/  FMUL.FTZ R28, R65, R47 ;  /* 0x0000002f411c7220 */ /* 0x000fc60000410000 */
[----:B------:R-:W-:Y:S02]  /*62d0*/  LEA.HI.X R47, R121, UR13, R116, 0x1, P1 ;  /* 0x0000000d792f7c11 */ /* 0x000fe400088f0c74 */
[----:B------:R-:W3:Y:S01]  /*62e0*/  LDL.LU R116, [R1+0x20c] ;  /* 0x00020c0001747983 */ /* 0x000ee20000300800 */
[C---:B------:R-:W-:Y:S01]  /*62f0*/  FMUL.FTZ R27, R65.reuse, R48 ;  /* 0x00000030411b7220 */ /* 0x040fe20000410000 */
[C---:B------:R-:W-:Y:S01]  /*6300*/  LEA R48, P1, R120.reuse, UR12, 0x1 ;  /* 0x0000000c78307c11 */ /* 0x040fe2000f8208ff */
[C---:B------:R-:W-:Y:S01]  /*6310*/  FMUL.FTZ R23, R65.reuse, R49 ;  /* 0x0000003141177220 */ /* 0x040fe20000410000 */
[C---:B------:R-:W-:Y:S02]  /*6320*/  FMUL.FTZ R19, R65.reuse, R50 ;  /* 0x0000003241137220 */ /* 0x040fe40000410000 */
[----:B------:R-:W-:Y:S01]  /*6330*/  LEA.HI.X R49, R120, UR13, R115, 0x1, P1 ;  /* 0x0000000d78317c11 */ /* 0x000fe200088f0c73 */
[----:B------:R-:W-:Y:S01]  /*6340*/  FMUL.FTZ R11, R65, R51 ;  /* 0x00000033410b7220 */ /* 0x000fe20000410000 */
[----:B------:R-:W3:Y:S01]  /*6350*/  LDL.LU R115, [R1+0x208] ;  /* 0x0002080001737983 */ /* 0x000ee20000300800 */
[----:B--2---:R-:W-:-:S04]  /*6360*/  LEA R50, P1, R119, UR12, 0x1 ;  /* 0x0000000c77327c11 */ /* 0x004fc8000f8208ff */
[----:B------:R-:W-:Y:S02]  /*6370*/  LEA.HI.X R51, R119, UR13, R114, 0x1, P1 ;  /* 0x0000000d77337c11 */ /* 0x000fe400088f0c72 */
[----:B------:R-:W2:Y:S04]  /*6380*/  LDL.LU R114, [R1+0x204] ;  /* 0x0002040001727983 */ /* 0x000ea80000300800 */
[----:B------:R-:W2:Y:S01]  /*6390*/  LDL.LU R103, [R1+0x174] ;  /* 0x0001740001677983 */ /* 0x000ea20000300800 */
[----:B----4-:R-:W-:-:S04]  /*63a0*/  LEA R52, P1, R118, UR12, 0x1 ;  /* 0x0000000c76347c11 */ /* 0x010fc8000f8208ff */
[----:B------:R-:W-:Y:S02]  /*63b0*/  LEA.HI.X R53, R118, UR13, R113, 0x1, P1 ;  /* 0x0000000d76357c11 */ /* 0x000fe400088f0c71 */
[C---:B---3--:R-:W-:Y:S01]  /*63c0*/  LEA R54, P1, R117.reuse, UR12, 0x1 ;  /* 0x0000000c75367c11 */ /* 0x048fe2000f8208ff */
[----:B------:R-:W3:Y:S03]  /*63d0*/  LDL.LU R113, [R1+0x200] ;  /* 0x0002000001717983 */ /* 0x000ee60000300800 */
[----:B------:R-:W-:Y:S01]  /*63e0*/  LEA.HI.X R55, R117, UR13, R112, 0x1, P1 ;  /* 0x0000000d75377c11 */ /* 0x000fe200088f0c70 */
[----:B------:R-:W4:Y:S04]  /*63f0*/  LDL.LU R69, [R1+0x178] ;  /* 0x0001780001457983 */ /* 0x000f280000300800 */
[----:B------:R-:W3:Y:S04]  /*6400*/  LDL.LU R112, [R1+0x1fc] ;  /* 0x0001fc0001707983 */ /* 0x000ee80000300800 */
        /* <DEDUP_REMOVED lines=11> */
[----:B------:R-:W3:Y:S01]  /*64c0*/  LDL.LU R86, [R1+0x198] ;  /* 0x0001980001567983 */ /* 0x000ee20000300800 */
[----:B------:R-:W-:-:S03]  /*64d0*/  LEA R56, P1, R116, UR12, 0x1 ;  /* 0x0000000c74387c11 */ /* 0x000fc6000f8208ff */
[----:B------:R-:W3:Y:S04]  /*64e0*/  LDL.LU R87, [R1+0x54] ;  /* 0x0000540001577983 */ /* 0x000ee80000300800 */
[----:B------:R-:W3:Y:S04]  /*64f0*/  LDL.LU R84, [R1+0x19c] ;  /* 0x00019c0001547983 */ /* 0x000ee80000300800 */
[----:B------:R-:W3:Y:S04]  /*6500*/  LDL.LU R85, [R1+0x58] ;  /* 0x0000580001557983 */ /* 0x000ee80000300800 */
[----:B------:R-:W3:Y:S01]  /*6510*/  LDL.LU R83, [R1+0x1a0] ;  /* 0x0001a00001537983 */ /* 0x000ee20000300800 */
[----:B------:R-:W-:-:S03]  /*6520*/  LEA.HI.X R57, R116, UR13, R111, 0x1, P1 ;  /* 0x0000000d74397c11 */ /* 0x000fc600088f0c6f */
[----:B------:R-:W3:Y:S04]  /*6530*/  LDL.LU R82, [R1+0x5c] ;  /* 0x00005c0001527983 */ /* 0x000ee80000300800 */
[----:B------:R-:W3:Y:S04]  /*6540*/  LDL.LU R59, [R1+0x1a4] ;  /* 0x0001a400013b7983 */ /* 0x000ee80000300800 */
[----:B------:R-:W3:Y:S04]  /*6550*/  LDL.LU R81, [R1+0x60] ;  /* 0x0000600001517983 */ /* 0x000ee80000300800 */
[----:B------:R-:W3:Y:S04]  /*6560*/  LDL.LU R79, [R1+0x64] ;  /* 0x00006400014f7983 */ /* 0x000ee80000300800 */
[----:B------:R-:W3:Y:S01]  /*6570*/  LDL.LU R111, [R1+0x1f8] ;  /* 0x0001f800016f7983 */ /* 0x000ee20000300800 */
[----:B------:R-:W-:Y:S01]  /*6580*/  FMUL.FTZ R32, R65, R64 ;  /* 0x0000004041207220 */ /* 0x000fe20000410000 */
[----:B------:R-:W-:-:S02]  /*6590*/  LEA R64, P1, R115, UR12, 0x1 ;  /* 0x0000000c73407c11 */ /* 0x000fc4000f8208ff */
[----:B------:R-:W3:Y:S01]  /*65a0*/  LDL.LU R78, [R1+0x1a8] ;  /* 0x0001a800014e7983 */ /* 0x000ee20000300800 */
[----:B------:R-:W-:-:S03]  /*65b0*/  FMUL.FTZ R58, R65, R58 ;  /* 0x0000003a413a7220 */ /* 0x000fc60000410000 */
[----:B------:R-:W3:Y:S01]  /*65c0*/  LDL.LU R102, [R1+0x6c] ;  /* 0x00006c0001667983 */ /* 0x000ee20000300800 */
[C---:B------:R-:W-:Y:S01]  /*65d0*/  FMUL.FTZ R60, R65.reuse, R60 ;  /* 0x0000003c413c7220 */ /* 0x040fe20000410000 */
[C---:B------:R-:W-:Y:S02]  /*65e0*/  FMUL.FTZ R62, R65.reuse, R62 ;  /* 0x0000003e413e7220 */ /* 0x040fe40000410000 */
        /* <DEDUP_REMOVED lines=9> */
[----:B--2---:R-:W-:-:S02]  /*6680*/  LEA.HI.X R65, R115, UR13, R103, 0x1, P1 ;  /* 0x0000000d73417c11 */ /* 0x004fc400088f0c67 */
[----:B------:R-:W2:Y:S01]  /*6690*/  LDL.LU R103, [R1+0x1ac] ;  /* 0x0001ac0001677983 */ /* 0x000ea20000300800 */
[----:B------:R-:W-:Y:S02]  /*66a0*/  LEA R66, P1, R114, UR12, 0x1 ;  /* 0x0000000c72427c11 */ /* 0x000fe4000f8208ff */
[----:B------:R-:W-:Y:S01]  /*66b0*/  F2FP.F16.F32.PACK_AB R109, R76, R101 ;  /* 0x000000654c6d723e */ /* 0x000fe200000000ff */
[----:B------:R-:W2:Y:S01]  /*66c0*/  LDL.LU R33, [R1+0x88] ;  /* 0x0000880001217983 */ /* 0x000ea20000300800 */
[----:B----4-:R-:W-:Y:S02]  /*66d0*/  LEA.HI.X R67, R114, UR13, R69, 0x1, P1 ;  /* 0x0000000d72437c11 */ /* 0x010fe400088f0c45 */
[----:B---3--:R-:W-:-:S04]  /*66e0*/  LEA R68, P1, R113, UR12, 0x1 ;  /* 0x0000000c71447c11 */ /* 0x008fc8000f8208ff */
[----:B------:R-:W-:Y:S02]  /*66f0*/  LEA.HI.X R69, R113, UR13, R71, 0x1, P1 ;  /* 0x0000000d71457c11 */ /* 0x000fe400088f0c47 */
[----:B------:R-:W-:-:S04]  /*6700*/  LEA R70, P1, R112, UR12, 0x1 ;  /* 0x0000000c70467c11 */ /* 0x000fc8000f8208ff */
[----:B------:R-:W-:Y:S01]  /*6710*/  LEA.HI.X R71, R112, UR13, R96, 0x1, P1 ;  /* 0x0000000d70477c11 */ /* 0x000fe200088f0c60 */
[C-C-:B------:R-:W-:Y:S01]  /*6720*/  FFMA.FTZ R113, R61.reuse, R75, R63.reuse ;  /* 0x0000004b3d717223 */ /* 0x140fe2000001003f */
[C-C-:B------:R-:W-:Y:S01]  /*6730*/  FFMA.FTZ R115, R61.reuse, R24, R63.reuse ;  /* 0x000000183d737223 */ /* 0x140fe2000001003f */
[C-C-:B------:R-:W-:Y:S01]  /*6740*/  FFMA.FTZ R116, R61.reuse, R25, R63.reuse ;  /* 0x000000193d747223 */ /* 0x140fe2000001003f */
[C-C-:B------:R-:W-:Y:S01]  /*6750*/  FFMA.FTZ R117, R61.reuse, R34, R63.reuse ;  /* 0x000000223d757223 */ /* 0x140fe2000001003f */
[C-C-:B------:R-:W-:Y:S01]  /*6760*/  FFMA.FTZ R118, R61.reuse, R26, R63.reuse ;  /* 0x0000001a3d767223 */ /* 0x140fe2000001003f */
[C-C-:B------:R-:W-:Y:S01]  /*6770*/  FFMA.FTZ R119, R61.reuse, R28, R63.reuse ;  /* 0x0000001c3d777223 */ /* 0x140fe2000001003f */
[----:B------:R-:W-:Y:S01]  /*6780*/  FFMA.FTZ R120, R61, R29, R63 ;  /* 0x0000001d3d787223 */ /* 0x000fe2000001003f */
[----:B------:R-:W-:-:S04]  /*6790*/  LEA R72, P1, R111, UR12, 0x1 ;  /* 0x0000000c6f487c11 */ /* 0x000fc8000f8208ff */
[----:B------:R-:W-:Y:S02]  /*67a0*/  LEA.HI.X R73, R111, UR13, R97, 0x1, P1 ;  /* 0x0000000d6f497c11 */ /* 0x000fe400088f0c61 */
        /* <DEDUP_REMOVED lines=16> */
[C---:B------:R-:W-:Y:S02]  /*68b0*/  LEA R80, P1, R79.reuse, UR12, 0x1 ;  /* 0x0000000c4f507c11 */ /* 0x040fe4000f8208ff */
[----:B------:R-:W-:Y:S02]  /*68c0*/  IADD3.X R77, RZ, R74, RZ, P0, !PT ;  /* 0x0000004aff4d7210 */ /* 0x000fe400007fe4ff */
[----:B------:R-:W-:Y:S02]  /*68d0*/  LEA.HI.X R81, R79, UR13, R78, 0x1, P1 ;  /* 0x0000000d4f517c11 */ /* 0x000fe400088f0c4e */
[----:B------:R-:W-:Y:S02]  /*68e0*/  LEA R78, P0, R102, UR12, 0x1 ;  /* 0x0000000c664e7c11 */ /* 0x000fe4000f8008ff */
[----:B------:R-:W-:-:S02]  /*68f0*/  LEA R76, P1, R104, UR12, 0x1 ;  /* 0x0000000c684c7c11 */ /* 0x000fc4000f8208ff */
[----:B------:R-:W-:Y:S01]  /*6900*/  LEA.HI.X R79, R102, UR13, R77, 0x1, P0 ;  /* 0x0000000d664f7c11 */ /* 0x000fe200080f0c4d */
        /* <DEDUP_REMOVED lines=20> */
[----:B--2---:R-:W-:-:S02]  /*6a50*/  LEA.HI.X R77, R104, UR13, R103, 0x1, P1 ;  /* 0x0000000d684d7c11 */ /* 0x004fc400088f0c67 */
[----:B------:R-:W2:Y:S04]  /*6a60*/  LDL.LU R104, [R1+0x8c] ;  /* 0x00008c0001687983 */ /* 0x000ea80000300800 */
[----:B------:R-:W3:Y:S04]  /*6a70*/  LDL.S16 R59, [R1+0x34] ;  /* 0x00003400013b7983 */ /* 0x000ee80000100600 */
[----:B------:R-:W4:Y:S04]  /*6a80*/  LDL.LU.S16 R101, [R1+0x36] ;  /* 0x0000360001657983 */ /* 0x000f280000300600 */
[----:B------:R-:W3:Y:S04]  /*6a90*/  LDL.S16 R102, [R1+0x10] ;  /* 0x0000100001667983 */ /* 0x000ee80000100600 */
[----:B------:R-:W3:Y:S04]  /*6aa0*/  LDL.LU.S16 R103, [R1+0x12] ;  /* 0x0000120001677983 */ /* 0x000ee80000300600 */
[----:B------:R-:W2:Y:S04]  /*6ab0*/  LDL.LU R75, [R1+0x78] ;  /* 0x00007800014b7983 */ /* 0x000ea80000300800 */
[----:B------:R-:W3:Y:S04]  /*6ac0*/  LDL.LU R24, [R1+0x1f4] ;  /* 0x0001f40001187983 */ /* 0x000ee80000300800 */
[----:B------:R-:W3:Y:S04]  /*6ad0*/  LDL.LU R25, [R1+0x1f0] ;  /* 0x0001f00001197983 */ /* 0x000ee80000300800 */
[----:B------:R-:W4:Y:S04]  /*6ae0*/  LDL.LU R34, [R1+0x1ec] ;  /* 0x0001ec0001227983 */ /* 0x000f280000300800 */
[----:B------:R-:W3:Y:S04]  /*6af0*/  LDL.LU R26, [R1+0x1e8] ;  /* 0x0001e800011a7983 */ /* 0x000ee80000300800 */
[----:B------:R-:W3:Y:S04]  /*6b00*/  LDL.LU R28, [R1+0x1e4] ;  /* 0x0001e400011c7983 */ /* 0x000ee80000300800 */
[----:B------:R-:W3:Y:S04]  /*6b10*/  LDL.LU R29, [R1+0x1e0] ;  /* 0x0001e000011d7983 */ /* 0x000ee80000300800 */
[----:B------:R-:W3:Y:S04]  /*6b20*/  LDL.LU R30, [R1+0x1dc] ;  /* 0x0001dc00011e7983 */ /* 0x000ee80000300800 */
[----:B------:R-:W3:Y:S04]  /*6b30*/  LDL.LU R32, [R1+0x1d8] ;  /* 0x0001d80001207983 */ /* 0x000ee80000300800 */
[----:B------:R-:W3:Y:S01]  /*6b40*/  LDL.LU R63, [R1+0x7c] ;  /* 0x00007c00013f7983 */ /* 0x000ee20000300800 */
[----:B------:R-:W-:-:S02]  /*6b50*/  IADD3.X R35, RZ, R74, RZ, P5, !PT ;  /* 0x0000004aff237210 */ /* 0x000fc40002ffe4ff */
[----:B------:R-:W-:Y:S02]  /*6b60*/  IADD3.X R62, RZ, R74, RZ, P4, !PT ;  /* 0x0000004aff3e7210 */ /* 0x000fe400027fe4ff */
[----:B----4-:R-:W-:Y:S02]  /*6b70*/  F2FP.F16.F32.PACK_AB R110, R110, R34 ;  /* 0x000000226e6e723e */ /* 0x010fe400000000ff */
[----:B--2---:R-:W-:Y:S02]  /*6b80*/  LEA R34, P1, R75, UR12, 0x1 ;  /* 0x0000000c4b227c11 */ /* 0x004fe4000f8208ff */
[----:B---3--:R-:W-:-:S04]  /*6b90*/  LEA R60, P0, R63, UR12, 0x1 ;  /* 0x0000000c3f3c7c11 */ /* 0x008fc8000f8008ff */
[----:B------:R-:W-:Y:S02]  /*6ba0*/  LEA.HI.X R61, R63, UR13, R35, 0x1, P0 ;  /* 0x0000000d3f3d7c11 */ /* 0x000fe400080f0c23 */
[----:B------:R-:W-:Y:S02]  /*6bb0*/  LEA.HI.X R35, R75, UR13, R62, 0x1, P1 ;  /* 0x0000000d4b237c11 */ /* 0x000fe400088f0c3e */
[-C--:B------:R-:W-:Y:S02]  /*6bc0*/  IADD3.X R75, RZ, R74.reuse, RZ, P3, !PT ;  /* 0x0000004aff4b7210 */ /* 0x080fe40001ffe4ff */
[----:B------:R-:W-:Y:S02]  /*6bd0*/  IADD3.X R63, RZ, R74, RZ, P2, !PT ;  /* 0x0000004aff3f7210 */ /* 0x000fe400017fe4ff */
[----:B------:R-:W-:Y:S02]  /*6be0*/  LEA R62, P0, R33, UR12, 0x1 ;  /* 0x0000000c213e7c11 */ /* 0x000fe4000f8008ff */
[----:B------:R-:W-:-:S02]  /*6bf0*/  LEA R74, P1, R104, UR12, 0x1 ;  /* 0x0000000c684a7c11 */ /* 0x000fc4000f8208ff */
[----:B------:R-:W-:Y:S02]  /*6c00*/  LEA.HI.X R63, R33, UR13, R63, 0x1, P0 ;  /* 0x0000000d213f7c11 */ /* 0x000fe400080f0c3f */
[----:B------:R-:W2:Y:S01]  /*6c10*/  LDL.LU R33, [R1+0x1d4] ;  /* 0x0001d40001217983 */ /* 0x000ea20000300800 */
[----:B------:R-:W-:-:S03]  /*6c20*/  LEA.HI.X R75, R104, UR13, R75, 0x1, P1 ;  /* 0x0000000d684b7c11 */ /* 0x000fc600088f0c4b */
[----:B------:R-:W3:Y:S01]  /*6c30*/  LDL.LU R104, [R1+0x1d0] ;  /* 0x0001d00001687983 */ /* 0x000ee20000300800 */
[----:B------:R-:W-:Y:S02]  /*6c40*/  PRMT R125, R101, 0x7610, R125 ;  /* 0x00007610657d7816 */ /* 0x000fe4000000007d */
[----:B------:R-:W-:Y:S02]  /*6c50*/  PRMT R124, R103, 0x7610, R124 ;  /* 0x00007610677c7816 */ /* 0x000fe4000000007c */
[----:B------:R-:W-:Y:S01]  /*6c60*/  PRMT R123, R102, 0x7610, R123 ;  /* 0x00007610667b7816 */ /* 0x000fe2000000007b */
[----:B------:R-:W-:Y:S04]  /*6c70*/  STG.E.U16 desc[UR16][R36.64+0x2], R125 ;  /* 0x0000027d24007986 */ /* 0x000fe8000c101510 */
[----:B------:R-:W-:Y:S01]  /*6c80*/  STG.E.U16 desc[UR16][R36.64+0x6], R124 ;  /* 0x0000067c24007986 */ /* 0x000fe2000c101510 */
[----:B---3--:R-:W-:-:S03]  /*6c90*/  PRMT R104, R59, 0x7610, R104 ;  /* 0x000076103b687816 */ /* 0x008fc60000000068 */
[----:B------:R-:W3:Y:S04]  /*6ca0*/  LDL.LU R59, [R1+0x1cc] ;  /* 0x0001cc00013b7983 */ /* 0x000ee80000300800 */
[----:B------:R-:W4:Y:S04]  /*6cb0*/  LDL.LU R101, [R1+0x1c8] ;  /* 0x0001c80001657983 */ /* 0x000f280000300800 */
[----:B------:R-:W2:Y:S04]  /*6cc0*/  LDL.LU R102, [R1+0x1c4] ;  /* 0x0001c40001667983 */ /* 0x000ea80000300800 */
[----:B------:R-:W3:Y:S04]  /*6cd0*/  LDL.LU R103, [R1+0x1c0] ;  /* 0x0001c00001677983 */ /* 0x000ee80000300800 */
[----:B------:R0:W-:Y:S04]  /*6ce0*/  STG.E.U16 desc[UR16][R36.64], R104 ;  /* 0x0000006824007986 */ /* 0x0001e8000c101510 */
[----:B0-----:R-:W4:Y:S04]  /*6cf0*/  LDL.LU R104, [R1+0x1bc] ;  /* 0x0001bc0001687983 */ /* 0x001f280000300800 */
[----:B------:R-:W2:Y:S04]  /*6d00*/  LDL.S16 R125, [R1+0xa] ;  /* 0x00000a00017d7983 */ /* 0x000ea80000100600 */
[----:B------:R-:W3:Y:S04]  /*6d10*/  LDL.LU.S16 R124, [R1+0x8] ;  /* 0x00000800017c7983 */ /* 0x000ee80000300600 */
[----:B------:R4:W-:Y:S02]  /*6d20*/  STG.E.U16 desc[UR16][R36.64+0x4], R123 ;  /* 0x0000047b24007986 */ /* 0x0009e4000c101510 */
[----:B----4-:R-:W-:-:S02]  /*6d30*/  PRMT R123, R104, 0x7632, R123 ;  /* 0x00007632687b7816 */ /* 0x010fc4000000007b */
[----:B--2---:R-:W-:Y:S02]  /*6d40*/  PRMT R36, R125, 0x7610, R36 ;  /* 0x000076107d247816 */ /* 0x004fe40000000024 */
[----:B---3--:R-:W-:Y:S01]  /*6d50*/  PRMT R37, R124, 0x7610, R37 ;  /* 0x000076107c257816 */ /* 0x008fe20000000025 */
[----:B------:R0:W-:Y:S04]  /*6d60*/  STG.E.U16 desc[UR16][R38.64+0x4], R104 ;  /* 0x0000046826007986 */ /* 0x0001e8000c101510 */
[----:B------:R-:W2:Y:S04]  /*6d70*/  LDL.LU R124, [R1+0x124] ;  /* 0x00012400017c7983 */ /* 0x000ea80000300800 */
[----:B------:R-:W3:Y:S04]  /*6d80*/  LDL.LU R125, [R1+0x134] ;  /* 0x00013400017d7983 */ /* 0x000ee80000300800 */
[----:B------:R1:W-:Y:S04]  /*6d90*/  STG.E.U16 desc[UR16][R38.64], R37 ;  /* 0x0000002526007986 */ /* 0x0003e8000c101510 */
[----:B------:R4:W-:Y:S04]  /*6da0*/  STG.E.U16 desc[UR16][R38.64+0x2], R36 ;  /* 0x0000022426007986 */ /* 0x0009e8000c101510 */
[----:B0-----:R-:W3:Y:S04]  /*6db0*/  LDL.LU R104, [R1+0x13c] ;  /* 0x00013c0001687983 */ /* 0x001ee80000300800 */
[----:B------:R0:W-:Y:S01]  /*6dc0*/  STG.E.U16 desc[UR16][R38.64+0x6], R123 ;  /* 0x0000067b26007986 */ /* 0x0001e2000c101510 */
[----:B-1----:R-:W-:-:S02]  /*6dd0*/  PRMT R37, R102, 0x7632, R37 ;  /* 0x0000763266257816 */ /* 0x002fc40000000025 */
[----:B----4-:R-:W-:Y:S01]  /*6de0*/  PRMT R36, R103, 0x7632, R36 ;  /* 0x0000763267247816 */ /* 0x010fe20000000024 */
[----:B------:R1:W-:Y:S04]  /*6df0*/  STG.E.U16 desc[UR16][R40.64], R103 ;  /* 0x0000006728007986 */ /* 0x0003e8000c101510 */
[----:B------:R4:W-:Y:S04]  /*6e00*/  STG.E.U16 desc[UR16][R40.64+0x4], R102 ;  /* 0x0000046628007986 */ /* 0x0009e8000c101510 */
[----:B0-----:R-:W3:Y:S04]  /*6e10*/  LDL.LU R123, [R1+0x108] ;  /* 0x00010800017b7983 */ /* 0x001ee80000300800 */
[----:B-1----:R-:W3:Y:S04]  /*6e20*/  LDL.LU R103, [R1+0x100] ;  /* 0x0001000001677983 */ /* 0x002ee80000300800 */
[----:B----4-:R-:W2:Y:S04]  /*6e30*/  LDL.LU R102, [R1+0xf0] ;  /* 0x0000f00001667983 */ /* 0x010ea80000300800 */
[----:B------:R0:W-:Y:S04]  /*6e40*/  STG.E.U16 desc[UR16][R40.64+0x2], R36 ;  /* 0x0000022428007986 */ /* 0x0001e8000c101510 */
[----:B------:R-:W-:Y:S01]  /*6e50*/  STG.E.U16 desc[UR16][R40.64+0x6], R37 ;  /* 0x0000062528007986 */ /* 0x000fe2000c101510 */
[----:B0-----:R-:W-:-:S05]  /*6e60*/  PRMT R36, R101, 0x7632, R36 ;  /* 0x0000763265247816 */ /* 0x001fca0000000024 */
[----:B------:R2:W-:Y:S02]  /*6e70*/  STG.E.U16 desc[UR16][R42.64+0x2], R36 ;  /* 0x000002242a007986 */ /* 0x0005e4000c101510 */
[----:B--2---:R-:W-:Y:S02]  /*6e80*/  F2FP.F16.F32.PACK_AB R36, R102, R124 ;  /* 0x0000007c6624723e */ /* 0x004fe400000000ff */
[----:B------:R-:W2:Y:S04]  /*6e90*/  LDL.LU R102, [R1+0x10c] ;  /* 0x00010c0001667983 */ /* 0x000ea80000300800 */
[----:B------:R-:W2:Y:S01]  /*6ea0*/  LDL.LU R124, [R1+0x14c] ;  /* 0x00014c00017c7983 */ /* 0x000ea20000300800 */
[----:B------:R-:W-:-:S03]  /*6eb0*/  PRMT R37, R3, 0x7632, R37 ;  /* 0x0000763203257816 */ /* 0x000fc60000000025 */
[----:B------:R0:W-:Y:S01]  /*6ec0*/  STG.E.U16 desc[UR16][R42.64+0x4], R3 ;  /* 0x000004032a007986 */ /* 0x0001e2000c101510 */
[----:B------:R-:W-:-:S03]  /*6ed0*/  F2FP.F16.F32.PACK_AB R11, R11, R33 ;  /* 0x000000210b0b723e */ /* 0x000fc600000000ff */
[----:B------:R1:W-:Y:S01]  /*6ee0*/  STG.E.U16 desc[UR16][R42.64+0x6], R37 ;  /* 0x000006252a007986 */ /* 0x0003e2000c101510 */
[----:B---3--:R-:W-:-:S03]  /*6ef0*/  F2FP.F16.F32.PACK_AB R33, R103, R125 ;  /* 0x0000007d6721723e */ /* 0x008fc600000000ff */
[----:B------:R-:W-:Y:S01]  /*6f00*/  STG.E.U16 desc[UR16][R42.64], R101 ;  /* 0x000000652a007986 */ /* 0x000fe2000c101510 */
[----:B0-----:R-:W-:-:S03]  /*6f10*/  PRMT R3, R109, 0x7632, R3 ;  /* 0x000076326d037816 */ /* 0x001fc60000000003 */
[----:B------:R-:W3:Y:S01]  /*6f20*/  LDL.LU R103, [R1+0x104] ;  /* 0x0001040001677983 */ /* 0x000ee20000300800 */
[----:B-1----:R-:W-:-:S03]  /*6f30*/  PRMT R37, R110, 0x7632, R37 ;  /* 0x000076326e257816 */ /* 0x002fc60000000025 */
[----:B------:R0:W-:Y:S01]  /*6f40*/  STG.E.U16 desc[UR16][R44.64+0x2], R3 ;  /* 0x000002032c007986 */ /* 0x0001e2000c101510 */
[----:B------:R-:W-:-:S03]  /*6f50*/  F2FP.F16.F32.PACK_AB R15, R15, R32 ;  /* 0x000000200f0f723e */ /* 0x000fc600000000ff */
[----:B------:R-:W-:Y:S01]  /*6f60*/  STG.E.U16 desc[UR16][R44.64], R109 ;  /* 0x0000006d2c007986 */ /* 0x000fe2000c101510 */
[----:B------:R-:W-:-:S03]  /*6f70*/  PRMT R32, R15, 0x7632, R32 ;  /* 0x000076320f207816 */ /* 0x000fc60000000020 */
[----:B------:R-:W-:Y:S01]  /*6f80*/  STG.E.U16 desc[UR16][R44.64+0x4], R110 ;  /* 0x0000046e2c007986 */ /* 0x000fe2000c101510 */
[----:B0-----:R-:W-:-:S03]  /*6f90*/  PRMT R3, R36, 0x7632, R3 ;  /* 0x0000763224037816 */ /* 0x001fc60000000003 */
[----:B------:R-:W-:Y:S04]  /*6fa0*/  STG.E.U16 desc[UR16][R44.64+0x6], R37 ;  /* 0x000006252c007986 */ /* 0x000fe8000c101510 */
[----:B------:R-:W3:Y:S04]  /*6fb0*/  LDL.LU R125, [R1+0x154] ;  /* 0x00015400017d7983 */ /* 0x000ee80000300800 */
[----:B------:R0:W-:Y:S04]  /*6fc0*/  STG.E.U16 desc[UR16][R46.64], R36 ;  /* 0x000000242e007986 */ /* 0x0001e8000c101510 */
[----:B------:R1:W-:Y:S04]  /*6fd0*/  STG.E.U16 desc[UR16][R46.64+0x2], R3 ;  /* 0x000002032e007986 */ /* 0x0003e8000c101510 */
[----:B------:R4:W-:Y:S01]  /*6fe0*/  STG.E.U16 desc[UR16][R46.64+0x4], R11 ;  /* 0x0000040b2e007986 */ /* 0x0009e2000c101510 */
[----:B0-----:R-:W-:-:S02]  /*6ff0*/  PRMT R36, R11, 0x7632, R36 ;  /* 0x000076320b247816 */ /* 0x001fc40000000024 */
[----:B-1----:R-:W-:-:S03]  /*7000*/  PRMT R3, R33, 0x7632, R3 ;  /* 0x0000763221037816 */ /* 0x002fc60000000003 */
[----:B------:R-:W-:Y:S01]  /*7010*/  STG.E.U16 desc[UR16][R46.64+0x6], R36 ;  /* 0x000006242e007986 */ /* 0x000fe2000c101510 */
[----:B----4-:R-:W-:-:S03]  /*7020*/  F2FP.F16.F32.PACK_AB R11, R123, R104 ;  /* 0x000000687b0b723e */ /* 0x010fc600000000ff */
[----:B------:R-:W4:Y:S04]  /*7030*/  LDL.LU R123, [R1+0xfc] ;  /* 0x0000fc00017b7983 */ /* 0x000f280000300800 */
[----:B------:R-:W4:Y:S04]  /*7040*/  LDL.LU R104, [R1+0x164] ;  /* 0x0001640001687983 */ /* 0x000f280000300800 */
[----:B------:R-:W-:Y:S04]  /*7050*/  STG.E.U16 desc[UR16][R48.64], R33 ;  /* 0x0000002130007986 */ /* 0x000fe8000c101510 */
[----:B------:R0:W-:Y:S04]  /*7060*/  STG.E.U16 desc[UR16][R48.64+0x2], R3 ;  /* 0x0000020330007986 */ /* 0x0001e8000c101510 */
[----:B------:R-:W-:Y:S04]  /*7070*/  STG.E.U16 desc[UR16][R48.64+0x4], R15 ;  /* 0x0000040f30007986 */ /* 0x000fe8000c101510 */
[----:B------:R-:W-:Y:S01]  /*7080*/  STG.E.U16 desc[UR16][R48.64+0x6], R32 ;  /* 0x0000062030007986 */ /* 0x000fe2000c101510 */
[----:B0-----:R-:W-:-:S03]  /*7090*/  PRMT R3, R11, 0x7632, R3 ;  /* 0x000076320b037816 */ /* 0x001fc60000000003 */
[----:B------:R2:W-:Y:S02]  /*70a0*/  STG.E.U16 desc[UR16][R50.64], R11 ;  /* 0x0000000b32007986 */ /* 0x0005e4000c101510 */
[----:B--2---:R-:W-:Y:S02]  /*70b0*/  F2FP.F16.F32.PACK_AB R11, R102, R124 ;  /* 0x0000007c660b723e */ /* 0x004fe400000000ff */
[----:B------:R-:W2:Y:S04]  /*70c0*/  LDL.LU R102, [R1+0xf8] ;  /* 0x0000f80001667983 */ /* 0x000ea80000300800 */
[----:B------:R-:W2:Y:S01]  /*70d0*/  LDL.LU R124, [R1+0x170] ;  /* 0x00017000017c7983 */ /* 0x000ea20000300800 */
[----:B------:R-:W-:Y:S02]  /*70e0*/  F2FP.F16.F32.PACK_AB R19, R19, R30 ;  /* 0x0000001e1313723e */ /* 0x000fe400000000ff */
[----:B------:R-:W-:-:S02]  /*70f0*/  F2FP.F16.F32.PACK_AB R23, R23, R29 ;  /* 0x0000001d1717723e */ /* 0x000fc400000000ff */
[----:B------:R-:W-:Y:S01]  /*7100*/  PRMT R15, R19, 0x7632, R15 ;  /* 0x00007632130f7816 */ /* 0x000fe2000000000f */
[----:B------:R0:W-:Y:S01]  /*7110*/  STG.E.U16 desc[UR16][R50.64+0x2], R3 ;  /* 0x0000020332007986 */ /* 0x0001e2000c101510 */
[----:B------:R-:W-:-:S03]  /*7120*/  F2FP.F16.F32.PACK_AB R27, R27, R28 ;  /* 0x0000001c1b1b723e */ /* 0x000fc600000000ff */
[----:B------:R-:W-:Y:S04]  /*7130*/  STG.E.U16 desc[UR16][R50.64+0x4], R19 ;  /* 0x0000041332007986 */ /* 0x000fe8000c101510 */
[----:B------:R1:W-:Y:S01]  /*7140*/  STG.E.U16 desc[UR16][R50.64+0x6], R15 ;  /* 0x0000060f32007986 */ /* 0x0003e2000c101510 */
[----:B0-----:R-:W-:-:S03]  /*7150*/  PRMT R3, R11, 0x7632, R3 ;  /* 0x000076320b037816 */ /* 0x001fc60000000003 */
[----:B------:R3:W-:Y:S01]  /*7160*/  STG.E.U16 desc[UR16][R52.64], R11 ;  /* 0x0000000b34007986 */ /* 0x0007e2000c101510 */
[----:B-1----:R-:W-:-:S03]  /*7170*/  PRMT R15, R23, 0x7632, R15 ;  /* 0x00007632170f7816 */ /* 0x002fc6000000000f */
[----:B------:R0:W-:Y:S01]  /*7180*/  STG.E.U16 desc[UR16][R52.64+0x2], R3 ;  /* 0x0000020334007986 */ /* 0x0001e2000c101510 */
[----:B---3--:R-:W-:-:S03]  /*7190*/  F2FP.F16.F32.PACK_AB R11, R103, R125 ;  /* 0x0000007d670b723e */ /* 0x008fc600000000ff */
[----:B------:R-:W-:Y:S04]  /*71a0*/  STG.E.U16 desc[UR16][R52.64+0x4], R23 ;  /* 0x0000041734007986 */ /* 0x000fe8000c101510 */
[----:B------:R-:W3:Y:S01]  /*71b0*/  LDL.LU R103, [R1+0xf4] ;  /* 0x0000f40001677983 */ /* 0x000ee20000300800 */
[----:B0-----:R-:W-:-:S03]  /*71c0*/  PRMT R3, R11, 0x7632, R3 ;  /* 0x000076320b037816 */ /* 0x001fc60000000003 */
[----:B------:R-:W3:Y:S04]  /*71d0*/  LDL.LU R125, [R1+0x16c] ;  /* 0x00016c00017d7983 */ /* 0x000ee80000300800 */
[----:B------:R0:W-:Y:S04]  /*71e0*/  STG.E.U16 desc[UR16][R52.64+0x6], R15 ;  /* 0x0000060f34007986 */ /* 0x0001e8000c101510 */
[----:B------:R4:W-:Y:S01]  /*71f0*/  STG.E.U16 desc[UR16][R54.64], R11 ;  /* 0x0000000b36007986 */ /* 0x0009e2000c101510 */
[----:B0-----:R-:W-:-:S03]  /*7200*/  PRMT R15, R27, 0x7632, R15 ;  /* 0x000076321b0f7816 */ /* 0x001fc6000000000f */
[----:B------:R0:W-:Y:S01]  /*7210*/  STG.E.U16 desc[UR16][R54.64+0x2], R3 ;  /* 0x0000020336007986 */ /* 0x0001e2000c101510 */
[----:B----4-:R-:W-:-:S03]  /*7220*/  F2FP.F16.F32.PACK_AB R11, R123, R104 ;  /* 0x000000687b0b723e */ /* 0x010fc600000000ff */
[----:B------:R-:W4:Y:S04]  /*7230*/  LDL.LU R123, [R1+0xec] ;  /* 0x0000ec00017b7983 */ /* 0x000f280000300800 */
[----:B------:R-:W4:Y:S01]  /*7240*/  LDL.LU R104, [R1+0x168] ;  /* 0x0001680001687983 */ /* 0x000f220000300800 */
[----:B0-----:R-:W-:-:S03]  /*7250*/  PRMT R3, R11, 0x7632, R3 ;  /* 0x000076320b037816 */ /* 0x001fc60000000003 */
[----:B------:R-:W-:Y:S04]  /*7260*/  STG.E.U16 desc[UR16][R54.64+0x4], R27 ;  /* 0x0000041b36007986 */ /* 0x000fe8000c101510 */
[----:B------:R-:W-:Y:S04]  /*7270*/  STG.E.U16 desc[UR16][R54.64+0x6], R15 ;  /* 0x0000060f36007986 */ /* 0x000fe8000c101510 */
[----:B------:R2:W-:Y:S02]  /*7280*/  STG.E.U16 desc[UR16][R56.64], R11 ;  /* 0x0000000b38007986 */ /* 0x0005e4000c101510 */
[----:B--2---:R-:W-:-:S02]  /*7290*/  F2FP.F16.F32.PACK_AB R11, R102, R124 ;  /* 0x0000007c660b723e */ /* 0x004fc400000000ff */
[----:B------:R-:W2:Y:S04]  /*72a0*/  LDL.LU R102, [R1+0xe8] ;  /* 0x0000e80001667983 */ /* 0x000ea80000300800 */
[----:B------:R-:W2:Y:S01]  /*72b0*/  LDL.LU R124, [R1+0x160] ;  /* 0x00016000017c7983 */ /* 0x000ea20000300800 */
[----:B------:R-:W-:Y:S02]  /*72c0*/  F2FP.F16.F32.PACK_AB R26, R31, R26 ;  /* 0x0000001a1f1a723e */ /* 0x000fe400000000ff */
[C---:B------:R-:W-:Y:S02]  /*72d0*/  PRMT R32, R11.reuse, 0x7610, R32 ;  /* 0x000076100b207816 */ /* 0x040fe40000000020 */
[----:B------:R-:W-:Y:S02]  /*72e0*/  PRMT R19, R11, 0x7632, R19 ;  /* 0x000076320b137816 */ /* 0x000fe40000000013 */
[----:B------:R-:W-:Y:S01]  /*72f0*/  PRMT R15, R26, 0x7632, R15 ;  /* 0x000076321a0f7816 */ /* 0x000fe2000000000f */
[----:B------:R4:W-:Y:S01]  /*7300*/  STG.E.U16 desc[UR16][R56.64+0x2], R3 ;  /* 0x0000020338007986 */ /* 0x0009e2000c101510 */
[----:B------:R-:W-:-:S03]  /*7310*/  F2FP.F16.F32.PACK_AB R7, R7, R25 ;  /* 0x000000190707723e */ /* 0x000fc600000000ff */
[----:B------:R-:W-:Y:S01]  /*7320*/  STG.E.U16 desc[UR16][R56.64+0x4], R26 ;  /* 0x0000041a38007986 */ /* 0x000fe2000c101510 */
[----:B------:R-:W-:-:S03]  /*7330*/  PRMT R23, R7, 0x7632, R23 ;  /* 0x0000763207177816 */ /* 0x000fc60000000017 */
[----:B------:R-:W-:Y:S04]  /*7340*/  STG.E.U16 desc[UR16][R56.64+0x6], R15 ;  /* 0x0000060f38007986 */ /* 0x000fe8000c101510 */
[----:B------:R-:W-:Y:S04]  /*7350*/  STG.E.U16 desc[UR16][R64.64+0x2], R19 ;  /* 0x0000021340007986 */ /* 0x000fe8000c101510 */
[----:B------:R0:W-:Y:S01]  /*7360*/  STG.E.U16 desc[UR16][R64.64+0x4], R7 ;  /* 0x0000040740007986 */ /* 0x0001e2000c101510 */
[----:B---3--:R-:W-:-:S03]  /*7370*/  F2FP.F16.F32.PACK_AB R11, R103, R125 ;  /* 0x0000007d670b723e */ /* 0x008fc600000000ff */
[----:B------:R-:W3:Y:S04]  /*7380*/  LDL.LU R103, [R1+0xe4] ;  /* 0x0000e40001677983 */ /* 0x000ee80000300800 */
[----:B------:R-:W3:Y:S01]  /*7390*/  LDL.LU R125, [R1+0x15c] ;  /* 0x00015c00017d7983 */ /* 0x000ee20000300800 */
[----:B----4-:R-:W-:-:S03]  /*73a0*/  F2FP.F16.F32.PACK_AB R3, R123, R104 ;  /* 0x000000687b03723e */ /* 0x010fc600000000ff */
[----:B------:R-:W4:Y:S01]  /*73b0*/  LDL.LU R123, [R1+0xe0] ;  /* 0x0000e000017b7983 */ /* 0x000f220000300800 */
[----:B0-----:R-:W-:-:S03]  /*73c0*/  PRMT R7, R3, 0x7610, R7 ;  /* 0x0000761003077816 */ /* 0x001fc60000000007 */
[----:B------:R-:W4:Y:S01]  /*73d0*/  LDL.LU R104, [R1+0x158] ;  /* 0x0001580001687983 */ /* 0x000f220000300800 */
[----:B------:R-:W-:Y:S02]  /*73e0*/  PRMT R19, R3, 0x7632, R19 ;  /* 0x0000763203137816 */ /* 0x000fe40000000013 */
[----:B--2---:R-:W-:Y:S02]  /*73f0*/  F2FP.F16.F32.PACK_AB R3, R102, R124 ;  /* 0x0000007c6603723e */ /* 0x004fe400000000ff */
[----:B------:R-:W2:Y:S04]  /*7400*/  LDL.LU R102, [R1+0xdc] ;  /* 0x0000dc0001667983 */ /* 0x000ea80000300800 */
[----:B------:R-:W2:Y:S01]  /*7410*/  LDL.LU R124, [R1+0x150] ;  /* 0x00015000017c7983 */ /* 0x000ea20000300800 */
[----:B------:R-:W-:-:S02]  /*7420*/  F2FP.F16.F32.PACK_AB R24, R58, R24 ;  /* 0x000000183a18723e */ /* 0x000fc400000000ff */
[----:B------:R-:W-:Y:S02]  /*7430*/  F2FP.F16.F32.PACK_AB R22, R111, R22 ;  /* 0x000000166f16723e */ /* 0x000fe400000000ff */
[----:B------:R-:W-:Y:S01]  /*7440*/  PRMT R15, R24, 0x7632, R15 ;  /* 0x00007632180f7816 */ /* 0x000fe2000000000f */
[----:B------:R-:W-:Y:S01]  /*7450*/  STG.E.U16 desc[UR16][R64.64], R32 ;  /* 0x0000002040007986 */ /* 0x000fe2000c101510 */
[----:B------:R-:W-:-:S03]  /*7460*/  PRMT R33, R11, 0x7632, R33 ;  /* 0x000076320b217816 */ /* 0x000fc60000000021 */
[----:B------:R0:W-:Y:S01]  /*7470*/  STG.E.U16 desc[UR16][R64.64+0x6], R23 ;  /* 0x0000061740007986 */ /* 0x0001e2000c101510 */
[----:B------:R-:W-:-:S03]  /*7480*/  F2FP.F16.F32.PACK_AB R21, R112, R21 ;  /* 0x000000157015723e */ /* 0x000fc600000000ff */
[----:B------:R1:W-:Y:S04]  /*7490*/  STG.E.U16 desc[UR16][R66.64], R11 ;  /* 0x0000000b42007986 */ /* 0x0003e8000c101510 */
[----:B------:R1:W-:Y:S01]  /*74a0*/  STG.E.U16 desc[UR16][R66.64+0x6], R15 ;  /* 0x0000060f42007986 */ /* 0x0003e2000c101510 */
[----:B0-----:R-:W-:-:S03]  /*74b0*/  PRMT R23, R3, 0x7610, R23 ;  /* 0x0000761003177816 */ /* 0x001fc60000000017 */
[----:B------:R-:W-:Y:S01]  /*74c0*/  STG.E.U16 desc[UR16][R66.64+0x2], R33 ;  /* 0x0000022142007986 */ /* 0x000fe2000c101510 */
[----:B-1----:R-:W-:-:S03]  /*74d0*/  PRMT R11, R22, 0x7632, R11 ;  /* 0x00007632160b7816 */ /* 0x002fc6000000000b */
[----:B------:R-:W-:Y:S01]  /*74e0*/  STG.E.U16 desc[UR16][R66.64+0x4], R24 ;  /* 0x0000041842007986 */ /* 0x000fe2000c101510 */
[----:B------:R-:W-:-:S03]  /*74f0*/  PRMT R15, R3, 0x7632, R15 ;  /* 0x00007632030f7816 */ /* 0x000fc6000000000f */
[----:B------:R0:W-:Y:S01]  /*7500*/  STG.E.U16 desc[UR16][R68.64], R7 ;  /* 0x0000000744007986 */ /* 0x0001e2000c101510 */
[----:B---3--:R-:W-:-:S03]  /*7510*/  F2FP.F16.F32.PACK_AB R3, R103, R125 ;  /* 0x0000007d6703723e */ /* 0x008fc600000000ff */
[----:B------:R-:W3:Y:S01]  /*7520*/  LDL.LU R103, [R1+0xd8] ;  /* 0x0000d80001677983 */ /* 0x000ee20000300800 */
[----:B------:R-:W-:-:S03]  /*7530*/  PRMT R36, R3, 0x7610, R36 ;  /* 0x0000761003247816 */ /* 0x000fc60000000024 */
[----:B------:R-:W3:Y:S01]  /*7540*/  LDL.LU R125, [R1+0x148] ;  /* 0x00014800017d7983 */ /* 0x000ee20000300800 */
[----:B0-----:R-:W-:-:S03]  /*7550*/  PRMT R7, R21, 0x7632, R7 ;  /* 0x0000763215077816 */ /* 0x001fc60000000007 */
[----:B------:R0:W-:Y:S04]  /*7560*/  STG.E.U16 desc[UR16][R68.64+0x6], R11 ;  /* 0x0000060b44007986 */ /* 0x0001e8000c101510 */
[----:B------:R-:W-:Y:S04]  /*7570*/  STG.E.U16 desc[UR16][R68.64+0x2], R19 ;  /* 0x0000021344007986 */ /* 0x000fe8000c101510 */
[----:B------:R-:W-:Y:S01]  /*7580*/  STG.E.U16 desc[UR16][R68.64+0x4], R22 ;  /* 0x0000041644007986 */ /* 0x000fe2000c101510 */
[----:B0-----:R-:W-:-:S03]  /*7590*/  PRMT R11, R3, 0x7632, R11 ;  /* 0x00007632030b7816 */ /* 0x001fc6000000000b */
[----:B------:R0:W-:Y:S01]  /*75a0*/  STG.E.U16 desc[UR16][R70.64+0x6], R7 ;  /* 0x0000060746007986 */ /* 0x0001e2000c101510 */
[----:B----4-:R-:W-:-:S03]  /*75b0*/  F2FP.F16.F32.PACK_AB R3, R123, R104 ;  /* 0x000000687b03723e */ /* 0x010fc600000000ff */
[----:B------:R-:W4:Y:S01]  /*75c0*/  LDL.LU R123, [R1+0xd4] ;  /* 0x0000d400017b7983 */ /* 0x000f220000300800 */
[----:B------:R-:W-:-:S03]  /*75d0*/  PRMT R48, R3, 0x7610, R48 ;  /* 0x0000761003307816 */ /* 0x000fc60000000030 */
[----:B------:R-:W4:Y:S01]  /*75e0*/  LDL.LU R104, [R1+0x144] ;  /* 0x0001440001687983 */ /* 0x000f220000300800 */
[----:B0-----:R-:W-:Y:S02]  /*75f0*/  PRMT R7, R3, 0x7632, R7 ;  /* 0x0000763203077816 */ /* 0x001fe40000000007 */
[----:B--2---:R-:W-:Y:S02]  /*7600*/  F2FP.F16.F32.PACK_AB R3, R102, R124 ;  /* 0x0000007c6603723e */ /* 0x004fe400000000ff */
[----:B------:R-:W2:Y:S04]  /*7610*/  LDL.LU R102, [R1+0xd0] ;  /* 0x0000d00001667983 */ /* 0x000ea80000300800 */
[----:B------:R-:W2:Y:S01]  /*7620*/  LDL.LU R124, [R1+0x140] ;  /* 0x00014000017c7983 */ /* 0x000ea20000300800 */
[----:B------:R-:W-:-:S02]  /*7630*/  F2FP.F16.F32.PACK_AB R20, R113, R20 ;  /* 0x000000147114723e */ /* 0x000fc400000000ff */
[----:B------:R-:W-:Y:S01]  /*7640*/  F2FP.F16.F32.PACK_AB R18, R98, R18 ;  /* 0x000000126212723e */ /* 0x000fe200000000ff */
        /* <DEDUP_REMOVED lines=11> */
[----:B---3--:R-:W-:-:S03]  /*7700*/  F2FP.F16.F32.PACK_AB R3, R103, R125 ;  /* 0x0000007d6703723e */ /* 0x008fc600000000ff */
[----:B------:R-:W3:Y:S01]  /*7710*/  LDL.LU R103, [R1+0xcc] ;  /* 0x0000cc0001677983 */ /* 0x000ee20000300800 */
[----:B------:R-:W-:-:S03]  /*7720*/  PRMT R46, R3, 0x7610, R46 ;  /* 0x00007610032e7816 */ /* 0x000fc6000000002e */
[----:B------:R-:W3:Y:S04]  /*7730*/  LDL.LU R125, [R1+0x138] ;  /* 0x00013800017d7983 */ /* 0x000ee80000300800 */
[----:B------:R0:W-:Y:S04]  /*7740*/  STG.E.U16 desc[UR16][R96.64+0x2], R7 ;  /* 0x0000020760007986 */ /* 0x0001e8000c101510 */
[----:B------:R-:W-:Y:S04]  /*7750*/  STG.E.U16 desc[UR16][R96.64], R48 ;  /* 0x0000003060007986 */ /* 0x000fe8000c101510 */
[----:B------:R-:W-:Y:S01]  /*7760*/  STG.E.U16 desc[UR16][R96.64+0x4], R18 ;  /* 0x0000041260007986 */ /* 0x000fe2000c101510 */
[----:B0-----:R-:W-:-:S03]  /*7770*/  PRMT R7, R3, 0x7632, R7 ;  /* 0x0000763203077816 */ /* 0x001fc60000000007 */
[----:B------:R-:W-:Y:S01]  /*7780*/  STG.E.U16 desc[UR16][R96.64+0x6], R15 ;  /* 0x0000060f60007986 */ /* 0x000fe2000c101510 */
[----:B----4-:R-:W-:-:S03]  /*7790*/  F2FP.F16.F32.PACK_AB R3, R123, R104 ;  /* 0x000000687b03723e */ /* 0x010fc600000000ff */
[----:B------:R-:W4:Y:S01]  /*77a0*/  LDL.LU R123, [R1+0xc8] ;  /* 0x0000c800017b7983 */ /* 0x000f220000300800 */
[----:B------:R-:W-:-:S03]  /*77b0*/  PRMT R45, R3, 0x7610, R45 ;  /* 0x00007610032d7816 */ /* 0x000fc6000000002d */
[----:B------:R-:W4:Y:S04]  /*77c0*/  LDL.LU R104, [R1+0x130] ;  /* 0x0001300001687983 */ /* 0x000f280000300800 */
[----:B------:R0:W-:Y:S02]  /*77d0*/  STG.E.U16 desc[UR16][R94.64+0x2], R11 ;  /* 0x0000020b5e007986 */ /* 0x0001e4000c101510 */
[----:B0-----:R-:W-:Y:S02]  /*77e0*/  PRMT R11, R3, 0x7632, R11 ;  /* 0x00007632030b7816 */ /* 0x001fe4000000000b */
[----:B--2---:R-:W-:Y:S02]  /*77f0*/  F2FP.F16.F32.PACK_AB R3, R102, R124 ;  /* 0x0000007c6603723e */ /* 0x004fe400000000ff */
[----:B------:R-:W2:Y:S04]  /*7800*/  LDL.LU R102, [R1+0xc4] ;  /* 0x0000c40001667983 */ /* 0x000ea80000300800 */
[----:B------:R-:W2:Y:S01]  /*7810*/  LDL.LU R124, [R1+0x12c] ;  /* 0x00012c00017c7983 */ /* 0x000ea20000300800 */
[----:B------:R-:W-:-:S02]  /*7820*/  F2FP.F16.F32.PACK_AB R17, R99, R17 ;  /* 0x000000116311723e */ /* 0x000fc400000000ff */
[----:B------:R-:W-:Y:S02]  /*7830*/  F2FP.F16.F32.PACK_AB R16, R100, R16 ;  /* 0x000000106410723e */ /* 0x000fe400000000ff */
[----:B------:R-:W-:Y:S01]  /*7840*/  PRMT R19, R17, 0x7632, R19 ;  /* 0x0000763211137816 */ /* 0x000fe20000000013 */
[----:B------:R-:W-:Y:S01]  /*7850*/  STG.E.U16 desc[UR16][R94.64], R47 ;  /* 0x0000002f5e007986 */ /* 0x000fe2000c101510 */
[----:B------:R-:W-:Y:S02]  /*7860*/  PRMT R15, R16, 0x7632, R15 ;  /* 0x00007632100f7816 */ /* 0x000fe4000000000f */
[----:B------:R-:W-:Y:S01]  /*7870*/  F2FP.F16.F32.PACK_AB R14, R106, R14 ;  /* 0x0000000e6a0e723e */ /* 0x000fe200000000ff */
        /* <DEDUP_REMOVED lines=36> */
[----:B------:R1:W-:Y:S01]  /*7ac0*/  STG.E.U16 desc[UR16][R86.64+0x2], R11 ;  /* 0x0000020b56007986 */ /* 0x0003e2000c101510 */
[----:B------:R-:W-:-:S03]  /*7ad0*/  F2FP.F16.F32.PACK_AB R9, R115, R9 ;  /* 0x000000097309723e */ /* 0x000fc600000000ff */
[----:B------:R-:W-:Y:S01]  /*7ae0*/  STG.E.U16 desc[UR16][R86.64], R43 ;  /* 0x0000002b56007986 */ /* 0x000fe2000c101510 */
[----:B0-----:R-:W-:-:S03]  /*7af0*/  PRMT R13, R10, 0x7632, R13 ;  /* 0x000076320a0d7816 */ /* 0x001fc6000000000d */
[----:B------:R0:W-:Y:S01]  /*7b00*/  STG.E.U16 desc[UR16][R86.64+0x4], R12 ;  /* 0x0000040c56007986 */ /* 0x0001e2000c101510 */
[----:B-1----:R-:W-:-:S03]  /*7b10*/  PRMT R11, R3, 0x7632, R11 ;  /* 0x00007632030b7816 */ /* 0x002fc6000000000b */
[----:B------:R-:W-:Y:S01]  /*7b20*/  STG.E.U16 desc[UR16][R86.64+0x6], R14 ;  /* 0x0000060e56007986 */ /* 0x000fe2000c101510 */
[----:B---3--:R-:W-:-:S03]  /*7b30*/  F2FP.F16.F32.PACK_AB R3, R103, R125 ;  /* 0x0000007d6703723e */ /* 0x008fc600000000ff */
[----:B------:R1:W-:Y:S01]  /*7b40*/  STG.E.U16 desc[UR16][R84.64+0x2], R7 ;  /* 0x0000020754007986 */ /* 0x0003e2000c101510 */
[----:B------:R-:W-:-:S03]  /*7b50*/  PRMT R40, R3, 0x7610, R40 ;  /* 0x0000761003287816 */ /* 0x000fc60000000028 */
[----:B------:R-:W-:Y:S01]  /*7b60*/  STG.E.U16 desc[UR16][R84.64], R42 ;  /* 0x0000002a54007986 */ /* 0x000fe2000c101510 */
[----:B0-----:R-:W-:-:S03]  /*7b70*/  PRMT R12, R9, 0x7632, R12 ;  /* 0x00007632090c7816 */ /* 0x001fc6000000000c */
[----:B------:R-:W-:Y:S01]  /*7b80*/  STG.E.U16 desc[UR16][R84.64+0x4], R10 ;  /* 0x0000040a54007986 */ /* 0x000fe2000c101510 */
[----:B-1----:R-:W-:-:S03]  /*7b90*/  PRMT R7, R3, 0x7632, R7 ;  /* 0x0000763203077816 */ /* 0x002fc60000000007 */
[----:B------:R-:W-:Y:S04]  /*7ba0*/  STG.E.U16 desc[UR16][R84.64+0x6], R13 ;  /* 0x0000060d54007986 */ /* 0x000fe8000c101510 */
[----:B------:R-:W3:Y:S04]  /*7bb0*/  LDL.LU R103, [R1+0x3c] ;  /* 0x00003c0001677983 */ /* 0x000ee80000300800 */
[----:B------:R-:W3:Y:S01]  /*7bc0*/  LDL.LU R125, [R1+0x118] ;  /* 0x00011800017d7983 */ /* 0x000ee20000300800 */
[----:B----4-:R-:W-:-:S03]  /*7bd0*/  F2FP.F16.F32.PACK_AB R3, R123, R104 ;  /* 0x000000687b03723e */ /* 0x010fc600000000ff */
[----:B------:R0:W-:Y:S01]  /*7be0*/  STG.E.U16 desc[UR16][R82.64+0x4], R9 ;  /* 0x0000040952007986 */ /* 0x0001e2000c101510 */
[----:B------:R-:W-:-:S03]  /*7bf0*/  PRMT R39, R3, 0x7610, R39 ;  /* 0x0000761003277816 */ /* 0x000fc60000000027 */
[----:B------:R-:W4:Y:S04]  /*7c00*/  LDL.LU R123, [R1+0x30] ;  /* 0x00003000017b7983 */ /* 0x000f280000300800 */
[----:B------:R-:W4:Y:S01]  /*7c10*/  LDL.LU R104, [R1+0x114] ;  /* 0x0001140001687983 */ /* 0x000f220000300800 */
[----:B0-----:R-:W-:Y:S02]  /*7c20*/  PRMT R9, R3, 0x7632, R9 ;  /* 0x0000763203097816 */ /* 0x001fe40000000009 */
[----:B--2---:R-:W-:Y:S02]  /*7c30*/  F2FP.F16.F32.PACK_AB R3, R102, R124 ;  /* 0x0000007c6603723e */ /* 0x004fe400000000ff */
[----:B------:R-:W2:Y:S01]  /*7c40*/  LDL.LU R124, [R1+0x110] ;  /* 0x00011000017c7983 */ /* 0x000ea20000300800 */
[----:B------:R-:W-:-:S02]  /*7c50*/  F2FP.F16.F32.PACK_AB R8, R116, R8 ;  /* 0x000000087408723e */ /* 0x000fc400000000ff */
[----:B------:R-:W-:Y:S01]  /*7c60*/  F2FP.F16.F32.PACK_AB R6, R117, R6 ;  /* 0x000000067506723e */ /* 0x000fe200000000ff */
[----:B------:R-:W-:Y:S01]  /*7c70*/  STG.E.U16 desc[UR16][R82.64], R41 ;  /* 0x0000002952007986 */ /* 0x000fe2000c101510 */
[----:B------:R-:W-:-:S03]  /*7c80*/  PRMT R10, R8, 0x7632, R10 ;  /* 0x00007632080a7816 */ /* 0x000fc6000000000a */
[----:B------:R0:W-:Y:S01]  /*7c90*/  STG.E.U16 desc[UR16][R82.64+0x2], R11 ;  /* 0x0000020b52007986 */ /* 0x0001e2000c101510 */
[----:B------:R-:W-:-:S03]  /*7ca0*/  F2FP.F16.F32.PACK_AB R5, R118, R5 ;  /* 0x000000057605723e */ /* 0x000fc600000000ff */
[----:B------:R-:W-:Y:S01]  /*7cb0*/  STG.E.U16 desc[UR16][R82.64+0x6], R12 ;  /* 0x0000060c52007986 */ /* 0x000fe2000c101510 */
[----:B------:R-:W-:-:S03]  /*7cc0*/  F2FP.F16.F32.PACK_AB R2, R120, R2 ;  /* 0x000000027802723e */ /* 0x000fc600000000ff */
[----:B------:R1:W-:Y:S01]  /*7cd0*/  STG.E.U16 desc[UR16][R80.64+0x2], R7 ;  /* 0x0000020750007986 */ /* 0x0003e2000c101510 */
[----:B0-----:R-:W-:-:S03]  /*7ce0*/  PRMT R11, R6, 0x7632, R11 ;  /* 0x00007632060b7816 */ /* 0x001fc6000000000b */
[----:B------:R-:W-:Y:S01]  /*7cf0*/  STG.E.U16 desc[UR16][R80.64], R40 ;  /* 0x0000002850007986 */ /* 0x000fe2000c101510 */
[----:B------:R-:W-:-:S03]  /*7d00*/  PRMT R38, R3, 0x7610, R38 ;  /* 0x0000761003267816 */ /* 0x000fc60000000026 */
[----:B------:R0:W-:Y:S01]  /*7d10*/  STG.E.U16 desc[UR16][R80.64+0x4], R8 ;  /* 0x0000040850007986 */ /* 0x0001e2000c101510 */
[----:B-1----:R-:W-:-:S03]  /*7d20*/  PRMT R7, R3, 0x7632, R7 ;  /* 0x0000763203077816 */ /* 0x002fc60000000007 */
[----:B------:R-:W-:Y:S04]  /*7d30*/  STG.E.U16 desc[UR16][R80.64+0x6], R10 ;  /* 0x0000060a50007986 */ /* 0x000fe8000c101510 */
[----:B------:R-:W-:Y:S04]  /*7d40*/  STG.E.U16 desc[UR16][R78.64], R39 ;  /* 0x000000274e007986 */ /* 0x000fe8000c101510 */
[----:B------:R-:W-:Y:S01]  /*7d50*/  STG.E.U16 desc[UR16][R78.64+0x2], R9 ;  /* 0x000002094e007986 */ /* 0x000fe2000c101510 */
[----:B0-----:R-:W-:-:S03]  /*7d60*/  PRMT R8, R5, 0x7632, R8 ;  /* 0x0000763205087816 */ /* 0x001fc60000000008 */
[----:B------:R-:W-:Y:S04]  /*7d70*/  STG.E.U16 desc[UR16][R78.64+0x4], R6 ;  /* 0x000004064e007986 */ /* 0x000fe8000c101510 */
[----:B------:R-:W-:Y:S04]  /*7d80*/  STG.E.U16 desc[UR16][R78.64+0x6], R11 ;  /* 0x0000060b4e007986 */ /* 0x000fe8000c101510 */
[----:B------:R0:W-:Y:S04]  /*7d90*/  STG.E.U16 desc[UR16][R76.64+0x2], R7 ;  /* 0x000002074c007986 */ /* 0x0001e8000c101510 */
[----:B------:R1:W-:Y:S01]  /*7da0*/  STG.E.U16 desc[UR16][R76.64+0x4], R5 ;  /* 0x000004054c007986 */ /* 0x0003e2000c101510 */
[----:B---3--:R-:W-:-:S03]  /*7db0*/  F2FP.F16.F32.PACK_AB R3, R103, R125 ;  /* 0x0000007d6703723e */ /* 0x008fc600000000ff */
[----:B------:R-:W3:Y:S01]  /*7dc0*/  LDL.LU R125, [R1+0x28] ;  /* 0x00002800017d7983 */ /* 0x000ee20000300800 */
[C---:B0-----:R-:W-:Y:S02]  /*7dd0*/  PRMT R7, R2.reuse, 0x7632, R7 ;  /* 0x0000763202077816 */ /* 0x041fe40000000007 */
[----:B-1----:R-:W-:Y:S02]  /*7de0*/  PRMT R5, R2, 0x7610, R5 ;  /* 0x0000761002057816 */ /* 0x002fe40000000005 */
[----:B--2---:R-:W-:Y:S02]  /*7df0*/  F2FP.F16.F32.PACK_AB R2, R59, R124 ;  /* 0x0000007c3b02723e */ /* 0x004fe400000000ff */
[----:B------:R-:W3:Y:S01]  /*7e00*/  LDL.LU R59, [R1+0x1b8] ;  /* 0x0001b800013b7983 */ /* 0x000ee20000300800 */
[----:B------:R-:W-:Y:S02]  /*7e10*/  F2FP.F16.F32.PACK_AB R4, R119, R4 ;  /* 0x000000047704723e */ /* 0x000fe400000000ff */
[----:B------:R-:W-:-:S02]  /*7e20*/  PRMT R6, R3, 0x7632, R6 ;  /* 0x0000763203067816 */ /* 0x000fc40000000006 */
[----:B------:R-:W-:Y:S01]  /*7e30*/  F2FP.F16.F32.PACK_AB R0, R121, R0 ;  /* 0x000000007900723e */ /* 0x000fe200000000ff */
[----:B------:R-:W-:Y:S01]  /*7e40*/  STG.E.U16 desc[UR16][R76.64], R38 ;  /* 0x000000264c007986 */ /* 0x000fe2000c101510 */
[----:B------:R-:W-:-:S03]  /*7e50*/  PRMT R9, R4, 0x7632, R9 ;  /* 0x0000763204097816 */ /* 0x000fc60000000009 */
[----:B------:R-:W-:Y:S04]  /*7e60*/  STG.E.U16 desc[UR16][R76.64+0x6], R8 ;  /* 0x000006084c007986 */ /* 0x000fe8000c101510 */
[----:B------:R0:W-:Y:S04]  /*7e70*/  STG.E.U16 desc[UR16][R60.64+0x2], R6 ;  /* 0x000002063c007986 */ /* 0x0001e8000c101510 */
[----:B------:R1:W-:Y:S01]  /*7e80*/  STG.E.U16 desc[UR16][R60.64+0x4], R4 ;  /* 0x000004043c007986 */ /* 0x0003e2000c101510 */
[C---:B0-----:R-:W-:Y:S02]  /*7e90*/  PRMT R6, R0.reuse, 0x7632, R6 ;  /* 0x0000763200067816 */ /* 0x041fe40000000006 */
[----:B-1----:R-:W-:-:S02]  /*7ea0*/  PRMT R4, R0, 0x7610, R4 ;  /* 0x0000761000047816 */ /* 0x002fc40000000004 */
[----:B------:R-:W-:Y:S01]  /*7eb0*/  PRMT R30, R3, 0x7610, R30 ;  /* 0x00007610031e7816 */ /* 0x000fe2000000001e */
[----:B------:R-:W-:Y:S01]  /*7ec0*/  UIADD3 UR10, UP0, UR10, 0x25, URZ ;  /* 0x000000250a0a7890 */ /* 0x000fe2000ff1e03f */
[----:B----4-:R-:W-:Y:S02]  /*7ed0*/  F2FP.F16.F32.PACK_AB R3, R123, R104 ;  /* 0x000000687b03723e */ /* 0x010fe400000000ff */
[----:B---3--:R-:W-:Y:S02]  /*7ee0*/  F2FP.F16.F32.PACK_AB R0, R125, R59 ;  /* 0x0000003b7d00723e */ /* 0x008fe400000000ff */
[----:B------:R1:W5:Y:S01]  /*7ef0*/  LDL.LU R59, [R1+0x1b4] ;  /* 0x0001b400013b7983 */ /* 0x0003620000300800 */
[----:B------:R-:W-:Y:S01]  /*7f00*/  F2FP.F16.F32.PACK_AB R105, R122, R105 ;  /* 0x000000697a69723e */ /* 0x000fe200000000ff */
[----:B------:R-:W-:Y:S01]  /*7f10*/  UIADD3.X UR5, URZ, UR5, URZ, UP0, !UPT ;  /* 0x000000053f057290 */ /* 0x000fe200087fe43f */
[----:B------:R-:W-:Y:S01]  /*7f20*/  PRMT R17, R3, 0x7632, R17 ;  /* 0x0000763203117816 */ /* 0x000fe20000000011 */
[----:B------:R-:W-:Y:S01]  /*7f30*/  STG.E.U16 desc[UR16][R60.64], R30 ;  /* 0x0000001e3c007986 */ /* 0x000fe2000c101510 */
[----:B------:R-:W-:Y:S01]  /*7f40*/  PRMT R31, R2, 0x7632, R31 ;  /* 0x00007632021f7816 */ /* 0x000fe2000000001f */
[----:B------:R-:W-:-:S02]  /*7f50*/  UISETP.GE.U32.AND UP0, UPT, UR10, UR20, UPT ;  /* 0x000000140a00728c */ /* 0x000fc4000bf06070 */
[----:B------:R-:W-:Y:S01]  /*7f60*/  STG.E.U16 desc[UR16][R60.64+0x6], R9 ;  /* 0x000006093c007986 */ /* 0x000fe2000c101510 */
[----:B------:R-:W-:-:S03]  /*7f70*/  PRMT R37, R0, 0x7632, R37 ;  /* 0x0000763200257816 */ /* 0x000fc60000000025 */
[----:B------:R0:W-:Y:S01]  /*7f80*/  STG.E.U16 desc[UR16][R34.64], R3 ;  /* 0x0000000322007986 */ /* 0x0001e2000c101510 */
[----:B------:R-:W-:-:S03]  /*7f90*/  UISETP.GE.AND.EX UP0, UPT, UR5, UR11, UPT, UP0 ;  /* 0x0000000b0500728c */ /* 0x000fc6000bf06300 */
        /* <DEDUP_REMOVED lines=12> */
[----:B------:R-:W-:Y:S01]  /*8060*/  PLOP3.LUT P0, PT, PT, PT, UP0, 0x80, 0x0 ;  /* 0x000000000000781c */ /* 0x000fe20003f0f008 */
[----:B------:R-:W-:-:S12]  /*8070*/  ULOP3.LUT UR4, UR4, 0x1, URZ, 0x3c, !UPT ;  /* 0x0000000104047892 */ /* 0x000fd8000f8e3c3f */
[----:B-1----:R-:W-:Y:S05]  /*8080*/  @!P0 BRA `(.L_x_3800) ;  /* 0xffffff8000548947 */ /* 0x002fea000383ffff */
[----:B------:R-:W-:Y:S05]  /*8090*/  EXIT ;  /* 0x000000000000794d */ /* 0x000fea0003800000 */
.L_x_3801:
        /* <DEDUP_REMOVED lines=14> */
.L_x_3969:


//--------------------- .text._ZN13group_norm_v214gn_cuda_kernelI6__halfLi480ELi3ELi16ELi120ELi256ELb1ELi2ELi960ELi960ELi4ELb1ELi2ELb0ELb0ENS_16CompileConditionILi900EEEEEvPT_PKS4_S7_S7_flPfS8_Pj --------------------------
	.section	.text._ZN13group_norm_v214gn_cuda_kernelI6__halfLi480ELi3ELi16ELi120ELi256ELb1ELi2ELi960ELi960ELi4ELb1ELi2ELb0ELb0ENS_16CompileConditionILi900EEEEEvPT_PKS4_S7_S7_flPfS8_Pj,"ax",@progbits
	.align	128
        .global         _ZN13group_norm_v214gn_cuda_kernelI6__halfLi480ELi3ELi16ELi120ELi256ELb1ELi2ELi960ELi960ELi4ELb1ELi2ELb0ELb0ENS_16CompileConditionILi900EEEEEvPT_PKS4_S7_S7_flPfS8_Pj
        .type           _ZN13group_norm_v214gn_cuda_kernelI6__halfLi480ELi3ELi16ELi120ELi256ELb1ELi2ELi960ELi960ELi4ELb1ELi2ELb0ELb0ENS_16CompileConditionILi900EEEEEvPT_PKS4_S7_S7_flPfS8_Pj,@function
        .size           _ZN13group_norm_v214gn_cuda_kernelI6__halfLi480ELi3ELi16ELi120ELi256ELb1ELi2ELi960ELi960ELi4ELb1ELi2ELb0ELb0ENS_16CompileConditionILi900EEEEEvPT_PKS4_S7_S7_flPfS8_Pj,(.L_x_3970 - _ZN13group_norm_v214gn_cuda_kernelI6__halfLi480ELi3ELi16ELi120ELi256ELb1ELi2ELi960ELi960ELi4ELb1ELi2ELb0ELb0ENS_16CompileConditionILi900EEEEEvPT_PKS4_S7_S7_flPfS8_Pj)
        .other          _ZN13group_norm_v214gn_cuda_kernelI6__halfLi480ELi3ELi16ELi120ELi256ELb1ELi2ELi960ELi960ELi4ELb1ELi2ELb0ELb0ENS_16CompileConditionILi900EEEEEvPT_PKS4_S7_S7_flPfS8_Pj,@"STO_CUDA_ENTRY STV_DEFAULT"
_ZN13group_norm_v214gn_cuda_kernelI6__halfLi480ELi3ELi16ELi120ELi256ELb1ELi2ELi960ELi960ELi4ELb1ELi2ELb0ELb0ENS_16CompileConditionILi900EEEEEvPT_PKS4_S7_S7_flPfS8_Pj:
.text._ZN13group_norm_v214gn_cuda_kernelI6__halfLi480ELi3ELi16ELi120ELi256ELb1ELi2ELi960ELi960ELi4ELb1ELi2ELb0ELb0ENS_16CompileConditionILi900EEEEEvPT_PKS4_S7_S7_flPfS8_Pj:
        /* <DEDUP_REMOVED lines=11> */
[----:B------:R-:W-:Y:S01]  /*00b0*/  UMOV UR4, 0x400 ;  /* 0x0000040000047882 */ /* 0x000fe20000000000 */
[----:B------:R-:W-:-:S03]  /*00c0*/  ULDC.64 UR8, c[0x0][0x228] ;  /* 0x00008a0000087ab9 */ /* 0x000fc60000000a00 */
[----:B------:R-:W-:Y:S01]  /*00d0*/  IMAD R8, R16, 0x3c0, RZ ;  /* 0x000003c010087824 */ /* 0x000fe200078e02ff */
[----:B-1----:R-:W-:Y:S01]  /*00e0*/  ULEA UR6, UR5, UR4, 0x18 ;  /* 0x0000000405067291 */ /* 0x002fe2000f8ec03f */
[----:B0-----:R-:W-:Y:S01]  /*00f0*/  IMAD.WIDE.U32 R4, R3, -0x77777777, RZ ;  /* 0x8888888903047825 */ /* 0x001fe200078e00ff */
[----:B------:R-:W-:-:S04]  /*0100*/  SHF.L.U32 R4, R2, 0x3, RZ ;  /* 0x0000000302047819 */ /* 0x000fc800000006ff */
[----:B------:R-:W-:Y:S02]  /*0110*/  SHF.R.U32.HI R0, RZ, 0x7, R5 ;  /* 0x00000007ff007819 */ /* 0x000fe40000011605 */
[----:B------:R-:W-:-:S03]  /*0120*/  LOP3.LUT R7, R4, 0x8, RZ, 0xc0, !PT ;  /* 0x0000000804077812 */ /* 0x000fc600078ec0ff */
[----:B------:R-:W-:Y:S01]  /*0130*/  IMAD R27, R0, -0xf0, R3 ;  /* 0xffffff10001b7824 */ /* 0x000fe200078e0203 */
[-C--:B------:R-:W-:Y:S02]  /*0140*/  LEA.HI R9, R3, R7.reuse, RZ, 0x1f ;  /* 0x0000000703097211 */ /* 0x080fe400078ff8ff */
[----:B------:R-:W-:Y:S01]  /*0150*/  IADD3 R6, RZ, -R7, RZ ;  /* 0x80000007ff067210 */ /* 0x000fe20007ffe0ff */
[----:B------:R-:W-:Y:S01]  /*0160*/  IMAD R16, R16, 0xf0, R27 ;  /* 0x000000f010107824 */ /* 0x000fe200078e021b */
[----:B------:R-:W-:Y:S01]  /*0170*/  LEA R4, R27, R8, 0x2 ;  /* 0x000000081b047211 */ /* 0x000fe200078e10ff */
[----:B------:R-:W-:Y:S01]  /*0180*/  IMAD R8, R9, 0x78, -R8 ;  /* 0x0000007809087824 */ /* 0x000fe200078e0a08 */
[----:B------:R-:W-:Y:S01]  /*0190*/  MOV R7, UR6 ;  /* 0x0000000600077c02 */ /* 0x000fe20008000f00 */
[----:B------:R-:W-:Y:S01]  /*01a0*/  ULDC.64 UR6, c[0x0][0x220] ;  /* 0x0000880000067ab9 */ /* 0x000fe20000000a00 */
[----:B------:R-:W-:Y:S01]  /*01b0*/  SHF.L.U32 R16, R16, 0x2, RZ ;  /* 0x0000000210107819 */ /* 0x000fe200000006ff */
[----:B------:R-:W-:Y:S01]  /*01c0*/  IMAD.WIDE.U32 R4, R4, -0x77777777, RZ ;  /* 0x8888888904047825 */ /* 0x000fe200078e00ff */
[----:B------:R-:W-:-:S02]  /*01d0*/  MOV R4, R6 ;  /* 0x0000000600047202 */ /* 0x000fc40000000f00 */
[C---:B------:R-:W-:Y:S01]  /*01e0*/  LOP3.LUT R25, R8.reuse, 0x4, RZ, 0xfc, !PT ;  /* 0x0000000408197812 */ /* 0x040fe200078efcff */
[----:B------:R-:W-:Y:S01]  /*01f0*/  IMAD R27, R27, 0x18, R7 ;  /* 0x000000181b1b7824 */ /* 0x000fe200078e0207 */
[----:B------:R-:W-:Y:S02]  /*0200*/  LEA.HI R9, R5, R4, RZ, 0x1a ;  /* 0x0000000405097211 */ /* 0x000fe400078fd0ff */
        /* <DEDUP_REMOVED lines=30> */
[----:B------:R-:W-:Y:S01]  /*03f0*/  IMAD R26, R26, 0x18, R7 ;  /* 0x000000181a1a7824 */ /* 0x000fe200078e0207 */
        /* <DEDUP_REMOVED lines=54> */
[----:B------:R-:W-:-:S02]  /*0760*/  IMAD R5, R5, 0x18, R7 ;  /* 0x0000001805057824 */ /* 0x000fc400078e0207 */
[--C-:B------:R-:W-:Y:S02]  /*0770*/  IMAD R6, R6, 0x18, R7.reuse ;  /* 0x0000001806067824 */ /* 0x100fe400078e0207 */
[----:B------:R-:W-:Y:S01]  /*0780*/  IMAD R7, R8, 0x18, R7 ;  /* 0x0000001808077824 */ /* 0x000fe200078e0207 */
[----:B------:R-:W-:-:S04]  /*0790*/  SHF.L.U32 R8, R3, 0x3, RZ ;  /* 0x0000000303087819 */ /* 0x000fc800000006ff */
        /* <DEDUP_REMOVED lines=37> */
[----:B------:R0:W-:Y:S01]  /*09f0*/  STL [R1+0x18], R14 ;  /* 0x0000180e01007387 */ /* 0x0001e20000100800 */
[C---:B------:R-:W-:Y:S02]  /*0a00*/  IADD3 R28, R8.reuse, R28, RZ ;  /* 0x0000001c081c7210 */ /* 0x040fe40007ffe0ff */
[C---:B------:R-:W-:Y:S01]  /*0a10*/  IADD3 R4, R8.reuse, R4, RZ ;  /* 0x0000000408047210 */ /* 0x040fe20007ffe0ff */
[----:B------:R-:W-:Y:S01]  /*0a20*/  STL [R1+0x14], R13 ;  /* 0x0000140d01007387 */ /* 0x000fe20000100800 */
[C---:B------:R-:W-:Y:S02]  /*0a30*/  IADD3 R5, R8.reuse, R5, RZ ;  /* 0x0000000508057210 */ /* 0x040fe40007ffe0ff */
[C---:B------:R-:W-:Y:S01]  /*0a40*/  IADD3 R6, R8.reuse, R6, RZ ;  /* 0x0000000608067210 */ /* 0x040fe20007ffe0ff */
[----:B------:R1:W-:Y:S01]  /*0a50*/  STL [R1+0x10], R12 ;  /* 0x0000100c01007387 */ /* 0x0003e20000100800 */
[----:B------:R-:W-:-:S02]  /*0a60*/  IADD3 R7, R8, R7, RZ ;  /* 0x0000000708077210 */ /* 0x000fc40007ffe0ff */
[----:B0-----:R-:W-:Y:S01]  /*0a70*/  SHF.L.U32 R14, R16, 0x1, RZ ;  /* 0x00000001100e7819 */ /* 0x001fe200000006ff */
[----:B------:R-:W-:Y:S01]  /*0a80*/  UIADD3 UR4, UR4, 0x1680, URZ ;  /* 0x0000168004047890 */ /* 0x000fe2000fffe03f */
[----:B------:R-:W-:Y:S01]  /*0a90*/  SHF.R.U32.HI R8, RZ, 0x1f, R16 ;  /* 0x0000001fff087819 */ /* 0x000fe20000011610 */
[----:B------:R0:W-:Y:S01]  /*0aa0*/  STL [R1+0xc], R11 ;  /* 0x00000c0b01007387 */ /* 0x0001e20000100800 */
[C---:B-1----:R-:W-:Y:S01]  /*0ab0*/  IADD3 R12, P0, R14.reuse, UR6, RZ ;  /* 0x000000060e0c7c10 */ /* 0x042fe2000ff1e0ff */
[----:B------:R-:W-:Y:S01]  /*0ac0*/  ULEA UR5, UR5, UR4, 0x18 ;  /* 0x0000000405057291 */ /* 0x000fe2000f8ec03f */
[----:B------:R-:W-:Y:S01]  /*0ad0*/  IADD3 R14, P1, R14, UR8, RZ ;  /* 0x000000080e0e7c10 */ /* 0x000fe2000ff3e0ff */
[----:B------:R1:W-:Y:S01]  /*0ae0*/  STL [R1+0x8], R10 ;  /* 0x0000080a01007387 */ /* 0x0003e20000100800 */
[C---:B------:R-:W-:Y:S01]  /*0af0*/  IADD3.X R13, R8.reuse, UR7, RZ, P0, !PT ;  /* 0x00000007080d7c10 */ /* 0x040fe200087fe4ff */
[----:B------:R-:W-:Y:S01]  /*0b00*/  ULDC.64 UR6, c[0x0][0x208] ;  /* 0x0000820000067ab9 */ /* 0x000fe20000000a00 */
[----:B------:R-:W-:-:S04]  /*0b10*/  IADD3.X R15, R8, UR9, RZ, P1, !PT ;  /* 0x00000009080f7c10 */ /* 0x000fc80008ffe4ff */
[----:B------:R-:W5:Y:S04]  /*0b20*/  LDG.E.64.CONSTANT R12, desc[UR6][R12.64] ;  /* 0x000000060c0c7981 */ /* 0x000f68000c1e9b00 */
[----:B------:R-:W5:Y:S01]  /*0b30*/  LDG.E.64.CONSTANT R14, desc[UR6][R14.64] ;  /* 0x000000060e0e7981 */ /* 0x000f62000c1e9b00 */
[----:B0-----:R-:W-:Y:S01]  /*0b40*/  LEA R11, R0, R27, 0x3 ;  /* 0x0000001b000b7211 */ /* 0x001fe200078e18ff */
[----:B------:R-:W-:Y:S01]  /*0b50*/  UMOV UR4, URZ ;  /* 0x0000003f00047c82 */ /* 0x000fe20008000000 */
[----:B-1----:R-:W-:Y:S01]  /*0b60*/  LEA R10, R9, UR5, 0x3 ;  /* 0x00000005090a7c11 */ /* 0x002fe2000f8e18ff */
[----:B------:R-:W-:Y:S01]  /*0b70*/  HFMA2.MMA R9, -RZ, RZ, 0, 0 ;  /* 0x00000000ff097435 */ /* 0x000fe200000001ff */
[----:B------:R-:W-:Y:S01]  /*0b80*/  SHF.R.U32.HI R26, RZ, 0x1, R2 ;  /* 0x00000001ff1a7819 */ /* 0x000fe20000011602 */
[----:B------:R0:W-:Y:S03]  /*0b90*/  STL [R1+0x4], R11 ;  /* 0x0000040b01007387 */ /* 0x0001e60000100800 */
[----:B------:R-:W-:Y:S01]  /*0ba0*/  MOV R8, R26 ;  /* 0x0000001a00087202 */ /* 0x000fe20000000f00 */
[----:B------:R0:W-:Y:S06]  /*0bb0*/  STL [R1], R10 ;  /* 0x0000000a01007387 */ /* 0x0001ec0000100800 */
.L_x_3812:
[----:B------:R-:W0:Y:S01]  /*0bc0*/  S2R R24, SR_CTAID.X ;  /* 0x0000000000187919 */ /* 0x000e220000002500 */
[----:B------:R-:W-:Y:S01]  /*0bd0*/  ULDC.64 UR8, c[0x0][0x218] ;  /* 0x0000860000087ab9 */ /* 0x000fe20000000a00 */
[----:B------:R-:W2:Y:S01]  /*0be0*/  LDL R21, [R1+0x4] ;  /* 0x0000040001157983 */ /* 0x000ea20000100800 */
[----:B0-----:R-:W-:-:S04]  /*0bf0*/  SHF.L.U32 R10, R24, 0x1, RZ ;  /* 0x00000001180a7819 */ /* 0x001fc800000006ff */
[----:B------:R-:W-:-:S04]  /*0c00*/  LOP3.LUT R10, R10, 0xfe, RZ, 0xc0, !PT ;  /* 0x000000fe0a0a7812 */ /* 0x000fc800078ec0ff */
[----:B------:R-:W-:Y:S01]  /*0c10*/  IADD3 R0, R10, R0, RZ ;  /* 0x000000000a007210 */ /* 0x000fe20007ffe0ff */
[----:B------:R-:W-:-:S04]  /*0c20*/  IMAD R10, R9, 0x78000, RZ ;  /* 0x00078000090a7824 */ /* 0x000fc800078e02ff */
[----:B------:R-:W-:-:S05]  /*0c30*/  IMAD R0, R0, 0x780, RZ ;  /* 0x0000078000007824 */ /* 0x000fca00078e02ff */
[----:B------:R-:W-:-:S04]  /*0c40*/  IADD3 R16, P0, R0, R16, RZ ;  /* 0x0000001000107210 */ /* 0x000fc80007f1e0ff */
[----:B------:R-:W-:-:S03]  /*0c50*/  IADD3.X R17, RZ, RZ, RZ, P0, !PT ;  /* 0x000000ffff117210 */ /* 0x000fc600007fe4ff */
[----:B------:R-:W-:-:S05]  /*0c60*/  IMAD.WIDE.U32 R16, R8, 0x78000, R16 ;  /* 0x0007800008107825 */ /* 0x000fca00078e0010 */
[----:B------:R-:W-:Y:S02]  /*0c70*/  IADD3 R10, R17, R10, RZ ;  /* 0x0000000a110a7210 */ /* 0x000fe40007ffe0ff */
[----:B------:R-:W-:-:S04]  /*0c80*/  LEA R26, P0, R16, UR8, 0x1 ;  /* 0x00000008101a7c11 */ /* 0x000fc8000f8008ff */
[----:B------:R-:W-:-:S06]  /*0c90*/  LEA.HI.X R27, R16, UR9, R10, 0x1, P0 ;  /* 0x00000009101b7c11 */ /* 0x000fcc00080f0c0a */
[----:B------:R-:W3:Y:S01]  /*0ca0*/  LDG.E.64.CONSTANT R26, desc[UR6][R26.64] ;  /* 0x000000061a1a7981 */ /* 0x000ee2000c1e9b00 */
[----:B------:R-:W-:Y:S01]  /*0cb0*/  ISETP.GT.U32.AND P0, PT, R3, 0xf, PT ;  /* 0x0000000f0300780c */ /* 0x000fe20003f04070 */
[----:B------:R-:W-:Y:S01]  /*0cc0*/  BSSY B0, `(.L_x_3802) ;  /* 0x000007b000007945 */ /* 0x000fe20003800000 */
        /* <DEDUP_REMOVED lines=11> */
[----:B------:R-:W-:-:S05]  /*0d80*/  FFMA.FTZ R19, R27, R27, R20 ;  /* 0x0000001b1b137223 */ /* 0x000fca0000010014 */
[----:B--2---:R0:W-:Y:S02]  /*0d90*/  STS.64 [R21], R18 ;  /* 0x0000001215007388 */ /* 0x0041e40000000a00 */
        /* <DEDUP_REMOVED lines=109> */
.L_x_3803:
[----:B------:R-:W-:Y:S05]  /*1470*/  BSYNC B0 ;  /* 0x0000000000007941 */ /* 0x000fea0003800000 */
.L_x_3802:
[----:B------:R-:W0:Y:S01]  /*1480*/  SHFL.BFLY PT, R20, R18, 0x1, 0x1f ;  /* 0x0c201f0012147f89 */ /* 0x000e2200000e0000 */
[----:B------:R-:W-:Y:S01]  /*1490*/  LOP3.LUT P0, RZ, R3, 0xfffffff1, RZ, 0xc0, !PT ;  /* 0xfffffff103ff7812 */ /* 0x000fe2000780c0ff */
[----:B------:R-:W-:Y:S01]  /*14a0*/  BSSY B0, `(.L_x_3804) ;  /* 0x000000f000007945 */ /* 0x000fe20003800000 */
[----:B0-----:R-:W-:Y:S02]  /*14b0*/  FADD.FTZ R18, R20, R18 ;  /* 0x0000001214127221 */ /* 0x001fe40000010000 */
[----:B------:R-:W0:Y:S02]  /*14c0*/  SHFL.BFLY PT, R20, R19, 0x1, 0x1f ;  /* 0x0c201f0013147f89 */ /* 0x000e2400000e0000 */
[----:B0-----:R-:W-:-:S07]  /*14d0*/  FADD.FTZ R19, R20, R19 ;  /* 0x0000001314137221 */ /* 0x001fce0000010000 */
        /* <DEDUP_REMOVED lines=11> */
.L_x_3805:
[----:B------:R-:W-:Y:S05]  /*1590*/  BSYNC B0 ;  /* 0x0000000000007941 */ /* 0x000fea0003800000 */
.L_x_3804:
[----:B------:R-:W-:Y:S01]  /*15a0*/  BAR.SYNC.DEFER_BLOCKING 0x0 ;  /* 0x0000000000007b1d */ /* 0x000fe20000010000 */
[C---:B------:R-:W-:Y:S02]  /*15b0*/  ISETP.NE.AND P1, PT, R3.reuse, RZ, PT ;  /* 0x000000ff0300720c */ /* 0x040fe40003f25270 */
[----:B------:R-:W-:-:S11]  /*15c0*/  ISETP.GT.U32.AND P0, PT, R3, 0xff, PT ;  /* 0x000000ff0300780c */ /* 0x000fd60003f04070 */
        /* <DEDUP_REMOVED lines=10> */
.L_x_3807:
[----:B------:R-:W2:Y:S04]  /*1670*/  LD.E.STRONG.GPU R21, desc[UR6][R18.64] ;  /* 0x0000000612157980 */ /* 0x000ea8000c10f900 */
[----:B--2---:R-:W-:Y:S01]  /*1680*/  CCTL.IVALL ;  /* 0x00000000ff00798f */ /* 0x004fe20002000000 */
[----:B------:R-:W-:Y:S05]  /*1690*/  YIELD ;  /* 0x0000000000007946 */ /* 0x000fea0003800000 */
[----:B-----5:R-:W-:-:S04]  /*16a0*/  LOP3.LUT R21, R21, R20, RZ, 0x3c, !PT ;  /* 0x0000001415157212 */ /* 0x020fc800078e3cff */
[----:B------:R-:W-:-:S13]  /*16b0*/  ISETP.GT.AND P1, PT, R21, -0x1, PT ;  /* 0xffffffff1500780c */ /* 0x000fda0003f24270 */
[----:B------:R-:W-:Y:S05]  /*16c0*/  @P1 BRA `(.L_x_3807) ;  /* 0xfffffffc00e81947 */ /* 0x000fea000383ffff */
.L_x_3806:
        /* <DEDUP_REMOVED lines=12> */
[----:B------:R-:W-:-:S04]  /*1790*/  LOP3.LUT R19, R3, 0x1f, RZ, 0xc0, !PT ;  /* 0x0000001f03137812 */ /* 0x000fc800078ec0ff */
[----:B------:R-:W-:-:S04]  /*17a0*/  IADD3 R18, R18, R19, RZ ;  /* 0x0000001312127210 */ /* 0x000fc80007ffe0ff */
        /* <DEDUP_REMOVED lines=21> */
.L_x_3809:
[----:B------:R-:W-:Y:S05]  /*1900*/  BSYNC B0 ;  /* 0x0000000000007941 */ /* 0x000fea0003800000 */
.L_x_3808:
[----:B------:R-:W0:Y:S01]  /*1910*/  SHFL.BFLY PT, R20, R18, 0x10, 0x1f ;  /* 0x0e001f0012147f89 */ /* 0x000e2200000e0000 */
[----:B------:R-:W-:Y:S01]  /*1920*/  LOP3.LUT P0, RZ, R3, 0xffffff1f, RZ, 0xc0, !PT ;  /* 0xffffff1f03ff7812 */ /* 0x000fe2000780c0ff */
[----:B------:R-:W-:Y:S01]  /*1930*/  ULDC.64 UR8, c[0x0][0x240] ;  /* 0x0000900000087ab9 */ /* 0x000fe20000000a00 */
[----:B------:R-:W-:Y:S01]  /*1940*/  BSSY B0, `(.L_x_3810) ;  /* 0x000002d000007945 */ /* 0x000fe20003800000 */
[----:B------:R-:W1:Y:S01]  /*1950*/  S2R R21, SR_CTAID.X ;  /* 0x0000000000157919 */ /* 0x000e620000002500 */
[----:B------:R-:W-:Y:S01]  /*1960*/  ISETP.EQ.U32.AND P1, PT, RZ, UR8, PT ;  /* 0x00000008ff007c0c */ /* 0x000fe2000bf22070 */
        /* <DEDUP_REMOVED lines=25> */
[----:B------:R0:W-:Y:S01]  /*1b00*/  @!P0 STS.64 [R20+UR5], R18 ;  /* 0x0000001214008988 */ /* 0x0001e20008000a05 */
[----:B------:R-:W-:Y:S01]  /*1b10*/  BAR.SYNC.DEFER_BLOCKING 0x0 ;  /* 0x0000000000007b1d */ /* 0x000fe20000010000 */
[----:B-1----:R-:W-:-:S04]  /*1b20*/  LOP3.LUT P0, RZ, R21, 0x7f, RZ, 0xc0, !PT ;  /* 0x0000007f15ff7812 */ /* 0x002fc8000780c0ff */
[----:B------:R-:W-:-:S04]  /*1b30*/  ISETP.GT.U32.OR P0, PT, R3, 0x7, P0 ;  /* 0x000000070300780c */ /* 0x000fc80000704470 */
[----:B------:R-:W-:-:S13]  /*1b40*/  ISETP.EQ.OR.EX P0, PT, RZ, UR9, P0, P1 ;  /* 0x00000009ff007c0c */ /* 0x000fda0008702710 */
[----:B0-----:R-:W-:Y:S05]  /*1b50*/  @P0 BRA `(.L_x_3811) ;  /* 0x00000000002c0947 */ /* 0x001fea0003800000 */
[----:B------:R-:W-:-:S04]  /*1b60*/  SHF.L.U32 R21, R2, 0x3, RZ ;  /* 0x0000000302157819 */ /* 0x000fc800000006ff */
        /* <DEDUP_REMOVED lines=10> */
.L_x_3811:
[----:B------:R-:W-:Y:S05]  /*1c10*/  BSYNC B0 ;  /* 0x0000000000007941 */ /* 0x000fea0003800000 */
.L_x_3810:
[----:B0-----:R-:W2:Y:S01]  /*1c20*/  LDL R18, [R1] ;  /* 0x0000000001127983 */ /* 0x001ea20000100800 */
[----:B------:R-:W-:Y:S01]  /*1c30*/  ULDC UR8, c[0x0][0x230] ;  /* 0x00008c0000087ab9 */ /* 0x000fe20000000800 */
[----:B-----5:R-:W-:Y:S01]  /*1c40*/  HADD2.F32 R20, -RZ, R14.H0_H0 ;  /* 0x2000000eff147230 */ /* 0x020fe20000004100 */
[----:B------:R-:W-:Y:S01]  /*1c50*/  ULOP3.LUT UR4, UR4, 0x1, URZ, 0x3c, !UPT ;  /* 0x0000000104047892 */ /* 0x000fe2000f8e3c3f */
[----:B------:R-:W-:Y:S01]  /*1c60*/  HADD2.F32 R21, -RZ, R15.H0_H0 ;  /* 0x2000000fff157230 */ /* 0x000fe20000004100 */
[----:B--2---:R-:W0:Y:S02]  /*1c70*/  LDS.64 R18, [R18] ;  /* 0x0000000012127984 */ /* 0x004e240000000a00 */
[----:B0-----:R-:W-:Y:S01]  /*1c80*/  FADD.FTZ R17, R19, UR8 ;  /* 0x0000000813117e21 */ /* 0x001fe20008010000 */
[--C-:B------:R-:W-:Y:S01]  /*1c90*/  FADD.FTZ R0, R0, -R18.reuse ;  /* 0x8000001200007221 */ /* 0x100fe20000010000 */
[----:B------:R-:W-:Y:S02]  /*1ca0*/  HADD2.F32 R19, -RZ, R12.H0_H0 ;  /* 0x2000000cff137230 */ /* 0x000fe40000004100 */
[----:B------:R-:W-:Y:S01]  /*1cb0*/  FADD.FTZ R11, R11, -R18 ;  /* 0x800000120b0b7221 */ /* 0x000fe20000010000 */
[----:B------:R-:W-:Y:S01]  /*1cc0*/  ULDC.64 UR8, c[0x0][0x210] ;  /* 0x0000840000087ab9 */ /* 0x000fe20000000a00 */
[----:B------:R-:W0:Y:S02]  /*1cd0*/  MUFU.RSQ R17, R17 ;  /* 0x0000001100117308 */ /* 0x000e240000001400 */
[----:B0-----:R-:W-:Y:S01]  /*1ce0*/  FMUL.FTZ R0, R0, R17 ;  /* 0x0000001100007220 */ /* 0x001fe20000410000 */
[----:B------:R-:W-:-:S03]  /*1cf0*/  FMUL.FTZ R11, R17, R11 ;  /* 0x0000000b110b7220 */ /* 0x000fc60000410000 */
[----:B------:R-:W-:Y:S01]  /*1d00*/  FFMA.FTZ R0, R0, R19, R20 ;  /* 0x0000001300007223 */ /* 0x000fe20000010014 */
[----:B------:R-:W-:Y:S02]  /*1d10*/  HADD2.F32 R19, -RZ, R12.H1_H1 ;  /* 0x3000000cff137230 */ /* 0x000fe40000004100 */
[----:B------:R-:W-:-:S05]  /*1d20*/  HADD2.F32 R20, -RZ, R14.H1_H1 ;  /* 0x3000000eff147230 */ /* 0x000fca0000004100 */
[----:B------:R-:W-:Y:S01]  /*1d30*/  FFMA.FTZ R11, R11, R19, R20 ;  /* 0x000000130b0b7223 */ /* 0x000fe20000010014 */
[--C-:B------:R-:W-:Y:S01]  /*1d40*/  FADD.FTZ R19, R26, -R18.reuse ;  /* 0x800000121a137221 */ /* 0x100fe20000010000 */
[----:B------:R-:W-:Y:S02]  /*1d50*/  HADD2.F32 R20, -RZ, R13.H0_H0 ;  /* 0x2000000dff147230 */ /* 0x000fe40000004100 */
[----:B------:R-:W-:Y:S01]  /*1d60*/  FADD.FTZ R18, R27, -R18 ;  /* 0x800000121b127221 */ /* 0x000fe20000010000 */
[----:B------:R-:W-:-:S03]  /*1d70*/  FMUL.FTZ R19, R17, R19 ;  /* 0x0000001311137220 */ /* 0x000fc60000410000 */
[----:B------:R-:W-:Y:S01]  /*1d80*/  FMUL.FTZ R17, R17, R18 ;  /* 0x0000001211117220 */ /* 0x000fe20000410000 */
[----:B------:R-:W-:Y:S02]  /*1d90*/  HADD2.F32 R18, -RZ, R13.H1_H1 ;  /* 0x3000000dff127230 */ /* 0x000fe40000004100 */
[----:B------:R-:W-:Y:S01]  /*1da0*/  FFMA.FTZ R20, R19, R20, R21 ;  /* 0x0000001413147223 */ /* 0x000fe20000010015 */
[----:B------:R-:W-:-:S05]  /*1db0*/  HADD2.F32 R19, -RZ, R15.H1_H1 ;  /* 0x3000000fff137230 */ /* 0x000fca0000004100 */
[----:B------:R-:W-:Y:S01]  /*1dc0*/  FFMA.FTZ R17, R17, R18, R19 ;  /* 0x0000001211117223 */ /* 0x000fe20000010013 */
[----:B------:R-:W-:-:S04]  /*1dd0*/  LEA R18, P0, R16, UR8, 0x1 ;  /* 0x0000000810127c11 */ /* 0x000fc8000f8008ff */
[----:B------:R-:W-:Y:S01]  /*1de0*/  LEA.HI.X R19, R16, UR9, R10, 0x1, P0 ;  /* 0x0000000910137c11 */ /* 0x000fe200080f0c0a */
[----:B------:R-:W-:Y:S01]  /*1df0*/  FMUL.FTZ R16, R0, -1.4426950216293334961 ;  /* 0xbfb8aa3b00107820 */ /* 0x000fe20000410000 */
[----:B------:R-:W-:Y:S01]  /*1e00*/  FMUL.FTZ R10, R11, -1.4426950216293334961 ;  /* 0xbfb8aa3b0b0a7820 */ /* 0x000fe20000410000 */
[----:B------:R-:W-:Y:S01]  /*1e10*/  IADD3 R8, P0, R8, 0x1, RZ ;  /* 0x0000000108087810 */ /* 0x000fe20007f1e0ff */
[----:B------:R-:W-:-:S03]  /*1e20*/  ULDC.64 UR8, c[0x0][0x238] ;  /* 0x00008e0000087ab9 */ /* 0x000fc60000000a00 */
[----:B------:R-:W0:Y:S01]  /*1e30*/  MUFU.EX2 R16, R16 ;  /* 0x0000001000107308 */ /* 0x000e220000000800 */
[----:B------:R-:W-:Y:S02]  /*1e40*/  IADD3.X R9, RZ, R9, RZ, P0, !PT ;  /* 0x00000009ff097210 */ /* 0x000fe400007fe4ff */
[----:B------:R-:W-:-:S04]  /*1e50*/  ISETP.GE.U32.AND P0, PT, R8, UR8, PT ;  /* 0x0000000808007c0c */ /* 0x000fc8000bf06070 */
[----:B------:R-:W-:Y:S01]  /*1e60*/  ISETP.GE.AND.EX P0, PT, R9, UR9, PT, P0 ;  /* 0x0000000909007c0c */ /* 0x000fe2000bf06300 */
[----:B------:R-:W1:Y:S01]  /*1e70*/  MUFU.EX2 R10, R10 ;  /* 0x0000000a000a7308 */ /* 0x000e620000000800 */
[----:B0-----:R-:W-:-:S07]  /*1e80*/  FADD.FTZ R16, R16, 1 ;  /* 0x3f80000010107421 */ /* 0x001fce0000010000 */
[----:B------:R-:W0:Y:S01]  /*1e90*/  MUFU.RCP R16, R16 ;  /* 0x0000001000107308 */ /* 0x000e220000001000 */
[----:B-1----:R-:W-:-:S07]  /*1ea0*/  FADD.FTZ R10, R10, 1 ;  /* 0x3f8000000a0a7421 */ /* 0x002fce0000010000 */
[----:B------:R-:W1:Y:S01]  /*1eb0*/  MUFU.RCP R10, R10 ;  /* 0x0000000a000a7308 */ /* 0x000e620000001000 */
[----:B0-----:R-:W-:Y:S01]  /*1ec0*/  FMUL.FTZ R16, R0, R16 ;  /* 0x0000001000107220 */ /* 0x001fe20000410000 */
[----:B------:R-:W-:-:S06]  /*1ed0*/  FMUL.FTZ R0, R17, -1.4426950216293334961 ;  /* 0xbfb8aa3b11007820 */ /* 0x000fcc0000410000 */
[----:B------:R-:W0:Y:S01]  /*1ee0*/  MUFU.EX2 R0, R0 ;  /* 0x0000000000007308 */ /* 0x000e220000000800 */
[----:B-1----:R-:W-:Y:S01]  /*1ef0*/  FMUL.FTZ R10, R11, R10 ;  /* 0x0000000a0b0a7220 */ /* 0x002fe20000410000 */
[----:B------:R-:W-:-:S04]  /*1f00*/  FMUL.FTZ R11, R20, -1.4426950216293334961 ;  /* 0xbfb8aa3b140b7820 */ /* 0x000fc80000410000 */
[----:B------:R-:W-:Y:S02]  /*1f10*/  F2FP.F16.F32.PACK_AB R10, R10, R16 ;  /* 0x000000100a0a723e */ /* 0x000fe400000000ff */
[----:B------:R-:W1:Y:S02]  /*1f20*/  MUFU.EX2 R11, R11 ;  /* 0x0000000b000b7308 */ /* 0x000e640000000800 */
[----:B------:R-:W-:Y:S01]  /*1f30*/  PRMT R16, R10, 0x7632, R16 ;  /* 0x000076320a107816 */ /* 0x000fe20000000010 */
[----:B------:R-:W-:Y:S04]  /*1f40*/  STG.E.U16 desc[UR6][R18.64], R10 ;  /* 0x0000000a12007986 */ /* 0x000fe8000c101506 */
[----:B------:R2:W-:Y:S01]  /*1f50*/  STG.E.U16 desc[UR6][R18.64+0x2], R16 ;  /* 0x0000021012007986 */ /* 0x0005e2000c101506 */
[----:B0-----:R-:W-:-:S06]  /*1f60*/  FADD.FTZ R0, R0, 1 ;  /* 0x3f80000000007421 */ /* 0x001fcc0000010000 */
[----:B------:R-:W0:Y:S01]  /*1f70*/  MUFU.RCP R0, R0 ;  /* 0x0000000000007308 */ /* 0x000e220000001000 */
[----:B-1----:R-:W-:-:S07]  /*1f80*/  FADD.FTZ R11, R11, 1 ;  /* 0x3f8000000b0b7421 */ /* 0x002fce0000010000 */
[----:B------:R-:W1:Y:S01]  /*1f90*/  MUFU.RCP R11, R11 ;  /* 0x0000000b000b7308 */ /* 0x000e620000001000 */
[----:B0-----:R-:W-:Y:S01]  /*1fa0*/  FMUL.FTZ R0, R17, R0 ;  /* 0x0000000011007220 */ /* 0x001fe20000410000 */
[----:B--2---:R-:W-:-:S04]  /*1fb0*/  IMAD.WIDE.U32 R16, R3, -0x77777777, RZ ;  /* 0x8888888903107825 */ /* 0x004fc800078e00ff */
[----:B-1----:R-:W-:-:S05]  /*1fc0*/  FMUL.FTZ R11, R20, R11 ;  /* 0x0000000b140b7220 */ /* 0x002fca0000410000 */
[----:B------:R-:W-:-:S04]  /*1fd0*/  F2FP.F16.F32.PACK_AB R0, R0, R11 ;  /* 0x0000000b0000723e */ /* 0x000fc800000000ff */
[C---:B------:R-:W-:Y:S02]  /*1fe0*/  PRMT R11, R0.reuse, 0x7632, R11 ;  /* 0x00007632000b7816 */ /* 0x040fe4000000000b */
[----:B------:R-:W-:Y:S02]  /*1ff0*/  PRMT R10, R0, 0x7610, R10 ;  /* 0x00007610000a7816 */ /* 0x000fe4000000000a */
[----:B------:R-:W-:Y:S01]  /*2000*/  SHF.R.U32.HI R0, RZ, 0x7, R17 ;  /* 0x00000007ff007819 */ /* 0x000fe20000011611 */
[----:B------:R0:W-:Y:S04]  /*2010*/  STG.E.U16 desc[UR6][R18.64+0x6], R11 ;  /* 0x0000060b12007986 */ /* 0x0001e8000c101506 */
[----:B------:R1:W-:Y:S01]  /*2020*/  STG.E.U16 desc[UR6][R18.64+0x4], R10 ;  /* 0x0000040a12007986 */ /* 0x0003e2000c101506 */
[----:B0-----:R-:W-:Y:S01]  /*2030*/  LOP3.LUT R11, R2, 0x1, RZ, 0xc0, !PT ;  /* 0x00000001020b7812 */ /* 0x001fe200078ec0ff */
[----:B-1----:R-:W-:-:S04]  /*2040*/  IMAD R10, R0, -0xf0, R3 ;  /* 0xffffff10000a7824 */ /* 0x002fc800078e0203 */
[----:B------:R-:W-:-:S05]  /*2050*/  IMAD R10, R11, 0xf0, R10 ;  /* 0x000000f00b0a7824 */ /* 0x000fca00078e020a */
[----:B------:R-:W-:Y:S01]  /*2060*/  SHF.L.U32 R16, R10, 0x2, RZ ;  /* 0x000000020a107819 */ /* 0x000fe200000006ff */
[----:B------:R-:W-:Y:S06]  /*2070*/  @!P0 BRA `(.L_x_3812) ;  /* 0xffffffe800d08947 */ /* 0x000fec000383ffff */
[----:B------:R-:W-:Y:S05]  /*2080*/  EXIT ;  /* 0x000000000000794d */ /* 0x000fea0003800000 */
.L_x_3813:
        /* <DEDUP_REMOVED lines=15> */
.L_x_3970:


//--------------------- .text._ZN13group_norm_v214gn_cuda_kernelI6__halfLi480ELi1ELi16ELi120ELi256ELb1ELi4ELi960ELi960ELi4ELb1ELi2ELb0ELb0ENS_16CompileConditionILi900EEEEEvPT_PKS4_S7_S7_flPfS8_Pj --------------------------
	.section	.text._ZN13group_norm_v214gn_cuda_kernelI6__halfLi480ELi1ELi16ELi120ELi256ELb1ELi4ELi960ELi960ELi4ELb1ELi2ELb0ELb0ENS_16CompileConditionILi900EEEEEvPT_PKS4_S7_S7_flPfS8_Pj,"ax",@progbits
	.align	128
        .global         _ZN13group_norm_v214gn_cuda_kernelI6__halfLi480ELi1ELi16ELi120ELi256ELb1ELi4ELi960ELi960ELi4ELb1ELi2ELb0ELb0ENS_16CompileConditionILi900EEEEEvPT_PKS4_S7_S7_flPfS8_Pj
        .type           _ZN13group_norm_v214gn_cuda_kernelI6__halfLi480ELi1ELi16ELi120ELi256ELb1ELi4ELi960ELi960ELi4ELb1ELi2ELb0ELb0ENS_16CompileConditionILi900EEEEEvPT_PKS4_S7_S7_flPfS8_Pj,@function
        .size           _ZN13group_norm_v214gn_cuda_kernelI6__halfLi480ELi1ELi16ELi120ELi256ELb1ELi4ELi960ELi960ELi4ELb1ELi2ELb0ELb0ENS_16CompileConditionILi900EEEEEvPT_PKS4_S7_S7_flPfS8_Pj,(.L_x_3971 - _ZN13group_norm_v214gn_cuda_kernelI6__halfLi480ELi1ELi16ELi120ELi256ELb1ELi4ELi960ELi960ELi4ELb1ELi2ELb0ELb0ENS_16CompileConditionILi900EEEEEvPT_PKS4_S7_S7_flPfS8_Pj)
        .other          _ZN13group_norm_v214gn_cuda_kernelI6__halfLi480ELi1ELi16ELi120ELi256ELb1ELi4ELi960ELi960ELi4ELb1ELi2ELb0ELb0ENS_16CompileConditionILi900EEEEEvPT_PKS4_S7_S7_flPfS8_Pj,@"STO_CUDA_ENTRY STV_DEFAULT"
_ZN13group_norm_v214gn_cuda_kernelI6__halfLi480ELi1ELi16ELi120ELi256ELb1ELi4ELi960ELi960ELi4ELb1ELi2ELb0ELb0ENS_16CompileConditionILi900EEEEEvPT_PKS4_S7_S7_flPfS8_Pj:
.text._ZN13group_norm_v214gn_cuda_kernelI6__halfLi480ELi1ELi16ELi120ELi256ELb1ELi4ELi960ELi960ELi4ELb1ELi2ELb0ELb0ENS_16CompileConditionILi900EEEEEvPT_PKS4_S7_S7_flPfS8_Pj:
        /* <DEDUP_REMOVED lines=8> */
[----:B------:R-:W-:Y:S01]  /*0080*/  LOP3.LUT R3, R0, 0x1, RZ, 0xc0, !PT ;  /* 0x0000000100037812 */ /* 0x000fe200078ec0ff */
[----:B------:R-:W-:Y:S01]  /*0090*/  ULDC.64 UR4, c[0x0][0x220] ;  /* 0x0000880000047ab9 */ /* 0x000fe20000000a00 */
[----:B------:R-:W-:Y:S01]  /*00a0*/  ULDC.64 UR6, c[0x0][0x228] ;  /* 0x00008a0000067ab9 */ /* 0x000fe20000000a00 */
[----:B------:R-:W-:Y:S01]  /*00b0*/  ULDC.64 UR8, c[0x0][0x208] ;  /* 0x0000820000087ab9 */ /* 0x000fe20000000a00 */
        /* <DEDUP_REMOVED lines=14> */
[----:B------:R-:W-:Y:S01]  /*01a0*/  SHF.L.U32 R69, R0, 0x3, RZ ;  /* 0x0000000300457819 */ /* 0x000fe200000006ff */
[----:B------:R-:W-:Y:S01]  /*01b0*/  IMAD R6, R3, 0x3c0, RZ ;  /* 0x000003c003067824 */ /* 0x000fe200078e02ff */
[----:B------:R-:W-:Y:S01]  /*01c0*/  UMOV UR4, 0x400 ;  /* 0x0000040000047882 */ /* 0x000fe20000000000 */
[----:B------:R-:W-:Y:S02]  /*01d0*/  SHF.L.U32 R19, R2, 0x3, RZ ;  /* 0x0000000302137819 */ /* 0x000fe400000006ff */
[----:B------:R-:W-:-:S02]  /*01e0*/  LOP3.LUT R69, R69, 0x8, RZ, 0xc0, !PT ;  /* 0x0000000845457812 */ /* 0x000fc400078ec0ff */
[----:B------:R-:W-:Y:S02]  /*01f0*/  LEA R4, R68, R6, 0x2 ;  /* 0x0000000644047211 */ /* 0x000fe400078e10ff */
[-C--:B------:R-:W-:Y:S02]  /*0200*/  LEA.HI R7, R2, R69.reuse, RZ, 0x1f ;  /* 0x0000004502077211 */ /* 0x080fe400078ff8ff */
[----:B------:R-:W-:Y:S01]  /*0210*/  IADD3 R67, RZ, -R69, RZ ;  /* 0x80000045ff437210 */ /* 0x000fe20007ffe0ff */
[----:B------:R-:W-:Y:S01]  /*0220*/  IMAD.WIDE.U32 R4, R4, -0x77777777, RZ ;  /* 0x8888888904047825 */ /* 0x000fe200078e00ff */
[----:B------:R-:W-:-:S03]  /*0230*/  LOP3.LUT R19, R19, 0x8, RZ, 0xc0, !PT ;  /* 0x0000000813137812 */ /* 0x000fc600078ec0ff */
[----:B------:R-:W-:Y:S01]  /*0240*/  IMAD R7, R7, 0x78, -R6 ;  /* 0x0000007807077824 */ /* 0x000fe200078e0a06 */
[----:B------:R-:W-:-:S04]  /*0250*/  LEA.HI R67, R5, R67, RZ, 0x1a ;  /* 0x0000004305437211 */ /* 0x000fc800078fd0ff */
[C---:B------:R-:W-:Y:S01]  /*0260*/  LOP3.LUT R5, R7.reuse, 0x4, RZ, 0xfc, !PT ;  /* 0x0000000407057812 */ /* 0x040fe200078efcff */
[----:B0-----:R-:W-:Y:S01]  /*0270*/  ULEA UR6, UR5, UR4, 0x18 ;  /* 0x0000000405067291 */ /* 0x001fe2000f8ec03f */
[C---:B------:R-:W-:Y:S01]  /*0280*/  IADD3 R66, R7.reuse, 0x70, RZ ;  /* 0x0000007007427810 */ /* 0x040fe20007ffe0ff */
[----:B------:R-:W-:Y:S01]  /*0290*/  UIADD3 UR4, UR4, 0x1680, URZ ;  /* 0x0000168004047890 */ /* 0x000fe2000fffe03f */
[----:B------:R-:W-:Y:S02]  /*02a0*/  SHF.R.S32.HI R4, RZ, 0x2, R7 ;  /* 0x00000002ff047819 */ /* 0x000fe40000011407 */
[C---:B------:R-:W-:Y:S01]  /*02b0*/  IADD3 R8, R7.reuse, 0x8, RZ ;  /* 0x0000000807087810 */ /* 0x040fe20007ffe0ff */
[----:B------:R-:W-:Y:S01]  /*02c0*/  ULEA UR5, UR5, UR4, 0x18 ;  /* 0x0000000405057291 */ /* 0x000fe2000f8ec03f */
[----:B------:R-:W-:Y:S02]  /*02d0*/  MOV R3, UR6 ;  /* 0x0000000600037c02 */ /* 0x000fe40008000f00 */
[C---:B------:R-:W-:Y:S01]  /*02e0*/  IADD3 R9, R7.reuse, 0xc, RZ ;  /* 0x0000000c07097810 */ /* 0x040fe20007ffe0ff */
[----:B------:R-:W-:Y:S01]  /*02f0*/  UMOV UR4, URZ ;  /* 0x0000003f00047c82 */ /* 0x000fe20008000000 */
        /* <DEDUP_REMOVED lines=27> */
[----:B------:R-:W-:Y:S01]  /*04b0*/  SHF.R.S32.HI R5, RZ, 0x2, R66 ;  /* 0x00000002ff057819 */ /* 0x000fe20000011442 */
[--C-:B------:R-:W-:Y:S01]  /*04c0*/  IMAD R66, R4, 0x18, R3.reuse ;  /* 0x0000001804427824 */ /* 0x100fe200078e0203 */
        /* <DEDUP_REMOVED lines=57> */
[C---:B------:R-:W-:Y:S01]  /*0860*/  IADD3 R14, R19.reuse, R15, RZ ;  /* 0x0000000f130e7210 */ /* 0x040fe20007ffe0ff */
[----:B------:R-:W-:Y:S01]  /*0870*/  IMAD R3, R4, 0x18, R3 ;  /* 0x0000001804037824 */ /* 0x000fe200078e0203 */
[C---:B------:R-:W-:Y:S01]  /*0880*/  IADD3 R16, R19.reuse, R21, RZ ;  /* 0x0000001513107210 */ /* 0x040fe20007ffe0ff */
[----:B------:R-:W0:Y:S01]  /*0890*/  S2R R4, SR_CTAID.X ;  /* 0x0000000000047919 */ /* 0x000e220000002500 */
        /* <DEDUP_REMOVED lines=27> */
[----:B------:R-:W-:Y:S02]  /*0a50*/  LEA R68, R39, R68, 0x3 ;  /* 0x0000004427447211 */ /* 0x000fe400078e18ff */
[----:B0-----:R-:W-:-:S07]  /*0a60*/  LEA R67, R67, UR5, 0x3 ;  /* 0x0000000543437c11 */ /* 0x001fce000f8e18ff */
.L_x_3822:
[----:B------:R-:W-:Y:S01]  /*0a70*/  SHF.L.U32 R3, R4, 0x2, RZ ;  /* 0x0000000204037819 */ /* 0x000fe200000006ff */
[----:B--2---:R-:W-:Y:S01]  /*0a80*/  IMAD R23, R21, 0x78000, RZ ;  /* 0x0007800015177824 */ /* 0x004fe200078e02ff */
[----:B------:R-:W-:Y:S01]  /*0a90*/  MOV R25, RZ ;  /* 0x000000ff00197202 */ /* 0x000fe20000000f00 */
[----:B------:R-:W-:Y:S01]  /*0aa0*/  ULDC.64 UR6, c[0x0][0x218] ;  /* 0x0000860000067ab9 */ /* 0x000fe20000000a00 */
[----:B------:R-:W-:Y:S01]  /*0ab0*/  LOP3.LUT R22, R3, 0xfc, RZ, 0xc0, !PT ;  /* 0x000000fc03167812 */ /* 0x000fe200078ec0ff */
[----:B------:R-:W-:-:S03]  /*0ac0*/  IMAD.WIDE.U32 R24, R20, 0x78000, R24 ;  /* 0x0007800014187825 */ /* 0x000fc600078e0018 */
[----:B------:R-:W-:Y:S02]  /*0ad0*/  IADD3 R22, R22, R39, RZ ;  /* 0x0000002716167210 */ /* 0x000fe40007ffe0ff */
[----:B------:R-:W-:-:S03]  /*0ae0*/  IADD3 R25, R25, R23, RZ ;  /* 0x0000001719197210 */ /* 0x000fc60007ffe0ff */
        /* <DEDUP_REMOVED lines=12> */
[----:B------:R-:W-:Y:S01]  /*0bb0*/  ISETP.GT.U32.AND P0, PT, R2, 0xf, PT ;  /* 0x0000000f0200780c */ /* 0x000fe20003f04070 */
[----:B------:R-:W-:Y:S01]  /*0bc0*/  BSSY B0, `(.L_x_3814) ;  /* 0x0000077000007945 */ /* 0x000fe20003800000 */
        /* <DEDUP_REMOVED lines=118> */
.L_x_3815:
[----:B------:R-:W-:Y:S05]  /*1330*/  BSYNC B0 ;  /* 0x0000000000007941 */ /* 0x000fea0003800000 */
.L_x_3814:
        /* <DEDUP_REMOVED lines=19> */
.L_x_3817:
[----:B------:R-:W-:Y:S05]  /*1470*/  BSYNC B0 ;  /* 0x0000000000007941 */ /* 0x000fea0003800000 */
.L_x_3816:
        /* <DEDUP_REMOVED lines=11> */
.L_x_3819:
[----:B------:R-:W2:Y:S04]  /*1530*/  LD.E.STRONG.GPU R32, desc[UR8][R26.64] ;  /* 0x000000081a207980 */ /* 0x000ea8000c10f900 */
[----:B--2---:R-:W-:Y:S01]  /*1540*/  CCTL.IVALL ;  /* 0x00000000ff00798f */ /* 0x004fe20002000000 */
[----:B------:R-:W-:Y:S05]  /*1550*/  YIELD ;  /* 0x0000000000007946 */ /* 0x000fea0003800000 */
[----:B-----5:R-:W-:-:S04]  /*1560*/  LOP3.LUT R32, R32, R33, RZ, 0x3c, !PT ;  /* 0x0000002120207212 */ /* 0x020fc800078e3cff */
[----:B------:R-:W-:-:S13]  /*1570*/  ISETP.GT.AND P1, PT, R32, -0x1, PT ;  /* 0xffffffff2000780c */ /* 0x000fda0003f24270 */
[----:B------:R-:W-:Y:S05]  /*1580*/  @P1 BRA `(.L_x_3819) ;  /* 0xfffffffc00e81947 */ /* 0x000fea000383ffff */
.L_x_3818:
        /* <DEDUP_REMOVED lines=8> */
[----:B------:R-:W-:-:S04]  /*1610*/  @!P0 LOP3.LUT R35, R2, 0x1f, RZ, 0xc0, !PT ;  /* 0x0000001f02238812 */ /* 0x000fc800078ec0ff */
[----:B------:R-:W-:-:S04]  /*1620*/  @!P0 LEA R26, R26, R27, 0x9 ;  /* 0x0000001b1a1a8211 */ /* 0x000fc800078e48ff */
        /* <DEDUP_REMOVED lines=56> */
.L_x_3821:
[----:B------:R-:W-:Y:S05]  /*19b0*/  BSYNC B0 ;  /* 0x0000000000007941 */ /* 0x000fea0003800000 */
.L_x_3820:
[----:B0-----:R-:W0:Y:S01]  /*19c0*/  LDS.64 R26, [R67] ;  /* 0x00000000431a7984 */ /* 0x001e220000000a00 */
[----:B------:R-:W-:Y:S01]  /*19d0*/  ULDC UR6, c[0x0][0x230] ;  /* 0x00008c0000067ab9 */ /* 0x000fe20000000800 */
[----:B-----5:R-:W-:Y:S01]  /*19e0*/  HADD2.F32 R38, -RZ, R28.H1_H1 ;  /* 0x3000001cff267230 */ /* 0x020fe20000004100 */
[----:B------:R-:W-:Y:S01]  /*19f0*/  ULOP3.LUT UR4, UR4, 0x1, URZ, 0x3c, !UPT ;  /* 0x0000000104047892 */ /* 0x000fe2000f8e3c3f */
[----:B------:R-:W-:Y:S02]  /*1a00*/  HADD2.F32 R45, -RZ, R30.H1_H1 ;  /* 0x3000001eff2d7230 */ /* 0x000fe40000004100 */
[----:B------:R-:W-:Y:S02]  /*1a10*/  HADD2.F32 R42, -RZ, R29.H0_H0 ;  /* 0x2000001dff2a7230 */ /* 0x000fe40000004100 */
[----:B------:R-:W-:Y:S02]  /*1a20*/  HADD2.F32 R41, -RZ, R31.H0_H0 ;  /* 0x2000001fff297230 */ /* 0x000fe40000004100 */
[----:B------:R-:W-:-:S02]  /*1a30*/  HADD2.F32 R40, -RZ, R29.H1_H1 ;  /* 0x3000001dff287230 */ /* 0x000fc40000004100 */
[----:B------:R-:W-:Y:S02]  /*1a40*/  HADD2.F32 R43, -RZ, R31.H1_H1 ;  /* 0x3000001fff2b7230 */ /* 0x000fe40000004100 */
[----:B------:R-:W-:Y:S02]  /*1a50*/  HADD2.F32 R37, -RZ, R28.H0_H0 ;  /* 0x2000001cff257230 */ /* 0x000fe40000004100 */
[----:B------:R-:W-:Y:S02]  /*1a60*/  HADD2.F32 R44, -RZ, R30.H0_H0 ;  /* 0x2000001eff2c7230 */ /* 0x000fe40000004100 */
        /* <DEDUP_REMOVED lines=8> */
[----:B------:R-:W-:Y:S01]  /*1af0*/  ULDC.64 UR6, c[0x0][0x210] ;  /* 0x0000840000067ab9 */ /* 0x000fe20000000a00 */
[----:B0-----:R-:W-:Y:S01]  /*1b00*/  FMUL.FTZ R47, R46, R27 ;  /* 0x0000001b2e2f7220 */ /* 0x001fe20000410000 */
[--C-:B------:R-:W-:Y:S01]  /*1b10*/  FADD.FTZ R46, R73, -R26.reuse ;  /* 0x8000001a492e7221 */ /* 0x100fe20000010000 */
[C---:B------:R-:W-:Y:S01]  /*1b20*/  FMUL.FTZ R35, R27.reuse, R72 ;  /* 0x000000481b237220 */ /* 0x040fe20000410000 */
[C---:B------:R-:W-:Y:S01]  /*1b30*/  FMUL.FTZ R36, R27.reuse, R70 ;  /* 0x000000461b247220 */ /* 0x040fe20000410000 */
[C---:B------:R-:W-:Y:S01]  /*1b40*/  FMUL.FTZ R74, R27.reuse, R74 ;  /* 0x0000004a1b4a7220 */ /* 0x040fe20000410000 */
[C---:B------:R-:W-:Y:S01]  /*1b50*/  FMUL.FTZ R48, R27.reuse, R46 ;  /* 0x0000002e1b307220 */ /* 0x040fe20000410000 */
[--C-:B------:R-:W-:Y:S01]  /*1b60*/  FFMA.FTZ R35, R38, R35, R45.reuse ;  /* 0x0000002326237223 */ /* 0x100fe2000001002d */
[C---:B------:R-:W-:Y:S01]  /*1b70*/  FMUL.FTZ R50, R27.reuse, R50 ;  /* 0x000000321b327220 */ /* 0x040fe20000410000 */
[----:B------:R-:W-:Y:S01]  /*1b80*/  FMUL.FTZ R32, R27, R32 ;  /* 0x000000201b207220 */ /* 0x000fe20000410000 */
[----:B------:R-:W-:Y:S01]  /*1b90*/  FFMA.FTZ R38, R48, R38, R45 ;  /* 0x0000002630267223 */ /* 0x000fe2000001002d */
[----:B------:R-:W-:Y:S01]  /*1ba0*/  FADD.FTZ R48, R77, -R26 ;  /* 0x8000001a4d307221 */ /* 0x000fe20000010000 */
[----:B------:R-:W-:Y:S01]  /*1bb0*/  FFMA.FTZ R36, R42, R36, R41 ;  /* 0x000000242a247223 */ /* 0x000fe20000010029 */
[----:B------:R-:W-:Y:S01]  /*1bc0*/  FFMA.FTZ R3, R40, R74, R43 ;  /* 0x0000004a28037223 */ /* 0x000fe2000001002b */
[----:B------:R-:W-:Y:S01]  /*1bd0*/  FFMA.FTZ R41, R50, R42, R41 ;  /* 0x0000002a32297223 */ /* 0x000fe20000010029 */
[----:B------:R-:W-:Y:S01]  /*1be0*/  FMUL.FTZ R48, R27, R48 ;  /* 0x000000301b307220 */ /* 0x000fe20000410000 */
[--C-:B------:R-:W-:Y:S01]  /*1bf0*/  FFMA.FTZ R34, R37, R32, R44.reuse ;  /* 0x0000002025227223 */ /* 0x100fe2000001002c */
[----:B------:R-:W-:Y:S01]  /*1c00*/  FMUL.FTZ R49, R3, -1.4426950216293334961 ;  /* 0xbfb8aa3b03317820 */ /* 0x000fe20000410000 */
[----:B------:R-:W-:Y:S01]  /*1c10*/  FFMA.FTZ R37, R47, R37, R44 ;  /* 0x000000252f257223 */ /* 0x000fe2000001002c */
[----:B------:R-:W-:Y:S01]  /*1c20*/  FFMA.FTZ R40, R48, R40, R43 ;  /* 0x0000002830287223 */ /* 0x000fe2000001002b */
[----:B------:R-:W-:Y:S01]  /*1c30*/  FMUL.FTZ R27, R41, -1.4426950216293334961 ;  /* 0xbfb8aa3b291b7820 */ /* 0x000fe20000410000 */
[----:B------:R-:W-:Y:S01]  /*1c40*/  FMUL.FTZ R39, R34, -1.4426950216293334961 ;  /* 0xbfb8aa3b22277820 */ /* 0x000fe20000410000 */
[----:B------:R-:W-:Y:S01]  /*1c50*/  FMUL.FTZ R33, R35, -1.4426950216293334961 ;  /* 0xbfb8aa3b23217820 */ /* 0x000fe20000410000 */
[----:B------:R-:W-:Y:S01]  /*1c60*/  FMUL.FTZ R48, R40, -1.4426950216293334961 ;  /* 0xbfb8aa3b28307820 */ /* 0x000fe20000410000 */
[----:B------:R-:W-:Y:S01]  /*1c70*/  FMUL.FTZ R32, R36, -1.4426950216293334961 ;  /* 0xbfb8aa3b24207820 */ /* 0x000fe20000410000 */
[----:B------:R-:W-:Y:S01]  /*1c80*/  FMUL.FTZ R46, R37, -1.4426950216293334961 ;  /* 0xbfb8aa3b252e7820 */ /* 0x000fe20000410000 */
[----:B------:R-:W-:Y:S01]  /*1c90*/  FMUL.FTZ R47, R38, -1.4426950216293334961 ;  /* 0xbfb8aa3b262f7820 */ /* 0x000fe20000410000 */
[----:B------:R-:W0:Y:S08]  /*1ca0*/  MUFU.EX2 R44, R49 ;  /* 0x00000031002c7308 */ /* 0x000e300000000800 */
[----:B------:R-:W1:Y:S08]  /*1cb0*/  MUFU.EX2 R27, R27 ;  /* 0x0000001b001b7308 */ /* 0x000e700000000800 */
[----:B------:R1:W2:Y:S01]  /*1cc0*/  MUFU.EX2 R49, R48 ;  /* 0x0000003000317308 */ /* 0x0002a20000000800 */
        /* <DEDUP_REMOVED lines=8> */
[----:B-1----:R-:W-:Y:S01]  /*1d50*/  FADD.FTZ R46, R26, 1 ;  /* 0x3f8000001a2e7421 */ /* 0x002fe20000010000 */
[----:B------:R-:W-:Y:S01]  /*1d60*/  IMAD.WIDE.U32 R26, R2, -0x77777777, RZ ;  /* 0x88888889021a7825 */ /* 0x000fe200078e00ff */
[----:B------:R-:W-:-:S05]  /*1d70*/  LEA R26, P1, R24, UR6, 0x1 ;  /* 0x00000006181a7c11 */ /* 0x000fca000f8208ff */
[----:B------:R-:W1:Y:S01]  /*1d80*/  MUFU.EX2 R32, R32 ;  /* 0x0000002000207308 */ /* 0x000e620000000800 */
[----:B--2---:R-:W-:-:S07]  /*1d90*/  FADD.FTZ R39, R39, 1 ;  /* 0x3f80000027277421 */ /* 0x004fce0000010000 */
[----:B------:R-:W2:Y:S01]  /*1da0*/  MUFU.RCP R50, R45 ;  /* 0x0000002d00327308 */ /* 0x000ea20000001000 */
[----:B0-----:R-:W-:-:S07]  /*1db0*/  FADD.FTZ R33, R33, 1 ;  /* 0x3f80000021217421 */ /* 0x001fce0000010000 */
[----:B------:R-:W0:Y:S01]  /*1dc0*/  MUFU.RCP R51, R46 ;  /* 0x0000002e00337308 */ /* 0x000e220000001000 */
[----:B-1----:R-:W-:-:S07]  /*1dd0*/  FADD.FTZ R32, R32, 1 ;  /* 0x3f80000020207421 */ /* 0x002fce0000010000 */
[----:B------:R-:W1:Y:S01]  /*1de0*/  MUFU.RCP R48, R48 ;  /* 0x0000003000307308 */ /* 0x000e620000001000 */
[----:B--2---:R-:W-:-:S07]  /*1df0*/  FMUL.FTZ R37, R37, R50 ;  /* 0x0000003225257220 */ /* 0x004fce0000410000 */
[----:B------:R-:W2:Y:S01]  /*1e00*/  MUFU.RCP R49, R49 ;  /* 0x0000003100317308 */ /* 0x000ea20000001000 */
[----:B0-----:R-:W-:-:S05]  /*1e10*/  FMUL.FTZ R38, R38, R51 ;  /* 0x0000003326267220 */ /* 0x001fca0000410000 */
[----:B------:R-:W-:Y:S02]  /*1e20*/  F2FP.F16.F32.PACK_AB R37, R38, R37 ;  /* 0x000000252625723e */ /* 0x000fe400000000ff */
[----:B------:R0:W3:Y:S01]  /*1e30*/  MUFU.RCP R43, R39 ;  /* 0x00000027002b7308 */ /* 0x0000e20000001000 */
[----:B-1----:R-:W-:-:S07]  /*1e40*/  FMUL.FTZ R41, R41, R48 ;  /* 0x0000003029297220 */ /* 0x002fce0000410000 */
[----:B------:R-:W1:Y:S01]  /*1e50*/  MUFU.RCP R42, R33 ;  /* 0x00000021002a7308 */ /* 0x000e620000001000 */
[----:B--2---:R-:W-:Y:S01]  /*1e60*/  FMUL.FTZ R40, R40, R49 ;  /* 0x0000003128287220 */ /* 0x004fe20000410000 */
[----:B0-----:R-:W-:Y:S02]  /*1e70*/  SHF.R.U32.HI R39, RZ, 0x7, R27 ;  /* 0x00000007ff277819 */ /* 0x001fe4000001161b */
[----:B------:R-:W-:Y:S02]  /*1e80*/  LEA.HI.X R27, R24, UR7, R25, 0x1, P1 ;  /* 0x00000007181b7c11 */ /* 0x000fe400088f0c19 */
[----:B------:R-:W-:Y:S02]  /*1e90*/  F2FP.F16.F32.PACK_AB R41, R40, R41 ;  /* 0x000000292829723e */ /* 0x000fe400000000ff */
[----:B------:R0:W2:Y:S01]  /*1ea0*/  MUFU.RCP R47, R32 ;  /* 0x00000020002f7308 */ /* 0x0000a20000001000 */
[----:B---3--:R-:W-:-:S07]  /*1eb0*/  FMUL.FTZ R43, R34, R43 ;  /* 0x0000002b222b7220 */ /* 0x008fce0000410000 */
[----:B------:R-:W3:Y:S01]  /*1ec0*/  MUFU.RCP R44, R44 ;  /* 0x0000002c002c7308 */ /* 0x000ee20000001000 */
[----:B-1----:R-:W-:Y:S01]  /*1ed0*/  FMUL.FTZ R42, R35, R42 ;  /* 0x0000002a232a7220 */ /* 0x002fe20000410000 */
[----:B0-----:R-:W-:-:S04]  /*1ee0*/  LEA R32, P0, R22, UR6, 0x1 ;  /* 0x0000000616207c11 */ /* 0x001fc8000f8008ff */
[----:B------:R-:W-:Y:S02]  /*1ef0*/  F2FP.F16.F32.PACK_AB R43, R42, R43 ;  /* 0x0000002b2a2b723e */ /* 0x000fe400000000ff */
[--C-:B------:R-:W-:Y:S01]  /*1f00*/  LEA.HI.X R33, R22, UR7, R23.reuse, 0x1, P0 ;  /* 0x0000000716217c11 */ /* 0x100fe200080f0c17 */
[----:B--2---:R-:W-:Y:S01]  /*1f10*/  FMUL.FTZ R47, R36, R47 ;  /* 0x0000002f242f7220 */ /* 0x004fe20000410000 */
[----:B------:R-:W-:Y:S01]  /*1f20*/  PRMT R22, R41, 0x7632, R22 ;  /* 0x0000763229167816 */ /* 0x000fe20000000016 */
[----:B------:R-:W-:Y:S01]  /*1f30*/  ULDC.64 UR6, c[0x0][0x238] ;  /* 0x00008e0000067ab9 */ /* 0x000fe20000000a00 */
[----:B------:R-:W-:Y:S01]  /*1f40*/  PRMT R23, R43, 0x7632, R23 ;  /* 0x000076322b177816 */ /* 0x000fe20000000017 */
[----:B------:R-:W-:Y:S01]  /*1f50*/  STG.E.U16 desc[UR8][R32.64], R37 ;  /* 0x0000002520007986 */ /* 0x000fe2000c101508 */
[----:B------:R-:W-:Y:S01]  /*1f60*/  IADD3 R20, P0, R20, 0x1, RZ ;  /* 0x0000000114147810 */ /* 0x000fe20007f1e0ff */
[----:B---3--:R-:W-:Y:S01]  /*1f70*/  FMUL.FTZ R44, R3, R44 ;  /* 0x0000002c032c7220 */ /* 0x008fe20000410000 */
[----:B------:R-:W-:Y:S01]  /*1f80*/  PRMT R3, R37, 0x7632, R3 ;  /* 0x0000763225037816 */ /* 0x000fe20000000003 */
[----:B------:R-:W-:Y:S01]  /*1f90*/  STG.E.U16 desc[UR8][R32.64+0x4], R41 ;  /* 0x0000042920007986 */ /* 0x000fe2000c101508 */
[----:B------:R-:W-:-:S02]  /*1fa0*/  IADD3.X R21, RZ, R21, RZ, P0, !PT ;  /* 0x00000015ff157210 */ /* 0x000fc400007fe4ff */
[----:B------:R-:W-:Y:S01]  /*1fb0*/  F2FP.F16.F32.PACK_AB R47, R44, R47 ;  /* 0x0000002f2c2f723e */ /* 0x000fe200000000ff */
[----:B------:R0:W-:Y:S01]  /*1fc0*/  STG.E.U16 desc[UR8][R32.64+0x2], R3 ;  /* 0x0000020320007986 */ /* 0x0001e2000c101508 */
[----:B------:R-:W-:Y:S02]  /*1fd0*/  ISETP.GE.U32.AND P0, PT, R20, UR6, PT ;  /* 0x0000000614007c0c */ /* 0x000fe4000bf06070 */
[----:B------:R-:W-:Y:S01]  /*1fe0*/  PRMT R25, R47, 0x7632, R25 ;  /* 0x000076322f197816 */ /* 0x000fe20000000019 */
[----:B------:R1:W-:Y:S01]  /*1ff0*/  STG.E.U16 desc[UR8][R32.64+0x6], R22 ;  /* 0x0000061620007986 */ /* 0x0003e2000c101508 */
[----:B------:R-:W-:-:S03]  /*2000*/  ISETP.GE.AND.EX P0, PT, R21, UR7, PT, P0 ;  /* 0x0000000715007c0c */ /* 0x000fc6000bf06300 */
[----:B------:R2:W-:Y:S04]  /*2010*/  STG.E.U16 desc[UR8][R26.64], R43 ;  /* 0x0000002b1a007986 */ /* 0x0005e8000c101508 */
[----:B------:R2:W-:Y:S01]  /*2020*/  STG.E.U16 desc[UR8][R26.64+0x2], R23 ;  /* 0x000002171a007986 */ /* 0x0005e2000c101508 */
[----:B0-----:R-:W-:-:S03]  /*2030*/  LOP3.LUT R3, R0, 0x1, RZ, 0xc0, !PT ;  /* 0x0000000100037812 */ /* 0x001fc600078ec0ff */
[----:B------:R2:W-:Y:S01]  /*2040*/  STG.E.U16 desc[UR8][R26.64+0x4], R47 ;  /* 0x0000042f1a007986 */ /* 0x0005e2000c101508 */
[----:B-1----:R-:W-:-:S03]  /*2050*/  IMAD R22, R39, -0xf0, R2 ;  /* 0xffffff1027167824 */ /* 0x002fc600078e0202 */
[----:B------:R2:W-:Y:S01]  /*2060*/  STG.E.U16 desc[UR8][R26.64+0x6], R25 ;  /* 0x000006191a007986 */ /* 0x0005e2000c101508 */
[----:B------:R-:W-:-:S05]  /*2070*/  IMAD R3, R3, 0xf0, R22 ;  /* 0x000000f003037824 */ /* 0x000fca00078e0216 */
[----:B------:R-:W-:Y:S01]  /*2080*/  SHF.L.U32 R24, R3, 0x2, RZ ;  /* 0x0000000203187819 */ /* 0x000fe200000006ff */
[----:B------:R-:W-:Y:S06]  /*2090*/  @!P0 BRA `(.L_x_3822) ;  /* 0xffffffe800748947 */ /* 0x000fec000383ffff */
[----:B------:R-:W-:Y:S05]  /*20a0*/  EXIT ;  /* 0x000000000000794d */ /* 0x000fea0003800000 */
.L_x_3823:
        /* <DEDUP_REMOVED lines=13> */
.L_x_3971:


//--------------------- .text._ZN13group_norm_v214gn_cuda_kernelI6__halfLi480ELi3ELi16ELi120ELi256ELb1ELi4ELi960ELi960ELi4ELb1ELi5ELb0ELb0ENS_16CompileConditionILi900EEEEEvPT_PKS4_S7_S7_flPfS8_Pj --------------------------
	.section	.text._ZN13group_norm_v214gn_cuda_kernelI6__halfLi480ELi3ELi16ELi120ELi256ELb1ELi4ELi960ELi960ELi4ELb1ELi5ELb0ELb0ENS_16CompileConditionILi900EEEEEvPT_PKS4_S7_S7_flPfS8_Pj,"ax",@progbits
	.align	128
        .global         _ZN13group_norm_v214gn_cuda_kernelI6__halfLi480ELi3ELi16ELi120ELi256ELb1ELi4ELi960ELi960ELi4ELb1ELi5ELb0ELb0ENS_16CompileConditionILi900EEEEEvPT_PKS4_S7_S7_flPfS8_Pj
        .type           _ZN13group_norm_v214gn_cuda_kernelI6__halfLi480ELi3ELi16ELi120ELi256ELb1ELi4ELi960ELi960ELi4ELb1ELi5ELb0ELb0ENS_16CompileConditionILi900EEEEEvPT_PKS4_S7_S7_flPfS8_Pj,@function
        .size           _ZN13group_norm_v214gn_cuda_kernelI6__halfLi480ELi3ELi16ELi120ELi256ELb1ELi4ELi960ELi960ELi4ELb1ELi5ELb0ELb0ENS_16CompileConditionILi900EEEEEvPT_PKS4_S7_S7_flPfS8_Pj,(.L_x_3972 - _ZN13group_norm_v214gn_cuda_kernelI6__halfLi480ELi3ELi16ELi120ELi256ELb1ELi4ELi960ELi960ELi4ELb1ELi5ELb0ELb0ENS_16CompileConditionILi900EEEEEvPT_PKS4_S7_S7_flPfS8_Pj)
        .other          _ZN13group_norm_v214gn_cuda_kernelI6__halfLi480ELi3ELi16ELi120ELi256ELb1ELi4ELi960ELi960ELi4ELb1ELi5ELb0ELb0ENS_16CompileConditionILi900EEEEEvPT_PKS4_S7_S7_flPfS8_Pj,@"STO_CUDA_ENTRY STV_DEFAULT"
_ZN13group_norm_v214gn_cuda_kernelI6__halfLi480ELi3ELi16ELi120ELi256ELb1ELi4ELi960ELi960ELi4ELb1ELi5ELb0ELb0ENS_16CompileConditionILi900EEEEEvPT_PKS4_S7_S7_flPfS8_Pj:
.text._ZN13group_norm_v214gn_cuda_kernelI6__halfLi480ELi3ELi16ELi120ELi256ELb1ELi4ELi960ELi960ELi4ELb1ELi5ELb0ELb0ENS_16CompileConditionILi900EEEEEvPT_PKS4_S7_S7_flPfS8_Pj:
        /* <DEDUP_REMOVED lines=12> */
[----:B------:R-:W-:Y:S01]  /*00c0*/  MOV R5, R0 ;  /* 0x0000000000057202 */ /* 0x000fe20000000f00 */
[----:B------:R-:W1:Y:S01]  /*00d0*/  S2R R8, SR_CgaCtaId ;  /* 0x0000000000087919 */ /* 0x000e620000008800 */
[----:B------:R-:W-:Y:S01]  /*00e0*/  ULDC.64 UR8, c[0x0][0x208] ;  /* 0x0000820000087ab9 */ /* 0x000fe20000000a00 */
[----:B------:R-:W2:Y:S01]  /*00f0*/  S2R R4, SR_CTAID.X ;  /* 0x0000000000047919 */ /* 0x000ea20000002500 */
[----:B0-----:R-:W-:Y:S01]  /*0100*/  IMAD.WIDE.U32 R6, R2, -0x77777777, RZ ;  /* 0x8888888902067825 */ /* 0x001fe200078e00ff */
[----:B-1----:R-:W-:-:S04]  /*0110*/  LEA R6, R8, R3, 0x18 ;  /* 0x0000000308067211 */ /* 0x002fc800078ec0ff */
[----:B------:R-:W-:-:S05]  /*0120*/  SHF.R.U32.HI R7, RZ, 0x7, R7 ;  /* 0x00000007ff077819 */ /* 0x000fca0000011607 */
[----:B------:R-:W-:-:S04]  /*0130*/  IMAD R3, R7, -0xf0, R2 ;  /* 0xffffff1007037824 */ /* 0x000fc800078e0202 */
[----:B------:R-:W-:Y:S01]  /*0140*/  IMAD R3, R3, 0x18, R6 ;  /* 0x0000001803037824 */ /* 0x000fe200078e0206 */
[----:B------:R-:W-:-:S03]  /*0150*/  HFMA2.MMA R6, -RZ, RZ, 0, 0 ;  /* 0x00000000ff067435 */ /* 0x000fc600000001ff */
[----:B--2---:R-:W-:-:S08]  /*0160*/  IMAD R26, R7, 0x8, R3 ;  /* 0x00000008071a7824 */ /* 0x004fd000078e0203 */
.L_x_3832:
[----:B-1----:R-:W-:Y:S01]  /*0170*/  IMAD.WIDE.U32 R8, R2, -0x77777777, RZ ;  /* 0x8888888902087825 */ /* 0x002fe200078e00ff */
[----:B------:R-:W-:Y:S01]  /*0180*/  LOP3.LUT R7, R5, 0x1, RZ, 0xc0, !PT ;  /* 0x0000000105077812 */ /* 0x000fe200078ec0ff */
[----:B------:R-:W-:Y:S01]  /*0190*/  ULDC.64 UR6, c[0x0][0x218] ;  /* 0x0000860000067ab9 */ /* 0x000fe20000000a00 */
[----:B------:R-:W-:Y:S01]  /*01a0*/  SHF.L.U32 R3, R4, 0x2, RZ ;  /* 0x0000000204037819 */ /* 0x000fe200000006ff */
[----:B------:R-:W0:Y:S01]  /*01b0*/  LDC.64 R24, c[0x0][0x228] ;  /* 0x00008a00ff187b82 */ /* 0x000e220000000a00 */
[----:B------:R-:W-:Y:S01]  /*01c0*/  SHF.R.U32.HI R11, RZ, 0x7, R9 ;  /* 0x00000007ff0b7819 */ /* 0x000fe20000011609 */
[----:B------:R-:W-:Y:S01]  /*01d0*/  IMAD R23, R7, 0x3c0, RZ ;  /* 0x000003c007177824 */ /* 0x000fe200078e02ff */
[----:B------:R-:W-:Y:S02]  /*01e0*/  LOP3.LUT R3, R3, 0xfc, RZ, 0xc0, !PT ;  /* 0x000000fc03037812 */ /* 0x000fe400078ec0ff */
[----:B------:R-:W-:Y:S01]  /*01f0*/  SHF.R.U32.HI R10, RZ, 0x1, R6 ;  /* 0x00000001ff0a7819 */ /* 0x000fe20000011606 */
[----:B------:R-:W-:Y:S01]  /*0200*/  IMAD R8, R11, -0xf0, R2 ;  /* 0xffffff100b087824 */ /* 0x000fe200078e0202 */
[----:B------:R-:W-:-:S02]  /*0210*/  SHF.R.U64 R9, R5, 0x1, R6 ;  /* 0x0000000105097819 */ /* 0x000fc40000001206 */
[----:B------:R-:W-:Y:S01]  /*0220*/  IADD3 R3, R3, R11, RZ ;  /* 0x0000000b03037210 */ /* 0x000fe20007ffe0ff */
[----:B------:R-:W-:Y:S02]  /*0230*/  IMAD R14, R8, 0x4, R23 ;  /* 0x00000004080e7824 */ /* 0x000fe400078e0217 */
[----:B------:R-:W-:Y:S02]  /*0240*/  IMAD R10, R10, 0x78000, RZ ;  /* 0x000780000a0a7824 */ /* 0x000fe400078e02ff */
[----:B------:R-:W-:Y:S01]  /*0250*/  IMAD R11, R3, 0x780, RZ ;  /* 0x00000780030b7824 */ /* 0x000fe200078e02ff */
[----:B------:R-:W-:-:S03]  /*0260*/  SHF.R.S32.HI R15, RZ, 0x1f, R14 ;  /* 0x0000001fff0f7819 */ /* 0x000fc6000001140e */
[----:B------:R-:W-:-:S05]  /*0270*/  IMAD.WIDE.U32 R16, R9, 0x78000, R14 ;  /* 0x0007800009107825 */ /* 0x000fca00078e000e */
[----:B------:R-:W-:Y:S02]  /*0280*/  IADD3 R13, R17, R10, RZ ;  /* 0x0000000a110d7210 */ /* 0x000fe40007ffe0ff */
[----:B------:R-:W-:-:S05]  /*0290*/  IADD3 R3, P0, R11, R16, RZ ;  /* 0x000000100b037210 */ /* 0x000fca0007f1e0ff */
[----:B------:R-:W-:Y:S01]  /*02a0*/  IMAD.X R12, RZ, RZ, R13, P0 ;  /* 0x000000ffff0c7224 */ /* 0x000fe200000e060d */
        /* <DEDUP_REMOVED lines=16> */
[----:B------:R-:W-:Y:S01]  /*03b0*/  MOV R24, RZ ;  /* 0x000000ff00187202 */ /* 0x000fe20000000f00 */
[----:B--2---:R-:W-:-:S02]  /*03c0*/  HADD2.F32 R3, -RZ, R18.H0_H0 ;  /* 0x20000012ff037230 */ /* 0x004fc40000004100 */
[----:B------:R-:W-:Y:S02]  /*03d0*/  HADD2.F32 R27, -RZ, R18.H1_H1 ;  /* 0x30000012ff1b7230 */ /* 0x000fe40000004100 */
        /* <DEDUP_REMOVED lines=20> */
[----:B------:R-:W-:Y:S02]  /*0520*/  IMAD.MOV.U32 R20, RZ, RZ, RZ ;  /* 0x000000ffff147224 */ /* 0x000fe400078e00ff */
[----:B------:R-:W-:Y:S01]  /*0530*/  FFMA.FTZ R19, R37, R37, R22 ;  /* 0x0000002525137223 */ /* 0x000fe20000010016 */
[----:B------:R-:W-:-:S05]  /*0540*/  FADD.FTZ R18, R18, R37 ;  /* 0x0000002512127221 */ /* 0x000fca0000010000 */
[----:B------:R0:W-:Y:S01]  /*0550*/  STS.64 [R26], R18 ;  /* 0x000000121a007388 */ /* 0x0001e20000000a00 */
[----:B------:R-:W-:Y:S06]  /*0560*/  BAR.SYNC.DEFER_BLOCKING 0x0 ;  /* 0x0000000000007b1d */ /* 0x000fec0000010000 */
[----:B------:R-:W-:Y:S05]  /*0570*/  @P0 BRA `(.L_x_3825) ;  /* 0x0000001000580947 */ /* 0x000fea0003800000 */
[----:B------:R-:W1:Y:S01]  /*0580*/  S2R R25, SR_CgaCtaId ;  /* 0x0000000000197919 */ /* 0x000e620000008800 */
[----:B0-----:R-:W-:Y:S02]  /*0590*/  SHF.L.U32 R18, R5, 0x3, RZ ;  /* 0x0000000305127819 */ /* 0x001fe400000006ff */
[----:B------:R-:W-:Y:S02]  /*05a0*/  MOV R24, 0x400 ;  /* 0x0000040000187802 */ /* 0x000fe40000000f00 */
[----:B------:R-:W-:-:S04]  /*05b0*/  LOP3.LUT R19, R18, 0x8, RZ, 0xc0, !PT ;  /* 0x0000000812137812 */ /* 0x000fc800078ec0ff */
[----:B------:R-:W-:-:S05]  /*05c0*/  LEA.HI R28, R2, R19, RZ, 0x1f ;  /* 0x00000013021c7211 */ /* 0x000fca00078ff8ff */
[----:B------:R-:W-:-:S05]  /*05d0*/  IMAD R28, R28, 0x78, -R23 ;  /* 0x000000781c1c7824 */ /* 0x000fca00078e0a17 */
[----:B------:R-:W-:Y:S02]  /*05e0*/  IADD3 R18, R28, 0x4, RZ ;  /* 0x000000041c127810 */ /* 0x000fe40007ffe0ff */
[----:B------:R-:W-:Y:S02]  /*05f0*/  SHF.R.S32.HI R19, RZ, 0x1f, R28 ;  /* 0x0000001fff137819 */ /* 0x000fe4000001141c */
[----:B------:R-:W-:Y:S02]  /*0600*/  SHF.R.S32.HI R21, RZ, 0x1f, R18 ;  /* 0x0000001fff157819 */ /* 0x000fe40000011412 */
[----:B------:R-:W-:Y:S02]  /*0610*/  LEA.HI R19, R19, R28, RZ, 0x2 ;  /* 0x0000001c13137211 */ /* 0x000fe400078f10ff */
[----:B------:R-:W-:Y:S02]  /*0620*/  LEA.HI R21, R21, R18, RZ, 0x2 ;  /* 0x0000001215157211 */ /* 0x000fe400078f10ff */
[----:B------:R-:W-:-:S02]  /*0630*/  SHF.R.S32.HI R19, RZ, 0x2, R19 ;  /* 0x00000002ff137819 */ /* 0x000fc40000011413 */
[----:B------:R-:W-:Y:S02]  /*0640*/  SHF.R.S32.HI R21, RZ, 0x2, R21 ;  /* 0x00000002ff157819 */ /* 0x000fe40000011415 */
[----:B-1----:R-:W-:Y:S01]  /*0650*/  LEA R24, R25, R24, 0x18 ;  /* 0x0000001819187211 */ /* 0x002fe200078ec0ff */
[----:B------:R-:W-:Y:S01]  /*0660*/  IMAD.SHL.U32 R25, R2, 0x8, RZ ;  /* 0x0000000802197824 */ /* 0x000fe200078e00ff */
[----:B------:R-:W-:-:S03]  /*0670*/  IADD3 R30, R28, 0xc, RZ ;  /* 0x0000000c1c1e7810 */ /* 0x000fc60007ffe0ff */
[--C-:B------:R-:W-:Y:S01]  /*0680*/  IMAD R18, R19, 0x18, R24.reuse ;  /* 0x0000001813127824 */ /* 0x100fe200078e0218 */
[----:B------:R-:W-:Y:S01]  /*0690*/  LOP3.LUT R25, R25, 0x8, RZ, 0xc0, !PT ;  /* 0x0000000819197812 */ /* 0x000fe200078ec0ff */
[----:B------:R-:W-:-:S03]  /*06a0*/  IMAD R20, R21, 0x18, R24 ;  /* 0x0000001815147824 */ /* 0x000fc600078e0218 */
[----:B------:R-:W-:Y:S02]  /*06b0*/  IADD3 R21, R18, R25, RZ ;  /* 0x0000001912157210 */ /* 0x000fe40007ffe0ff */
[----:B------:R-:W-:Y:S02]  /*06c0*/  IADD3 R22, R25, R20, RZ ;  /* 0x0000001419167210 */ /* 0x000fe40007ffe0ff */
[----:B------:R-:W-:Y:S02]  /*06d0*/  IADD3 R18, R28, 0x8, RZ ;  /* 0x000000081c127810 */ /* 0x000fe40007ffe0ff */
[----:B------:R-:W0:Y:S02]  /*06e0*/  LDS.64 R20, [R21] ;  /* 0x0000000015147984 */ /* 0x000e240000000a00 */
[----:B------:R-:W-:Y:S02]  /*06f0*/  SHF.R.S32.HI R19, RZ, 0x1f, R18 ;  /* 0x0000001fff137819 */ /* 0x000fe40000011412 */
[----:B------:R-:W1:Y:S02]  /*0700*/  LDS.64 R22, [R22] ;  /* 0x0000000016167984 */ /* 0x000e640000000a00 */
[----:B------:R-:W-:-:S04]  /*0710*/  LEA.HI R19, R19, R18, RZ, 0x2 ;  /* 0x0000001213137211 */ /* 0x000fc800078f10ff */
[----:B------:R-:W-:-:S05]  /*0720*/  SHF.R.S32.HI R19, RZ, 0x2, R19 ;  /* 0x00000002ff137819 */ /* 0x000fca0000011413 */
[----:B------:R-:W-:-:S04]  /*0730*/  IMAD R18, R19, 0x18, R24 ;  /* 0x0000001813127824 */ /* 0x000fc800078e0218 */
[----:B------:R-:W-:-:S06]  /*0740*/  IMAD.IADD R18, R25, 0x1, R18 ;  /* 0x0000000119127824 */ /* 0x000fcc00078e0212 */
[----:B------:R-:W2:Y:S01]  /*0750*/  LDS.64 R18, [R18] ;  /* 0x0000000012127984 */ /* 0x000ea20000000a00 */
[----:B0-----:R-:W-:-:S04]  /*0760*/  FADD.FTZ R20, RZ, R20 ;  /* 0x00000014ff147221 */ /* 0x001fc80000010000 */
[----:B-1----:R-:W-:Y:S01]  /*0770*/  FADD.FTZ R20, R20, R22 ;  /* 0x0000001614147221 */ /* 0x002fe20000010000 */
[----:B------:R-:W-:-:S04]  /*0780*/  SHF.R.S32.HI R22, RZ, 0x1f, R30 ;  /* 0x0000001fff167819 */ /* 0x000fc8000001141e */
[----:B------:R-:W-:Y:S01]  /*0790*/  LEA.HI R22, R22, R30, RZ, 0x2 ;  /* 0x0000001e16167211 */ /* 0x000fe200078f10ff */
[----:B------:R-:W-:-:S03]  /*07a0*/  FADD.FTZ R30, RZ, R21 ;  /* 0x00000015ff1e7221 */ /* 0x000fc60000010000 */
[----:B------:R-:W-:Y:S01]  /*07b0*/  SHF.R.S32.HI R22, RZ, 0x2, R22 ;  /* 0x00000002ff167819 */ /* 0x000fe20000011416 */
[----:B------:R-:W-:-:S04]  /*07c0*/  FADD.FTZ R30, R30, R23 ;  /* 0x000000171e1e7221 */ /* 0x000fc80000010000 */
[----:B------:R-:W-:-:S05]  /*07d0*/  IMAD R22, R22, 0x18, R24 ;  /* 0x0000001816167824 */ /* 0x000fca00078e0218 */
[----:B------:R-:W-:Y:S01]  /*07e0*/  IADD3 R22, R25, R22, RZ ;  /* 0x0000001619167210 */ /* 0x000fe20007ffe0ff */
[----:B--2---:R-:W-:Y:S01]  /*07f0*/  FADD.FTZ R18, R20, R18 ;  /* 0x0000001214127221 */ /* 0x004fe20000010000 */
[----:B------:R-:W-:Y:S01]  /*0800*/  IADD3 R20, R28, 0x10, RZ ;  /* 0x000000101c147810 */ /* 0x000fe20007ffe0ff */
[----:B------:R-:W-:-:S03]  /*0810*/  FADD.FTZ R30, R30, R19 ;  /* 0x000000131e1e7221 */ /* 0x000fc60000010000 */
[----:B------:R-:W0:Y:S01]  /*0820*/  LDS.64 R22, [R22] ;  /* 0x0000000016167984 */ /* 0x000e220000000a00 */
[----:B------:R-:W-:-:S04]  /*0830*/  SHF.R.S32.HI R21, RZ, 0x1f, R20 ;  /* 0x0000001fff157819 */ /* 0x000fc80000011414 */
[----:B------:R-:W-:-:S04]  /*0840*/  LEA.HI R21, R21, R20, RZ, 0x2 ;  /* 0x0000001415157211 */ /* 0x000fc800078f10ff */
[----:B------:R-:W-:-:S05]  /*0850*/  SHF.R.S32.HI R21, RZ, 0x2, R21 ;  /* 0x00000002ff157819 */ /* 0x000fca0000011415 */
[----:B------:R-:W-:-:S04]  /*0860*/  IMAD R20, R21, 0x18, R24 ;  /* 0x0000001815147824 */ /* 0x000fc800078e0218 */
[----:B------:R-:W-:-:S06]  /*0870*/  IMAD.IADD R20, R25, 0x1, R20 ;  /* 0x0000000119147824 */ /* 0x000fcc00078e0214 */
[----:B------:R-:W1:Y:S01]  /*0880*/  LDS.64 R20, [R20] ;  /* 0x0000000014147984 */ /* 0x000e620000000a00 */
[----:B0-----:R-:W-:Y:S01]  /*0890*/  FADD.FTZ R19, R18, R22 ;  /* 0x0000001612137221 */ /* 0x001fe20000010000 */
[----:B------:R-:W-:Y:S01]  /*08a0*/  IADD3 R18, R28, 0x14, RZ ;  /* 0x000000141c127810 */ /* 0x000fe20007ffe0ff */
[----:B------:R-:W-:-:S03]  /*08b0*/  FADD.FTZ R30, R30, R23 ;  /* 0x000000171e1e7221 */ /* 0x000fc60000010000 */
[----:B------:R-:W-:-:S04]  /*08c0*/  SHF.R.S32.HI R22, RZ, 0x1f, R18 ;  /* 0x0000001fff167819 */ /* 0x000fc80000011412 */
[----:B------:R-:W-:Y:S02]  /*08d0*/  LEA.HI R22, R22, R18, RZ, 0x2 ;  /* 0x0000001216167211 */ /* 0x000fe400078f10ff */
[----:B------:R-:W-:Y:S02]  /*08e0*/  IADD3 R18, R28, 0x18, RZ ;  /* 0x000000181c127810 */ /* 0x000fe40007ffe0ff */
[----:B------:R-:W-:-:S05]  /*08f0*/  SHF.R.S32.HI R22, RZ, 0x2, R22 ;  /* 0x00000002ff167819 */ /* 0x000fca0000011416 */
[----:B------:R-:W-:-:S05]  /*0900*/  IMAD R22, R22, 0x18, R24 ;  /* 0x0000001816167824 */ /* 0x000fca00078e0218 */
[----:B------:R-:W-:Y:S01]  /*0910*/  IADD3 R22, R25, R22, RZ ;  /* 0x0000001619167210 */ /* 0x000fe20007ffe0ff */
[----:B-1----:R-:W-:Y:S01]  /*0920*/  FADD.FTZ R20, R19, R20 ;  /* 0x0000001413147221 */ /* 0x002fe20000010000 */
[----:B------:R-:W-:Y:S01]  /*0930*/  FADD.FTZ R30, R30, R21 ;  /* 0x000000151e1e7221 */ /* 0x000fe20000010000 */
[----:B------:R-:W-:-:S03]  /*0940*/  SHF.R.S32.HI R19, RZ, 0x1f, R18 ;  /* 0x0000001fff137819 */ /* 0x000fc60000011412 */
[----:B------:R-:W0:Y:S01]  /*0950*/  LDS.64 R22, [R22] ;  /* 0x0000000016167984 */ /* 0x000e220000000a00 */
        /* <DEDUP_REMOVED lines=12> */
[----:B------:R-:W-:Y:S02]  /*0a20*/  IMAD R22, R22, 0x18, R24 ;  /* 0x0000001816167824 */ /* 0x000fe400078e0218 */
[----:B-1----:R-:W-:Y:S01]  /*0a30*/  FADD.FTZ R18, R21, R18 ;  /* 0x0000001215127221 */ /* 0x002fe20000010000 */
[----:B------:R-:W-:Y:S01]  /*0a40*/  SHF.R.S32.HI R21, RZ, 0x1f, R20 ;  /* 0x0000001fff157819 */ /* 0x000fe20000011414 */
[----:B------:R-:W-:Y:S01]  /*0a50*/  FADD.FTZ R30, R30, R19 ;  /* 0x000000131e1e7221 */ /* 0x000fe20000010000 */
[----:B------:R-:W-:Y:S02]  /*0a60*/  IADD3 R22, R25, R22, RZ ;  /* 0x0000001619167210 */ /* 0x000fe40007ffe0ff */
[----:B------:R-:W-:-:S04]  /*0a70*/  LEA.HI R21, R21, R20, RZ, 0x2 ;  /* 0x0000001415157211 */ /* 0x000fc800078f10ff */
[----:B------:R-:W0:Y:S01]  /*0a80*/  LDS.64 R22, [R22] ;  /* 0x0000000016167984 */ /* 0x000e220000000a00 */
        /* <DEDUP_REMOVED lines=10> */
[----:B------:R-:W-:Y:S01]  /*0b30*/  SHF.R.S32.HI R22, RZ, 0x2, R22 ;  /* 0x00000002ff167819 */ /* 0x000fe20000011416 */
[----:B-1----:R-:W-:Y:S01]  /*0b40*/  FADD.FTZ R20, R19, R20 ;  /* 0x0000001413147221 */ /* 0x002fe20000010000 */
[----:B------:R-:W-:-:S03]  /*0b50*/  SHF.R.S32.HI R19, RZ, 0x1f, R18 ;  /* 0x0000001fff137819 */ /* 0x000fc60000011412 */
[----:B------:R-:W-:Y:S02]  /*0b60*/  IMAD R22, R22, 0x18, R24 ;  /* 0x0000001816167824 */ /* 0x000fe400078e0218 */
[----:B------:R-:W-:Y:S01]  /*0b70*/  FADD.FTZ R30, R30, R21 ;  /* 0x000000151e1e7221 */ /* 0x000fe20000010000 */
[----:B------:R-:W-:Y:S02]  /*0b80*/  LEA.HI R19, R19, R18, RZ, 0x2 ;  /* 0x0000001213137211 */ /* 0x000fe400078f10ff */
[----:B------:R-:W-:Y:S02]  /*0b90*/  IADD3 R22, R25, R22, RZ ;  /* 0x0000001619167210 */ /* 0x000fe40007ffe0ff */
[----:B------:R-:W-:-:S04]  /*0ba0*/  SHF.R.S32.HI R19, RZ, 0x2, R19 ;  /* 0x00000002ff137819 */ /* 0x000fc80000011413 */
[----:B------:R-:W0:Y:S01]  /*0bb0*/  LDS.64 R22, [R22] ;  /* 0x0000000016167984 */ /* 0x000e220000000a00 */
        /* <DEDUP_REMOVED lines=8> */
[----:B------:R-:W-:Y:S01]  /*0c40*/  IADD3 R20, R28, 0x30, RZ ;  /* 0x000000301c147810 */ /* 0x000fe20007ffe0ff */
[----:B-1----:R-:W-:Y:S01]  /*0c50*/  FADD.FTZ R18, R21, R18 ;  /* 0x0000001215127221 */ /* 0x002fe20000010000 */
[----:B------:R-:W-:Y:S01]  /*0c60*/  SHF.R.S32.HI R22, RZ, 0x2, R22 ;  /* 0x00000002ff167819 */ /* 0x000fe20000011416 */
[----:B------:R-:W-:Y:S01]  /*0c70*/  FADD.FTZ R30, R30, R19 ;  /* 0x000000131e1e7221 */ /* 0x000fe20000010000 */
[----:B------:R-:W-:-:S03]  /*0c80*/  SHF.R.S32.HI R21, RZ, 0x1f, R20 ;  /* 0x0000001fff157819 */ /* 0x000fc60000011414 */
[----:B------:R-:W-:Y:S01]  /*0c90*/  IMAD R22, R22, 0x18, R24 ;  /* 0x0000001816167824 */ /* 0x000fe200078e0218 */
[----:B------:R-:W-:-:S04]  /*0ca0*/  LEA.HI R21, R21, R20, RZ, 0x2 ;  /* 0x0000001415157211 */ /* 0x000fc800078f10ff */
        /* <DEDUP_REMOVED lines=73> */
[----:B------:R-:W-:-:S03]  /*1140*/  SHF.R.S32.HI R21, RZ, 0x2, R21 ;  /* 0x00000002ff157819 */ /* 0x000fc60000011415 */
[----:B------:R0:W1:Y:S02]  /*1150*/  LDS.64 R22, [R32] ;  /* 0x0000000020167984 */ /* 0x0000640000000a00 */
[----:B------:R-:W-:-:S04]  /*1160*/  IMAD R20, R21, 0x18, R24 ;  /* 0x0000001815147824 */ /* 0x000fc800078e0218 */
[----:B------:R-:W-:Y:S01]  /*1170*/  IMAD.IADD R20, R25, 0x1, R20 ;  /* 0x0000000119147824 */ /* 0x000fe200078e0214 */
[----:B0-----:R-:W-:-:S05]  /*1180*/  IADD3 R32, R28, 0x74, RZ ;  /* 0x000000741c207810 */ /* 0x001fca0007ffe0ff */
[----:B------:R-:W0:Y:S01]  /*1190*/  LDS.64 R20, [R20] ;  /* 0x0000000014147984 */ /* 0x000e220000000a00 */
[----:B-1----:R-:W-:Y:S01]  /*11a0*/  FADD.FTZ R22, R18, R22 ;  /* 0x0000001612167221 */ /* 0x002fe20000010000 */
[----:B------:R-:W-:Y:S01]  /*11b0*/  IADD3 R18, R28, 0x54, RZ ;  /* 0x000000541c127810 */ /* 0x000fe20007ffe0ff */
[----:B------:R-:W-:-:S03]  /*11c0*/  FADD.FTZ R30, R30, R23 ;  /* 0x000000171e1e7221 */ /* 0x000fc60000010000 */
[----:B------:R-:W-:-:S04]  /*11d0*/  SHF.R.S32.HI R19, RZ, 0x1f, R18 ;  /* 0x0000001fff137819 */ /* 0x000fc80000011412 */
[----:B------:R-:W-:Y:S01]  /*11e0*/  LEA.HI R19, R19, R18, RZ, 0x2 ;  /* 0x0000001213137211 */ /* 0x000fe200078f10ff */
[----:B0-----:R-:W-:-:S03]  /*11f0*/  FADD.FTZ R23, R22, R20 ;  /* 0x0000001416177221 */ /* 0x001fc60000010000 */
        /* <DEDUP_REMOVED lines=18> */
[----:B------:R-:W-:Y:S02]  /*1320*/  SHF.R.S32.HI R19, RZ, 0x2, R19 ;  /* 0x00000002ff137819 */ /* 0x000fe40000011413 */
[----:B------:R-:W-:Y:S01]  /*1330*/  SHF.R.S32.HI R22, RZ, 0x1f, R18 ;  /* 0x0000001fff167819 */ /* 0x000fe20000011412 */
[----:B-1----:R-:W-:Y:S01]  /*1340*/  FADD.FTZ R20, R23, R20 ;  /* 0x0000001417147221 */ /* 0x002fe20000010000 */
[----:B------:R-:W-:Y:S02]  /*1350*/  FADD.FTZ R30, R30, R21 ;  /* 0x000000151e1e7221 */ /* 0x000fe40000010000 */
[----:B------:R-:W-:Y:S01]  /*1360*/  LEA.HI R22, R22, R18, RZ, 0x2 ;  /* 0x0000001216167211 */ /* 0x000fe200078f10ff */
[----:B------:R-:W-:-:S03]  /*1370*/  IMAD R18, R19, 0x18, R24 ;  /* 0x0000001813127824 */ /* 0x000fc600078e0218 */
[----:B------:R-:W-:Y:S02]  /*1380*/  SHF.R.S32.HI R22, RZ, 0x2, R22 ;  /* 0x00000002ff167819 */ /* 0x000fe40000011416 */
[----:B------:R-:W-:-:S03]  /*1390*/  IADD3 R18, R25, R18, RZ ;  /* 0x0000001219127210 */ /* 0x000fc60007ffe0ff */
[----:B------:R-:W-:-:S03]  /*13a0*/  IMAD R22, R22, 0x18, R24 ;  /* 0x0000001816167824 */ /* 0x000fc600078e0218 */
[----:B------:R-:W0:Y:S01]  /*13b0*/  LDS.64 R18, [R18] ;  /* 0x0000000012127984 */ /* 0x000e220000000a00 */
[----:B------:R-:W-:-:S06]  /*13c0*/  IMAD.IADD R23, R25, 0x1, R22 ;  /* 0x0000000119177824 */ /* 0x000fcc00078e0216 */
[----:B------:R-:W1:Y:S01]  /*13d0*/  LDS.64 R22, [R23] ;  /* 0x0000000017167984 */ /* 0x000e620000000a00 */
[----:B0-----:R-:W-:Y:S01]  /*13e0*/  FADD.FTZ R21, R20, R18 ;  /* 0x0000001214157221 */ /* 0x001fe20000010000 */
[----:B------:R-:W-:Y:S01]  /*13f0*/  FADD.FTZ R30, R30, R19 ;  /* 0x000000131e1e7221 */ /* 0x000fe20000010000 */
[----:B------:R-:W-:Y:S02]  /*1400*/  IADD3 R20, R28, 0x64, RZ ;  /* 0x000000641c147810 */ /* 0x000fe40007ffe0ff */
[----:B-1----:R-:W-:Y:S01]  /*1410*/  FADD.FTZ R19, R21, R22 ;  /* 0x0000001615137221 */ /* 0x002fe20000010000 */
[----:B------:R-:W-:Y:S01]  /*1420*/  FADD.FTZ R22, R30, R23 ;  /* 0x000000171e167221 */ /* 0x000fe20000010000 */
[----:B------:R-:W-:Y:S02]  /*1430*/  SHF.R.S32.HI R21, RZ, 0x1f, R20 ;  /* 0x0000001fff157819 */ /* 0x000fe40000011414 */
[----:B------:R-:W-:Y:S02]  /*1440*/  IADD3 R30, R28, 0x68, RZ ;  /* 0x000000681c1e7810 */ /* 0x000fe40007ffe0ff */
[----:B------:R-:W-:-:S02]  /*1450*/  LEA.HI R21, R21, R20, RZ, 0x2 ;  /* 0x0000001415157211 */ /* 0x000fc400078f10ff */
[----:B------:R-:W-:Y:S02]  /*1460*/  SHF.R.S32.HI R18, RZ, 0x1f, R30 ;  /* 0x0000001fff127819 */ /* 0x000fe4000001141e */
[----:B------:R-:W-:Y:S02]  /*1470*/  IADD3 R20, R28, 0x6c, RZ ;  /* 0x0000006c1c147810 */ /* 0x000fe40007ffe0ff */
[----:B------:R-:W-:Y:S01]  /*1480*/  LEA.HI R23, R18, R30, RZ, 0x2 ;  /* 0x0000001e12177211 */ /* 0x000fe200078f10ff */
[----:B------:R-:W-:Y:S01]  /*1490*/  VIADD R30, R28, 0x70 ;  /* 0x000000701c1e7836 */ /* 0x000fe20000000000 */
[----:B------:R-:W-:Y:S02]  /*14a0*/  SHF.R.S32.HI R18, RZ, 0x1f, R20 ;  /* 0x0000001fff127819 */ /* 0x000fe40000011414 */
[----:B------:R-:W-:Y:S02]  /*14b0*/  SHF.R.S32.HI R21, RZ, 0x2, R21 ;  /* 0x00000002ff157819 */ /* 0x000fe40000011415 */
[----:B------:R-:W-:-:S02]  /*14c0*/  LEA.HI R18, R18, R20, RZ, 0x2 ;  /* 0x0000001412127211 */ /* 0x000fc400078f10ff */
[----:B------:R-:W-:Y:S01]  /*14d0*/  SHF.R.S32.HI R23, RZ, 0x2, R23 ;  /* 0x00000002ff177819 */ /* 0x000fe20000011417 */
[----:B------:R-:W-:Y:S01]  /*14e0*/  IMAD R20, R21, 0x18, R24 ;  /* 0x0000001815147824 */ /* 0x000fe200078e0218 */
[----:B------:R-:W-:-:S04]  /*14f0*/  SHF.R.S32.HI R21, RZ, 0x1f, R30 ;  /* 0x0000001fff157819 */ /* 0x000fc8000001141e */
[----:B------:R-:W-:Y:S02]  /*1500*/  LEA.HI R28, R21, R30, RZ, 0x2 ;  /* 0x0000001e151c7211 */ /* 0x000fe400078f10ff */
[----:B------:R-:W-:Y:S02]  /*1510*/  IADD3 R20, R25, R20, RZ ;  /* 0x0000001419147210 */ /* 0x000fe40007ffe0ff */
[----:B------:R-:W-:Y:S02]  /*1520*/  SHF.R.S32.HI R21, RZ, 0x1f, R32 ;  /* 0x0000001fff157819 */ /* 0x000fe40000011420 */
[----:B------:R-:W-:Y:S02]  /*1530*/  SHF.R.S32.HI R28, RZ, 0x2, R28 ;  /* 0x00000002ff1c7819 */ /* 0x000fe4000001141c */
[----:B------:R-:W-:Y:S02]  /*1540*/  LEA.HI R30, R21, R32, RZ, 0x2 ;  /* 0x00000020151e7211 */ /* 0x000fe400078f10ff */
[----:B------:R-:W0:Y:S01]  /*1550*/  LDS.64 R20, [R20] ;  /* 0x0000000014147984 */ /* 0x000e220000000a00 */
[----:B------:R-:W-:Y:S01]  /*1560*/  SHF.R.S32.HI R32, RZ, 0x2, R18 ;  /* 0x00000002ff207819 */ /* 0x000fe20000011412 */
[----:B------:R-:W-:Y:S01]  /*1570*/  IMAD R18, R23, 0x18, R24 ;  /* 0x0000001817127824 */ /* 0x000fe200078e0218 */
[----:B------:R-:W-:Y:S01]  /*1580*/  SHF.R.S32.HI R30, RZ, 0x2, R30 ;  /* 0x00000002ff1e7819 */ /* 0x000fe2000001141e */
[----:B------:R-:W-:-:S02]  /*1590*/  IMAD R28, R28, 0x18, R24 ;  /* 0x000000181c1c7824 */ /* 0x000fc400078e0218 */
[--C-:B------:R-:W-:Y:S01]  /*15a0*/  IMAD R32, R32, 0x18, R24.reuse ;  /* 0x0000001820207824 */ /* 0x100fe200078e0218 */
[C---:B------:R-:W-:Y:S01]  /*15b0*/  IADD3 R18, R25.reuse, R18, RZ ;  /* 0x0000001219127210 */ /* 0x040fe20007ffe0ff */
[----:B------:R-:W-:Y:S01]  /*15c0*/  IMAD R30, R30, 0x18, R24 ;  /* 0x000000181e1e7824 */ /* 0x000fe200078e0218 */
[C---:B------:R-:W-:Y:S01]  /*15d0*/  IADD3 R23, R25.reuse, R28, RZ ;  /* 0x0000001c19177210 */ /* 0x040fe20007ffe0ff */
[----:B------:R-:W-:-:S03]  /*15e0*/  IMAD.IADD R32, R25, 0x1, R32 ;  /* 0x0000000119207824 */ /* 0x000fc600078e0220 */
[----:B------:R-:W-:-:S06]  /*15f0*/  IADD3 R25, R25, R30, RZ ;  /* 0x0000001e19197210 */ /* 0x000fcc0007ffe0ff */
[----:B------:R-:W-:Y:S01]  /*1600*/  LDS.64 R24, [R25] ;  /* 0x0000000019187984 */ /* 0x000fe20000000a00 */
[----:B0-----:R-:W-:Y:S01]  /*1610*/  FADD.FTZ R28, R19, R20 ;  /* 0x00000014131c7221 */ /* 0x001fe20000010000 */
        /* <DEDUP_REMOVED lines=9> */
[----:B------:R-:W-:-:S03]  /*16b0*/  FADD.FTZ R30, R30, R23 ;  /* 0x000000171e1e7221 */ /* 0x000fc60000010000 */
[----:B------:R-:W-:Y:S01]  /*16c0*/  FADD.FTZ R24, R19, R24 ;  /* 0x0000001813187221 */ /* 0x000fe20000010000 */
[----:B------:R-:W-:-:S07]  /*16d0*/  FADD.FTZ R20, R30, R25 ;  /* 0x000000191e147221 */ /* 0x000fce0000010000 */
.L_x_3825:
[----:B------:R-:W-:Y:S05]  /*16e0*/  BSYNC B0 ;  /* 0x0000000000007941 */ /* 0x000fea0003800000 */
.L_x_3824:
        /* <DEDUP_REMOVED lines=17> */
.L_x_3827:
[----:B------:R-:W-:Y:S05]  /*1800*/  BSYNC B0 ;  /* 0x0000000000007941 */ /* 0x000fea0003800000 */
.L_x_3826:
        /* <DEDUP_REMOVED lines=13> */
.L_x_3829:
[----:B------:R-:W2:Y:S04]  /*18e0*/  LD.E.STRONG.GPU R20, desc[UR8][R18.64] ;  /* 0x0000000812147980 */ /* 0x000ea8000c10f900 */
[----:B--2---:R-:W-:Y:S01]  /*18f0*/  CCTL.IVALL ;  /* 0x00000000ff00798f */ /* 0x004fe20002000000 */
[----:B------:R-:W-:Y:S05]  /*1900*/  YIELD ;  /* 0x0000000000007946 */ /* 0x000fea0003800000 */
[----:B-----5:R-:W-:-:S04]  /*1910*/  LOP3.LUT R20, R20, R21, RZ, 0x3c, !PT ;  /* 0x0000001514147212 */ /* 0x020fc800078e3cff */
[----:B------:R-:W-:-:S13]  /*1920*/  ISETP.GT.AND P1, PT, R20, -0x1, PT ;  /* 0xffffffff1400780c */ /* 0x000fda0003f24270 */
[----:B------:R-:W-:Y:S05]  /*1930*/  @P1 BRA `(.L_x_3829) ;  /* 0xfffffffc00e81947 */ /* 0x000fea000383ffff */
.L_x_3828:
        /* <DEDUP_REMOVED lines=45> */
[----:B------:R-:W-:Y:S01]  /*1c10*/  @!P0 VIADD R21, R25, 0x1680 ;  /* 0x0000168019158836 */ /* 0x000fe20000000000 */
[----:B------:R-:W-:Y:S02]  /*1c20*/  @!P0 LOP3.LUT R20, R20, 0x3ffffff8, RZ, 0xc0, !PT ;  /* 0x3ffffff814148812 */ /* 0x000fe400078ec0ff */
[----:B------:R-:W1:Y:S02]  /*1c30*/  SHFL.BFLY PT, R19, R22, 0x1, 0x1f ;  /* 0x0c201f0016137f89 */ /* 0x000e6400000e0000 */
        /* <DEDUP_REMOVED lines=31> */
.L_x_3831:
[----:B------:R-:W-:Y:S05]  /*1e30*/  BSYNC B0 ;  /* 0x0000000000007941 */ /* 0x000fea0003800000 */
.L_x_3830:
[----:B------:R-:W1:Y:S01]  /*1e40*/  S2UR UR7, SR_CgaCtaId ;  /* 0x00000000000779c3 */ /* 0x000e620000008800 */
[----:B0-----:R-:W-:Y:S01]  /*1e50*/  IMAD.SHL.U32 R18, R5, 0x8, RZ ;  /* 0x0000000805127824 */ /* 0x001fe200078e00ff */
[----:B------:R-:W-:Y:S01]  /*1e60*/  UMOV UR6, 0x400 ;  /* 0x0000040000067882 */ /* 0x000fe20000000000 */
[----:B------:R-:W-:Y:S01]  /*1e70*/  IMAD R7, R7, 0xf0, R8 ;  /* 0x000000f007077824 */ /* 0x000fe200078e0208 */
[----:B------:R-:W-:Y:S01]  /*1e80*/  UIADD3 UR6, UR6, 0x1680, URZ ;  /* 0x0000168006067890 */ /* 0x000fe2000fffe03f */
[--C-:B-----5:R-:W-:Y:S01]  /*1e90*/  HADD2.F32 R22, -RZ, R16.reuse.H0_H0 ;  /* 0x20000010ff167230 */ /* 0x120fe20000004100 */
[----:B------:R-:W-:Y:S01]  /*1ea0*/  LOP3.LUT R18, R18, 0x8, RZ, 0xc0, !PT ;  /* 0x0000000812127812 */ /* 0x000fe200078ec0ff */
[----:B------:R-:W-:Y:S01]  /*1eb0*/  HADD2.F32 R16, -RZ, R16.H1_H1 ;  /* 0x30000010ff107230 */ /* 0x000fe20000004100 */
[----:B------:R-:W-:Y:S01]  /*1ec0*/  SHF.L.U32 R20, R7, 0x2, RZ ;  /* 0x0000000207147819 */ /* 0x000fe200000006ff */
[----:B------:R-:W-:Y:S01]  /*1ed0*/  HADD2.F32 R21, -RZ, R17.H1_H1 ;  /* 0x30000011ff157230 */ /* 0x000fe20000004100 */
[----:B------:R-:W-:Y:S01]  /*1ee0*/  IADD3 R7, RZ, -R18, RZ ;  /* 0x80000012ff077210 */ /* 0x000fe20007ffe0ff */
[----:B------:R-:W-:-:S02]  /*1ef0*/  ULOP3.LUT UR4, UR4, 0x1, URZ, 0x3c, !UPT ;  /* 0x0000000104047892 */ /* 0x000fc4000f8e3c3f */
[----:B------:R-:W-:Y:S01]  /*1f00*/  IMAD.WIDE.U32 R18, R20, -0x77777777, RZ ;  /* 0x8888888914127825 */ /* 0x000fe200078e00ff */
[----:B------:R-:W-:-:S04]  /*1f10*/  MOV R18, R7 ;  /* 0x0000000700127202 */ /* 0x000fc80000000f00 */
[----:B------:R-:W-:Y:S01]  /*1f20*/  LEA.HI R18, R19, R18, RZ, 0x1a ;  /* 0x0000001213127211 */ /* 0x000fe200078fd0ff */
[----:B-1----:R-:W-:-:S06]  /*1f30*/  ULEA UR6, UR7, UR6, 0x18 ;  /* 0x0000000607067291 */ /* 0x002fcc000f8ec03f */
[----:B------:R-:W-:Y:S01]  /*1f40*/  LEA R18, R18, UR6, 0x3 ;  /* 0x0000000612127c11 */ /* 0x000fe2000f8e18ff */
[----:B------:R-:W-:-:S05]  /*1f50*/  ULDC UR6, c[0x0][0x230] ;  /* 0x00008c0000067ab9 */ /* 0x000fca0000000800 */
[----:B------:R-:W0:Y:S02]  /*1f60*/  LDS.64 R18, [R18] ;  /* 0x0000000012127984 */ /* 0x000e240000000a00 */
[----:B0-----:R-:W-:Y:S01]  /*1f70*/  FADD.FTZ R7, R19, UR6 ;  /* 0x0000000613077e21 */ /* 0x001fe20008010000 */
[--C-:B------:R-:W-:Y:S01]  /*1f80*/  FADD.FTZ R24, R27, -R18.reuse ;  /* 0x800000121b187221 */ /* 0x100fe20000010000 */
[--C-:B------:R-:W-:Y:S02]  /*1f90*/  HADD2.F32 R19, -RZ, R14.reuse.H1_H1 ;  /* 0x3000000eff137230 */ /* 0x100fe40000004100 */
[--C-:B------:R-:W-:Y:S01]  /*1fa0*/  FADD.FTZ R28, R13, -R18.reuse ;  /* 0x800000120d1c7221 */ /* 0x100fe20000010000 */
[----:B------:R-:W-:Y:S02]  /*1fb0*/  HADD2.F32 R13, -RZ, R15.H0_H0 ;  /* 0x2000000fff0d7230 */ /* 0x000fe40000004100 */
[--C-:B------:R-:W-:Y:S01]  /*1fc0*/  FADD.FTZ R30, R31, -R18.reuse ;  /* 0x800000121f1e7221 */ /* 0x100fe20000010000 */
[----:B------:R-:W0:Y:S01]  /*1fd0*/  MUFU.RSQ R7, R7 ;  /* 0x0000000700077308 */ /* 0x000e220000001400 */
[----:B------:R-:W-:Y:S01]  /*1fe0*/  FADD.FTZ R8, R3, -R18 ;  /* 0x8000001203087221 */ /* 0x000fe20000010000 */
[----:B------:R-:W-:-:S02]  /*1ff0*/  HADD2.F32 R3, -RZ, R14.H0_H0 ;  /* 0x2000000eff037230 */ /* 0x000fc40000004100 */
[----:B------:R-:W-:Y:S01]  /*2000*/  FADD.FTZ R32, R29, -R18 ;  /* 0x800000121d207221 */ /* 0x000fe20000010000 */
[----:B------:R-:W-:Y:S01]  /*2010*/  ULDC.64 UR6, c[0x0][0x210] ;  /* 0x0000840000067ab9 */ /* 0x000fe20000000a00 */
[C---:B0-----:R-:W-:Y:S01]  /*2020*/  FMUL.FTZ R24, R7.reuse, R24 ;  /* 0x0000001807187220 */ /* 0x041fe20000410000 */
[C---:B------:R-:W-:Y:S01]  /*2030*/  FMUL.FTZ R28, R7.reuse, R28 ;  /* 0x0000001c071c7220 */ /* 0x040fe20000410000 */
[----:B------:R-:W-:Y:S01]  /*2040*/  FMUL.FTZ R8, R8, R7 ;  /* 0x0000000708087220 */ /* 0x000fe20000410000 */
[----:B------:R-:W-:Y:S01]  /*2050*/  FMUL.FTZ R32, R7, R32 ;  /* 0x0000002007207220 */ /* 0x000fe20000410000 */
[----:B------:R-:W-:Y:S01]  /*2060*/  FFMA.FTZ R23, R24, R16, R19 ;  /* 0x0000001018177223 */ /* 0x000fe20000010013 */
[----:B------:R-:W-:Y:S02]  /*2070*/  HADD2.F32 R24, -RZ, R17.H0_H0 ;  /* 0x20000011ff187230 */ /* 0x000fe40000004100 */
[--C-:B------:R-:W-:Y:S01]  /*2080*/  FFMA.FTZ R8, R8, R22, R3.reuse ;  /* 0x0000001608087223 */ /* 0x100fe20000010003 */
[----:B------:R-:W-:Y:S01]  /*2090*/  FFMA.FTZ R3, R22, R32, R3 ;  /* 0x0000002016037223 */ /* 0x000fe20000010003 */
[----:B------:R-:W-:Y:S01]  /*20a0*/  FMUL.FTZ R25, R23, -1.4426950216293334961 ;  /* 0xbfb8aa3b17197820 */ /* 0x000fe20000410000 */
[----:B------:R-:W-:Y:S01]  /*20b0*/  FFMA.FTZ R17, R28, R24, R13 ;  /* 0x000000181c117223 */ /* 0x000fe2000001000d */
[----:B------:R-:W-:-:S02]  /*20c0*/  HADD2.F32 R28, -RZ, R15.H1_H1 ;  /* 0x3000000fff1c7230 */ /* 0x000fc40000004100 */
[----:B------:R-:W-:Y:S01]  /*20d0*/  FMUL.FTZ R15, R7, R30 ;  /* 0x0000001e070f7220 */ /* 0x000fe20000410000 */
[----:B------:R-:W-:Y:S01]  /*20e0*/  FADD.FTZ R30, R35, -R18 ;  /* 0x80000012231e7221 */ /* 0x000fe20000010000 */
[----:B------:R-:W-:Y:S01]  /*20f0*/  FMUL.FTZ R14, R8, -1.4426950216293334961 ;  /* 0xbfb8aa3b080e7820 */ /* 0x000fe20000410000 */
[----:B------:R-:W-:Y:S01]  /*2100*/  FMUL.FTZ R27, R17, -1.4426950216293334961 ;  /* 0xbfb8aa3b111b7820 */ /* 0x000fe20000410000 */
[----:B------:R-:W-:Y:S01]  /*2110*/  FFMA.FTZ R15, R15, R21, R28 ;  /* 0x000000150f0f7223 */ /* 0x000fe2000001001c */
[----:B------:R-:W-:Y:S01]  /*2120*/  FMUL.FTZ R30, R7, R30 ;  /* 0x0000001e071e7220 */ /* 0x000fe20000410000 */
[----:B------:R-:W-:Y:S02]  /*2130*/  MUFU.EX2 R25, R25 ;  /* 0x0000001900197308 */ /* 0x000fe40000000800 */
[----:B------:R-:W-:Y:S01]  /*2140*/  FMUL.FTZ R22, R15, -1.4426950216293334961 ;  /* 0xbfb8aa3b0f167820 */ /* 0x000fe20000410000 */
[----:B------:R-:W-:Y:S01]  /*2150*/  FFMA.FTZ R16, R16, R30, R19 ;  /* 0x0000001e10107223 */ /* 0x000fe20000010013 */
[--C-:B------:R-:W-:Y:S01]  /*2160*/  FADD.FTZ R30, R33, -R18.reuse ;  /* 0x80000012211e7221 */ /* 0x100fe20000010000 */
[----:B------:R-:W-:Y:S01]  /*2170*/  FADD.FTZ R18, R37, -R18 ;  /* 0x8000001225127221 */ /* 0x000fe20000010000 */
[----:B------:R-:W-:Y:S01]  /*2180*/  FMUL.FTZ R19, R3, -1.4426950216293334961 ;  /* 0xbfb8aa3b03137820 */ /* 0x000fe20000410000 */
[----:B------:R-:W-:Y:S01]  /*2190*/  FMUL.FTZ R31, R16, -1.4426950216293334961 ;  /* 0xbfb8aa3b101f7820 */ /* 0x000fe20000410000 */
[C---:B------:R-:W-:Y:S01]  /*21a0*/  FMUL.FTZ R30, R7.reuse, R30 ;  /* 0x0000001e071e7220 */ /* 0x040fe20000410000 */
[----:B------:R-:W-:Y:S01]  /*21b0*/  FMUL.FTZ R18, R7, R18 ;  /* 0x0000001207127220 */ /* 0x000fe20000410000 */
[----:B------:R-:W0:Y:S02]  /*21c0*/  MUFU.EX2 R14, R14 ;  /* 0x0000000e000e7308 */ /* 0x000e240000000800 */
[----:B------:R-:W-:Y:S01]  /*21d0*/  FFMA.FTZ R24, R24, R30, R13 ;  /* 0x0000001e18187223 */ /* 0x000fe2000001000d */
[----:B------:R-:W-:Y:S01]  /*21e0*/  FFMA.FTZ R28, R21, R18, R28 ;  /* 0x00000012151c7223 */ /* 0x000fe2000001001c */
[----:B------:R-:W-:-:S02]  /*21f0*/  SHF.R.S32.HI R21, RZ, 0x1f, R20 ;  /* 0x0000001fff157819 */ /* 0x000fc40000011414 */
[----:B------:R-:W-:Y:S01]  /*2200*/  FMUL.FTZ R29, R24, -1.4426950216293334961 ;  /* 0xbfb8aa3b181d7820 */ /* 0x000fe20000410000 */
[----:B------:R-:W-:Y:S01]  /*2210*/  FMUL.FTZ R13, R28, -1.4426950216293334961 ;  /* 0xbfb8aa3b1c0d7820 */ /* 0x000fe20000410000 */
[----:B------:R-:W1:Y:S01]  /*2220*/  MUFU.EX2 R27, R27 ;  /* 0x0000001b001b7308 */ /* 0x000e620000000800 */
[----:B------:R-:W-:-:S04]  /*2230*/  IMAD.WIDE.U32 R20, R9, 0x78000, R20 ;  /* 0x0007800009147825 */ /* 0x000fc800078e0014 */
[----:B------:R-:W-:Y:S01]  /*2240*/  IMAD.IADD R32, R10, 0x1, R21 ;  /* 0x000000010a207824 */ /* 0x000fe200078e0215 */
[----:B------:R-:W-:Y:S02]  /*2250*/  IADD3 R11, P1, R11, R20, RZ ;  /* 0x000000140b0b7210 */ /* 0x000fe40007f3e0ff */
[----:B------:R-:W2:Y:S01]  /*2260*/  MUFU.EX2 R22, R22 ;  /* 0x0000001600167308 */ /* 0x000ea20000000800 */
[----:B0-----:R-:W-:Y:S01]  /*2270*/  FADD.FTZ R7, R14, 1 ;  /* 0x3f8000000e077421 */ /* 0x001fe20000010000 */
[----:B------:R-:W-:-:S06]  /*2280*/  FADD.FTZ R14, R25, 1 ;  /* 0x3f800000190e7421 */ /* 0x000fcc0000010000 */
        /* <DEDUP_REMOVED lines=8> */
[----:B------:R-:W1:Y:S01]  /*2310*/  MUFU.RCP R7, R7 ;  /* 0x0000000700077308 */ /* 0x000e620000001000 */
[----:B--2---:R-:W-:-:S07]  /*2320*/  FADD.FTZ R9, R29, 1 ;  /* 0x3f8000001d097421 */ /* 0x004fce0000010000 */
[----:B------:R-:W2:Y:S01]  /*2330*/  MUFU.RCP R14, R14 ;  /* 0x0000000e000e7308 */ /* 0x000ea20000001000 */
[----:B0-----:R-:W-:Y:S01]  /*2340*/  FADD.FTZ R21, R13, 1 ;  /* 0x3f8000000d157421 */ /* 0x001fe20000010000 */
[----:B------:R-:W-:Y:S02]  /*2350*/  IADD3 R13, P0, R12, R20, RZ ;  /* 0x000000140c0d7210 */ /* 0x000fe40007f1e0ff */
[----:B------:R-:W-:Y:S02]  /*2360*/  IADD3.X R20, RZ, R32, RZ, P1, !PT ;  /* 0x00000020ff147210 */ /* 0x000fe40000ffe4ff */
[C---:B------:R-:W-:Y:S02]  /*2370*/  LEA R10, P1, R11.reuse, UR6, 0x1 ;  /* 0x000000060b0a7c11 */ /* 0x040fe4000f8208ff */
[----:B------:R-:W0:Y:S01]  /*2380*/  MUFU.RCP R18, R18 ;  /* 0x0000001200127308 */ /* 0x000e220000001000 */
[----:B-1----:R-:W-:Y:S01]  /*2390*/  FMUL.FTZ R7, R8, R7 ;  /* 0x0000000708077220 */ /* 0x002fe20000410000 */
[----:B------:R-:W-:-:S02]  /*23a0*/  LEA.HI.X R11, R11, UR7, R20, 0x1, P1 ;  /* 0x000000070b0b7c11 */ /* 0x000fc400088f0c14 */
[----:B------:R-:W-:Y:S02]  /*23b0*/  IADD3.X R32, RZ, R32, RZ, P0, !PT ;  /* 0x00000020ff207210 */ /* 0x000fe400007fe4ff */
[----:B------:R-:W-:Y:S02]  /*23c0*/  LEA R12, P0, R13, UR6, 0x1 ;  /* 0x000000060d0c7c11 */ /* 0x000fe4000f8008ff */
[----:B------:R-:W1:Y:S01]  /*23d0*/  MUFU.RCP R22, R22 ;  /* 0x0000001600167308 */ /* 0x000e620000001000 */
[----:B--2---:R-:W-:Y:S01]  /*23e0*/  FMUL.FTZ R14, R23, R14 ;  /* 0x0000000e170e7220 */ /* 0x004fe20000410000 */
[----:B------:R-:W-:Y:S02]  /*23f0*/  LEA.HI.X R13, R13, UR7, R32, 0x1, P0 ;  /* 0x000000070d0d7c11 */ /* 0x000fe400080f0c20 */
[----:B------:R-:W-:Y:S02]  /*2400*/  IADD3 R5, P0, R5, 0x5, RZ ;  /* 0x0000000505057810 */ /* 0x000fe40007f1e0ff */
[----:B------:R-:W-:-:S02]  /*2410*/  F2FP.F16.F32.PACK_AB R7, R14, R7 ;  /* 0x000000070e07723e */ /* 0x000fc400000000ff */
[----:B------:R-:W2:Y:S01]  /*2420*/  MUFU.RCP R30, R30 ;  /* 0x0000001e001e7308 */ /* 0x000ea20000001000 */
[----:B0-----:R-:W-:Y:S01]  /*2430*/  FMUL.FTZ R18, R17, R18 ;  /* 0x0000001211127220 */ /* 0x001fe20000410000 */
[----:B------:R-:W-:Y:S01]  /*2440*/  IADD3.X R6, RZ, R6, RZ, P0, !PT ;  /* 0x00000006ff067210 */ /* 0x000fe200007fe4ff */
[----:B------:R-:W-:Y:S01]  /*2450*/  STG.E.U16 desc[UR8][R10.64], R7 ;  /* 0x000000070a007986 */ /* 0x000fe2000c101508 */
[----:B------:R-:W-:-:S04]  /*2460*/  ISETP.GE.U32.AND P0, PT, R5, UR10, PT ;  /* 0x0000000a05007c0c */ /* 0x000fc8000bf06070 */
[----:B------:R-:W0:Y:S01]  /*2470*/  MUFU.RCP R19, R19 ;  /* 0x0000001300137308 */ /* 0x000e220000001000 */
[----:B-1----:R-:W-:Y:S01]  /*2480*/  FMUL.FTZ R15, R15, R22 ;  /* 0x000000160f0f7220 */ /* 0x002fe20000410000 */
[----:B------:R-:W-:-:S04]  /*2490*/  ISETP.GE.AND.EX P0, PT, R6, UR5, PT, P0 ;  /* 0x0000000506007c0c */ /* 0x000fc8000bf06300 */
[----:B------:R-:W-:Y:S02]  /*24a0*/  F2FP.F16.F32.PACK_AB R18, R15, R18 ;  /* 0x000000120f12723e */ /* 0x000fe400000000ff */
[----:B------:R-:W1:Y:S01]  /*24b0*/  MUFU.RCP R9, R9 ;  /* 0x0000000900097308 */ /* 0x000e620000001000 */
[----:B--2---:R-:W-:Y:S01]  /*24c0*/  FMUL.FTZ R30, R3, R30 ;  /* 0x0000001e031e7220 */ /* 0x004fe20000410000 */
[----:B------:R-:W-:Y:S01]  /*24d0*/  PRMT R3, R7, 0x7632, R3 ;  /* 0x0000763207037816 */ /* 0x000fe20000000003 */
[----:B------:R-:W-:Y:S01]  /*24e0*/  STG.E.U16 desc[UR8][R10.64+0x4], R18 ;  /* 0x000004120a007986 */ /* 0x000fe2000c101508 */
[----:B------:R-:W-:-:S03]  /*24f0*/  PRMT R8, R18, 0x7632, R8 ;  /* 0x0000763212087816 */ /* 0x000fc60000000008 */
[----:B------:R-:W-:Y:S01]  /*2500*/  STG.E.U16 desc[UR8][R10.64+0x2], R3 ;  /* 0x000002030a007986 */ /* 0x000fe2000c101508 */
[----:B------:R-:W2:Y:S01]  /*2510*/  MUFU.RCP R21, R21 ;  /* 0x0000001500157308 */ /* 0x000ea20000001000 */
[----:B0-----:R-:W-:Y:S02]  /*2520*/  FMUL.FTZ R19, R16, R19 ;  /* 0x0000001310137220 */ /* 0x001fe40000410000 */
[----:B------:R0:W-:Y:S03]  /*2530*/  STG.E.U16 desc[UR8][R10.64+0x6], R8 ;  /* 0x000006080a007986 */ /* 0x0001e6000c101508 */
[----:B------:R-:W-:Y:S01]  /*2540*/  F2FP.F16.F32.PACK_AB R30, R19, R30 ;  /* 0x0000001e131e723e */ /* 0x000fe200000000ff */
[----:B-1----:R-:W-:-:S04]  /*2550*/  FMUL.FTZ R9, R24, R9 ;  /* 0x0000000918097220 */ /* 0x002fc80000410000 */
[----:B------:R1:W-:Y:S01]  /*2560*/  STG.E.U16 desc[UR8][R12.64], R30 ;  /* 0x0000001e0c007986 */ /* 0x0003e2000c101508 */
[----:B0-----:R-:W-:Y:S01]  /*2570*/  PRMT R11, R30, 0x7632, R11 ;  /* 0x000076321e0b7816 */ /* 0x001fe2000000000b */
[----:B--2---:R-:W-:-:S04]  /*2580*/  FMUL.FTZ R28, R28, R21 ;  /* 0x000000151c1c7220 */ /* 0x004fc80000410000 */
[----:B------:R1:W-:Y:S01]  /*2590*/  STG.E.U16 desc[UR8][R12.64+0x2], R11 ;  /* 0x0000020b0c007986 */ /* 0x0003e2000c101508 */
[----:B------:R-:W-:-:S04]  /*25a0*/  F2FP.F16.F32.PACK_AB R9, R28, R9 ;  /* 0x000000091c09723e */ /* 0x000fc800000000ff */
[----:B------:R-:W-:Y:S01]  /*25b0*/  PRMT R14, R9, 0x7632, R14 ;  /* 0x00007632090e7816 */ /* 0x000fe2000000000e */
[----:B------:R1:W-:Y:S04]  /*25c0*/  STG.E.U16 desc[UR8][R12.64+0x4], R9 ;  /* 0x000004090c007986 */ /* 0x0003e8000c101508 */
[----:B------:R1:W-:Y:S01]  /*25d0*/  STG.E.U16 desc[UR8][R12.64+0x6], R14 ;  /* 0x0000060e0c007986 */ /* 0x0003e2000c101508 */
[----:B------:R-:W-:Y:S05]  /*25e0*/  @!P0 BRA `(.L_x_3832) ;  /* 0xffffffd800e08947 */ /* 0x000fea000383ffff */
[----:B------:R-:W-:Y:S05]  /*25f0*/  EXIT ;  /* 0x000000000000794d */ /* 0x000fea0003800000 */
.L_x_3833:
        /* <DEDUP_REMOVED lines=16> */
.L_x_3972:


//--------------------- .text._ZN13group_norm_v214gn_cuda_kernelI6__halfLi480ELi1ELi16ELi120ELi256ELb1ELi8ELi960ELi960ELi4ELb1ELi4ELb0ELb0ENS_16CompileConditionILi900EEEEEvPT_PKS4_S7_S7_flPfS8_Pj --------------------------
	.section	.text._ZN13group_norm_v214gn_cuda_kernelI6__halfLi480ELi1ELi16ELi120ELi256ELb1ELi8ELi960ELi960ELi4ELb1ELi4ELb0ELb0ENS_16CompileConditionILi900EEEEEvPT_PKS4_S7_S7_flPfS8_Pj,"ax",@progbits
	.align	128
        .global         _ZN13group_norm_v214gn_cuda_kernelI6__halfLi480ELi1ELi16ELi120ELi256ELb1ELi8ELi960ELi960ELi4ELb1ELi4ELb0ELb0ENS_16CompileConditionILi900EEEEEvPT_PKS4_S7_S7_flPfS8_Pj
        .type           _ZN13group_norm_v214gn_cuda_kernelI6__halfLi480ELi1ELi16ELi120ELi256ELb1ELi8ELi960ELi960ELi4ELb1ELi4ELb0ELb0ENS_16CompileConditionILi900EEEEEvPT_PKS4_S7_S7_flPfS8_Pj,@function
        .size           _ZN13group_norm_v214gn_cuda_kernelI6__halfLi480ELi1ELi16ELi120ELi256ELb1ELi8ELi960ELi960ELi4ELb1ELi4ELb0ELb0ENS_16CompileConditionILi900EEEEEvPT_PKS4_S7_S7_flPfS8_Pj,(.L_x_3973 - _ZN13group_norm_v214gn_cuda_kernelI6__halfLi480ELi1ELi16ELi120ELi256ELb1ELi8ELi960ELi960ELi4ELb1ELi4ELb0ELb0ENS_16CompileConditionILi900EEEEEvPT_PKS4_S7_S7_flPfS8_Pj)
        .other          _ZN13group_norm_v214gn_cuda_kernelI6__halfLi480ELi1ELi16ELi120ELi256ELb1ELi8ELi960ELi960ELi4ELb1ELi4ELb0ELb0ENS_16CompileConditionILi900EEEEEvPT_PKS4_S7_S7_flPfS8_Pj,@"STO_CUDA_ENTRY STV_DEFAULT"
_ZN13group_norm_v214gn_cuda_kernelI6__halfLi480ELi1ELi16ELi120ELi256ELb1ELi8ELi960ELi960ELi4ELb1ELi4ELb0ELb0ENS_16CompileConditionILi900EEEEEvPT_PKS4_S7_S7_flPfS8_Pj:
.text._ZN13group_norm_v214gn_cuda_kernelI6__halfLi480ELi1ELi16ELi120ELi256ELb1ELi8ELi960ELi960ELi4ELb1ELi4ELb0ELb0ENS_16CompileConditionILi900EEEEEvPT_PKS4_S7_S7_flPfS8_Pj:
        /* <DEDUP_REMOVED lines=9> */
[C---:B------:R-:W-:Y:S01]  /*0090*/  SHF.L.U32 R47, R0.reuse, 0x3, RZ ;  /* 0x00000003002f7819 */ /* 0x040fe200000006ff */
[----:B------:R-:W-:Y:S01]  /*00a0*/  UMOV UR4, 0x400 ;  /* 0x0000040000047882 */ /* 0x000fe20000000000 */
[----:B------:R-:W2:Y:S01]  /*00b0*/  S2R R7, SR_CTAID.X ;  /* 0x0000000000077919 */ /* 0x000ea20000002500 */
[----:B------:R-:W-:Y:S01]  /*00c0*/  LOP3.LUT R3, R0, 0x1, RZ, 0xc0, !PT ;  /* 0x0000000100037812 */ /* 0x000fe200078ec0ff */
[----:B------:R-:W-:Y:S01]  /*00d0*/  ULDC.64 UR8, c[0x0][0x208] ;  /* 0x0000820000087ab9 */ /* 0x000fe20000000a00 */
[----:B------:R-:W-:Y:S02]  /*00e0*/  LOP3.LUT R47, R47, 0x8, RZ, 0xc0, !PT ;  /* 0x000000082f2f7812 */ /* 0x000fe400078ec0ff */
[----:B------:R-:W3:Y:S01]  /*00f0*/  LDC.64 R98, c[0x0][0x250] ;  /* 0x00009400ff627b82 */ /* 0x000ee20000000a00 */
[----:B------:R-:W-:Y:S01]  /*0100*/  IMAD R3, R3, 0x3c0, RZ ;  /* 0x000003c003037824 */ /* 0x000fe200078e02ff */
[----:B------:R-:W-:Y:S01]  /*0110*/  IADD3 R9, RZ, -R47, RZ ;  /* 0x8000002fff097210 */ /* 0x000fe20007ffe0ff */
[----:B-1----:R-:W-:-:S02]  /*0120*/  ULEA UR6, UR5, UR4, 0x18 ;  /* 0x0000000405067291 */ /* 0x002fc4000f8ec03f */
[----:B------:R-:W-:-:S04]  /*0130*/  UIADD3 UR4, UR4, 0x1680, URZ ;  /* 0x0000168004047890 */ /* 0x000fc8000fffe03f */
[----:B------:R-:W-:Y:S01]  /*0140*/  MOV R65, UR6 ;  /* 0x0000000600417c02 */ /* 0x000fe20008000f00 */
[----:B0-----:R-:W-:Y:S01]  /*0150*/  IMAD.WIDE.U32 R4, R2, -0x77777777, RZ ;  /* 0x8888888902047825 */ /* 0x001fe200078e00ff */
[----:B------:R-:W-:Y:S01]  /*0160*/  SHF.R.U32.HI R8, RZ, 0x1, R2 ;  /* 0x00000001ff087819 */ /* 0x000fe20000011602 */
[----:B------:R-:W-:Y:S01]  /*0170*/  ULDC.64 UR6, c[0x0][0x240] ;  /* 0x0000900000067ab9 */ /* 0x000fe20000000a00 */
[----:B------:R-:W-:Y:S01]  /*0180*/  ULEA UR5, UR5, UR4, 0x18 ;  /* 0x0000000405057291 */ /* 0x000fe2000f8ec03f */
[C---:B--2---:R-:W-:Y:S01]  /*0190*/  ISETP.NE.AND P2, PT, R7.reuse, RZ, PT ;  /* 0x000000ff0700720c */ /* 0x044fe20003f45270 */
[----:B---3--:R-:W-:Y:S01]  /*01a0*/  IMAD.WIDE.U32 R98, R0, 0x4, R98 ;  /* 0x0000000400627825 */ /* 0x008fe200078e0062 */
[----:B------:R-:W-:Y:S01]  /*01b0*/  SHF.R.U32.HI R5, RZ, 0x7, R5 ;  /* 0x00000007ff057819 */ /* 0x000fe20000011605 */
[----:B------:R-:W-:Y:S01]  /*01c0*/  UMOV UR4, URZ ;  /* 0x0000003f00047c82 */ /* 0x000fe20008000000 */
[----:B------:R-:W-:Y:S02]  /*01d0*/  IADD3 R10, R8, R47, RZ ;  /* 0x0000002f080a7210 */ /* 0x000fe40007ffe0ff */
[----:B------:R-:W-:Y:S01]  /*01e0*/  LOP3.LUT P0, RZ, R7, 0x1f, RZ, 0xc0, !PT ;  /* 0x0000001f07ff7812 */ /* 0x000fe2000780c0ff */
[----:B------:R-:W-:Y:S01]  /*01f0*/  IMAD R6, R5, -0xf0, R2 ;  /* 0xffffff1005067824 */ /* 0x000fe200078e0202 */
[----:B------:R-:W-:Y:S01]  /*0200*/  LOP3.LUT R4, R7, 0x1f, RZ, 0xc0, !PT ;  /* 0x0000001f07047812 */ /* 0x000fe200078ec0ff */
[----:B------:R-:W-:Y:S01]  /*0210*/  IMAD R10, R10, 0x78, -R3 ;  /* 0x000000780a0a7824 */ /* 0x000fe200078e0a03 */
[----:B------:R-:W-:-:S02]  /*0220*/  SHF.L.U32 R7, R8, 0x5, RZ ;  /* 0x0000000508077819 */ /* 0x000fc400000006ff */
[C---:B------:R-:W-:Y:S01]  /*0230*/  LEA R76, R6.reuse, R3, 0x2 ;  /* 0x00000003064c7211 */ /* 0x040fe200078e10ff */
[----:B------:R-:W-:Y:S01]  /*0240*/  IMAD R6, R6, 0x18, R65 ;  /* 0x0000001806067824 */ /* 0x000fe200078e0241 */
[C---:B------:R-:W-:Y:S02]  /*0250*/  IADD3 R21, R10.reuse, 0x28, RZ ;  /* 0x000000280a157810 */ /* 0x040fe40007ffe0ff */
[----:B------:R-:W-:Y:S01]  /*0260*/  IADD3 R43, R10, 0x54, RZ ;  /* 0x000000540a2b7810 */ /* 0x000fe20007ffe0ff */
[----:B------:R-:W-:Y:S01]  /*0270*/  IMAD.WIDE.U32 R76, R76, -0x77777777, RZ ;  /* 0x888888894c4c7825 */ /* 0x000fe200078e00ff */
[----:B------:R-:W-:Y:S02]  /*0280*/  IADD3 R23, R10, 0x2c, RZ ;  /* 0x0000002c0a177810 */ /* 0x000fe40007ffe0ff */
[----:B------:R-:W-:Y:S02]  /*0290*/  MOV R76, R9 ;  /* 0x00000009004c7202 */ /* 0x000fe40000000f00 */
[----:B------:R-:W-:-:S02]  /*02a0*/  LOP3.LUT R4, R7, 0xffffffe0, R4, 0xe2, !PT ;  /* 0xffffffe007047812 */ /* 0x000fc400078ee204 */
[C---:B------:R-:W-:Y:S02]  /*02b0*/  IADD3 R25, R10.reuse, 0x30, RZ ;  /* 0x000000300a197810 */ /* 0x040fe40007ffe0ff */
[C---:B------:R-:W-:Y:S02]  /*02c0*/  IADD3 R27, R10.reuse, 0x34, RZ ;  /* 0x000000340a1b7810 */ /* 0x040fe40007ffe0ff */
[C---:B------:R-:W-:Y:S02]  /*02d0*/  IADD3 R29, R10.reuse, 0x38, RZ ;  /* 0x000000380a1d7810 */ /* 0x040fe40007ffe0ff */
        /* <DEDUP_REMOVED lines=24> */
[----:B------:R-:W-:Y:S02]  /*0460*/  SHF.R.S32.HI R46, RZ, 0x2, R43 ;  /* 0x00000002ff2e7819 */ /* 0x000fe4000001142b */
[----:B------:R-:W-:Y:S02]  /*0470*/  LEA R6, R5, R6, 0x3 ;  /* 0x0000000605067211 */ /* 0x000fe400078e18ff */
[----:B------:R-:W-:-:S02]  /*0480*/  SHF.R.S32.HI R24, RZ, 0x2, R23 ;  /* 0x00000002ff187819 */ /* 0x000fc40000011417 */
[----:B------:R-:W-:Y:S02]  /*0490*/  SHF.L.U32 R5, R2, 0x3, RZ ;  /* 0x0000000302057819 */ /* 0x000fe400000006ff */
        /* <DEDUP_REMOVED lines=54> */
[----:B------:R-:W-:Y:S01]  /*0800*/  LEA.HI R76, R77, R76, RZ, 0x1a ;  /* 0x0000004c4d4c7211 */ /* 0x000fe200078fd0ff */
[--C-:B------:R-:W-:Y:S01]  /*0810*/  IMAD R59, R56, 0x18, R65.reuse ;  /* 0x00000018383b7824 */ /* 0x100fe200078e0241 */
[----:B------:R-:W-:Y:S01]  /*0820*/  IADD3 R24, R46, R25, RZ ;  /* 0x000000192e187210 */ /* 0x000fe20007ffe0ff */
        /* <DEDUP_REMOVED lines=12> */
[----:B------:R-:W-:Y:S02]  /*08f0*/  IADD3 R8, R3, R46, RZ ;  /* 0x0000002e03087210 */ /* 0x000fe40007ffe0ff */
        /* <DEDUP_REMOVED lines=9> */
[C---:B------:R-:W-:Y:S01]  /*0990*/  IADD3 R34, R46.reuse, R45, RZ ;  /* 0x0000002d2e227210 */ /* 0x040fe20007ffe0ff */
[----:B------:R-:W-:Y:S01]  /*09a0*/  HFMA2.MMA R45, -RZ, RZ, 0, 0 ;  /* 0x00000000ff2d7435 */ /* 0x000fe200000001ff */
        /* <DEDUP_REMOVED lines=8> */
[----:B------:R-:W-:Y:S02]  /*0a30*/  IADD3 R43, R46, R65, RZ ;  /* 0x000000412e2b7210 */ /* 0x000fe40007ffe0ff */
[----:B------:R-:W-:Y:S02]  /*0a40*/  ISETP.EQ.U32.AND P1, PT, RZ, UR6, PT ;  /* 0x00000006ff007c0c */ /* 0x000fe4000bf22070 */
[----:B------:R-:W-:Y:S02]  /*0a50*/  ISETP.GT.U32.OR P0, PT, R2, 0x7, P0 ;  /* 0x000000070200780c */ /* 0x000fe40000704470 */
[----:B------:R-:W-:Y:S02]  /*0a60*/  MOV R46, 0x7fffffe1 ;  /* 0x7fffffe1002e7802 */ /* 0x000fe40000000f00 */
[----:B------:R-:W-:-:S02]  /*0a70*/  SHF.R.U32.HI R48, RZ, 0x2, R2 ;  /* 0x00000002ff307819 */ /* 0x000fc40000011602 */
[----:B------:R-:W-:Y:S02]  /*0a80*/  IADD3 R47, R47, R2, RZ ;  /* 0x000000022f2f7210 */ /* 0x000fe40007ffe0ff */
[----:B------:R-:W-:Y:S02]  /*0a90*/  ISETP.EQ.OR.EX P0, PT, RZ, UR7, P0, P1 ;  /* 0x00000007ff007c0c */ /* 0x000fe40008702710 */
[----:B------:R-:W-:Y:S02]  /*0aa0*/  SEL R46, R46, 0x1, !P2 ;  /* 0x000000012e2e7807 */ /* 0x000fe40005000000 */
[----:B------:R-:W-:Y:S02]  /*0ab0*/  LOP3.LUT R48, R48, 0x3ffffff8, RZ, 0xc0, !PT ;  /* 0x3ffffff830307812 */ /* 0x000fe400078ec0ff */
[----:B------:R-:W-:Y:S02]  /*0ac0*/  SHF.R.S32.HI R49, RZ, 0x1f, R47 ;  /* 0x0000001fff317819 */ /* 0x000fe4000001142f */
[----:B------:R-:W-:-:S07]  /*0ad0*/  LEA R76, R76, UR5, 0x3 ;  /* 0x000000054c4c7c11 */ /* 0x000fce000f8e18ff */
.L_x_3844:
[----:B------:R-:W0:Y:S01]  /*0ae0*/  S2UR UR6, SR_CTAID.X ;  /* 0x00000000000679c3 */ /* 0x000e220000002500 */
[----:B------:R-:W-:Y:S01]  /*0af0*/  IMAD.WIDE.U32 R50, R2, -0x77777777, RZ ;  /* 0x8888888902327825 */ /* 0x000fe200078e00ff */
[----:B-1----:R-:W-:Y:S01]  /*0b00*/  LOP3.LUT R52, R0, 0x1, RZ, 0xc0, !PT ;  /* 0x0000000100347812 */ /* 0x002fe200078ec0ff */
        /* <DEDUP_REMOVED lines=50> */
[----:B------:R-:W-:Y:S01]  /*0e30*/  ISETP.GT.U32.AND P1, PT, R2, 0xff, PT ;  /* 0x000000ff0200780c */ /* 0x000fe20003f24070 */
        /* <DEDUP_REMOVED lines=19> */
[----:B------:R-:W-:Y:S01]  /*0f70*/  HADD2.F32 R7, -RZ, R59.H1_H1 ;  /* 0x3000003bff077230 */ /* 0x000fe20000004100 */
[----:B------:R-:W-:Y:S01]  /*0f80*/  CS2R R58, SRZ ;  /* 0x00000000003a7805 */ /* 0x000fe2000001ff00 */
        /* <DEDUP_REMOVED lines=121> */
.L_x_3835:
[----:B------:R-:W-:Y:S05]  /*1720*/  BSYNC B0 ;  /* 0x0000000000007941 */ /* 0x000fea0003800000 */
.L_x_3834:
        /* <DEDUP_REMOVED lines=13> */
.L_x_3837:
[----:B------:R-:W-:Y:S05]  /*1800*/  BSYNC B0 ;  /* 0x0000000000007941 */ /* 0x000fea0003800000 */
.L_x_3836:
[----:B------:R-:W-:Y:S01]  /*1810*/  BAR.SYNC.DEFER_BLOCKING 0x0 ;  /* 0x0000000000007b1d */ /* 0x000fe20000010000 */
[----:B---3--:R-:W-:-:S05]  /*1820*/  CS2R R56, SRZ ;  /* 0x0000000000387805 */ /* 0x008fca000001ff00 */
[----:B------:R-:W-:Y:S05]  /*1830*/  @P4 BRA `(.L_x_3838) ;  /* 0x0000000000284947 */ /* 0x000fea0003800000 */
[----:B------:R-:W-:Y:S06]  /*1840*/  MEMBAR.ALL.GPU ;  /* 0x0000000000007992 */ /* 0x000fec000000a000 */
[----:B------:R-:W-:-:S00]  /*1850*/  ERRBAR ;  /* 0x00000000000079ab */ /* 0x000fc00000000000 */
[----:B------:R-:W-:Y:S06]  /*1860*/  CGAERRBAR ;  /* 0x00000000000075ab */ /* 0x000fec0000000000 */
[----:B0-----:R0:W5:Y:S02]  /*1870*/  ATOM.E.ADD.STRONG.GPU PT, R50, desc[UR8][R98.64], R46 ;  /* 0x0000002e6232798a */ /* 0x00116400081ee1c8 */
.L_x_3839:
[----:B------:R-:W3:Y:S04]  /*1880*/  LD.E.STRONG.GPU R51, desc[UR8][R98.64] ;  /* 0x0000000862337980 */ /* 0x000ee8000c10f900 */
[----:B---3--:R-:W-:Y:S01]  /*1890*/  CCTL.IVALL ;  /* 0x00000000ff00798f */ /* 0x008fe20002000000 */
[----:B------:R-:W-:Y:S05]  /*18a0*/  YIELD ;  /* 0x0000000000007946 */ /* 0x000fea0003800000 */
[----:B-----5:R-:W-:-:S04]  /*18b0*/  LOP3.LUT R51, R51, R50, RZ, 0x3c, !PT ;  /* 0x0000003233337212 */ /* 0x020fc800078e3cff */
[----:B------:R-:W-:-:S13]  /*18c0*/  ISETP.GT.AND P2, PT, R51, -0x1, PT ;  /* 0xffffffff3300780c */ /* 0x000fda0003f44270 */
[----:B------:R-:W-:Y:S05]  /*18d0*/  @P2 BRA `(.L_x_3839) ;  /* 0xfffffffc00e82947 */ /* 0x000fea000383ffff */
.L_x_3838:
        /* <DEDUP_REMOVED lines=16> */
.L_x_3841:
[----:B------:R-:W-:Y:S05]  /*19e0*/  BSYNC B0 ;  /* 0x0000000000007941 */ /* 0x000fea0003800000 */
.L_x_3840:
[----:B0-----:R-:W0:Y:S01]  /*19f0*/  SHFL.BFLY PT, R50, R57, 0x10, 0x1f ;  /* 0x0e001f0039327f89 */ /* 0x001e2200000e0000 */
[----:B------:R-:W-:Y:S01]  /*1a00*/  LOP3.LUT P1, RZ, R2, 0xffffff1f, RZ, 0xc0, !PT ;  /* 0xffffff1f02ff7812 */ /* 0x000fe2000782c0ff */
[----:B------:R-:W-:Y:S02]  /*1a10*/  BSSY B0, `(.L_x_3842) ;  /* 0x0000027000007945 */ /* 0x000fe40003800000 */
[----:B------:R-:W3:Y:S01]  /*1a20*/  SHFL.BFLY PT, R51, R56, 0x10, 0x1f ;  /* 0x0e001f0038337f89 */ /* 0x000ee200000e0000 */
        /* <DEDUP_REMOVED lines=18> */
[----:B-1----:R-:W-:-:S03]  /*1b50*/  @!P1 FADD.FTZ R56, R62, R51 ;  /* 0x000000333e389221 */ /* 0x002fc60000010000 */
[----:B------:R-:W-:-:S04]  /*1b60*/  @!P1 FMUL.FTZ R51, R50, R50 ;  /* 0x0000003232339220 */ /* 0x000fc80000410000 */
[----:B------:R-:W-:-:S05]  /*1b70*/  @!P1 FFMA.FTZ R51, R56, 3.2552085031056776643e-05, -R51 ;  /* 0x3808888938339823 */ /* 0x000fca0000010833 */
        /* <DEDUP_REMOVED lines=16> */
.L_x_3843:
[----:B------:R-:W-:Y:S05]  /*1c80*/  BSYNC B0 ;  /* 0x0000000000007941 */ /* 0x000fea0003800000 */
.L_x_3842:
[----:B01----:R-:W0:Y:S01]  /*1c90*/  LDS.64 R50, [R76] ;  /* 0x000000004c327984 */ /* 0x003e220000000a00 */
[----:B------:R-:W-:Y:S01]  /*1ca0*/  ULDC UR6, c[0x0][0x230] ;  /* 0x00008c0000067ab9 */ /* 0x000fe20000000800 */
[----:B-----5:R-:W-:Y:S01]  /*1cb0*/  HADD2.F32 R56, -RZ, R54.H0_H0 ;  /* 0x20000036ff387230 */ /* 0x020fe20000004100 */
[----:B------:R-:W-:Y:S01]  /*1cc0*/  ULOP3.LUT UR4, UR4, 0x1, URZ, 0x3c, !UPT ;  /* 0x0000000104047892 */ /* 0x000fe2000f8e3c3f */
[----:B------:R-:W-:Y:S02]  /*1cd0*/  HADD2.F32 R61, -RZ, R52.H1_H1 ;  /* 0x30000034ff3d7230 */ /* 0x000fe40000004100 */
[----:B------:R-:W-:Y:S02]  /*1ce0*/  HADD2.F32 R54, -RZ, R54.H1_H1 ;  /* 0x30000036ff367230 */ /* 0x000fe40000004100 */
[--C-:B------:R-:W-:Y:S02]  /*1cf0*/  HADD2.F32 R65, -RZ, R53.reuse.H0_H0 ;  /* 0x20000035ff417230 */ /* 0x100fe40000004100 */
[----:B--2---:R-:W-:-:S02]  /*1d00*/  HADD2.F32 R63, -RZ, R53.H1_H1 ;  /* 0x30000035ff3f7230 */ /* 0x004fc40000004100 */
[--C-:B------:R-:W-:Y:S02]  /*1d10*/  HADD2.F32 R62, -RZ, R55.reuse.H0_H0 ;  /* 0x20000037ff3e7230 */ /* 0x100fe40000004100 */
[----:B------:R-:W-:Y:S02]  /*1d20*/  HADD2.F32 R64, -RZ, R55.H1_H1 ;  /* 0x30000037ff407230 */ /* 0x000fe40000004100 */
        /* <DEDUP_REMOVED lines=12> */
[----:B------:R-:W-:Y:S01]  /*1df0*/  ULDC.64 UR6, c[0x0][0x210] ;  /* 0x0000840000067ab9 */ /* 0x000fe20000000a00 */
[C---:B0-----:R-:W-:Y:S01]  /*1e00*/  FMUL.FTZ R59, R51.reuse, R60 ;  /* 0x0000003c333b7220 */ /* 0x041fe20000410000 */
[C---:B------:R-:W-:Y:S01]  /*1e10*/  FMUL.FTZ R74, R51.reuse, R74 ;  /* 0x0000004a334a7220 */ /* 0x040fe20000410000 */
[----:B------:R-:W-:Y:S01]  /*1e20*/  FMUL.FTZ R86, R51, R86 ;  /* 0x0000005633567220 */ /* 0x000fe20000410000 */
[----:B------:R-:W-:Y:S01]  /*1e30*/  FADD.FTZ R60, R93, -R50 ;  /* 0x800000325d3c7221 */ /* 0x000fe20000010000 */
[C-C-:B------:R-:W-:Y:S01]  /*1e40*/  FFMA.FTZ R59, R61.reuse, R59, R54.reuse ;  /* 0x0000003b3d3b7223 */ /* 0x140fe20000010036 */
[----:B------:R-:W-:Y:S01]  /*1e50*/  FFMA.FTZ R9, R61, R74, R54 ;  /* 0x0000004a3d097223 */ /* 0x000fe20000010036 */
[----:B------:R-:W-:Y:S01]  /*1e60*/  FADD.FTZ R74, R7, -R50 ;  /* 0x80000032074a7221 */ /* 0x000fe20000010000 */
[----:B------:R-:W-:Y:S01]  /*1e70*/  FMUL.FTZ R67, R51, R66 ;  /* 0x0000004233437220 */ /* 0x000fe20000410000 */
[----:B------:R-:W-:Y:S01]  /*1e80*/  FMUL.FTZ R69, R59, -1.4426950216293334961 ;  /* 0xbfb8aa3b3b457820 */ /* 0x000fe20000410000 */
[----:B------:R-:W-:Y:S01]  /*1e90*/  FFMA.FTZ R7, R65, R86, R62 ;  /* 0x0000005641077223 */ /* 0x000fe2000001003e */
[--C-:B------:R-:W-:Y:S01]  /*1ea0*/  FADD.FTZ R66, R3, -R50.reuse ;  /* 0x8000003203427221 */ /* 0x100fe20000010000 */
[----:B------:R-:W-:Y:S01]  /*1eb0*/  FADD.FTZ R86, R5, -R50 ;  /* 0x8000003205567221 */ /* 0x000fe20000010000 */
[----:B------:R0:W1:Y:S01]  /*1ec0*/  MUFU.EX2 R53, R69 ;  /* 0x0000004500357308 */ /* 0x0000620000000800 */
[C---:B------:R-:W-:Y:S01]  /*1ed0*/  FMUL.FTZ R58, R51.reuse, R58 ;  /* 0x0000003a333a7220 */ /* 0x040fe20000410000 */
[----:B------:R-:W-:Y:S01]  /*1ee0*/  FMUL.FTZ R60, R51, R60 ;  /* 0x0000003c333c7220 */ /* 0x000fe20000410000 */
[----:B------:R-:W-:Y:S01]  /*1ef0*/  FFMA.FTZ R3, R63, R67, R64 ;  /* 0x000000433f037223 */ /* 0x000fe20000010040 */
[----:B------:R-:W-:Y:S01]  /*1f00*/  FMUL.FTZ R72, R51, R72 ;  /* 0x0000004833487220 */ /* 0x000fe20000410000 */
[----:B------:R-:W-:Y:S01]  /*1f10*/  FMUL.FTZ R67, R66, R51 ;  /* 0x0000003342437220 */ /* 0x000fe20000410000 */
[----:B------:R-:W-:Y:S01]  /*1f20*/  FFMA.FTZ R58, R57, R58, R56 ;  /* 0x0000003a393a7223 */ /* 0x000fe20000010038 */
[----:B------:R-:W-:Y:S01]  /*1f30*/  FFMA.FTZ R60, R65, R60, R62 ;  /* 0x0000003c413c7223 */ /* 0x000fe2000001003e */
[----:B------:R-:W-:Y:S01]  /*1f40*/  FFMA.FTZ R11, R57, R72, R56 ;  /* 0x00000048390b7223 */ /* 0x000fe20000010038 */
[----:B0-----:R-:W-:Y:S01]  /*1f50*/  FMUL.FTZ R69, R51, R68 ;  /* 0x0000004433457220 */ /* 0x001fe20000410000 */
[----:B------:R-:W-:Y:S01]  /*1f60*/  FADD.FTZ R68, R17, -R50 ;  /* 0x8000003211447221 */ /* 0x000fe20000010000 */
[----:B------:R-:W-:Y:S01]  /*1f70*/  FFMA.FTZ R19, R67, R57, R56 ;  /* 0x0000003943137223 */ /* 0x000fe20000010038 */
[----:B------:R-:W-:Y:S01]  /*1f80*/  FMUL.FTZ R88, R51, R88 ;  /* 0x0000005833587220 */ /* 0x000fe20000410000 */
[----:B------:R-:W-:Y:S01]  /*1f90*/  FFMA.FTZ R17, R69, R61, R54 ;  /* 0x0000003d45117223 */ /* 0x000fe20000010036 */
[----:B------:R-:W-:Y:S01]  /*1fa0*/  FMUL.FTZ R69, R51, R68 ;  /* 0x0000004433457220 */ /* 0x000fe20000410000 */
[----:B------:R-:W-:Y:S01]  /*1fb0*/  FMUL.FTZ R52, R58, -1.4426950216293334961 ;  /* 0xbfb8aa3b3a347820 */ /* 0x000fe20000410000 */
[----:B------:R-:W-:Y:S01]  /*1fc0*/  FMUL.FTZ R55, R60, -1.4426950216293334961 ;  /* 0xbfb8aa3b3c377820 */ /* 0x000fe20000410000 */
[----:B------:R-:W-:Y:S01]  /*1fd0*/  FMUL.FTZ R72, R11, -1.4426950216293334961 ;  /* 0xbfb8aa3b0b487820 */ /* 0x000fe20000410000 */
[----:B------:R-:W-:Y:S01]  /*1fe0*/  FFMA.FTZ R15, R69, R65, R62 ;  /* 0x00000041450f7223 */ /* 0x000fe2000001003e */
[----:B------:R-:W-:Y:S01]  /*1ff0*/  FMUL.FTZ R69, R51, R70 ;  /* 0x0000004633457220 */ /* 0x000fe20000410000 */
[----:B------:R-:W-:Y:S01]  /*2000*/  FMUL.FTZ R67, R19, -1.4426950216293334961 ;  /* 0xbfb8aa3b13437820 */ /* 0x000fe20000410000 */
[----:B------:R-:W-:Y:S01]  /*2010*/  FMUL.FTZ R68, R17, -1.4426950216293334961 ;  /* 0xbfb8aa3b11447820 */ /* 0x000fe20000410000 */
[----:B------:R-:W-:Y:S01]  /*2020*/  FMUL.FTZ R70, R15, -1.4426950216293334961 ;  /* 0xbfb8aa3b0f467820 */ /* 0x000fe20000410000 */
[--C-:B------:R-:W-:Y:S01]  /*2030*/  FFMA.FTZ R13, R69, R63, R64.reuse ;  /* 0x0000003f450d7223 */ /* 0x100fe20000010040 */
[----:B------:R-:W-:Y:S01]  /*2040*/  FMUL.FTZ R69, R51, R74 ;  /* 0x0000004a33457220 */ /* 0x000fe20000410000 */
[----:B------:R-:W-:Y:S01]  /*2050*/  FMUL.FTZ R66, R3, -1.4426950216293334961 ;  /* 0xbfb8aa3b03427820 */ /* 0x000fe20000410000 */
[----:B------:R-:W-:Y:S01]  /*2060*/  FMUL.FTZ R73, R9, -1.4426950216293334961 ;  /* 0xbfb8aa3b09497820 */ /* 0x000fe20000410000 */
[----:B------:R-:W-:Y:S01]  /*2070*/  FMUL.FTZ R71, R13, -1.4426950216293334961 ;  /* 0xbfb8aa3b0d477820 */ /* 0x000fe20000410000 */
[----:B------:R-:W-:Y:S01]  /*2080*/  FFMA.FTZ R5, R63, R69, R64 ;  /* 0x000000453f057223 */ /* 0x000fe20000010040 */
[----:B------:R-:W-:Y:S01]  /*2090*/  FMUL.FTZ R69, R51, R86 ;  /* 0x0000005633457220 */ /* 0x000fe20000410000 */
[--C-:B------:R-:W-:Y:S01]  /*20a0*/  FADD.FTZ R86, R87, -R50.reuse ;  /* 0x8000003257567221 */ /* 0x100fe20000010000 */
[----:B------:R-:W-:Y:S01]  /*20b0*/  FADD.FTZ R50, R91, -R50 ;  /* 0x800000325b327221 */ /* 0x000fe20000010000 */
[----:B------:R-:W-:Y:S01]  /*20c0*/  FMUL.FTZ R74, R7, -1.4426950216293334961 ;  /* 0xbfb8aa3b074a7820 */ /* 0x000fe20000410000 */
[----:B------:R-:W-:Y:S01]  /*20d0*/  FFMA.FTZ R69, R57, R69, R56 ;  /* 0x0000004539457223 */ /* 0x000fe20000010038 */
[C---:B------:R-:W-:Y:S01]  /*20e0*/  FMUL.FTZ R86, R51.reuse, R86 ;  /* 0x0000005633567220 */ /* 0x040fe20000410000 */
[----:B------:R-:W-:Y:S01]  /*20f0*/  FMUL.FTZ R51, R51, R50 ;  /* 0x0000003233337220 */ /* 0x000fe20000410000 */
[----:B------:R-:W-:Y:S01]  /*2100*/  FFMA.FTZ R62, R65, R88, R62 ;  /* 0x00000058413e7223 */ /* 0x000fe2000001003e */
[----:B------:R-:W0:Y:S01]  /*2110*/  MUFU.EX2 R52, R52 ;  /* 0x0000003400347308 */ /* 0x000e220000000800 */
[----:B------:R-:W-:Y:S01]  /*2120*/  FFMA.FTZ R61, R61, R86, R54 ;  /* 0x000000563d3d7223 */ /* 0x000fe20000010036 */
[----:B------:R-:W-:Y:S01]  /*2130*/  FFMA.FTZ R63, R63, R51, R64 ;  /* 0x000000333f3f7223 */ /* 0x000fe20000010040 */
[----:B------:R-:W-:Y:S01]  /*2140*/  FMUL.FTZ R75, R5, -1.4426950216293334961 ;  /* 0xbfb8aa3b054b7820 */ /* 0x000fe20000410000 */
[----:B------:R-:W-:Y:S01]  /*2150*/  FMUL.FTZ R56, R69, -1.4426950216293334961 ;  /* 0xbfb8aa3b45387820 */ /* 0x000fe20000410000 */
[----:B------:R-:W-:Y:S01]  /*2160*/  FMUL.FTZ R54, R61, -1.4426950216293334961 ;  /* 0xbfb8aa3b3d367820 */ /* 0x000fe20000410000 */
[----:B------:R-:W-:Y:S01]  /*2170*/  FMUL.FTZ R57, R63, -1.4426950216293334961 ;  /* 0xbfb8aa3b3f397820 */ /* 0x000fe20000410000 */
[----:B------:R-:W-:Y:S01]  /*2180*/  FMUL.FTZ R50, R62, -1.4426950216293334961 ;  /* 0xbfb8aa3b3e327820 */ /* 0x000fe20000410000 */
[----:B------:R-:W2:Y:S01]  /*2190*/  MUFU.EX2 R55, R55 ;  /* 0x0000003700377308 */ /* 0x000ea20000000800 */
[----:B-1----:R-:W-:-:S07]  /*21a0*/  FADD.FTZ R53, R53, 1 ;  /* 0x3f80000035357421 */ /* 0x002fce0000010000 */
        /* <DEDUP_REMOVED lines=22> */
[----:B------:R2:W-:Y:S01]  /*2310*/  MUFU.EX2 R51, R50 ;  /* 0x0000003200337308 */ /* 0x0005e20000000800 */
[----:B-1----:R-:W-:Y:S01]  /*2320*/  FADD.FTZ R64, R56, 1 ;  /* 0x3f80000038407421 */ /* 0x002fe20000010000 */
[----:B------:R-:W-:-:S06]  /*2330*/  LEA R56, P3, R83, UR6, 0x1 ;  /* 0x0000000653387c11 */ /* 0x000fcc000f8608ff */
[----:B------:R-:W1:Y:S01]  /*2340*/  MUFU.EX2 R57, R57 ;  /* 0x0000003900397308 */ /* 0x000e620000000800 */
[----:B--2---:R-:W-:Y:S01]  /*2350*/  LEA R50, P1, R77, UR6, 0x1 ;  /* 0x000000064d327c11 */ /* 0x004fe2000f8208ff */
[----:B0-----:R-:W-:Y:S01]  /*2360*/  FADD.FTZ R65, R54, 1 ;  /* 0x3f80000036417421 */ /* 0x001fe20000010000 */
[----:B------:R-:W-:-:S05]  /*2370*/  LEA R54, P2, R81, UR6, 0x1 ;  /* 0x0000000651367c11 */ /* 0x000fca000f8408ff */
[----:B------:R-:W0:Y:S08]  /*2380*/  MUFU.RCP R104, R53 ;  /* 0x0000003500687308 */ /* 0x000e300000001000 */
[----:B------:R-:W-:Y:S08]  /*2390*/  MUFU.RCP R85, R52 ;  /* 0x0000003400557308 */ /* 0x000ff00000001000 */
[----:B------:R2:W3:Y:S08]  /*23a0*/  MUFU.RCP R87, R55 ;  /* 0x0000003700577308 */ /* 0x0004f00000001000 */
[----:B------:R1:W4:Y:S01]  /*23b0*/  MUFU.RCP R86, R67 ;  /* 0x0000004300567308 */ /* 0x0003220000001000 */
[----:B--2---:R-:W-:-:S07]  /*23c0*/  LEA.HI.X R55, R81, UR7, R82, 0x1, P2 ;  /* 0x0000000751377c11 */ /* 0x004fce00090f0c52 */
[----:B------:R0:W-:Y:S01]  /*23d0*/  MUFU.RCP R88, R68 ;  /* 0x0000004400587308 */ /* 0x0001e20000001000 */
[----:B-1----:R-:W-:Y:S01]  /*23e0*/  FADD.FTZ R67, R57, 1 ;  /* 0x3f80000039437421 */ /* 0x002fe20000010000 */
[----:B------:R-:W-:-:S06]  /*23f0*/  LEA.HI.X R57, R83, UR7, R84, 0x1, P3 ;  /* 0x0000000753397c11 */ /* 0x000fcc00098f0c54 */
[----:B------:R-:W1:Y:S01]  /*2400*/  MUFU.RCP R90, R70 ;  /* 0x00000046005a7308 */ /* 0x000e620000001000 */
[----:B0-----:R-:W-:Y:S01]  /*2410*/  FMUL.FTZ R68, R59, R104 ;  /* 0x000000683b447220 */ /* 0x001fe20000410000 */
[----:B---3--:R-:W-:Y:S01]  /*2420*/  FMUL.FTZ R59, R60, R87 ;  /* 0x000000573c3b7220 */ /* 0x008fe20000410000 */
[----:B----4-:R-:W-:-:S05]  /*2430*/  FMUL.FTZ R19, R19, R86 ;  /* 0x0000005613137220 */ /* 0x010fca0000410000 */
[----:B------:R-:W0:Y:S08]  /*2440*/  MUFU.RCP R92, R71 ;  /* 0x00000047005c7308 */ /* 0x000e300000001000 */
[----:B------:R2:W3:Y:S01]  /*2450*/  MUFU.RCP R106, R66 ;  /* 0x00000042006a7308 */ /* 0x0004e20000001000 */
[----:B-1----:R-:W-:-:S07]  /*2460*/  FMUL.FTZ R15, R15, R90 ;  /* 0x0000005a0f0f7220 */ /* 0x002fce0000410000 */
[----:B------:R-:W1:Y:S01]  /*2470*/  MUFU.RCP R72, R72 ;  /* 0x0000004800487308 */ /* 0x000e620000001000 */
[----:B--2---:R-:W-:Y:S01]  /*2480*/  FADD.FTZ R66, R51, 1 ;  /* 0x3f80000033427421 */ /* 0x004fe20000010000 */
[----:B------:R-:W-:Y:S01]  /*2490*/  LEA.HI.X R51, R77, UR7, R78, 0x1, P1 ;  /* 0x000000074d337c11 */ /* 0x000fe200088f0c4e */
[----:B0-----:R-:W-:Y:S01]  /*24a0*/  FMUL.FTZ R60, R13, R92 ;  /* 0x0000005c0d3c7220 */ /* 0x001fe20000410000 */
[----:B------:R-:W-:-:S04]  /*24b0*/  LEA R52, P1, R79, UR6, 0x1 ;  /* 0x000000064f347c11 */ /* 0x000fc8000f8208ff */
[----:B------:R-:W-:Y:S01]  /*24c0*/  MUFU.RCP R94, R73 ;  /* 0x00000049005e7308 */ /* 0x000fe20000001000 */
[----:B------:R-:W-:Y:S01]  /*24d0*/  F2FP.F16.F32.PACK_AB R15, R60, R15 ;  /* 0x0000000f3c0f723e */ /* 0x000fe200000000ff */
[----:B---3--:R-:W-:Y:S01]  /*24e0*/  FMUL.FTZ R70, R3, R106 ;  /* 0x0000006a03467220 */ /* 0x008fe20000410000 */
[----:B------:R-:W-:Y:S01]  /*24f0*/  LEA.HI.X R53, R79, UR7, R80, 0x1, P1 ;  /* 0x000000074f357c11 */ /* 0x000fe200088f0c50 */
[----:B------:R-:W-:Y:S01]  /*2500*/  ULDC.64 UR6, c[0x0][0x238] ;  /* 0x00008e0000067ab9 */ /* 0x000fe20000000a00 */
[----:B------:R-:W-:Y:S01]  /*2510*/  IADD3 R44, P1, R44, 0x2, RZ ;  /* 0x000000022c2c7810 */ /* 0x000fe20007f3e0ff */
[----:B------:R-:W-:Y:S01]  /*2520*/  STG.E.U16 desc[UR8][R50.64+0x4], R15 ;  /* 0x0000040f32007986 */ /* 0x000fe2000c101508 */
[----:B------:R-:W-:Y:S01]  /*2530*/  F2FP.F16.F32.PACK_AB R59, R70, R59 ;  /* 0x0000003b463b723e */ /* 0x000fe200000000ff */
[----:B------:R-:W0:Y:S01]  /*2540*/  MUFU.RCP R74, R74 ;  /* 0x0000004a004a7308 */ /* 0x000e220000001000 */
[----:B-1----:R-:W-:Y:S01]  /*2550*/  FMUL.FTZ R11, R11, R72 ;  /* 0x000000480b0b7220 */ /* 0x002fe20000410000 */
[----:B------:R-:W-:-:S02]  /*2560*/  IADD3.X R45, RZ, R45, RZ, P1, !PT ;  /* 0x0000002dff2d7210 */ /* 0x000fc40000ffe4ff */
[----:B------:R-:W-:-:S04]  /*2570*/  ISETP.GE.U32.AND P1, PT, R44, UR6, PT ;  /* 0x000000062c007c0c */ /* 0x000fc8000bf26070 */
[----:B------:R-:W-:Y:S01]  /*2580*/  MUFU.RCP R96, R75 ;  /* 0x0000004b00607308 */ /* 0x000fe20000001000 */
[----:B------:R-:W-:-:S07]  /*2590*/  ISETP.GE.AND.EX P1, PT, R45, UR7, PT, P1 ;  /* 0x000000072d007c0c */ /* 0x000fce000bf26310 */
[----:B------:R1:W2:Y:S01]  /*25a0*/  MUFU.RCP R100, R64 ;  /* 0x0000004000647308 */ /* 0x0002a20000001000 */
[----:B0-----:R-:W-:-:S07]  /*25b0*/  FMUL.FTZ R7, R7, R74 ;  /* 0x0000004a07077220 */ /* 0x001fce0000410000 */
[----:B------:R0:W3:Y:S01]  /*25c0*/  MUFU.RCP R102, R65 ;  /* 0x0000004100667308 */ /* 0x0000e20000001000 */
[----:B-1----:R-:W-:-:S05]  /*25d0*/  FMUL.FTZ R64, R9, R94 ;  /* 0x0000005e09407220 */ /* 0x002fca0000410000 */
[----:B------:R-:W-:Y:S02]  /*25e0*/  F2FP.F16.F32.PACK_AB R11, R64, R11 ;  /* 0x0000000b400b723e */ /* 0x000fe400000000ff */
[----:B------:R1:W4:Y:S01]  /*25f0*/  MUFU.RCP R71, R66 ;  /* 0x0000004200477308 */ /* 0x0003220000001000 */
[----:B0-----:R-:W-:Y:S01]  /*2600*/  FMUL.FTZ R65, R58, R85 ;  /* 0x000000553a417220 */ /* 0x001fe20000410000 */
[----:B------:R-:W-:Y:S01]  /*2610*/  FMUL.FTZ R58, R17, R88 ;  /* 0x00000058113a7220 */ /* 0x000fe20000410000 */
[----:B--2---:R-:W-:Y:S01]  /*2620*/  FMUL.FTZ R69, R69, R100 ;  /* 0x0000006445457220 */ /* 0x004fe20000410000 */
[----:B------:R-:W-:Y:S02]  /*2630*/  PRMT R9, R11, 0x7632, R9 ;  /* 0x000076320b097816 */ /* 0x000fe40000000009 */
[----:B------:R-:W-:Y:S02]  /*2640*/  F2FP.F16.F32.PACK_AB R65, R68, R65 ;  /* 0x000000414441723e */ /* 0x000fe400000000ff */
[----:B------:R-:W0:Y:S01]  /*2650*/  MUFU.RCP R78, R67 ;  /* 0x00000043004e7308 */ /* 0x000e220000001000 */
[----:B-1----:R-:W-:Y:S01]  /*2660*/  FMUL.FTZ R66, R5, R96 ;  /* 0x0000006005427220 */ /* 0x002fe20000410000 */
[----:B------:R-:W-:Y:S01]  /*2670*/  F2FP.F16.F32.PACK_AB R19, R58, R19 ;  /* 0x000000133a13723e */ /* 0x000fe200000000ff */
[----:B---3--:R-:W-:Y:S01]  /*2680*/  FMUL.FTZ R58, R61, R102 ;  /* 0x000000663d3a7220 */ /* 0x008fe20000410000 */
[----:B------:R-:W-:-:S02]  /*2690*/  PRMT R5, R15, 0x7632, R5 ;  /* 0x000076320f057816 */ /* 0x000fc40000000005 */
[----:B------:R-:W-:Y:S01]  /*26a0*/  PRMT R3, R19, 0x7632, R3 ;  /* 0x0000763213037816 */ /* 0x000fe20000000003 */
[----:B------:R-:W-:Y:S01]  /*26b0*/  STG.E.U16 desc[UR8][R50.64], R19 ;  /* 0x0000001332007986 */ /* 0x000fe2000c101508 */
[----:B------:R-:W-:Y:S01]  /*26c0*/  F2FP.F16.F32.PACK_AB R7, R66, R7 ;  /* 0x000000074207723e */ /* 0x000fe200000000ff */
[----:B----4-:R-:W-:Y:S01]  /*26d0*/  FMUL.FTZ R62, R62, R71 ;  /* 0x000000473e3e7220 */ /* 0x010fe20000410000 */
[----:B------:R-:W-:Y:S01]  /*26e0*/  F2FP.F16.F32.PACK_AB R69, R58, R69 ;  /* 0x000000453a45723e */ /* 0x000fe200000000ff */
[----:B------:R1:W-:Y:S01]  /*26f0*/  STG.E.U16 desc[UR8][R50.64+0x2], R3 ;  /* 0x0000020332007986 */ /* 0x0003e2000c101508 */
[----:B------:R-:W-:-:S03]  /*2700*/  PRMT R13, R7, 0x7632, R13 ;  /* 0x00007632070d7816 */ /* 0x000fc6000000000d */
[----:B------:R2:W-:Y:S01]  /*2710*/  STG.E.U16 desc[UR8][R50.64+0x6], R5 ;  /* 0x0000060532007986 */ /* 0x0005e2000c101508 */
[----:B0-----:R-:W-:-:S03]  /*2720*/  FMUL.FTZ R63, R63, R78 ;  /* 0x0000004e3f3f7220 */ /* 0x001fc60000410000 */
[----:B------:R0:W-:Y:S02]  /*2730*/  STG.E.U16 desc[UR8][R52.64+0x2], R9 ;  /* 0x0000020934007986 */ /* 0x0001e4000c101508 */
[----:B------:R-:W-:Y:S02]  /*2740*/  F2FP.F16.F32.PACK_AB R62, R63, R62 ;  /* 0x0000003e3f3e723e */ /* 0x000fe400000000ff */
[----:B------:R3:W-:Y:S01]  /*2750*/  STG.E.U16 desc[UR8][R52.64+0x4], R7 ;  /* 0x0000040734007986 */ /* 0x0007e2000c101508 */
[----:B-1----:R-:W-:Y:S02]  /*2760*/  PRMT R3, R69, 0x7632, R3 ;  /* 0x0000763245037816 */ /* 0x002fe40000000003 */
[----:B--2---:R-:W-:Y:S01]  /*2770*/  PRMT R5, R62, 0x7632, R5 ;  /* 0x000076323e057816 */ /* 0x004fe20000000005 */
[----:B------:R1:W-:Y:S01]  /*2780*/  STG.E.U16 desc[UR8][R52.64], R11 ;  /* 0x0000000b34007986 */ /* 0x0003e2000c101508 */
[----:B0-----:R-:W-:-:S03]  /*2790*/  PRMT R9, R59, 0x7632, R9 ;  /* 0x000076323b097816 */ /* 0x001fc60000000009 */
        /* <DEDUP_REMOVED lines=12> */
.L_x_3845:
        /* <DEDUP_REMOVED lines=10> */
.L_x_3973:


//--------------------- .text._ZN13group_norm_v214gn_cuda_kernelI6__halfLi480ELi3ELi16ELi120ELi256ELb1ELi8ELi960ELi960ELi4ELb1ELi10ELb0ELb0ENS_16CompileConditionILi900EEEEEvPT_PKS4_S7_S7_flPfS8_Pj --------------------------
	.section	.text._ZN13group_norm_v214gn_cuda_kernelI6__halfLi480ELi3ELi16ELi120ELi256ELb1ELi8ELi960ELi960ELi4ELb1ELi10ELb0ELb0ENS_16CompileConditionILi900EEEEEvPT_PKS4_S7_S7_flPfS8_Pj,"ax",@progbits
	.align	128
        .global         _ZN13group_norm_v214gn_cuda_kernelI6__halfLi480ELi3ELi16ELi120ELi256ELb1ELi8ELi960ELi960ELi4ELb1ELi10ELb0ELb0ENS_16CompileConditionILi900EEEEEvPT_PKS4_S7_S7_flPfS8_Pj
        .type           _ZN13group_norm_v214gn_cuda_kernelI6__halfLi480ELi3ELi16ELi120ELi256ELb1ELi8ELi960ELi960ELi4ELb1ELi10ELb0ELb0ENS_16CompileConditionILi900EEEEEvPT_PKS4_S7_S7_flPfS8_Pj,@function
        .size           _ZN13group_norm_v214gn_cuda_kernelI6__halfLi480ELi3ELi16ELi120ELi256ELb1ELi8ELi960ELi960ELi4ELb1ELi10ELb0ELb0ENS_16CompileConditionILi900EEEEEvPT_PKS4_S7_S7_flPfS8_Pj,(.L_x_3974 - _ZN13group_norm_v214gn_cuda_kernelI6__halfLi480ELi3ELi16ELi120ELi256ELb1ELi8ELi960ELi960ELi4ELb1ELi10ELb0ELb0ENS_16CompileConditionILi900EEEEEvPT_PKS4_S7_S7_flPfS8_Pj)
        .other          _ZN13group_norm_v214gn_cuda_kernelI6__halfLi480ELi3ELi16ELi120ELi256ELb1ELi8ELi960ELi960ELi4ELb1ELi10ELb0ELb0ENS_16CompileConditionILi900EEEEEvPT_PKS4_S7_S7_flPfS8_Pj,@"STO_CUDA_ENTRY STV_DEFAULT"
_ZN13group_norm_v214gn_cuda_kernelI6__halfLi480ELi3ELi16ELi120ELi256ELb1ELi8ELi960ELi960ELi4ELb1ELi10ELb0ELb0ENS_16CompileConditionILi900EEEEEvPT_PKS4_S7_S7_flPfS8_Pj:
.text._ZN13group_norm_v214gn_cuda_kernelI6__halfLi480ELi3ELi16ELi120ELi256ELb1ELi8ELi960ELi960ELi4ELb1ELi10ELb0ELb0ENS_16CompileConditionILi900EEEEEvPT_PKS4_S7_S7_flPfS8_Pj:
        /* <DEDUP_REMOVED lines=20> */
[----:B------:R-:W-:Y:S01]  /*0140*/  ULEA UR5, UR5, UR4, 0x18 ;  /* 0x0000000405057291 */ /* 0x000fe2000f8ec03f */
[----:B------:R-:W-:Y:S02]  /*0150*/  ULDC.64 UR6, c[0x0][0x208] ;  /* 0x0000820000067ab9 */ /* 0x000fe40000000a00 */
[----:B------:R-:W-:Y:S01]  /*0160*/  UMOV UR4, URZ ;  /* 0x0000003f00047c82 */ /* 0x000fe20008000000 */
[----:B------:R-:W-:Y:S02]  /*0170*/  SHF.R.U32.HI R8, RZ, 0x7, R5 ;  /* 0x00000007ff087819 */ /* 0x000fe40000011605 */
[----:B------:R-:W-:-:S03]  /*0180*/  LEA.HI R5, R36, R7, RZ, 0x1f ;  /* 0x0000000724057211 */ /* 0x000fc600078ff8ff */
[----:B------:R-:W-:Y:S02]  /*0190*/  IMAD R3, R8, -0xf0, R36 ;  /* 0xffffff1008037824 */ /* 0x000fe400078e0224 */
[----:B------:R-:W-:Y:S01]  /*01a0*/  IMAD R4, R5, 0x78, -R0 ;  /* 0x0000007805047824 */ /* 0x000fe200078e0a00 */
[----:B------:R-:W-:Y:S02]  /*01b0*/  MOV R5, R9 ;  /* 0x0000000900057202 */ /* 0x000fe40000000f00 */
[C---:B------:R-:W-:Y:S01]  /*01c0*/  LEA R6, R3.reuse, R0, 0x2 ;  /* 0x0000000003067211 */ /* 0x040fe200078e10ff */
[----:B------:R-:W-:Y:S01]  /*01d0*/  IMAD R3, R3, 0x18, R37 ;  /* 0x0000001803037824 */ /* 0x000fe200078e0225 */
[C---:B------:R-:W-:Y:S02]  /*01e0*/  LOP3.LUT R28, R4.reuse, 0x4, RZ, 0xfc, !PT ;  /* 0x00000004041c7812 */ /* 0x040fe400078efcff */
[----:B------:R-:W-:Y:S01]  /*01f0*/  IADD3 R26, R4, 0x8, RZ ;  /* 0x00000008041a7810 */ /* 0x000fe20007ffe0ff */
[----:B------:R-:W-:Y:S01]  /*0200*/  IMAD.WIDE.U32 R6, R6, -0x77777777, RZ ;  /* 0x8888888906067825 */ /* 0x000fe200078e00ff */
[----:B------:R-:W-:-:S02]  /*0210*/  LEA R3, R8, R3, 0x3 ;  /* 0x0000000308037211 */ /* 0x000fc400078e18ff */
[C---:B------:R-:W-:Y:S02]  /*0220*/  IADD3 R24, R4.reuse, 0xc, RZ ;  /* 0x0000000c04187810 */ /* 0x040fe40007ffe0ff */
[----:B------:R-:W-:Y:S01]  /*0230*/  LEA.HI R0, R7, R5, RZ, 0x1a ;  /* 0x0000000507007211 */ /* 0x000fe200078fd0ff */
[----:B------:R0:W-:Y:S01]  /*0240*/  STL [R1+0x78], R3 ;  /* 0x0000780301007387 */ /* 0x0001e20000100800 */
        /* <DEDUP_REMOVED lines=114> */
[----:B------:R-:W-:-:S03]  /*0970*/  IADD3 R37, R4, R37, RZ ;  /* 0x0000002504257210 */ /* 0x000fc60007ffe0ff */
        /* <DEDUP_REMOVED lines=32> */
[----:B------:R0:W-:Y:S04]  /*0b80*/  STL [R1], R3 ;  /* 0x0000000301007387 */ /* 0x0001e80000100800 */
[----:B------:R1:W-:Y:S01]  /*0b90*/  STL [R1+0x74], R0 ;  /* 0x0000740001007387 */ /* 0x0003e20000100800 */
[----:B0-----:R-:W-:-:S11]  /*0ba0*/  HFMA2.MMA R3, -RZ, RZ, 0, 0 ;  /* 0x00000000ff037435 */ /* 0x001fd600000001ff */
.L_x_3854:
[----:B------:R-:W0:Y:S01]  /*0bb0*/  S2R R6, SR_CTAID.X ;  /* 0x0000000000067919 */ /* 0x000e220000002500 */
[----:B--2---:R-:W-:Y:S01]  /*0bc0*/  IMAD.WIDE.U32 R4, R36, -0x77777777, RZ ;  /* 0x8888888924047825 */ /* 0x004fe200078e00ff */
[----:B------:R-:W-:Y:S01]  /*0bd0*/  LOP3.LUT R4, R35, 0x1, RZ, 0xc0, !PT ;  /* 0x0000000123047812 */ /* 0x000fe200078ec0ff */
[----:B------:R-:W-:Y:S01]  /*0be0*/  ULDC.64 UR8, c[0x0][0x218] ;  /* 0x0000860000087ab9 */ /* 0x000fe20000000a00 */
[----:B------:R-:W-:Y:S01]  /*0bf0*/  MOV R17, RZ ;  /* 0x000000ff00117202 */ /* 0x000fe20000000f00 */
[----:B------:R-:W-:Y:S01]  /*0c00*/  IMAD R34, R3, 0x78000, RZ ;  /* 0x0007800003227824 */ /* 0x000fe200078e02ff */
[----:B-1----:R-:W-:Y:S01]  /*0c10*/  SHF.R.U32.HI R0, RZ, 0x7, R5 ;  /* 0x00000007ff007819 */ /* 0x002fe20000011605 */
[----:B------:R-:W-:Y:S01]  /*0c20*/  ULDC.64 UR10, c[0x0][0x228] ;  /* 0x00008a00000a7ab9 */ /* 0x000fe20000000a00 */
[----:B------:R-:W2:Y:S03]  /*0c30*/  LDL R22, [R1+0x78] ;  /* 0x0000780001167983 */ /* 0x000ea60000100800 */
[----:B------:R-:W-:-:S04]  /*0c40*/  IMAD R16, R0, -0xf0, R36 ;  /* 0xffffff1000107824 */ /* 0x000fc800078e0224 */
[----:B------:R-:W-:-:S05]  /*0c50*/  IMAD R16, R4, 0xf0, R16 ;  /* 0x000000f004107824 */ /* 0x000fca00078e0210 */
[----:B------:R-:W-:Y:S02]  /*0c60*/  SHF.L.U32 R16, R16, 0x2, RZ ;  /* 0x0000000210107819 */ /* 0x000fe400000006ff */
[----:B0-----:R-:W-:-:S04]  /*0c70*/  SHF.L.U32 R5, R6, 0x3, RZ ;  /* 0x0000000306057819 */ /* 0x001fc800000006ff */
[----:B------:R-:W-:-:S04]  /*0c80*/  LOP3.LUT R4, R5, 0xf8, RZ, 0xc0, !PT ;  /* 0x000000f805047812 */ /* 0x000fc800078ec0ff */
[----:B------:R-:W-:Y:S01]  /*0c90*/  IADD3 R0, R4, R0, RZ ;  /* 0x0000000004007210 */ /* 0x000fe20007ffe0ff */
[----:B------:R-:W-:-:S04]  /*0ca0*/  IMAD.WIDE.U32 R14, R2, 0x78000, R16 ;  /* 0x00078000020e7825 */ /* 0x000fc800078e0010 */
[----:B------:R-:W-:Y:S01]  /*0cb0*/  IMAD R0, R0, 0x780, RZ ;  /* 0x0000078000007824 */ /* 0x000fe200078e02ff */
[----:B------:R-:W-:-:S04]  /*0cc0*/  IADD3 R34, R15, R34, RZ ;  /* 0x000000220f227210 */ /* 0x000fc80007ffe0ff */
[----:B------:R-:W-:-:S04]  /*0cd0*/  IADD3 R4, P0, R0, R14, RZ ;  /* 0x0000000e00047210 */ /* 0x000fc80007f1e0ff */
        /* <DEDUP_REMOVED lines=43> */
[----:B----4-:R-:W-:-:S02]  /*0f90*/  HADD2.F32 R27, -RZ, R8.H0_H0 ;  /* 0x20000008ff1b7230 */ /* 0x010fc40000004100 */
[----:B------:R-:W-:Y:S01]  /*0fa0*/  FFMA.FTZ R13, R28, R28, R13 ;  /* 0x0000001c1c0d7223 */ /* 0x000fe2000001000d */
[----:B------:R-:W-:Y:S01]  /*0fb0*/  FADD.FTZ R12, R12, R28 ;  /* 0x0000001c0c0c7221 */ /* 0x000fe20000010000 */
[----:B------:R-:W-:Y:S02]  /*0fc0*/  HADD2.F32 R26, -RZ, R8.H1_H1 ;  /* 0x30000008ff1a7230 */ /* 0x000fe40000004100 */
[----:B------:R-:W-:Y:S01]  /*0fd0*/  FFMA.FTZ R8, R27, R27, R13 ;  /* 0x0000001b1b087223 */ /* 0x000fe2000001000d */
[----:B------:R-:W-:Y:S01]  /*0fe0*/  FADD.FTZ R12, R12, R27 ;  /* 0x0000001b0c0c7221 */ /* 0x000fe20000010000 */
[--C-:B------:R-:W-:Y:S02]  /*0ff0*/  HADD2.F32 R25, -RZ, R9.reuse.H0_H0 ;  /* 0x20000009ff197230 */ /* 0x100fe40000004100 */
[----:B------:R-:W-:Y:S01]  /*1000*/  FFMA.FTZ R8, R26, R26, R8 ;  /* 0x0000001a1a087223 */ /* 0x000fe20000010008 */
[----:B------:R-:W-:Y:S02]  /*1010*/  HADD2.F32 R24, -RZ, R9.H1_H1 ;  /* 0x30000009ff187230 */ /* 0x000fe40000004100 */
[----:B------:R-:W-:Y:S01]  /*1020*/  FADD.FTZ R12, R12, R26 ;  /* 0x0000001a0c0c7221 */ /* 0x000fe20000010000 */
[----:B------:R-:W-:-:S03]  /*1030*/  FFMA.FTZ R8, R25, R25, R8 ;  /* 0x0000001919087223 */ /* 0x000fc60000010008 */
[----:B------:R-:W-:Y:S01]  /*1040*/  FADD.FTZ R13, R12, R25 ;  /* 0x000000190c0d7221 */ /* 0x000fe20000010000 */
[----:B------:R-:W-:Y:S01]  /*1050*/  FFMA.FTZ R12, R24, R24, R8 ;  /* 0x00000018180c7223 */ /* 0x000fe20000010008 */
[--C-:B--2---:R-:W-:Y:S02]  /*1060*/  HADD2.F32 R8, -RZ, R10.reuse.H0_H0 ;  /* 0x2000000aff087230 */ /* 0x104fe40000004100 */
[----:B------:R-:W-:Y:S01]  /*1070*/  FADD.FTZ R13, R13, R24 ;  /* 0x000000180d0d7221 */ /* 0x000fe20000010000 */
[----:B------:R-:W-:Y:S02]  /*1080*/  HADD2.F32 R9, -RZ, R10.H1_H1 ;  /* 0x3000000aff097230 */ /* 0x000fe40000004100 */
[----:B------:R-:W-:Y:S01]  /*1090*/  FFMA.FTZ R12, R8, R8, R12 ;  /* 0x00000008080c7223 */ /* 0x000fe2000001000c */
[--C-:B------:R-:W-:Y:S02]  /*10a0*/  HADD2.F32 R10, -RZ, R11.reuse.H0_H0 ;  /* 0x2000000bff0a7230 */ /* 0x100fe40000004100 */
[----:B------:R-:W-:Y:S01]  /*10b0*/  FADD.FTZ R13, R13, R8 ;  /* 0x000000080d0d7221 */ /* 0x000fe20000010000 */
[----:B------:R-:W-:Y:S01]  /*10c0*/  FFMA.FTZ R12, R9, R9, R12 ;  /* 0x00000009090c7223 */ /* 0x000fe2000001000c */
[----:B------:R-:W-:-:S02]  /*10d0*/  HADD2.F32 R11, -RZ, R11.H1_H1 ;  /* 0x3000000bff0b7230 */ /* 0x000fc40000004100 */
        /* <DEDUP_REMOVED lines=136> */
[----:B------:R-:W-:Y:S02]  /*1960*/  FADD.FTZ R23, R23, R21 ;  /* 0x0000001517177221 */ /* 0x000fe40000010000 */
[----:B------:R-:W0:Y:S02]  /*1970*/  LDS.64 R20, [R37] ;  /* 0x0000000025147984 */ /* 0x000e240000000a00 */
[----:B0-----:R-:W-:Y:S01]  /*1980*/  FADD.FTZ R20, R22, R20 ;  /* 0x0000001416147221 */ /* 0x001fe20000010000 */
[----:B------:R-:W-:-:S07]  /*1990*/  FADD.FTZ R21, R23, R21 ;  /* 0x0000001517157221 */ /* 0x000fce0000010000 */
.L_x_3847:
[----:B------:R-:W-:Y:S05]  /*19a0*/  BSYNC B0 ;  /* 0x0000000000007941 */ /* 0x000fea0003800000 */
.L_x_3846:
[----:B------:R-:W0:Y:S01]  /*19b0*/  SHFL.BFLY PT, R22, R20, 0x1, 0x1f ;  /* 0x0c201f0014167f89 */ /* 0x000e2200000e0000 */
[----:B------:R-:W-:Y:S01]  /*19c0*/  LOP3.LUT P0, RZ, R36, 0xfffffff1, RZ, 0xc0, !PT ;  /* 0xfffffff124ff7812 */ /* 0x000fe2000780c0ff */
[----:B------:R-:W-:Y:S01]  /*19d0*/  BSSY B0, `(.L_x_3848) ;  /* 0x0000012000007945 */ /* 0x000fe20003800000 */
[----:B0-----:R-:W-:Y:S02]  /*19e0*/  FADD.FTZ R20, R22, R20 ;  /* 0x0000001416147221 */ /* 0x001fe40000010000 */
[----:B------:R-:W0:Y:S02]  /*19f0*/  SHFL.BFLY PT, R22, R21, 0x1, 0x1f ;  /* 0x0c201f0015167f89 */ /* 0x000e2400000e0000 */
[----:B0-----:R-:W-:-:S07]  /*1a00*/  FADD.FTZ R21, R22, R21 ;  /* 0x0000001516157221 */ /* 0x001fce0000010000 */
[----:B------:R-:W-:Y:S05]  /*1a10*/  @P0 BRA `(.L_x_3849) ;  /* 0x0000000000340947 */ /* 0x000fea0003800000 */
[----:B------:R0:W-:Y:S01]  /*1a20*/  STL.64 [R1+0x80], R2 ;  /* 0x0000800201007387 */ /* 0x0001e20000100a00 */
[----:B------:R-:W1:Y:S01]  /*1a30*/  LDC R22, c[0x0][0x10] ;  /* 0x00000400ff167b82 */ /* 0x000e620000000800 */
[----:B------:R-:W-:-:S04]  /*1a40*/  SHF.R.U32.HI R23, RZ, 0x1, R36 ;  /* 0x00000001ff177819 */ /* 0x000fc80000011624 */
[----:B------:R-:W-:Y:S01]  /*1a50*/  SHF.L.U32 R23, R23, 0x5, RZ ;  /* 0x0000000517177819 */ /* 0x000fe200000006ff */
[----:B0-----:R-:W0:Y:S01]  /*1a60*/  S2R R3, SR_CTAID.X ;  /* 0x0000000000037919 */ /* 0x001e220000002500 */
[----:B-1----:R-:W-:Y:S02]  /*1a70*/  IMAD R22, R22, UR4, R35 ;  /* 0x0000000416167c24 */ /* 0x002fe4000f8e0223 */
[----:B0-----:R-:W-:Y:S02]  /*1a80*/  LOP3.LUT R23, R23, 0xffffffe0, R3, 0xe2, !PT ;  /* 0xffffffe017177812 */ /* 0x001fe400078ee203 */
[----:B------:R-:W0:Y:S02]  /*1a90*/  LDC.64 R2, c[0x0][0x248] ;  /* 0x00009200ff027b82 */ /* 0x000e240000000a00 */
[----:B------:R-:W-:-:S04]  /*1aa0*/  LEA R22, R22, R23, 0x8 ;  /* 0x0000001716167211 */ /* 0x000fc800078e40ff */
[----:B------:R-:W-:-:S05]  /*1ab0*/  SHF.L.U32 R22, R22, 0x1, RZ ;  /* 0x0000000116167819 */ /* 0x000fca00000006ff */
[----:B0-----:R-:W-:Y:S02]  /*1ac0*/  IMAD.WIDE.U32 R22, R22, 0x4, R2 ;  /* 0x0000000416167825 */ /* 0x001fe400078e0002 */
[----:B------:R0:W5:Y:S04]  /*1ad0*/  LDL.LU.64 R2, [R1+0x80] ;  /* 0x0000800001027983 */ /* 0x0001680000300a00 */
[----:B------:R0:W-:Y:S02]  /*1ae0*/  STG.E.64 desc[UR6][R22.64], R20 ;  /* 0x0000001416007986 */ /* 0x0001e4000c101b06 */
.L_x_3849:
[----:B------:R-:W-:Y:S05]  /*1af0*/  BSYNC B0 ;  /* 0x0000000000007941 */ /* 0x000fea0003800000 */
.L_x_3848:
[----:B------:R-:W-:Y:S01]  /*1b00*/  BAR.SYNC.DEFER_BLOCKING 0x0 ;  /* 0x0000000000007b1d */ /* 0x000fe20000010000 */
[C---:B------:R-:W-:Y:S02]  /*1b10*/  ISETP.NE.AND P1, PT, R36.reuse, RZ, PT ;  /* 0x000000ff2400720c */ /* 0x040fe40003f25270 */
[----:B------:R-:W-:-:S11]  /*1b20*/  ISETP.GT.U32.AND P0, PT, R36, 0xff, PT ;  /* 0x000000ff2400780c */ /* 0x000fd60003f04070 */
[----:B------:R-:W-:Y:S05]  /*1b30*/  @P1 BRA `(.L_x_3850) ;  /* 0x0000000000401947 */ /* 0x000fea0003800000 */
[----:B0-----:R-:W0:Y:S01]  /*1b40*/  S2R R22, SR_CTAID.X ;  /* 0x0000000000167919 */ /* 0x001e220000002500 */
        /* <DEDUP_REMOVED lines=9> */
.L_x_3851:
[----:B------:R-:W2:Y:S04]  /*1be0*/  LD.E.STRONG.GPU R23, desc[UR6][R20.64] ;  /* 0x0000000614177980 */ /* 0x000ea8000c10f900 */
[----:B--2---:R-:W-:Y:S01]  /*1bf0*/  CCTL.IVALL ;  /* 0x00000000ff00798f */ /* 0x004fe20002000000 */
[----:B------:R-:W-:Y:S05]  /*1c00*/  YIELD ;  /* 0x0000000000007946 */ /* 0x000fea0003800000 */
[----:B-----5:R-:W-:-:S04]  /*1c10*/  LOP3.LUT R23, R23, R22, RZ, 0x3c, !PT ;  /* 0x0000001617177212 */ /* 0x020fc800078e3cff */
[----:B------:R-:W-:-:S13]  /*1c20*/  ISETP.GT.AND P1, PT, R23, -0x1, PT ;  /* 0xffffffff1700780c */ /* 0x000fda0003f24270 */
[----:B------:R-:W-:Y:S05]  /*1c30*/  @P1 BRA `(.L_x_3851) ;  /* 0xfffffffc00e81947 */ /* 0x000fea000383ffff */
.L_x_3850:
[----:B------:R-:W-:Y:S05]  /*1c40*/  WARPSYNC.ALL ;  /* 0x0000000000007948 */ /* 0x000fea0003800000 */
[----:B0-----:R-:W0:Y:S01]  /*1c50*/  @!P0 LDC R20, c[0x0][0x10] ;  /* 0x00000400ff148b82 */ /* 0x001e220000000800 */
[----:B------:R-:W-:-:S07]  /*1c60*/  @!P0 LOP3.LUT R21, R36, 0x7fffffe0, RZ, 0xc0, !PT ;  /* 0x7fffffe024158812 */ /* 0x000fce00078ec0ff */
[----:B------:R-:W-:Y:S08]  /*1c70*/  BAR.SYNC.DEFER_BLOCKING 0x0 ;  /* 0x0000000000007b1d */ /* 0x000ff00000010000 */
[----:B------:R-:W1:Y:S01]  /*1c80*/  @!P0 LDC.64 R22, c[0x0][0x248] ;  /* 0x00009200ff168b82 */ /* 0x000e620000000a00 */
[----:B------:R-:W-:Y:S01]  /*1c90*/  ULDC.64 UR8, c[0x0][0x240] ;  /* 0x0000900000087ab9 */ /* 0x000fe20000000a00 */
[----:B0-----:R-:W-:-:S05]  /*1ca0*/  @!P0 IMAD R20, R20, UR4, R35 ;  /* 0x0000000414148c24 */ /* 0x001fca000f8e0223 */
[----:B------:R-:W-:Y:S02]  /*1cb0*/  @!P0 LEA R20, R20, R21, 0x8 ;  /* 0x0000001514148211 */ /* 0x000fe400078e40ff */
[----:B------:R-:W-:-:S04]  /*1cc0*/  @!P0 LOP3.LUT R21, R36, 0x1f, RZ, 0xc0, !PT ;  /* 0x0000001f24158812 */ /* 0x000fc800078ec0ff */
[----:B------:R-:W-:-:S04]  /*1cd0*/  @!P0 IADD3 R20, R20, R21, RZ ;  /* 0x0000001514148210 */ /* 0x000fc80007ffe0ff */
[----:B------:R-:W-:-:S05]  /*1ce0*/  @!P0 SHF.L.U32 R20, R20, 0x1, RZ ;  /* 0x0000000114148819 */ /* 0x000fca00000006ff */
[----:B-1----:R-:W-:-:S06]  /*1cf0*/  @!P0 IMAD.WIDE.U32 R20, R20, 0x4, R22 ;  /* 0x0000000414148825 */ /* 0x002fcc00078e0016 */
[----:B------:R-:W2:Y:S01]  /*1d00*/  @!P0 LDG.E.64 R20, desc[UR6][R20.64] ;  /* 0x0000000614148981 */ /* 0x000ea2000c1e1b00 */
[----:B------:R-:W-:Y:S01]  /*1d10*/  HFMA2.MMA R22, -RZ, RZ, 0, 0 ;  /* 0x00000000ff167435 */ /* 0x000fe200000001ff */
[----:B------:R-:W-:Y:S01]  /*1d20*/  ISETP.EQ.U32.AND P1, PT, RZ, UR8, PT ;  /* 0x00000008ff007c0c */ /* 0x000fe2000bf22070 */
[----:B------:R-:W-:Y:S01]  /*1d30*/  BSSY B0, `(.L_x_3852) ;  /* 0x0000031000007945 */ /* 0x000fe20003800000 */
[----:B------:R-:W0:Y:S03]  /*1d40*/  S2R R23, SR_CTAID.X ;  /* 0x0000000000177919 */ /* 0x000e260000002500 */
[----:B--2---:R-:W-:Y:S01]  /*1d50*/  @!P0 FADD.FTZ R22, RZ, R20 ;  /* 0x00000014ff168221 */ /* 0x004fe20000010000 */
[----:B------:R-:W-:Y:S01]  /*1d60*/  MOV R20, RZ ;  /* 0x000000ff00147202 */ /* 0x000fe20000000f00 */
[----:B------:R-:W-:Y:S01]  /*1d70*/  @!P0 FADD.FTZ R20, RZ, R21 ;  /* 0x00000015ff148221 */ /* 0x000fe20000010000 */
[----:B------:R-:W-:-:S02]  /*1d80*/  LOP3.LUT P0, RZ, R36, 0xffffff1f, RZ, 0xc0, !PT ;  /* 0xffffff1f24ff7812 */ /* 0x000fc4000780c0ff */
        /* <DEDUP_REMOVED lines=22> */
[----:B------:R-:W-:Y:S01]  /*1ef0*/  @!P0 FFMA.FTZ R21, R21, 3.2552085031056776643e-05, -R22 ;  /* 0x3808888915158823 */ /* 0x000fe20000010816 */
[----:B------:R-:W-:-:S04]  /*1f00*/  @!P0 SHF.R.U32.HI R22, RZ, 0x2, R36 ;  /* 0x00000002ff168819 */ /* 0x000fc80000011624 */
[----:B------:R-:W-:Y:S02]  /*1f10*/  @!P0 LOP3.LUT R22, R22, 0x3ffffff8, RZ, 0xc0, !PT ;  /* 0x3ffffff816168812 */ /* 0x000fe400078ec0ff */
[----:B------:R-:W-:-:S05]  /*1f20*/  @!P0 FMNMX.FTZ R21, RZ, R21, !PT ;  /* 0x00000015ff158209 */ /* 0x000fca0007810000 */
[----:B------:R1:W-:Y:S01]  /*1f30*/  @!P0 STS.64 [R22+UR5], R20 ;  /* 0x0000001416008988 */ /* 0x0003e20008000a05 */
[----:B------:R-:W-:Y:S01]  /*1f40*/  BAR.SYNC.DEFER_BLOCKING 0x0 ;  /* 0x0000000000007b1d */ /* 0x000fe20000010000 */
[----:B0-----:R-:W-:-:S04]  /*1f50*/  LOP3.LUT P0, RZ, R23, 0x1f, RZ, 0xc0, !PT ;  /* 0x0000001f17ff7812 */ /* 0x001fc8000780c0ff */
[----:B------:R-:W-:-:S04]  /*1f60*/  ISETP.GT.U32.OR P0, PT, R36, 0x7, P0 ;  /* 0x000000072400780c */ /* 0x000fc80000704470 */
[----:B------:R-:W-:-:S13]  /*1f70*/  ISETP.EQ.OR.EX P0, PT, RZ, UR9, P0, P1 ;  /* 0x00000009ff007c0c */ /* 0x000fda0008702710 */
[----:B-1----:R-:W-:Y:S05]  /*1f80*/  @P0 BRA `(.L_x_3853) ;  /* 0x00000000002c0947 */ /* 0x002fea0003800000 */
        /* <DEDUP_REMOVED lines=11> */
.L_x_3853:
[----:B------:R-:W-:Y:S05]  /*2040*/  BSYNC B0 ;  /* 0x0000000000007941 */ /* 0x000fea0003800000 */
.L_x_3852:
[----:B0-----:R-:W2:Y:S01]  /*2050*/  LDL R20, [R1+0x74] ;  /* 0x0000740001147983 */ /* 0x001ea20000100800 */
[----:B------:R-:W-:Y:S01]  /*2060*/  ULDC UR8, c[0x0][0x230] ;  /* 0x00008c0000087ab9 */ /* 0x000fe20000000800 */
[--C-:B-----5:R-:W-:Y:S01]  /*2070*/  HADD2.F32 R22, -RZ, R18.reuse.H0_H0 ;  /* 0x20000012ff167230 */ /* 0x120fe20000004100 */
[----:B------:R-:W-:Y:S01]  /*2080*/  ULOP3.LUT UR4, UR4, 0x1, URZ, 0x3c, !UPT ;  /* 0x0000000104047892 */ /* 0x000fe2000f8e3c3f */
[----:B------:R-:W-:Y:S01]  /*2090*/  HADD2.F32 R18, -RZ, R18.H1_H1 ;  /* 0x30000012ff127230 */ /* 0x000fe20000004100 */
[----:B--2---:R-:W0:Y:S02]  /*20a0*/  LDS.64 R20, [R20] ;  /* 0x0000000014147984 */ /* 0x004e240000000a00 */
        /* <DEDUP_REMOVED lines=17> */
[----:B------:R-:W-:-:S02]  /*21c0*/  HADD2.F32 R0, -RZ, R16.H0_H0 ;  /* 0x20000010ff007230 */ /* 0x000fc40000004100 */
[C---:B------:R-:W-:Y:S01]  /*21d0*/  FMUL.FTZ R12, R21.reuse, R12 ;  /* 0x0000000c150c7220 */ /* 0x040fe20000410000 */
[C---:B------:R-:W-:Y:S01]  /*21e0*/  FMUL.FTZ R27, R21.reuse, R27 ;  /* 0x0000001b151b7220 */ /* 0x040fe20000410000 */
[----:B------:R-:W-:Y:S01]  /*21f0*/  FMUL.FTZ R8, R21, R8 ;  /* 0x0000000815087220 */ /* 0x000fe20000410000 */
[----:B------:R-:W-:Y:S02]  /*2200*/  HADD2.F32 R16, -RZ, R16.H1_H1 ;  /* 0x30000010ff107230 */ /* 0x000fe40000004100 */
[C-C-:B------:R-:W-:Y:S01]  /*2210*/  FFMA.FTZ R12, R22.reuse, R12, R0.reuse ;  /* 0x0000000c160c7223 */ /* 0x140fe20000010000 */
[--C-:B------:R-:W-:Y:S01]  /*2220*/  FFMA.FTZ R23, R23, R22, R0.reuse ;  /* 0x0000001617177223 */ /* 0x100fe20000010000 */
[C-C-:B------:R-:W-:Y:S01]  /*2230*/  FFMA.FTZ R27, R22.reuse, R27, R0.reuse ;  /* 0x0000001b161b7223 */ /* 0x140fe20000010000 */
[----:B------:R-:W-:Y:S01]  /*2240*/  FFMA.FTZ R8, R22, R8, R0 ;  /* 0x0000000816087223 */ /* 0x000fe20000010000 */
[----:B------:R-:W-:Y:S01]  /*2250*/  FMUL.FTZ R0, R12, -1.4426950216293334961 ;  /* 0xbfb8aa3b0c007820 */ /* 0x000fe20000410000 */
[C---:B------:R-:W-:Y:S01]  /*2260*/  FMUL.FTZ R13, R21.reuse, R13 ;  /* 0x0000000d150d7220 */ /* 0x040fe20000410000 */
[C---:B------:R-:W-:Y:S01]  /*2270*/  FMUL.FTZ R30, R21.reuse, R30 ;  /* 0x0000001e151e7220 */ /* 0x040fe20000410000 */
[C---:B------:R-:W-:Y:S01]  /*2280*/  FMUL.FTZ R26, R21.reuse, R26 ;  /* 0x0000001a151a7220 */ /* 0x040fe20000410000 */
[----:B------:R-:W-:Y:S01]  /*2290*/  FMUL.FTZ R9, R21, R9 ;  /* 0x0000000915097220 */ /* 0x000fe20000410000 */
[--C-:B------:R-:W-:Y:S01]  /*22a0*/  FFMA.FTZ R13, R18, R13, R16.reuse ;  /* 0x0000000d120d7223 */ /* 0x100fe20000010010 */
[----:B------:R-:W0:Y:S01]  /*22b0*/  MUFU.EX2 R0, R0 ;  /* 0x0000000000007308 */ /* 0x000e220000000800 */
[--C-:B------:R-:W-:Y:S01]  /*22c0*/  FFMA.FTZ R30, R30, R18, R16.reuse ;  /* 0x000000121e1e7223 */ /* 0x100fe20000010010 */
[C-C-:B------:R-:W-:Y:S01]  /*22d0*/  FFMA.FTZ R26, R18.reuse, R26, R16.reuse ;  /* 0x0000001a121a7223 */ /* 0x140fe20000010010 */
[----:B------:R-:W-:Y:S01]  /*22e0*/  FFMA.FTZ R9, R18, R9, R16 ;  /* 0x0000000912097223 */ /* 0x000fe20000010010 */
[----:B------:R-:W-:Y:S01]  /*22f0*/  FADD.FTZ R18, R14, -R20 ;  /* 0x800000140e127221 */ /* 0x000fe20000010000 */
[----:B------:R-:W-:-:S02]  /*2300*/  HADD2.F32 R16, -RZ, R17.H0_H0 ;  /* 0x20000011ff107230 */ /* 0x000fc40000004100 */
[C---:B------:R-:W-:Y:S01]  /*2310*/  FMUL.FTZ R14, R21.reuse, R29 ;  /* 0x0000001d150e7220 */ /* 0x040fe20000410000 */
[C---:B------:R-:W-:Y:S01]  /*2320*/  FMUL.FTZ R10, R21.reuse, R10 ;  /* 0x0000000a150a7220 */ /* 0x040fe20000410000 */
[C---:B------:R-:W-:Y:S01]  /*2330*/  FMUL.FTZ R18, R21.reuse, R18 ;  /* 0x0000001215127220 */ /* 0x040fe20000410000 */
[C---:B------:R-:W-:Y:S01]  /*2340*/  FMUL.FTZ R24, R21.reuse, R24 ;  /* 0x0000001815187220 */ /* 0x040fe20000410000 */
[----:B------:R-:W-:Y:S01]  /*2350*/  FMUL.FTZ R11, R21, R11 ;  /* 0x0000000b150b7220 */ /* 0x000fe20000410000 */
        /* <DEDUP_REMOVED lines=8> */
[----:B------:R-:W-:-:S04]  /*23e0*/  HADD2.F32 R13, -RZ, R19.H0_H0 ;  /* 0x20000013ff0d7230 */ /* 0x000fc80000004100 */
[----:B------:R-:W-:Y:S01]  /*23f0*/  F2FP.F16.F32.PACK_AB R0, R12, R0 ;  /* 0x000000000c00723e */ /* 0x000fe200000000ff */
[----:B------:R-:W-:Y:S01]  /*2400*/  FADD.FTZ R12, R25, -R20 ;  /* 0x80000014190c7221 */ /* 0x000fe20000010000 */
[--C-:B------:R-:W-:Y:S01]  /*2410*/  FFMA.FTZ R14, R14, R13, R16.reuse ;  /* 0x0000000d0e0e7223 */ /* 0x100fe20000010010 */
[----:B------:R-:W-:Y:S01]  /*2420*/  FFMA.FTZ R10, R13, R10, R16 ;  /* 0x0000000a0d0a7223 */ /* 0x000fe20000010010 */
[----:B------:R-:W-:Y:S01]  /*2430*/  FADD.FTZ R20, R15, -R20 ;  /* 0x800000140f147221 */ /* 0x000fe20000010000 */
[C---:B------:R-:W-:Y:S01]  /*2440*/  FMUL.FTZ R12, R21.reuse, R12 ;  /* 0x0000000c150c7220 */ /* 0x040fe20000410000 */
[----:B------:R-:W-:Y:S02]  /*2450*/  HADD2.F32 R15, -RZ, R17.H1_H1 ;  /* 0x30000011ff0f7230 */ /* 0x000fe40000004100 */
[C---:B------:R-:W-:Y:S01]  /*2460*/  FMUL.FTZ R17, R21.reuse, R28 ;  /* 0x0000001c15117220 */ /* 0x040fe20000410000 */
[----:B------:R-:W-:Y:S01]  /*2470*/  FMUL.FTZ R20, R21, R20 ;  /* 0x0000001415147220 */ /* 0x000fe20000410000 */
[C-C-:B------:R-:W-:Y:S01]  /*2480*/  FFMA.FTZ R12, R13.reuse, R12, R16.reuse ;  /* 0x0000000c0d0c7223 */ /* 0x140fe20000010010 */
[----:B------:R-:W-:Y:S01]  /*2490*/  FFMA.FTZ R13, R13, R18, R16 ;  /* 0x000000120d0d7223 */ /* 0x000fe20000010010 */
[----:B------:R-:W-:-:S02]  /*24a0*/  HADD2.F32 R18, -RZ, R19.H1_H1 ;  /* 0x30000013ff127230 */ /* 0x000fc40000004100 */
[----:B------:R-:W-:-:S03]  /*24b0*/  FMUL.FTZ R25, R27, -1.4426950216293334961 ;  /* 0xbfb8aa3b1b197820 */ /* 0x000fc60000410000 */
[--C-:B------:R-:W-:Y:S01]  /*24c0*/  FFMA.FTZ R17, R17, R18, R15.reuse ;  /* 0x0000001211117223 */ /* 0x100fe2000001000f */
[C-C-:B------:R-:W-:Y:S01]  /*24d0*/  FFMA.FTZ R21, R18.reuse, R24, R15.reuse ;  /* 0x0000001812157223 */ /* 0x140fe2000001000f */
[C-C-:B------:R-:W-:Y:S01]  /*24e0*/  FFMA.FTZ R16, R18.reuse, R11, R15.reuse ;  /* 0x0000000b12107223 */ /* 0x140fe2000001000f */
[----:B------:R-:W-:Y:S01]  /*24f0*/  FFMA.FTZ R18, R18, R20, R15 ;  /* 0x0000001412127223 */ /* 0x000fe2000001000f */
[----:B------:R-:W-:Y:S01]  /*2500*/  FMUL.FTZ R11, R13, -1.4426950216293334961 ;  /* 0xbfb8aa3b0d0b7820 */ /* 0x000fe20000410000 */
[----:B------:R-:W-:Y:S01]  /*2510*/  FMUL.FTZ R15, R23, -1.4426950216293334961 ;  /* 0xbfb8aa3b170f7820 */ /* 0x000fe20000410000 */
[----:B------:R-:W-:Y:S01]  /*2520*/  FMUL.FTZ R24, R30, -1.4426950216293334961 ;  /* 0xbfb8aa3b1e187820 */ /* 0x000fe20000410000 */
[----:B------:R-:W-:Y:S01]  /*2530*/  FMUL.FTZ R19, R18, -1.4426950216293334961 ;  /* 0xbfb8aa3b12137820 */ /* 0x000fe20000410000 */
[----:B------:R-:W-:Y:S01]  /*2540*/  FMUL.FTZ R20, R14, -1.4426950216293334961 ;  /* 0xbfb8aa3b0e147820 */ /* 0x000fe20000410000 */
[----:B------:R-:W-:Y:S08]  /*2550*/  MUFU.EX2 R25, R25 ;  /* 0x0000001900197308 */ /* 0x000ff00000000800 */
[----:B------:R-:W0:Y:S08]  /*2560*/  MUFU.EX2 R11, R11 ;  /* 0x0000000b000b7308 */ /* 0x000e300000000800 */
[----:B------:R-:W1:Y:S08]  /*2570*/  MUFU.EX2 R19, R19 ;  /* 0x0000001300137308 */ /* 0x000e700000000800 */
[----:B------:R-:W2:Y:S01]  /*2580*/  MUFU.EX2 R15, R15 ;  /* 0x0000000f000f7308 */ /* 0x000ea20000000800 */
[----:B0-----:R-:W-:-:S07]  /*2590*/  FADD.FTZ R11, R11, 1 ;  /* 0x3f8000000b0b7421 */ /* 0x001fce0000010000 */
[----:B------:R-:W0:Y:S01]  /*25a0*/  MUFU.RCP R11, R11 ;  /* 0x0000000b000b7308 */ /* 0x000e220000001000 */
[----:B-1----:R-:W-:-:S07]  /*25b0*/  FADD.FTZ R19, R19, 1 ;  /* 0x3f80000013137421 */ /* 0x002fce0000010000 */
[----:B------:R1:W3:Y:S01]  /*25c0*/  MUFU.RCP R22, R19 ;  /* 0x0000001300167308 */ /* 0x0002e20000001000 */
[----:B--2---:R-:W-:-:S07]  /*25d0*/  FADD.FTZ R15, R15, 1 ;  /* 0x3f8000000f0f7421 */ /* 0x004fce0000010000 */
[----:B------:R-:W2:Y:S01]  /*25e0*/  MUFU.RCP R15, R15 ;  /* 0x0000000f000f7308 */ /* 0x000ea20000001000 */
[----:B-1----:R-:W-:Y:S01]  /*25f0*/  FMUL.FTZ R19, R17, -1.4426950216293334961 ;  /* 0xbfb8aa3b11137820 */ /* 0x002fe20000410000 */
[----:B0-----:R-:W-:-:S06]  /*2600*/  FMUL.FTZ R11, R13, R11 ;  /* 0x0000000b0d0b7220 */ /* 0x001fcc0000410000 */
[----:B------:R-:W0:Y:S01]  /*2610*/  MUFU.EX2 R24, R24 ;  /* 0x0000001800187308 */ /* 0x000e220000000800 */
[----:B---3--:R-:W-:Y:S01]  /*2620*/  FMUL.FTZ R13, R18, R22 ;  /* 0x00000016120d7220 */ /* 0x008fe20000410000 */
[----:B------:R-:W-:Y:S01]  /*2630*/  FMUL.FTZ R18, R26, -1.4426950216293334961 ;  /* 0xbfb8aa3b1a127820 */ /* 0x000fe20000410000 */
[----:B------:R-:W-:-:S03]  /*2640*/  FMUL.FTZ R22, R12, -1.4426950216293334961 ;  /* 0xbfb8aa3b0c167820 */ /* 0x000fc60000410000 */
[----:B------:R-:W-:Y:S02]  /*2650*/  F2FP.F16.F32.PACK_AB R11, R13, R11 ;  /* 0x0000000b0d0b723e */ /* 0x000fe400000000ff */
[----:B------:R-:W1:Y:S01]  /*2660*/  MUFU.EX2 R20, R20 ;  /* 0x0000001400147308 */ /* 0x000e620000000800 */
[----:B--2---:R-:W-:-:S07]  /*2670*/  FMUL.FTZ R15, R23, R15 ;  /* 0x0000000f170f7220 */ /* 0x004fce0000410000 */
[----:B------:R-:W2:Y:S01]  /*2680*/  MUFU.EX2 R19, R19 ;  /* 0x0000001300137308 */ /* 0x000ea20000000800 */
[----:B0-----:R-:W-:-:S07]  /*2690*/  FADD.FTZ R23, R24, 1 ;  /* 0x3f80000018177421 */ /* 0x001fce0000010000 */
[----:B------:R-:W0:Y:S01]  /*26a0*/  MUFU.EX2 R18, R18 ;  /* 0x0000001200127308 */ /* 0x000e220000000800 */
[----:B-1----:R-:W-:-:S07]  /*26b0*/  FADD.FTZ R20, R20, 1 ;  /* 0x3f80000014147421 */ /* 0x002fce0000010000 */
[----:B------:R-:W1:Y:S01]  /*26c0*/  MUFU.RCP R23, R23 ;  /* 0x0000001700177308 */ /* 0x000e620000001000 */
[----:B--2---:R-:W-:-:S07]  /*26d0*/  FADD.FTZ R19, R19, 1 ;  /* 0x3f80000013137421 */ /* 0x004fce0000010000 */
[----:B------:R-:W2:Y:S01]  /*26e0*/  MUFU.RCP R20, R20 ;  /* 0x0000001400147308 */ /* 0x000ea20000001000 */
[----:B0-----:R-:W-:-:S07]  /*26f0*/  FADD.FTZ R18, R18, 1 ;  /* 0x3f80000012127421 */ /* 0x001fce0000010000 */
[----:B------:R0:W3:Y:S01]  /*2700*/  MUFU.RCP R24, R19 ;  /* 0x0000001300187308 */ /* 0x0000e20000001000 */
[----:B-1----:R-:W-:Y:S01]  /*2710*/  FMUL.FTZ R30, R30, R23 ;  /* 0x000000171e1e7220 */ /* 0x002fe20000410000 */
[----:B------:R-:W-:-:S04]  /*2720*/  FMUL.FTZ R23, R21, -1.4426950216293334961 ;  /* 0xbfb8aa3b15177820 */ /* 0x000fc80000410000 */
[----:B------:R-:W-:Y:S02]  /*2730*/  F2FP.F16.F32.PACK_AB R30, R30, R15 ;  /* 0x0000000f1e1e723e */ /* 0x000fe400000000ff */
[----:B------:R-:W1:Y:S01]  /*2740*/  MUFU.RCP R18, R18 ;  /* 0x0000001200127308 */ /* 0x000e620000001000 */
[----:B0-----:R-:W-:Y:S01]  /*2750*/  FADD.FTZ R19, R25, 1 ;  /* 0x3f80000019137421 */ /* 0x001fe20000010000 */
[----:B--2---:R-:W-:Y:S01]  /*2760*/  FMUL.FTZ R20, R14, R20 ;  /* 0x000000140e147220 */ /* 0x004fe20000410000 */
[----:B------:R-:W-:Y:S01]  /*2770*/  FMUL.FTZ R25, R8, -1.4426950216293334961 ;  /* 0xbfb8aa3b08197820 */ /* 0x000fe20000410000 */
[----:B------:R-:W-:-:S04]  /*2780*/  FMUL.FTZ R14, R9, -1.4426950216293334961 ;  /* 0xbfb8aa3b090e7820 */ /* 0x000fc80000410000 */
[----:B------:R-:W0:Y:S01]  /*2790*/  MUFU.RCP R19, R19 ;  /* 0x0000001300137308 */ /* 0x000e220000001000 */
[----:B---3--:R-:W-:-:S05]  /*27a0*/  FMUL.FTZ R17, R17, R24 ;  /* 0x0000001811117220 */ /* 0x008fca0000410000 */
[----:B------:R-:W-:Y:S02]  /*27b0*/  F2FP.F16.F32.PACK_AB R17, R17, R20 ;  /* 0x000000141111723e */ /* 0x000fe400000000ff */
[----:B------:R-:W2:Y:S01]  /*27c0*/  MUFU.EX2 R22, R22 ;  /* 0x0000001600167308 */ /* 0x000ea20000000800 */
[----:B-1----:R-:W-:Y:S01]  /*27d0*/  FMUL.FTZ R26, R26, R18 ;  /* 0x000000121a1a7220 */ /* 0x002fe20000410000 */
[----:B------:R-:W-:-:S06]  /*27e0*/  FMUL.FTZ R18, R16, -1.4426950216293334961 ;  /* 0xbfb8aa3b10127820 */ /* 0x000fcc0000410000 */
[----:B------:R-:W1:Y:S01]  /*27f0*/  MUFU.EX2 R23, R23 ;  /* 0x0000001700177308 */ /* 0x000e620000000800 */
[----:B0-----:R-:W-:Y:S01]  /*2800*/  FMUL.FTZ R27, R27, R19 ;  /* 0x000000131b1b7220 */ /* 0x001fe20000410000 */
[----:B------:R-:W-:-:S04]  /*2810*/  FMUL.FTZ R19, R10, -1.4426950216293334961 ;  /* 0xbfb8aa3b0a137820 */ /* 0x000fc80000410000 */
[----:B------:R-:W-:Y:S02]  /*2820*/  F2FP.F16.F32.PACK_AB R26, R26, R27 ;  /* 0x0000001b1a1a723e */ /* 0x000fe400000000ff */
[----:B------:R-:W-:Y:S01]  /*2830*/  MUFU.EX2 R25, R25 ;  /* 0x0000001900197308 */ /* 0x000fe20000000800 */
[----:B--2---:R-:W-:-:S07]  /*2840*/  FADD.FTZ R22, R22, 1 ;  /* 0x3f80000016167421 */ /* 0x004fce0000010000 */
[----:B------:R-:W0:Y:S01]  /*2850*/  MUFU.EX2 R14, R14 ;  /* 0x0000000e000e7308 */ /* 0x000e220000000800 */
[----:B-1----:R-:W-:-:S07]  /*2860*/  FADD.FTZ R23, R23, 1 ;  /* 0x3f80000017177421 */ /* 0x002fce0000010000 */
[----:B------:R-:W1:Y:S08]  /*2870*/  MUFU.EX2 R19, R19 ;  /* 0x0000001300137308 */ /* 0x000e700000000800 */
[----:B------:R2:W3:Y:S01]  /*2880*/  MUFU.RCP R24, R22 ;  /* 0x0000001600187308 */ /* 0x0004e20000001000 */
[----:B0-----:R-:W-:-:S07]  /*2890*/  FADD.FTZ R14, R14, 1 ;  /* 0x3f8000000e0e7421 */ /* 0x001fce0000010000 */
[----:B------:R-:W0:Y:S01]  /*28a0*/  MUFU.EX2 R18, R18 ;  /* 0x0000001200127308 */ /* 0x000e220000000800 */
[----:B--2---:R-:W-:Y:S01]  /*28b0*/  FADD.FTZ R22, R25, 1 ;  /* 0x3f80000019167421 */ /* 0x004fe20000010000 */
[----:B-1----:R-:W-:-:S06]  /*28c0*/  FADD.FTZ R19, R19, 1 ;  /* 0x3f80000013137421 */ /* 0x002fcc0000010000 */
[----:B------:R-:W1:Y:S01]  /*28d0*/  MUFU.RCP R23, R23 ;  /* 0x0000001700177308 */ /* 0x000e620000001000 */
[----:B---3--:R-:W-:-:S07]  /*28e0*/  FMUL.FTZ R12, R12, R24 ;  /* 0x000000180c0c7220 */ /* 0x008fce0000410000 */
[----:B------:R-:W2:Y:S01]  /*28f0*/  MUFU.RCP R22, R22 ;  /* 0x0000001600167308 */ /* 0x000ea20000001000 */
[----:B0-----:R-:W-:-:S07]  /*2900*/  FADD.FTZ R18, R18, 1 ;  /* 0x3f80000012127421 */ /* 0x001fce0000010000 */
[----:B------:R-:W0:Y:S01]  /*2910*/  MUFU.RCP R14, R14 ;  /* 0x0000000e000e7308 */ /* 0x000e220000001000 */
[----:B-1----:R-:W-:-:S05]  /*2920*/  FMUL.FTZ R21, R21, R23 ;  /* 0x0000001715157220 */ /* 0x002fca0000410000 */
[----:B------:R-:W-:Y:S02]  /*2930*/  F2FP.F16.F32.PACK_AB R12, R21, R12 ;  /* 0x0000000c150c723e */ /* 0x000fe400000000ff */
[----:B------:R-:W1:Y:S01]  /*2940*/  MUFU.RCP R23, R19 ;  /* 0x0000001300177308 */ /* 0x000e620000001000 */
[----:B--2---:R-:W-:Y:S01]  /*2950*/  FMUL.FTZ R22, R8, R22 ;  /* 0x0000001608167220 */ /* 0x004fe20000410000 */
[----:B------:R-:W-:-:S06]  /*2960*/  LEA R8, P0, R4, UR8, 0x1 ;  /* 0x0000000804087c11 */ /* 0x000fcc000f8008ff */
[----:B------:R2:W3:Y:S01]  /*2970*/  MUFU.RCP R25, R18 ;  /* 0x0000001200197308 */ /* 0x0004e20000001000 */
[----:B0-----:R-:W-:Y:S01]  /*2980*/  FMUL.FTZ R24, R9, R14 ;  /* 0x0000000e09187220 */ /* 0x001fe20000410000 */
[C---:B------:R-:W-:Y:S02]  /*2990*/  LEA R14, P1, R5.reuse, UR8, 0x1 ;  /* 0x00000008050e7c11 */ /* 0x040fe4000f8208ff */
[----:B------:R-:W-:Y:S02]  /*29a0*/  LEA.HI.X R9, R4, UR9, R31, 0x1, P0 ;  /* 0x0000000904097c11 */ /* 0x000fe400080f0c1f */
[----:B------:R-:W-:Y:S02]  /*29b0*/  LEA.HI.X R15, R5, UR9, R32, 0x1, P1 ;  /* 0x00000009050f7c11 */ /* 0x000fe400088f0c20 */
[----:B------:R-:W-:Y:S01]  /*29c0*/  LEA R4, P0, R6, UR8, 0x1 ;  /* 0x0000000806047c11 */ /* 0x000fe2000f8008ff */
[----:B-1----:R-:W-:Y:S01]  /*29d0*/  FMUL.FTZ R23, R10, R23 ;  /* 0x000000170a177220 */ /* 0x002fe20000410000 */
[----:B--2---:R-:W-:Y:S01]  /*29e0*/  LEA R18, P1, R7, UR8, 0x1 ;  /* 0x0000000807127c11 */ /* 0x004fe2000f8208ff */
[----:B------:R-:W-:Y:S01]  /*29f0*/  STG.E.U16 desc[UR6][R8.64], R30 ;  /* 0x0000001e08007986 */ /* 0x000fe2000c101506 */
[----:B------:R-:W-:-:S02]  /*2a00*/  LEA.HI.X R5, R6, UR9, R33, 0x1, P0 ;  /* 0x0000000906057c11 */ /* 0x000fc400080f0c21 */
[----:B------:R-:W-:Y:S01]  /*2a10*/  LEA.HI.X R19, R7, UR9, R34, 0x1, P1 ;  /* 0x0000000907137c11 */ /* 0x000fe200088f0c22 */
[----:B------:R-:W-:Y:S01]  /*2a20*/  STG.E.U16 desc[UR6][R8.64+0x4], R17 ;  /* 0x0000041108007986 */ /* 0x000fe2000c101506 */
[----:B------:R-:W-:Y:S01]  /*2a30*/  PRMT R6, R30, 0x7632, R6 ;  /* 0x000076321e067816 */ /* 0x000fe20000000006 */
[----:B---3--:R-:W-:Y:S01]  /*2a40*/  FMUL.FTZ R25, R16, R25 ;  /* 0x0000001910197220 */ /* 0x008fe20000410000 */
[----:B------:R-:W-:Y:S01]  /*2a50*/  PRMT R7, R17, 0x7632, R7 ;  /* 0x0000763211077816 */ /* 0x000fe20000000007 */
[----:B------:R-:W-:Y:S01]  /*2a60*/  ULDC.64 UR8, c[0x0][0x238] ;  /* 0x00008e0000087ab9 */ /* 0x000fe20000000a00 */
[----:B------:R-:W-:Y:S01]  /*2a70*/  F2FP.F16.F32.PACK_AB R22, R24, R22 ;  /* 0x000000161816723e */ /* 0x000fe200000000ff */
[----:B------:R0:W-:Y:S01]  /*2a80*/  STG.E.U16 desc[UR6][R8.64+0x2], R6 ;  /* 0x0000020608007986 */ /* 0x0001e2000c101506 */
[----:B------:R-:W-:Y:S02]  /*2a90*/  F2FP.F16.F32.PACK_AB R23, R25, R23 ;  /* 0x000000171917723e */ /* 0x000fe400000000ff */
[----:B------:R-:W-:Y:S01]  /*2aa0*/  IADD3 R2, P0, R2, 0x5, RZ ;  /* 0x0000000502027810 */ /* 0x000fe20007f1e0ff */
[----:B------:R1:W-:Y:S03]  /*2ab0*/  STG.E.U16 desc[UR6][R8.64+0x6], R7 ;  /* 0x0000060708007986 */ /* 0x0003e6000c101506 */
[----:B------:R-:W-:Y:S01]  /*2ac0*/  IADD3.X R3, RZ, R3, RZ, P0, !PT ;  /* 0x00000003ff037210 */ /* 0x000fe200007fe4ff */
[----:B------:R-:W-:Y:S01]  /*2ad0*/  STG.E.U16 desc[UR6][R14.64], R26 ;  /* 0x0000001a0e007986 */ /* 0x000fe2000c101506 */
[----:B------:R-:W-:-:S02]  /*2ae0*/  ISETP.GE.U32.AND P0, PT, R2, UR8, PT ;  /* 0x0000000802007c0c */ /* 0x000fc4000bf06070 */
[----:B0-----:R-:W-:Y:S01]  /*2af0*/  PRMT R6, R26, 0x7632, R6 ;  /* 0x000076321a067816 */ /* 0x001fe20000000006 */
[----:B------:R-:W-:Y:S01]  /*2b00*/  STG.E.U16 desc[UR6][R14.64+0x4], R12 ;  /* 0x0000040c0e007986 */ /* 0x000fe2000c101506 */
[----:B------:R-:W-:Y:S02]  /*2b10*/  ISETP.GE.AND.EX P0, PT, R3, UR9, PT, P0 ;  /* 0x0000000903007c0c */ /* 0x000fe4000bf06300 */
[----:B-1----:R-:W-:Y:S01]  /*2b20*/  PRMT R7, R12, 0x7632, R7 ;  /* 0x000076320c077816 */ /* 0x002fe20000000007 */
[----:B------:R0:W-:Y:S04]  /*2b30*/  STG.E.U16 desc[UR6][R14.64+0x2], R6 ;  /* 0x000002060e007986 */ /* 0x0001e8000c101506 */
[----:B------:R1:W-:Y:S04]  /*2b40*/  STG.E.U16 desc[UR6][R14.64+0x6], R7 ;  /* 0x000006070e007986 */ /* 0x0003e8000c101506 */
[----:B------:R-:W-:Y:S01]  /*2b50*/  STG.E.U16 desc[UR6][R4.64], R22 ;  /* 0x0000001604007986 */ /* 0x000fe2000c101506 */
[----:B0-----:R-:W-:-:S03]  /*2b60*/  PRMT R6, R22, 0x7632, R6 ;  /* 0x0000763216067816 */ /* 0x001fc60000000006 */
[----:B------:R-:W-:Y:S01]  /*2b70*/  STG.E.U16 desc[UR6][R4.64+0x4], R23 ;  /* 0x0000041704007986 */ /* 0x000fe2000c101506 */
[----:B-1----:R-:W-:-:S03]  /*2b80*/  PRMT R7, R23, 0x7632, R7 ;  /* 0x0000763217077816 */ /* 0x002fc60000000007 */
[----:B------:R-:W-:Y:S04]  /*2b90*/  STG.E.U16 desc[UR6][R4.64+0x2], R6 ;  /* 0x0000020604007986 */ /* 0x000fe8000c101506 */
[----:B------:R0:W-:Y:S04]  /*2ba0*/  STG.E.U16 desc[UR6][R4.64+0x6], R7 ;  /* 0x0000060704007986 */ /* 0x0001e8000c101506 */
[----:B------:R2:W-:Y:S01]  /*2bb0*/  STG.E.U16 desc[UR6][R18.64+0x4], R11 ;  /* 0x0000040b12007986 */ /* 0x0005e2000c101506 */
[C---:B0-----:R-:W-:Y:S02]  /*2bc0*/  PRMT R4, R0.reuse, 0x7610, R4 ;  /* 0x0000761000047816 */ /* 0x041fe40000000004 */
[----:B------:R-:W-:-:S02]  /*2bd0*/  PRMT R0, R0, 0x7632, R0 ;  /* 0x0000763200007816 */ /* 0x000fc40000000000 */
[----:B------:R-:W-:Y:S01]  /*2be0*/  PRMT R5, R11, 0x7632, R5 ;  /* 0x000076320b057816 */ /* 0x000fe20000000005 */
[----:B------:R2:W-:Y:S04]  /*2bf0*/  STG.E.U16 desc[UR6][R18.64], R4 ;  /* 0x0000000412007986 */ /* 0x0005e8000c101506 */
[----:B------:R2:W-:Y:S04]  /*2c00*/  STG.E.U16 desc[UR6][R18.64+0x2], R0 ;  /* 0x0000020012007986 */ /* 0x0005e8000c101506 */
[----:B------:R2:W-:Y:S01]  /*2c10*/  STG.E.U16 desc[UR6][R18.64+0x6], R5 ;  /* 0x0000060512007986 */ /* 0x0005e2000c101506 */
[----:B------:R-:W-:Y:S05]  /*2c20*/  @!P0 BRA `(.L_x_3854) ;  /* 0xffffffdc00e08947 */ /* 0x000fea000383ffff */
[----:B------:R-:W-:Y:S05]  /*2c30*/  EXIT ;  /* 0x000000000000794d */ /* 0x000fea0003800000 */
.L_x_3855:
        /* <DEDUP_REMOVED lines=12> */
.L_x_3974:


//--------------------- .text._ZN13group_norm_v214gn_cuda_kernelI6__halfLi480ELi1ELi16ELi120ELi256ELb1ELi16ELi960ELi960ELi4ELb1ELi9ELb0ELb0ENS_16CompileConditionILi900EEEEEvPT_PKS4_S7_S7_flPfS8_Pj --------------------------
	.section	.text._ZN13group_norm_v214gn_cuda_kernelI6__halfLi480ELi1ELi16ELi120ELi256ELb1ELi16ELi960ELi960ELi4ELb1ELi9ELb0ELb0ENS_16CompileConditionILi900EEEEEvPT_PKS4_S7_S7_flPfS8_Pj,"ax",@progbits
	.align	128
        .global         _ZN13group_norm_v214gn_cuda_kernelI6__halfLi480ELi1ELi16ELi120ELi256ELb1ELi16ELi960ELi960ELi4ELb1ELi9ELb0ELb0ENS_16CompileConditionILi900EEEEEvPT_PKS4_S7_S7_flPfS8_Pj
        .type           _ZN13group_norm_v214gn_cuda_kernelI6__halfLi480ELi1ELi16ELi120ELi256ELb1ELi16ELi960ELi960ELi4ELb1ELi9ELb0ELb0ENS_16CompileConditionILi900EEEEEvPT_PKS4_S7_S7_flPfS8_Pj,@function
        .size           _ZN13group_norm_v214gn_cuda_kernelI6__halfLi480ELi1ELi16ELi120ELi256ELb1ELi16ELi960ELi960ELi4ELb1ELi9ELb0ELb0ENS_16CompileConditionILi900EEEEEvPT_PKS4_S7_S7_flPfS8_Pj,(.L_x_3975 - _ZN13group_norm_v214gn_cuda_kernelI6__halfLi480ELi1ELi16ELi120ELi256ELb1ELi16ELi960ELi960ELi4ELb1ELi9ELb0ELb0ENS_16CompileConditionILi900EEEEEvPT_PKS4_S7_S7_flPfS8_Pj)
        .other          _ZN13group_norm_v214gn_cuda_kernelI6__halfLi480ELi1ELi16ELi120ELi256ELb1ELi16ELi960ELi960ELi4ELb1ELi9ELb0ELb0ENS_16CompileConditionILi900EEEEEvPT_PKS4_S7_S7_flPfS8_Pj,@"STO_CUDA_ENTRY STV_DEFAULT"
_ZN13group_norm_v214gn_cuda_kernelI6__halfLi480ELi1ELi16ELi120ELi256ELb1ELi16ELi960ELi960ELi4ELb1ELi9ELb0ELb0ENS_16CompileConditionILi900EEEEEvPT_PKS4_S7_S7_flPfS8_Pj:
.text._ZN13group_norm_v214gn_cuda_kernelI6__halfLi480ELi1ELi16ELi120ELi256ELb1ELi16ELi960ELi960ELi4ELb1ELi9ELb0ELb0ENS_16CompileConditionILi900EEEEEvPT_PKS4_S7_S7_flPfS8_Pj:
        /* <DEDUP_REMOVED lines=32> */
[----:B------:R-:W-:-:S02]  /*0200*/  IADD3 R2, R2, R3, RZ ;  /* 0x0000000302027210 */ /* 0x000fc40007ffe0ff */
[C---:B------:R-:W-:Y:S01]  /*0210*/  LOP3.LUT R10, R5.reuse, 0xf, RZ, 0xc0, !PT ;  /* 0x0000000f050a7812 */ /* 0x040fe200078ec0ff */
[----:B------:R-:W-:Y:S01]  /*0220*/  IMAD R0, R0, 0x18, R7 ;  /* 0x0000001800007824 */ /* 0x000fe200078e0207 */
[----:B------:R-:W-:Y:S01]  /*0230*/  SHF.L.U32 R9, R18, 0x4, RZ ;  /* 0x0000000412097819 */ /* 0x000fe200000006ff */
[----:B------:R-:W-:Y:S01]  /*0240*/  IMAD R20, R2, 0x780, RZ ;  /* 0x0000078002147824 */ /* 0x000fe200078e02ff */
[----:B------:R-:W-:Y:S02]  /*0250*/  ISETP.NE.AND P2, PT, R5, RZ, PT ;  /* 0x000000ff0500720c */ /* 0x000fe40003f45270 */
[----:B------:R-:W-:Y:S02]  /*0260*/  ISETP.GT.U32.OR P0, PT, R8, 0x7, P0 ;  /* 0x000000070800780c */ /* 0x000fe40000704470 */
[----:B------:R-:W-:Y:S02]  /*0270*/  LOP3.LUT R10, R9, 0xfffffff0, R10, 0xe2, !PT ;  /* 0xfffffff0090a7812 */ /* 0x000fe400078ee20a */
[----:B------:R-:W-:-:S02]  /*0280*/  LEA R12, R3, R0, 0x3 ;  /* 0x00000000030c7211 */ /* 0x000fc400078e18ff */
[----:B------:R-:W-:Y:S02]  /*0290*/  LOP3.LUT R18, R18, 0x7ffffff8, RZ, 0xc0, !PT ;  /* 0x7ffffff812127812 */ /* 0x000fe400078ec0ff */
[----:B------:R-:W-:Y:S02]  /*02a0*/  SEL R22, R22, 0x1, !P2 ;  /* 0x0000000116167807 */ /* 0x000fe40005000000 */
[----:B------:R-:W-:Y:S02]  /*02b0*/  MOV R114, UR6 ;  /* 0x0000000600727c02 */ /* 0x000fe40008000f00 */
[----:B------:R-:W-:Y:S02]  /*02c0*/  MOV R115, UR7 ;  /* 0x0000000700737c02 */ /* 0x000fe40008000f00 */
[----:B------:R-:W-:Y:S02]  /*02d0*/  LEA R24, R8, UR4, 0x3 ;  /* 0x0000000408187c11 */ /* 0x000fe4000f8e18ff */
[----:B------:R-:W-:-:S02]  /*02e0*/  IADD3 R26, R20, 0xf00, RZ ;  /* 0x00000f00141a7810 */ /* 0x000fc40007ffe0ff */
[C---:B------:R-:W-:Y:S02]  /*02f0*/  IADD3 R28, R20.reuse, 0x1e00, RZ ;  /* 0x00001e00141c7810 */ /* 0x040fe40007ffe0ff */
[C---:B------:R-:W-:Y:S02]  /*0300*/  IADD3 R30, R20.reuse, 0x2d00, RZ ;  /* 0x00002d00141e7810 */ /* 0x040fe40007ffe0ff */
[C---:B------:R-:W-:Y:S02]  /*0310*/  IADD3 R32, R20.reuse, 0x3c00, RZ ;  /* 0x00003c0014207810 */ /* 0x040fe40007ffe0ff */
[C---:B------:R-:W-:Y:S02]  /*0320*/  IADD3 R34, R20.reuse, 0x4b00, RZ ;  /* 0x00004b0014227810 */ /* 0x040fe40007ffe0ff */
[C---:B------:R-:W-:Y:S02]  /*0330*/  IADD3 R36, R20.reuse, 0x5a00, RZ ;  /* 0x00005a0014247810 */ /* 0x040fe40007ffe0ff */
[----:B------:R-:W-:-:S02]  /*0340*/  IADD3 R38, R20, 0x6900, RZ ;  /* 0x0000690014267810 */ /* 0x000fc40007ffe0ff */
[----:B------:R-:W-:Y:S01]  /*0350*/  ISETP.EQ.OR.EX P0, PT, RZ, UR11, P0, P1 ;  /* 0x0000000bff007c0c */ /* 0x000fe20008702710 */
[----:B------:R-:W-:-:S12]  /*0360*/  ULDC.64 UR10, c[0x0][0x208] ;  /* 0x00008200000a7ab9 */ /* 0x000fd80000000a00 */
.L_x_3866:
[----:B--2---:R-:W-:Y:S01]  /*0370*/  IMAD.WIDE.U32 R2, R8, -0x77777777, RZ ;  /* 0x8888888908027825 */ /* 0x004fe200078e00ff */
        /* <DEDUP_REMOVED lines=74> */
[C---:B------:R-:W-:Y:S01]  /*0820*/  ISETP.GT.U32.AND P3, PT, R8.reuse, 0xf, PT ;  /* 0x0000000f0800780c */ /* 0x040fe20003f64070 */
        /* <DEDUP_REMOVED lines=111> */
[----:B------:R-:W-:Y:S02]  /*0f20*/  LOP3.LUT R84, R84, 0x8, RZ, 0xc0, !PT ;  /* 0x0000000854547812 */ /* 0x000fe400078ec0ff */
[C---:B------:R-:W-:Y:S02]  /*0f30*/  IADD3 R57, R88.reuse, 0x4, RZ ;  /* 0x0000000458397810 */ /* 0x040fe40007ffe0ff */
[C---:B------:R-:W-:Y:S02]  /*0f40*/  IADD3 R58, R88.reuse, 0xc, RZ ;  /* 0x0000000c583a7810 */ /* 0x040fe40007ffe0ff */
        /* <DEDUP_REMOVED lines=9> */
[----:B0-----:R-:W-:Y:S02]  /*0fe0*/  LEA R86, R51, R86, 0x18 ;  /* 0x0000005633567211 */ /* 0x001fe400078ec0ff */
[C---:B------:R-:W-:Y:S02]  /*0ff0*/  IADD3 R51, R88.reuse, 0x8, RZ ;  /* 0x0000000858337810 */ /* 0x040fe40007ffe0ff */
[----:B------:R-:W-:Y:S02]  /*1000*/  IADD3 R64, R88, 0x20, RZ ;  /* 0x0000002058407810 */ /* 0x000fe40007ffe0ff */
[----:B------:R-:W-:Y:S02]  /*1010*/  SHF.R.S32.HI R56, RZ, 0x1f, R51 ;  /* 0x0000001fff387819 */ /* 0x000fe40000011433 */
[----:B------:R-:W-:Y:S02]  /*1020*/  SHF.R.S32.HI R63, RZ, 0x1f, R62 ;  /* 0x0000001fff3f7819 */ /* 0x000fe4000001143e */
[----:B------:R-:W-:-:S02]  /*1030*/  LEA.HI R51, R56, R51, RZ, 0x2 ;  /* 0x0000003338337211 */ /* 0x000fc400078f10ff */
[----:B------:R-:W-:Y:S02]  /*1040*/  LEA.HI R56, R61, R60, RZ, 0x2 ;  /* 0x0000003c3d387211 */ /* 0x000fe400078f10ff */
[----:B------:R-:W-:Y:S02]  /*1050*/  IADD3 R60, R88, 0x18, RZ ;  /* 0x00000018583c7810 */ /* 0x000fe40007ffe0ff */
[----:B------:R-:W-:Y:S02]  /*1060*/  LEA.HI R59, R58, R59, RZ, 0x2 ;  /* 0x0000003b3a3b7211 */ /* 0x000fe400078f10ff */
[----:B------:R-:W-:Y:S02]  /*1070*/  SHF.R.S32.HI R61, RZ, 0x1f, R60 ;  /* 0x0000001fff3d7819 */ /* 0x000fe4000001143c */
[----:B------:R-:W-:Y:S02]  /*1080*/  SHF.R.S32.HI R65, RZ, 0x1f, R64 ;  /* 0x0000001fff417819 */ /* 0x000fe40000011440 */
        /* <DEDUP_REMOVED lines=8> */
[C---:B------:R-:W-:Y:S02]  /*1110*/  IADD3 R72, R88.reuse, 0x40, RZ ;  /* 0x0000004058487810 */ /* 0x040fe40007ffe0ff */
[C---:B------:R-:W-:Y:S02]  /*1120*/  IADD3 R74, R88.reuse, 0x28, RZ ;  /* 0x00000028584a7810 */ /* 0x040fe40007ffe0ff */
[----:B------:R-:W-:Y:S02]  /*1130*/  LEA.HI R96, R61, R96, RZ, 0x2 ;  /* 0x000000603d607211 */ /* 0x000fe400078f10ff */
[----:B------:R-:W-:Y:S02]  /*1140*/  IADD3 R104, R88, 0x2c, RZ ;  /* 0x0000002c58687810 */ /* 0x000fe40007ffe0ff */
[----:B------:R-:W-:-:S02]  /*1150*/  SHF.R.S32.HI R61, RZ, 0x1f, R72 ;  /* 0x0000001fff3d7819 */ /* 0x000fc40000011448 */
[----:B------:R-:W-:Y:S02]  /*1160*/  SHF.R.S32.HI R63, RZ, 0x1f, R74 ;  /* 0x0000001fff3f7819 */ /* 0x000fe4000001144a */
[C---:B------:R-:W-:Y:S02]  /*1170*/  IADD3 R102, R88.reuse, 0x38, RZ ;  /* 0x0000003858667810 */ /* 0x040fe40007ffe0ff */
[----:B------:R-:W-:Y:S02]  /*1180*/  SHF.R.S32.HI R65, RZ, 0x1f, R104 ;  /* 0x0000001fff417819 */ /* 0x000fe40000011468 */
[----:B------:R-:W-:Y:S02]  /*1190*/  LEA.HI R72, R61, R72, RZ, 0x2 ;  /* 0x000000483d487211 */ /* 0x000fe400078f10ff */
[----:B------:R-:W-:Y:S02]  /*11a0*/  IADD3 R100, R88, 0x3c, RZ ;  /* 0x0000003c58647810 */ /* 0x000fe40007ffe0ff */
[----:B------:R-:W-:-:S02]  /*11b0*/  SHF.R.S32.HI R61, RZ, 0x1f, R88 ;  /* 0x0000001fff3d7819 */ /* 0x000fc40000011458 */
[----:B------:R-:W-:Y:S02]  /*11c0*/  LEA.HI R74, R63, R74, RZ, 0x2 ;  /* 0x0000004a3f4a7211 */ /* 0x000fe400078f10ff */
[----:B------:R-:W-:Y:S02]  /*11d0*/  SHF.R.S32.HI R63, RZ, 0x1f, R102 ;  /* 0x0000001fff3f7819 */ /* 0x000fe40000011466 */
[----:B------:R-:W-:Y:S02]  /*11e0*/  LEA.HI R104, R65, R104, RZ, 0x2 ;  /* 0x0000006841687211 */ /* 0x000fe400078f10ff */
[----:B------:R-:W-:Y:S02]  /*11f0*/  IADD3 R94, R88, 0x44, RZ ;  /* 0x00000044585e7810 */ /* 0x000fe40007ffe0ff */
[----:B------:R-:W-:Y:S02]  /*1200*/  SHF.R.S32.HI R65, RZ, 0x1f, R100 ;  /* 0x0000001fff417819 */ /* 0x000fe40000011464 */
[----:B------:R-:W-:-:S02]  /*1210*/  LEA.HI R61, R61, R88, RZ, 0x2 ;  /* 0x000000583d3d7211 */ /* 0x000fc400078f10ff */
[C---:B------:R-:W-:Y:S02]  /*1220*/  IADD3 R98, R88.reuse, 0x48, RZ ;  /* 0x0000004858627810 */ /* 0x040fe40007ffe0ff */
[----:B------:R-:W-:Y:S02]  /*1230*/  LEA.HI R102, R63, R102, RZ, 0x2 ;  /* 0x000000663f667211 */ /* 0x000fe400078f10ff */
[----:B------:R-:W-:Y:S02]  /*1240*/  SHF.R.S32.HI R63, RZ, 0x1f, R94 ;  /* 0x0000001fff3f7819 */ /* 0x000fe4000001145e */
[----:B------:R-:W-:Y:S02]  /*1250*/  LEA.HI R100, R65, R100, RZ, 0x2 ;  /* 0x0000006441647211 */ /* 0x000fe400078f10ff */
[----:B------:R-:W-:Y:S02]  /*1260*/  IADD3 R90, R88, 0x4c, RZ ;  /* 0x0000004c585a7810 */ /* 0x000fe40007ffe0ff */
[----:B------:R-:W-:-:S02]  /*1270*/  SHF.R.S32.HI R61, RZ, 0x2, R61 ;  /* 0x00000002ff3d7819 */ /* 0x000fc4000001143d */
[----:B------:R-:W-:Y:S02]  /*1280*/  SHF.R.S32.HI R65, RZ, 0x1f, R98 ;  /* 0x0000001fff417819 */ /* 0x000fe40000011462 */
[----:B------:R-:W-:Y:S01]  /*1290*/  IADD3 R92, R88, 0x50, RZ ;  /* 0x00000050585c7810 */ /* 0x000fe20007ffe0ff */
[----:B------:R-:W-:Y:S01]  /*12a0*/  IMAD R61, R61, 0x18, R86 ;  /* 0x000000183d3d7824 */ /* 0x000fe200078e0256 */
[----:B------:R-:W-:Y:S02]  /*12b0*/  LEA.HI R94, R63, R94, RZ, 0x2 ;  /* 0x0000005e3f5e7211 */ /* 0x000fe400078f10ff */
[----:B------:R-:W-:Y:S02]  /*12c0*/  SHF.R.S32.HI R57, RZ, 0x2, R57 ;  /* 0x00000002ff397819 */ /* 0x000fe40000011439 */
[----:B------:R-:W-:Y:S02]  /*12d0*/  SHF.R.S32.HI R63, RZ, 0x1f, R90 ;  /* 0x0000001fff3f7819 */ /* 0x000fe4000001145a */
[----:B------:R-:W-:Y:S01]  /*12e0*/  SHF.R.S32.HI R51, RZ, 0x2, R51 ;  /* 0x00000002ff337819 */ /* 0x000fe20000011433 */
[----:B------:R-:W-:Y:S01]  /*12f0*/  IMAD R57, R57, 0x18, R86 ;  /* 0x0000001839397824 */ /* 0x000fe200078e0256 */
[----:B------:R-:W-:-:S02]  /*1300*/  LEA.HI R98, R65, R98, RZ, 0x2 ;  /* 0x0000006241627211 */ /* 0x000fc400078f10ff */
[----:B------:R-:W-:Y:S02]  /*1310*/  SHF.R.S32.HI R65, RZ, 0x1f, R92 ;  /* 0x0000001fff417819 */ /* 0x000fe4000001145c */
[----:B------:R-:W-:Y:S01]  /*1320*/  LEA.HI R90, R63, R90, RZ, 0x2 ;  /* 0x0000005a3f5a7211 */ /* 0x000fe200078f10ff */
[----:B------:R-:W-:Y:S01]  /*1330*/  IMAD R63, R51, 0x18, R86 ;  /* 0x00000018333f7824 */ /* 0x000fe200078e0256 */
[----:B------:R-:W-:Y:S02]  /*1340*/  IADD3 R61, R61, R84, RZ ;  /* 0x000000543d3d7210 */ /* 0x000fe40007ffe0ff */
[----:B------:R-:W-:Y:S02]  /*1350*/  LEA.HI R92, R65, R92, RZ, 0x2 ;  /* 0x0000005c415c7211 */ /* 0x000fe400078f10ff */
[----:B------:R-:W-:Y:S01]  /*1360*/  SHF.R.S32.HI R65, RZ, 0x2, R50 ;  /* 0x00000002ff417819 */ /* 0x000fe20000011432 */
[----:B------:R0:W1:Y:S01]  /*1370*/  LDS.64 R68, [R61] ;  /* 0x000000003d447984 */ /* 0x0000620000000a00 */
[----:B------:R-:W-:-:S02]  /*1380*/  IADD3 R51, R84, R57, RZ ;  /* 0x0000003954337210 */ /* 0x000fc40007ffe0ff */
[C---:B------:R-:W-:Y:S01]  /*1390*/  IADD3 R57, R84.reuse, R63, RZ ;  /* 0x0000003f54397210 */ /* 0x040fe20007ffe0ff */
[----:B------:R-:W-:Y:S01]  /*13a0*/  IMAD R65, R65, 0x18, R86 ;  /* 0x0000001841417824 */ /* 0x000fe200078e0256 */
[----:B------:R-:W-:Y:S02]  /*13b0*/  SHF.R.S32.HI R63, RZ, 0x2, R56 ;  /* 0x00000002ff3f7819 */ /* 0x000fe40000011438 */
[----:B------:R-:W2:Y:S01]  /*13c0*/  LDS.64 R50, [R51] ;  /* 0x0000000033327984 */ /* 0x000ea20000000a00 */
[----:B0-----:R-:W-:Y:S02]  /*13d0*/  SHF.R.S32.HI R61, RZ, 0x2, R59 ;  /* 0x00000002ff3d7819 */ /* 0x001fe4000001143b */
[--C-:B------:R-:W-:Y:S01]  /*13e0*/  IMAD R63, R63, 0x18, R86.reuse ;  /* 0x000000183f3f7824 */ /* 0x100fe200078e0256 */
[----:B------:R-:W-:Y:S01]  /*13f0*/  IADD3 R59, R84, R65, RZ ;  /* 0x00000041543b7210 */ /* 0x000fe20007ffe0ff */
[----:B------:R-:W0:Y:S01]  /*1400*/  LDS.64 R56, [R57] ;  /* 0x0000000039387984 */ /* 0x000e220000000a00 */
[----:B------:R-:W-:Y:S01]  /*1410*/  IADD3 R73, R88, 0x30, RZ ;  /* 0x0000003058497810 */ /* 0x000fe20007ffe0ff */
[----:B------:R-:W-:Y:S01]  /*1420*/  IMAD R65, R61, 0x18, R86 ;  /* 0x000000183d417824 */ /* 0x000fe200078e0256 */
[----:B------:R-:W-:-:S02]  /*1430*/  SHF.R.S32.HI R67, RZ, 0x2, R58 ;  /* 0x00000002ff437819 */ /* 0x000fc4000001143a */
[----:B------:R-:W-:Y:S01]  /*1440*/  IADD3 R61, R84, R63, RZ ;  /* 0x0000003f543d7210 */ /* 0x000fe20007ffe0ff */
[----:B------:R-:W3:Y:S01]  /*1450*/  LDS.64 R58, [R59] ;  /* 0x000000003b3a7984 */ /* 0x000ee20000000a00 */
[----:B------:R-:W-:Y:S01]  /*1460*/  SHF.R.S32.HI R66, RZ, 0x1f, R73 ;  /* 0x0000001fff427819 */ /* 0x000fe20000011449 */
[----:B------:R-:W-:Y:S01]  /*1470*/  IMAD R67, R67, 0x18, R86 ;  /* 0x0000001843437824 */ /* 0x000fe200078e0256 */
        /* <DEDUP_REMOVED lines=15> */
[----:B------:R-:W-:Y:S01]  /*1570*/  IADD3 R70, R84, R117, RZ ;  /* 0x0000007554467210 */ /* 0x000fe20007ffe0ff */
[----:B------:R-:W-:Y:S01]  /*1580*/  IMAD R71, R67, 0x18, R86 ;  /* 0x0000001843477824 */ /* 0x000fe200078e0256 */
[C---:B------:R-:W-:Y:S01]  /*1590*/  IADD3 R106, R88.reuse, 0x5c, RZ ;  /* 0x0000005c586a7810 */ /* 0x040fe20007ffe0ff */
[----:B-1----:R-:W-:Y:S01]  /*15a0*/  FADD.FTZ R110, RZ, R69 ;  /* 0x00000045ff6e7221 */ /* 0x002fe20000010000 */
[----:B------:R-:W1:Y:S01]  /*15b0*/  LDS.64 R66, [R66] ;  /* 0x0000000042427984 */ /* 0x000e620000000a00 */
[----:B------:R-:W-:-:S02]  /*15c0*/  IADD3 R108, R88, 0x58, RZ ;  /* 0x00000058586c7810 */ /* 0x000fc40007ffe0ff */
[----:B------:R-:W-:Y:S01]  /*15d0*/  IADD3 R112, R84, R71, RZ ;  /* 0x0000004754707210 */ /* 0x000fe20007ffe0ff */
[----:B--2---:R-:W-:Y:S01]  /*15e0*/  FADD.FTZ R110, R110, R51 ;  /* 0x000000336e6e7221 */ /* 0x004fe20000010000 */
[----:B------:R-:W2:Y:S01]  /*15f0*/  LDS.64 R70, [R70] ;  /* 0x0000000046467984 */ /* 0x000ea20000000a00 */
[----:B------:R-:W-:Y:S02]  /*1600*/  SHF.R.S32.HI R117, RZ, 0x1f, R106 ;  /* 0x0000001fff757819 */ /* 0x000fe4000001146a */
[----:B0-----:R-:W-:Y:S01]  /*1610*/  FADD.FTZ R110, R110, R57 ;  /* 0x000000396e6e7221 */ /* 0x001fe20000010000 */
[----:B------:R-:W-:Y:S02]  /*1620*/  SHF.R.S32.HI R119, RZ, 0x1f, R108 ;  /* 0x0000001fff777819 */ /* 0x000fe4000001146c */
[----:B------:R-:W-:Y:S01]  /*1630*/  LEA.HI R106, R117, R106, RZ, 0x2 ;  /* 0x0000006a756a7211 */ /* 0x000fe200078f10ff */
[----:B------:R-:W-:Y:S01]  /*1640*/  FADD.FTZ R117, RZ, R68 ;  /* 0x00000044ff757221 */ /* 0x000fe20000010000 */
[----:B---3--:R-:W-:Y:S01]  /*1650*/  FADD.FTZ R110, R110, R59 ;  /* 0x0000003b6e6e7221 */ /* 0x008fe20000010000 */
[C---:B------:R-:W-:Y:S01]  /*1660*/  IADD3 R51, R88.reuse, 0x60, RZ ;  /* 0x0000006058337810 */ /* 0x040fe20007ffe0ff */
[----:B------:R-:W0:Y:S01]  /*1670*/  LDS.64 R68, [R112] ;  /* 0x0000000070447984 */ /* 0x000e220000000a00 */
[----:B------:R-:W-:Y:S01]  /*1680*/  FADD.FTZ R117, R117, R50 ;  /* 0x0000003275757221 */ /* 0x000fe20000010000 */
[----:B------:R-:W-:Y:S01]  /*1690*/  IADD3 R116, R88, 0x64, RZ ;  /* 0x0000006458747810 */ /* 0x000fe20007ffe0ff */
[----:B----4-:R-:W-:-:S02]  /*16a0*/  FADD.FTZ R110, R110, R61 ;  /* 0x0000003d6e6e7221 */ /* 0x010fc40000010000 */
[----:B------:R-:W-:Y:S01]  /*16b0*/  FADD.FTZ R117, R117, R56 ;  /* 0x0000003875757221 */ /* 0x000fe20000010000 */
[----:B------:R-:W-:Y:S02]  /*16c0*/  LEA.HI R108, R119, R108, RZ, 0x2 ;  /* 0x0000006c776c7211 */ /* 0x000fe400078f10ff */
[----:B------:R-:W-:Y:S01]  /*16d0*/  SHF.R.S32.HI R50, RZ, 0x1f, R51 ;  /* 0x0000001fff327819 */ /* 0x000fe20000011433 */
[----:B------:R-:W-:Y:S01]  /*16e0*/  FADD.FTZ R117, R117, R58 ;  /* 0x0000003a75757221 */ /* 0x000fe20000010000 */
[----:B------:R-:W-:Y:S01]  /*16f0*/  IADD3 R58, R88, 0x68, RZ ;  /* 0x00000068583a7810 */ /* 0x000fe20007ffe0ff */
[----:B------:R-:W-:Y:S01]  /*1700*/  FADD.FTZ R110, R110, R63 ;  /* 0x0000003f6e6e7221 */ /* 0x000fe20000010000 */
[----:B------:R-:W-:Y:S01]  /*1710*/  SHF.R.S32.HI R119, RZ, 0x1f, R116 ;  /* 0x0000001fff777819 */ /* 0x000fe20000011474 */
[----:B------:R-:W-:Y:S01]  /*1720*/  FADD.FTZ R117, R117, R60 ;  /* 0x0000003c75757221 */ /* 0x000fe20000010000 */
[----:B------:R-:W-:Y:S02]  /*1730*/  SHF.R.S32.HI R57, RZ, 0x1f, R58 ;  /* 0x0000001fff397819 */ /* 0x000fe4000001143a */
[----:B------:R-:W-:Y:S01]  /*1740*/  LEA.HI R51, R50, R51, RZ, 0x2 ;  /* 0x0000003332337211 */ /* 0x000fe200078f10ff */
[----:B------:R-:W-:Y:S01]  /*1750*/  FADD.FTZ R117, R117, R62 ;  /* 0x0000003e75757221 */ /* 0x000fe20000010000 */
[----:B------:R-:W-:Y:S01]  /*1760*/  LEA.HI R50, R119, R116, RZ, 0x2 ;  /* 0x0000007477327211 */ /* 0x000fe200078f10ff */
[----:B------:R-:W-:Y:S01]  /*1770*/  FADD.FTZ R110, R110, R65 ;  /* 0x000000416e6e7221 */ /* 0x000fe20000010000 */
[----:B------:R-:W-:Y:S01]  /*1780*/  LEA.HI R58, R57, R58, RZ, 0x2 ;  /* 0x0000003a393a7211 */ /* 0x000fe200078f10ff */
[----:B------:R-:W-:Y:S01]  /*1790*/  FADD.FTZ R117, R117, R64 ;  /* 0x0000004075757221 */ /* 0x000fe20000010000 */
[----:B------:R-:W-:-:S02]  /*17a0*/  IADD3 R56, R88, 0x6c, RZ ;  /* 0x0000006c58387810 */ /* 0x000fc40007ffe0ff */
[C---:B------:R-:W-:Y:S01]  /*17b0*/  IADD3 R119, R88.reuse, 0x70, RZ ;  /* 0x0000007058777810 */ /* 0x040fe20007ffe0ff */
[----:B-1----:R-:W-:Y:S01]  /*17c0*/  FADD.FTZ R117, R117, R66 ;  /* 0x0000004275757221 */ /* 0x002fe20000010000 */
[----:B------:R-:W-:Y:S01]  /*17d0*/  IADD3 R57, R88, 0x74, RZ ;  /* 0x0000007458397810 */ /* 0x000fe20007ffe0ff */
[----:B------:R-:W-:Y:S01]  /*17e0*/  FADD.FTZ R88, R110, R67 ;  /* 0x000000436e587221 */ /* 0x000fe20000010000 */
[----:B------:R-:W-:Y:S01]  /*17f0*/  SHF.R.S32.HI R63, RZ, 0x2, R74 ;  /* 0x00000002ff3f7819 */ /* 0x000fe2000001144a */
[----:B--2---:R-:W-:Y:S01]  /*1800*/  FADD.FTZ R117, R117, R70 ;  /* 0x0000004675757221 */ /* 0x004fe20000010000 */
[----:B------:R-:W-:Y:S01]  /*1810*/  SHF.R.S32.HI R123, RZ, 0x2, R104 ;  /* 0x00000002ff7b7819 */ /* 0x000fe20000011468 */
[----:B------:R-:W-:Y:S01]  /*1820*/  FADD.FTZ R88, R88, R71 ;  /* 0x0000004758587221 */ /* 0x000fe20000010000 */
[----:B------:R-:W-:Y:S01]  /*1830*/  SHF.R.S32.HI R60, RZ, 0x1f, R119 ;  /* 0x0000001fff3c7819 */ /* 0x000fe20000011477 */
[--C-:B------:R-:W-:Y:S01]  /*1840*/  IMAD R71, R63, 0x18, R86.reuse ;  /* 0x000000183f477824 */ /* 0x100fe200078e0256 */
[----:B------:R-:W-:Y:S01]  /*1850*/  SHF.R.S32.HI R73, RZ, 0x2, R73 ;  /* 0x00000002ff497819 */ /* 0x000fe20000011449 */
[----:B------:R-:W-:Y:S01]  /*1860*/  IMAD R123, R123, 0x18, R86 ;  /* 0x000000187b7b7824 */ /* 0x000fe200078e0256 */
[----:B------:R-:W-:-:S02]  /*1870*/  LEA.HI R119, R60, R119, RZ, 0x2 ;  /* 0x000000773c777211 */ /* 0x000fc400078f10ff */
[----:B------:R-:W-:Y:S01]  /*1880*/  IADD3 R71, R84, R71, RZ ;  /* 0x0000004754477210 */ /* 0x000fe20007ffe0ff */
[----:B------:R-:W-:Y:S01]  /*1890*/  IMAD R73, R73, 0x18, R86 ;  /* 0x0000001849497824 */ /* 0x000fe200078e0256 */
[----:B------:R-:W-:Y:S01]  /*18a0*/  SHF.R.S32.HI R96, RZ, 0x2, R96 ;  /* 0x00000002ff607819 */ /* 0x000fe20000011460 */
[----:B0-----:R-:W-:Y:S01]  /*18b0*/  FADD.FTZ R117, R117, R68 ;  /* 0x0000004475757221 */ /* 0x001fe20000010000 */
[----:B------:R-:W-:Y:S01]  /*18c0*/  SHF.R.S32.HI R60, RZ, 0x2, R72 ;  /* 0x00000002ff3c7819 */ /* 0x000fe20000011448 */
[----:B------:R-:W-:Y:S01]  /*18d0*/  FADD.FTZ R88, R88, R69 ;  /* 0x0000004558587221 */ /* 0x000fe20000010000 */
[----:B------:R-:W-:Y:S01]  /*18e0*/  IADD3 R72, R84, R123, RZ ;  /* 0x0000007b54487210 */ /* 0x000fe20007ffe0ff */
[----:B------:R-:W0:Y:S01]  /*18f0*/  LDS.64 R70, [R71] ;  /* 0x0000000047467984 */ /* 0x000e220000000a00 */
[----:B------:R-:W-:Y:S01]  /*1900*/  SHF.R.S32.HI R62, RZ, 0x1f, R57 ;  /* 0x0000001fff3e7819 */ /* 0x000fe20000011439 */
[----:B------:R-:W-:Y:S01]  /*1910*/  IMAD R60, R60, 0x18, R86 ;  /* 0x000000183c3c7824 */ /* 0x000fe200078e0256 */
[----:B------:R-:W-:-:S02]  /*1920*/  SHF.R.S32.HI R121, RZ, 0x2, R102 ;  /* 0x00000002ff797819 */ /* 0x000fc40000011466 */
[----:B------:R-:W-:Y:S01]  /*1930*/  SHF.R.S32.HI R65, RZ, 0x2, R51 ;  /* 0x00000002ff417819 */ /* 0x000fe20000011433 */
[----:B------:R-:W-:Y:S01]  /*1940*/  IMAD R51, R96, 0x18, R86 ;  /* 0x0000001860337824 */ /* 0x000fe200078e0256 */
[----:B------:R-:W-:Y:S02]  /*1950*/  SHF.R.S32.HI R59, RZ, 0x1f, R56 ;  /* 0x0000001fff3b7819 */ /* 0x000fe40000011438 */
[----:B------:R-:W-:Y:S02]  /*1960*/  SHF.R.S32.HI R125, RZ, 0x2, R50 ;  /* 0x00000002ff7d7819 */ /* 0x000fe40000011432 */
[----:B------:R-:W-:Y:S02]  /*1970*/  IADD3 R50, R84, R73, RZ ;  /* 0x0000004954327210 */ /* 0x000fe40007ffe0ff */
[----:B------:R-:W-:Y:S01]  /*1980*/  LEA.HI R57, R62, R57, RZ, 0x2 ;  /* 0x000000393e397211 */ /* 0x000fe200078f10ff */
[----:B------:R-:W1:Y:S01]  /*1990*/  LDS.64 R72, [R72] ;  /* 0x0000000048487984 */ /* 0x000e620000000a00 */
[----:B------:R-:W-:-:S02]  /*19a0*/  SHF.R.S32.HI R100, RZ, 0x2, R100 ;  /* 0x00000002ff647819 */ /* 0x000fc40000011464 */
[----:B------:R-:W-:Y:S01]  /*19b0*/  SHF.R.S32.HI R62, RZ, 0x2, R75 ;  /* 0x00000002ff3e7819 */ /* 0x000fe2000001144b */
[--C-:B------:R-:W-:Y:S01]  /*19c0*/  IMAD R75, R121, 0x18, R86.reuse ;  /* 0x00000018794b7824 */ /* 0x100fe200078e0256 */
[----:B------:R-:W-:Y:S02]  /*19d0*/  LEA.HI R56, R59, R56, RZ, 0x2 ;  /* 0x000000383b387211 */ /* 0x000fe400078f10ff */
[----:B------:R-:W-:Y:S01]  /*19e0*/  IADD3 R74, R84, R51, RZ ;  /* 0x00000033544a7210 */ /* 0x000fe20007ffe0ff */
[--C-:B------:R-:W-:Y:S01]  /*19f0*/  IMAD R68, R62, 0x18, R86.reuse ;  /* 0x000000183e447824 */ /* 0x100fe200078e0256 */
[----:B------:R-:W2:Y:S01]  /*1a00*/  LDS.64 R50, [R50] ;  /* 0x0000000032327984 */ /* 0x000ea20000000a00 */
[----:B------:R-:W-:Y:S01]  /*1a10*/  SHF.R.S32.HI R121, RZ, 0x2, R57 ;  /* 0x00000002ff797819 */ /* 0x000fe20000011439 */
[----:B------:R-:W-:Y:S01]  /*1a20*/  IMAD R57, R100, 0x18, R86 ;  /* 0x0000001864397824 */ /* 0x000fe200078e0256 */
[----:B------:R-:W-:Y:S02]  /*1a30*/  SHF.R.S32.HI R123, RZ, 0x2, R56 ;  /* 0x00000002ff7b7819 */ /* 0x000fe40000011438 */
[----:B------:R-:W-:Y:S01]  /*1a40*/  IADD3 R56, R84, R75, RZ ;  /* 0x0000004b54387210 */ /* 0x000fe20007ffe0ff */
[----:B------:R-:W-:Y:S01]  /*1a50*/  IMAD R121, R121, 0x18, R86 ;  /* 0x0000001879797824 */ /* 0x000fe200078e0256 */
[----:B------:R-:W-:Y:S01]  /*1a60*/  SHF.R.S32.HI R94, RZ, 0x2, R94 ;  /* 0x00000002ff5e7819 */ /* 0x000fe2000001145e */
[----:B------:R-:W3:Y:S01]  /*1a70*/  LDS.64 R74, [R74] ;  /* 0x000000004a4a7984 */ /* 0x000ee20000000a00 */
[----:B------:R-:W-:Y:S01]  /*1a80*/  SHF.R.S32.HI R64, RZ, 0x2, R58 ;  /* 0x00000002ff407819 */ /* 0x000fe2000001143a */
[----:B------:R-:W-:Y:S01]  /*1a90*/  IMAD R123, R123, 0x18, R86 ;  /* 0x000000187b7b7824 */ /* 0x000fe200078e0256 */
[----:B------:R-:W-:Y:S01]  /*1aa0*/  SHF.R.S32.HI R59, RZ, 0x2, R98 ;  /* 0x00000002ff3b7819 */ /* 0x000fe20000011462 */
[----:B------:R-:W-:Y:S01]  /*1ab0*/  IMAD R94, R94, 0x18, R86 ;  /* 0x000000185e5e7824 */ /* 0x000fe200078e0256 */
[----:B------:R-:W-:-:S02]  /*1ac0*/  IADD3 R58, R84, R57, RZ ;  /* 0x00000039543a7210 */ /* 0x000fc40007ffe0ff */
[----:B------:R-:W4:Y:S01]  /*1ad0*/  LDS.64 R56, [R56] ;  /* 0x0000000038387984 */ /* 0x000f220000000a00 */
[----:B------:R-:W-:Y:S01]  /*1ae0*/  SHF.R.S32.HI R61, RZ, 0x2, R92 ;  /* 0x00000002ff3d7819 */ /* 0x000fe2000001145c */
[----:B------:R-:W-:Y:S01]  /*1af0*/  IMAD R92, R59, 0x18, R86 ;  /* 0x000000183b5c7824 */ /* 0x000fe200078e0256 */
[C---:B------:R-:W-:Y:S01]  /*1b00*/  IADD3 R60, R84.reuse, R60, RZ ;  /* 0x0000003c543c7210 */ /* 0x040fe20007ffe0ff */
[----:B------:R-:W4:Y:S01]  /*1b10*/  LDS.64 R58, [R58] ;  /* 0x000000003a3a7984 */ /* 0x000f220000000a00 */
[----:B------:R-:W-:Y:S01]  /*1b20*/  SHF.R.S32.HI R63, RZ, 0x2, R108 ;  /* 0x00000002ff3f7819 */ /* 0x000fe2000001146c */
[----:B------:R-:W-:Y:S01]  /*1b30*/  IMAD R66, R61, 0x18, R86 ;  /* 0x000000183d427824 */ /* 0x000fe200078e0256 */
[C---:B------:R-:W-:Y:S01]  /*1b40*/  IADD3 R62, R84.reuse, R94, RZ ;  /* 0x0000005e543e7210 */ /* 0x040fe20007ffe0ff */
[----:B0-----:R-:W-:Y:S01]  /*1b50*/  FADD.FTZ R117, R117, R70 ;  /* 0x0000004675757221 */ /* 0x001fe20000010000 */
[----:B------:R-:W-:Y:S01]  /*1b60*/  SHF.R.S32.HI R90, RZ, 0x2, R90 ;  /* 0x00000002ff5a7819 */ /* 0x000fe2000001145a */
[----:B------:R-:W0:Y:S01]  /*1b70*/  LDS.64 R60, [R60] ;  /* 0x000000003c3c7984 */ /* 0x000e220000000a00 */
[----:B------:R-:W-:Y:S01]  /*1b80*/  SHF.R.S32.HI R67, RZ, 0x2, R106 ;  /* 0x00000002ff437819 */ /* 0x000fe2000001146a */
[--C-:B------:R-:W-:Y:S01]  /*1b90*/  IMAD R96, R63, 0x18, R86.reuse ;  /* 0x000000183f607824 */ /* 0x100fe200078e0256 */
[----:B------:R-:W-:Y:S01]  /*1ba0*/  IADD3 R98, R84, R92, RZ ;  /* 0x0000005c54627210 */ /* 0x000fe20007ffe0ff */
[--C-:B------:R-:W-:Y:S01]  /*1bb0*/  IMAD R100, R90, 0x18, R86.reuse ;  /* 0x000000185a647824 */ /* 0x100fe200078e0256 */
[----:B------:R-:W0:Y:S01]  /*1bc0*/  LDS.64 R62, [R62] ;  /* 0x000000003e3e7984 */ /* 0x000e220000000a00 */
[--C-:B------:R-:W-:Y:S01]  /*1bd0*/  IMAD R94, R67, 0x18, R86.reuse ;  /* 0x00000018435e7824 */ /* 0x100fe200078e0256 */
[C---:B------:R-:W-:Y:S01]  /*1be0*/  IADD3 R70, R84.reuse, R68, RZ ;  /* 0x0000004454467210 */ /* 0x040fe20007ffe0ff */
[--C-:B------:R-:W-:Y:S01]  /*1bf0*/  IMAD R90, R125, 0x18, R86.reuse ;  /* 0x000000187d5a7824 */ /* 0x100fe200078e0256 */
[C---:B------:R-:W-:Y:S01]  /*1c00*/  IADD3 R67, R84.reuse, R100, RZ ;  /* 0x0000006454437210 */ /* 0x040fe20007ffe0ff */
[--C-:B------:R-:W-:Y:S01]  /*1c10*/  IMAD R92, R65, 0x18, R86.reuse ;  /* 0x00000018415c7824 */ /* 0x100fe200078e0256 */
[----:B------:R-:W-:Y:S01]  /*1c20*/  IADD3 R100, R84, R66, RZ ;  /* 0x0000004254647210 */ /* 0x000fe20007ffe0ff */
[----:B------:R-:W-:-:S02]  /*1c30*/  IMAD R125, R64, 0x18, R86 ;  /* 0x00000018407d7824 */ /* 0x000fc400078e0256 */
[----:B------:R-:W-:Y:S01]  /*1c40*/  FADD.FTZ R88, R88, R71 ;  /* 0x0000004758587221 */ /* 0x000fe20000010000 */
[----:B------:R-:W0:Y:S01]  /*1c50*/  LDS.64 R64, [R98] ;  /* 0x0000000062407984 */ /* 0x000e220000000a00 */
[----:B-1----:R-:W-:Y:S01]  /*1c60*/  FADD.FTZ R117, R117, R72 ;  /* 0x0000004875757221 */ /* 0x002fe20000010000 */
[----:B------:R-:W-:Y:S01]  /*1c70*/  IADD3 R72, R84, R96, RZ ;  /* 0x0000006054487210 */ /* 0x000fe20007ffe0ff */
[----:B------:R-:W-:Y:S01]  /*1c80*/  FADD.FTZ R88, R88, R73 ;  /* 0x0000004958587221 */ /* 0x000fe20000010000 */
[----:B------:R-:W1:Y:S01]  /*1c90*/  LDS.64 R66, [R67] ;  /* 0x0000000043427984 */ /* 0x000e620000000a00 */
[----:B--2---:R-:W-:Y:S01]  /*1ca0*/  FADD.FTZ R117, R117, R50 ;  /* 0x0000003275757221 */ /* 0x004fe20000010000 */
[----:B------:R-:W-:Y:S01]  /*1cb0*/  IADD3 R50, R84, R94, RZ ;  /* 0x0000005e54327210 */ /* 0x000fe20007ffe0ff */
[----:B------:R-:W-:Y:S01]  /*1cc0*/  FADD.FTZ R88, R88, R51 ;  /* 0x0000003358587221 */ /* 0x000fe20000010000 */
[----:B------:R-:W2:Y:S01]  /*1cd0*/  LDS.64 R68, [R100] ;  /* 0x0000000064447984 */ /* 0x000ea20000000a00 */
[----:B---3--:R-:W-:Y:S01]  /*1ce0*/  FADD.FTZ R117, R117, R74 ;  /* 0x0000004a75757221 */ /* 0x008fe20000010000 */
[----:B------:R-:W-:Y:S01]  /*1cf0*/  IADD3 R74, R84, R92, RZ ;  /* 0x0000005c544a7210 */ /* 0x000fe20007ffe0ff */
[----:B------:R-:W-:Y:S01]  /*1d00*/  FADD.FTZ R88, R88, R75 ;  /* 0x0000004b58587221 */ /* 0x000fe20000010000 */
[----:B------:R-:W3:Y:S01]  /*1d10*/  LDS.64 R70, [R70] ;  /* 0x0000000046467984 */ /* 0x000ee20000000a00 */
[----:B------:R-:W-:-:S02]  /*1d20*/  SHF.R.S32.HI R119, RZ, 0x2, R119 ;  /* 0x00000002ff777819 */ /* 0x000fc40000011477 */
[C---:B------:R-:W-:Y:S01]  /*1d30*/  IADD3 R121, R84.reuse, R121, RZ ;  /* 0x0000007954797210 */ /* 0x040fe20007ffe0ff */
[----:B------:R-:W3:Y:S01]  /*1d40*/  LDS.64 R72, [R72] ;  /* 0x0000000048487984 */ /* 0x000ee20000000a00 */
[----:B----4-:R-:W-:Y:S01]  /*1d50*/  FADD.FTZ R117, R117, R56 ;  /* 0x0000003875757221 */ /* 0x010fe20000010000 */
[----:B------:R-:W-:Y:S01]  /*1d60*/  IADD3 R56, R84, R90, RZ ;  /* 0x0000005a54387210 */ /* 0x000fe20007ffe0ff */
[----:B------:R-:W-:Y:S01]  /*1d70*/  FADD.FTZ R88, R88, R57 ;  /* 0x0000003958587221 */ /* 0x000fe20000010000 */
[----:B------:R-:W4:Y:S01]  /*1d80*/  LDS.64 R50, [R50] ;  /* 0x0000000032327984 */ /* 0x000f220000000a00 */
[----:B------:R-:W-:Y:S01]  /*1d90*/  FADD.FTZ R117, R117, R58 ;  /* 0x0000003a75757221 */ /* 0x000fe20000010000 */
[----:B------:R-:W-:Y:S01]  /*1da0*/  IADD3 R58, R84, R125, RZ ;  /* 0x0000007d543a7210 */ /* 0x000fe20007ffe0ff */
[----:B------:R-:W-:Y:S01]  /*1db0*/  FADD.FTZ R88, R88, R59 ;  /* 0x0000003b58587221 */ /* 0x000fe20000010000 */
[----:B------:R-:W4:Y:S01]  /*1dc0*/  LDS.64 R74, [R74] ;  /* 0x000000004a4a7984 */ /* 0x000f220000000a00 */
[----:B------:R-:W-:-:S02]  /*1dd0*/  IMAD R119, R119, 0x18, R86 ;  /* 0x0000001877777824 */ /* 0x000fc400078e0256 */
[----:B0-----:R-:W-:Y:S01]  /*1de0*/  FADD.FTZ R117, R117, R60 ;  /* 0x0000003c75757221 */ /* 0x001fe20000010000 */
[----:B------:R-:W-:Y:S01]  /*1df0*/  IADD3 R60, R84, R123, RZ ;  /* 0x0000007b543c7210 */ /* 0x000fe20007ffe0ff */
[----:B------:R-:W0:Y:S01]  /*1e00*/  LDS.64 R56, [R56] ;  /* 0x0000000038387984 */ /* 0x000e220000000a00 */
[----:B------:R-:W-:Y:S01]  /*1e10*/  FADD.FTZ R88, R88, R61 ;  /* 0x0000003d58587221 */ /* 0x000fe20000010000 */
[----:B------:R-:W-:Y:S02]  /*1e20*/  FADD.FTZ R117, R117, R62 ;  /* 0x0000003e75757221 */ /* 0x000fe40000010000 */
[----:B------:R-:W0:Y:S01]  /*1e30*/  LDS.64 R58, [R58] ;  /* 0x000000003a3a7984 */ /* 0x000e220000000a00 */
[----:B------:R-:W-:Y:S01]  /*1e40*/  IADD3 R62, R84, R119, RZ ;  /* 0x00000077543e7210 */ /* 0x000fe20007ffe0ff */
[----:B------:R-:W-:Y:S02]  /*1e50*/  FADD.FTZ R88, R88, R63 ;  /* 0x0000003f58587221 */ /* 0x000fe40000010000 */
[----:B------:R-:W0:Y:S01]  /*1e60*/  LDS.64 R60, [R60] ;  /* 0x000000003c3c7984 */ /* 0x000e220000000a00 */
[----:B------:R-:W-:-:S03]  /*1e70*/  FADD.FTZ R117, R117, R64 ;  /* 0x0000004075757221 */ /* 0x000fc60000010000 */
[----:B------:R-:W0:Y:S01]  /*1e80*/  LDS.64 R62, [R62] ;  /* 0x000000003e3e7984 */ /* 0x000e220000000a00 */
[----:B------:R-:W-:Y:S01]  /*1e90*/  FADD.FTZ R88, R88, R65 ;  /* 0x0000004158587221 */ /* 0x000fe20000010000 */
[----:B-1----:R-:W-:Y:S02]  /*1ea0*/  FADD.FTZ R117, R117, R66 ;  /* 0x0000004275757221 */ /* 0x002fe40000010000 */
[----:B------:R-:W1:Y:S01]  /*1eb0*/  LDS.64 R64, [R121] ;  /* 0x0000000079407984 */ /* 0x000e620000000a00 */
[----:B------:R-:W-:Y:S01]  /*1ec0*/  FADD.FTZ R88, R88, R67 ;  /* 0x0000004358587221 */ /* 0x000fe20000010000 */
[----:B--2---:R-:W-:-:S03]  /*1ed0*/  FADD.FTZ R117, R117, R68 ;  /* 0x0000004475757221 */ /* 0x004fc60000010000 */
[----:B------:R-:W-:Y:S01]  /*1ee0*/  FADD.FTZ R88, R88, R69 ;  /* 0x0000004558587221 */ /* 0x000fe20000010000 */
[----:B---3--:R-:W-:-:S03]  /*1ef0*/  FADD.FTZ R117, R117, R70 ;  /* 0x0000004675757221 */ /* 0x008fc60000010000 */
[----:B------:R-:W-:Y:S01]  /*1f00*/  FADD.FTZ R88, R88, R71 ;  /* 0x0000004758587221 */ /* 0x000fe20000010000 */
[----:B------:R-:W-:-:S03]  /*1f10*/  FADD.FTZ R117, R117, R72 ;  /* 0x0000004875757221 */ /* 0x000fc60000010000 */
[----:B------:R-:W-:Y:S01]  /*1f20*/  FADD.FTZ R88, R88, R73 ;  /* 0x0000004958587221 */ /* 0x000fe20000010000 */
[----:B----4-:R-:W-:-:S03]  /*1f30*/  FADD.FTZ R117, R117, R50 ;  /* 0x0000003275757221 */ /* 0x010fc60000010000 */
[----:B------:R-:W-:Y:S01]  /*1f40*/  FADD.FTZ R88, R88, R51 ;  /* 0x0000003358587221 */ /* 0x000fe20000010000 */
[----:B------:R-:W-:-:S03]  /*1f50*/  FADD.FTZ R117, R117, R74 ;  /* 0x0000004a75757221 */ /* 0x000fc60000010000 */
[----:B------:R-:W-:Y:S01]  /*1f60*/  FADD.FTZ R88, R88, R75 ;  /* 0x0000004b58587221 */ /* 0x000fe20000010000 */
[----:B0-----:R-:W-:-:S03]  /*1f70*/  FADD.FTZ R117, R117, R56 ;  /* 0x0000003875757221 */ /* 0x001fc60000010000 */
[----:B------:R-:W-:Y:S01]  /*1f80*/  FADD.FTZ R88, R88, R57 ;  /* 0x0000003958587221 */ /* 0x000fe20000010000 */
[----:B------:R-:W-:-:S03]  /*1f90*/  FADD.FTZ R117, R117, R58 ;  /* 0x0000003a75757221 */ /* 0x000fc60000010000 */
[----:B------:R-:W-:Y:S01]  /*1fa0*/  FADD.FTZ R88, R88, R59 ;  /* 0x0000003b58587221 */ /* 0x000fe20000010000 */
[----:B------:R-:W-:-:S03]  /*1fb0*/  FADD.FTZ R117, R117, R60 ;  /* 0x0000003c75757221 */ /* 0x000fc60000010000 */
[----:B------:R-:W-:Y:S01]  /*1fc0*/  FADD.FTZ R88, R88, R61 ;  /* 0x0000003d58587221 */ /* 0x000fe20000010000 */
[----:B------:R-:W-:-:S03]  /*1fd0*/  FADD.FTZ R117, R117, R62 ;  /* 0x0000003e75757221 */ /* 0x000fc60000010000 */
[----:B------:R-:W-:Y:S01]  /*1fe0*/  FADD.FTZ R88, R88, R63 ;  /* 0x0000003f58587221 */ /* 0x000fe20000010000 */
[----:B-1----:R-:W-:-:S03]  /*1ff0*/  FADD.FTZ R64, R117, R64 ;  /* 0x0000004075407221 */ /* 0x002fc60000010000 */
[----:B------:R-:W-:-:S07]  /*2000*/  FADD.FTZ R65, R88, R65 ;  /* 0x0000004158417221 */ /* 0x000fce0000010000 */
.L_x_3857:
[----:B------:R-:W-:Y:S05]  /*2010*/  BSYNC B0 ;  /* 0x0000000000007941 */ /* 0x000fea0003800000 */
.L_x_3856:
        /* <DEDUP_REMOVED lines=13> */
.L_x_3859:
[----:B------:R-:W-:Y:S05]  /*20f0*/  BSYNC B0 ;  /* 0x0000000000007941 */ /* 0x000fea0003800000 */
.L_x_3858:
[----:B------:R-:W-:Y:S01]  /*2100*/  BAR.SYNC.DEFER_BLOCKING 0x0 ;  /* 0x0000000000007b1d */ /* 0x000fe20000010000 */
[----:B---3--:R-:W-:-:S05]  /*2110*/  CS2R R56, SRZ ;  /* 0x0000000000387805 */ /* 0x008fca000001ff00 */
[----:B------:R-:W-:Y:S05]  /*2120*/  @P4 BRA `(.L_x_3860) ;  /* 0x0000000000284947 */ /* 0x000fea0003800000 */
[----:B------:R-:W-:Y:S06]  /*2130*/  MEMBAR.ALL.GPU ;  /* 0x0000000000007992 */ /* 0x000fec000000a000 */
[----:B------:R-:W-:-:S00]  /*2140*/  ERRBAR ;  /* 0x00000000000079ab */ /* 0x000fc00000000000 */
[----:B------:R-:W-:Y:S06]  /*2150*/  CGAERRBAR ;  /* 0x00000000000075ab */ /* 0x000fec0000000000 */
[----:B0-----:R0:W5:Y:S02]  /*2160*/  ATOM.E.ADD.STRONG.GPU PT, R50, desc[UR10][R114.64], R22 ;  /* 0x000000167232798a */ /* 0x00116400081ee1ca */
.L_x_3861:
[----:B------:R-:W3:Y:S04]  /*2170*/  LD.E.STRONG.GPU R51, desc[UR10][R114.64] ;  /* 0x0000000a72337980 */ /* 0x000ee8000c10f900 */
[----:B---3--:R-:W-:Y:S01]  /*2180*/  CCTL.IVALL ;  /* 0x00000000ff00798f */ /* 0x008fe20002000000 */
[----:B------:R-:W-:Y:S05]  /*2190*/  YIELD ;  /* 0x0000000000007946 */ /* 0x000fea0003800000 */
[----:B-----5:R-:W-:-:S04]  /*21a0*/  LOP3.LUT R51, R51, R50, RZ, 0x3c, !PT ;  /* 0x0000003233337212 */ /* 0x020fc800078e3cff */
[----:B------:R-:W-:-:S13]  /*21b0*/  ISETP.GT.AND P2, PT, R51, -0x1, PT ;  /* 0xffffffff3300780c */ /* 0x000fda0003f44270 */
[----:B------:R-:W-:Y:S05]  /*21c0*/  @P2 BRA `(.L_x_3861) ;  /* 0xfffffffc00e82947 */ /* 0x000fea000383ffff */
.L_x_3860:
        /* <DEDUP_REMOVED lines=16> */
.L_x_3863:
[----:B------:R-:W-:Y:S05]  /*22d0*/  BSYNC B0 ;  /* 0x0000000000007941 */ /* 0x000fea0003800000 */
.L_x_3862:
[----:B0-----:R-:W0:Y:S01]  /*22e0*/  SHFL.BFLY PT, R50, R57, 0x8, 0x1f ;  /* 0x0d001f0039327f89 */ /* 0x001e2200000e0000 */
[----:B------:R-:W-:Y:S01]  /*22f0*/  LOP3.LUT P1, RZ, R8, 0xffffff8f, RZ, 0xc0, !PT ;  /* 0xffffff8f08ff7812 */ /* 0x000fe2000782c0ff */
[----:B------:R-:W-:Y:S02]  /*2300*/  BSSY B0, `(.L_x_3864) ;  /* 0x0000020000007945 */ /* 0x000fe40003800000 */
[----:B------:R-:W3:Y:S01]  /*2310*/  SHFL.BFLY PT, R51, R56, 0x8, 0x1f ;  /* 0x0d001f0038337f89 */ /* 0x000ee200000e0000 */
[----:B0-----:R-:W-:Y:S01]  /*2320*/  FADD.FTZ R50, R50, R57 ;  /* 0x0000003932327221 */ /* 0x001fe20000010000 */
[----:B---3--:R-:W-:-:S04]  /*2330*/  FADD.FTZ R51, R51, R56 ;  /* 0x0000003833337221 */ /* 0x008fc80000010000 */
[----:B------:R-:W0:Y:S04]  /*2340*/  SHFL.BFLY PT, R59, R50, 0x4, 0x1f ;  /* 0x0c801f00323b7f89 */ /* 0x000e2800000e0000 */
[----:B------:R-:W3:Y:S01]  /*2350*/  SHFL.BFLY PT, R58, R51, 0x4, 0x1f ;  /* 0x0c801f00333a7f89 */ /* 0x000ee200000e0000 */
[----:B0-----:R-:W-:Y:S01]  /*2360*/  FADD.FTZ R59, R50, R59 ;  /* 0x0000003b323b7221 */ /* 0x001fe20000010000 */
[----:B---3--:R-:W-:-:S04]  /*2370*/  FADD.FTZ R58, R51, R58 ;  /* 0x0000003a333a7221 */ /* 0x008fc80000010000 */
[----:B------:R-:W0:Y:S04]  /*2380*/  SHFL.BFLY PT, R60, R59, 0x2, 0x1f ;  /* 0x0c401f003b3c7f89 */ /* 0x000e2800000e0000 */
[----:B--2---:R-:W2:Y:S01]  /*2390*/  SHFL.BFLY PT, R61, R58, 0x2, 0x1f ;  /* 0x0c401f003a3d7f89 */ /* 0x004ea200000e0000 */
[----:B0-----:R-:W-:Y:S01]  /*23a0*/  FADD.FTZ R60, R59, R60 ;  /* 0x0000003c3b3c7221 */ /* 0x001fe20000010000 */
[----:B--2---:R-:W-:-:S04]  /*23b0*/  FADD.FTZ R61, R58, R61 ;  /* 0x0000003d3a3d7221 */ /* 0x004fc80000010000 */
[----:B------:R-:W0:Y:S04]  /*23c0*/  SHFL.BFLY PT, R57, R60, 0x1, 0x1f ;  /* 0x0c201f003c397f89 */ /* 0x000e2800000e0000 */
[----:B------:R-:W2:Y:S01]  /*23d0*/  SHFL.BFLY PT, R56, R61, 0x1, 0x1f ;  /* 0x0c201f003d387f89 */ /* 0x000ea200000e0000 */
[----:B0-----:R-:W-:-:S04]  /*23e0*/  @!P1 FADD.FTZ R50, R60, R57 ;  /* 0x000000393c329221 */ /* 0x001fc80000010000 */
[----:B------:R-:W-:Y:S01]  /*23f0*/  @!P1 FMUL.FTZ R50, R50, 3.2552085031056776643e-05 ;  /* 0x3808888932329820 */ /* 0x000fe20000410000 */
[----:B--2---:R-:W-:-:S03]  /*2400*/  @!P1 FADD.FTZ R56, R61, R56 ;  /* 0x000000383d389221 */ /* 0x004fc60000010000 */
[----:B------:R-:W-:-:S04]  /*2410*/  @!P1 FMUL.FTZ R51, R50, R50 ;  /* 0x0000003232339220 */ /* 0x000fc80000410000 */
[----:B------:R-:W-:-:S05]  /*2420*/  @!P1 FFMA.FTZ R51, R56, 3.2552085031056776643e-05, -R51 ;  /* 0x3808888938339823 */ /* 0x000fca0000010833 */
        /* <DEDUP_REMOVED lines=13> */
.L_x_3865:
[----:B------:R-:W-:Y:S05]  /*2500*/  BSYNC B0 ;  /* 0x0000000000007941 */ /* 0x000fea0003800000 */
.L_x_3864:
[----:B------:R-:W3:Y:S01]  /*2510*/  S2UR UR6, SR_CgaCtaId ;  /* 0x00000000000679c3 */ /* 0x000ee20000008800 */
[----:B------:R-:W-:Y:S01]  /*2520*/  IMAD R40, R39, 0xf0, R40 ;  /* 0x000000f027287824 */ /* 0x000fe200078e0228 */
[----:B------:R-:W-:Y:S01]  /*2530*/  UMOV UR5, 0x400 ;  /* 0x0000040000057882 */ /* 0x000fe20000000000 */
[----:B------:R-:W-:Y:S01]  /*2540*/  IADD3 R113, RZ, -R113, RZ ;  /* 0x80000071ff717210 */ /* 0x000fe20007ffe0ff */
[----:B------:R-:W-:Y:S01]  /*2550*/  UIADD3 UR5, UR5, 0x1680, URZ ;  /* 0x0000168005057890 */ /* 0x000fe2000fffe03f */
[----:B-----5:R-:W-:Y:S01]  /*2560*/  HADD2.F32 R42, -RZ, R54.H0_H0 ;  /* 0x20000036ff2a7230 */ /* 0x020fe20000004100 */
[----:B------:R-:W-:Y:S01]  /*2570*/  SHF.L.U32 R40, R40, 0x2, RZ ;  /* 0x0000000228287819 */ /* 0x000fe200000006ff */
[--C-:B--2---:R-:W-:Y:S01]  /*2580*/  HADD2.F32 R57, -RZ, R53.reuse.H0_H0 ;  /* 0x20000035ff397230 */ /* 0x104fe20000004100 */
[----:B------:R-:W-:Y:S01]  /*2590*/  LOP3.LUT R14, R14, 0x1, RZ, 0x3c, !PT ;  /* 0x000000010e0e7812 */ /* 0x000fe200078e3cff */
[----:B------:R-:W-:Y:S02]  /*25a0*/  HADD2.F32 R53, -RZ, R53.H1_H1 ;  /* 0x30000035ff357230 */ /* 0x000fe40000004100 */
[----:B------:R-:W-:Y:S01]  /*25b0*/  IMAD.WIDE.U32 R40, R40, -0x77777777, RZ ;  /* 0x8888888928287825 */ /* 0x000fe200078e00ff */
[----:B------:R-:W-:-:S03]  /*25c0*/  MOV R40, R113 ;  /* 0x0000007100287202 */ /* 0x000fc60000000f00 */
[----:B------:R-:W-:Y:S01]  /*25d0*/  HADD2.F32 R56, -RZ, R55.H1_H1 ;  /* 0x30000037ff387230 */ /* 0x000fe20000004100 */
[----:B------:R-:W-:Y:S01]  /*25e0*/  LEA.HI R40, R41, R40, RZ, 0x1a ;  /* 0x0000002829287211 */ /* 0x000fe200078fd0ff */
[----:B---3--:R-:W-:-:S03]  /*25f0*/  ULEA UR5, UR6, UR5, 0x18 ;  /* 0x0000000506057291 */ /* 0x008fc6000f8ec03f */
[----:B------:R-:W-:-:S03]  /*2600*/  ULDC.64 UR6, c[0x0][0x210] ;  /* 0x0000840000067ab9 */ /* 0x000fc60000000a00 */
[----:B------:R-:W-:Y:S01]  /*2610*/  LEA R40, R40, UR5, 0x3 ;  /* 0x0000000528287c11 */ /* 0x000fe2000f8e18ff */
[----:B------:R-:W-:-:S05]  /*2620*/  ULDC UR5, c[0x0][0x230] ;  /* 0x00008c0000057ab9 */ /* 0x000fca0000000800 */
[----:B------:R-:W2:Y:S02]  /*2630*/  LDS.64 R40, [R40] ;  /* 0x0000000028287984 */ /* 0x000ea40000000a00 */
[----:B--2---:R-:W-:Y:S01]  /*2640*/  FADD.FTZ R39, R41, UR5 ;  /* 0x0000000529277e21 */ /* 0x004fe20008010000 */
[--C-:B0-----:R-:W-:Y:S01]  /*2650*/  FADD.FTZ R50, R3, -R40.reuse ;  /* 0x8000002803327221 */ /* 0x101fe20000010000 */
[--C-:B------:R-:W-:Y:S02]  /*2660*/  HADD2.F32 R3, -RZ, R52.reuse.H0_H0 ;  /* 0x20000034ff037230 */ /* 0x100fe40000004100 */
[--C-:B------:R-:W-:Y:S01]  /*2670*/  FADD.FTZ R60, R31, -R40.reuse ;  /* 0x800000281f3c7221 */ /* 0x100fe20000010000 */
[----:B------:R-:W-:Y:S02]  /*2680*/  HADD2.F32 R52, -RZ, R52.H1_H1 ;  /* 0x30000034ff347230 */ /* 0x000fe40000004100 */
[--C-:B-1----:R-:W-:Y:S01]  /*2690*/  FADD.FTZ R64, R25, -R40.reuse ;  /* 0x8000002819407221 */ /* 0x102fe20000010000 */
        /* <DEDUP_REMOVED lines=17> */
[----:B0-----:R-:W-:Y:S01]  /*27b0*/  FMUL.FTZ R41, R50, R39 ;  /* 0x0000002732297220 */ /* 0x001fe20000410000 */
[----:B------:R-:W-:Y:S01]  /*27c0*/  FADD.FTZ R50, R35, -R40 ;  /* 0x8000002823327221 */ /* 0x000fe20000010000 */
[C---:B------:R-:W-:Y:S01]  /*27d0*/  FMUL.FTZ R71, R39.reuse, R84 ;  /* 0x0000005427477220 */ /* 0x040fe20000410000 */
[----:B------:R-:W-:Y:S01]  /*27e0*/  FMUL.FTZ R86, R39, R86 ;  /* 0x0000005627567220 */ /* 0x000fe20000410000 */
[----:B------:R-:W-:Y:S01]  /*27f0*/  FFMA.FTZ R35, R41, R3, R42 ;  /* 0x0000000329237223 */ /* 0x000fe2000001002a */
[----:B------:R-:W-:-:S02]  /*2800*/  HADD2.F32 R41, -RZ, R54.H1_H1 ;  /* 0x30000036ff297230 */ /* 0x000fc40000004100 */
[----:B------:R-:W-:Y:S01]  /*2810*/  FMUL.FTZ R50, R39, R50 ;  /* 0x0000003227327220 */ /* 0x000fe20000410000 */
[----:B------:R-:W-:Y:S01]  /*2820*/  FADD.FTZ R54, R33, -R40 ;  /* 0x8000002821367221 */ /* 0x000fe20000010000 */
[----:B------:R-:W-:Y:S01]  /*2830*/  FMUL.FTZ R58, R35, -1.4426950216293334961 ;  /* 0xbfb8aa3b233a7820 */ /* 0x000fe20000410000 */
[C---:B------:R-:W-:Y:S01]  /*2840*/  FMUL.FTZ R94, R39.reuse, R94 ;  /* 0x0000005e275e7220 */ /* 0x040fe20000410000 */
[--C-:B------:R-:W-:Y:S01]  /*2850*/  FFMA.FTZ R51, R50, R52, R41.reuse ;  /* 0x0000003432337223 */ /* 0x100fe20000010029 */
[----:B------:R-:W-:Y:S02]  /*2860*/  HADD2.F32 R50, -RZ, R55.H0_H0 ;  /* 0x20000037ff327230 */ /* 0x000fe40000004100 */
[C---:B------:R-:W-:Y:S01]  /*2870*/  FMUL.FTZ R61, R39.reuse, R54 ;  /* 0x00000036273d7220 */ /* 0x040fe20000410000 */
[----:B------:R0:W1:Y:S01]  /*2880*/  MUFU.EX2 R33, R58 ;  /* 0x0000003a00217308 */ /* 0x0000620000000800 */
[----:B------:R-:W-:Y:S01]  /*2890*/  FMUL.FTZ R55, R39, R60 ;  /* 0x0000003c27377220 */ /* 0x000fe20000410000 */
[----:B------:R-:W-:Y:S01]  /*28a0*/  FMUL.FTZ R59, R51, -1.4426950216293334961 ;  /* 0xbfb8aa3b333b7820 */ /* 0x000fe20000410000 */
[----:B------:R-:W-:Y:S01]  /*28b0*/  FFMA.FTZ R54, R61, R57, R50 ;  /* 0x000000393d367223 */ /* 0x000fe20000010032 */
[----:B------:R-:W-:Y:S01]  /*28c0*/  FMUL.FTZ R100, R39, R100 ;  /* 0x0000006427647220 */ /* 0x000fe20000410000 */
[----:B------:R-:W-:Y:S01]  /*28d0*/  FFMA.FTZ R55, R55, R53, R56 ;  /* 0x0000003537377223 */ /* 0x000fe20000010038 */
[----:B------:R-:W-:Y:S01]  /*28e0*/  FMUL.FTZ R102, R39, R102 ;  /* 0x0000006627667220 */ /* 0x000fe20000410000 */
[----:B------:R-:W-:Y:S01]  /*28f0*/  FMUL.FTZ R60, R54, -1.4426950216293334961 ;  /* 0xbfb8aa3b363c7820 */ /* 0x000fe20000410000 */
[----:B------:R2:W-:Y:S01]  /*2900*/  MUFU.EX2 R31, R59 ;  /* 0x0000003b001f7308 */ /* 0x0005e20000000800 */
[--C-:B0-----:R-:W-:Y:S01]  /*2910*/  FADD.FTZ R58, R29, -R40.reuse ;  /* 0x800000281d3a7221 */ /* 0x101fe20000010000 */
[----:B------:R-:W-:Y:S01]  /*2920*/  FMUL.FTZ R61, R55, -1.4426950216293334961 ;  /* 0xbfb8aa3b373d7820 */ /* 0x000fe20000410000 */
[----:B------:R-:W-:Y:S01]  /*2930*/  FADD.FTZ R84, R85, -R40 ;  /* 0x8000002855547221 */ /* 0x000fe20000010000 */
[C---:B------:R-:W-:Y:S01]  /*2940*/  FMUL.FTZ R92, R39.reuse, R92 ;  /* 0x0000005c275c7220 */ /* 0x040fe20000410000 */
[----:B------:R-:W-:Y:S01]  /*2950*/  FMUL.FTZ R58, R39, R58 ;  /* 0x0000003a273a7220 */ /* 0x000fe20000410000 */
[C-C-:B------:R-:W-:Y:S01]  /*2960*/  FFMA.FTZ R71, R3.reuse, R71, R42.reuse ;  /* 0x0000004703477223 */ /* 0x140fe2000001002a */
[C-C-:B------:R-:W-:Y:S01]  /*2970*/  FFMA.FTZ R86, R3.reuse, R86, R42.reuse ;  /* 0x0000005603567223 */ /* 0x140fe2000001002a */
[----:B------:R0:W3:Y:S01]  /*2980*/  MUFU.EX2 R29, R60 ;  /* 0x0000003c001d7308 */ /* 0x0000e20000000800 */
[--C-:B------:R-:W-:Y:S01]  /*2990*/  FFMA.FTZ R58, R3, R58, R42.reuse ;  /* 0x0000003a033a7223 */ /* 0x100fe2000001002a */
[----:B--2---:R-:W-:Y:S01]  /*29a0*/  FMUL.FTZ R59, R39, R62 ;  /* 0x0000003e273b7220 */ /* 0x004fe20000410000 */
[----:B------:R-:W-:Y:S01]  /*29b0*/  FFMA.FTZ R94, R3, R94, R42 ;  /* 0x0000005e035e7223 */ /* 0x000fe2000001002a */
[----:B------:R-:W-:Y:S01]  /*29c0*/  FMUL.FTZ R96, R39, R96 ;  /* 0x0000006027607220 */ /* 0x000fe20000410000 */
[----:B------:R-:W-:Y:S01]  /*29d0*/  FMUL.FTZ R62, R58, -1.4426950216293334961 ;  /* 0xbfb8aa3b3a3e7820 */ /* 0x000fe20000410000 */
[--C-:B------:R-:W-:Y:S01]  /*29e0*/  FFMA.FTZ R59, R52, R59, R41.reuse ;  /* 0x0000003b343b7223 */ /* 0x100fe20000010029 */
[----:B------:R-:W-:Y:S01]  /*29f0*/  FFMA.FTZ R100, R53, R100, R56 ;  /* 0x0000006435647223 */ /* 0x000fe20000010038 */
[----:B------:R2:W4:Y:S01]  /*2a00*/  MUFU.EX2 R27, R61 ;  /* 0x0000003d001b7308 */ /* 0x0005220000000800 */
[----:B0-----:R-:W-:Y:S01]  /*2a10*/  FMUL.FTZ R60, R39, R64 ;  /* 0x00000040273c7220 */ /* 0x001fe20000410000 */
[----:B------:R-:W-:Y:S01]  /*2a20*/  FADD.FTZ R64, R23, -R40 ;  /* 0x8000002817407221 */ /* 0x000fe20000010000 */
[----:B------:R-:W-:Y:S01]  /*2a30*/  FMUL.FTZ R63, R59, -1.4426950216293334961 ;  /* 0xbfb8aa3b3b3f7820 */ /* 0x000fe20000410000 */
[----:B------:R-:W-:Y:S01]  /*2a40*/  FMUL.FTZ R73, R39, R84 ;  /* 0x0000005427497220 */ /* 0x000fe20000410000 */
[----:B------:R-:W-:Y:S01]  /*2a50*/  FFMA.FTZ R60, R57, R60, R50 ;  /* 0x0000003c393c7223 */ /* 0x000fe20000010032 */
[----:B------:R-:W-:Y:S01]  /*2a60*/  FMUL.FTZ R88, R39, R88 ;  /* 0x0000005827587220 */ /* 0x000fe20000410000 */
[--C-:B------:R-:W-:Y:S01]  /*2a70*/  FFMA.FTZ R92, R53, R92, R56.reuse ;  /* 0x0000005c355c7223 */ /* 0x100fe20000010038 */
[----:B------:R0:W-:Y:S01]  /*2a80*/  MUFU.EX2 R25, R62 ;  /* 0x0000003e00197308 */ /* 0x0001e20000000800 */
[----:B--2---:R-:W-:Y:S01]  /*2a90*/  FMUL.FTZ R61, R39, R64 ;  /* 0x00000040273d7220 */ /* 0x004fe20000410000 */
[----:B------:R-:W-:Y:S01]  /*2aa0*/  FMUL.FTZ R64, R60, -1.4426950216293334961 ;  /* 0xbfb8aa3b3c407820 */ /* 0x000fe20000410000 */
[--C-:B------:R-:W-:Y:S01]  /*2ab0*/  FFMA.FTZ R96, R52, R96, R41.reuse ;  /* 0x0000006034607223 */ /* 0x100fe20000010029 */
[----:B------:R-:W-:Y:S01]  /*2ac0*/  FMUL.FTZ R101, R100, -1.4426950216293334961 ;  /* 0xbfb8aa3b64657820 */ /* 0x000fe20000410000 */
[----:B------:R-:W-:Y:S01]  /*2ad0*/  FFMA.FTZ R61, R53, R61, R56 ;  /* 0x0000003d353d7223 */ /* 0x000fe20000010038 */
[----:B------:R-:W-:Y:S01]  /*2ae0*/  FMUL.FTZ R104, R39, R104 ;  /* 0x0000006827687220 */ /* 0x000fe20000410000 */
[--C-:B------:R-:W-:Y:S01]  /*2af0*/  FADD.FTZ R84, R83, -R40.reuse ;  /* 0x8000002853547221 */ /* 0x100fe20000010000 */
[----:B------:R2:W-:Y:S01]  /*2b00*/  MUFU.EX2 R21, R64 ;  /* 0x0000004000157308 */ /* 0x0005e20000000800 */
[----:B0-----:R-:W-:Y:S01]  /*2b10*/  FMUL.FTZ R62, R39, R66 ;  /* 0x00000042273e7220 */ /* 0x001fe20000410000 */
[----:B------:R-:W-:Y:S01]  /*2b20*/  FADD.FTZ R66, R19, -R40 ;  /* 0x8000002813427221 */ /* 0x000fe20000010000 */
[----:B------:R-:W-:Y:S01]  /*2b30*/  FMUL.FTZ R65, R61, -1.4426950216293334961 ;  /* 0xbfb8aa3b3d417820 */ /* 0x000fe20000410000 */
[C-C-:B------:R-:W-:Y:S01]  /*2b40*/  FFMA.FTZ R73, R52.reuse, R73, R41.reuse ;  /* 0x0000004934497223 */ /* 0x140fe20000010029 */
[----:B------:R-:W-:Y:S01]  /*2b50*/  FFMA.FTZ R62, R3, R62, R42 ;  /* 0x0000003e033e7223 */ /* 0x000fe2000001002a */
[--C-:B------:R-:W-:Y:S01]  /*2b60*/  FFMA.FTZ R88, R52, R88, R41.reuse ;  /* 0x0000005834587223 */ /* 0x100fe20000010029 */
[----:B------:R-:W-:Y:S01]  /*2b70*/  FMUL.FTZ R93, R92, -1.4426950216293334961 ;  /* 0xbfb8aa3b5c5d7820 */ /* 0x000fe20000410000 */
[----:B------:R0:W4:Y:S01]  /*2b80*/  MUFU.EX2 R23, R63 ;  /* 0x0000003f00177308 */ /* 0x0001220000000800 */
[----:B--2---:R-:W-:Y:S01]  /*2b90*/  FMUL.FTZ R64, R39, R68 ;  /* 0x0000004427407220 */ /* 0x004fe20000410000 */
[----:B------:R-:W-:Y:S01]  /*2ba0*/  FADD.FTZ R68, R15, -R40 ;  /* 0x800000280f447221 */ /* 0x000fe20000010000 */
[----:B------:R-:W-:Y:S01]  /*2bb0*/  FMUL.FTZ R97, R96, -1.4426950216293334961 ;  /* 0xbfb8aa3b60617820 */ /* 0x000fe20000410000 */
[----:B------:R-:W-:Y:S01]  /*2bc0*/  FMUL.FTZ R75, R39, R84 ;  /* 0x00000054274b7220 */ /* 0x000fe20000410000 */
[----:B------:R-:W-:Y:S01]  /*2bd0*/  FFMA.FTZ R64, R57, R64, R50 ;  /* 0x0000004039407223 */ /* 0x000fe20000010032 */
[--C-:B------:R-:W-:Y:S01]  /*2be0*/  FADD.FTZ R84, R89, -R40.reuse ;  /* 0x8000002859547221 */ /* 0x100fe20000010000 */
[----:B------:R-:W-:Y:S01]  /*2bf0*/  FMUL.FTZ R89, R88, -1.4426950216293334961 ;  /* 0xbfb8aa3b58597820 */ /* 0x000fe20000410000 */
[----:B------:R2:W-:Y:S01]  /*2c00*/  MUFU.EX2 R19, R65 ;  /* 0x0000004100137308 */ /* 0x0005e20000000800 */
[C---:B0-----:R-:W-:Y:S01]  /*2c10*/  FMUL.FTZ R63, R39.reuse, R66 ;  /* 0x00000042273f7220 */ /* 0x041fe20000410000 */
[----:B------:R-:W-:Y:S01]  /*2c20*/  FMUL.FTZ R66, R62, -1.4426950216293334961 ;  /* 0xbfb8aa3b3e427820 */ /* 0x000fe20000410000 */
[C---:B------:R-:W-:Y:S01]  /*2c30*/  FMUL.FTZ R84, R39.reuse, R84 ;  /* 0x0000005427547220 */ /* 0x040fe20000410000 */
[----:B------:R-:W-:Y:S01]  /*2c40*/  FMUL.FTZ R90, R39, R90 ;  /* 0x0000005a275a7220 */ /* 0x000fe20000410000 */
[--C-:B------:R-:W-:Y:S01]  /*2c50*/  FFMA.FTZ R63, R52, R63, R41.reuse ;  /* 0x0000003f343f7223 */ /* 0x100fe20000010029 */
[----:B------:R-:W-:Y:S01]  /*2c60*/  FADD.FTZ R98, R99, -R40 ;  /* 0x8000002863627221 */ /* 0x000fe20000010000 */
[----:B------:R-:W-:Y:S01]  /*2c70*/  FFMA.FTZ R84, R53, R84, R56 ;  /* 0x0000005435547223 */ /* 0x000fe20000010038 */
[----:B------:R0:W-:Y:S01]  /*2c80*/  MUFU.EX2 R17, R66 ;  /* 0x0000004200117308 */ /* 0x0001e20000000800 */
[----:B--2---:R-:W-:Y:S01]  /*2c90*/  FMUL.FTZ R65, R39, R68 ;  /* 0x0000004427417220 */ /* 0x004fe20000410000 */
[----:B------:R-:W-:Y:S01]  /*2ca0*/  FMUL.FTZ R67, R63, -1.4426950216293334961 ;  /* 0xbfb8aa3b3f437820 */ /* 0x000fe20000410000 */
[----:B------:R-:W-:Y:S01]  /*2cb0*/  FMUL.FTZ R68, R64, -1.4426950216293334961 ;  /* 0xbfb8aa3b40447820 */ /* 0x000fe20000410000 */
[----:B------:R-:W-:Y:S01]  /*2cc0*/  FADD.FTZ R106, R107, -R40 ;  /* 0x800000286b6a7221 */ /* 0x000fe20000010000 */
[----:B------:R-:W-:Y:S01]  /*2cd0*/  FFMA.FTZ R65, R53, R65, R56 ;  /* 0x0000004135417223 */ /* 0x000fe20000010038 */
[----:B-1----:R-:W-:Y:S01]  /*2ce0*/  FADD.FTZ R33, R33, 1 ;  /* 0x3f80000021217421 */ /* 0x002fe20000010000 */
[----:B------:R-:W-:Y:S01]  /*2cf0*/  FFMA.FTZ R75, R57, R75, R50 ;  /* 0x0000004b394b7223 */ /* 0x000fe20000010032 */
[----:B------:R1:W-:Y:S01]  /*2d00*/  MUFU.EX2 R15, R67 ;  /* 0x00000043000f7308 */ /* 0x0003e20000000800 */
[----:B0-----:R-:W-:Y:S01]  /*2d10*/  FMUL.FTZ R66, R39, R70 ;  /* 0x0000004627427220 */ /* 0x001fe20000410000 */
[----:B------:R-:W-:Y:S01]  /*2d20*/  FADD.FTZ R70, R11, -R40 ;  /* 0x800000280b467221 */ /* 0x000fe20000010000 */
[----:B------:R-:W-:Y:S01]  /*2d30*/  FMUL.FTZ R69, R65, -1.4426950216293334961 ;  /* 0xbfb8aa3b41457820 */ /* 0x000fe20000410000 */
[----:B------:R-:W-:Y:S01]  /*2d40*/  FFMA.FTZ R90, R57, R90, R50 ;  /* 0x0000005a395a7223 */ /* 0x000fe20000010032 */
[C-C-:B------:R-:W-:Y:S01]  /*2d50*/  FFMA.FTZ R66, R3.reuse, R66, R42.reuse ;  /* 0x0000004203427223 */ /* 0x140fe2000001002a */
[----:B------:R-:W-:Y:S01]  /*2d60*/  FFMA.FTZ R42, R3, R102, R42 ;  /* 0x00000066032a7223 */ /* 0x000fe2000001002a */
[C---:B------:R-:W-:Y:S01]  /*2d70*/  FMUL.FTZ R98, R39.reuse, R98 ;  /* 0x0000006227627220 */ /* 0x040fe20000410000 */
[----:B------:R0:W-:Y:S01]  /*2d80*/  MUFU.EX2 R11, R69 ;  /* 0x00000045000b7308 */ /* 0x0001e20000000800 */
[----:B-1----:R-:W-:Y:S01]  /*2d90*/  FMUL.FTZ R67, R39, R70 ;  /* 0x0000004627437220 */ /* 0x002fe20000410000 */
[----:B------:R-:W-:Y:S01]  /*2da0*/  FMUL.FTZ R102, R42, -1.4426950216293334961 ;  /* 0xbfb8aa3b2a667820 */ /* 0x000fe20000410000 */
[----:B------:R-:W-:Y:S01]  /*2db0*/  FMUL.FTZ R70, R66, -1.4426950216293334961 ;  /* 0xbfb8aa3b42467820 */ /* 0x000fe20000410000 */
[----:B------:R-:W-:Y:S01]  /*2dc0*/  FMUL.FTZ R85, R84, -1.4426950216293334961 ;  /* 0xbfb8aa3b54557820 */ /* 0x000fe20000410000 */
[C-C-:B------:R-:W-:Y:S01]  /*2dd0*/  FFMA.FTZ R67, R52.reuse, R67, R41.reuse ;  /* 0x0000004334437223 */ /* 0x140fe20000010029 */
[----:B------:R-:W-:Y:S01]  /*2de0*/  FFMA.FTZ R52, R52, R104, R41 ;  /* 0x0000006834347223 */ /* 0x000fe20000010029 */
[----:B------:R-:W-:Y:S01]  /*2df0*/  FADD.FTZ R104, R111, -R40 ;  /* 0x800000286f687221 */ /* 0x000fe20000010000 */
[----:B------:R1:W-:Y:S01]  /*2e00*/  MUFU.EX2 R13, R68 ;  /* 0x00000044000d7308 */ /* 0x0003e20000000800 */
[C---:B0-----:R-:W-:Y:S01]  /*2e10*/  FMUL.FTZ R69, R39.reuse, R74 ;  /* 0x0000004a27457220 */ /* 0x041fe20000410000 */
[----:B------:R-:W-:Y:S01]  /*2e20*/  FMUL.FTZ R103, R52, -1.4426950216293334961 ;  /* 0xbfb8aa3b34677820 */ /* 0x000fe20000410000 */
[C---:B------:R-:W-:Y:S01]  /*2e30*/  FMUL.FTZ R104, R39.reuse, R104 ;  /* 0x0000006827687220 */ /* 0x040fe20000410000 */
[----:B------:R-:W-:Y:S01]  /*2e40*/  FMUL.FTZ R106, R39, R106 ;  /* 0x0000006a276a7220 */ /* 0x000fe20000410000 */
[----:B------:R-:W-:Y:S01]  /*2e50*/  FFMA.FTZ R69, R53, R69, R56 ;  /* 0x0000004535457223 */ /* 0x000fe20000010038 */
[----:B---3--:R-:W-:Y:S01]  /*2e60*/  FADD.FTZ R29, R29, 1 ;  /* 0x3f8000001d1d7421 */ /* 0x008fe20000010000 */
[----:B------:R-:W-:Y:S01]  /*2e70*/  FMUL.FTZ R87, R86, -1.4426950216293334961 ;  /* 0xbfb8aa3b56577820 */ /* 0x000fe20000410000 */
[----:B------:R-:W0:Y:S01]  /*2e80*/  MUFU.EX2 R3, R101 ;  /* 0x0000006500037308 */ /* 0x000e220000000800 */
[----:B-1----:R-:W-:Y:S01]  /*2e90*/  FMUL.FTZ R68, R39, R72 ;  /* 0x0000004827447220 */ /* 0x002fe20000410000 */
[----:B------:R-:W-:Y:S01]  /*2ea0*/  FMUL.FTZ R72, R67, -1.4426950216293334961 ;  /* 0xbfb8aa3b43487820 */ /* 0x000fe20000410000 */
[----:B------:R-:W-:Y:S01]  /*2eb0*/  FADD.FTZ R31, R31, 1 ;  /* 0x3f8000001f1f7421 */ /* 0x000fe20000010000 */
[----:B------:R-:W-:Y:S01]  /*2ec0*/  FMUL.FTZ R83, R75, -1.4426950216293334961 ;  /* 0xbfb8aa3b4b537820 */ /* 0x000fe20000410000 */
[--C-:B------:R-:W-:Y:S01]  /*2ed0*/  FFMA.FTZ R68, R57, R68, R50.reuse ;  /* 0x0000004439447223 */ /* 0x100fe20000010032 */
[----:B------:R-:W-:Y:S01]  /*2ee0*/  FMUL.FTZ R91, R90, -1.4426950216293334961 ;  /* 0xbfb8aa3b5a5b7820 */ /* 0x000fe20000410000 */
[----:B----4-:R-:W-:Y:S01]  /*2ef0*/  FADD.FTZ R27, R27, 1 ;  /* 0x3f8000001b1b7421 */ /* 0x010fe20000010000 */
[----:B------:R-:W1:Y:S01]  /*2f00*/  MUFU.EX2 R41, R102 ;  /* 0x0000006600297308 */ /* 0x000e620000000800 */
[----:B------:R-:W-:Y:S01]  /*2f10*/  FMUL.FTZ R74, R68, -1.4426950216293334961 ;  /* 0xbfb8aa3b444a7820 */ /* 0x000fe20000410000 */
[----:B------:R-:W-:Y:S01]  /*2f20*/  FADD.FTZ R23, R23, 1 ;  /* 0x3f80000017177421 */ /* 0x000fe20000010000 */
[----:B------:R-:W-:Y:S01]  /*2f30*/  FFMA.FTZ R98, R57, R98, R50 ;  /* 0x0000006239627223 */ /* 0x000fe20000010032 */
[----:B------:R-:W-:Y:S01]  /*2f40*/  FFMA.FTZ R56, R53, R104, R56 ;  /* 0x0000006835387223 */ /* 0x000fe20000010038 */
[----:B------:R-:W-:Y:S01]  /*2f50*/  FFMA.FTZ R50, R57, R106, R50 ;  /* 0x0000006a39327223 */ /* 0x000fe20000010032 */
[----:B------:R-:W-:Y:S01]  /*2f60*/  FADD.FTZ R25, R25, 1 ;  /* 0x3f80000019197421 */ /* 0x000fe20000010000 */
[----:B------:R-:W-:Y:S01]  /*2f70*/  FADD.FTZ R21, R21, 1 ;  /* 0x3f80000015157421 */ /* 0x000fe20000010000 */
[----:B------:R-:W-:Y:S01]  /*2f80*/  MUFU.EX2 R93, R93 ;  /* 0x0000005d005d7308 */ /* 0x000fe20000000800 */
[----:B0-----:R-:W-:Y:S01]  /*2f90*/  FADD.FTZ R3, R3, 1 ;  /* 0x3f80000003037421 */ /* 0x001fe20000010000 */
[----:B------:R-:W-:Y:S01]  /*2fa0*/  FMUL.FTZ R95, R94, -1.4426950216293334961 ;  /* 0xbfb8aa3b5e5f7820 */ /* 0x000fe20000410000 */
[----:B------:R-:W-:Y:S01]  /*2fb0*/  FMUL.FTZ R99, R98, -1.4426950216293334961 ;  /* 0xbfb8aa3b62637820 */ /* 0x000fe20000410000 */
[----:B------:R-:W-:Y:S01]  /*2fc0*/  FADD.FTZ R19, R19, 1 ;  /* 0x3f80000013137421 */ /* 0x000fe20000010000 */
[----:B------:R-:W-:Y:S01]  /*2fd0*/  FADD.FTZ R15, R15, 1 ;  /* 0x3f8000000f0f7421 */ /* 0x000fe20000010000 */
[----:B------:R-:W-:Y:S01]  /*2fe0*/  FMUL.FTZ R57, R50, -1.4426950216293334961 ;  /* 0xbfb8aa3b32397820 */ /* 0x000fe20000410000 */
[----:B------:R-:W-:Y:S01]  /*2ff0*/  FMUL.FTZ R39, R56, -1.4426950216293334961 ;  /* 0xbfb8aa3b38277820 */ /* 0x000fe20000410000 */
[----:B------:R0:W2:Y:S01]  /*3000*/  MUFU.EX2 R9, R70 ;  /* 0x0000004600097308 */ /* 0x0000a20000000800 */
[----:B-1----:R-:W-:Y:S01]  /*3010*/  FADD.FTZ R41, R41, 1 ;  /* 0x3f80000029297421 */ /* 0x002fe20000010000 */
[----:B------:R-:W-:Y:S01]  /*3020*/  FADD.FTZ R17, R17, 1 ;  /* 0x3f80000011117421 */ /* 0x000fe20000010000 */
[----:B------:R-:W-:Y:S01]  /*3030*/  FADD.FTZ R13, R13, 1 ;  /* 0x3f8000000d0d7421 */ /* 0x000fe20000010000 */
[----:B------:R-:W-:-:S04]  /*3040*/  FADD.FTZ R11, R11, 1 ;  /* 0x3f8000000b0b7421 */ /* 0x000fc80000010000 */
[----:B------:R-:W-:Y:S01]  /*3050*/  MUFU.EX2 R97, R97 ;  /* 0x0000006100617308 */ /* 0x000fe20000000800 */
[----:B0-----:R-:W-:-:S07]  /*3060*/  FMUL.FTZ R70, R69, -1.4426950216293334961 ;  /* 0xbfb8aa3b45467820 */ /* 0x001fce0000410000 */
[----:B------:R-:W-:Y:S01]  /*3070*/  MUFU.EX2 R89, R89 ;  /* 0x0000005900597308 */ /* 0x000fe20000000800 */
[----:B--2---:R-:W-:-:S07]  /*3080*/  FADD.FTZ R9, R9, 1 ;  /* 0x3f80000009097421 */ /* 0x004fce0000010000 */
[----:B------:R0:W1:Y:S08]  /*3090*/  MUFU.EX2 R5, R74 ;  /* 0x0000004a00057308 */ /* 0x0000700000000800 */
[----:B------:R-:W2:Y:S01]  /*30a0*/  MUFU.EX2 R70, R70 ;  /* 0x0000004600467308 */ /* 0x000ea20000000800 */
[----:B0-----:R-:W-:-:S07]  /*30b0*/  FMUL.FTZ R74, R73, -1.4426950216293334961 ;  /* 0xbfb8aa3b494a7820 */ /* 0x001fce0000410000 */
[----:B------:R-:W0:Y:S01]  /*30c0*/  MUFU.EX2 R40, R103 ;  /* 0x0000006700287308 */ /* 0x000e220000000800 */
[----:B-1----:R-:W-:-:S07]  /*30d0*/  FADD.FTZ R5, R5, 1 ;  /* 0x3f80000005057421 */ /* 0x002fce0000010000 */
[----:B------:R1:W3:Y:S01]  /*30e0*/  MUFU.EX2 R7, R72 ;  /* 0x0000004800077308 */ /* 0x0002e20000000800 */
[----:B--2---:R-:W-:-:S07]  /*30f0*/  FADD.FTZ R70, R70, 1 ;  /* 0x3f80000046467421 */ /* 0x004fce0000010000 */
[----:B------:R-:W2:Y:S01]  /*3100*/  MUFU.RCP R102, R33 ;  /* 0x0000002100667308 */ /* 0x000ea20000001000 */
[----:B-1----:R-:W-:Y:S01]  /*3110*/  FMUL.FTZ R72, R71, -1.4426950216293334961 ;  /* 0xbfb8aa3b47487820 */ /* 0x002fe20000410000 */
[----:B0-----:R-:W-:-:S06]  /*3120*/  FADD.FTZ R40, R40, 1 ;  /* 0x3f80000028287421 */ /* 0x001fcc0000010000 */
[----:B------:R0:W1:Y:S01]  /*3130*/  MUFU.RCP R104, R31 ;  /* 0x0000001f00687308 */ /* 0x0000620000001000 */
[----:B---3--:R-:W-:-:S07]  /*3140*/  FADD.FTZ R7, R7, 1 ;  /* 0x3f80000007077421 */ /* 0x008fce0000010000 */
[----:B------:R-:W3:Y:S01]  /*3150*/  MUFU.EX2 R72, R72 ;  /* 0x0000004800487308 */ /* 0x000ee20000000800 */
[----:B0-----:R-:W-:Y:S01]  /*3160*/  FADD.FTZ R31, R97, 1 ;  /* 0x3f800000611f7421 */ /* 0x001fe20000010000 */
[----:B--2---:R-:W-:-:S06]  /*3170*/  FMUL.FTZ R102, R35, R102 ;  /* 0x0000006623667220 */ /* 0x004fcc0000410000 */
[----:B------:R-:W0:Y:S01]  /*3180*/  MUFU.EX2 R74, R74 ;  /* 0x0000004a004a7308 */ /* 0x000e220000000800 */
[----:B-1----:R-:W-:-:S05]  /*3190*/  FMUL.FTZ R51, R51, R104 ;  /* 0x0000006833337220 */ /* 0x002fca0000410000 */
[----:B------:R-:W-:Y:S02]  /*31a0*/  F2FP.F16.F32.PACK_AB R51, R51, R102 ;  /* 0x000000663333723e */ /* 0x000fe400000000ff */
[----:B------:R-:W-:Y:S01]  /*31b0*/  MUFU.EX2 R85, R85 ;  /* 0x0000005500557308 */ /* 0x000fe20000000800 */
[----:B---3--:R-:W-:-:S07]  /*31c0*/  FADD.FTZ R72, R72, 1 ;  /* 0x3f80000048487421 */ /* 0x008fce0000010000 */
[----:B------:R-:W1:Y:S01]  /*31d0*/  MUFU.RCP R29, R29 ;  /* 0x0000001d001d7308 */ /* 0x000e620000001000 */
[----:B0-----:R-:W-:-:S07]  /*31e0*/  FADD.FTZ R74, R74, 1 ;  /* 0x3f8000004a4a7421 */ /* 0x001fce0000010000 */
[----:B------:R-:W0:Y:S08]  /*31f0*/  MUFU.RCP R106, R27 ;  /* 0x0000001b006a7308 */ /* 0x000e300000001000 */
[----:B------:R2:W3:Y:S01]  /*3200*/  MUFU.RCP R108, R23 ;  /* 0x00000017006c7308 */ /* 0x0004e20000001000 */
[----:B-1----:R-:W-:-:S07]  /*3210*/  FMUL.FTZ R29, R54, R29 ;  /* 0x0000001d361d7220 */ /* 0x002fce0000410000 */
[----:B------:R-:W-:Y:S01]  /*3220*/  MUFU.EX2 R87, R87 ;  /* 0x0000005700577308 */ /* 0x000fe20000000800 */
[----:B--2---:R-:W-:Y:S01]  /*3230*/  FADD.FTZ R23, R93, 1 ;  /* 0x3f8000005d177421 */ /* 0x004fe20000010000 */
[----:B0-----:R-:W-:-:S05]  /*3240*/  FMUL.FTZ R106, R55, R106 ;  /* 0x0000006a376a7220 */ /* 0x001fca0000410000 */
[----:B------:R-:W-:Y:S01]  /*3250*/  F2FP.F16.F32.PACK_AB R29, R106, R29 ;  /* 0x0000001d6a1d723e */ /* 0x000fe200000000ff */
[----:B------:R-:W0:Y:S01]  /*3260*/  MUFU.EX2 R83, R83 ;  /* 0x0000005300537308 */ /* 0x000e220000000800 */
[----:B---3--:R-:W-:-:S07]  /*3270*/  FMUL.FTZ R108, R59, R108 ;  /* 0x0000006c3b6c7220 */ /* 0x008fce0000410000 */
[----:B------:R-:W-:Y:S08]  /*3280*/  MUFU.EX2 R91, R91 ;  /* 0x0000005b005b7308 */ /* 0x000ff00000000800 */
[----:B------:R-:W1:Y:S01]  /*3290*/  MUFU.RCP R3, R3 ;  /* 0x0000000300037308 */ /* 0x000e620000001000 */
[----:B0-----:R-:W-:-:S07]  /*32a0*/  FADD.FTZ R83, R83, 1 ;  /* 0x3f80000053537421 */ /* 0x001fce0000010000 */
[----:B------:R-:W0:Y:S08]  /*32b0*/  MUFU.RCP R41, R41 ;  /* 0x0000002900297308 */ /* 0x000e300000001000 */
[----:B------:R-:W2:Y:S01]  /*32c0*/  MUFU.RCP R25, R25 ;  /* 0x0000001900197308 */ /* 0x000ea20000001000 */
[----:B-1----:R-:W-:-:S07]  /*32d0*/  FMUL.FTZ R100, R100, R3 ;  /* 0x0000000364647220 */ /* 0x002fce0000410000 */
[----:B------:R-:W1:Y:S01]  /*32e0*/  MUFU.RCP R21, R21 ;  /* 0x0000001500157308 */ /* 0x000e620000001000 */
[----:B0-----:R-:W-:-:S07]  /*32f0*/  FMUL.FTZ R3, R42, R41 ;  /* 0x000000292a037220 */ /* 0x001fce0000410000 */
[----:B------:R0:W3:Y:S01]  /*3300*/  MUFU.RCP R110, R19 ;  /* 0x00000013006e7308 */ /* 0x0000e20000001000 */
[----:B--2---:R-:W-:-:S05]  /*3310*/  FMUL.FTZ R25, R58, R25 ;  /* 0x000000193a197220 */ /* 0x004fca0000410000 */
[----:B------:R-:W-:Y:S02]  /*3320*/  F2FP.F16.F32.PACK_AB R25, R108, R25 ;  /* 0x000000196c19723e */ /* 0x000fe400000000ff */
[----:B------:R2:W4:Y:S01]  /*3330*/  MUFU.RCP R112, R15 ;  /* 0x0000000f00707308 */ /* 0x0005220000001000 */
[----:B0-----:R-:W-:Y:S01]  /*3340*/  FADD.FTZ R19, R91, 1 ;  /* 0x3f8000005b137421 */ /* 0x001fe20000010000 */
[----:B-1----:R-:W-:-:S06]  /*3350*/  FMUL.FTZ R21, R60, R21 ;  /* 0x000000153c157220 */ /* 0x002fcc0000410000 */
[----:B------:R-:W0:Y:S01]  /*3360*/  MUFU.EX2 R95, R95 ;  /* 0x0000005f005f7308 */ /* 0x000e220000000800 */
[----:B--2---:R-:W-:Y:S01]  /*3370*/  FADD.FTZ R15, R89, 1 ;  /* 0x3f800000590f7421 */ /* 0x004fe20000010000 */
[----:B---3--:R-:W-:-:S05]  /*3380*/  FMUL.FTZ R110, R61, R110 ;  /* 0x0000006e3d6e7220 */ /* 0x008fca0000410000 */
[----:B------:R-:W-:Y:S01]  /*3390*/  F2FP.F16.F32.PACK_AB R21, R110, R21 ;  /* 0x000000156e15723e */ /* 0x000fe200000000ff */
[----:B------:R-:W1:Y:S01]  /*33a0*/  MUFU.EX2 R99, R99 ;  /* 0x0000006300637308 */ /* 0x000e620000000800 */
[----:B----4-:R-:W-:-:S07]  /*33b0*/  FMUL.FTZ R112, R63, R112 ;  /* 0x000000703f707220 */ /* 0x010fce0000410000 */
[----:B------:R-:W2:Y:S01]  /*33c0*/  MUFU.RCP R23, R23 ;  /* 0x0000001700177308 */ /* 0x000ea20000001000 */
[----:B0-----:R-:W-:-:S07]  /*33d0*/  FADD.FTZ R27, R95, 1 ;  /* 0x3f8000005f1b7421 */ /* 0x001fce0000010000 */
[----:B------:R-:W0:Y:S01]  /*33e0*/  MUFU.EX2 R53, R57 ;  /* 0x0000003900357308 */ /* 0x000e220000000800 */
[----:B-1----:R-:W-:-:S07]  /*33f0*/  FADD.FTZ R33, R99, 1 ;  /* 0x3f80000063217421 */ /* 0x002fce0000010000 */
[----:B------:R-:W1:Y:S01]  /*3400*/  MUFU.RCP R31, R31 ;  /* 0x0000001f001f7308 */ /* 0x000e620000001000 */
[----:B--2---:R-:W-:Y:S01]  /*3410*/  FMUL.FTZ R92, R92, R23 ;  /* 0x000000175c5c7220 */ /* 0x004fe20000410000 */
[----:B------:R-:W-:-:S06]  /*3420*/  PRMT R23, R51, 0x7632, R23 ;  /* 0x0000763233177816 */ /* 0x000fcc0000000017 */
[----:B------:R-:W2:Y:S01]  /*3430*/  MUFU.EX2 R39, R39 ;  /* 0x0000002700277308 */ /* 0x000ea20000000800 */
[----:B0-----:R-:W-:-:S07]  /*3440*/  FADD.FTZ R53, R53, 1 ;  /* 0x3f80000035357421 */ /* 0x001fce0000010000 */
[----:B------:R-:W0:Y:S01]  /*3450*/  MUFU.RCP R17, R17 ;  /* 0x0000001100117308 */ /* 0x000e220000001000 */
[----:B-1----:R-:W-:Y:S01]  /*3460*/  FMUL.FTZ R96, R96, R31 ;  /* 0x0000001f60607220 */ /* 0x002fe20000410000 */
[----:B------:R-:W-:-:S06]  /*3470*/  PRMT R31, R29, 0x7632, R31 ;  /* 0x000076321d1f7816 */ /* 0x000fcc000000001f */
[----:B------:R-:W1:Y:S01]  /*3480*/  MUFU.RCP R13, R13 ;  /* 0x0000000d000d7308 */ /* 0x000e620000001000 */
[----:B--2---:R-:W-:-:S07]  /*3490*/  FADD.FTZ R39, R39, 1 ;  /* 0x3f80000027277421 */ /* 0x004fce0000010000 */
[----:B------:R2:W3:Y:S01]  /*34a0*/  MUFU.RCP R116, R11 ;  /* 0x0000000b00747308 */ /* 0x0004e20000001000 */
[----:B0-----:R-:W-:-:S05]  /*34b0*/  FMUL.FTZ R17, R62, R17 ;  /* 0x000000113e117220 */ /* 0x001fca0000410000 */
[----:B------:R-:W-:Y:S02]  /*34c0*/  F2FP.F16.F32.PACK_AB R17, R112, R17 ;  /* 0x000000117011723e */ /* 0x000fe400000000ff */
[----:B------:R-:W0:Y:S01]  /*34d0*/  MUFU.RCP R15, R15 ;  /* 0x0000000f000f7308 */ /* 0x000e220000001000 */
[----:B--2---:R-:W-:Y:S01]  /*34e0*/  FADD.FTZ R11, R87, 1 ;  /* 0x3f800000570b7421 */ /* 0x004fe20000010000 */
[----:B-1----:R-:W-:-:S06]  /*34f0*/  FMUL.FTZ R13, R64, R13 ;  /* 0x0000000d400d7220 */ /* 0x002fcc0000410000 */
[----:B------:R1:W2:Y:S01]  /*3500*/  MUFU.RCP R35, R40 ;  /* 0x0000002800237308 */ /* 0x0002a20000001000 */
[----:B---3--:R-:W-:-:S05]  /*3510*/  FMUL.FTZ R116, R65, R116 ;  /* 0x0000007441747220 */ /* 0x008fca0000410000 */
[----:B------:R-:W-:Y:S02]  /*3520*/  F2FP.F16.F32.PACK_AB R13, R116, R13 ;  /* 0x0000000d740d723e */ /* 0x000fe400000000ff */
[----:B------:R-:W3:Y:S01]  /*3530*/  MUFU.RCP R9, R9 ;  /* 0x0000000900097308 */ /* 0x000ee20000001000 */
[----:B-1----:R-:W-:Y:S01]  /*3540*/  IADD3 R40, P1, R43, UR6, RZ ;  /* 0x000000062b287c10 */ /* 0x002fe2000ff3e0ff */
[----:B0-----:R-:W-:-:S03]  /*3550*/  FMUL.FTZ R88, R88, R15 ;  /* 0x0000000f58587220 */ /* 0x001fc60000410000 */
[----:B------:R-:W-:Y:S02]  /*3560*/  IADD3.X R41, R44, UR7, RZ, P1, !PT ;  /* 0x000000072c297c10 */ /* 0x000fe40008ffe4ff */
[----:B------:R-:W-:Y:S01]  /*3570*/  IADD3 R42, P1, R45, UR6, RZ ;  /* 0x000000062d2a7c10 */ /* 0x000fe2000ff3e0ff */
[----:B------:R0:W1:Y:S01]  /*3580*/  MUFU.RCP R118, R7 ;  /* 0x0000000700767308 */ /* 0x0000620000001000 */
[----:B--2---:R-:W-:Y:S01]  /*3590*/  FMUL.FTZ R52, R52, R35 ;  /* 0x0000002334347220 */ /* 0x004fe20000410000 */
[----:B------:R2:W-:Y:S01]  /*35a0*/  STG.E.U16 desc[UR10][R40.64+0x2], R23 ;  /* 0x0000021728007986 */ /* 0x0005e2000c10150a */
[----:B------:R-:W-:Y:S02]  /*35b0*/  IADD3.X R43, R46, UR7, RZ, P1, !PT ;  /* 0x000000072e2b7c10 */ /* 0x000fe40008ffe4ff */
[----:B------:R-:W-:Y:S01]  /*35c0*/  IADD3 R44, P1, R47, UR6, RZ ;  /* 0x000000062f2c7c10 */ /* 0x000fe2000ff3e0ff */
[----:B------:R-:W-:Y:S01]  /*35d0*/  STG.E.U16 desc[UR10][R40.64], R51 ;  /* 0x0000003328007986 */ /* 0x000fe2000c10150a */
[----:B------:R-:W-:Y:S01]  /*35e0*/  PRMT R35, R25, 0x7632, R35 ;  /* 0x0000763219237816 */ /* 0x000fe20000000023 */
[----:B------:R-:W4:Y:S01]  /*35f0*/  MUFU.RCP R5, R5 ;  /* 0x0000000500057308 */ /* 0x000f220000001000 */
[----:B0-----:R-:W-:Y:S01]  /*3600*/  FADD.FTZ R7, R85, 1 ;  /* 0x3f80000055077421 */ /* 0x001fe20000010000 */
[----:B------:R0:W-:Y:S01]  /*3610*/  STG.E.U16 desc[UR10][R40.64+0x4], R29 ;  /* 0x0000041d28007986 */ /* 0x0001e2000c10150a */
[----:B------:R-:W-:Y:S01]  /*3620*/  IADD3.X R45, R48, UR7, RZ, P1, !PT ;  /* 0x00000007302d7c10 */ /* 0x000fe20008ffe4ff */
[----:B---3--:R-:W-:Y:S01]  /*3630*/  FMUL.FTZ R9, R66, R9 ;  /* 0x0000000942097220 */ /* 0x008fe20000410000 */
[----:B------:R-:W-:Y:S01]  /*3640*/  F2FP.F16.F32.PACK_AB R52, R52, R3 ;  /* 0x000000033434723e */ /* 0x000fe200000000ff */
[----:B------:R3:W-:Y:S01]  /*3650*/  STG.E.U16 desc[UR10][R40.64+0x6], R31 ;  /* 0x0000061f28007986 */ /* 0x0007e2000c10150a */
[----:B--2---:R-:W-:Y:S01]  /*3660*/  PRMT R23, R21, 0x7632, R23 ;  /* 0x0000763215177816 */ /* 0x004fe20000000017 */
[----:B------:R-:W2:Y:S01]  /*3670*/  MUFU.RCP R70, R70 ;  /* 0x0000004600467308 */ /* 0x000ea20000001000 */
[----:B-1----:R-:W-:Y:S01]  /*3680*/  FMUL.FTZ R118, R67, R118 ;  /* 0x0000007643767220 */ /* 0x002fe20000410000 */
[----:B------:R1:W-:Y:S04]  /*3690*/  STG.E.U16 desc[UR10][R42.64+0x4], R21 ;  /* 0x000004152a007986 */ /* 0x0003e8000c10150a */
[----:B------:R2:W-:Y:S01]  /*36a0*/  STG.E.U16 desc[UR10][R42.64], R25 ;  /* 0x000000192a007986 */ /* 0x0005e2000c10150a */
[----:B0-----:R-:W-:Y:S01]  /*36b0*/  PRMT R29, R17, 0x7632, R29 ;  /* 0x00007632111d7816 */ /* 0x001fe2000000001d */
[----:B------:R-:W0:Y:S01]  /*36c0*/  MUFU.RCP R72, R72 ;  /* 0x0000004800487308 */ /* 0x000e220000001000 */
[----:B----4-:R-:W-:Y:S01]  /*36d0*/  FMUL.FTZ R5, R68, R5 ;  /* 0x0000000544057220 */ /* 0x010fe20000410000 */
[----:B---3--:R-:W-:Y:S01]  /*36e0*/  IADD3 R40, P1, R49, UR6, RZ ;  /* 0x0000000631287c10 */ /* 0x008fe2000ff3e0ff */
[----:B------:R-:W-:Y:S01]  /*36f0*/  STG.E.U16 desc[UR10][R42.64+0x2], R35 ;  /* 0x000002232a007986 */ /* 0x000fe2000c10150a */
[----:B------:R-:W-:-:S02]  /*3700*/  F2FP.F16.F32.PACK_AB R9, R118, R9 ;  /* 0x000000097609723e */ /* 0x000fc400000000ff */
[----:B-1----:R-:W-:Y:S01]  /*3710*/  PRMT R21, R13, 0x7632, R21 ;  /* 0x000076320d157816 */ /* 0x002fe20000000015 */
[----:B------:R1:W-:Y:S01]  /*3720*/  STG.E.U16 desc[UR10][R42.64+0x6], R23 ;  /* 0x000006172a007986 */ /* 0x0003e2000c10150a */
[----:B------:R-:W3:Y:S01]  /*3730*/  MUFU.RCP R74, R74 ;  /* 0x0000004a004a7308 */ /* 0x000ee20000001000 */
[----:B--2---:R-:W-:Y:S01]  /*3740*/  FMUL.FTZ R70, R69, R70 ;  /* 0x0000004645467220 */ /* 0x004fe20000410000 */
[----:B------:R-:W-:Y:S01]  /*3750*/  IADD3.X R41, R76, UR7, RZ, P1, !PT ;  /* 0x000000074c297c10 */ /* 0x000fe20008ffe4ff */
[----:B------:R2:W-:Y:S01]  /*3760*/  STG.E.U16 desc[UR10][R44.64+0x4], R13 ;  /* 0x0000040d2c007986 */ /* 0x0005e2000c10150a */
[----:B------:R-:W-:Y:S02]  /*3770*/  PRMT R25, R9, 0x7632, R25 ;  /* 0x0000763209197816 */ /* 0x000fe40000000019 */
[----:B------:R-:W-:Y:S01]  /*3780*/  F2FP.F16.F32.PACK_AB R5, R70, R5 ;  /* 0x000000054605723e */ /* 0x000fe200000000ff */
[----:B------:R-:W-:Y:S01]  /*3790*/  STG.E.U16 desc[UR10][R44.64], R17 ;  /* 0x000000112c007986 */ /* 0x000fe2000c10150a */
[----:B------:R-:W4:Y:S01]  /*37a0*/  MUFU.RCP R120, R83 ;  /* 0x0000005300787308 */ /* 0x000f220000001000 */
[----:B0-----:R-:W-:Y:S01]  /*37b0*/  FMUL.FTZ R72, R71, R72 ;  /* 0x0000004847487220 */ /* 0x001fe20000410000 */
[----:B-1----:R-:W-:Y:S01]  /*37c0*/  IADD3 R42, P1, R77, UR6, RZ ;  /* 0x000000064d2a7c10 */ /* 0x002fe2000ff3e0ff */
[----:B------:R-:W-:Y:S01]  /*37d0*/  STG.E.U16 desc[UR10][R44.64+0x2], R29 ;  /* 0x0000021d2c007986 */ /* 0x000fe2000c10150a */
[----:B--2---:R-:W-:-:S04]  /*37e0*/  PRMT R13, R5, 0x7632, R13 ;  /* 0x00007632050d7816 */ /* 0x004fc8000000000d */
[----:B------:R-:W0:Y:S01]  /*37f0*/  MUFU.RCP R7, R7 ;  /* 0x0000000700077308 */ /* 0x000e220000001000 */
[----:B---3--:R-:W-:Y:S01]  /*3800*/  FMUL.FTZ R73, R73, R74 ;  /* 0x0000004a49497220 */ /* 0x008fe20000410000 */
[----:B------:R1:W-:Y:S01]  /*3810*/  STG.E.U16 desc[UR10][R44.64+0x6], R21 ;  /* 0x000006152c007986 */ /* 0x0003e2000c10150a */
[----:B------:R-:W-:-:S03]  /*3820*/  IADD3.X R43, R78, UR7, RZ, P1, !PT ;  /* 0x000000074e2b7c10 */ /* 0x000fc60008ffe4ff */
[----:B------:R-:W-:Y:S01]  /*3830*/  F2FP.F16.F32.PACK_AB R72, R73, R72 ;  /* 0x000000484948723e */ /* 0x000fe200000000ff */
[----:B------:R-:W-:Y:S01]  /*3840*/  STG.E.U16 desc[UR10][R40.64], R9 ;  /* 0x0000000928007986 */ /* 0x000fe2000c10150a */
[----:B------:R-:W2:Y:S01]  /*3850*/  MUFU.RCP R11, R11 ;  /* 0x0000000b000b7308 */ /* 0x000ea20000001000 */
[----:B----4-:R-:W-:Y:S02]  /*3860*/  FMUL.FTZ R120, R75, R120 ;  /* 0x000000784b787220 */ /* 0x010fe40000410000 */
[----:B------:R-:W-:Y:S01]  /*3870*/  STG.E.U16 desc[UR10][R40.64+0x2], R25 ;  /* 0x0000021928007986 */ /* 0x000fe2000c10150a */
[----:B-1----:R-:W-:-:S03]  /*3880*/  IADD3 R44, P1, R79, UR6, RZ ;  /* 0x000000064f2c7c10 */ /* 0x002fc6000ff3e0ff */
[----:B------:R1:W-:Y:S01]  /*3890*/  STG.E.U16 desc[UR10][R40.64+0x4], R5 ;  /* 0x0000040528007986 */ /* 0x0003e2000c10150a */
[----:B------:R-:W3:Y:S01]  /*38a0*/  MUFU.RCP R19, R19 ;  /* 0x0000001300137308 */ /* 0x000ee20000001000 */
[----:B0-----:R-:W-:Y:S01]  /*38b0*/  FMUL.FTZ R7, R84, R7 ;  /* 0x0000000754077220 */ /* 0x001fe20000410000 */
[----:B------:R-:W-:Y:S01]  /*38c0*/  IADD3.X R45, R80, UR7, RZ, P1, !PT ;  /* 0x00000007502d7c10 */ /* 0x000fe20008ffe4ff */
[----:B------:R0:W-:Y:S01]  /*38d0*/  STG.E.U16 desc[UR10][R40.64+0x6], R13 ;  /* 0x0000060d28007986 */ /* 0x0001e2000c10150a */
[----:B------:R-:W-:Y:S02]  /*38e0*/  PRMT R21, R72, 0x7632, R21 ;  /* 0x0000763248157816 */ /* 0x000fe40000000015 */
[----:B------:R-:W-:Y:S01]  /*38f0*/  F2FP.F16.F32.PACK_AB R7, R7, R120 ;  /* 0x000000780707723e */ /* 0x000fe200000000ff */
[----:B------:R-:W-:Y:S01]  /*3900*/  STG.E.U16 desc[UR10][R42.64], R72 ;  /* 0x000000482a007986 */ /* 0x000fe2000c10150a */
[----:B------:R-:W4:Y:S01]  /*3910*/  MUFU.RCP R27, R27 ;  /* 0x0000001b001b7308 */ /* 0x000f220000001000 */
[----:B--2---:R-:W-:Y:S01]  /*3920*/  FMUL.FTZ R11, R86, R11 ;  /* 0x0000000b560b7220 */ /* 0x004fe20000410000 */
[----:B-1----:R-:W-:Y:S01]  /*3930*/  PRMT R5, R7, 0x7632, R5 ;  /* 0x0000763207057816 */ /* 0x002fe20000000005 */
[----:B------:R1:W-:Y:S03]  /*3940*/  STG.E.U16 desc[UR10][R42.64+0x4], R7 ;  /* 0x000004072a007986 */ /* 0x0003e6000c10150a */
[----:B------:R-:W-:-:S02]  /*3950*/  F2FP.F16.F32.PACK_AB R11, R88, R11 ;  /* 0x0000000b580b723e */ /* 0x000fc400000000ff */
[----:B------:R-:W2:Y:S01]  /*3960*/  MUFU.RCP R33, R33 ;  /* 0x0000002100217308 */ /* 0x000ea20000001000 */
[----:B---3--:R-:W-:Y:S01]  /*3970*/  FMUL.FTZ R19, R90, R19 ;  /* 0x000000135a137220 */ /* 0x008fe20000410000 */
[----:B0-----:R-:W-:Y:S01]  /*3980*/  IADD3 R40, P1, R81, UR6, RZ ;  /* 0x0000000651287c10 */ /* 0x001fe2000ff3e0ff */
[----:B------:R-:W-:Y:S01]  /*3990*/  STG.E.U16 desc[UR10][R42.64+0x2], R21 ;  /* 0x000002152a007986 */ /* 0x000fe2000c10150a */
[----:B------:R-:W-:Y:S02]  /*39a0*/  PRMT R9, R11, 0x7632, R9 ;  /* 0x000076320b097816 */ /* 0x000fe40000000009 */
[----:B------:R-:W-:Y:S01]  /*39b0*/  F2FP.F16.F32.PACK_AB R19, R92, R19 ;  /* 0x000000135c13723e */ /* 0x000fe200000000ff */
[----:B------:R0:W-:Y:S01]  /*39c0*/  STG.E.U16 desc[UR10][R42.64+0x6], R5 ;  /* 0x000006052a007986 */ /* 0x0001e2000c10150a */
[----:B------:R-:W3:Y:S01]  /*39d0*/  MUFU.RCP R53, R53 ;  /* 0x0000003500357308 */ /* 0x000ee20000001000 */
[----:B----4-:R-:W-:Y:S01]  /*39e0*/  FMUL.FTZ R27, R94, R27 ;  /* 0x0000001b5e1b7220 */ /* 0x010fe20000410000 */
[----:B-1----:R-:W-:Y:S01]  /*39f0*/  PRMT R7, R19, 0x7632, R7 ;  /* 0x0000763213077816 */ /* 0x002fe20000000007 */
[----:B------:R1:W-:Y:S01]  /*3a00*/  STG.E.U16 desc[UR10][R44.64+0x2], R9 ;  /* 0x000002092c007986 */ /* 0x0003e2000c10150a */
[----:B------:R-:W-:-:S02]  /*3a10*/  IADD3.X R41, R82, UR7, RZ, P1, !PT ;  /* 0x0000000752297c10 */ /* 0x000fc40008ffe4ff */
[----:B------:R-:W-:Y:S01]  /*3a20*/  F2FP.F16.F32.PACK_AB R27, R96, R27 ;  /* 0x0000001b601b723e */ /* 0x000fe200000000ff */
[----:B------:R4:W-:Y:S01]  /*3a30*/  STG.E.U16 desc[UR10][R44.64+0x6], R7 ;  /* 0x000006072c007986 */ /* 0x0009e2000c10150a */
[----:B------:R-:W4:Y:S01]  /*3a40*/  MUFU.RCP R15, R39 ;  /* 0x00000027000f7308 */ /* 0x000f220000001000 */
[----:B--2---:R-:W-:Y:S01]  /*3a50*/  FMUL.FTZ R33, R98, R33 ;  /* 0x0000002162217220 */ /* 0x004fe20000410000 */
[----:B------:R-:W-:Y:S01]  /*3a60*/  IADD3 R2, P1, R2, UR6, RZ ;  /* 0x0000000602027c10 */ /* 0x000fe2000ff3e0ff */
[----:B------:R2:W-:Y:S01]  /*3a70*/  STG.E.U16 desc[UR10][R44.64], R11 ;  /* 0x0000000b2c007986 */ /* 0x0005e2000c10150a */
[----:B0-----:R-:W-:Y:S02]  /*3a80*/  PRMT R5, R27, 0x7632, R5 ;  /* 0x000076321b057816 */ /* 0x001fe40000000005 */
[----:B------:R-:W-:Y:S01]  /*3a90*/  F2FP.F16.F32.PACK_AB R33, R100, R33 ;  /* 0x000000216421723e */ /* 0x000fe200000000ff */
[----:B------:R2:W-:Y:S01]  /*3aa0*/  STG.E.U16 desc[UR10][R44.64+0x4], R19 ;  /* 0x000004132c007986 */ /* 0x0005e2000c10150a */
[----:B------:R-:W-:Y:S01]  /*3ab0*/  IADD3.X R3, R0, UR7, RZ, P1, !PT ;  /* 0x0000000700037c10 */ /* 0x000fe20008ffe4ff */
[----:B---3--:R-:W-:Y:S01]  /*3ac0*/  FMUL.FTZ R50, R50, R53 ;  /* 0x0000003532327220 */ /* 0x008fe20000410000 */
[----:B-1----:R-:W-:Y:S01]  /*3ad0*/  PRMT R9, R33, 0x7632, R9 ;  /* 0x0000763221097816 */ /* 0x002fe20000000009 */
[----:B------:R2:W-:Y:S01]  /*3ae0*/  STG.E.U16 desc[UR10][R40.64], R27 ;  /* 0x0000001b28007986 */ /* 0x0005e2000c10150a */
[----:B------:R-:W-:-:S02]  /*3af0*/  PRMT R0, R52, 0x7632, R0 ;  /* 0x0000763234007816 */ /* 0x000fc40000000000 */
[----:B------:R-:W-:Y:S01]  /*3b00*/  IADD3 R37, P1, R37, 0x9, RZ ;  /* 0x0000000925257810 */ /* 0x000fe20007f3e0ff */
[----:B------:R2:W-:Y:S01]  /*3b10*/  STG.E.U16 desc[UR10][R40.64+0x2], R5 ;  /* 0x0000020528007986 */ /* 0x0005e2000c10150a */
[----:B----4-:R-:W-:Y:S02]  /*3b20*/  FMUL.FTZ R15, R56, R15 ;  /* 0x0000000f380f7220 */ /* 0x010fe40000410000 */
[----:B------:R-:W-:Y:S01]  /*3b30*/  IADD3.X R16, RZ, R16, RZ, P1, !PT ;  /* 0x00000010ff107210 */ /* 0x000fe20000ffe4ff */
[----:B------:R2:W-:Y:S01]  /*3b40*/  STG.E.U16 desc[UR10][R40.64+0x4], R33 ;  /* 0x0000042128007986 */ /* 0x0005e2000c10150a */
[----:B------:R-:W-:Y:S02]  /*3b50*/  ISETP.GE.U32.AND P1, PT, R37, R4, PT ;  /* 0x000000042500720c */ /* 0x000fe40003f26070 */
[----:B------:R-:W-:Y:S01]  /*3b60*/  F2FP.F16.F32.PACK_AB R50, R15, R50 ;  /* 0x000000320f32723e */ /* 0x000fe200000000ff */
[----:B------:R2:W-:Y:S01]  /*3b70*/  STG.E.U16 desc[UR10][R40.64+0x6], R9 ;  /* 0x0000060928007986 */ /* 0x0005e2000c10150a */
[----:B------:R-:W-:-:S02]  /*3b80*/  ISETP.GE.AND.EX P1, PT, R16, R6, PT, P1 ;  /* 0x000000061000720c */ /* 0x000fc40003f26310 */
[----:B------:R-:W-:Y:S01]  /*3b90*/  PRMT R7, R50, 0x7632, R7 ;  /* 0x0000763232077816 */ /* 0x000fe20000000007 */
[----:B------:R2:W-:Y:S04]  /*3ba0*/  STG.E.U16 desc[UR10][R2.64], R52 ;  /* 0x0000003402007986 */ /* 0x0005e8000c10150a */
[----:B------:R2:W-:Y:S04]  /*3bb0*/  STG.E.U16 desc[UR10][R2.64+0x2], R0 ;  /* 0x0000020002007986 */ /* 0x0005e8000c10150a */
[----:B------:R2:W-:Y:S04]  /*3bc0*/  STG.E.U16 desc[UR10][R2.64+0x4], R50 ;  /* 0x0000043202007986 */ /* 0x0005e8000c10150a */
[----:B------:R2:W-:Y:S01]  /*3bd0*/  STG.E.U16 desc[UR10][R2.64+0x6], R7 ;  /* 0x0000060702007986 */ /* 0x0005e2000c10150a */
[----:B------:R-:W-:Y:S05]  /*3be0*/  @!P1 BRA `(.L_x_3866) ;  /* 0xffffffc400e09947 */ /* 0x000fea000383ffff */
[----:B------:R-:W-:Y:S05]  /*3bf0*/  EXIT ;  /* 0x000000000000794d */ /* 0x000fea0003800000 */
.L_x_3867:
        /* <DEDUP_REMOVED lines=16> */
.L_x_3975:


//--------------------- .text._ZN13group_norm_v214gn_cuda_kernelI6__halfLi480ELi3ELi16ELi120ELi256ELb1ELi16ELi960ELi960ELi4ELb1ELi21ELb0ELb0ENS_16CompileConditionILi900EEEEEvPT_PKS4_S7_S7_flPfS8_Pj --------------------------
	.section	.text._ZN13group_norm_v214gn_cuda_kernelI6__halfLi480ELi3ELi16ELi120ELi256ELb1ELi16ELi960ELi960ELi4ELb1ELi21ELb0ELb0ENS_16CompileConditionILi900EEEEEvPT_PKS4_S7_S7_flPfS8_Pj,"ax",@progbits
	.align	128
        .global         _ZN13group_norm_v214gn_cuda_kernelI6__halfLi480ELi3ELi16ELi120ELi256ELb1ELi16ELi960ELi960ELi4ELb1ELi21ELb0ELb0ENS_16CompileConditionILi900EEEEEvPT_PKS4_S7_S7_flPfS8_Pj
        .type           _ZN13group_norm_v214gn_cuda_kernelI6__halfLi480ELi3ELi16ELi120ELi256ELb1ELi16ELi960ELi960ELi4ELb1ELi21ELb0ELb0ENS_16CompileConditionILi900EEEEEvPT_PKS4_S7_S7_flPfS8_Pj,@function
        .size           _ZN13group_norm_v214gn_cuda_kernelI6__halfLi480ELi3ELi16ELi120ELi256ELb1ELi16ELi960ELi960ELi4ELb1ELi21ELb0ELb0ENS_16CompileConditionILi900EEEEEvPT_PKS4_S7_S7_flPfS8_Pj,(.L_x_3976 - _ZN13group_norm_v214gn_cuda_kernelI6__halfLi480ELi3ELi16ELi120ELi256ELb1ELi16ELi960ELi960ELi4ELb1ELi21ELb0ELb0ENS_16CompileConditionILi900EEEEEvPT_PKS4_S7_S7_flPfS8_Pj)
        .other          _ZN13group_norm_v214gn_cuda_kernelI6__halfLi480ELi3ELi16ELi120ELi256ELb1ELi16ELi960ELi960ELi4ELb1ELi21ELb0ELb0ENS_16CompileConditionILi900EEEEEvPT_PKS4_S7_S7_flPfS8_Pj,@"STO_CUDA_ENTRY STV_DEFAULT"
_ZN13group_norm_v214gn_cuda_kernelI6__halfLi480ELi3ELi16ELi120ELi256ELb1ELi16ELi960ELi960ELi4ELb1ELi21ELb0ELb0ENS_16CompileConditionILi900EEEEEvPT_PKS4_S7_S7_flPfS8_Pj:
.text._ZN13group_norm_v214gn_cuda_kernelI6__halfLi480ELi3ELi16ELi120ELi256ELb1ELi16ELi960ELi960ELi4ELb1ELi21ELb0ELb0ENS_16CompileConditionILi900EEEEEvPT_PKS4_S7_S7_flPfS8_Pj:
        /* <DEDUP_REMOVED lines=24> */
.L_x_3876:
[----:B-1----:R-:W1:Y:S01]  /*0180*/  S2R R4, SR_TID.X ;  /* 0x0000000000047919 */ /* 0x002e620000002100 */
[----:B------:R-:W-:Y:S01]  /*0190*/  ULOP3.LUT UR16, UR9, 0x1, URZ, 0xc0, !UPT ;  /* 0x0000000109107892 */ /* 0x000fe2000f8ec03f */
[----:B------:R-:W2:Y:S01]  /*01a0*/  LDC.64 R16, c[0x0][0x220] ;  /* 0x00008800ff107b82 */ /* 0x000ea20000000a00 */
        /* <DEDUP_REMOVED lines=14> */
[----:B------:R-:W-:-:S03]  /*0290*/  IMAD R2, R0, 0x780, RZ ;  /* 0x0000078000027824 */ /* 0x000fc600078e02ff */
[--C-:B------:R-:W-:Y:S02]  /*02a0*/  SHF.R.S32.HI R19, RZ, 0x1f, R18.reuse ;  /* 0x0000001fff137819 */ /* 0x100fe40000011412 */
[----:B------:R-:W-:Y:S01]  /*02b0*/  IADD3 R5, R2, 0xf00, RZ ;  /* 0x00000f0002057810 */ /* 0x000fe20007ffe0ff */
[----:B------:R-:W-:-:S05]  /*02c0*/  IMAD.WIDE.U32 R6, R7, 0x78000, R18 ;  /* 0x0007800007067825 */ /* 0x000fca00078e0012 */
[----:B------:R-:W-:Y:S02]  /*02d0*/  IADD3 R0, R7, UR11, RZ ;  /* 0x0000000b07007c10 */ /* 0x000fe4000fffe0ff */
        /* <DEDUP_REMOVED lines=15> */
[----:B------:R0:W-:Y:S01]  /*03d0*/  STL [R1+0x30], R5 ;  /* 0x0000300501007387 */ /* 0x0001e20000100800 */
[----:B------:R-:W-:Y:S02]  /*03e0*/  IADD3 R9, R2, 0x2d00, RZ ;  /* 0x00002d0002097810 */ /* 0x000fe40007ffe0ff */
[----:B0-----:R-:W-:Y:S02]  /*03f0*/  LEA.HI.X R5, R3, UR13, R8, 0x1, P0 ;  /* 0x0000000d03057c11 */ /* 0x001fe400080f0c08 */
[----:B------:R-:W-:-:S04]  /*0400*/  IADD3 R3, P0, R9, R6, RZ ;  /* 0x0000000609037210 */ /* 0x000fc80007f1e0ff */
[----:B------:R-:W4:Y:S01]  /*0410*/  LDG.E.64.CONSTANT R4, desc[UR14][R4.64] ;  /* 0x0000000e04047981 */ /* 0x000f22000c1e9b00 */
        /* <DEDUP_REMOVED lines=23> */
[----:B------:R-:W4:Y:S01]  /*0590*/  LDG.E.64.CONSTANT R20, desc[UR14][R20.64] ;  /* 0x0000000e14147981 */ /* 0x000f22000c1e9b00 */
[----:B------:R-:W-:-:S04]  /*05a0*/  IADD3 R34, R2, 0x6900, RZ ;  /* 0x0000690002227810 */ /* 0x000fc80007ffe0ff */
[----:B------:R-:W-:-:S04]  /*05b0*/  IADD3 R6, P0, R34, R6, RZ ;  /* 0x0000000622067210 */ /* 0x000fc80007f1e0ff */
[----:B------:R-:W-:Y:S02]  /*05c0*/  IADD3.X R3, RZ, R0, RZ, P0, !PT ;  /* 0x00000000ff037210 */ /* 0x000fe400007fe4ff */
[----:B------:R-:W-:-:S04]  /*05d0*/  LEA R22, P0, R6, UR12, 0x1 ;  /* 0x0000000c06167c11 */ /* 0x000fc8000f8008ff */
[----:B------:R-:W-:Y:S02]  /*05e0*/  LEA.HI.X R23, R6, UR13, R3, 0x1, P0 ;  /* 0x0000000d06177c11 */ /* 0x000fe400080f0c03 */
[----:B------:R-:W0:Y:S01]  /*05f0*/  LDC.64 R6, c[0x0][0x228] ;  /* 0x00008a00ff067b82 */ /* 0x000e220000000a00 */
[C---:B--2---:R-:W-:Y:S01]  /*0600*/  IMAD.WIDE R16, R18.reuse, 0x2, R16 ;  /* 0x0000000212107825 */ /* 0x044fe200078e0210 */
[----:B------:R1:W-:Y:S04]  /*0610*/  STL [R1+0x8], R11 ;  /* 0x0000080b01007387 */ /* 0x0003e80000100800 */
[----:B------:R-:W2:Y:S04]  /*0620*/  LDG.E.64.CONSTANT R22, desc[UR14][R22.64] ;  /* 0x0000000e16167981 */ /* 0x000ea8000c1e9b00 */
[----:B------:R-:W5:Y:S01]  /*0630*/  LDG.E.64.CONSTANT R16, desc[UR14][R16.64] ;  /* 0x0000000e10107981 */ /* 0x000f62000c1e9b00 */
[----:B0-----:R-:W-:-:S06]  /*0640*/  IMAD.WIDE R18, R18, 0x2, R6 ;  /* 0x0000000212127825 */ /* 0x001fcc00078e0206 */
[----:B------:R-:W5:Y:S01]  /*0650*/  LDG.E.64.CONSTANT R18, desc[UR14][R18.64] ;  /* 0x0000000e12127981 */ /* 0x000f62000c1e9b00 */
[--C-:B---3--:R-:W-:Y:S02]  /*0660*/  HADD2.F32 R0, -RZ, R26.reuse.H0_H0 ;  /* 0x2000001aff007230 */ /* 0x108fe40000004100 */
[----:B------:R-:W-:-:S03]  /*0670*/  HADD2.F32 R26, -RZ, R26.H1_H1 ;  /* 0x3000001aff1a7230 */ /* 0x000fc60000004100 */
[----:B-1----:R-:W-:Y:S01]  /*0680*/  FFMA.FTZ R11, R0, R0, RZ ;  /* 0x00000000000b7223 */ /* 0x002fe200000100ff */
        /* <DEDUP_REMOVED lines=21> */
[--C-:B------:R-:W-:Y:S02]  /*07e0*/  HADD2.F32 R28, -RZ, R4.reuse.H0_H0 ;  /* 0x20000004ff1c7230 */ /* 0x100fe40000004100 */
        /* <DEDUP_REMOVED lines=33> */
[----:B------:R0:W-:Y:S02]  /*0a00*/  STL [R1], R29 ;  /* 0x0000001d01007387 */ /* 0x0001e40000100800 */
[----:B------:R-:W-:Y:S01]  /*0a10*/  FFMA.FTZ R25, R13, R13, R25 ;  /* 0x0000000d0d197223 */ /* 0x000fe20000010019 */
[----:B------:R-:W-:Y:S01]  /*0a20*/  FADD.FTZ R27, R27, R13 ;  /* 0x0000000d1b1b7221 */ /* 0x000fe20000010000 */
[----:B------:R1:W-:Y:S01]  /*0a30*/  STL [R1+0x4], R28 ;  /* 0x0000041c01007387 */ /* 0x0003e20000100800 */
[--C-:B0-----:R-:W-:Y:S02]  /*0a40*/  HADD2.F32 R29, -RZ, R14.reuse.H0_H0 ;  /* 0x2000000eff1d7230 */ /* 0x101fe40000004100 */
        /* <DEDUP_REMOVED lines=18> */
[----:B------:R-:W-:Y:S01]  /*0b70*/  STL [R1+0x54], R29 ;  /* 0x0000541d01007387 */ /* 0x000fe20000100800 */
[----:B------:R-:W-:Y:S01]  /*0b80*/  FFMA.FTZ R15, R25, R25, R15 ;  /* 0x00000019190f7223 */ /* 0x000fe2000001000f */
[----:B------:R-:W-:-:S02]  /*0b90*/  FADD.FTZ R14, R14, R25 ;  /* 0x000000190e0e7221 */ /* 0x000fc40000010000 */
[----:B------:R-:W-:Y:S01]  /*0ba0*/  STL [R1+0x58], R28 ;  /* 0x0000581c01007387 */ /* 0x000fe20000100800 */
[----:B------:R-:W-:Y:S01]  /*0bb0*/  FFMA.FTZ R15, R20, R20, R15 ;  /* 0x00000014140f7223 */ /* 0x000fe2000001000f */
[----:B------:R-:W-:Y:S02]  /*0bc0*/  FADD.FTZ R14, R14, R20 ;  /* 0x000000140e0e7221 */ /* 0x000fe40000010000 */
[----:B------:R-:W-:Y:S04]  /*0bd0*/  STL [R1+0x1c], R27 ;  /* 0x00001c1b01007387 */ /* 0x000fe80000100800 */
[----:B------:R-:W-:Y:S04]  /*0be0*/  STL [R1+0x34], R25 ;  /* 0x0000341901007387 */ /* 0x000fe80000100800 */
[----:B------:R0:W-:Y:S04]  /*0bf0*/  STL [R1+0x5c], R20 ;  /* 0x00005c1401007387 */ /* 0x0001e80000100800 */
[----:B0-----:R-:W3:Y:S01]  /*0c00*/  LDL R20, [R1+0x6c] ;  /* 0x00006c0001147983 */ /* 0x001ee20000100800 */
[----:B------:R-:W0:Y:S01]  /*0c10*/  S2R R33, SR_TID.X ;  /* 0x0000000000217919 */ /* 0x000e220000002100 */
[----:B------:R-:W-:-:S02]  /*0c20*/  HADD2.F32 R27, -RZ, R21.H1_H1 ;  /* 0x30000015ff1b7230 */ /* 0x000fc40000004100 */
[----:B--2---:R-:W-:-:S03]  /*0c30*/  HADD2.F32 R25, -RZ, R22.H0_H0 ;  /* 0x20000016ff197230 */ /* 0x004fc60000004100 */
[----:B------:R-:W-:Y:S01]  /*0c40*/  FFMA.FTZ R15, R27, R27, R15 ;  /* 0x0000001b1b0f7223 */ /* 0x000fe2000001000f */
[----:B------:R-:W-:Y:S01]  /*0c50*/  FADD.FTZ R14, R14, R27 ;  /* 0x0000001b0e0e7221 */ /* 0x000fe20000010000 */
[----:B------:R-:W-:Y:S02]  /*0c60*/  HADD2.F32 R21, -RZ, R22.H1_H1 ;  /* 0x30000016ff157230 */ /* 0x000fe40000004100 */
[----:B------:R-:W-:Y:S01]  /*0c70*/  FFMA.FTZ R15, R25, R25, R15 ;  /* 0x00000019190f7223 */ /* 0x000fe2000001000f */
[----:B------:R-:W-:Y:S01]  /*0c80*/  FADD.FTZ R14, R14, R25 ;  /* 0x000000190e0e7221 */ /* 0x000fe20000010000 */
[----:B------:R-:W-:Y:S01]  /*0c90*/  STL [R1+0x60], R27 ;  /* 0x0000601b01007387 */ /* 0x000fe20000100800 */
[--C-:B------:R-:W-:Y:S02]  /*0ca0*/  HADD2.F32 R22, -RZ, R23.reuse.H0_H0 ;  /* 0x20000017ff167230 */ /* 0x100fe40000004100 */
[----:B------:R-:W-:Y:S01]  /*0cb0*/  FFMA.FTZ R15, R21, R21, R15 ;  /* 0x00000015150f7223 */ /* 0x000fe2000001000f */
[----:B------:R-:W-:Y:S01]  /*0cc0*/  FADD.FTZ R14, R14, R21 ;  /* 0x000000150e0e7221 */ /* 0x000fe20000010000 */
[----:B------:R-:W-:Y:S04]  /*0cd0*/  STL [R1+0x10], R25 ;  /* 0x0000101901007387 */ /* 0x000fe80000100800 */
[----:B------:R1:W-:Y:S04]  /*0ce0*/  STL [R1+0x28], R21 ;  /* 0x0000281501007387 */ /* 0x0003e80000100800 */
[----:B------:R-:W-:Y:S01]  /*0cf0*/  STL [R1+0x68], R22 ;  /* 0x0000681601007387 */ /* 0x000fe20000100800 */
[----:B-1----:R-:W-:-:S05]  /*0d00*/  HADD2.F32 R21, -RZ, R23.H1_H1 ;  /* 0x30000017ff157230 */ /* 0x002fca0000004100 */
[----:B------:R-:W-:Y:S01]  /*0d10*/  STL [R1+0x64], R21 ;  /* 0x0000641501007387 */ /* 0x000fe20000100800 */
[----:B0-----:R-:W-:Y:S01]  /*0d20*/  ISETP.GT.U32.AND P0, PT, R33, 0xf, PT ;  /* 0x0000000f2100780c */ /* 0x001fe20003f04070 */
[----:B------:R-:W-:Y:S01]  /*0d30*/  FFMA.FTZ R15, R22, R22, R15 ;  /* 0x00000016160f7223 */ /* 0x000fe2000001000f */
[----:B------:R-:W-:-:S03]  /*0d40*/  FADD.FTZ R14, R14, R22 ;  /* 0x000000160e0e7221 */ /* 0x000fc60000010000 */
        /* <DEDUP_REMOVED lines=8> */
[----:B------:R-:W-:Y:S01]  /*0dd0*/  USHF.L.U32 UR6, UR9, 0x3, URZ ;  /* 0x0000000309067899 */ /* 0x000fe2000800063f */
[----:B------:R-:W-:Y:S01]  /*0de0*/  HFMA2.MMA R14, -RZ, RZ, 0, 7.152557373046875e-06 ;  /* 0x00000078ff0e7435 */ /* 0x000fe200000001ff */
[----:B------:R-:W-:Y:S02]  /*0df0*/  SHF.L.U32 R25, R33, 0x3, RZ ;  /* 0x0000000321197819 */ /* 0x000fe400000006ff */
[----:B------:R-:W-:Y:S02]  /*0e00*/  ULOP3.LUT UR6, UR6, 0x8, URZ, 0xc0, !UPT ;  /* 0x0000000806067892 */ /* 0x000fe4000f8ec03f */
[----:B------:R-:W-:-:S04]  /*0e10*/  LOP3.LUT R25, R25, 0x8, RZ, 0xc0, !PT ;  /* 0x0000000819197812 */ /* 0x000fc800078ec0ff */
[----:B------:R-:W-:-:S05]  /*0e20*/  LEA.HI R15, R33, UR6, RZ, 0x1f ;  /* 0x00000006210f7c11 */ /* 0x000fca000f8ff8ff */
[----:B------:R-:W-:Y:S01]  /*0e30*/  IMAD R15, R15, R14, -UR8 ;  /* 0x800000080f0f7e24 */ /* 0x000fe2000f8e020e */
[----:B------:R-:W-:-:S04]  /*0e40*/  MOV R14, 0x400 ;  /* 0x00000400000e7802 */ /* 0x000fc80000000f00 */
[C---:B------:R-:W-:Y:S02]  /*0e50*/  IADD3 R21, R15.reuse, 0x4, RZ ;  /* 0x000000040f157810 */ /* 0x040fe40007ffe0ff */
[C---:B------:R-:W-:Y:S02]  /*0e60*/  IADD3 R29, R15.reuse, 0x64, RZ ;  /* 0x000000640f1d7810 */ /* 0x040fe40007ffe0ff */
[----:B------:R-:W-:Y:S02]  /*0e70*/  SHF.R.S32.HI R22, RZ, 0x1f, R21 ;  /* 0x0000001fff167819 */ /* 0x000fe40000011415 */
[C---:B------:R-:W-:Y:S02]  /*0e80*/  IADD3 R28, R15.reuse, 0x68, RZ ;  /* 0x000000680f1c7810 */ /* 0x040fe40007ffe0ff */
[----:B------:R-:W-:Y:S02]  /*0e90*/  LEA.HI R22, R22, R21, RZ, 0x2 ;  /* 0x0000001516167211 */ /* 0x000fe400078f10ff */
[----:B------:R-:W-:-:S02]  /*0ea0*/  IADD3 R27, R15, 0x6c, RZ ;  /* 0x0000006c0f1b7810 */ /* 0x000fc40007ffe0ff */
[----:B0-----:R-:W-:Y:S02]  /*0eb0*/  LEA R14, R20, R14, 0x18 ;  /* 0x0000000e140e7211 */ /* 0x001fe400078ec0ff */
[----:B------:R-:W-:Y:S02]  /*0ec0*/  SHF.R.S32.HI R20, RZ, 0x1f, R15 ;  /* 0x0000001fff147819 */ /* 0x000fe4000001140f */
[----:B------:R-:W-:Y:S02]  /*0ed0*/  SHF.R.S32.HI R22, RZ, 0x2, R22 ;  /* 0x00000002ff167819 */ /* 0x000fe40000011416 */
[----:B------:R-:W-:-:S03]  /*0ee0*/  LEA.HI R20, R20, R15, RZ, 0x2 ;  /* 0x0000000f14147211 */ /* 0x000fc600078f10ff */
[----:B------:R-:W-:Y:S01]  /*0ef0*/  IMAD R22, R22, 0x18, R14 ;  /* 0x0000001816167824 */ /* 0x000fe200078e020e */
        /* <DEDUP_REMOVED lines=259> */
.L_x_3869:
[----:B------:R-:W-:Y:S05]  /*1f30*/  BSYNC B0 ;  /* 0x0000000000007941 */ /* 0x000fea0003800000 */
.L_x_3868:
        /* <DEDUP_REMOVED lines=19> */
.L_x_3871:
[----:B------:R-:W-:Y:S05]  /*2070*/  BSYNC B0 ;  /* 0x0000000000007941 */ /* 0x000fea0003800000 */
.L_x_3870:
        /* <DEDUP_REMOVED lines=14> */
.L_x_3873:
[----:B------:R-:W2:Y:S04]  /*2160*/  LD.E.STRONG.GPU R21, desc[UR14][R14.64] ;  /* 0x0000000e0e157980 */ /* 0x000ea8000c10f900 */
[----:B--2---:R-:W-:Y:S01]  /*2170*/  CCTL.IVALL ;  /* 0x00000000ff00798f */ /* 0x004fe20002000000 */
[----:B------:R-:W-:Y:S05]  /*2180*/  YIELD ;  /* 0x0000000000007946 */ /* 0x000fea0003800000 */
[----:B-----5:R-:W-:-:S04]  /*2190*/  LOP3.LUT R21, R21, R20, RZ, 0x3c, !PT ;  /* 0x0000001415157212 */ /* 0x020fc800078e3cff */
[----:B------:R-:W-:-:S13]  /*21a0*/  ISETP.GT.AND P0, PT, R21, -0x1, PT ;  /* 0xffffffff1500780c */ /* 0x000fda0003f04270 */
[----:B------:R-:W-:Y:S05]  /*21b0*/  @P0 BRA `(.L_x_3873) ;  /* 0xfffffffc00e80947 */ /* 0x000fea000383ffff */
.L_x_3872:
        /* <DEDUP_REMOVED lines=73> */
.L_x_3875:
[----:B------:R-:W-:Y:S05]  /*2650*/  BSYNC B0 ;  /* 0x0000000000007941 */ /* 0x000fea0003800000 */
.L_x_3874:
[----:B------:R-:W1:Y:S01]  /*2660*/  S2UR UR12, SR_CgaCtaId ;  /* 0x00000000000c79c3 */ /* 0x000e620000008800 */
[----:B0-----:R-:W-:Y:S01]  /*2670*/  MOV R14, UR16 ;  /* 0x00000010000e7c02 */ /* 0x001fe20008000f00 */
[----:B------:R-:W-:Y:S01]  /*2680*/  USHF.L.U32 UR6, UR9, 0x3, URZ ;  /* 0x0000000309067899 */ /* 0x000fe2000800063f */
[----:B------:R-:W3:Y:S03]  /*2690*/  LDL.LU R27, [R1+0x14] ;  /* 0x00001400011b7983 */ /* 0x000ee60000300800 */
[----:B------:R-:W-:Y:S01]  /*26a0*/  IMAD R14, R14, 0xf0, R31 ;  /* 0x000000f00e0e7824 */ /* 0x000fe200078e021f */
[----:B------:R-:W-:Y:S01]  /*26b0*/  ULOP3.LUT UR6, UR6, 0x8, URZ, 0xc0, !UPT ;  /* 0x0000000806067892 */ /* 0x000fe2000f8ec03f */
[----:B------:R-:W-:Y:S01]  /*26c0*/  UMOV UR8, 0x400 ;  /* 0x0000040000087882 */ /* 0x000fe20000000000 */
[----:B------:R-:W-:Y:S01]  /*26d0*/  MOV R22, UR17 ;  /* 0x0000001100167c02 */ /* 0x000fe20008000f00 */
[----:B------:R-:W4:Y:S01]  /*26e0*/  LDL.LU R28, [R1+0x2c] ;  /* 0x00002c00011c7983 */ /* 0x000f220000300800 */
[----:B------:R-:W-:Y:S01]  /*26f0*/  SHF.L.U32 R14, R14, 0x2, RZ ;  /* 0x000000020e0e7819 */ /* 0x000fe200000006ff */
[----:B------:R-:W-:Y:S01]  /*2700*/  UIADD3 UR8, UR8, 0x1680, URZ ;  /* 0x0000168008087890 */ /* 0x000fe2000fffe03f */
[----:B------:R-:W-:Y:S01]  /*2710*/  IADD3 R15, RZ, -UR6, RZ ;  /* 0x80000006ff0f7c10 */ /* 0x000fe2000fffe0ff */
[----:B------:R-:W4:Y:S01]  /*2720*/  LDL.LU R29, [R1+0x30] ;  /* 0x00003000011d7983 */ /* 0x000f220000300800 */
[----:B------:R-:W-:Y:S01]  /*2730*/  ULDC UR6, c[0x0][0x230] ;  /* 0x00008c0000067ab9 */ /* 0x000fe20000000800 */
[----:B------:R-:W-:-:S02]  /*2740*/  IMAD.WIDE.U32 R20, R14, -0x77777777, RZ ;  /* 0x888888890e147825 */ /* 0x000fc400078e00ff */
[----:B------:R0:W-:Y:S03]  /*2750*/  STL [R1+0x9c], R13 ;  /* 0x00009c0d01007387 */ /* 0x0001e60000100800 */
[----:B------:R-:W-:Y:S01]  /*2760*/  LEA.HI R15, R21, R15, RZ, 0x1a ;  /* 0x0000000f150f7211 */ /* 0x000fe200078fd0ff */
[----:B-1----:R-:W-:Y:S01]  /*2770*/  ULEA UR8, UR12, UR8, 0x18 ;  /* 0x000000080c087291 */ /* 0x002fe2000f8ec03f */
[----:B--2--5:R-:W-:Y:S02]  /*2780*/  HADD2.F32 R25, -RZ, R16.H0_H0 ;  /* 0x20000010ff197230 */ /* 0x024fe40000004100 */
[----:B------:R-:W-:Y:S01]  /*2790*/  ULDC.64 UR12, c[0x0][0x210] ;  /* 0x00008400000c7ab9 */ /* 0x000fe20000000a00 */
[----:B0-----:R-:W2:Y:S02]  /*27a0*/  LDL.LU R13, [R1+0x38] ;  /* 0x00003800010d7983 */ /* 0x001ea40000300800 */
[----:B------:R-:W-:-:S05]  /*27b0*/  LEA R15, R15, UR8, 0x3 ;  /* 0x000000080f0f7c11 */ /* 0x000fca000f8e18ff */
[----:B------:R0:W1:Y:S02]  /*27c0*/  LDS.64 R20, [R15] ;  /* 0x000000000f147984 */ /* 0x0000640000000a00 */
[----:B0-----:R-:W-:-:S03]  /*27d0*/  SHF.R.S32.HI R15, RZ, 0x1f, R14 ;  /* 0x0000001fff0f7819 */ /* 0x001fc6000001140e */
[----:B------:R-:W-:-:S03]  /*27e0*/  IMAD.WIDE.U32 R14, R22, 0x78000, R14 ;  /* 0x00078000160e7825 */ /* 0x000fc600078e000e */
[-C--:B------:R-:W-:Y:S02]  /*27f0*/  IADD3 R34, P1, R34, R14.reuse, RZ ;  /* 0x0000000e22227210 */ /* 0x080fe40007f3e0ff */
[----:B------:R-:W-:Y:S02]  /*2800*/  IADD3 R23, P0, R2, R14, RZ ;  /* 0x0000000e02177210 */ /* 0x000fe40007f1e0ff */
[----:B------:R-:W-:Y:S01]  /*2810*/  IADD3 R2, R15, UR11, RZ ;  /* 0x0000000b0f027c10 */ /* 0x000fe2000fffe0ff */
[----:B------:R0:W-:Y:S03]  /*2820*/  STL [R1+0x20], R34 ;  /* 0x0000202201007387 */ /* 0x0001e60000100800 */
[----:B------:R-:W-:Y:S02]  /*2830*/  IADD3.X R15, RZ, R2, RZ, P0, !PT ;  /* 0x00000002ff0f7210 */ /* 0x000fe400007fe4ff */
[----:B------:R-:W-:-:S04]  /*2840*/  LEA R22, P0, R23, UR12, 0x1 ;  /* 0x0000000c17167c11 */ /* 0x000fc8000f8008ff */
[----:B------:R-:W-:Y:S01]  /*2850*/  LEA.HI.X R23, R23, UR13, R15, 0x1, P0 ;  /* 0x0000000d17177c11 */ /* 0x000fe200080f0c0f */
[----:B0-----:R-:W2:Y:S01]  /*2860*/  LDL.LU R34, [R1+0x8] ;  /* 0x0000080001227983 */ /* 0x001ea20000300800 */
[----:B-1----:R-:W-:Y:S01]  /*2870*/  FADD.FTZ R21, R21, UR6 ;  /* 0x0000000615157e21 */ /* 0x002fe20008010000 */
[----:B------:R-:W-:Y:S01]  /*2880*/  FADD.FTZ R31, R0, -R20 ;  /* 0x80000014001f7221 */ /* 0x000fe20000010000 */
[----:B------:R-:W-:-:S04]  /*2890*/  HADD2.F32 R0, -RZ, R18.H0_H0 ;  /* 0x20000012ff007230 */ /* 0x000fc80000004100 */
[----:B------:R-:W0:Y:S02]  /*28a0*/  MUFU.RSQ R21, R21 ;  /* 0x0000001500157308 */ /* 0x000e240000001400 */
[----:B0-----:R-:W-:-:S04]  /*28b0*/  FMUL.FTZ R31, R31, R21 ;  /* 0x000000151f1f7220 */ /* 0x001fc80000410000 */
[----:B------:R-:W-:-:S04]  /*28c0*/  FFMA.FTZ R31, R31, R25, R0 ;  /* 0x000000191f1f7223 */ /* 0x000fc80000010000 */
[----:B------:R-:W-:-:S06]  /*28d0*/  FMUL.FTZ R33, R31, -1.4426950216293334961 ;  /* 0xbfb8aa3b1f217820 */ /* 0x000fcc0000410000 */
[----:B------:R-:W0:Y:S01]  /*28e0*/  MUFU.EX2 R33, R33 ;  /* 0x0000002100217308 */ /* 0x000e220000000800 */
[----:B------:R-:W-:Y:S01]  /*28f0*/  IADD3 R35, P0, R35, R14, RZ ;  /* 0x0000000e23237210 */ /* 0x000fe20007f1e0ff */
[----:B0-----:R-:W-:Y:S01]  /*2900*/  FADD.FTZ R33, R33, 1 ;  /* 0x3f80000021217421 */ /* 0x001fe20000010000 */
[----:B------:R-:W-:-:S04]  /*2910*/  FADD.FTZ R36, R36, -R20 ;  /* 0x8000001424247221 */ /* 0x000fc80000010000 */
[----:B------:R-:W-:-:S04]  /*2920*/  FMUL.FTZ R36, R21, R36 ;  /* 0x0000002415247220 */ /* 0x000fc80000410000 */
[----:B------:R-:W-:Y:S01]  /*2930*/  FFMA.FTZ R36, R25, R36, R0 ;  /* 0x0000002419247223 */ /* 0x000fe20000010000 */
[----:B------:R-:W-:Y:S01]  /*2940*/  FADD.FTZ R37, R37, -R20 ;  /* 0x8000001425257221 */ /* 0x000fe20000010000 */
[----:B------:R-:W-:Y:S03]  /*2950*/  STL [R1+0x24], R35 ;  /* 0x0000242301007387 */ /* 0x000fe60000100800 */
[----:B------:R-:W-:Y:S01]  /*2960*/  FMUL.FTZ R37, R21, R37 ;  /* 0x0000002515257220 */ /* 0x000fe20000410000 */
[-C--:B---3--:R-:W-:Y:S02]  /*2970*/  IADD3 R27, P3, R27, R14.reuse, RZ ;  /* 0x0000000e1b1b7210 */ /* 0x088fe40007f7e0ff */
[-C--:B----4-:R-:W-:Y:S02]  /*2980*/  IADD3 R28, P4, R28, R14.reuse, RZ ;  /* 0x0000000e1c1c7210 */ /* 0x090fe40007f9e0ff */
[----:B------:R-:W-:-:S02]  /*2990*/  IADD3 R29, P5, R29, R14, RZ ;  /* 0x0000000e1d1d7210 */ /* 0x000fc40007fbe0ff */
[-C--:B--2---:R-:W-:Y:S02]  /*29a0*/  IADD3 R15, P2, R34, R14.reuse, RZ ;  /* 0x0000000e220f7210 */ /* 0x084fe40007f5e0ff */
[----:B------:R0:W1:Y:S01]  /*29b0*/  MUFU.RCP R34, R33 ;  /* 0x0000002100227308 */ /* 0x0000620000001000 */
[----:B------:R-:W-:Y:S01]  /*29c0*/  IADD3 R14, P6, R13, R14, RZ ;  /* 0x0000000e0d0e7210 */ /* 0x000fe20007fde0ff */
[----:B------:R-:W-:Y:S02]  /*29d0*/  HADD2.F32 R13, -RZ, R17.H0_H0 ;  /* 0x20000011ff0d7230 */ /* 0x000fe40000004100 */
[----:B0-----:R-:W-:Y:S01]  /*29e0*/  FADD.FTZ R33, R24, -R20 ;  /* 0x8000001418217221 */ /* 0x001fe20000010000 */
[----:B------:R-:W-:-:S03]  /*29f0*/  HADD2.F32 R24, -RZ, R19.H0_H0 ;  /* 0x20000013ff187230 */ /* 0x000fc60000004100 */
[----:B------:R-:W-:-:S04]  /*2a00*/  FMUL.FTZ R33, R21, R33 ;  /* 0x0000002115217220 */ /* 0x000fc80000410000 */
[----:B------:R-:W-:Y:S01]  /*2a10*/  FFMA.FTZ R33, R33, R13, R24 ;  /* 0x0000000d21217223 */ /* 0x000fe20000010018 */
[----:B-1----:R-:W-:-:S03]  /*2a20*/  FMUL.FTZ R31, R31, R34 ;  /* 0x000000221f1f7220 */ /* 0x002fc60000410000 */
        /* <DEDUP_REMOVED lines=9> */
[----:B------:R1:W-:Y:S01]  /*2ac0*/  STL [R1+0x14], R13 ;  /* 0x0000140d01007387 */ /* 0x0003e20000100800 */
[----:B------:R-:W-:-:S03]  /*2ad0*/  FFMA.FTZ R37, R13, R37, R24 ;  /* 0x000000250d257223 */ /* 0x000fc60000010018 */
[----:B-1----:R-:W2:Y:S01]  /*2ae0*/  LDL.LU R13, [R1+0x9c] ;  /* 0x00009c00010d7983 */ /* 0x002ea20000300800 */
[----:B0-----:R-:W-:-:S03]  /*2af0*/  FMUL.FTZ R34, R36, R34 ;  /* 0x0000002224227220 */ /* 0x001fc60000410000 */
[----:B------:R-:W3:Y:S01]  /*2b00*/  LDL.LU R36, [R1] ;  /* 0x0000000001247983 */ /* 0x000ee20000300800 */
[----:B------:R-:W-:Y:S01]  /*2b10*/  FADD.FTZ R26, R26, -R20 ;  /* 0x800000141a1a7221 */ /* 0x000fe20000010000 */
[----:B------:R-:W-:Y:S02]  /*2b20*/  HADD2.F32 R16, -RZ, R16.H1_H1 ;  /* 0x30000010ff107230 */ /* 0x000fe40000004100 */
[----:B------:R-:W-:Y:S02]  /*2b30*/  HADD2.F32 R18, -RZ, R18.H1_H1 ;  /* 0x30000012ff127230 */ /* 0x000fe40000004100 */
[----:B------:R-:W-:-:S04]  /*2b40*/  FMUL.FTZ R26, R21, R26 ;  /* 0x0000001a151a7220 */ /* 0x000fc80000410000 */
[----:B------:R-:W-:-:S04]  /*2b50*/  FFMA.FTZ R26, R26, R16, R18 ;  /* 0x000000101a1a7223 */ /* 0x000fc80000010012 */
[----:B------:R-:W-:-:S06]  /*2b60*/  FMUL.FTZ R35, R26, -1.4426950216293334961 ;  /* 0xbfb8aa3b1a237820 */ /* 0x000fcc0000410000 */
[----:B------:R-:W0:Y:S01]  /*2b70*/  MUFU.EX2 R35, R35 ;  /* 0x0000002300237308 */ /* 0x000e220000000800 */
[----:B------:R-:W-:Y:S01]  /*2b80*/  FADD.FTZ R3, R3, -R20 ;  /* 0x8000001403037221 */ /* 0x000fe20000010000 */
[----:B------:R-:W-:Y:S02]  /*2b90*/  HADD2.F32 R17, -RZ, R17.H1_H1 ;  /* 0x30000011ff117230 */ /* 0x000fe40000004100 */
[----:B0-----:R-:W-:-:S06]  /*2ba0*/  FADD.FTZ R35, R35, 1 ;  /* 0x3f80000023237421 */ /* 0x001fcc0000010000 */
[----:B------:R-:W0:Y:S01]  /*2bb0*/  MUFU.RCP R35, R35 ;  /* 0x0000002300237308 */ /* 0x000e220000001000 */
[----:B------:R-:W-:Y:S02]  /*2bc0*/  HADD2.F32 R19, -RZ, R19.H1_H1 ;  /* 0x30000013ff137230 */ /* 0x000fe40000004100 */
[----:B------:R-:W-:-:S04]  /*2bd0*/  FMUL.FTZ R3, R21, R3 ;  /* 0x0000000315037220 */ /* 0x000fc80000410000 */
[----:B------:R-:W-:Y:S01]  /*2be0*/  FFMA.FTZ R3, R3, R17, R19 ;  /* 0x0000001103037223 */ /* 0x000fe20000010013 */
[----:B0-----:R-:W-:-:S03]  /*2bf0*/  FMUL.FTZ R35, R26, R35 ;  /* 0x000000231a237220 */ /* 0x001fc60000410000 */
[----:B------:R-:W-:-:S06]  /*2c00*/  FMUL.FTZ R26, R3, -1.4426950216293334961 ;  /* 0xbfb8aa3b031a7820 */ /* 0x000fcc0000410000 */
[----:B------:R-:W0:Y:S01]  /*2c10*/  MUFU.EX2 R26, R26 ;  /* 0x0000001a001a7308 */ /* 0x000e220000000800 */
[----:B------:R-:W-:Y:S01]  /*2c20*/  FADD.FTZ R32, R32, -R20 ;  /* 0x8000001420207221 */ /* 0x000fe20000010000 */
[----:B0-----:R-:W-:-:S06]  /*2c30*/  FADD.FTZ R26, R26, 1 ;  /* 0x3f8000001a1a7421 */ /* 0x001fcc0000010000 */
[----:B------:R-:W0:Y:S01]  /*2c40*/  MUFU.RCP R26, R26 ;  /* 0x0000001a001a7308 */ /* 0x000e220000001000 */
[----:B------:R-:W-:-:S04]  /*2c50*/  FMUL.FTZ R32, R21, R32 ;  /* 0x0000002015207220 */ /* 0x000fc80000410000 */
[----:B------:R-:W-:Y:S01]  /*2c60*/  FFMA.FTZ R32, R16, R32, R18 ;  /* 0x0000002010207223 */ /* 0x000fe20000010012 */
[----:B0-----:R-:W-:-:S03]  /*2c70*/  FMUL.FTZ R26, R3, R26 ;  /* 0x0000001a031a7220 */ /* 0x001fc60000410000 */
[----:B------:R-:W-:-:S06]  /*2c80*/  FMUL.FTZ R3, R32, -1.4426950216293334961 ;  /* 0xbfb8aa3b20037820 */ /* 0x000fcc0000410000 */
[----:B------:R-:W0:Y:S02]  /*2c90*/  MUFU.EX2 R3, R3 ;  /* 0x0000000300037308 */ /* 0x000e240000000800 */
[----:B0-----:R-:W-:-:S06]  /*2ca0*/  FADD.FTZ R3, R3, 1 ;  /* 0x3f80000003037421 */ /* 0x001fcc0000010000 */
[----:B------:R-:W0:Y:S01]  /*2cb0*/  MUFU.RCP R3, R3 ;  /* 0x0000000300037308 */ /* 0x000e220000001000 */
[----:B------:R1:W-:Y:S02]  /*2cc0*/  STL [R1+0x50], R34 ;  /* 0x0000502201007387 */ /* 0x0003e40000100800 */
[----:B-1----:R-:W-:Y:S01]  /*2cd0*/  FMUL.FTZ R34, R37, -1.4426950216293334961 ;  /* 0xbfb8aa3b25227820 */ /* 0x002fe20000410000 */
[----:B0-----:R-:W-:Y:S02]  /*2ce0*/  FMUL.FTZ R3, R32, R3 ;  /* 0x0000000320037220 */ /* 0x001fe40000410000 */
[----:B------:R-:W4:Y:S03]  /*2cf0*/  LDL.LU R32, [R1+0x4] ;  /* 0x0000040001207983 */ /* 0x000f260000300800 */
[----:B------:R-:W0:Y:S01]  /*2d00*/  MUFU.EX2 R34, R34 ;  /* 0x0000002200227308 */ /* 0x000e220000000800 */
[----:B------:R1:W-:Y:S01]  /*2d10*/  STL [R1+0x4c], R3 ;  /* 0x00004c0301007387 */ /* 0x0003e20000100800 */
[----:B0-----:R-:W-:-:S06]  /*2d20*/  FADD.FTZ R34, R34, 1 ;  /* 0x3f80000022227421 */ /* 0x001fcc0000010000 */
[----:B------:R-:W0:Y:S02]  /*2d30*/  MUFU.RCP R34, R34 ;  /* 0x0000002200227308 */ /* 0x000e240000001000 */
[----:B0-----:R-:W-:-:S05]  /*2d40*/  FMUL.FTZ R37, R37, R34 ;  /* 0x0000002225257220 */ /* 0x001fca0000410000 */
[----:B------:R0:W-:Y:S01]  /*2d50*/  STL [R1+0x48], R37 ;  /* 0x0000482501007387 */ /* 0x0001e20000100800 */
[----:B---3--:R-:W-:-:S04]  /*2d60*/  FADD.FTZ R36, R36, -R20 ;  /* 0x8000001424247221 */ /* 0x008fc80000010000 */
[----:B------:R-:W-:-:S04]  /*2d70*/  FMUL.FTZ R36, R21, R36 ;  /* 0x0000002415247220 */ /* 0x000fc80000410000 */
[----:B------:R-:W-:-:S04]  /*2d80*/  FFMA.FTZ R36, R17, R36, R19 ;  /* 0x0000002411247223 */ /* 0x000fc80000010013 */
[----:B-1----:R-:W-:-:S06]  /*2d90*/  FMUL.FTZ R3, R36, -1.4426950216293334961 ;  /* 0xbfb8aa3b24037820 */ /* 0x002fcc0000410000 */
[----:B------:R-:W1:Y:S02]  /*2da0*/  MUFU.EX2 R3, R3 ;  /* 0x0000000300037308 */ /* 0x000e640000000800 */
[----:B-1----:R-:W-:-:S06]  /*2db0*/  FADD.FTZ R3, R3, 1 ;  /* 0x3f80000003037421 */ /* 0x002fcc0000010000 */
[----:B------:R-:W0:Y:S02]  /*2dc0*/  MUFU.RCP R3, R3 ;  /* 0x0000000300037308 */ /* 0x000e240000001000 */
[----:B0-----:R-:W-:Y:S02]  /*2dd0*/  FMUL.FTZ R37, R36, R3 ;  /* 0x0000000324257220 */ /* 0x001fe40000410000 */
[----:B------:R-:W3:Y:S01]  /*2de0*/  LDL.LU R36, [R1+0x14] ;  /* 0x0000140001247983 */ /* 0x000ee20000300800 */
[----:B------:R-:W-:-:S04]  /*2df0*/  FADD.FTZ R30, R30, -R20 ;  /* 0x800000141e1e7221 */ /* 0x000fc80000010000 */
[----:B------:R-:W-:-:S04]  /*2e00*/  FMUL.FTZ R30, R21, R30 ;  /* 0x0000001e151e7220 */ /* 0x000fc80000410000 */
[----:B------:R-:W-:Y:S01]  /*2e10*/  FFMA.FTZ R30, R16, R30, R18 ;  /* 0x0000001e101e7223 */ /* 0x000fe20000010012 */
[----:B------:R-:W-:-:S03]  /*2e20*/  FADD.FTZ R4, R4, -R20 ;  /* 0x8000001404047221 */ /* 0x000fc60000010000 */
[----:B------:R-:W-:Y:S01]  /*2e30*/  FMUL.FTZ R3, R30, -1.4426950216293334961 ;  /* 0xbfb8aa3b1e037820 */ /* 0x000fe20000410000 */
[----:B------:R-:W-:-:S05]  /*2e40*/  FMUL.FTZ R4, R21, R4 ;  /* 0x0000000415047220 */ /* 0x000fca0000410000 */
[----:B------:R-:W-:Y:S01]  /*2e50*/  MUFU.EX2 R3, R3 ;  /* 0x0000000300037308 */ /* 0x000fe20000000800 */
[----:B----4-:R-:W-:-:S04]  /*2e60*/  FADD.FTZ R32, R32, -R20 ;  /* 0x8000001420207221 */ /* 0x010fc80000010000 */
[----:B------:R-:W-:-:S04]  /*2e70*/  FMUL.FTZ R32, R21, R32 ;  /* 0x0000002015207220 */ /* 0x000fc80000410000 */
[----:B------:R-:W-:-:S04]  /*2e80*/  FFMA.FTZ R32, R25, R32, R0 ;  /* 0x0000002019207223 */ /* 0x000fc80000010000 */
[----:B------:R-:W-:-:S06]  /*2e90*/  FMUL.FTZ R34, R32, -1.4426950216293334961 ;  /* 0xbfb8aa3b20227820 */ /* 0x000fcc0000410000 */
[----:B------:R-:W0:Y:S02]  /*2ea0*/  MUFU.EX2 R34, R34 ;  /* 0x0000002200227308 */ /* 0x000e240000000800 */
[----:B0-----:R-:W-:-:S06]  /*2eb0*/  FADD.FTZ R34, R34, 1 ;  /* 0x3f80000022227421 */ /* 0x001fcc0000010000 */
[----:B------:R-:W0:Y:S01]  /*2ec0*/  MUFU.RCP R34, R34 ;  /* 0x0000002200227308 */ /* 0x000e220000001000 */
[----:B------:R-:W-:Y:S01]  /*2ed0*/  FADD.FTZ R3, R3, 1 ;  /* 0x3f80000003037421 */ /* 0x000fe20000010000 */
[----:B0-----:R-:W-:-:S06]  /*2ee0*/  FMUL.FTZ R34, R32, R34 ;  /* 0x0000002220227220 */ /* 0x001fcc0000410000 */
[----:B------:R-:W0:Y:S01]  /*2ef0*/  MUFU.RCP R3, R3 ;  /* 0x0000000300037308 */ /* 0x000e220000001000 */
[----:B------:R-:W-:-:S04]  /*2f00*/  FADD.FTZ R5, R5, -R20 ;  /* 0x8000001405057221 */ /* 0x000fc80000010000 */
[----:B------:R-:W-:-:S04]  /*2f10*/  FMUL.FTZ R5, R21, R5 ;  /* 0x0000000515057220 */ /* 0x000fc80000410000 */
[----:B------:R-:W-:Y:S01]  /*2f20*/  FFMA.FTZ R5, R17, R5, R19 ;  /* 0x0000000511057223 */ /* 0x000fe20000010013 */
[----:B------:R-:W-:Y:S01]  /*2f30*/  FADD.FTZ R6, R6, -R20 ;  /* 0x8000001406067221 */ /* 0x000fe20000010000 */
[----:B0-----:R-:W-:Y:S02]  /*2f40*/  FMUL.FTZ R30, R30, R3 ;  /* 0x000000031e1e7220 */ /* 0x001fe40000410000 */
[----:B------:R-:W-:Y:S01]  /*2f50*/  FMUL.FTZ R3, R5, -1.4426950216293334961 ;  /* 0xbfb8aa3b05037820 */ /* 0x000fe20000410000 */
[----:B------:R-:W-:Y:S01]  /*2f60*/  FMUL.FTZ R6, R21, R6 ;  /* 0x0000000615067220 */ /* 0x000fe20000410000 */
[----:B------:R-:W-:Y:S04]  /*2f70*/  STL [R1+0x44], R37 ;  /* 0x0000442501007387 */ /* 0x000fe80000100800 */
[----:B------:R-:W0:Y:S01]  /*2f80*/  MUFU.EX2 R3, R3 ;  /* 0x0000000300037308 */ /* 0x000e220000000800 */
[----:B------:R-:W-:Y:S01]  /*2f90*/  FFMA.FTZ R6, R25, R6, R0 ;  /* 0x0000000619067223 */ /* 0x000fe20000010000 */
[----:B------:R-:W-:Y:S04]  /*2fa0*/  STL [R1+0x40], R34 ;  /* 0x0000402201007387 */ /* 0x000fe80000100800 */
[----:B------:R1:W-:Y:S01]  /*2fb0*/  STL [R1+0x3c], R30 ;  /* 0x00003c1e01007387 */ /* 0x0003e20000100800 */
[----:B0-----:R-:W-:-:S06]  /*2fc0*/  FADD.FTZ R3, R3, 1 ;  /* 0x3f80000003037421 */ /* 0x001fcc0000010000 */
[----:B------:R-:W-:Y:S01]  /*2fd0*/  MUFU.RCP R3, R3 ;  /* 0x0000000300037308 */ /* 0x000fe20000001000 */
[----:B------:R-:W-:-:S04]  /*2fe0*/  FADD.FTZ R7, R7, -R20 ;  /* 0x8000001407077221 */ /* 0x000fc80000010000 */
[----:B------:R-:W-:Y:S01]  /*2ff0*/  FMUL.FTZ R7, R21, R7 ;  /* 0x0000000715077220 */ /* 0x000fe20000410000 */
[----:B------:R-:W-:-:S03]  /*3000*/  FADD.FTZ R8, R8, -R20 ;  /* 0x8000001408087221 */ /* 0x000fc60000010000 */
[----:B------:R-:W-:Y:S01]  /*3010*/  FFMA.FTZ R7, R16, R7, R18 ;  /* 0x0000000710077223 */ /* 0x000fe20000010012 */
[----:B---3--:R-:W-:-:S04]  /*3020*/  FFMA.FTZ R4, R36, R4, R24 ;  /* 0x0000000424047223 */ /* 0x008fc80000010018 */
[----:B------:R-:W-:-:S06]  /*3030*/  FMUL.FTZ R32, R4, -1.4426950216293334961 ;  /* 0xbfb8aa3b04207820 */ /* 0x000fcc0000410000 */
[----:B------:R-:W0:Y:S02]  /*3040*/  MUFU.EX2 R32, R32 ;  /* 0x0000002000207308 */ /* 0x000e240000000800 */
[----:B0-----:R-:W-:-:S06]  /*3050*/  FADD.FTZ R32, R32, 1 ;  /* 0x3f80000020207421 */ /* 0x001fcc0000010000 */
[----:B------:R-:W1:Y:S02]  /*3060*/  MUFU.RCP R32, R32 ;  /* 0x0000002000207308 */ /* 0x000e640000001000 */
[----:B-1----:R-:W-:Y:S01]  /*3070*/  FMUL.FTZ R30, R4, R32 ;  /* 0x00000020041e7220 */ /* 0x002fe20000410000 */
[----:B------:R-:W-:-:S06]  /*3080*/  FMUL.FTZ R4, R6, -1.4426950216293334961 ;  /* 0xbfb8aa3b06047820 */ /* 0x000fcc0000410000 */
[----:B------:R-:W0:Y:S01]  /*3090*/  MUFU.EX2 R4, R4 ;  /* 0x0000000400047308 */ /* 0x000e220000000800 */
[----:B------:R-:W-:Y:S01]  /*30a0*/  FMUL.FTZ R5, R5, R3 ;  /* 0x0000000305057220 */ /* 0x000fe20000410000 */
[----:B------:R-:W-:Y:S01]  /*30b0*/  STL [R1+0x38], R30 ;  /* 0x0000381e01007387 */ /* 0x000fe20000100800 */
[----:B------:R-:W-:Y:S01]  /*30c0*/  FMUL.FTZ R3, R7, -1.4426950216293334961 ;  /* 0xbfb8aa3b07037820 */ /* 0x000fe20000410000 */
[----:B0-----:R-:W-:-:S06]  /*30d0*/  FADD.FTZ R4, R4, 1 ;  /* 0x3f80000004047421 */ /* 0x001fcc0000010000 */
[----:B------:R-:W0:Y:S01]  /*30e0*/  MUFU.RCP R4, R4 ;  /* 0x0000000400047308 */ /* 0x000e220000001000 */
[----:B------:R1:W-:Y:S02]  /*30f0*/  STL [R1+0x30], R5 ;  /* 0x0000300501007387 */ /* 0x0003e40000100800 */
[----:B-1----:R-:W-:-:S05]  /*3100*/  FMUL.FTZ R5, R21, R8 ;  /* 0x0000000815057220 */ /* 0x002fca0000410000 */
[----:B------:R-:W1:Y:S01]  /*3110*/  MUFU.EX2 R3, R3 ;  /* 0x0000000300037308 */ /* 0x000e620000000800 */
[----:B------:R-:W-:Y:S01]  /*3120*/  FFMA.FTZ R5, R36, R5, R24 ;  /* 0x0000000524057223 */ /* 0x000fe20000010018 */
[----:B0-----:R-:W-:-:S03]  /*3130*/  FMUL.FTZ R4, R6, R4 ;  /* 0x0000000406047220 */ /* 0x001fc60000410000 */
[----:B------:R-:W-:-:S06]  /*3140*/  FMUL.FTZ R6, R5, -1.4426950216293334961 ;  /* 0xbfb8aa3b05067820 */ /* 0x000fcc0000410000 */
[----:B------:R-:W0:Y:S01]  /*3150*/  MUFU.EX2 R6, R6 ;  /* 0x0000000600067308 */ /* 0x000e220000000800 */
[----:B------:R3:W-:Y:S01]  /*3160*/  STL [R1+0x2c], R4 ;  /* 0x00002c0401007387 */ /* 0x0007e20000100800 */
[----:B-1----:R-:W-:-:S06]  /*3170*/  FADD.FTZ R3, R3, 1 ;  /* 0x3f80000003037421 */ /* 0x002fcc0000010000 */
[----:B---3--:R0:W1:Y:S01]  /*3180*/  MUFU.RCP R4, R3 ;  /* 0x0000000300047308 */ /* 0x0080620000001000 */
[----:B------:R-:W-:Y:S01]  /*3190*/  FADD.FTZ R9, R9, -R20 ;  /* 0x8000001409097221 */ /* 0x000fe20000010000 */
[----:B0-----:R-:W-:-:S06]  /*31a0*/  FADD.FTZ R3, R6, 1 ;  /* 0x3f80000006037421 */ /* 0x001fcc0000010000 */
[----:B------:R-:W0:Y:S01]  /*31b0*/  MUFU.RCP R3, R3 ;  /* 0x0000000300037308 */ /* 0x000e220000001000 */
[----:B------:R-:W-:Y:S01]  /*31c0*/  FADD.FTZ R10, R10, -R20 ;  /* 0x800000140a0a7221 */ /* 0x000fe20000010000 */
[----:B-1----:R-:W-:Y:S01]  /*31d0*/  FMUL.FTZ R6, R7, R4 ;  /* 0x0000000407067220 */ /* 0x002fe20000410000 */
[C---:B------:R-:W-:Y:S02]  /*31e0*/  FMUL.FTZ R4, R21.reuse, R9 ;  /* 0x0000000915047220 */ /* 0x040fe40000410000 */
[----:B------:R-:W-:Y:S02]  /*31f0*/  FMUL.FTZ R10, R21, R10 ;  /* 0x0000000a150a7220 */ /* 0x000fe40000410000 */
[----:B------:R-:W-:Y:S01]  /*3200*/  FFMA.FTZ R4, R17, R4, R19 ;  /* 0x0000000411047223 */ /* 0x000fe20000010013 */
[----:B------:R1:W-:Y:S01]  /*3210*/  STL [R1+0x8], R6 ;  /* 0x0000080601007387 */ /* 0x0003e20000100800 */
[----:B------:R-:W-:Y:S02]  /*3220*/  FFMA.FTZ R37, R25, R10, R0 ;  /* 0x0000000a19257223 */ /* 0x000fe40000010000 */
[----:B-1----:R-:W-:Y:S01]  /*3230*/  FMUL.FTZ R6, R4, -1.4426950216293334961 ;  /* 0xbfb8aa3b04067820 */ /* 0x002fe20000410000 */
[----:B0-----:R-:W-:Y:S01]  /*3240*/  FMUL.FTZ R5, R5, R3 ;  /* 0x0000000305057220 */ /* 0x001fe20000410000 */
[----:B------:R-:W-:-:S04]  /*3250*/  FMUL.FTZ R3, R37, -1.4426950216293334961 ;  /* 0xbfb8aa3b25037820 */ /* 0x000fc80000410000 */
[----:B------:R-:W0:Y:S08]  /*3260*/  MUFU.EX2 R6, R6 ;  /* 0x0000000600067308 */ /* 0x000e300000000800 */
[----:B------:R-:W1:Y:S01]  /*3270*/  MUFU.EX2 R3, R3 ;  /* 0x0000000300037308 */ /* 0x000e620000000800 */
[----:B------:R0:W-:Y:S01]  /*3280*/  STL [R1+0x4], R5 ;  /* 0x0000040501007387 */ /* 0x0001e20000100800 */
[----:B------:R-:W-:-:S03]  /*3290*/  FADD.FTZ R11, R11, -R20 ;  /* 0x800000140b0b7221 */ /* 0x000fc60000010000 */
[----:B------:R-:W3:Y:S04]  /*32a0*/  LDL.LU R8, [R1+0xc] ;  /* 0x00000c0001087983 */ /* 0x000ee80000300800 */
[----:B------:R-:W4:Y:S01]  /*32b0*/  LDL.LU R32, [R1+0x18] ;  /* 0x0000180001207983 */ /* 0x000f220000300800 */
[----:B0-----:R-:W-:Y:S01]  /*32c0*/  FADD.FTZ R5, R6, 1 ;  /* 0x3f80000006057421 */ /* 0x001fe20000010000 */
[----:B-1----:R-:W-:-:S05]  /*32d0*/  FADD.FTZ R3, R3, 1 ;  /* 0x3f80000003037421 */ /* 0x002fca0000010000 */
[----:B------:R-:W0:Y:S08]  /*32e0*/  MUFU.RCP R5, R5 ;  /* 0x0000000500057308 */ /* 0x000e300000001000 */
[----:B------:R-:W1:Y:S01]  /*32f0*/  MUFU.RCP R3, R3 ;  /* 0x0000000300037308 */ /* 0x000e620000001000 */
[----:B0-----:R-:W-:-:S05]  /*3300*/  FMUL.FTZ R4, R4, R5 ;  /* 0x0000000504047220 */ /* 0x001fca0000410000 */
[----:B------:R0:W-:Y:S01]  /*3310*/  STL [R1], R4 ;  /* 0x0000000401007387 */ /* 0x0001e20000100800 */
[----:B-1----:R-:W-:Y:S01]  /*3320*/  FMUL.FTZ R37, R37, R3 ;  /* 0x0000000325257220 */ /* 0x002fe20000410000 */
[--C-:B------:R-:W-:Y:S01]  /*3330*/  FADD.FTZ R3, R12, -R20.reuse ;  /* 0x800000140c037221 */ /* 0x100fe20000010000 */
[----:B--2---:R-:W-:Y:S01]  /*3340*/  FADD.FTZ R12, R13, -R20 ;  /* 0x800000140d0c7221 */ /* 0x004fe20000010000 */
[C---:B0-----:R-:W-:Y:S02]  /*3350*/  FMUL.FTZ R4, R21.reuse, R11 ;  /* 0x0000000b15047220 */ /* 0x041fe40000410000 */
[C---:B------:R-:W-:Y:S02]  /*3360*/  FMUL.FTZ R3, R21.reuse, R3 ;  /* 0x0000000315037220 */ /* 0x040fe40000410000 */
[----:B------:R-:W-:Y:S02]  /*3370*/  FFMA.FTZ R4, R16, R4, R18 ;  /* 0x0000000410047223 */ /* 0x000fe40000010012 */
[----:B------:R-:W-:Y:S01]  /*3380*/  FFMA.FTZ R3, R36, R3, R24 ;  /* 0x0000000324037223 */ /* 0x000fe20000010018 */
[----:B------:R-:W-:Y:S01]  /*3390*/  FMUL.FTZ R12, R21, R12 ;  /* 0x0000000c150c7220 */ /* 0x000fe20000410000 */
[----:B------:R-:W-:-:S02]  /*33a0*/  FMUL.FTZ R6, R4, -1.4426950216293334961 ;  /* 0xbfb8aa3b04067820 */ /* 0x000fc40000410000 */
[----:B------:R-:W-:Y:S01]  /*33b0*/  FMUL.FTZ R5, R3, -1.4426950216293334961 ;  /* 0xbfb8aa3b03057820 */ /* 0x000fe20000410000 */
[----:B------:R-:W-:-:S03]  /*33c0*/  FFMA.FTZ R12, R17, R12, R19 ;  /* 0x0000000c110c7223 */ /* 0x000fc60000010013 */
[----:B------:R-:W0:Y:S01]  /*33d0*/  MUFU.EX2 R6, R6 ;  /* 0x0000000600067308 */ /* 0x000e220000000800 */
[----:B------:R-:W-:-:S07]  /*33e0*/  FMUL.FTZ R7, R12, -1.4426950216293334961 ;  /* 0xbfb8aa3b0c077820 */ /* 0x000fce0000410000 */
[----:B------:R-:W1:Y:S08]  /*33f0*/  MUFU.EX2 R5, R5 ;  /* 0x0000000500057308 */ /* 0x000e700000000800 */
[----:B------:R-:W2:Y:S01]  /*3400*/  MUFU.EX2 R7, R7 ;  /* 0x0000000700077308 */ /* 0x000ea20000000800 */
[----:B0-----:R-:W-:-:S07]  /*3410*/  FADD.FTZ R6, R6, 1 ;  /* 0x3f80000006067421 */ /* 0x001fce0000010000 */
[----:B------:R2:W0:Y:S01]  /*3420*/  MUFU.RCP R13, R6 ;  /* 0x00000006000d7308 */ /* 0x0004220000001000 */
[----:B-1----:R-:W-:Y:S01]  /*3430*/  FADD.FTZ R5, R5, 1 ;  /* 0x3f80000005057421 */ /* 0x002fe20000010000 */
[----:B--2---:R-:W-:-:S06]  /*3440*/  FADD.FTZ R6, R7, 1 ;  /* 0x3f80000007067421 */ /* 0x004fcc0000010000 */
[----:B------:R-:W1:Y:S01]  /*3450*/  MUFU.RCP R5, R5 ;  /* 0x0000000500057308 */ /* 0x000e620000001000 */
[----:B------:R-:W-:-:S07]  /*3460*/  F2FP.F16.F32.PACK_AB R31, R35, R31 ;  /* 0x0000001f231f723e */ /* 0x000fce00000000ff */
[----:B------:R-:W2:Y:S01]  /*3470*/  MUFU.RCP R6, R6 ;  /* 0x0000000600067308 */ /* 0x000ea20000001000 */
[----:B0-----:R-:W-:Y:S01]  /*3480*/  FMUL.FTZ R13, R4, R13 ;  /* 0x0000000d040d7220 */ /* 0x001fe20000410000 */
[----:B------:R-:W-:-:S05]  /*3490*/  PRMT R4, R31, 0x7632, R4 ;  /* 0x000076321f047816 */ /* 0x000fca0000000004 */
[----:B------:R0:W-:Y:S01]  /*34a0*/  STG.E.U16 desc[UR14][R22.64+0x2], R4 ;  /* 0x0000020416007986 */ /* 0x0001e2000c10150e */
[----:B-1----:R-:W-:Y:S01]  /*34b0*/  FMUL.FTZ R3, R3, R5 ;  /* 0x0000000503037220 */ /* 0x002fe20000410000 */
[----:B------:R-:W-:Y:S02]  /*34c0*/  IADD3.X R5, RZ, R2, RZ, P6, !PT ;  /* 0x00000002ff057210 */ /* 0x000fe400037fe4ff */
[----:B------:R-:W-:Y:S01]  /*34d0*/  STL [R1+0x70], R37 ;  /* 0x0000702501007387 */ /* 0x000fe20000100800 */
[----:B--2---:R-:W-:Y:S01]  /*34e0*/  FMUL.FTZ R12, R12, R6 ;  /* 0x000000060c0c7220 */ /* 0x004fe20000410000 */
[C---:B0-----:R-:W-:Y:S02]  /*34f0*/  LEA R4, P6, R14.reuse, UR12, 0x1 ;  /* 0x0000000c0e047c11 */ /* 0x041fe4000f8c08ff */
[----:B------:R0:W-:Y:S02]  /*3500*/  STL [R1+0x74], R13 ;  /* 0x0000740d01007387 */ /* 0x0001e40000100800 */
[----:B------:R-:W-:-:S02]  /*3510*/  LEA.HI.X R5, R14, UR13, R5, 0x1, P6 ;  /* 0x0000000d0e057c11 */ /* 0x000fc4000b0f0c05 */
[----:B------:R-:W-:Y:S04]  /*3520*/  STL [R1+0x78], R3 ;  /* 0x0000780301007387 */ /* 0x000fe80000100800 */
[----:B------:R1:W-:Y:S04]  /*3530*/  STL [R1+0x7c], R12 ;  /* 0x00007c0c01007387 */ /* 0x0003e80000100800 */
[----:B------:R-:W-:Y:S04]  /*3540*/  STL [R1+0x88], R4 ;  /* 0x0000880401007387 */ /* 0x000fe80000100800 */
[----:B------:R2:W-:Y:S04]  /*3550*/  STL [R1+0x84], R5 ;  /* 0x0000840501007387 */ /* 0x0005e80000100800 */
[----:B------:R-:W4:Y:S04]  /*3560*/  LDL.LU R30, [R1+0x1c] ;  /* 0x00001c00011e7983 */ /* 0x000f280000300800 */
[----:B0-----:R-:W4:Y:S04]  /*3570*/  LDL.LU R13, [R1+0x10] ;  /* 0x00001000010d7983 */ /* 0x001f280000300800 */
[----:B-1----:R-:W4:Y:S04]  /*3580*/  LDL.LU R12, [R1+0x34] ;  /* 0x00003400010c7983 */ /* 0x002f280000300800 */
[----:B--2---:R-:W2:Y:S04]  /*3590*/  LDL.LU R5, [R1+0x28] ;  /* 0x0000280001057983 */ /* 0x004ea80000300800 */
[----:B------:R-:W2:Y:S01]  /*35a0*/  LDL.LU R4, [R1+0x54] ;  /* 0x0000540001047983 */ /* 0x000ea20000300800 */
[----:B------:R-:W-:-:S02]  /*35b0*/  F2FP.F16.F32.PACK_AB R33, R26, R33 ;  /* 0x000000211a21723e */ /* 0x000fc400000000ff */
[----:B------:R-:W-:Y:S01]  /*35c0*/  IADD3.X R11, RZ, R2, RZ, P3, !PT ;  /* 0x00000002ff0b7210 */ /* 0x000fe20001ffe4ff */
[----:B------:R-:W2:Y:S01]  /*35d0*/  LDL.LU R3, [R1+0x58] ;  /* 0x0000580001037983 */ /* 0x000ea20000300800 */
[----:B------:R-:W-:-:S04]  /*35e0*/  LEA R10, P3, R27, UR12, 0x1 ;  /* 0x0000000c1b0a7c11 */ /* 0x000fc8000f8608ff */
[----:B------:R-:W-:Y:S02]  /*35f0*/  LEA.HI.X R11, R27, UR13, R11, 0x1, P3 ;  /* 0x0000000d1b0b7c11 */ /* 0x000fe400098f0c0b */
[-C--:B------:R-:W-:Y:S02]  /*3600*/  IADD3.X R9, RZ, R2.reuse, RZ, P4, !PT ;  /* 0x00000002ff097210 */ /* 0x080fe400027fe4ff */
[----:B------:R-:W-:Y:S02]  /*3610*/  IADD3.X R7, RZ, R2, RZ, P5, !PT ;  /* 0x00000002ff077210 */ /* 0x000fe40002ffe4ff */
[----:B------:R-:W-:-:S04]  /*3620*/  LEA R6, P5, R29, UR12, 0x1 ;  /* 0x0000000c1d067c11 */ /* 0x000fc8000f8a08ff */
[----:B------:R-:W-:Y:S01]  /*3630*/  LEA.HI.X R7, R29, UR13, R7, 0x1, P5 ;  /* 0x0000000d1d077c11 */ /* 0x000fe2000a8f0c07 */
[----:B------:R0:W-:Y:S04]  /*3640*/  STL [R1+0x8c], R6 ;  /* 0x00008c0601007387 */ /* 0x0001e80000100800 */
[----:B------:R-:W-:Y:S01]  /*3650*/  STL [R1+0x80], R7 ;  /* 0x0000800701007387 */ /* 0x000fe20000100800 */
[----:B---3--:R-:W-:-:S04]  /*3660*/  FADD.FTZ R14, R8, -R20 ;  /* 0x80000014080e7221 */ /* 0x008fc80000010000 */
[----:B------:R-:W-:-:S04]  /*3670*/  FMUL.FTZ R14, R21, R14 ;  /* 0x0000000e150e7220 */ /* 0x000fc80000410000 */
[----:B------:R-:W-:-:S04]  /*3680*/  FFMA.FTZ R14, R25, R14, R0 ;  /* 0x0000000e190e7223 */ /* 0x000fc80000010000 */
[----:B------:R-:W-:-:S06]  /*3690*/  FMUL.FTZ R26, R14, -1.4426950216293334961 ;  /* 0xbfb8aa3b0e1a7820 */ /* 0x000fcc0000410000 */
[----:B------:R-:W1:Y:S01]  /*36a0*/  MUFU.EX2 R26, R26 ;  /* 0x0000001a001a7308 */ /* 0x000e620000000800 */
[----:B----4-:R-:W-:Y:S01]  /*36b0*/  FADD.FTZ R27, R32, -R20 ;  /* 0x80000014201b7221 */ /* 0x010fe20000010000 */
[----:B------:R-:W-:-:S03]  /*36c0*/  LEA R8, P4, R28, UR12, 0x1 ;  /* 0x0000000c1c087c11 */ /* 0x000fc6000f8808ff */
[----:B------:R-:W-:Y:S01]  /*36d0*/  FMUL.FTZ R27, R21, R27 ;  /* 0x0000001b151b7220 */ /* 0x000fe20000410000 */
[----:B------:R-:W-:-:S03]  /*36e0*/  LEA.HI.X R9, R28, UR13, R9, 0x1, P4 ;  /* 0x0000000d1c097c11 */ /* 0x000fc6000a0f0c09 */
[----:B------:R-:W-:Y:S01]  /*36f0*/  FFMA.FTZ R27, R16, R27, R18 ;  /* 0x0000001b101b7223 */ /* 0x000fe20000010012 */
[----:B-1----:R-:W-:-:S03]  /*3700*/  FADD.FTZ R26, R26, 1 ;  /* 0x3f8000001a1a7421 */ /* 0x002fc60000010000 */
[----:B------:R-:W-:-:S03]  /*3710*/  FMUL.FTZ R28, R27, -1.4426950216293334961 ;  /* 0xbfb8aa3b1b1c7820 */ /* 0x000fc60000410000 */
[----:B------:R-:W1:Y:S08]  /*3720*/  MUFU.RCP R26, R26 ;  /* 0x0000001a001a7308 */ /* 0x000e700000001000 */
[----:B------:R-:W3:Y:S01]  /*3730*/  MUFU.EX2 R28, R28 ;  /* 0x0000001c001c7308 */ /* 0x000ee20000000800 */
[----:B-1----:R-:W-:Y:S01]  /*3740*/  FMUL.FTZ R14, R14, R26 ;  /* 0x0000001a0e0e7220 */ /* 0x002fe20000410000 */
[----:B------:R-:W-:Y:S04]  /*3750*/  STL [R1+0x94], R8 ;  /* 0x0000940801007387 */ /* 0x000fe80000100800 */
[----:B------:R-:W-:Y:S04]  /*3760*/  STL [R1+0x90], R9 ;  /* 0x0000900901007387 */ /* 0x000fe80000100800 */
[----:B------:R1:W-:Y:S04]  /*3770*/  STL [R1+0x98], R11 ;  /* 0x0000980b01007387 */ /* 0x0003e80000100800 */
[----:B0-----:R-:W4:Y:S01]  /*3780*/  LDL.LU R6, [R1+0x5c] ;  /* 0x00005c0001067983 */ /* 0x001f220000300800 */
[--C-:B------:R-:W-:Y:S01]  /*3790*/  FADD.FTZ R26, R30, -R20.reuse ;  /* 0x800000141e1a7221 */ /* 0x100fe20000010000 */
[----:B------:R-:W-:-:S03]  /*37a0*/  FADD.FTZ R29, R13, -R20 ;  /* 0x800000140d1d7221 */ /* 0x000fc60000010000 */
[C---:B------:R-:W-:Y:S01]  /*37b0*/  FMUL.FTZ R26, R21.reuse, R26 ;  /* 0x0000001a151a7220 */ /* 0x040fe20000410000 */
[----:B------:R-:W-:-:S03]  /*37c0*/  FMUL.FTZ R29, R21, R29 ;  /* 0x0000001d151d7220 */ /* 0x000fc60000410000 */
[C-C-:B------:R-:W-:Y:S01]  /*37d0*/  FFMA.FTZ R26, R25.reuse, R26, R0.reuse ;  /* 0x0000001a191a7223 */ /* 0x140fe20000010000 */
[----:B------:R-:W-:Y:S01]  /*37e0*/  FFMA.FTZ R0, R25, R29, R0 ;  /* 0x0000001d19007223 */ /* 0x000fe20000010000 */
[----:B---3--:R-:W-:Y:S01]  /*37f0*/  FADD.FTZ R29, R28, 1 ;  /* 0x3f8000001c1d7421 */ /* 0x008fe20000010000 */
[--C-:B------:R-:W-:Y:S01]  /*3800*/  FADD.FTZ R25, R12, -R20.reuse ;  /* 0x800000140c197221 */ /* 0x100fe20000010000 */
[----:B--2---:R-:W-:Y:S02]  /*3810*/  FADD.FTZ R28, R5, -R20 ;  /* 0x80000014051c7221 */ /* 0x004fe40000010000 */
[----:B------:R-:W2:Y:S01]  /*3820*/  LDL.LU R5, [R1+0x60] ;  /* 0x0000600001057983 */ /* 0x000ea20000300800 */
[C---:B------:R-:W-:Y:S01]  /*3830*/  FMUL.FTZ R25, R21.reuse, R25 ;  /* 0x0000001915197220 */ /* 0x040fe20000410000 */
[----:B------:R-:W-:-:S03]  /*3840*/  FMUL.FTZ R28, R21, R28 ;  /* 0x0000001c151c7220 */ /* 0x000fc60000410000 */
[C-C-:B------:R-:W-:Y:S01]  /*3850*/  FFMA.FTZ R25, R16.reuse, R25, R18.reuse ;  /* 0x0000001910197223 */ /* 0x140fe20000010012 */
[----:B------:R-:W-:Y:S01]  /*3860*/  FFMA.FTZ R16, R16, R28, R18 ;  /* 0x0000001c10107223 */ /* 0x000fe20000010012 */
[----:B------:R-:W-:Y:S02]  /*3870*/  FADD.FTZ R28, R4, -R20 ;  /* 0x80000014041c7221 */ /* 0x000fe40000010000 */
[----:B------:R-:W3:Y:S01]  /*3880*/  LDL.LU R4, [R1+0x68] ;  /* 0x0000680001047983 */ /* 0x000ee20000300800 */
[----:B------:R-:W0:Y:S01]  /*3890*/  MUFU.RCP R29, R29 ;  /* 0x0000001d001d7308 */ /* 0x000e220000001000 */
[----:B------:R-:W-:-:S04]  /*38a0*/  FMUL.FTZ R28, R21, R28 ;  /* 0x0000001c151c7220 */ /* 0x000fc80000410000 */
[----:B------:R-:W-:Y:S01]  /*38b0*/  FFMA.FTZ R28, R36, R28, R24 ;  /* 0x0000001c241c7223 */ /* 0x000fe20000010018 */
[----:B------:R-:W-:Y:S01]  /*38c0*/  FMUL.FTZ R32, R26, -1.4426950216293334961 ;  /* 0xbfb8aa3b1a207820 */ /* 0x000fe20000410000 */
[----:B------:R-:W-:Y:S02]  /*38d0*/  FADD.FTZ R30, R3, -R20 ;  /* 0x80000014031e7221 */ /* 0x000fe40000010000 */
[----:B------:R-:W3:Y:S01]  /*38e0*/  LDL.LU R3, [R1+0x64] ;  /* 0x0000640001037983 */ /* 0x000ee20000300800 */
[----:B0-----:R-:W-:Y:S01]  /*38f0*/  FMUL.FTZ R18, R27, R29 ;  /* 0x0000001d1b127220 */ /* 0x001fe20000410000 */
[----:B------:R-:W-:Y:S01]  /*3900*/  FMUL.FTZ R29, R28, -1.4426950216293334961 ;  /* 0xbfb8aa3b1c1d7820 */ /* 0x000fe20000410000 */
[----:B------:R-:W-:Y:S01]  /*3910*/  MUFU.EX2 R32, R32 ;  /* 0x0000002000207308 */ /* 0x000fe20000000800 */
[----:B------:R-:W-:Y:S01]  /*3920*/  FMUL.FTZ R27, R21, R30 ;  /* 0x0000001e151b7220 */ /* 0x000fe20000410000 */
[----:B------:R-:W-:Y:S01]  /*3930*/  PRMT R30, R33, 0x7632, R30 ;  /* 0x00007632211e7816 */ /* 0x000fe2000000001e */
[----:B------:R-:W-:Y:S04]  /*3940*/  STG.E.U16 desc[UR14][R22.64], R31 ;  /* 0x0000001f16007986 */ /* 0x000fe8000c10150e */
[----:B------:R-:W-:Y:S01]  /*3950*/  STG.E.U16 desc[UR14][R22.64+0x4], R33 ;  /* 0x0000042116007986 */ /* 0x000fe2000c10150e */
[----:B------:R-:W0:Y:S01]  /*3960*/  MUFU.EX2 R29, R29 ;  /* 0x0000001d001d7308 */ /* 0x000e220000000800 */
[----:B------:R-:W-:-:S02]  /*3970*/  FFMA.FTZ R27, R17, R27, R19 ;  /* 0x0000001b111b7223 */ /* 0x000fc40000010013 */
[----:B------:R0:W-:Y:S04]  /*3980*/  STG.E.U16 desc[UR14][R22.64+0x6], R30 ;  /* 0x0000061e16007986 */ /* 0x0001e8000c10150e */
[----:B-1----:R-:W3:Y:S04]  /*3990*/  LDL.LU R11, [R1+0x24] ;  /* 0x00002400010b7983 */ /* 0x002ee80000300800 */
[----:B------:R-:W3:Y:S01]  /*39a0*/  LDL.LU R8, [R1+0x20] ;  /* 0x0000200001087983 */ /* 0x000ee20000300800 */
[----:B0-----:R-:W-:Y:S01]  /*39b0*/  IADD3.X R23, RZ, R2, RZ, P2, !PT ;  /* 0x00000002ff177210 */ /* 0x001fe200017fe4ff */
[----:B------:R-:W-:Y:S01]  /*39c0*/  FMUL.FTZ R30, R27, -1.4426950216293334961 ;  /* 0xbfb8aa3b1b1e7820 */ /* 0x000fe20000410000 */
[C---:B------:R-:W-:Y:S01]  /*39d0*/  LEA R22, P2, R15.reuse, UR12, 0x1 ;  /* 0x0000000c0f167c11 */ /* 0x040fe2000f8408ff */
[----:B------:R-:W3:Y:S03]  /*39e0*/  LDL.LU R9, [R1+0x4c] ;  /* 0x00004c0001097983 */ /* 0x000ee60000300800 */
[----:B------:R-:W-:Y:S01]  /*39f0*/  LEA.HI.X R23, R15, UR13, R23, 0x1, P2 ;  /* 0x0000000d0f177c11 */ /* 0x000fe200090f0c17 */
[----:B------:R-:W-:Y:S01]  /*3a00*/  FADD.FTZ R15, R29, 1 ;  /* 0x3f8000001d0f7421 */ /* 0x000fe20000010000 */
[----:B------:R-:W0:Y:S01]  /*3a10*/  MUFU.EX2 R30, R30 ;  /* 0x0000001e001e7308 */ /* 0x000e220000000800 */
[----:B------:R-:W-:-:S07]  /*3a20*/  FADD.FTZ R29, R32, 1 ;  /* 0x3f800000201d7421 */ /* 0x000fce0000010000 */
[----:B------:R-:W1:Y:S08]  /*3a30*/  MUFU.RCP R29, R29 ;  /* 0x0000001d001d7308 */ /* 0x000e700000001000 */
[----:B------:R-:W1:Y:S01]  /*3a40*/  MUFU.RCP R15, R15 ;  /* 0x0000000f000f7308 */ /* 0x000e620000001000 */
[----:B0-----:R-:W-:-:S07]  /*3a50*/  FADD.FTZ R30, R30, 1 ;  /* 0x3f8000001e1e7421 */ /* 0x001fce0000010000 */
[----:B------:R4:W0:Y:S01]  /*3a60*/  MUFU.RCP R31, R30 ;  /* 0x0000001e001f7308 */ /* 0x0008220000001000 */
[----:B-1----:R-:W-:Y:S01]  /*3a70*/  FMUL.FTZ R26, R26, R29 ;  /* 0x0000001d1a1a7220 */ /* 0x002fe20000410000 */
[----:B------:R-:W-:Y:S01]  /*3a80*/  FMUL.FTZ R15, R28, R15 ;  /* 0x0000000f1c0f7220 */ /* 0x000fe20000410000 */
[--C-:B----4-:R-:W-:Y:S02]  /*3a90*/  FADD.FTZ R30, R6, -R20.reuse ;  /* 0x80000014061e7221 */ /* 0x110fe40000010000 */
[----:B------:R-:W4:Y:S01]  /*3aa0*/  LDL.LU R6, [R1+0x50] ;  /* 0x0000500001067983 */ /* 0x000f220000300800 */
[--C-:B--2---:R-:W-:Y:S01]  /*3ab0*/  FADD.FTZ R28, R5, -R20.reuse ;  /* 0x80000014051c7221 */ /* 0x104fe20000010000 */
[----:B---3--:R-:W-:Y:S02]  /*3ac0*/  FADD.FTZ R29, R4, -R20 ;  /* 0x80000014041d7221 */ /* 0x008fe40000010000 */
[----:B------:R-:W2:Y:S04]  /*3ad0*/  LDL.LU R4, [R1+0x44] ;  /* 0x0000440001047983 */ /* 0x000ea80000300800 */
[----:B------:R-:W2:Y:S01]  /*3ae0*/  LDL.LU R5, [R1+0x48] ;  /* 0x0000480001057983 */ /* 0x000ea20000300800 */
[----:B------:R-:W-:Y:S01]  /*3af0*/  FMUL.FTZ R30, R21, R30 ;  /* 0x0000001e151e7220 */ /* 0x000fe20000410000 */
[----:B------:R-:W-:Y:S01]  /*3b00*/  FMUL.FTZ R32, R25, -1.4426950216293334961 ;  /* 0xbfb8aa3b19207820 */ /* 0x000fe20000410000 */
[----:B0-----:R-:W-:Y:S01]  /*3b10*/  FMUL.FTZ R27, R27, R31 ;  /* 0x0000001f1b1b7220 */ /* 0x001fe20000410000 */
[----:B------:R-:W-:Y:S01]  /*3b20*/  FMUL.FTZ R29, R21, R29 ;  /* 0x0000001d151d7220 */ /* 0x000fe20000410000 */
[----:B------:R-:W-:Y:S01]  /*3b30*/  FFMA.FTZ R30, R36, R30, R24 ;  /* 0x0000001e241e7223 */ /* 0x000fe20000010018 */
[----:B------:R-:W-:Y:S01]  /*3b40*/  FMUL.FTZ R33, R0, -1.4426950216293334961 ;  /* 0xbfb8aa3b00217820 */ /* 0x000fe20000410000 */
[----:B------:R-:W-:Y:S01]  /*3b50*/  FADD.FTZ R35, R3, -R20 ;  /* 0x8000001403237221 */ /* 0x000fe20000010000 */
[----:B------:R-:W-:Y:S01]  /*3b60*/  FMUL.FTZ R28, R21, R28 ;  /* 0x0000001c151c7220 */ /* 0x000fe20000410000 */
[----:B------:R-:W-:Y:S01]  /*3b70*/  FMUL.FTZ R31, R30, -1.4426950216293334961 ;  /* 0xbfb8aa3b1e1f7820 */ /* 0x000fe20000410000 */
[----:B------:R-:W0:Y:S01]  /*3b80*/  MUFU.EX2 R32, R32 ;  /* 0x0000002000207308 */ /* 0x000e220000000800 */
[----:B------:R-:W-:Y:S01]  /*3b90*/  FFMA.FTZ R29, R36, R29, R24 ;  /* 0x0000001d241d7223 */ /* 0x000fe20000010018 */
[----:B------:R-:W3:Y:S06]  /*3ba0*/  LDL.LU R7, [R1+0x3c] ;  /* 0x00003c0001077983 */ /* 0x000eec0000300800 */
[----:B------:R-:W1:Y:S01]  /*3bb0*/  MUFU.EX2 R31, R31 ;  /* 0x0000001f001f7308 */ /* 0x000e620000000800 */
[----:B------:R-:W-:Y:S01]  /*3bc0*/  FMUL.FTZ R24, R29, -1.4426950216293334961 ;  /* 0xbfb8aa3b1d187820 */ /* 0x000fe20000410000 */
[----:B------:R-:W-:-:S06]  /*3bd0*/  FMUL.FTZ R35, R21, R35 ;  /* 0x0000002315237220 */ /* 0x000fcc0000410000 */
[----:B------:R-:W-:Y:S01]  /*3be0*/  MUFU.EX2 R33, R33 ;  /* 0x0000002100217308 */ /* 0x000fe20000000800 */
[C-C-:B------:R-:W-:Y:S01]  /*3bf0*/  FFMA.FTZ R28, R17.reuse, R28, R19.reuse ;  /* 0x0000001c111c7223 */ /* 0x140fe20000010013 */
[----:B------:R-:W-:Y:S01]  /*3c00*/  FMUL.FTZ R20, R16, -1.4426950216293334961 ;  /* 0xbfb8aa3b10147820 */ /* 0x000fe20000410000 */
[----:B------:R-:W-:Y:S01]  /*3c10*/  FFMA.FTZ R17, R17, R35, R19 ;  /* 0x0000002311117223 */ /* 0x000fe20000010013 */
[----:B0-----:R-:W-:Y:S01]  /*3c20*/  FADD.FTZ R32, R32, 1 ;  /* 0x3f80000020207421 */ /* 0x001fe20000010000 */
[----:B------:R-:W3:Y:S03]  /*3c30*/  LDL.LU R12, [R1+0x40] ;  /* 0x00004000010c7983 */ /* 0x000ee60000300800 */
[----:B------:R-:W0:Y:S01]  /*3c40*/  MUFU.EX2 R24, R24 ;  /* 0x0000001800187308 */ /* 0x000e220000000800 */
[----:B------:R-:W-:Y:S01]  /*3c50*/  FMUL.FTZ R21, R17, -1.4426950216293334961 ;  /* 0xbfb8aa3b11157820 */ /* 0x000fe20000410000 */
[----:B-1----:R-:W-:Y:S01]  /*3c60*/  FADD.FTZ R31, R31, 1 ;  /* 0x3f8000001f1f7421 */ /* 0x002fe20000010000 */
[----:B------:R-:W-:Y:S01]  /*3c70*/  FMUL.FTZ R34, R28, -1.4426950216293334961 ;  /* 0xbfb8aa3b1c227820 */ /* 0x000fe20000410000 */
[----:B------:R-:W3:Y:S04]  /*3c80*/  LDL.LU R3, [R1+0x30] ;  /* 0x0000300001037983 */ /* 0x000ee80000300800 */
[----:B------:R-:W1:Y:S01]  /*3c90*/  MUFU.EX2 R20, R20 ;  /* 0x0000001400147308 */ /* 0x000e620000000800 */
[----:B------:R-:W3:Y:S04]  /*3ca0*/  LDL.LU R13, [R1+0x38] ;  /* 0x00003800010d7983 */ /* 0x000ee80000300800 */
[----:B------:R-:W3:Y:S03]  /*3cb0*/  LDL.LU R37, [R1+0x8] ;  /* 0x0000080001257983 */ /* 0x000ee60000300800 */
[----:B------:R-:W1:Y:S01]  /*3cc0*/  MUFU.RCP R35, R32 ;  /* 0x0000002000237308 */ /* 0x000e620000001000 */
[----:B0-----:R-:W-:-:S07]  /*3cd0*/  FADD.FTZ R24, R24, 1 ;  /* 0x3f80000018187421 */ /* 0x001fce0000010000 */
[----:B------:R0:W-:Y:S08]  /*3ce0*/  MUFU.RCP R36, R31 ;  /* 0x0000001f00247308 */ /* 0x0001f00000001000 */
[----:B------:R-:W1:Y:S01]  /*3cf0*/  MUFU.EX2 R21, R21 ;  /* 0x0000001500157308 */ /* 0x000e620000000800 */
[----:B0-----:R-:W-:-:S07]  /*3d00*/  FADD.FTZ R31, R33, 1 ;  /* 0x3f800000211f7421 */ /* 0x001fce0000010000 */
[----:B------:R-:W0:Y:S01]  /*3d10*/  MUFU.EX2 R34, R34 ;  /* 0x0000002200227308 */ /* 0x000e220000000800 */
[----:B-1----:R-:W-:-:S07]  /*3d20*/  FADD.FTZ R20, R20, 1 ;  /* 0x3f80000014147421 */ /* 0x002fce0000010000 */
[----:B------:R-:W1:Y:S01]  /*3d30*/  MUFU.RCP R31, R31 ;  /* 0x0000001f001f7308 */ /* 0x000e620000001000 */
[----:B------:R-:W-:-:S07]  /*3d40*/  FMUL.FTZ R35, R25, R35 ;  /* 0x0000002319237220 */ /* 0x000fce0000410000 */
[----:B------:R1:W1:Y:S01]  /*3d50*/  MUFU.RCP R33, R24 ;  /* 0x0000001800217308 */ /* 0x0002620000001000 */
[-C--:B------:R-:W-:Y:S01]  /*3d60*/  IADD3.X R25, RZ, R2.reuse, RZ, P1, !PT ;  /* 0x00000002ff197210 */ /* 0x080fe20000ffe4ff */
[----:B------:R-:W-:Y:S01]  /*3d70*/  FADD.FTZ R21, R21, 1 ;  /* 0x3f80000015157421 */ /* 0x000fe20000010000 */
[----:B------:R-:W-:Y:S01]  /*3d80*/  IADD3.X R2, RZ, R2, RZ, P0, !PT ;  /* 0x00000002ff027210 */ /* 0x000fe200007fe4ff */
[----:B0-----:R-:W-:-:S04]  /*3d90*/  FADD.FTZ R19, R34, 1 ;  /* 0x3f80000022137421 */ /* 0x001fc80000010000 */
[----:B------:R0:W2:Y:S01]  /*3da0*/  MUFU.RCP R32, R20 ;  /* 0x0000001400207308 */ /* 0x0000a20000001000 */
[----:B-1----:R-:W-:Y:S01]  /*3db0*/  LEA R24, P1, R8, UR12, 0x1 ;  /* 0x0000000c08187c11 */ /* 0x002fe2000f8208ff */
[----:B------:R-:W-:Y:S01]  /*3dc0*/  FMUL.FTZ R36, R30, R36 ;  /* 0x000000241e247220 */ /* 0x000fe20000410000 */
[----:B------:R-:W-:Y:S01]  /*3dd0*/  FMUL.FTZ R31, R0, R31 ;  /* 0x0000001f001f7220 */ /* 0x000fe20000410000 */
[----:B------:R-:W3:Y:S01]  /*3de0*/  LDL.LU R30, [R1+0x4] ;  /* 0x00000400011e7983 */ /* 0x000ee20000300800 */
[----:B0-----:R-:W-:-:S03]  /*3df0*/  LEA R20, P0, R11, UR12, 0x1 ;  /* 0x0000000c0b147c11 */ /* 0x001fc6000f8008ff */
[----:B------:R0:W1:Y:S01]  /*3e00*/  MUFU.RCP R34, R21 ;  /* 0x0000001500227308 */ /* 0x0000620000001000 */
[----:B------:R-:W-:Y:S01]  /*3e10*/  LEA.HI.X R25, R8, UR13, R25, 0x1, P1 ;  /* 0x0000000d08197c11 */ /* 0x000fe200088f0c19 */
[----:B------:R-:W-:Y:S01]  /*3e20*/  FMUL.FTZ R33, R29, R33 ;  /* 0x000000211d217220 */ /* 0x000fe20000410000 */
[----:B0-----:R-:W-:Y:S02]  /*3e30*/  LEA.HI.X R21, R11, UR13, R2, 0x1, P0 ;  /* 0x0000000d0b157c11 */ /* 0x001fe400080f0c02 */
[----:B------:R-:W3:Y:S04]  /*3e40*/  LDL.LU R11, [R1+0x98] ;  /* 0x00009800010b7983 */ /* 0x000ee80000300800 */
[----:B------:R-:W3:Y:S01]  /*3e50*/  LDL.LU R8, [R1+0x94] ;  /* 0x0000940001087983 */ /* 0x000ee20000300800 */
[----:B----4-:R-:W-:-:S03]  /*3e60*/  F2FP.F16.F32.PACK_AB R0, R9, R6 ;  /* 0x000000060900723e */ /* 0x010fc600000000ff */
[----:B------:R-:W4:Y:S04]  /*3e70*/  LDL.LU R9, [R1+0x90] ;  /* 0x0000900001097983 */ /* 0x000f280000300800 */
[----:B------:R-:W4:Y:S04]  /*3e80*/  LDL.LU R6, [R1+0x8c] ;  /* 0x00008c0001067983 */ /* 0x000f280000300800 */
[----:B------:R-:W4:Y:S01]  /*3e90*/  LDL.LU R29, [R1] ;  /* 0x00000000011d7983 */ /* 0x000f220000300800 */
[----:B--2---:R-:W-:-:S03]  /*3ea0*/  F2FP.F16.F32.PACK_AB R2, R4, R5 ;  /* 0x000000050402723e */ /* 0x004fc600000000ff */
[----:B------:R-:W2:Y:S04]  /*3eb0*/  LDL.LU R4, [R1+0x88] ;  /* 0x0000880001047983 */ /* 0x000ea80000300800 */
[----:B------:R-:W2:Y:S01]  /*3ec0*/  LDL.LU R5, [R1+0x84] ;  /* 0x0000840001057983 */ /* 0x000ea20000300800 */
[----:B------:R-:W-:Y:S01]  /*3ed0*/  FMUL.FTZ R32, R16, R32 ;  /* 0x0000002010207220 */ /* 0x000fe20000410000 */
[----:B-1----:R-:W-:Y:S01]  /*3ee0*/  FMUL.FTZ R34, R17, R34 ;  /* 0x0000002211227220 */ /* 0x002fe20000410000 */
[----:B------:R-:W-:Y:S02]  /*3ef0*/  PRMT R16, R0, 0x7632, R16 ;  /* 0x0000763200107816 */ /* 0x000fe40000000010 */
[----:B------:R-:W-:Y:S01]  /*3f00*/  PRMT R17, R2, 0x7632, R17 ;  /* 0x0000763202117816 */ /* 0x000fe20000000011 */
[----:B--2---:R3:W-:Y:S04]  /*3f10*/  STG.E.U16 desc[UR14][R4.64], R0 ;  /* 0x0000000004007986 */ /* 0x0047e8000c10150e */
[----:B------:R0:W-:Y:S04]  /*3f20*/  STG.E.U16 desc[UR14][R4.64+0x4], R2 ;  /* 0x0000040204007986 */ /* 0x0001e8000c10150e */
[----:B------:R1:W-:Y:S01]  /*3f30*/  STG.E.U16 desc[UR14][R4.64+0x6], R17 ;  /* 0x0000061104007986 */ /* 0x0003e2000c10150e */
[----:B---3--:R-:W-:-:S03]  /*3f40*/  F2FP.F16.F32.PACK_AB R0, R7, R12 ;  /* 0x0000000c0700723e */ /* 0x008fc600000000ff */
[----:B------:R-:W2:Y:S01]  /*3f50*/  LDL.LU R7, [R1+0x80] ;  /* 0x0000800001077983 */ /* 0x000ea20000300800 */
[----:B0-----:R-:W-:-:S03]  /*3f60*/  F2FP.F16.F32.PACK_AB R2, R3, R13 ;  /* 0x0000000d0302723e */ /* 0x001fc600000000ff */
[----:B------:R-:W3:Y:S04]  /*3f70*/  LDL.LU R12, [R1+0x7c] ;  /* 0x00007c00010c7983 */ /* 0x000ee80000300800 */
[----:B------:R-:W3:Y:S04]  /*3f80*/  LDL.LU R3, [R1+0x78] ;  /* 0x0000780001037983 */ /* 0x000ee80000300800 */
[----:B------:R-:W3:Y:S04]  /*3f90*/  LDL.LU R13, [R1+0x74] ;  /* 0x00007400010d7983 */ /* 0x000ee80000300800 */
[----:B-1----:R-:W4:Y:S04]  /*3fa0*/  LDL.LU R17, [R1+0x2c] ;  /* 0x00002c0001117983 */ /* 0x002f280000300800 */
[----:B------:R4:W-:Y:S01]  /*3fb0*/  STG.E.U16 desc[UR14][R4.64+0x2], R16 ;  /* 0x0000021004007986 */ /* 0x0009e2000c10150e */
[----:B------:R-:W0:Y:S01]  /*3fc0*/  MUFU.RCP R19, R19 ;  /* 0x0000001300137308 */ /* 0x000e220000001000 */
[----:B----4-:R-:W-:-:S02]  /*3fd0*/  F2FP.F16.F32.PACK_AB R5, R37, R17 ;  /* 0x000000112505723e */ /* 0x010fc400000000ff */
[----:B------:R-:W4:Y:S01]  /*3fe0*/  LDL.LU R37, [R1+0x70] ;  /* 0x0000700001257983 */ /* 0x000f220000300800 */
[----:B0-----:R-:W-:Y:S01]  /*3ff0*/  FMUL.FTZ R19, R28, R19 ;  /* 0x000000131c137220 */ /* 0x001fe20000410000 */
[----:B------:R-:W-:Y:S02]  /*4000*/  F2FP.F16.F32.PACK_AB R16, R29, R30 ;  /* 0x0000001e1d10723e */ /* 0x000fe400000000ff */
[----:B------:R-:W-:Y:S02]  /*4010*/  PRMT R4, R0, 0x7632, R4 ;  /* 0x0000763200047816 */ /* 0x000fe40000000004 */
[----:B------:R-:W-:Y:S01]  /*4020*/  PRMT R28, R2, 0x7632, R28 ;  /* 0x00007632021c7816 */ /* 0x000fe2000000001c */
[----:B--2---:R0:W-:Y:S01]  /*4030*/  STG.E.U16 desc[UR14][R6.64], R0 ;  /* 0x0000000006007986 */ /* 0x0041e2000c10150e */
[----:B---3--:R-:W-:Y:S02]  /*4040*/  F2FP.F16.F32.PACK_AB R3, R12, R3 ;  /* 0x000000030c03723e */ /* 0x008fe400000000ff */
[----:B------:R-:W-:Y:S01]  /*4050*/  F2FP.F16.F32.PACK_AB R15, R27, R15 ;  /* 0x0000000f1b0f723e */ /* 0x000fe200000000ff */
[----:B------:R-:W-:Y:S04]  /*4060*/  STG.E.U16 desc[UR14][R6.64+0x2], R4 ;  /* 0x0000020406007986 */ /* 0x000fe8000c10150e */
[----:B------:R-:W-:Y:S01]  /*4070*/  STG.E.U16 desc[UR14][R6.64+0x4], R2 ;  /* 0x0000040206007986 */ /* 0x000fe2000c10150e */
[----:B0-----:R-:W-:-:S03]  /*4080*/  PRMT R0, R16, 0x7632, R0 ;  /* 0x0000763210007816 */ /* 0x001fc60000000000 */
[----:B------:R0:W-:Y:S01]  /*4090*/  STG.E.U16 desc[UR14][R6.64+0x6], R28 ;  /* 0x0000061c06007986 */ /* 0x0001e2000c10150e */
[----:B------:R-:W-:-:S03]  /*40a0*/  F2FP.F16.F32.PACK_AB R14, R18, R14 ;  /* 0x0000000e120e723e */ /* 0x000fc600000000ff */
[----:B------:R1:W-:Y:S01]  /*40b0*/  STG.E.U16 desc[UR14][R8.64], R5 ;  /* 0x0000000508007986 */ /* 0x0003e2000c10150e */
[----:B------:R-:W-:Y:S01]  /*40c0*/  F2FP.F16.F32.PACK_AB R26, R35, R26 ;  /* 0x0000001a231a723e */ /* 0x000fe200000000ff */
[----:B------:R-:W-:Y:S02]  /*40d0*/  UIADD3 UR6, UP0, UR9, 0x15, URZ ;  /* 0x0000001509067890 */ /* 0x000fe4000ff1e03f */
[----:B------:R2:W-:Y:S01]  /*40e0*/  STG.E.U16 desc[UR14][R8.64+0x6], R0 ;  /* 0x0000060008007986 */ /* 0x0005e2000c10150e */
[----:B0-----:R-:W-:Y:S02]  /*40f0*/  PRMT R7, R5, 0x7632, R7 ;  /* 0x0000763205077816 */ /* 0x001fe40000000007 */
[----:B-1----:R-:W-:-:S03]  /*4100*/  PRMT R5, R3, 0x7632, R5 ;  /* 0x0000763203057816 */ /* 0x002fc60000000005 */
[----:B------:R-:W-:Y:S01]  /*4110*/  STG.E.U16 desc[UR14][R8.64+0x2], R7 ;  /* 0x0000020708007986 */ /* 0x000fe2000c10150e */
[----:B------:R-:W-:Y:S02]  /*4120*/  F2FP.F16.F32.PACK_AB R19, R19, R36 ;  /* 0x000000241313723e */ /* 0x000fe400000000ff */
[----:B--2---:R-:W-:Y:S01]  /*4130*/  PRMT R0, R15, 0x7632, R0 ;  /* 0x000076320f007816 */ /* 0x004fe20000000000 */
[----:B------:R-:W-:Y:S01]  /*4140*/  STG.E.U16 desc[UR14][R8.64+0x4], R16 ;  /* 0x0000041008007986 */ /* 0x000fe2000c10150e */
[----:B------:R-:W-:Y:S02]  /*4150*/  F2FP.F16.F32.PACK_AB R31, R32, R31 ;  /* 0x0000001f201f723e */ /* 0x000fe400000000ff */
[----:B------:R-:W-:Y:S01]  /*4160*/  F2FP.F16.F32.PACK_AB R33, R34, R33 ;  /* 0x000000212221723e */ /* 0x000fe200000000ff */
[----:B------:R-:W-:Y:S01]  /*4170*/  STG.E.U16 desc[UR14][R10.64+0x4], R3 ;  /* 0x000004030a007986 */ /* 0x000fe2000c10150e */
[----:B------:R-:W-:-:S03]  /*4180*/  UIADD3.X UR5, URZ, UR5, URZ, UP0, !UPT ;  /* 0x000000053f057290 */ /* 0x000fc600087fe43f */
[----:B------:R-:W-:Y:S01]  /*4190*/  STG.E.U16 desc[UR14][R10.64+0x6], R5 ;  /* 0x000006050a007986 */ /* 0x000fe2000c10150e */
[----:B------:R-:W-:Y:S01]  /*41a0*/  PRMT R12, R31, 0x7632, R12 ;  /* 0x000076321f0c7816 */ /* 0x000fe2000000000c */
[----:B------:R-:W-:-:S04]  /*41b0*/  UISETP.GE.U32.AND UP0, UPT, UR6, UR18, UPT ;  /* 0x000000120600728c */ /* 0x000fc8000bf06070 */
[----:B------:R-:W-:-:S06]  /*41c0*/  UISETP.GE.AND.EX UP0, UPT, UR5, UR10, UPT, UP0 ;  /* 0x0000000a0500728c */ /* 0x000fcc000bf06300 */
[----:B------:R-:W-:Y:S01]  /*41d0*/  PLOP3.LUT P0, PT, PT, PT, UP0, 0x80, 0x0 ;  /* 0x000000000000781c */ /* 0x000fe20003f0f008 */
[----:B------:R-:W-:Y:S01]  /*41e0*/  ULOP3.LUT UR4, UR4, 0x1, URZ, 0x3c, !UPT ;  /* 0x0000000104047892 */ /* 0x000fe2000f8e3c3f */
[----:B------:R-:W-:Y:S01]  /*41f0*/  UMOV UR9, UR6 ;  /* 0x0000000600097c82 */ /* 0x000fe20008000000 */
[----:B----4-:R-:W-:-:S04]  /*4200*/  F2FP.F16.F32.PACK_AB R13, R13, R37 ;  /* 0x000000250d0d723e */ /* 0x010fc800000000ff */
[----:B------:R-:W-:Y:S01]  /*4210*/  PRMT R2, R13, 0x7632, R2 ;  /* 0x000076320d027816 */ /* 0x000fe20000000002 */
[----:B------:R-:W-:Y:S04]  /*4220*/  STG.E.U16 desc[UR14][R10.64], R13 ;  /* 0x0000000d0a007986 */ /* 0x000fe8000c10150e */
[----:B------:R0:W-:Y:S04]  /*4230*/  STG.E.U16 desc[UR14][R10.64+0x2], R2 ;  /* 0x000002020a007986 */ /* 0x0001e8000c10150e */
[----:B------:R1:W-:Y:S01]  /*4240*/  STG.E.U16 desc[UR14][R22.64+0x6], R0 ;  /* 0x0000060016007986 */ /* 0x0003e2000c10150e */
[----:B0-----:R-:W-:-:S02]  /*4250*/  PRMT R11, R14, 0x7632, R11 ;  /* 0x000076320e0b7816 */ /* 0x001fc4000000000b */
[----:B------:R-:W-:Y:S02]  /*4260*/  PRMT R10, R26, 0x7632, R10 ;  /* 0x000076321a0a7816 */ /* 0x000fe4000000000a */
[----:B------:R-:W-:Y:S02]  /*4270*/  PRMT R2, R19, 0x7632, R2 ;  /* 0x0000763213027816 */ /* 0x000fe40000000002 */
[----:B-1----:R-:W-:Y:S01]  /*4280*/  PRMT R0, R33, 0x7632, R0 ;  /* 0x0000763221007816 */ /* 0x002fe20000000000 */
        /* <DEDUP_REMOVED lines=13> */
.L_x_3877:
        /* <DEDUP_REMOVED lines=10> */
.L_x_3976:


//--------------------- .text._ZN13group_norm_v214gn_cuda_kernelI6__halfLi480ELi1ELi16ELi120ELi256ELb1ELi32ELi960ELi960ELi4ELb1ELi18ELb0ELb0ENS_16CompileConditionILi900EEEEEvPT_PKS4_S7_S7_flPfS8_Pj --------------------------
	.section	.text._ZN13group_norm_v214gn_cuda_kernelI6__halfLi480ELi1ELi16ELi120ELi256ELb1ELi32ELi960ELi960ELi4ELb1ELi18ELb0ELb0ENS_16CompileConditionILi900EEEEEvPT_PKS4_S7_S7_flPfS8_Pj,"ax",@progbits
	.align	128
        .global         _ZN13group_norm_v214gn_cuda_kernelI6__halfLi480ELi1ELi16ELi120ELi256ELb1ELi32ELi960ELi960ELi4ELb1ELi18ELb0ELb0ENS_16CompileConditionILi900EEEEEvPT_PKS4_S7_S7_flPfS8_Pj
        .type           _ZN13group_norm_v214gn_cuda_kernelI6__halfLi480ELi1ELi16ELi120ELi256ELb1ELi32ELi960ELi960ELi4ELb1ELi18ELb0ELb0ENS_16CompileConditionILi900EEEEEvPT_PKS4_S7_S7_flPfS8_Pj,@function
        .size           _ZN13group_norm_v214gn_cuda_kernelI6__halfLi480ELi1ELi16ELi120ELi256ELb1ELi32ELi960ELi960ELi4ELb1ELi18ELb0ELb0ENS_16CompileConditionILi900EEEEEvPT_PKS4_S7_S7_flPfS8_Pj,(.L_x_3977 - _ZN13group_norm_v214gn_cuda_kernelI6__halfLi480ELi1ELi16ELi120ELi256ELb1ELi32ELi960ELi960ELi4ELb1ELi18ELb0ELb0ENS_16CompileConditionILi900EEEEEvPT_PKS4_S7_S7_flPfS8_Pj)
        .other          _ZN13group_norm_v214gn_cuda_kernelI6__halfLi480ELi1ELi16ELi120ELi256ELb1ELi32ELi960ELi960ELi4ELb1ELi18ELb0ELb0ENS_16CompileConditionILi900EEEEEvPT_PKS4_S7_S7_flPfS8_Pj,@"STO_CUDA_ENTRY STV_DEFAULT"
_ZN13group_norm_v214gn_cuda_kernelI6__halfLi480ELi1ELi16ELi120ELi256ELb1ELi32ELi960ELi960ELi4ELb1ELi18ELb0ELb0ENS_16CompileConditionILi900EEEEEvPT_PKS4_S7_S7_flPfS8_Pj:
.text._ZN13group_norm_v214gn_cuda_kernelI6__halfLi480ELi1ELi16ELi120ELi256ELb1ELi32ELi960ELi960ELi4ELb1ELi18ELb0ELb0ENS_16CompileConditionILi900EEEEEvPT_PKS4_S7_S7_flPfS8_Pj:
        /* <DEDUP_REMOVED lines=138> */
[----:B-1----:R-:W-:Y:S01]  /*08a0*/  IADD3 R5, R3, R22, RZ ;  /* 0x0000001603057210 */ /* 0x002fe20007ffe0ff */
[----:B------:R0:W-:Y:S01]  /*08b0*/  STL [R1+0x24], R2 ;  /* 0x0000240201007387 */ /* 0x0001e20000100800 */
[----:B------:R-:W-:Y:S01]  /*08c0*/  LEA R0, R0, UR8, 0x3 ;  /* 0x0000000800007c11 */ /* 0x000fe2000f8e18ff */
        /* <DEDUP_REMOVED lines=10> */
[--C-:B------:R-:W-:Y:S01]  /*0970*/  IMAD R122, R43, 0x18, R52.reuse ;  /* 0x000000182b7a7824 */ /* 0x100fe200078e0234 */
        /* <DEDUP_REMOVED lines=20> */
[----:B------:R-:W-:Y:S01]  /*0ac0*/  ISETP.GT.U32.OR P0, PT, R114, 0x7, P0 ;  /* 0x000000077200780c */ /* 0x000fe20000704470 */
[----:B------:R-:W-:Y:S01]  /*0ad0*/  IMAD R50, R50, 0x18, R52 ;  /* 0x0000001832327824 */ /* 0x000fe200078e0234 */
[C---:B--2---:R-:W-:Y:S01]  /*0ae0*/  IADD3 R4, R3.reuse, R36, RZ ;  /* 0x0000002403047210 */ /* 0x044fe20007ffe0ff */
[----:B------:R-:W-:Y:S01]  /*0af0*/  STL [R1+0x8], R5 ;  /* 0x0000080501007387 */ /* 0x000fe20000100800 */
[----:B------:R-:W-:-:S02]  /*0b00*/  IADD3 R125, R3, R40, RZ ;  /* 0x00000028037d7210 */ /* 0x000fc40007ffe0ff */
[C---:B------:R-:W-:Y:S01]  /*0b10*/  IADD3 R124, R3.reuse, R124, RZ ;  /* 0x0000007c037c7210 */ /* 0x040fe20007ffe0ff */
[----:B------:R-:W-:Y:S01]  /*0b20*/  STL [R1+0x4], R4 ;  /* 0x0000040401007387 */ /* 0x000fe20000100800 */
[C---:B------:R-:W-:Y:S02]  /*0b30*/  IADD3 R123, R3.reuse, R42, RZ ;  /* 0x0000002a037b7210 */ /* 0x040fe40007ffe0ff */
[C---:B0-----:R-:W-:Y:S02]  /*0b40*/  IADD3 R2, R3.reuse, R38, RZ ;  /* 0x0000002603027210 */ /* 0x041fe40007ffe0ff */
[C---:B------:R-:W-:Y:S02]  /*0b50*/  IADD3 R122, R3.reuse, R122, RZ ;  /* 0x0000007a037a7210 */ /* 0x040fe40007ffe0ff */
[C---:B------:R-:W-:Y:S01]  /*0b60*/  IADD3 R121, R3.reuse, R44, RZ ;  /* 0x0000002c03797210 */ /* 0x040fe20007ffe0ff */
[----:B------:R0:W-:Y:S01]  /*0b70*/  STL [R1], R2 ;  /* 0x0000000201007387 */ /* 0x0001e20000100800 */
[----:B------:R-:W-:-:S02]  /*0b80*/  IADD3 R120, R3, R120, RZ ;  /* 0x0000007803787210 */ /* 0x000fc40007ffe0ff */
[C---:B------:R-:W-:Y:S01]  /*0b90*/  IADD3 R119, R3.reuse, R46, RZ ;  /* 0x0000002e03777210 */ /* 0x040fe20007ffe0ff */
[----:B------:R1:W-:Y:S01]  /*0ba0*/  STL [R1+0x4c], R0 ;  /* 0x00004c0001007387 */ /* 0x0003e20000100800 */
[C---:B------:R-:W-:Y:S02]  /*0bb0*/  IADD3 R118, R3.reuse, R118, RZ ;  /* 0x0000007603767210 */ /* 0x040fe40007ffe0ff */
[C---:B------:R-:W-:Y:S02]  /*0bc0*/  IADD3 R117, R3.reuse, R48, RZ ;  /* 0x0000003003757210 */ /* 0x040fe40007ffe0ff */
[C---:B------:R-:W-:Y:S02]  /*0bd0*/  IADD3 R116, R3.reuse, R116, RZ ;  /* 0x0000007403747210 */ /* 0x040fe40007ffe0ff */
[----:B------:R-:W-:Y:S02]  /*0be0*/  IADD3 R115, R3, R50, RZ ;  /* 0x0000003203737210 */ /* 0x000fe40007ffe0ff */
[----:B0-----:R-:W-:-:S02]  /*0bf0*/  SHF.R.S32.HI R2, RZ, 0x1f, R113 ;  /* 0x0000001fff027819 */ /* 0x001fc40000011471 */
[----:B------:R-:W-:Y:S01]  /*0c00*/  ISETP.EQ.OR.EX P0, PT, RZ, UR13, P0, P1 ;  /* 0x0000000dff007c0c */ /* 0x000fe20008702710 */
[----:B-1----:R-:W-:-:S12]  /*0c10*/  ULDC.64 UR12, c[0x0][0x208] ;  /* 0x00008200000c7ab9 */ /* 0x002fd80000000a00 */
.L_x_3884:
        /* <DEDUP_REMOVED lines=119> */
[----:B------:R-:W-:Y:S01]  /*1390*/  CS2R R66, SRZ ;  /* 0x0000000000427805 */ /* 0x000fe2000001ff00 */
        /* <DEDUP_REMOVED lines=57> */
[--C-:B------:R-:W-:Y:S02]  /*1730*/  HADD2.F32 R69, -RZ, R18.reuse.H0_H0 ;  /* 0x20000012ff457230 */ /* 0x100fe40000004100 */
[----:B------:R-:W-:Y:S01]  /*1740*/  FADD.FTZ R21, R20, R71 ;  /* 0x0000004714157221 */ /* 0x000fe20000010000 */
[----:B------:R-:W-:Y:S02]  /*1750*/  HADD2.F32 R68, -RZ, R18.H1_H1 ;  /* 0x30000012ff447230 */ /* 0x000fe40000004100 */
[----:B------:R-:W-:Y:S01]  /*1760*/  FFMA.FTZ R24, R70, R70, R25 ;  /* 0x0000004646187223 */ /* 0x000fe20000010019 */
[----:B------:R-:W-:-:S02]  /*1770*/  HADD2.F32 R18, -RZ, R19.H0_H0 ;  /* 0x20000013ff127230 */ /* 0x000fc40000004100 */
        /* <DEDUP_REMOVED lines=23> */
[--C-:B------:R-:W-:Y:S02]  /*18f0*/  HADD2.F32 R26, -RZ, R27.reuse.H0_H0 ;  /* 0x2000001bff1a7230 */ /* 0x100fe40000004100 */
[----:B------:R-:W-:Y:S01]  /*1900*/  FADD.FTZ R29, R28, R23 ;  /* 0x000000171c1d7221 */ /* 0x000fe20000010000 */
[----:B------:R-:W-:-:S02]  /*1910*/  HADD2.F32 R27, -RZ, R27.H1_H1 ;  /* 0x3000001bff1b7230 */ /* 0x000fc40000004100 */
        /* <DEDUP_REMOVED lines=28> */
[----:B------:R-:W-:Y:S02]  /*1ae0*/  HADD2.F32 R36, -RZ, R38.H0_H0 ;  /* 0x20000026ff247230 */ /* 0x000fe40000004100 */
[----:B------:R-:W-:Y:S01]  /*1af0*/  FFMA.FTZ R56, R34, R34, R41 ;  /* 0x0000002222387223 */ /* 0x000fe20000010029 */
[----:B------:R-:W-:Y:S02]  /*1b00*/  HADD2.F32 R41, -RZ, R42.H1_H1 ;  /* 0x3000002aff297230 */ /* 0x000fe40000004100 */
[----:B------:R-:W-:Y:S01]  /*1b10*/  FADD.FTZ R40, R37, R34 ;  /* 0x0000002225287221 */ /* 0x000fe20000010000 */
[----:B------:R-:W-:Y:S02]  /*1b20*/  HADD2.F32 R37, -RZ, R38.H1_H1 ;  /* 0x30000026ff257230 */ /* 0x000fe40000004100 */
[----:B------:R-:W-:Y:S01]  /*1b30*/  FFMA.FTZ R56, R35, R35, R56 ;  /* 0x0000002323387223 */ /* 0x000fe20000010038 */
[----:B------:R-:W-:-:S02]  /*1b40*/  HADD2.F32 R38, -RZ, R39.H0_H0 ;  /* 0x20000027ff267230 */ /* 0x000fc40000004100 */
[----:B------:R-:W-:Y:S01]  /*1b50*/  FADD.FTZ R57, R40, R35 ;  /* 0x0000002328397221 */ /* 0x000fe20000010000 */
[----:B------:R-:W-:Y:S02]  /*1b60*/  HADD2.F32 R39, -RZ, R39.H1_H1 ;  /* 0x30000027ff277230 */ /* 0x000fe40000004100 */
[----:B------:R-:W-:Y:S01]  /*1b70*/  FFMA.FTZ R56, R36, R36, R56 ;  /* 0x0000002424387223 */ /* 0x000fe20000010038 */
[----:B------:R-:W-:Y:S02]  /*1b80*/  HADD2.F32 R40, -RZ, R42.H0_H0 ;  /* 0x2000002aff287230 */ /* 0x000fe40000004100 */
[----:B------:R-:W-:Y:S01]  /*1b90*/  FADD.FTZ R57, R57, R36 ;  /* 0x0000002439397221 */ /* 0x000fe20000010000 */
[--C-:B------:R-:W-:Y:S02]  /*1ba0*/  HADD2.F32 R42, -RZ, R43.reuse.H0_H0 ;  /* 0x2000002bff2a7230 */ /* 0x100fe40000004100 */
[----:B------:R-:W-:Y:S01]  /*1bb0*/  FFMA.FTZ R56, R37, R37, R56 ;  /* 0x0000002525387223 */ /* 0x000fe20000010038 */
[----:B------:R-:W-:-:S02]  /*1bc0*/  HADD2.F32 R43, -RZ, R43.H1_H1 ;  /* 0x3000002bff2b7230 */ /* 0x000fc40000004100 */
[----:B------:R-:W-:Y:S01]  /*1bd0*/  FADD.FTZ R57, R57, R37 ;  /* 0x0000002539397221 */ /* 0x000fe20000010000 */
[--C-:B------:R-:W-:Y:S02]  /*1be0*/  HADD2.F32 R44, -RZ, R46.reuse.H0_H0 ;  /* 0x2000002eff2c7230 */ /* 0x100fe40000004100 */
[----:B------:R-:W-:Y:S01]  /*1bf0*/  FFMA.FTZ R56, R38, R38, R56 ;  /* 0x0000002626387223 */ /* 0x000fe20000010038 */
[----:B------:R-:W-:Y:S02]  /*1c00*/  HADD2.F32 R45, -RZ, R46.H1_H1 ;  /* 0x3000002eff2d7230 */ /* 0x000fe40000004100 */
        /* <DEDUP_REMOVED lines=43> */
[--C-:B------:R-:W-:Y:S02]  /*1ec0*/  HADD2.F32 R57, -RZ, R58.reuse.H1_H1 ;  /* 0x3000003aff397230 */ /* 0x100fe40000004100 */
[----:B------:R-:W-:Y:S01]  /*1ed0*/  FFMA.FTZ R61, R55, R55, R56 ;  /* 0x00000037373d7223 */ /* 0x000fe20000010038 */
[----:B------:R-:W-:Y:S02]  /*1ee0*/  HADD2.F32 R56, -RZ, R58.H0_H0 ;  /* 0x2000003aff387230 */ /* 0x000fe40000004100 */
[----:B------:R-:W-:-:S03]  /*1ef0*/  FADD.FTZ R62, R62, R55 ;  /* 0x000000373e3e7221 */ /* 0x000fc60000010000 */
        /* <DEDUP_REMOVED lines=25> */
[----:B------:R-:W5:Y:S04]  /*2090*/  LDL R109, [R1+0x1c] ;  /* 0x00001c00016d7983 */ /* 0x000f680000100800 */
[----:B------:R-:W5:Y:S04]  /*20a0*/  LDL R108, [R1+0x18] ;  /* 0x00001800016c7983 */ /* 0x000f680000100800 */
[----:B------:R-:W5:Y:S04]  /*20b0*/  LDL R107, [R1+0x14] ;  /* 0x00001400016b7983 */ /* 0x000f680000100800 */
[----:B--2---:R0:W-:Y:S04]  /*20c0*/  LDS.64 R66, [R102] ;  /* 0x0000000066427984 */ /* 0x0041e80000000a00 */
[----:B---3--:R-:W1:Y:S04]  /*20d0*/  LDS.64 R64, [R64] ;  /* 0x0000000040407984 */ /* 0x008e680000000a00 */
[----:B0-----:R-:W2:Y:S01]  /*20e0*/  LDL R102, [R1+0x34] ;  /* 0x0000340001667983 */ /* 0x001ea20000100800 */
[----:B-1----:R-:W-:Y:S01]  /*20f0*/  FADD.FTZ R64, RZ, R64 ;  /* 0x00000040ff407221 */ /* 0x002fe20000010000 */
[----:B------:R-:W-:-:S03]  /*2100*/  FADD.FTZ R65, RZ, R65 ;  /* 0x00000041ff417221 */ /* 0x000fc60000010000 */
[----:B------:R-:W-:Y:S01]  /*2110*/  FADD.FTZ R66, R64, R66 ;  /* 0x0000004240427221 */ /* 0x000fe20000010000 */
[----:B------:R-:W-:Y:S02]  /*2120*/  FADD.FTZ R67, R65, R67 ;  /* 0x0000004341437221 */ /* 0x000fe40000010000 */
[----:B----4-:R0:W1:Y:S04]  /*2130*/  LDS.64 R64, [R105] ;  /* 0x0000000069407984 */ /* 0x0100680000000a00 */
[----:B0-----:R-:W3:Y:S01]  /*2140*/  LDL R105, [R1+0x2c] ;  /* 0x00002c0001697983 */ /* 0x001ee20000100800 */
        /* <DEDUP_REMOVED lines=10> */
[----:B--2---:R0:W1:Y:S04]  /*21f0*/  LDS.64 R64, [R102] ;  /* 0x0000000066407984 */ /* 0x0040680000000a00 */
[----:B0-----:R-:W2:Y:S01]  /*2200*/  LDL R102, [R1+0x20] ;  /* 0x0000200001667983 */ /* 0x001ea20000100800 */
[----:B-1----:R-:W-:Y:S01]  /*2210*/  FADD.FTZ R66, R66, R64 ;  /* 0x0000004042427221 */ /* 0x002fe20000010000 */
[----:B------:R-:W-:-:S02]  /*2220*/  FADD.FTZ R67, R67, R65 ;  /* 0x0000004143437221 */ /* 0x000fc40000010000 */
[----:B------:R0:W1:Y:S04]  /*2230*/  LDS.64 R64, [R106] ;  /* 0x000000006a407984 */ /* 0x0000680000000a00 */
[----:B0-----:R-:W2:Y:S01]  /*2240*/  LDL R106, [R1+0x10] ;  /* 0x00001000016a7983 */ /* 0x001ea20000100800 */
[----:B-1----:R-:W-:Y:S01]  /*2250*/  FADD.FTZ R66, R66, R64 ;  /* 0x0000004042427221 */ /* 0x002fe20000010000 */
[----:B------:R-:W-:Y:S02]  /*2260*/  FADD.FTZ R67, R67, R65 ;  /* 0x0000004143437221 */ /* 0x000fe40000010000 */
[----:B---3--:R0:W1:Y:S04]  /*2270*/  LDS.64 R64, [R105] ;  /* 0x0000000069407984 */ /* 0x0080680000000a00 */
[----:B0-----:R-:W3:Y:S01]  /*2280*/  LDL R105, [R1+0xc] ;  /* 0x00000c0001697983 */ /* 0x001ee20000100800 */
[----:B-1----:R-:W-:Y:S01]  /*2290*/  FADD.FTZ R66, R66, R64 ;  /* 0x0000004042427221 */ /* 0x002fe20000010000 */
[----:B------:R-:W-:-:S02]  /*22a0*/  FADD.FTZ R67, R67, R65 ;  /* 0x0000004143437221 */ /* 0x000fc40000010000 */
[----:B----4-:R0:W1:Y:S04]  /*22b0*/  LDS.64 R64, [R104] ;  /* 0x0000000068407984 */ /* 0x0100680000000a00 */
[----:B0-----:R-:W4:Y:S01]  /*22c0*/  LDL R104, [R1+0x8] ;  /* 0x0000080001687983 */ /* 0x001f220000100800 */
[----:B-1----:R-:W-:Y:S01]  /*22d0*/  FADD.FTZ R66, R66, R64 ;  /* 0x0000004042427221 */ /* 0x002fe20000010000 */
[----:B------:R-:W-:Y:S02]  /*22e0*/  FADD.FTZ R67, R67, R65 ;  /* 0x0000004143437221 */ /* 0x000fe40000010000 */
[----:B-----5:R0:W1:Y:S04]  /*22f0*/  LDS.64 R64, [R103] ;  /* 0x0000000067407984 */ /* 0x0200680000000a00 */
[----:B0-----:R-:W5:Y:S01]  /*2300*/  LDL R103, [R1+0x4] ;  /* 0x0000040001677983 */ /* 0x001f620000100800 */
[----:B-1----:R-:W-:Y:S01]  /*2310*/  FADD.FTZ R66, R66, R64 ;  /* 0x0000004042427221 */ /* 0x002fe20000010000 */
[----:B------:R-:W-:-:S02]  /*2320*/  FADD.FTZ R67, R67, R65 ;  /* 0x0000004143437221 */ /* 0x000fc40000010000 */
[----:B--2---:R0:W1:Y:S04]  /*2330*/  LDS.64 R64, [R102] ;  /* 0x0000000066407984 */ /* 0x0040680000000a00 */
[----:B0-----:R-:W2:Y:S01]  /*2340*/  LDL R102, [R1] ;  /* 0x0000000001667983 */ /* 0x001ea20000100800 */
[----:B-1----:R-:W-:Y:S01]  /*2350*/  FADD.FTZ R66, R66, R64 ;  /* 0x0000004042427221 */ /* 0x002fe20000010000 */
        /* <DEDUP_REMOVED lines=13> */
[----:B---3--:R-:W0:Y:S02]  /*2430*/  LDS.64 R64, [R105] ;  /* 0x0000000069407984 */ /* 0x008e240000000a00 */
        /* <DEDUP_REMOVED lines=8> */
[----:B--2---:R-:W0:Y:S02]  /*24c0*/  LDS.64 R64, [R102] ;  /* 0x0000000066407984 */ /* 0x004e240000000a00 */
        /* <DEDUP_REMOVED lines=35> */
.L_x_3879:
[----:B------:R-:W-:Y:S05]  /*2700*/  BSYNC B0 ;  /* 0x0000000000007941 */ /* 0x000fea0003800000 */
.L_x_3878:
[----:B------:R-:W0:Y:S01]  /*2710*/  S2R R107, SR_CTAID.X ;  /* 0x00000000006b7919 */ /* 0x000e220000002500 */
[----:B------:R-:W1:Y:S01]  /*2720*/  @!P2 LDC R64, c[0x0][0x10] ;  /* 0x00000400ff40ab82 */ /* 0x000e620000000800 */
[----:B------:R-:W-:Y:S01]  /*2730*/  SHF.R.U32.HI R106, RZ, 0x1, R114 ;  /* 0x00000001ff6a7819 */ /* 0x000fe20000011672 */
[----:B------:R-:W2:Y:S01]  /*2740*/  SHFL.BFLY PT, R65, R66, 0x1, 0x1f ;  /* 0x0c201f0042417f89 */ /* 0x000ea200000e0000 */
[----:B------:R-:W-:Y:S02]  /*2750*/  MOV R102, UR4 ;  /* 0x0000000400667c02 */ /* 0x000fe40008000f00 */
[----:B------:R-:W-:Y:S01]  /*2760*/  SHF.L.U32 R106, R106, 0x3, RZ ;  /* 0x000000036a6a7819 */ /* 0x000fe200000006ff */
[----:B------:R-:W3:Y:S02]  /*2770*/  SHFL.BFLY PT, R103, R67, 0x1, 0x1f ;  /* 0x0c201f0043677f89 */ /* 0x000ee400000e0000 */
[----:B------:R-:W4:Y:S01]  /*2780*/  @!P2 LDC.64 R104, c[0x0][0x248] ;  /* 0x00009200ff68ab82 */ /* 0x000f220000000a00 */
[----:B------:R-:W-:Y:S01]  /*2790*/  ISETP.GT.U32.AND P1, PT, R114, 0x3f, PT ;  /* 0x0000003f7200780c */ /* 0x000fe20003f24070 */
[----:B-1----:R-:W-:-:S12]  /*27a0*/  @!P2 IMAD R64, R64, R102, UR11 ;  /* 0x0000000b4040ae24 */ /* 0x002fd8000f8e0266 */
[----:B------:R-:W1:Y:S01]  /*27b0*/  @!P1 LDC R102, c[0x0][0x10] ;  /* 0x00000400ff669b82 */ /* 0x000e620000000800 */
[----:B--2---:R-:W-:Y:S01]  /*27c0*/  FADD.FTZ R66, R65, R66 ;  /* 0x0000004241427221 */ /* 0x004fe20000010000 */
[----:B0-----:R-:W-:Y:S01]  /*27d0*/  LOP3.LUT R107, R107, 0x7, RZ, 0xc0, !PT ;  /* 0x000000076b6b7812 */ /* 0x001fe200078ec0ff */
[----:B---3--:R-:W-:-:S03]  /*27e0*/  FADD.FTZ R67, R103, R67 ;  /* 0x0000004367437221 */ /* 0x008fc60000010000 */
[----:B------:R-:W-:-:S04]  /*27f0*/  LOP3.LUT R106, R106, 0xfffffff8, R107, 0xe2, !PT ;  /* 0xfffffff86a6a7812 */ /* 0x000fc800078ee26b */
[----:B------:R-:W-:-:S04]  /*2800*/  @!P2 LEA R64, R64, R106, 0x6 ;  /* 0x0000006a4040a211 */ /* 0x000fc800078e30ff */
[----:B------:R-:W-:-:S05]  /*2810*/  @!P2 SHF.L.U32 R64, R64, 0x1, RZ ;  /* 0x000000014040a819 */ /* 0x000fca00000006ff */
[----:B----4-:R-:W-:-:S05]  /*2820*/  @!P2 IMAD.WIDE.U32 R64, R64, 0x4, R104 ;  /* 0x000000044040a825 */ /* 0x010fca00078e0068 */
[----:B------:R0:W-:Y:S01]  /*2830*/  @!P2 STG.E.64 desc[UR12][R64.64], R66 ;  /* 0x000000424000a986 */ /* 0x0001e2000c101b0c */
[----:B------:R-:W-:Y:S01]  /*2840*/  BAR.SYNC.DEFER_BLOCKING 0x0 ;  /* 0x0000000000007b1d */ /* 0x000fe20000010000 */
[----:B------:R-:W-:Y:S02]  /*2850*/  ISETP.NE.AND P2, PT, R114, RZ, PT ;  /* 0x000000ff7200720c */ /* 0x000fe40003f45270 */
[----:B0-----:R-:W-:-:S05]  /*2860*/  MOV R64, UR4 ;  /* 0x0000000400407c02 */ /* 0x001fca0008000f00 */
[----:B-1----:R-:W-:-:S06]  /*2870*/  @!P1 IMAD R102, R102, R64, UR11 ;  /* 0x0000000b66669e24 */ /* 0x002fcc000f8e0240 */
        /* <DEDUP_REMOVED lines=10> */
.L_x_3881:
        /* <DEDUP_REMOVED lines=8> */
.L_x_3880:
        /* <DEDUP_REMOVED lines=12> */
[----:B------:R-:W-:Y:S01]  /*2a60*/  HFMA2.MMA R66, -RZ, RZ, 0, 0 ;  /* 0x00000000ff427435 */ /* 0x000fe200000001ff */
[----:B------:R-:W-:Y:S05]  /*2a70*/  BSSY B0, `(.L_x_3882) ;  /* 0x0000025000007945 */ /* 0x000fea0003800000 */
[----:B--2---:R-:W-:Y:S01]  /*2a80*/  @!P1 FADD.FTZ R66, RZ, R64 ;  /* 0x00000040ff429221 */ /* 0x004fe20000010000 */
        /* <DEDUP_REMOVED lines=35> */
.L_x_3883:
[----:B------:R-:W-:Y:S05]  /*2cc0*/  BSYNC B0 ;  /* 0x0000000000007941 */ /* 0x000fea0003800000 */
.L_x_3882:
[----:B01----:R-:W2:Y:S01]  /*2cd0*/  LDL R66, [R1+0x4c] ;  /* 0x00004c0001427983 */ /* 0x003ea20000100800 */
[----:B------:R-:W-:Y:S01]  /*2ce0*/  ULDC.64 UR14, c[0x0][0x210] ;  /* 0x00008400000e7ab9 */ /* 0x000fe20000000a00 */
[----:B------:R-:W-:Y:S01]  /*2cf0*/  ULDC UR9, c[0x0][0x230] ;  /* 0x00008c0000097ab9 */ /* 0x000fe20000000800 */
[C---:B------:R-:W-:Y:S01]  /*2d00*/  LEA R64, P1, R2.reuse, UR14, 0x1 ;  /* 0x0000000e02407c11 */ /* 0x040fe2000f8208ff */
[----:B------:R-:W-:Y:S02]  /*2d10*/  UIADD3 UR10, UP0, UR10, 0x9, URZ ;  /* 0x000000090a0a7890 */ /* 0x000fe4000ff1e03f */
[----:B------:R-:W-:Y:S01]  /*2d20*/  ULOP3.LUT UR4, UR4, 0x1, URZ, 0x3c, !UPT ;  /* 0x0000000104047892 */ /* 0x000fe2000f8e3c3f */
[----:B------:R-:W-:Y:S01]  /*2d30*/  LEA.HI.X R65, R2, UR15, R89, 0x1, P1 ;  /* 0x0000000f02417c11 */ /* 0x000fe200088f0c59 */
[----:B------:R-:W-:Y:S01]  /*2d40*/  UIADD3.X UR5, URZ, UR5, URZ, UP0, !UPT ;  /* 0x000000053f057290 */ /* 0x000fe200087fe43f */
[----:B--2---:R-:W0:Y:S02]  /*2d50*/  LDS.64 R66, [R66] ;  /* 0x0000000042427984 */ /* 0x004e240000000a00 */
[----:B0-----:R-:W-:Y:S01]  /*2d60*/  FADD.FTZ R2, R67, UR9 ;  /* 0x0000000943027e21 */ /* 0x001fe20008010000 */
[----:B------:R-:W-:Y:S01]  /*2d70*/  FADD.FTZ R102, R0, -R66 ;  /* 0x8000004200667221 */ /* 0x000fe20000010000 */
[----:B-----5:R-:W-:-:S02]  /*2d80*/  HADD2.F32 R67, -RZ, R60.H0_H0 ;  /* 0x2000003cff437230 */ /* 0x020fc40000004100 */
[--C-:B------:R-:W-:Y:S01]  /*2d90*/  FADD.FTZ R88, R88, -R66.reuse ;  /* 0x8000004258587221 */ /* 0x100fe20000010000 */
[----:B------:R-:W-:Y:S02]  /*2da0*/  HADD2.F32 R0, -RZ, R62.H0_H0 ;  /* 0x2000003eff007230 */ /* 0x000fe40000004100 */
[--C-:B------:R-:W-:Y:S01]  /*2db0*/  FADD.FTZ R86, R86, -R66.reuse ;  /* 0x8000004256567221 */ /* 0x100fe20000010000 */
[----:B------:R-:W0:Y:S01]  /*2dc0*/  MUFU.RSQ R2, R2 ;  /* 0x0000000200027308 */ /* 0x000e220000001400 */
[----:B------:R-:W-:Y:S02]  /*2dd0*/  HADD2.F32 R60, -RZ, R60.H1_H1 ;  /* 0x3000003cff3c7230 */ /* 0x000fe40000004100 */
        /* <DEDUP_REMOVED lines=21> */
[C---:B------:R-:W-:Y:S01]  /*2f30*/  FMUL.FTZ R80, R2.reuse, R80 ;  /* 0x0000005002507220 */ /* 0x040fe20000410000 */
        /* <DEDUP_REMOVED lines=8> */
[C---:B------:R-:W-:Y:S01]  /*2fc0*/  FMUL.FTZ R73, R2.reuse, R73 ;  /* 0x0000004902497220 */ /* 0x040fe20000410000 */
[C---:B------:R-:W-:Y:S01]  /*2fd0*/  FMUL.FTZ R72, R2.reuse, R72 ;  /* 0x0000004802487220 */ /* 0x040fe20000410000 */
[C---:B------:R-:W-:Y:S01]  /*2fe0*/  FMUL.FTZ R71, R2.reuse, R71 ;  /* 0x0000004702477220 */ /* 0x040fe20000410000 */
[C---:B------:R-:W-:Y:S01]  /*2ff0*/  FMUL.FTZ R70, R2.reuse, R70 ;  /* 0x0000004602467220 */ /* 0x040fe20000410000 */
[----:B------:R-:W-:Y:S01]  /*3000*/  FMUL.FTZ R69, R2, R69 ;  /* 0x0000004502457220 */ /* 0x000fe20000410000 */
[--C-:B------:R-:W-:Y:S01]  /*3010*/  FADD.FTZ R68, R68, -R66.reuse ;  /* 0x8000004244447221 */ /* 0x100fe20000010000 */
[--C-:B------:R-:W-:Y:S01]  /*3020*/  FADD.FTZ R18, R18, -R66.reuse ;  /* 0x8000004212127221 */ /* 0x100fe20000010000 */
[--C-:B------:R-:W-:Y:S01]  /*3030*/  FADD.FTZ R19, R19, -R66.reuse ;  /* 0x8000004213137221 */ /* 0x100fe20000010000 */
[--C-:B------:R-:W-:Y:S01]  /*3040*/  FADD.FTZ R20, R20, -R66.reuse ;  /* 0x8000004214147221 */ /* 0x100fe20000010000 */
[C---:B------:R-:W-:Y:S01]  /*3050*/  FMUL.FTZ R68, R2.reuse, R68 ;  /* 0x0000004402447220 */ /* 0x040fe20000410000 */
[C---:B------:R-:W-:Y:S01]  /*3060*/  FMUL.FTZ R18, R2.reuse, R18 ;  /* 0x0000001202127220 */ /* 0x040fe20000410000 */
[C---:B------:R-:W-:Y:S01]  /*3070*/  FMUL.FTZ R19, R2.reuse, R19 ;  /* 0x0000001302137220 */ /* 0x040fe20000410000 */
[----:B------:R-:W-:Y:S01]  /*3080*/  FMUL.FTZ R20, R2, R20 ;  /* 0x0000001402147220 */ /* 0x000fe20000410000 */
[--C-:B------:R-:W-:Y:S01]  /*3090*/  FADD.FTZ R21, R21, -R66.reuse ;  /* 0x8000004215157221 */ /* 0x100fe20000010000 */
[--C-:B------:R-:W-:Y:S01]  /*30a0*/  FADD.FTZ R22, R22, -R66.reuse ;  /* 0x8000004216167221 */ /* 0x100fe20000010000 */
[--C-:B------:R-:W-:Y:S01]  /*30b0*/  FADD.FTZ R23, R23, -R66.reuse ;  /* 0x8000004217177221 */ /* 0x100fe20000010000 */
[----:B0-----:R-:W-:Y:S01]  /*30c0*/  FADD.FTZ R89, R89, 1 ;  /* 0x3f80000059597421 */ /* 0x001fe20000010000 */
[C---:B------:R-:W-:Y:S01]  /*30d0*/  FMUL.FTZ R21, R2.reuse, R21 ;  /* 0x0000001502157220 */ /* 0x040fe20000410000 */
[C---:B------:R-:W-:Y:S01]  /*30e0*/  FMUL.FTZ R22, R2.reuse, R22 ;  /* 0x0000001602167220 */ /* 0x040fe20000410000 */
[----:B------:R-:W-:Y:S01]  /*30f0*/  FMUL.FTZ R23, R2, R23 ;  /* 0x0000001702177220 */ /* 0x000fe20000410000 */
[--C-:B------:R-:W-:Y:S01]  /*3100*/  FADD.FTZ R24, R24, -R66.reuse ;  /* 0x8000004218187221 */ /* 0x100fe20000010000 */
[--C-:B------:R-:W-:Y:S01]  /*3110*/  FADD.FTZ R25, R25, -R66.reuse ;  /* 0x8000004219197221 */ /* 0x100fe20000010000 */
[----:B------:R-:W0:Y:S01]  /*3120*/  MUFU.RCP R89, R89 ;  /* 0x0000005900597308 */ /* 0x000e220000001000 */
[--C-:B------:R-:W-:Y:S01]  /*3130*/  FADD.FTZ R26, R26, -R66.reuse ;  /* 0x800000421a1a7221 */ /* 0x100fe20000010000 */
[C---:B------:R-:W-:Y:S01]  /*3140*/  FMUL.FTZ R24, R2.reuse, R24 ;  /* 0x0000001802187220 */ /* 0x040fe20000410000 */
[C---:B------:R-:W-:Y:S01]  /*3150*/  FMUL.FTZ R25, R2.reuse, R25 ;  /* 0x0000001902197220 */ /* 0x040fe20000410000 */
[--C-:B------:R-:W-:Y:S01]  /*3160*/  FADD.FTZ R27, R27, -R66.reuse ;  /* 0x800000421b1b7221 */ /* 0x100fe20000010000 */
[----:B------:R-:W-:Y:S01]  /*3170*/  FMUL.FTZ R26, R2, R26 ;  /* 0x0000001a021a7220 */ /* 0x000fe20000410000 */
[--C-:B------:R-:W-:Y:S01]  /*3180*/  FADD.FTZ R28, R28, -R66.reuse ;  /* 0x800000421c1c7221 */ /* 0x100fe20000010000 */
[--C-:B------:R-:W-:Y:S01]  /*3190*/  FADD.FTZ R29, R29, -R66.reuse ;  /* 0x800000421d1d7221 */ /* 0x100fe20000010000 */
[----:B------:R-:W-:Y:S01]  /*31a0*/  FMUL.FTZ R27, R2, R27 ;  /* 0x0000001b021b7220 */ /* 0x000fe20000410000 */
        /* <DEDUP_REMOVED lines=8> */
[----:B0-----:R-:W-:Y:S01]  /*3230*/  FMUL.FTZ R89, R102, R89 ;  /* 0x0000005966597220 */ /* 0x001fe20000410000 */
[----:B------:R-:W-:Y:S01]  /*3240*/  FMUL.FTZ R102, R88, -1.4426950216293334961 ;  /* 0xbfb8aa3b58667820 */ /* 0x000fe20000410000 */
[C---:B------:R-:W-:Y:S01]  /*3250*/  FMUL.FTZ R32, R2.reuse, R32 ;  /* 0x0000002002207220 */ /* 0x040fe20000410000 */
[----:B------:R-:W-:Y:S01]  /*3260*/  FMUL.FTZ R33, R2, R33 ;  /* 0x0000002102217220 */ /* 0x000fe20000410000 */
[--C-:B------:R-:W-:Y:S01]  /*3270*/  FADD.FTZ R34, R34, -R66.reuse ;  /* 0x8000004222227221 */ /* 0x100fe20000010000 */
[--C-:B------:R-:W-:Y:S01]  /*3280*/  FADD.FTZ R35, R35, -R66.reuse ;  /* 0x8000004223237221 */ /* 0x100fe20000010000 */
[--C-:B------:R-:W-:Y:S01]  /*3290*/  FADD.FTZ R36, R36, -R66.reuse ;  /* 0x8000004224247221 */ /* 0x100fe20000010000 */
[----:B------:R-:W0:Y:S01]  /*32a0*/  MUFU.EX2 R102, R102 ;  /* 0x0000006600667308 */ /* 0x000e220000000800 */
        /* <DEDUP_REMOVED lines=12> */
[----:B------:R-:W-:Y:S01]  /*3370*/  FADD.FTZ R47, R47, -R66 ;  /* 0x800000422f2f7221 */ /* 0x000fe20000010000 */
[----:B------:R-:W-:Y:S01]  /*3380*/  FFMA.FTZ R104, R67, R104, R0 ;  /* 0x0000006843687223 */ /* 0x000fe20000010000 */
[----:B------:R-:W-:Y:S01]  /*3390*/  FFMA.FTZ R105, R60, R45, R62 ;  /* 0x0000002d3c697223 */ /* 0x000fe2000001003e */
[----:B------:R-:W-:Y:S01]  /*33a0*/  FMUL.FTZ R106, R2, R106 ;  /* 0x0000006a026a7220 */ /* 0x000fe20000410000 */
[----:B0-----:R-:W-:Y:S01]  /*33b0*/  FADD.FTZ R102, R102, 1 ;  /* 0x3f80000066667421 */ /* 0x001fe20000010000 */
[----:B------:R-:W-:Y:S01]  /*33c0*/  FMUL.FTZ R47, R2, R47 ;  /* 0x0000002f022f7220 */ /* 0x000fe20000410000 */
[--C-:B------:R-:W-:Y:S01]  /*33d0*/  FADD.FTZ R108, R48, -R66.reuse ;  /* 0x80000042306c7221 */ /* 0x100fe20000010000 */
[--C-:B------:R-:W-:Y:S01]  /*33e0*/  FADD.FTZ R49, R49, -R66.reuse ;  /* 0x8000004231317221 */ /* 0x100fe20000010000 */
[--C-:B------:R-:W-:Y:S01]  /*33f0*/  FADD.FTZ R51, R51, -R66.reuse ;  /* 0x8000004233337221 */ /* 0x100fe20000010000 */
[--C-:B------:R-:W-:Y:S01]  /*3400*/  FADD.FTZ R52, R52, -R66.reuse ;  /* 0x8000004234347221 */ /* 0x100fe20000010000 */
[----:B------:R-:W0:Y:S01]  /*3410*/  MUFU.RCP R102, R102 ;  /* 0x0000006600667308 */ /* 0x000e220000001000 */
[C---:B------:R-:W-:Y:S01]  /*3420*/  FMUL.FTZ R108, R2.reuse, R108 ;  /* 0x0000006c026c7220 */ /* 0x040fe20000410000 */
[----:B------:R-:W-:Y:S01]  /*3430*/  FMUL.FTZ R49, R2, R49 ;  /* 0x0000003102317220 */ /* 0x000fe20000410000 */
[--C-:B------:R-:W-:Y:S01]  /*3440*/  FADD.FTZ R56, R56, -R66.reuse ;  /* 0x8000004238387221 */ /* 0x100fe20000010000 */
[----:B------:R-:W-:Y:S01]  /*3450*/  FADD.FTZ R53, R53, -R66 ;  /* 0x8000004235357221 */ /* 0x000fe20000010000 */
[----:B------:R-:W-:Y:S01]  /*3460*/  FFMA.FTZ R108, R67, R108, R0 ;  /* 0x0000006c436c7223 */ /* 0x000fe20000010000 */
[----:B------:R-:W-:Y:S01]  /*3470*/  FFMA.FTZ R109, R60, R49, R62 ;  /* 0x000000313c6d7223 */ /* 0x000fe2000001003e */
[----:B------:R-:W-:Y:S01]  /*3480*/  FMUL.FTZ R56, R2, R56 ;  /* 0x0000003802387220 */ /* 0x000fe20000410000 */
[--C-:B------:R-:W-:Y:S01]  /*3490*/  FADD.FTZ R57, R57, -R66.reuse ;  /* 0x8000004239397221 */ /* 0x100fe20000010000 */
[--C-:B------:R-:W-:Y:S01]  /*34a0*/  FADD.FTZ R54, R54, -R66.reuse ;  /* 0x8000004236367221 */ /* 0x100fe20000010000 */
[----:B------:R-:W-:-:S02]  /*34b0*/  FADD.FTZ R58, R58, -R66 ;  /* 0x800000423a3a7221 */ /* 0x000fc40000010000 */
[C---:B------:R-:W-:Y:S01]  /*34c0*/  FMUL.FTZ R57, R2.reuse, R57 ;  /* 0x0000003902397220 */ /* 0x040fe20000410000 */
[C---:B------:R-:W-:Y:S01]  /*34d0*/  FMUL.FTZ R54, R2.reuse, R54 ;  /* 0x0000003602367220 */ /* 0x040fe20000410000 */
[----:B------:R-:W-:Y:S01]  /*34e0*/  FMUL.FTZ R58, R2, R58 ;  /* 0x0000003a023a7220 */ /* 0x000fe20000410000 */
[----:B0-----:R-:W-:-:S05]  /*34f0*/  FMUL.FTZ R102, R88, R102 ;  /* 0x0000006658667220 */ /* 0x001fca0000410000 */
[----:B------:R-:W-:Y:S01]  /*3500*/  F2FP.F16.F32.PACK_AB R89, R102, R89 ;  /* 0x000000596659723e */ /* 0x000fe200000000ff */
[----:B------:R-:W-:Y:S01]  /*3510*/  FADD.FTZ R102, R87, -R66 ;  /* 0x8000004257667221 */ /* 0x000fe20000010000 */
[--C-:B------:R-:W-:Y:S02]  /*3520*/  HADD2.F32 R87, -RZ, R63.reuse.H0_H0 ;  /* 0x2000003fff577230 */ /* 0x100fe40000004100 */
[----:B------:R-:W-:Y:S01]  /*3530*/  PRMT R88, R89, 0x7632, R88 ;  /* 0x0000763259587816 */ /* 0x000fe20000000058 */
[----:B------:R-:W-:Y:S01]  /*3540*/  FMUL.FTZ R102, R2, R102 ;  /* 0x0000006602667220 */ /* 0x000fe20000410000 */
[----:B------:R-:W-:Y:S01]  /*3550*/  STG.E.U16 desc[UR12][R64.64], R89 ;  /* 0x0000005940007986 */ /* 0x000fe2000c10150c */
[----:B------:R-:W-:-:S03]  /*3560*/  HADD2.F32 R63, -RZ, R63.H1_H1 ;  /* 0x3000003fff3f7230 */ /* 0x000fc60000004100 */
[----:B------:R0:W-:Y:S02]  /*3570*/  STG.E.U16 desc[UR12][R64.64+0x2], R88 ;  /* 0x0000025840007986 */ /* 0x0001e4000c10150c */
[--C-:B0-----:R-:W-:Y:S02]  /*3580*/  HADD2.F32 R88, -RZ, R61.reuse.H0_H0 ;  /* 0x2000003dff587230 */ /* 0x101fe40000004100 */
[----:B------:R-:W-:-:S03]  /*3590*/  HADD2.F32 R61, -RZ, R61.H1_H1 ;  /* 0x3000003dff3d7230 */ /* 0x000fc60000004100 */
[--C-:B------:R-:W-:Y:S01]  /*35a0*/  FFMA.FTZ R102, R102, R88, R87.reuse ;  /* 0x0000005866667223 */ /* 0x100fe20000010057 */
[----:B------:R-:W-:Y:S01]  /*35b0*/  FFMA.FTZ R83, R88, R83, R87 ;  /* 0x0000005358537223 */ /* 0x000fe20000010057 */
[--C-:B------:R-:W-:Y:S01]  /*35c0*/  FFMA.FTZ R86, R86, R61, R63.reuse ;  /* 0x0000003d56567223 */ /* 0x100fe2000001003f */
[C---:B------:R-:W-:Y:S01]  /*35d0*/  FFMA.FTZ R103, R61.reuse, R43, R63 ;  /* 0x0000002b3d677223 */ /* 0x040fe2000001003f */
[----:B------:R-:W-:Y:S01]  /*35e0*/  FMUL.FTZ R89, R102, -1.4426950216293334961 ;  /* 0xbfb8aa3b66597820 */ /* 0x000fe20000410000 */
[----:B------:R-:W-:Y:S01]  /*35f0*/  FFMA.FTZ R106, R88, R106, R87 ;  /* 0x0000006a586a7223 */ /* 0x000fe20000010057 */
[----:B------:R-:W-:Y:S01]  /*3600*/  FFMA.FTZ R107, R61, R47, R63 ;  /* 0x0000002f3d6b7223 */ /* 0x000fe2000001003f */
[----:B------:R-:W-:-:S03]  /*3610*/  FADD.FTZ R43, R59, -R66 ;  /* 0x800000423b2b7221 */ /* 0x000fc60000010000 */
[----:B------:R-:W0:Y:S01]  /*3620*/  MUFU.EX2 R89, R89 ;  /* 0x0000005900597308 */ /* 0x000e220000000800 */
        /* <DEDUP_REMOVED lines=9> */
[----:B------:R-:W-:Y:S01]  /*36c0*/  F2FP.F16.F32.PACK_AB R89, R102, R89 ;  /* 0x000000596659723e */ /* 0x000fe200000000ff */
[----:B------:R-:W-:-:S03]  /*36d0*/  FADD.FTZ R102, R42, -R66 ;  /* 0x800000422a667221 */ /* 0x000fc60000010000 */
[----:B------:R-:W-:Y:S01]  /*36e0*/  PRMT R86, R89, 0x7632, R86 ;  /* 0x0000763259567816 */ /* 0x000fe20000000056 */
[----:B------:R0:W-:Y:S01]  /*36f0*/  STG.E.U16 desc[UR12][R64.64+0x4], R89 ;  /* 0x0000045940007986 */ /* 0x0001e2000c10150c */
[----:B------:R-:W-:-:S03]  /*3700*/  FMUL.FTZ R102, R2, R102 ;  /* 0x0000006602667220 */ /* 0x000fc60000410000 */
[----:B------:R1:W-:Y:S01]  /*3710*/  STG.E.U16 desc[UR12][R64.64+0x6], R86 ;  /* 0x0000065640007986 */ /* 0x0003e2000c10150c */
[----:B------:R-:W-:Y:S01]  /*3720*/  FFMA.FTZ R102, R88, R102, R87 ;  /* 0x0000006658667223 */ /* 0x000fe20000010057 */
[----:B0-----:R-:W-:Y:S01]  /*3730*/  FFMA.FTZ R89, R60, R41, R62 ;  /* 0x000000293c597223 */ /* 0x001fe2000001003e */
[----:B-1----:R-:W-:Y:S01]  /*3740*/  FMUL.FTZ R64, R2, R85 ;  /* 0x0000005502407220 */ /* 0x002fe20000410000 */
[--C-:B------:R-:W-:Y:S01]  /*3750*/  FADD.FTZ R85, R84, -R66.reuse ;  /* 0x8000004254557221 */ /* 0x100fe20000010000 */
[----:B------:R-:W-:Y:S02]  /*3760*/  FADD.FTZ R86, R82, -R66 ;  /* 0x8000004252567221 */ /* 0x000fe40000010000 */
[----:B------:R-:W-:-:S04]  /*3770*/  FFMA.FTZ R64, R67, R64, R0 ;  /* 0x0000004043407223 */ /* 0x000fc80000010000 */
[----:B------:R-:W-:-:S04]  /*3780*/  FMUL.FTZ R65, R64, -1.4426950216293334961 ;  /* 0xbfb8aa3b40417820 */ /* 0x000fc80000410000 */
[----:B------:R0:W1:Y:S02]  /*3790*/  MUFU.EX2 R84, R65 ;  /* 0x0000004100547308 */ /* 0x0000640000000800 */
[----:B0-----:R-:W-:-:S04]  /*37a0*/  FMUL.FTZ R65, R2, R85 ;  /* 0x0000005502417220 */ /* 0x001fc80000410000 */
[----:B------:R-:W-:-:S04]  /*37b0*/  FFMA.FTZ R65, R60, R65, R62 ;  /* 0x000000413c417223 */ /* 0x000fc8000001003e */
[----:B------:R-:W-:Y:S01]  /*37c0*/  FMUL.FTZ R85, R65, -1.4426950216293334961 ;  /* 0xbfb8aa3b41557820 */ /* 0x000fe20000410000 */
[----:B-1----:R-:W-:-:S05]  /*37d0*/  FADD.FTZ R84, R84, 1 ;  /* 0x3f80000054547421 */ /* 0x002fca0000010000 */
[----:B------:R-:W0:Y:S08]  /*37e0*/  MUFU.EX2 R85, R85 ;  /* 0x0000005500557308 */ /* 0x000e300000000800 */
[----:B------:R-:W1:Y:S01]  /*37f0*/  MUFU.RCP R84, R84 ;  /* 0x0000005400547308 */ /* 0x000e620000001000 */
[----:B0-----:R-:W-:-:S07]  /*3800*/  FADD.FTZ R85, R85, 1 ;  /* 0x3f80000055557421 */ /* 0x001fce0000010000 */
[----:B------:R-:W0:Y:S01]  /*3810*/  MUFU.RCP R85, R85 ;  /* 0x0000005500557308 */ /* 0x000e220000001000 */
[----:B-1----:R-:W-:Y:S01]  /*3820*/  FMUL.FTZ R64, R64, R84 ;  /* 0x0000005440407220 */ /* 0x002fe20000410000 */
[----:B------:R-:W-:-:S06]  /*3830*/  FMUL.FTZ R84, R83, -1.4426950216293334961 ;  /* 0xbfb8aa3b53547820 */ /* 0x000fcc0000410000 */
[----:B------:R1:W2:Y:S02]  /*3840*/  MUFU.EX2 R82, R84 ;  /* 0x0000005400527308 */ /* 0x0002a40000000800 */
[----:B-1----:R-:W-:Y:S01]  /*3850*/  FMUL.FTZ R84, R2, R86 ;  /* 0x0000005602547220 */ /* 0x002fe20000410000 */
[----:B0-----:R-:W-:-:S03]  /*3860*/  FMUL.FTZ R65, R65, R85 ;  /* 0x0000005541417220 */ /* 0x001fc60000410000 */
[----:B------:R-:W-:Y:S02]  /*3870*/  FFMA.FTZ R84, R61, R84, R63 ;  /* 0x000000543d547223 */ /* 0x000fe4000001003f */
[----:B------:R-:W-:Y:S02]  /*3880*/  F2FP.F16.F32.PACK_AB R64, R65, R64 ;  /* 0x000000404140723e */ /* 0x000fe400000000ff */
[----:B------:R-:W-:Y:S01]  /*3890*/  FMUL.FTZ R85, R84, -1.4426950216293334961 ;  /* 0xbfb8aa3b54557820 */ /* 0x000fe20000410000 */
[----:B--2---:R-:W-:-:S04]  /*38a0*/  FADD.FTZ R82, R82, 1 ;  /* 0x3f80000052527421 */ /* 0x004fc80000010000 */
[----:B------:R0:W1:Y:S08]  /*38b0*/  MUFU.RCP R86, R82 ;  /* 0x0000005200567308 */ /* 0x0000700000001000 */
[----:B------:R-:W2:Y:S01]  /*38c0*/  MUFU.EX2 R85, R85 ;  /* 0x0000005500557308 */ /* 0x000ea20000000800 */
[----:B0-----:R-:W-:-:S04]  /*38d0*/  FADD.FTZ R82, R81, -R66 ;  /* 0x8000004251527221 */ /* 0x001fc80000010000 */
[----:B------:R-:W-:-:S04]  /*38e0*/  FMUL.FTZ R82, R2, R82 ;  /* 0x0000005202527220 */ /* 0x000fc80000410000 */
[----:B------:R-:W-:Y:S01]  /*38f0*/  FFMA.FTZ R82, R67, R82, R0 ;  /* 0x0000005243527223 */ /* 0x000fe20000010000 */
[----:B-1----:R-:W-:Y:S01]  /*3900*/  FMUL.FTZ R81, R83, R86 ;  /* 0x0000005653517220 */ /* 0x002fe20000410000 */
[----:B------:R-:W-:Y:S02]  /*3910*/  FFMA.FTZ R83, R60, R80, R62 ;  /* 0x000000503c537223 */ /* 0x000fe4000001003e */
[----:B------:R-:W-:Y:S01]  /*3920*/  FMUL.FTZ R86, R82, -1.4426950216293334961 ;  /* 0xbfb8aa3b52567820 */ /* 0x000fe20000410000 */
[----:B--2---:R-:W-:-:S05]  /*3930*/  FADD.FTZ R85, R85, 1 ;  /* 0x3f80000055557421 */ /* 0x004fca0000010000 */
[----:B------:R-:W0:Y:S08]  /*3940*/  MUFU.EX2 R86, R86 ;  /* 0x0000005600567308 */ /* 0x000e300000000800 */
[----:B------:R-:W1:Y:S01]  /*3950*/  MUFU.RCP R85, R85 ;  /* 0x0000005500557308 */ /* 0x000e620000001000 */
[----:B0-----:R-:W-:-:S07]  /*3960*/  FADD.FTZ R86, R86, 1 ;  /* 0x3f80000056567421 */ /* 0x001fce0000010000 */
[----:B------:R-:W-:Y:S01]  /*3970*/  MUFU.RCP R86, R86 ;  /* 0x0000005600567308 */ /* 0x000fe20000001000 */
[----:B-1----:R-:W-:Y:S01]  /*3980*/  FMUL.FTZ R80, R84, R85 ;  /* 0x0000005554507220 */ /* 0x002fe20000410000 */
[----:B------:R-:W-:-:S04]  /*3990*/  FMUL.FTZ R84, R83, -1.4426950216293334961 ;  /* 0xbfb8aa3b53547820 */ /* 0x000fc80000410000 */
[----:B------:R-:W-:Y:S02]  /*39a0*/  F2FP.F16.F32.PACK_AB R80, R80, R81 ;  /* 0x000000515050723e */ /* 0x000fe400000000ff */
[----:B------:R-:W0:Y:S02]  /*39b0*/  MUFU.EX2 R84, R84 ;  /* 0x0000005400547308 */ /* 0x000e240000000800 */
[----:B0-----:R-:W-:Y:S01]  /*39c0*/  FADD.FTZ R85, R84, 1 ;  /* 0x3f80000054557421 */ /* 0x001fe20000010000 */
[----:B------:R-:W-:Y:S01]  /*39d0*/  FFMA.FTZ R84, R88, R79, R87 ;  /* 0x0000004f58547223 */ /* 0x000fe20000010057 */
[----:B------:R-:W-:Y:S01]  /*39e0*/  FMUL.FTZ R79, R82, R86 ;  /* 0x00000056524f7220 */ /* 0x000fe20000410000 */
[----:B------:R-:W-:Y:S02]  /*39f0*/  FFMA.FTZ R82, R61, R78, R63 ;  /* 0x0000004e3d527223 */ /* 0x000fe4000001003f */
[----:B------:R-:W-:Y:S01]  /*3a00*/  FMUL.FTZ R86, R84, -1.4426950216293334961 ;  /* 0xbfb8aa3b54567820 */ /* 0x000fe20000410000 */
[----:B------:R-:W0:Y:S08]  /*3a10*/  MUFU.RCP R85, R85 ;  /* 0x0000005500557308 */ /* 0x000e300000001000 */
[----:B------:R-:W1:Y:S01]  /*3a20*/  MUFU.EX2 R86, R86 ;  /* 0x0000005600567308 */ /* 0x000e620000000800 */
[----:B0-----:R-:W-:Y:S01]  /*3a30*/  FMUL.FTZ R78, R83, R85 ;  /* 0x00000055534e7220 */ /* 0x001fe20000410000 */
[----:B------:R-:W-:-:S04]  /*3a40*/  FMUL.FTZ R83, R82, -1.4426950216293334961 ;  /* 0xbfb8aa3b52537820 */ /* 0x000fc80000410000 */
[----:B------:R-:W-:Y:S02]  /*3a50*/  F2FP.F16.F32.PACK_AB R78, R78, R79 ;  /* 0x0000004f4e4e723e */ /* 0x000fe400000000ff */
[----:B------:R-:W0:Y:S01]  /*3a60*/  MUFU.EX2 R83, R83 ;  /* 0x0000005300537308 */ /* 0x000e220000000800 */
[----:B-1----:R-:W-:-:S07]  /*3a70*/  FADD.FTZ R86, R86, 1 ;  /* 0x3f80000056567421 */ /* 0x002fce0000010000 */
[----:B------:R-:W1:Y:S01]  /*3a80*/  MUFU.RCP R86, R86 ;  /* 0x0000005600567308 */ /* 0x000e620000001000 */
[----:B0-----:R-:W-:Y:S01]  /*3a90*/  FADD.FTZ R85, R83, 1 ;  /* 0x3f80000053557421 */ /* 0x001fe20000010000 */
[----:B------:R-:W-:-:S06]  /*3aa0*/  FFMA.FTZ R83, R67, R77, R0 ;  /* 0x0000004d43537223 */ /* 0x000fcc0000010000 */
[----:B------:R-:W0:Y:S01]  /*3ab0*/  MUFU.RCP R85, R85 ;  /* 0x0000005500557308 */ /* 0x000e220000001000 */
[----:B-1----:R-:W-:Y:S01]  /*3ac0*/  FMUL.FTZ R77, R84, R86 ;  /* 0x00000056544d7220 */ /* 0x002fe20000410000 */
[----:B------:R-:W-:Y:S01]  /*3ad0*/  FMUL.FTZ R86, R83, -1.4426950216293334961 ;  /* 0xbfb8aa3b53567820 */ /* 0x000fe20000410000 */
[----:B------:R-:W-:-:S05]  /*3ae0*/  FFMA.FTZ R84, R60, R76, R62 ;  /* 0x0000004c3c547223 */ /* 0x000fca000001003e */
        /* <DEDUP_REMOVED lines=70> */
[----:B------:R-:W-:Y:S01]  /*3f50*/  PRMT R19, R68, 0x7632, R19 ;  /* 0x0000763244137816 */ /* 0x000fe20000000013 */
[----:B-1----:R-:W-:-:S06]  /*3f60*/  FADD.FTZ R86, R86, 1 ;  /* 0x3f80000056567421 */ /* 0x002fcc0000010000 */
        /* <DEDUP_REMOVED lines=25> */
[----:B-1----:R-:W-:Y:S01]  /*4100*/  FADD.FTZ R86, R86, 1 ;  /* 0x3f80000056567421 */ /* 0x002fe20000010000 */
[----:B------:R-:W-:-:S06]  /*4110*/  PRMT R21, R22, 0x7632, R21 ;  /* 0x0000763216157816 */ /* 0x000fcc0000000015 */
        /* <DEDUP_REMOVED lines=81> */
[----:B------:R0:W2:Y:S01]  /*4630*/  MUFU.RCP R36, R86 ;  /* 0x0000005600247308 */ /* 0x0000a20000001000 */
[----:B-1----:R-:W-:Y:S01]  /*4640*/  FMUL.FTZ R82, R82, R85 ;  /* 0x0000005552527220 */ /* 0x002fe20000410000 */
[----:B------:R-:W-:Y:S01]  /*4650*/  FMUL.FTZ R85, R84, -1.4426950216293334961 ;  /* 0xbfb8aa3b54557820 */ /* 0x000fe20000410000 */
[----:B0-----:R-:W-:-:S05]  /*4660*/  FADD.FTZ R86, R37, -R66 ;  /* 0x8000004225567221 */ /* 0x001fca0000010000 */
[----:B------:R0:W1:Y:S01]  /*4670*/  MUFU.EX2 R37, R85 ;  /* 0x0000005500257308 */ /* 0x0000620000000800 */
[----:B--2---:R-:W-:Y:S01]  /*4680*/  FMUL.FTZ R83, R83, R36 ;  /* 0x0000002453537220 */ /* 0x004fe20000410000 */
[----:B0-----:R-:W-:-:S04]  /*4690*/  FMUL.FTZ R85, R2, R86 ;  /* 0x0000005602557220 */ /* 0x001fc80000410000 */
[----:B------:R-:W-:Y:S01]  /*46a0*/  F2FP.F16.F32.PACK_AB R82, R83, R82 ;  /* 0x000000525352723e */ /* 0x000fe200000000ff */
[----:B------:R-:W-:-:S04]  /*46b0*/  FFMA.FTZ R85, R60, R85, R62 ;  /* 0x000000553c557223 */ /* 0x000fc8000001003e */
[----:B------:R-:W-:Y:S01]  /*46c0*/  FMUL.FTZ R86, R85, -1.4426950216293334961 ;  /* 0xbfb8aa3b55567820 */ /* 0x000fe20000410000 */
[----:B-1----:R-:W-:Y:S01]  /*46d0*/  FADD.FTZ R36, R37, 1 ;  /* 0x3f80000025247421 */ /* 0x002fe20000010000 */
[----:B------:R-:W-:-:S04]  /*46e0*/  FADD.FTZ R37, R38, -R66 ;  /* 0x8000004226257221 */ /* 0x000fc80000010000 */
[----:B------:R-:W0:Y:S01]  /*46f0*/  MUFU.EX2 R86, R86 ;  /* 0x0000005600567308 */ /* 0x000e220000000800 */
[----:B------:R-:W-:-:S04]  /*4700*/  FMUL.FTZ R37, R2, R37 ;  /* 0x0000002502257220 */ /* 0x000fc80000410000 */
[----:B------:R-:W-:-:S03]  /*4710*/  FFMA.FTZ R37, R88, R37, R87 ;  /* 0x0000002558257223 */ /* 0x000fc60000010057 */
[----:B------:R-:W1:Y:S01]  /*4720*/  MUFU.RCP R36, R36 ;  /* 0x0000002400247308 */ /* 0x000e620000001000 */
[----:B0-----:R-:W-:Y:S01]  /*4730*/  FADD.FTZ R38, R86, 1 ;  /* 0x3f80000056267421 */ /* 0x001fe20000010000 */
[----:B------:R-:W-:-:S06]  /*4740*/  FADD.FTZ R86, R39, -R66 ;  /* 0x8000004227567221 */ /* 0x000fcc0000010000 */
[----:B------:R-:W0:Y:S01]  /*4750*/  MUFU.RCP R38, R38 ;  /* 0x0000002600267308 */ /* 0x000e220000001000 */
[----:B-1----:R-:W-:Y:S01]  /*4760*/  FMUL.FTZ R84, R84, R36 ;  /* 0x0000002454547220 */ /* 0x002fe20000410000 */
[----:B------:R-:W-:-:S06]  /*4770*/  FMUL.FTZ R36, R37, -1.4426950216293334961 ;  /* 0xbfb8aa3b25247820 */ /* 0x000fcc0000410000 */
[----:B------:R1:W2:Y:S02]  /*4780*/  MUFU.EX2 R39, R36 ;  /* 0x0000002400277308 */ /* 0x0002a40000000800 */
[----:B-1----:R-:W-:Y:S01]  /*4790*/  FMUL.FTZ R36, R2, R86 ;  /* 0x0000005602247220 */ /* 0x002fe20000410000 */
[----:B0-----:R-:W-:Y:S01]  /*47a0*/  FMUL.FTZ R85, R85, R38 ;  /* 0x0000002655557220 */ /* 0x001fe20000410000 */
[----:B------:R-:W-:Y:S02]  /*47b0*/  FADD.FTZ R86, R40, -R66 ;  /* 0x8000004228567221 */ /* 0x000fe40000010000 */
[----:B------:R-:W-:Y:S02]  /*47c0*/  FFMA.FTZ R36, R61, R36, R63 ;  /* 0x000000243d247223 */ /* 0x000fe4000001003f */
[----:B------:R-:W-:Y:S01]  /*47d0*/  FMUL.FTZ R86, R2, R86 ;  /* 0x0000005602567220 */ /* 0x000fe20000410000 */
[----:B------:R-:W-:Y:S01]  /*47e0*/  F2FP.F16.F32.PACK_AB R84, R85, R84 ;  /* 0x000000545554723e */ /* 0x000fe200000000ff */
[----:B------:R-:W-:Y:S01]  /*47f0*/  FMUL.FTZ R38, R36, -1.4426950216293334961 ;  /* 0xbfb8aa3b24267820 */ /* 0x000fe20000410000 */
[----:B--2---:R-:W-:Y:S01]  /*4800*/  FADD.FTZ R39, R39, 1 ;  /* 0x3f80000027277421 */ /* 0x004fe20000010000 */
[----:B------:R-:W-:Y:S01]  /*4810*/  FFMA.FTZ R86, R67, R86, R0 ;  /* 0x0000005643567223 */ /* 0x000fe20000010000 */
[----:B------:R-:W-:-:S03]  /*4820*/  PRMT R23, R84, 0x7632, R23 ;  /* 0x0000763254177816 */ /* 0x000fc60000000017 */
[----:B------:R-:W0:Y:S08]  /*4830*/  MUFU.EX2 R38, R38 ;  /* 0x0000002600267308 */ /* 0x000e300000000800 */
[----:B------:R-:W1:Y:S01]  /*4840*/  MUFU.RCP R39, R39 ;  /* 0x0000002700277308 */ /* 0x000e620000001000 */
[----:B0-----:R-:W-:-:S07]  /*4850*/  FADD.FTZ R38, R38, 1 ;  /* 0x3f80000026267421 */ /* 0x001fce0000010000 */
[----:B------:R-:W0:Y:S01]  /*4860*/  MUFU.RCP R38, R38 ;  /* 0x0000002600267308 */ /* 0x000e220000001000 */
[----:B-1----:R-:W-:Y:S01]  /*4870*/  FMUL.FTZ R40, R37, R39 ;  /* 0x0000002725287220 */ /* 0x002fe20000410000 */
[----:B------:R-:W-:-:S06]  /*4880*/  FMUL.FTZ R37, R86, -1.4426950216293334961 ;  /* 0xbfb8aa3b56257820 */ /* 0x000fcc0000410000 */
[----:B------:R-:W1:Y:S01]  /*4890*/  MUFU.EX2 R37, R37 ;  /* 0x0000002500257308 */ /* 0x000e620000000800 */
[----:B0-----:R-:W-:Y:S01]  /*48a0*/  FMUL.FTZ R41, R36, R38 ;  /* 0x0000002624297220 */ /* 0x001fe20000410000 */
[----:B------:R-:W-:Y:S01]  /*48b0*/  FMUL.FTZ R36, R89, -1.4426950216293334961 ;  /* 0xbfb8aa3b59247820 */ /* 0x000fe20000410000 */
[----:B------:R-:W-:-:S03]  /*48c0*/  FMUL.FTZ R38, R109, -1.4426950216293334961 ;  /* 0xbfb8aa3b6d267820 */ /* 0x000fc60000410000 */
[----:B------:R-:W-:Y:S02]  /*48d0*/  F2FP.F16.F32.PACK_AB R40, R41, R40 ;  /* 0x000000282928723e */ /* 0x000fe400000000ff */
[----:B------:R-:W0:Y:S01]  /*48e0*/  MUFU.EX2 R36, R36 ;  /* 0x0000002400247308 */ /* 0x000e220000000800 */
[----:B-1----:R-:W-:-:S07]  /*48f0*/  FADD.FTZ R37, R37, 1 ;  /* 0x3f80000025257421 */ /* 0x002fce0000010000 */
[----:B------:R-:W1:Y:S08]  /*4900*/  MUFU.RCP R37, R37 ;  /* 0x0000002500257308 */ /* 0x000e700000001000 */
[----:B------:R-:W2:Y:S01]  /*4910*/  MUFU.EX2 R38, R38 ;  /* 0x0000002600267308 */ /* 0x000ea20000000800 */
[----:B0-----:R-:W-:-:S07]  /*4920*/  FADD.FTZ R36, R36, 1 ;  /* 0x3f80000024247421 */ /* 0x001fce0000010000 */
[----:B------:R-:W0:Y:S01]  /*4930*/  MUFU.RCP R36, R36 ;  /* 0x0000002400247308 */ /* 0x000e220000001000 */
[----:B-1----:R-:W-:Y:S01]  /*4940*/  FMUL.FTZ R86, R86, R37 ;  /* 0x0000002556567220 */ /* 0x002fe20000410000 */
[----:B------:R-:W-:-:S06]  /*4950*/  FMUL.FTZ R37, R102, -1.4426950216293334961 ;  /* 0xbfb8aa3b66257820 */ /* 0x000fcc0000410000 */
[----:B------:R-:W1:Y:S01]  /*4960*/  MUFU.EX2 R37, R37 ;  /* 0x0000002500257308 */ /* 0x000e620000000800 */
[----:B--2---:R-:W-:-:S07]  /*4970*/  FADD.FTZ R39, R38, 1 ;  /* 0x3f80000026277421 */ /* 0x004fce0000010000 */
[----:B------:R-:W2:Y:S01]  /*4980*/  MUFU.RCP R39, R39 ;  /* 0x0000002700277308 */ /* 0x000ea20000001000 */
[----:B0-----:R-:W-:Y:S01]  /*4990*/  FMUL.FTZ R89, R89, R36 ;  /* 0x0000002459597220 */ /* 0x001fe20000410000 */
[----:B------:R-:W-:-:S04]  /*49a0*/  FMUL.FTZ R36, R103, -1.4426950216293334961 ;  /* 0xbfb8aa3b67247820 */ /* 0x000fc80000410000 */
[----:B------:R-:W-:Y:S02]  /*49b0*/  F2FP.F16.F32.PACK_AB R86, R89, R86 ;  /* 0x000000565956723e */ /* 0x000fe400000000ff */
[----:B------:R-:W0:Y:S01]  /*49c0*/  MUFU.EX2 R36, R36 ;  /* 0x0000002400247308 */ /* 0x000e220000000800 */
[----:B-1----:R-:W-:-:S07]  /*49d0*/  FADD.FTZ R37, R37, 1 ;  /* 0x3f80000025257421 */ /* 0x002fce0000010000 */
[----:B------:R-:W1:Y:S01]  /*49e0*/  MUFU.RCP R37, R37 ;  /* 0x0000002500257308 */ /* 0x000e620000001000 */
[----:B--2---:R-:W-:Y:S01]  /*49f0*/  FMUL.FTZ R109, R109, R39 ;  /* 0x000000276d6d7220 */ /* 0x004fe20000410000 */
[----:B0-----:R-:W-:-:S06]  /*4a00*/  FADD.FTZ R36, R36, 1 ;  /* 0x3f80000024247421 */ /* 0x001fcc0000010000 */
[----:B------:R-:W0:Y:S01]  /*4a10*/  MUFU.RCP R36, R36 ;  /* 0x0000002400247308 */ /* 0x000e220000001000 */
[----:B-1----:R-:W-:Y:S01]  /*4a20*/  FMUL.FTZ R102, R102, R37 ;  /* 0x0000002566667220 */ /* 0x002fe20000410000 */
[----:B------:R-:W-:-:S06]  /*4a30*/  FMUL.FTZ R37, R104, -1.4426950216293334961 ;  /* 0xbfb8aa3b68257820 */ /* 0x000fcc0000410000 */
[----:B------:R-:W1:Y:S01]  /*4a40*/  MUFU.EX2 R37, R37 ;  /* 0x0000002500257308 */ /* 0x000e620000000800 */
[----:B0-----:R-:W-:Y:S01]  /*4a50*/  FMUL.FTZ R103, R103, R36 ;  /* 0x0000002467677220 */ /* 0x001fe20000410000 */
[----:B------:R-:W-:-:S04]  /*4a60*/  FMUL.FTZ R36, R105, -1.4426950216293334961 ;  /* 0xbfb8aa3b69247820 */ /* 0x000fc80000410000 */
[----:B------:R-:W-:Y:S02]  /*4a70*/  F2FP.F16.F32.PACK_AB R102, R103, R102 ;  /* 0x000000666766723e */ /* 0x000fe400000000ff */
[----:B------:R-:W0:Y:S01]  /*4a80*/  MUFU.EX2 R36, R36 ;  /* 0x0000002400247308 */ /* 0x000e220000000800 */
[----:B-1----:R-:W-:-:S07]  /*4a90*/  FADD.FTZ R37, R37, 1 ;  /* 0x3f80000025257421 */ /* 0x002fce0000010000 */
[----:B------:R-:W1:Y:S01]  /*4aa0*/  MUFU.RCP R37, R37 ;  /* 0x0000002500257308 */ /* 0x000e620000001000 */
[----:B0-----:R-:W-:-:S07]  /*4ab0*/  FADD.FTZ R36, R36, 1 ;  /* 0x3f80000024247421 */ /* 0x001fce0000010000 */
        /* <DEDUP_REMOVED lines=15> */
[----:B0-----:R-:W-:-:S05]  /*4bb0*/  FMUL.FTZ R107, R107, R36 ;  /* 0x000000246b6b7220 */ /* 0x001fca0000410000 */
[----:B------:R-:W-:Y:S01]  /*4bc0*/  F2FP.F16.F32.PACK_AB R106, R107, R106 ;  /* 0x0000006a6b6a723e */ /* 0x000fe200000000ff */
[----:B-1----:R-:W-:Y:S01]  /*4bd0*/  FADD.FTZ R36, R37, 1 ;  /* 0x3f80000025247421 */ /* 0x002fe20000010000 */
[----:B------:R-:W-:-:S04]  /*4be0*/  FADD.FTZ R37, R50, -R66 ;  /* 0x8000004232257221 */ /* 0x000fc80000010000 */
[----:B------:R-:W-:Y:S01]  /*4bf0*/  FMUL.FTZ R37, R2, R37 ;  /* 0x0000002502257220 */ /* 0x000fe20000410000 */
[----:B------:R-:W0:Y:S03]  /*4c00*/  MUFU.RCP R36, R36 ;  /* 0x0000002400247308 */ /* 0x000e260000001000 */
[----:B------:R-:W-:Y:S01]  /*4c10*/  FFMA.FTZ R38, R88, R37, R87 ;  /* 0x0000002558267223 */ /* 0x000fe20000010057 */
[----:B------:R-:W-:-:S04]  /*4c20*/  FMUL.FTZ R37, R2, R51 ;  /* 0x0000003302257220 */ /* 0x000fc80000410000 */
[----:B------:R-:W-:-:S04]  /*4c30*/  FFMA.FTZ R37, R61, R37, R63 ;  /* 0x000000253d257223 */ /* 0x000fc8000001003f */
[----:B------:R-:W-:Y:S01]  /*4c40*/  FMUL.FTZ R39, R37, -1.4426950216293334961 ;  /* 0xbfb8aa3b25277820 */ /* 0x000fe20000410000 */
[----:B0-----:R-:W-:Y:S01]  /*4c50*/  FMUL.FTZ R108, R108, R36 ;  /* 0x000000246c6c7220 */ /* 0x001fe20000410000 */
[----:B------:R-:W-:-:S04]  /*4c60*/  FMUL.FTZ R36, R38, -1.4426950216293334961 ;  /* 0xbfb8aa3b26247820 */ /* 0x000fc80000410000 */
[----:B------:R-:W0:Y:S01]  /*4c70*/  MUFU.EX2 R39, R39 ;  /* 0x0000002700277308 */ /* 0x000e220000000800 */
[----:B------:R-:W-:-:S07]  /*4c80*/  F2FP.F16.F32.PACK_AB R108, R109, R108 ;  /* 0x0000006c6d6c723e */ /* 0x000fce00000000ff */
[----:B------:R-:W1:Y:S01]  /*4c90*/  MUFU.EX2 R36, R36 ;  /* 0x0000002400247308 */ /* 0x000e620000000800 */
[----:B0-----:R-:W-:Y:S01]  /*4ca0*/  FADD.FTZ R39, R39, 1 ;  /* 0x3f80000027277421 */ /* 0x001fe20000010000 */
[----:B-1----:R-:W-:-:S06]  /*4cb0*/  FADD.FTZ R36, R36, 1 ;  /* 0x3f80000024247421 */ /* 0x002fcc0000010000 */
[----:B------:R0:W1:Y:S02]  /*4cc0*/  MUFU.RCP R42, R36 ;  /* 0x00000024002a7308 */ /* 0x0000640000001000 */
[----:B0-----:R-:W-:Y:S01]  /*4cd0*/  FMUL.FTZ R36, R2, R52 ;  /* 0x0000003402247220 */ /* 0x001fe20000410000 */
[----:B------:R-:W-:-:S03]  /*4ce0*/  LEA R52, P2, R17, UR14, 0x1 ;  /* 0x0000000e11347c11 */ /* 0x000fc6000f8408ff */
[C-C-:B------:R-:W-:Y:S01]  /*4cf0*/  FFMA.FTZ R36, R67.reuse, R36, R0.reuse ;  /* 0x0000002443247223 */ /* 0x140fe20000010000 */
[----:B------:R-:W-:Y:S02]  /*4d00*/  FFMA.FTZ R67, R67, R56, R0 ;  /* 0x0000003843437223 */ /* 0x000fe40000010000 */
[----:B------:R0:W2:Y:S01]  /*4d10*/  MUFU.RCP R56, R39 ;  /* 0x0000002700387308 */ /* 0x0000a20000001000 */
[----:B-1----:R-:W-:Y:S01]  /*4d20*/  FMUL.FTZ R0, R38, R42 ;  /* 0x0000002a26007220 */ /* 0x002fe20000410000 */
[----:B------:R-:W-:Y:S01]  /*4d30*/  FMUL.FTZ R38, R36, -1.4426950216293334961 ;  /* 0xbfb8aa3b24267820 */ /* 0x000fe20000410000 */
[----:B------:R-:W-:-:S04]  /*4d40*/  FADD.FTZ R42, R55, -R66 ;  /* 0x80000042372a7221 */ /* 0x000fc80000010000 */
[C---:B------:R-:W-:Y:S01]  /*4d50*/  FMUL.FTZ R42, R2.reuse, R42 ;  /* 0x0000002a022a7220 */ /* 0x040fe20000410000 */
[----:B------:R-:W1:Y:S01]  /*4d60*/  MUFU.EX2 R38, R38 ;  /* 0x0000002600267308 */ /* 0x000e620000000800 */
[----:B0-----:R-:W-:Y:S01]  /*4d70*/  FMUL.FTZ R39, R2, R53 ;  /* 0x0000003502277220 */ /* 0x001fe20000410000 */
[----:B------:R-:W-:Y:S02]  /*4d80*/  LEA R2, P1, R3, UR14, 0x1 ;  /* 0x0000000e03027c11 */ /* 0x000fe4000f8208ff */
[----:B------:R-:W-:Y:S01]  /*4d90*/  LEA.HI.X R53, R17, UR15, R112, 0x1, P2 ;  /* 0x0000000f11357c11 */ /* 0x000fe200090f0c70 */
[C-C-:B------:R-:W-:Y:S01]  /*4da0*/  FFMA.FTZ R39, R60.reuse, R39, R62.reuse ;  /* 0x000000273c277223 */ /* 0x140fe2000001003e */
[----:B------:R-:W-:Y:S01]  /*4db0*/  FFMA.FTZ R60, R60, R57, R62 ;  /* 0x000000393c3c7223 */ /* 0x000fe2000001003e */
[C-C-:B------:R-:W-:Y:S01]  /*4dc0*/  FFMA.FTZ R57, R88.reuse, R54, R87.reuse ;  /* 0x0000003658397223 */ /* 0x140fe20000010057 */
[----:B------:R-:W-:Y:S01]  /*4dd0*/  FFMA.FTZ R87, R88, R58, R87 ;  /* 0x0000003a58577223 */ /* 0x000fe20000010057 */
[----:B--2---:R-:W-:Y:S01]  /*4de0*/  FMUL.FTZ R56, R37, R56 ;  /* 0x0000003825387220 */ /* 0x004fe20000410000 */
[----:B------:R-:W-:Y:S01]  /*4df0*/  FMUL.FTZ R37, R39, -1.4426950216293334961 ;  /* 0xbfb8aa3b27257820 */ /* 0x000fe20000410000 */
[----:B------:R-:W-:Y:S01]  /*4e00*/  FMUL.FTZ R44, R57, -1.4426950216293334961 ;  /* 0xbfb8aa3b392c7820 */ /* 0x000fe20000410000 */
[C-C-:B------:R-:W-:Y:S01]  /*4e10*/  FFMA.FTZ R58, R61.reuse, R42, R63.reuse ;  /* 0x0000002a3d3a7223 */ /* 0x140fe2000001003f */
[----:B------:R-:W-:Y:S01]  /*4e20*/  FFMA.FTZ R61, R61, R43, R63 ;  /* 0x0000002b3d3d7223 */ /* 0x000fe2000001003f */
[----:B------:R-:W-:Y:S01]  /*4e30*/  FMUL.FTZ R43, R67, -1.4426950216293334961 ;  /* 0xbfb8aa3b432b7820 */ /* 0x000fe20000410000 */
[----:B------:R-:W-:Y:S01]  /*4e40*/  LEA.HI.X R3, R3, UR15, R90, 0x1, P1 ;  /* 0x0000000f03037c11 */ /* 0x000fe200088f0c5a */
[----:B------:R-:W0:Y:S01]  /*4e50*/  MUFU.EX2 R37, R37 ;  /* 0x0000002500257308 */ /* 0x000e220000000800 */
[----:B-1----:R-:W-:Y:S01]  /*4e60*/  FADD.FTZ R38, R38, 1 ;  /* 0x3f80000026267421 */ /* 0x002fe20000010000 */
[----:B------:R-:W-:Y:S01]  /*4e70*/  FMUL.FTZ R42, R58, -1.4426950216293334961 ;  /* 0xbfb8aa3b3a2a7820 */ /* 0x000fe20000410000 */
[----:B------:R-:W-:Y:S01]  /*4e80*/  FMUL.FTZ R48, R87, -1.4426950216293334961 ;  /* 0xbfb8aa3b57307820 */ /* 0x000fe20000410000 */
[----:B------:R-:W-:Y:S01]  /*4e90*/  FMUL.FTZ R49, R61, -1.4426950216293334961 ;  /* 0xbfb8aa3b3d317820 */ /* 0x000fe20000410000 */
[----:B------:R-:W-:Y:S01]  /*4ea0*/  PRMT R17, R80, 0x7632, R17 ;  /* 0x0000763250117816 */ /* 0x000fe20000000011 */
[----:B------:R-:W-:Y:S01]  /*4eb0*/  STG.E.U16 desc[UR12][R2.64], R64 ;  /* 0x0000004002007986 */ /* 0x000fe2000c10150c */
[----:B------:R-:W-:Y:S01]  /*4ec0*/  F2FP.F16.F32.PACK_AB R0, R56, R0 ;  /* 0x000000003800723e */ /* 0x000fe200000000ff */
[----:B------:R-:W1:Y:S02]  /*4ed0*/  MUFU.EX2 R44, R44 ;  /* 0x0000002c002c7308 */ /* 0x000e640000000800 */
[----:B------:R-:W-:Y:S04]  /*4ee0*/  STG.E.U16 desc[UR12][R2.64+0x4], R80 ;  /* 0x0000045002007986 */ /* 0x000fe8000c10150c */
[----:B------:R-:W-:Y:S02]  /*4ef0*/  STG.E.U16 desc[UR12][R2.64+0x6], R17 ;  /* 0x0000061102007986 */ /* 0x000fe4000c10150c */
[----:B------:R-:W2:Y:S01]  /*4f00*/  MUFU.RCP R38, R38 ;  /* 0x0000002600267308 */ /* 0x000ea20000001000 */
[----:B0-----:R-:W-:-:S07]  /*4f10*/  FADD.FTZ R37, R37, 1 ;  /* 0x3f80000025257421 */ /* 0x001fce0000010000 */
[----:B------:R-:W0:Y:S01]  /*4f20*/  MUFU.EX2 R43, R43 ;  /* 0x0000002b002b7308 */ /* 0x000e220000000800 */
[----:B-1----:R-:W-:-:S07]  /*4f30*/  FADD.FTZ R44, R44, 1 ;  /* 0x3f8000002c2c7421 */ /* 0x002fce0000010000 */
[----:B------:R-:W1:Y:S01]  /*4f40*/  MUFU.EX2 R42, R42 ;  /* 0x0000002a002a7308 */ /* 0x000e620000000800 */
[----:B--2---:R-:W-:Y:S01]  /*4f50*/  FMUL.FTZ R54, R36, R38 ;  /* 0x0000002624367220 */ /* 0x004fe20000410000 */
[----:B------:R-:W-:-:S06]  /*4f60*/  LEA R36, P1, R4, UR14, 0x1 ;  /* 0x0000000e04247c11 */ /* 0x000fcc000f8208ff */
[----:B------:R2:W3:Y:S01]  /*4f70*/  MUFU.RCP R55, R37 ;  /* 0x0000002500377308 */ /* 0x0004e20000001000 */
[----:B0-----:R-:W-:-:S07]  /*4f80*/  FADD.FTZ R43, R43, 1 ;  /* 0x3f8000002b2b7421 */ /* 0x001fce0000010000 */
[----:B------:R-:W0:Y:S01]  /*4f90*/  MUFU.RCP R46, R44 ;  /* 0x0000002c002e7308 */ /* 0x000e220000001000 */
[----:B--2---:R-:W-:Y:S01]  /*4fa0*/  LEA.HI.X R37, R4, UR15, R91, 0x1, P1 ;  /* 0x0000000f04257c11 */ /* 0x004fe200088f0c5b */
[----:B-1----:R-:W-:Y:S01]  /*4fb0*/  FADD.FTZ R42, R42, 1 ;  /* 0x3f8000002a2a7421 */ /* 0x002fe20000010000 */
[----:B------:R-:W-:-:S04]  /*4fc0*/  LEA R4, P1, R5, UR14, 0x1 ;  /* 0x0000000e05047c11 */ /* 0x000fc8000f8208ff */
[----:B------:R-:W-:Y:S01]  /*4fd0*/  LEA.HI.X R5, R5, UR15, R92, 0x1, P1 ;  /* 0x0000000f05057c11 */ /* 0x000fe200088f0c5c */
[----:B------:R-:W1:Y:S01]  /*4fe0*/  MUFU.RCP R44, R43 ;  /* 0x0000002b002c7308 */ /* 0x000e620000001000 */
[----:B------:R-:W-:Y:S01]  /*4ff0*/  LEA R38, P1, R6, UR14, 0x1 ;  /* 0x0000000e06267c11 */ /* 0x000fe2000f8208ff */
[----:B---3--:R-:W-:-:S03]  /*5000*/  FMUL.FTZ R55, R39, R55 ;  /* 0x0000003727377220 */ /* 0x008fc60000410000 */
[----:B------:R-:W-:Y:S02]  /*5010*/  LEA.HI.X R39, R6, UR15, R93, 0x1, P1 ;  /* 0x0000000f06277c11 */ /* 0x000fe400088f0c5d */
[----:B------:R-:W-:Y:S01]  /*5020*/  LEA R6, P1, R7, UR14, 0x1 ;  /* 0x0000000e07067c11 */ /* 0x000fe2000f8208ff */
[----:B------:R2:W3:Y:S01]  /*5030*/  MUFU.RCP R45, R42 ;  /* 0x0000002a002d7308 */ /* 0x0004e20000001000 */
[----:B0-----:R-:W-:Y:S01]  /*5040*/  FMUL.FTZ R57, R57, R46 ;  /* 0x0000002e39397220 */ /* 0x001fe20000410000 */
[----:B------:R-:W-:Y:S01]  /*5050*/  FMUL.FTZ R46, R60, -1.4426950216293334961 ;  /* 0xbfb8aa3b3c2e7820 */ /* 0x000fe20000410000 */
[----:B------:R-:W-:Y:S02]  /*5060*/  LEA.HI.X R7, R7, UR15, R94, 0x1, P1 ;  /* 0x0000000f07077c11 */ /* 0x000fe400088f0c5e */
[----:B------:R-:W-:-:S03]  /*5070*/  F2FP.F16.F32.PACK_AB R54, R55, R54 ;  /* 0x000000363736723e */ /* 0x000fc600000000ff */
[----:B------:R-:W0:Y:S01]  /*5080*/  MUFU.EX2 R46, R46 ;  /* 0x0000002e002e7308 */ /* 0x000e220000000800 */
[----:B--2---:R-:W-:Y:S01]  /*5090*/  LEA R42, P1, R8, UR14, 0x1 ;  /* 0x0000000e082a7c11 */ /* 0x004fe2000f8208ff */
[----:B-1----:R-:W-:Y:S01]  /*50a0*/  FMUL.FTZ R67, R67, R44 ;  /* 0x0000002c43437220 */ /* 0x002fe20000410000 */
[----:B------:R-:W-:Y:S02]  /*50b0*/  PRMT R25, R54, 0x7632, R25 ;  /* 0x0000763236197816 */ /* 0x000fe40000000019 */
[----:B------:R-:W-:Y:S02]  /*50c0*/  LEA.HI.X R43, R8, UR15, R95, 0x1, P1 ;  /* 0x0000000f082b7c11 */ /* 0x000fe400088f0c5f */
[C---:B------:R-:W-:Y:S01]  /*50d0*/  LEA R8, P1, R9.reuse, UR14, 0x1 ;  /* 0x0000000e09087c11 */ /* 0x040fe2000f8208ff */
[----:B------:R-:W1:Y:S01]  /*50e0*/  MUFU.EX2 R48, R48 ;  /* 0x0000003000307308 */ /* 0x000e620000000800 */
[----:B---3--:R-:W-:Y:S02]  /*50f0*/  FMUL.FTZ R58, R58, R45 ;  /* 0x0000002d3a3a7220 */ /* 0x008fe40000410000 */
[----:B------:R-:W-:-:S02]  /*5100*/  LEA.HI.X R9, R9, UR15, R96, 0x1, P1 ;  /* 0x0000000f09097c11 */ /* 0x000fc400088f0c60 */
[----:B------:R-:W-:Y:S02]  /*5110*/  LEA R44, P1, R10, UR14, 0x1 ;  /* 0x0000000e0a2c7c11 */ /* 0x000fe4000f8208ff */
[----:B------:R-:W-:Y:S01]  /*5120*/  F2FP.F16.F32.PACK_AB R57, R58, R57 ;  /* 0x000000393a39723e */ /* 0x000fe200000000ff */
[----:B------:R-:W2:Y:S01]  /*5130*/  MUFU.EX2 R49, R49 ;  /* 0x0000003100317308 */ /* 0x000ea20000000800 */
[----:B------:R-:W-:Y:S01]  /*5140*/  LEA.HI.X R45, R10, UR15, R97, 0x1, P1 ;  /* 0x0000000f0a2d7c11 */ /* 0x000fe200088f0c61 */
[----:B0-----:R-:W-:Y:S01]  /*5150*/  FADD.FTZ R59, R46, 1 ;  /* 0x3f8000002e3b7421 */ /* 0x001fe20000010000 */
[----:B------:R-:W-:-:S04]  /*5160*/  LEA R10, P1, R11, UR14, 0x1 ;  /* 0x0000000e0b0a7c11 */ /* 0x000fc8000f8208ff */
[----:B------:R-:W-:Y:S01]  /*5170*/  LEA.HI.X R11, R11, UR15, R98, 0x1, P1 ;  /* 0x0000000f0b0b7c11 */ /* 0x000fe200088f0c62 */
[----:B------:R-:W0:Y:S01]  /*5180*/  MUFU.RCP R59, R59 ;  /* 0x0000003b003b7308 */ /* 0x000e220000001000 */
[----:B------:R-:W-:Y:S01]  /*5190*/  LEA R46, P1, R12, UR14, 0x1 ;  /* 0x0000000e0c2e7c11 */ /* 0x000fe2000f8208ff */
[----:B-1----:R-:W-:-:S03]  /*51a0*/  FADD.FTZ R48, R48, 1 ;  /* 0x3f80000030307421 */ /* 0x002fc60000010000 */
[----:B------:R-:W-:Y:S02]  /*51b0*/  LEA.HI.X R47, R12, UR15, R99, 0x1, P1 ;  /* 0x0000000f0c2f7c11 */ /* 0x000fe400088f0c63 */
[----:B------:R-:W-:Y:S01]  /*51c0*/  LEA R12, P1, R13, UR14, 0x1 ;  /* 0x0000000e0d0c7c11 */ /* 0x000fe2000f8208ff */
[----:B------:R1:W3:Y:S01]  /*51d0*/  MUFU.RCP R62, R48 ;  /* 0x00000030003e7308 */ /* 0x0002e20000001000 */
[----:B--2---:R-:W-:Y:S02]  /*51e0*/  FADD.FTZ R63, R49, 1 ;  /* 0x3f800000313f7421 */ /* 0x004fe40000010000 */
[----:B------:R-:W-:-:S05]  /*51f0*/  LEA.HI.X R13, R13, UR15, R100, 0x1, P1 ;  /* 0x0000000f0d0d7c11 */ /* 0x000fca00088f0c64 */
[----:B------:R-:W2:Y:S01]  /*5200*/  MUFU.RCP R63, R63 ;  /* 0x0000003f003f7308 */ /* 0x000ea20000001000 */
[----:B-1----:R-:W-:Y:S01]  /*5210*/  LEA R48, P1, R14, UR14, 0x1 ;  /* 0x0000000e0e307c11 */ /* 0x002fe2000f8208ff */
[----:B0-----:R-:W-:Y:S01]  /*5220*/  FMUL.FTZ R59, R60, R59 ;  /* 0x0000003b3c3b7220 */ /* 0x001fe20000410000 */
[----:B------:R-:W-:Y:S02]  /*5230*/  PRMT R60, R76, 0x7632, R60 ;  /* 0x000076324c3c7816 */ /* 0x000fe4000000003c */
[----:B------:R-:W-:Y:S02]  /*5240*/  LEA.HI.X R49, R14, UR15, R101, 0x1, P1 ;  /* 0x0000000f0e317c11 */ /* 0x000fe400088f0c65 */
[----:B------:R-:W-:Y:S01]  /*5250*/  LEA R14, P1, R15, UR14, 0x1 ;  /* 0x0000000e0f0e7c11 */ /* 0x000fe2000f8208ff */
[----:B---3--:R-:W-:Y:S01]  /*5260*/  FMUL.FTZ R62, R87, R62 ;  /* 0x0000003e573e7220 */ /* 0x008fe20000410000 */
[----:B------:R-:W-:Y:S02]  /*5270*/  F2FP.F16.F32.PACK_AB R59, R59, R67 ;  /* 0x000000433b3b723e */ /* 0x000fe400000000ff */
[----:B------:R-:W-:-:S02]  /*5280*/  LEA.HI.X R15, R15, UR15, R110, 0x1, P1 ;  /* 0x0000000f0f0f7c11 */ /* 0x000fc400088f0c6e */
[----:B------:R-:W-:Y:S01]  /*5290*/  LEA R50, P1, R16, UR14, 0x1 ;  /* 0x0000000e10327c11 */ /* 0x000fe2000f8208ff */
[----:B--2---:R-:W-:-:S03]  /*52a0*/  FMUL.FTZ R63, R61, R63 ;  /* 0x0000003f3d3f7220 */ /* 0x004fc60000410000 */
[----:B------:R-:W-:Y:S01]  /*52b0*/  LEA.HI.X R51, R16, UR15, R111, 0x1, P1 ;  /* 0x0000000f10337c11 */ /* 0x000fe200088f0c6f */
[----:B------:R-:W-:Y:S01]  /*52c0*/  ULDC.64 UR14, c[0x0][0x238] ;  /* 0x00008e00000e7ab9 */ /* 0x000fe20000000a00 */
[----:B------:R-:W-:Y:S01]  /*52d0*/  PRMT R16, R64, 0x7632, R16 ;  /* 0x0000763240107816 */ /* 0x000fe20000000010 */
[----:B------:R-:W-:Y:S01]  /*52e0*/  UISETP.GE.U32.AND UP0, UPT, UR10, UR14, UPT ;  /* 0x0000000e0a00728c */ /* 0x000fe2000bf06070 */
[----:B------:R-:W-:-:S03]  /*52f0*/  F2FP.F16.F32.PACK_AB R62, R63, R62 ;  /* 0x0000003e3f3e723e */ /* 0x000fc600000000ff */
[----:B------:R0:W-:Y:S01]  /*5300*/  STG.E.U16 desc[UR12][R2.64+0x2], R16 ;  /* 0x0000021002007986 */ /* 0x0001e2000c10150c */
[----:B------:R-:W-:-:S03]  /*5310*/  UISETP.GE.AND.EX UP0, UPT, UR5, UR15, UPT, UP0 ;  /* 0x0000000f0500728c */ /* 0x000fc6000bf06300 */
[----:B------:R-:W-:Y:S03]  /*5320*/  STG.E.U16 desc[UR12][R36.64], R78 ;  /* 0x0000004e24007986 */ /* 0x000fe6000c10150c */
[----:B------:R-:W-:Y:S01]  /*5330*/  PLOP3.LUT P1, PT, PT, PT, UP0, 0x80, 0x0 ;  /* 0x000000000000781c */ /* 0x000fe20003f2f008 */
[----:B------:R-:W-:Y:S01]  /*5340*/  STG.E.U16 desc[UR12][R36.64+0x4], R76 ;  /* 0x0000044c24007986 */ /* 0x000fe2000c10150c */
[----:B0-----:R-:W-:-:S03]  /*5350*/  PRMT R3, R78, 0x7632, R3 ;  /* 0x000076324e037816 */ /* 0x001fc60000000003 */
[----:B------:R-:W-:Y:S01]  /*5360*/  STG.E.U16 desc[UR12][R36.64+0x6], R60 ;  /* 0x0000063c24007986 */ /* 0x000fe2000c10150c */
[----:B------:R-:W-:Y:S02]  /*5370*/  PRMT R2, R74, 0x7632, R2 ;  /* 0x000076324a027816 */ /* 0x000fe40000000002 */
[----:B------:R-:W-:Y:S01]  /*5380*/  PRMT R16, R72, 0x7632, R16 ;  /* 0x0000763248107816 */ /* 0x000fe20000000010 */
[----:B------:R0:W-:Y:S04]  /*5390*/  STG.E.U16 desc[UR12][R36.64+0x2], R3 ;  /* 0x0000020324007986 */ /* 0x0001e8000c10150c */
[----:B------:R-:W-:Y:S04]  /*53a0*/  STG.E.U16 desc[UR12][R4.64], R74 ;  /* 0x0000004a04007986 */ /* 0x000fe8000c10150c */
[----:B------:R1:W-:Y:S01]  /*53b0*/  STG.E.U16 desc[UR12][R4.64+0x2], R2 ;  /* 0x0000020204007986 */ /* 0x0003e2000c10150c */
[----:B0-----:R-:W-:-:S03]  /*53c0*/  PRMT R3, R70, 0x7632, R3 ;  /* 0x0000763246037816 */ /* 0x001fc60000000003 */
[----:B------:R-:W-:Y:S04]  /*53d0*/  STG.E.U16 desc[UR12][R4.64+0x4], R72 ;  /* 0x0000044804007986 */ /* 0x000fe8000c10150c */
[----:B------:R0:W-:Y:S01]  /*53e0*/  STG.E.U16 desc[UR12][R4.64+0x6], R16 ;  /* 0x0000061004007986 */ /* 0x0001e2000c10150c */
[----:B-1----:R-:W-:-:S03]  /*53f0*/  PRMT R2, R18, 0x7632, R2 ;  /* 0x0000763212027816 */ /* 0x002fc60000000002 */
[----:B------:R1:W-:Y:S04]  /*5400*/  STG.E.U16 desc[UR12][R38.64+0x2], R3 ;  /* 0x0000020326007986 */ /* 0x0003e8000c10150c */
[----:B------:R-:W-:Y:S01]  /*5410*/  STG.E.U16 desc[UR12][R38.64], R70 ;  /* 0x0000004626007986 */ /* 0x000fe2000c10150c */
[----:B0-----:R-:W-:-:S03]  /*5420*/  PRMT R4, R20, 0x7632, R4 ;  /* 0x0000763214047816 */ /* 0x001fc60000000004 */
[----:B------:R-:W-:Y:S01]  /*5430*/  STG.E.U16 desc[UR12][R38.64+0x4], R68 ;  /* 0x0000044426007986 */ /* 0x000fe2000c10150c */
[----:B------:R-:W-:Y:S02]  /*5440*/  PRMT R5, R34, 0x7632, R5 ;  /* 0x0000763222057816 */ /* 0x000fe40000000005 */
[----:B-1----:R-:W-:Y:S01]  /*5450*/  PRMT R3, R24, 0x7632, R3 ;  /* 0x0000763218037816 */ /* 0x002fe20000000003 */
[----:B------:R-:W-:Y:S04]  /*5460*/  STG.E.U16 desc[UR12][R38.64+0x6], R19 ;  /* 0x0000061326007986 */ /* 0x000fe8000c10150c */
        /* <DEDUP_REMOVED lines=9> */
[----:B------:R-:W-:Y:S02]  /*5500*/  PRMT R6, R86, 0x7632, R6 ;  /* 0x0000763256067816 */ /* 0x000fe40000000006 */
[----:B--2---:R-:W-:Y:S01]  /*5510*/  PRMT R3, R32, 0x7632, R3 ;  /* 0x0000763220037816 */ /* 0x004fe20000000003 */
[----:B------:R1:W-:Y:S01]  /*5520*/  STG.E.U16 desc[UR12][R42.64+0x4], R24 ;  /* 0x000004182a007986 */ /* 0x0003e2000c10150c */
[----:B------:R-:W-:Y:S02]  /*5530*/  PRMT R7, R108, 0x7632, R7 ;  /* 0x000076326c077816 */ /* 0x000fe40000000007 */
[----:B0-----:R-:W-:Y:S01]  /*5540*/  PRMT R22, R30, 0x7632, R22 ;  /* 0x000076321e167816 */ /* 0x001fe20000000016 */
[----:B------:R0:W-:Y:S04]  /*5550*/  STG.E.U16 desc[UR12][R8.64], R26 ;  /* 0x0000001a08007986 */ /* 0x0001e8000c10150c */
[----:B------:R-:W-:Y:S04]  /*5560*/  STG.E.U16 desc[UR12][R8.64+0x2], R4 ;  /* 0x0000020408007986 */ /* 0x000fe8000c10150c */
[----:B------:R-:W-:Y:S01]  /*5570*/  STG.E.U16 desc[UR12][R8.64+0x4], R28 ;  /* 0x0000041c08007986 */ /* 0x000fe2000c10150c */
[----:B-1----:R-:W-:-:S03]  /*5580*/  PRMT R24, R104, 0x7632, R24 ;  /* 0x0000763268187816 */ /* 0x002fc60000000018 */
[----:B------:R1:W-:Y:S01]  /*5590*/  STG.E.U16 desc[UR12][R8.64+0x6], R2 ;  /* 0x0000060208007986 */ /* 0x0003e2000c10150c */
[----:B0-----:R-:W-:-:S03]  /*55a0*/  PRMT R26, R59, 0x7632, R26 ;  /* 0x000076323b1a7816 */ /* 0x001fc6000000001a */
[----:B------:R0:W-:Y:S04]  /*55b0*/  STG.E.U16 desc[UR12][R44.64+0x6], R3 ;  /* 0x000006032c007986 */ /* 0x0001e8000c10150c */
[----:B------:R-:W-:Y:S01]  /*55c0*/  STG.E.U16 desc[UR12][R44.64], R30 ;  /* 0x0000001e2c007986 */ /* 0x000fe2000c10150c */
[----:B-1----:R-:W-:-:S03]  /*55d0*/  PRMT R2, R82, 0x7632, R2 ;  /* 0x0000763252027816 */ /* 0x002fc60000000002 */
        /* <DEDUP_REMOVED lines=38> */
.L_x_3885:
        /* <DEDUP_REMOVED lines=12> */
.L_x_3977:


//--------------------- .text._ZN13group_norm_v214gn_cuda_kernelI6__halfLi480ELi2ELi16ELi120ELi256ELb1ELi32ELi960ELi960ELi4ELb1ELi29ELb0ELb0ENS_16CompileConditionILi900EEEEEvPT_PKS4_S7_S7_flPfS8_Pj --------------------------
	.section	.text._ZN13group_norm_v214gn_cuda_kernelI6__halfLi480ELi2ELi16ELi120ELi256ELb1ELi32ELi960ELi960ELi4ELb1ELi29ELb0ELb0ENS_16CompileConditionILi900EEEEEvPT_PKS4_S7_S7_flPfS8_Pj,"ax",@progbits
	.align	128
        .global         _ZN13group_norm_v214gn_cuda_kernelI6__halfLi480ELi2ELi16ELi120ELi256ELb1ELi32ELi960ELi960ELi4ELb1ELi29ELb0ELb0ENS_16CompileConditionILi900EEEEEvPT_PKS4_S7_S7_flPfS8_Pj
        .type           _ZN13group_norm_v214gn_cuda_kernelI6__halfLi480ELi2ELi16ELi120ELi256ELb1ELi32ELi960ELi960ELi4ELb1ELi29ELb0ELb0ENS_16CompileConditionILi900EEEEEvPT_PKS4_S7_S7_flPfS8_Pj,@function
        .size           _ZN13group_norm_v214gn_cuda_kernelI6__halfLi480ELi2ELi16ELi120ELi256ELb1ELi32ELi960ELi960ELi4ELb1ELi29ELb0ELb0ENS_16CompileConditionILi900EEEEEvPT_PKS4_S7_S7_flPfS8_Pj,(.L_x_3978 - _ZN13group_norm_v214gn_cuda_kernelI6__halfLi480ELi2ELi16ELi120ELi256ELb1ELi32ELi960ELi960ELi4ELb1ELi29ELb0ELb0ENS_16CompileConditionILi900EEEEEvPT_PKS4_S7_S7_flPfS8_Pj)
        .other          _ZN13group_norm_v214gn_cuda_kernelI6__halfLi480ELi2ELi16ELi120ELi256ELb1ELi32ELi960ELi960ELi4ELb1ELi29ELb0ELb0ENS_16CompileConditionILi900EEEEEvPT_PKS4_S7_S7_flPfS8_Pj,@"STO_CUDA_ENTRY STV_DEFAULT"
_ZN13group_norm_v214gn_cuda_kernelI6__halfLi480ELi2ELi16ELi120ELi256ELb1ELi32ELi960ELi960ELi4ELb1ELi29ELb0ELb0ENS_16CompileConditionILi900EEEEEvPT_PKS4_S7_S7_flPfS8_Pj:
.text._ZN13group_norm_v214gn_cuda_kernelI6__halfLi480ELi2ELi16ELi120ELi256ELb1ELi32ELi960ELi960ELi4ELb1ELi29ELb0ELb0ENS_16CompileConditionILi900EEEEEvPT_PKS4_S7_S7_flPfS8_Pj:
        /* <DEDUP_REMOVED lines=21> */
[----:B------:R-:W-:-:S05]  /*0150*/  IMAD R0, R0, 0x18, R3 ;  /* 0x0000001800007824 */ /* 0x000fca00078e0203 */
[----:B------:R-:W-:-:S05]  /*0160*/  LEA R0, R7, R0, 0x3 ;  /* 0x0000000007007211 */ /* 0x000fca00078e18ff */
[----:B------:R2:W-:Y:S02]  /*0170*/  STL [R1+0x108], R0 ;  /* 0x0001080001007387 */ /* 0x0005e40000100800 */
.L_x_3894:
[----:B------:R-:W3:Y:S01]  /*0180*/  LDL R6, [R1+0x78] ;  /* 0x0000780001067983 */ /* 0x000ee20000100800 */
[----:B------:R-:W0:Y:S01]  /*0190*/  S2R R3, SR_TID.X ;  /* 0x0000000000037919 */ /* 0x000e220000002100 */
[----:B------:R-:W-:Y:S01]  /*01a0*/  LOP3.LUT R53, R2, 0x1, RZ, 0xc0, !PT ;  /* 0x0000000102357812 */ /* 0x000fe200078ec0ff */
[----:B------:R-:W-:Y:S01]  /*01b0*/  ULDC.64 UR6, c[0x0][0x218] ;  /* 0x0000860000067ab9 */ /* 0x000fe20000000a00 */
[----:B------:R-:W1:Y:S01]  /*01c0*/  LDC.64 R36, c[0x0][0x228] ;  /* 0x00008a00ff247b82 */ /* 0x000e620000000a00 */
[----:B--2---:R-:W2:Y:S02]  /*01d0*/  S2R R0, SR_CTAID.X ;  /* 0x0000000000007919 */ /* 0x004ea40000002500 */
[----:B------:R-:W-:Y:S02]  /*01e0*/  IMAD R32, R53, 0x3c0, RZ ;  /* 0x000003c035207824 */ /* 0x000fe400078e02ff */
[----:B0-----:R-:W-:-:S05]  /*01f0*/  IMAD.WIDE.U32 R4, R3, -0x77777777, RZ ;  /* 0x8888888903047825 */ /* 0x001fca00078e00ff */
[----:B------:R-:W-:Y:S02]  /*0200*/  SHF.R.U32.HI R5, RZ, 0x7, R5 ;  /* 0x00000007ff057819 */ /* 0x000fe40000011605 */
[----:B--2---:R-:W-:-:S03]  /*0210*/  SHF.L.U32 R0, R0, 0x5, RZ ;  /* 0x0000000500007819 */ /* 0x004fc600000006ff */
[----:B------:R-:W-:Y:S01]  /*0220*/  IMAD R3, R5, -0xf0, R3 ;  /* 0xffffff1005037824 */ /* 0x000fe200078e0203 */
[----:B------:R-:W-:-:S04]  /*0230*/  LOP3.LUT R0, R0, 0xe0, RZ, 0xc0, !PT ;  /* 0x000000e000007812 */ /* 0x000fc800078ec0ff */
[----:B------:R-:W-:Y:S01]  /*0240*/  LEA R30, R3, R32, 0x2 ;  /* 0x00000020031e7211 */ /* 0x000fe200078e10ff */
[----:B------:R3:W-:Y:S01]  /*0250*/  STL [R1+0x10], R3 ;  /* 0x0000100301007387 */ /* 0x0007e20000100800 */
[----:B------:R-:W-:Y:S02]  /*0260*/  IADD3 R0, R0, R5, RZ ;  /* 0x0000000500007210 */ /* 0x000fe40007ffe0ff */
[----:B------:R-:W-:Y:S02]  /*0270*/  SHF.R.S32.HI R31, RZ, 0x1f, R30 ;  /* 0x0000001fff1f7819 */ /* 0x000fe4000001141e */
[--C-:B---3--:R-:W-:Y:S02]  /*0280*/  SHF.R.U32.HI R3, RZ, 0x1, R6.reuse ;  /* 0x00000001ff037819 */ /* 0x108fe40000011606 */
[----:B------:R-:W-:-:S03]  /*0290*/  SHF.R.U64 R52, R2, 0x1, R6 ;  /* 0x0000000102347819 */ /* 0x000fc60000001206 */
[----:B------:R-:W-:Y:S02]  /*02a0*/  IMAD R4, R3, 0x78000, RZ ;  /* 0x0007800003047824 */ /* 0x000fe400078e02ff */
[----:B------:R-:W-:-:S04]  /*02b0*/  IMAD.WIDE.U32 R26, R52, 0x78000, R30 ;  /* 0x00078000341a7825 */ /* 0x000fc800078e001e */
[----:B------:R-:W-:Y:S01]  /*02c0*/  IMAD R3, R0, 0x780, RZ ;  /* 0x0000078000037824 */ /* 0x000fe200078e02ff */
[----:B------:R0:W-:Y:S01]  /*02d0*/  STL [R1], R4 ;  /* 0x0000000401007387 */ /* 0x0001e20000100800 */
[----:B------:R-:W-:-:S03]  /*02e0*/  IADD3 R0, R27, R4, RZ ;  /* 0x000000041b007210 */ /* 0x000fc60007ffe0ff */
[----:B0-----:R-:W-:-:S04]  /*02f0*/  IADD3 R4, P0, R3, R26, RZ ;  /* 0x0000001a03047210 */ /* 0x001fc80007f1e0ff */
[----:B------:R-:W-:Y:S02]  /*0300*/  IADD3.X R5, RZ, R0, RZ, P0, !PT ;  /* 0x00000000ff057210 */ /* 0x000fe400007fe4ff */
[----:B------:R-:W-:-:S04]  /*0310*/  LEA R48, P0, R4, UR6, 0x1 ;  /* 0x0000000604307c11 */ /* 0x000fc8000f8008ff */
[----:B------:R-:W-:Y:S02]  /*0320*/  LEA.HI.X R49, R4, UR7, R5, 0x1, P0 ;  /* 0x0000000704317c11 */ /* 0x000fe400080f0c05 */
[----:B------:R-:W-:-:S04]  /*0330*/  IADD3 R6, R3, 0xf00, RZ ;  /* 0x00000f0003067810 */ /* 0x000fc80007ffe0ff */
[----:B------:R-:W2:Y:S01]  /*0340*/  LDG.E.64.CONSTANT R48, desc[UR8][R48.64] ;  /* 0x0000000830307981 */ /* 0x000ea2000c1e9b00 */
[----:B------:R-:W-:-:S04]  /*0350*/  IADD3 R4, P0, R6, R26, RZ ;  /* 0x0000001a06047210 */ /* 0x000fc80007f1e0ff */
[----:B------:R-:W-:Y:S02]  /*0360*/  IADD3.X R5, RZ, R0, RZ, P0, !PT ;  /* 0x00000000ff057210 */ /* 0x000fe400007fe4ff */
[C---:B------:R-:W-:Y:S01]  /*0370*/  LEA R60, P0, R4.reuse, UR6, 0x1 ;  /* 0x00000006043c7c11 */ /* 0x040fe2000f8008ff */
[----:B------:R0:W-:Y:S03]  /*0380*/  STL [R1+0x80], R6 ;  /* 0x0000800601007387 */ /* 0x0001e60000100800 */
[----:B------:R-:W-:-:S06]  /*0390*/  LEA.HI.X R61, R4, UR7, R5, 0x1, P0 ;  /* 0x00000007043d7c11 */ /* 0x000fcc00080f0c05 */
[----:B------:R-:W3:Y:S01]  /*03a0*/  LDG.E.64.CONSTANT R60, desc[UR8][R60.64] ;  /* 0x000000083c3c7981 */ /* 0x000ee2000c1e9b00 */
        /* <DEDUP_REMOVED lines=53> */
[----:B------:R-:W-:Y:S02]  /*0700*/  LEA R8, P0, R9, UR6, 0x1 ;  /* 0x0000000609087c11 */ /* 0x000fe4000f8008ff */
[----:B------:R-:W-:Y:S02]  /*0710*/  IADD3 R11, R3, 0x9600, RZ ;  /* 0x00009600030b7810 */ /* 0x000fe40007ffe0ff */
[----:B------:R-:W-:-:S03]  /*0720*/  LEA.HI.X R9, R9, UR7, R10, 0x1, P0 ;  /* 0x0000000709097c11 */ /* 0x000fc600080f0c0a */
[----:B------:R0:W-:Y:S04]  /*0730*/  STL [R1+0x3c], R11 ;  /* 0x00003c0b01007387 */ /* 0x0001e80000100800 */
        /* <DEDUP_REMOVED lines=18> */
[----:B------:R-:W4:Y:S04]  /*0860*/  LDG.E.64.CONSTANT R16, desc[UR8][R16.64] ;  /* 0x0000000810107981 */ /* 0x000f28000c1e9b00 */
[----:B------:R-:W-:Y:S04]  /*0870*/  STL [R1+0xb0], R20 ;  /* 0x0000b01401007387 */ /* 0x000fe80000100800 */
[----:B------:R0:W-:Y:S02]  /*0880*/  STL [R1+0xe8], R21 ;  /* 0x0000e81501007387 */ /* 0x0001e40000100800 */
[----:B0-----:R-:W-:-:S04]  /*0890*/  IADD3 R21, R3, 0xc300, RZ ;  /* 0x0000c30003157810 */ /* 0x001fc80007ffe0ff */
[----:B------:R-:W-:-:S04]  /*08a0*/  IADD3 R22, P0, R21, R26, RZ ;  /* 0x0000001a15167210 */ /* 0x000fc80007f1e0ff */
[----:B------:R-:W-:Y:S02]  /*08b0*/  IADD3.X R23, RZ, R0, RZ, P0, !PT ;  /* 0x00000000ff177210 */ /* 0x000fe400007fe4ff */
[C---:B------:R-:W-:Y:S01]  /*08c0*/  LEA R20, P0, R22.reuse, UR6, 0x1 ;  /* 0x0000000616147c11 */ /* 0x040fe2000f8008ff */
[----:B------:R0:W-:Y:S03]  /*08d0*/  STL [R1+0xb4], R22 ;  /* 0x0000b41601007387 */ /* 0x0001e60000100800 */
        /* <DEDUP_REMOVED lines=8> */
[----:B-1----:R-:W-:Y:S01]  /*0960*/  LEA.HI.X R23, R27, UR7, R28, 0x1, P0 ;  /* 0x000000071b177c11 */ /* 0x002fe200080f0c1c */
[----:B------:R1:W-:Y:S01]  /*0970*/  STL [R1+0xf4], R28 ;  /* 0x0000f41c01007387 */ /* 0x0003e20000100800 */
[--C-:B--2---:R-:W-:Y:S02]  /*0980*/  HADD2.F32 R51, -RZ, R49.reuse.H0_H0 ;  /* 0x20000031ff337230 */ /* 0x104fe40000004100 */
[----:B------:R-:W-:Y:S01]  /*0990*/  HADD2.F32 R50, -RZ, R49.H1_H1 ;  /* 0x30000031ff327230 */ /* 0x000fe20000004100 */
[----:B0-----:R-:W-:Y:S01]  /*09a0*/  IADD3 R27, R3, 0xe100, RZ ;  /* 0x0000e100031b7810 */ /* 0x001fe20007ffe0ff */
[----:B---3--:R-:W-:Y:S01]  /*09b0*/  HADD2.F32 R39, -RZ, R61.H0_H0 ;  /* 0x2000003dff277230 */ /* 0x008fe20000004100 */
[----:B------:R-:W2:Y:S02]  /*09c0*/  LDG.E.64.CONSTANT R22, desc[UR8][R22.64] ;  /* 0x0000000816167981 */ /* 0x000ea4000c1e9b00 */
[----:B-1----:R-:W-:-:S04]  /*09d0*/  IADD3 R28, P0, R27, R26, RZ ;  /* 0x0000001a1b1c7210 */ /* 0x002fc80007f1e0ff */
[----:B------:R-:W-:Y:S02]  /*09e0*/  IADD3.X R0, RZ, R0, RZ, P0, !PT ;  /* 0x00000000ff007210 */ /* 0x000fe400007fe4ff */
[C---:B------:R-:W-:Y:S01]  /*09f0*/  LEA R26, P0, R28.reuse, UR6, 0x1 ;  /* 0x000000061c1a7c11 */ /* 0x040fe2000f8008ff */
[----:B------:R0:W-:Y:S03]  /*0a00*/  STL [R1+0xc8], R28 ;  /* 0x0000c81c01007387 */ /* 0x0001e60000100800 */
[----:B------:R-:W-:Y:S01]  /*0a10*/  LEA.HI.X R27, R28, UR7, R0, 0x1, P0 ;  /* 0x000000071c1b7c11 */ /* 0x000fe200080f0c00 */
[----:B------:R1:W-:Y:S01]  /*0a20*/  STL [R1+0xf0], R0 ;  /* 0x0000f00001007387 */ /* 0x0003e20000100800 */
[----:B------:R-:W-:Y:S02]  /*0a30*/  HADD2.F32 R49, -RZ, R60.H0_H0 ;  /* 0x2000003cff317230 */ /* 0x000fe40000004100 */
[----:B------:R-:W-:-:S02]  /*0a40*/  HADD2.F32 R38, -RZ, R61.H1_H1 ;  /* 0x3000003dff267230 */ /* 0x000fc40000004100 */
[----:B----4-:R-:W-:Y:S01]  /*0a50*/  HADD2.F32 R47, -RZ, R58.H0_H0 ;  /* 0x2000003aff2f7230 */ /* 0x010fe20000004100 */
[----:B0-----:R-:W0:Y:S01]  /*0a60*/  LDC.64 R28, c[0x0][0x220] ;  /* 0x00008800ff1c7b82 */ /* 0x001e220000000a00 */
[----:B------:R-:W3:Y:S01]  /*0a70*/  LDG.E.64.CONSTANT R26, desc[UR8][R26.64] ;  /* 0x000000081a1a7981 */ /* 0x000ee2000c1e9b00 */
[--C-:B-1----:R-:W-:Y:S02]  /*0a80*/  HADD2.F32 R0, -RZ, R48.reuse.H0_H0 ;  /* 0x20000030ff007230 */ /* 0x102fe40000004100 */
[----:B------:R-:W-:-:S03]  /*0a90*/  HADD2.F32 R48, -RZ, R48.H1_H1 ;  /* 0x30000030ff307230 */ /* 0x000fc60000004100 */
[----:B------:R-:W-:-:S04]  /*0aa0*/  FADD.FTZ R33, RZ, R0 ;  /* 0x00000000ff217221 */ /* 0x000fc80000010000 */
[----:B------:R-:W-:Y:S01]  /*0ab0*/  FADD.FTZ R33, R33, R48 ;  /* 0x0000003021217221 */ /* 0x000fe20000010000 */
[----:B0-----:R-:W-:-:S04]  /*0ac0*/  IMAD.WIDE R28, R30, 0x2, R28 ;  /* 0x000000021e1c7825 */ /* 0x001fc800078e021c */
[----:B------:R-:W-:-:S04]  /*0ad0*/  IMAD.WIDE R30, R30, 0x2, R36 ;  /* 0x000000021e1e7825 */ /* 0x000fc800078e0224 */
[----:B------:R-:W-:Y:S01]  /*0ae0*/  FFMA.FTZ R36, R0, R0, RZ ;  /* 0x0000000000247223 */ /* 0x000fe200000100ff */
[----:B------:R-:W-:Y:S01]  /*0af0*/  FADD.FTZ R33, R33, R51 ;  /* 0x0000003321217221 */ /* 0x000fe20000010000 */
[----:B------:R-:W-:Y:S02]  /*0b00*/  STL [R1+0x18], R39 ;  /* 0x0000182701007387 */ /* 0x000fe40000100800 */
[----:B------:R-:W-:Y:S01]  /*0b10*/  FFMA.FTZ R36, R48, R48, R36 ;  /* 0x0000003030247223 */ /* 0x000fe20000010024 */
[----:B------:R-:W-:Y:S01]  /*0b20*/  HADD2.F32 R60, -RZ, R60.H1_H1 ;  /* 0x3000003cff3c7230 */ /* 0x000fe20000004100 */
[----:B------:R-:W5:Y:S02]  /*0b30*/  LDG.E.64.CONSTANT R28, desc[UR8][R28.64] ;  /* 0x000000081c1c7981 */ /* 0x000f64000c1e9b00 */
[----:B------:R-:W-:Y:S01]  /*0b40*/  FFMA.FTZ R36, R51, R51, R36 ;  /* 0x0000003333247223 */ /* 0x000fe20000010024 */
[----:B------:R-:W-:Y:S01]  /*0b50*/  FADD.FTZ R33, R33, R50 ;  /* 0x0000003221217221 */ /* 0x000fe20000010000 */
[----:B------:R-:W-:Y:S01]  /*0b60*/  HADD2.F32 R58, -RZ, R58.H1_H1 ;  /* 0x3000003aff3a7230 */ /* 0x000fe20000004100 */
[----:B------:R-:W5:Y:S01]  /*0b70*/  LDG.E.64.CONSTANT R30, desc[UR8][R30.64] ;  /* 0x000000081e1e7981 */ /* 0x000f62000c1e9b00 */
        /* <DEDUP_REMOVED lines=10> */
[----:B------:R0:W-:Y:S02]  /*0c20*/  STL [R1+0x28], R38 ;  /* 0x0000282601007387 */ /* 0x0001e40000100800 */
[----:B------:R-:W-:Y:S01]  /*0c30*/  FFMA.FTZ R36, R47, R47, R36 ;  /* 0x0000002f2f247223 */ /* 0x000fe20000010024 */
[----:B------:R-:W-:-:S03]  /*0c40*/  FADD.FTZ R33, R33, R58 ;  /* 0x0000003a21217221 */ /* 0x000fc60000010000 */
[----:B------:R-:W-:Y:S01]  /*0c50*/  FFMA.FTZ R36, R58, R58, R36 ;  /* 0x0000003a3a247223 */ /* 0x000fe20000010024 */
        /* <DEDUP_REMOVED lines=64> */
[----:B------:R-:W-:Y:S01]  /*1060*/  STL [R1+0x20], R38 ;  /* 0x0000202601007387 */ /* 0x000fe20000100800 */
[----:B------:R-:W-:Y:S01]  /*1070*/  FFMA.FTZ R24, R13, R13, R24 ;  /* 0x0000000d0d187223 */ /* 0x000fe20000010018 */
[----:B------:R-:W-:Y:S02]  /*1080*/  FADD.FTZ R25, R25, R13 ;  /* 0x0000000d19197221 */ /* 0x000fe40000010000 */
[----:B------:R0:W-:Y:S01]  /*1090*/  STL [R1+0x30], R37 ;  /* 0x0000302501007387 */ /* 0x0001e20000100800 */
[----:B------:R-:W-:Y:S01]  /*10a0*/  FFMA.FTZ R24, R12, R12, R24 ;  /* 0x0000000c0c187223 */ /* 0x000fe20000010018 */
[----:B------:R-:W-:Y:S02]  /*10b0*/  FADD.FTZ R25, R25, R12 ;  /* 0x0000000c19197221 */ /* 0x000fe40000010000 */
        /* <DEDUP_REMOVED lines=8> */
[----:B------:R-:W-:Y:S01]  /*1140*/  STL [R1+0x34], R35 ;  /* 0x0000342301007387 */ /* 0x000fe20000100800 */
[----:B------:R-:W-:Y:S02]  /*1150*/  HADD2.F32 R6, -RZ, R5.H1_H1 ;  /* 0x30000005ff067230 */ /* 0x000fe40000004100 */
[----:B------:R-:W-:Y:S01]  /*1160*/  FFMA.FTZ R24, R4, R4, R24 ;  /* 0x0000000404187223 */ /* 0x000fe20000010018 */
[----:B------:R-:W-:Y:S01]  /*1170*/  FADD.FTZ R25, R25, R4 ;  /* 0x0000000419197221 */ /* 0x000fe20000010000 */
[----:B------:R-:W-:Y:S01]  /*1180*/  STL [R1+0xc], R34 ;  /* 0x00000c2201007387 */ /* 0x000fe20000100800 */
[----:B------:R-:W-:-:S03]  /*1190*/  HADD2.F32 R5, -RZ, R8.H0_H0 ;  /* 0x20000008ff057230 */ /* 0x000fc60000004100 */
[----:B------:R-:W-:Y:S01]  /*11a0*/  STL [R1+0x38], R33 ;  /* 0x0000382101007387 */ /* 0x000fe20000100800 */
[----:B------:R-:W-:Y:S01]  /*11b0*/  FFMA.FTZ R24, R6, R6, R24 ;  /* 0x0000000606187223 */ /* 0x000fe20000010018 */
[----:B------:R-:W-:Y:S02]  /*11c0*/  FADD.FTZ R25, R25, R6 ;  /* 0x0000000619197221 */ /* 0x000fe40000010000 */
[----:B------:R-:W-:Y:S04]  /*11d0*/  STL [R1+0x8], R19 ;  /* 0x0000081301007387 */ /* 0x000fe80000100800 */
[----:B------:R-:W-:Y:S04]  /*11e0*/  STL [R1+0x48], R18 ;  /* 0x0000481201007387 */ /* 0x000fe80000100800 */
[----:B------:R-:W-:Y:S01]  /*11f0*/  STL [R1+0x4], R13 ;  /* 0x0000040d01007387 */ /* 0x000fe20000100800 */
[----:B------:R-:W-:-:S03]  /*1200*/  FFMA.FTZ R24, R5, R5, R24 ;  /* 0x0000000505187223 */ /* 0x000fc60000010018 */
[----:B------:R-:W-:Y:S01]  /*1210*/  STL [R1+0x50], R12 ;  /* 0x0000500c01007387 */ /* 0x000fe20000100800 */
[----:B------:R-:W-:-:S03]  /*1220*/  FADD.FTZ R25, R25, R5 ;  /* 0x0000000519197221 */ /* 0x000fc60000010000 */
        /* <DEDUP_REMOVED lines=17> */
[----:B------:R0:W-:Y:S02]  /*1340*/  STL [R1+0xbc], R12 ;  /* 0x0000bc0c01007387 */ /* 0x0001e40000100800 */
[----:B------:R-:W-:Y:S01]  /*1350*/  FFMA.FTZ R24, R10, R10, R24 ;  /* 0x0000000a0a187223 */ /* 0x000fe20000010018 */
[----:B------:R-:W-:Y:S01]  /*1360*/  FADD.FTZ R25, R25, R10 ;  /* 0x0000000a19197221 */ /* 0x000fe20000010000 */
[----:B0-----:R-:W-:Y:S02]  /*1370*/  HADD2.F32 R12, -RZ, R11.H1_H1 ;  /* 0x3000000bff0c7230 */ /* 0x001fe40000004100 */
[----:B------:R-:W-:-:S03]  /*1380*/  HADD2.F32 R11, -RZ, R14.H0_H0 ;  /* 0x2000000eff0b7230 */ /* 0x000fc60000004100 */
[----:B------:R-:W-:Y:S01]  /*1390*/  FFMA.FTZ R24, R12, R12, R24 ;  /* 0x0000000c0c187223 */ /* 0x000fe20000010018 */
[----:B------:R-:W-:Y:S01]  /*13a0*/  FADD.FTZ R25, R25, R12 ;  /* 0x0000000c19197221 */ /* 0x000fe20000010000 */
[----:B------:R0:W-:Y:S02]  /*13b0*/  STL [R1+0xc0], R12 ;  /* 0x0000c00c01007387 */ /* 0x0001e40000100800 */
[----:B------:R-:W-:Y:S01]  /*13c0*/  FFMA.FTZ R24, R11, R11, R24 ;  /* 0x0000000b0b187223 */ /* 0x000fe20000010018 */
[----:B------:R-:W-:Y:S01]  /*13d0*/  FADD.FTZ R25, R25, R11 ;  /* 0x0000000b19197221 */ /* 0x000fe20000010000 */
[--C-:B------:R-:W-:Y:S02]  /*13e0*/  HADD2.F32 R13, -RZ, R15.reuse.H0_H0 ;  /* 0x2000000fff0d7230 */ /* 0x100fe40000004100 */
[----:B0-----:R-:W-:Y:S02]  /*13f0*/  HADD2.F32 R12, -RZ, R14.H1_H1 ;  /* 0x3000000eff0c7230 */ /* 0x001fe40000004100 */
[----:B------:R-:W-:-:S03]  /*1400*/  HADD2.F32 R18, -RZ, R15.H1_H1 ;  /* 0x3000000fff127230 */ /* 0x000fc60000004100 */
[----:B------:R-:W-:Y:S01]  /*1410*/  FFMA.FTZ R24, R12, R12, R24 ;  /* 0x0000000c0c187223 */ /* 0x000fe20000010018 */
[----:B------:R-:W-:-:S03]  /*1420*/  FADD.FTZ R25, R25, R12 ;  /* 0x0000000c19197221 */ /* 0x000fc60000010000 */
[----:B------:R-:W-:Y:S01]  /*1430*/  FFMA.FTZ R24, R13, R13, R24 ;  /* 0x0000000d0d187223 */ /* 0x000fe20000010018 */
[----:B------:R-:W-:Y:S01]  /*1440*/  FADD.FTZ R25, R25, R13 ;  /* 0x0000000d19197221 */ /* 0x000fe20000010000 */
[----:B------:R0:W-:Y:S02]  /*1450*/  STL [R1+0xcc], R18 ;  /* 0x0000cc1201007387 */ /* 0x0001e40000100800 */
[----:B------:R-:W-:Y:S01]  /*1460*/  FFMA.FTZ R24, R18, R18, R24 ;  /* 0x0000001212187223 */ /* 0x000fe20000010018 */
[----:B------:R-:W-:Y:S01]  /*1470*/  FADD.FTZ R25, R25, R18 ;  /* 0x0000001219197221 */ /* 0x000fe20000010000 */
[----:B0-----:R-:W-:-:S05]  /*1480*/  HADD2.F32 R18, -RZ, R17.H1_H1 ;  /* 0x30000011ff127230 */ /* 0x001fca0000004100 */
[----:B------:R0:W-:Y:S04]  /*1490*/  STL [R1+0xd4], R18 ;  /* 0x0000d41201007387 */ /* 0x0001e80000100800 */
[----:B------:R-:W4:Y:S01]  /*14a0*/  LDL R34, [R1+0x108] ;  /* 0x0001080001227983 */ /* 0x000f220000100800 */
[--C-:B------:R-:W-:Y:S02]  /*14b0*/  HADD2.F32 R14, -RZ, R16.reuse.H0_H0 ;  /* 0x20000010ff0e7230 */ /* 0x100fe40000004100 */
[----:B------:R-:W-:-:S03]  /*14c0*/  HADD2.F32 R15, -RZ, R16.H1_H1 ;  /* 0x30000010ff0f7230 */ /* 0x000fc60000004100 */
[----:B------:R-:W-:Y:S01]  /*14d0*/  FFMA.FTZ R24, R14, R14, R24 ;  /* 0x0000000e0e187223 */ /* 0x000fe20000010018 */
[----:B------:R-:W-:Y:S01]  /*14e0*/  FADD.FTZ R25, R25, R14 ;  /* 0x0000000e19197221 */ /* 0x000fe20000010000 */
[----:B------:R-:W-:Y:S02]  /*14f0*/  HADD2.F32 R16, -RZ, R17.H0_H0 ;  /* 0x20000011ff107230 */ /* 0x000fe40000004100 */
[----:B------:R-:W-:Y:S01]  /*1500*/  FFMA.FTZ R24, R15, R15, R24 ;  /* 0x0000000f0f187223 */ /* 0x000fe20000010018 */
[----:B------:R-:W-:-:S03]  /*1510*/  FADD.FTZ R25, R25, R15 ;  /* 0x0000000f19197221 */ /* 0x000fc60000010000 */
[----:B------:R-:W-:Y:S01]  /*1520*/  FFMA.FTZ R24, R16, R16, R24 ;  /* 0x0000001010187223 */ /* 0x000fe20000010018 */
[----:B------:R-:W-:Y:S01]  /*1530*/  FADD.FTZ R25, R25, R16 ;  /* 0x0000001019197221 */ /* 0x000fe20000010000 */
[--C-:B------:R-:W-:Y:S02]  /*1540*/  HADD2.F32 R17, -RZ, R20.reuse.H0_H0 ;  /* 0x20000014ff117230 */ /* 0x100fe40000004100 */
        /* <DEDUP_REMOVED lines=21> */
[----:B------:R-:W-:Y:S01]  /*16a0*/  HADD2.F32 R35, -RZ, R23.H1_H1 ;  /* 0x30000017ff237230 */ /* 0x000fe20000004100 */
[----:B------:R1:W-:Y:S01]  /*16b0*/  STL [R1+0xd8], R33 ;  /* 0x0000d82101007387 */ /* 0x0003e20000100800 */
[----:B------:R-:W-:Y:S01]  /*16c0*/  FFMA.FTZ R24, R22, R22, R24 ;  /* 0x0000001616187223 */ /* 0x000fe20000010018 */
[--C-:B---3--:R-:W-:Y:S02]  /*16d0*/  HADD2.F32 R23, -RZ, R26.reuse.H0_H0 ;  /* 0x2000001aff177230 */ /* 0x108fe40000004100 */
[----:B------:R2:W-:Y:S01]  /*16e0*/  STL [R1+0xdc], R35 ;  /* 0x0000dc2301007387 */ /* 0x0005e20000100800 */
[----:B-1----:R-:W-:Y:S01]  /*16f0*/  FADD.FTZ R33, R25, R22 ;  /* 0x0000001619217221 */ /* 0x002fe20000010000 */
[----:B------:R-:W-:Y:S01]  /*1700*/  FFMA.FTZ R25, R35, R35, R24 ;  /* 0x0000002323197223 */ /* 0x000fe20000010018 */
[----:B------:R-:W-:-:S02]  /*1710*/  HADD2.F32 R24, -RZ, R26.H1_H1 ;  /* 0x3000001aff187230 */ /* 0x000fc40000004100 */
[----:B------:R-:W-:Y:S01]  /*1720*/  FADD.FTZ R33, R33, R35 ;  /* 0x0000002321217221 */ /* 0x000fe20000010000 */
[----:B--2---:R-:W-:Y:S02]  /*1730*/  HADD2.F32 R35, -RZ, R27.H1_H1 ;  /* 0x3000001bff237230 */ /* 0x004fe40000004100 */
[----:B------:R-:W-:Y:S01]  /*1740*/  FFMA.FTZ R25, R23, R23, R25 ;  /* 0x0000001717197223 */ /* 0x000fe20000010019 */
[----:B------:R-:W-:-:S03]  /*1750*/  FADD.FTZ R33, R33, R23 ;  /* 0x0000001721217221 */ /* 0x000fc60000010000 */
[----:B------:R-:W-:Y:S01]  /*1760*/  FFMA.FTZ R26, R24, R24, R25 ;  /* 0x00000018181a7223 */ /* 0x000fe20000010019 */
[----:B------:R-:W-:Y:S01]  /*1770*/  STL [R1+0xe0], R35 ;  /* 0x0000e02301007387 */ /* 0x000fe20000100800 */
[----:B------:R-:W-:Y:S02]  /*1780*/  HADD2.F32 R25, -RZ, R27.H0_H0 ;  /* 0x2000001bff197230 */ /* 0x000fe40000004100 */
        /* <DEDUP_REMOVED lines=13> */
[C---:B------:R-:W-:Y:S02]  /*1860*/  SHF.L.U32 R38, R61.reuse, 0x3, RZ ;  /* 0x000000033d267819 */ /* 0x040fe400000006ff */
        /* <DEDUP_REMOVED lines=253> */
[C---:B------:R-:W-:Y:S01]  /*2840*/  IADD3 R55, R38.reuse, R55, RZ ;  /* 0x0000003726377210 */ /* 0x040fe20007ffe0ff */
[--C-:B------:R-:W-:Y:S01]  /*2850*/  IMAD R27, R27, 0x18, R26.reuse ;  /* 0x000000181b1b7824 */ /* 0x100fe200078e021a */
[----:B------:R-:W-:Y:S01]  /*2860*/  IADD3 R54, R38, R54, RZ ;  /* 0x0000003626367210 */ /* 0x000fe20007ffe0ff */
        /* <DEDUP_REMOVED lines=19> */
.L_x_3887:
[----:B------:R-:W-:Y:S05]  /*29a0*/  BSYNC B0 ;  /* 0x0000000000007941 */ /* 0x000fea0003800000 */
.L_x_3886:
        /* <DEDUP_REMOVED lines=19> */
.L_x_3889:
[----:B------:R-:W-:Y:S05]  /*2ae0*/  BSYNC B0 ;  /* 0x0000000000007941 */ /* 0x000fea0003800000 */
.L_x_3888:
        /* <DEDUP_REMOVED lines=13> */
.L_x_3891:
[----:B------:R-:W2:Y:S04]  /*2bc0*/  LD.E.STRONG.GPU R33, desc[UR8][R26.64] ;  /* 0x000000081a217980 */ /* 0x000ea8000c10f900 */
[----:B--2---:R-:W-:Y:S01]  /*2bd0*/  CCTL.IVALL ;  /* 0x00000000ff00798f */ /* 0x004fe20002000000 */
[----:B------:R-:W-:Y:S05]  /*2be0*/  YIELD ;  /* 0x0000000000007946 */ /* 0x000fea0003800000 */
[----:B-----5:R-:W-:-:S04]  /*2bf0*/  LOP3.LUT R33, R33, R32, RZ, 0x3c, !PT ;  /* 0x0000002021217212 */ /* 0x020fc800078e3cff */
[----:B------:R-:W-:-:S13]  /*2c00*/  ISETP.GT.AND P0, PT, R33, -0x1, PT ;  /* 0xffffffff2100780c */ /* 0x000fda0003f04270 */
[----:B------:R-:W-:Y:S05]  /*2c10*/  @P0 BRA `(.L_x_3891) ;  /* 0xfffffffc00e80947 */ /* 0x000fea000383ffff */
.L_x_3890:
        /* <DEDUP_REMOVED lines=51> */
[----:B------:R-:W4:Y:S01]  /*2f50*/  LDL R35, [R1+0x78] ;  /* 0x0000780001237983 */ /* 0x000f220000100800 */
[----:B------:R-:W0:Y:S01]  /*2f60*/  S2UR UR7, SR_CgaCtaId ;  /* 0x00000000000779c3 */ /* 0x000e220000008800 */
[----:B------:R-:W-:Y:S01]  /*2f70*/  SHF.L.U32 R27, R2, 0x3, RZ ;  /* 0x00000003021b7819 */ /* 0x000fe200000006ff */
[----:B------:R-:W-:Y:S02]  /*2f80*/  UMOV UR6, 0x400 ;  /* 0x0000040000067882 */ /* 0x000fe40000000000 */
[----:B------:R-:W-:Y:S01]  /*2f90*/  UIADD3 UR6, UR6, 0x1680, URZ ;  /* 0x0000168006067890 */ /* 0x000fe2000fffe03f */
[C---:B------:R-:W-:Y:S02]  /*2fa0*/  LOP3.LUT R32, R27.reuse, 0x8, RZ, 0xc0, !PT ;  /* 0x000000081b207812 */ /* 0x040fe400078ec0ff */
[----:B------:R-:W-:Y:S02]  /*2fb0*/  LOP3.LUT R27, R27, 0xfffffff0, RZ, 0xc0, !PT ;  /* 0xfffffff01b1b7812 */ /* 0x000fe400078ec0ff */
[----:B------:R-:W-:-:S04]  /*2fc0*/  IADD3 R32, R32, R34, RZ ;  /* 0x0000002220207210 */ /* 0x000fc80007ffe0ff */
[----:B------:R-:W-:Y:S01]  /*2fd0*/  IADD3 R27, P0, R32, R27, RZ ;  /* 0x0000001b201b7210 */ /* 0x000fe20007f1e0ff */
[----:B0-----:R-:W-:Y:S01]  /*2fe0*/  ULEA UR6, UR7, UR6, 0x18 ;  /* 0x0000000607067291 */ /* 0x001fe2000f8ec03f */
[----:B----4-:R-:W-:-:S04]  /*2ff0*/  SHF.L.U64.HI R26, R2, 0x3, R35 ;  /* 0x00000003021a7819 */ /* 0x010fc80000010223 */
[----:B------:R-:W-:-:S04]  /*3000*/  LOP3.LUT R26, R26, 0x1fffffff, RZ, 0xc0, !PT ;  /* 0x1fffffff1a1a7812 */ /* 0x000fc800078ec0ff */
[----:B------:R-:W-:Y:S02]  /*3010*/  LEA.HI.X.SX32 R32, R32, R26, 0x1, P0 ;  /* 0x0000001a20207211 */ /* 0x000fe400000f0eff */
[----:B------:R-:W-:-:S04]  /*3020*/  LEA R26, P0, R27, UR12, 0x3 ;  /* 0x0000000c1b1a7c11 */ /* 0x000fc8000f8018ff */
[----:B------:R-:W-:Y:S02]  /*3030*/  LEA.HI.X R27, R27, UR13, R32, 0x3, P0 ;  /* 0x0000000d1b1b7c11 */ /* 0x000fe400080f1c20 */
[----:B------:R-:W-:-:S06]  /*3040*/  LEA R32, R34, UR6, 0x3 ;  /* 0x0000000622207c11 */ /* 0x000fcc000f8e18ff */
[----:B------:R-:W0:Y:S04]  /*3050*/  LDS.64 R32, [R32] ;  /* 0x0000000020207984 */ /* 0x000e280000000a00 */
[----:B0-----:R0:W-:Y:S02]  /*3060*/  STG.E.64 desc[UR8][R26.64], R32 ;  /* 0x000000201a007986 */ /* 0x0011e4000c101b08 */
.L_x_3893:
[----:B------:R-:W-:Y:S05]  /*3070*/  BSYNC B0 ;  /* 0x0000000000007941 */ /* 0x000fea0003800000 */
.L_x_3892:
[----:B0-----:R-:W4:Y:S01]  /*3080*/  LDL.LU R26, [R1+0x10] ;  /* 0x00001000011a7983 */ /* 0x001f220000300800 */
[----:B------:R-:W-:Y:S01]  /*3090*/  SHF.L.U32 R33, R2, 0x3, RZ ;  /* 0x0000000302217819 */ /* 0x000fe200000006ff */
[----:B------:R-:W-:Y:S02]  /*30a0*/  ULDC.64 UR12, c[0x0][0x210] ;  /* 0x00008400000c7ab9 */ /* 0x000fe40000000a00 */
[----:B------:R-:W2:Y:S01]  /*30b0*/  LDL.LU R34, [R1] ;  /* 0x0000000001227983 */ /* 0x000ea20000300800 */
[----:B------:R-:W0:Y:S03]  /*30c0*/  S2UR UR7, SR_CgaCtaId ;  /* 0x00000000000779c3 */ /* 0x000e260000008800 */
[----:B------:R-:W-:Y:S04]  /*30d0*/  STL [R1+0x150], R25 ;  /* 0x0001501901007387 */ /* 0x000fe80000100800 */
[----:B------:R1:W-:Y:S04]  /*30e0*/  STL [R1+0x10c], R2 ;  /* 0x00010c0201007387 */ /* 0x0003e80000100800 */
[----:B-1----:R-:W2:Y:S01]  /*30f0*/  LDL.LU R2, [R1+0x14] ;  /* 0x0000140001027983 */ /* 0x002ea20000300800 */
[----:B------:R-:W-:-:S03]  /*3100*/  LOP3.LUT R33, R33, 0x8, RZ, 0xc0, !PT ;  /* 0x0000000821217812 */ /* 0x000fc600078ec0ff */
[----:B------:R-:W2:Y:S01]  /*3110*/  LDL.LU R25, [R1+0x3c] ;  /* 0x00003c0001197983 */ /* 0x000ea20000300800 */
[----:B------:R-:W-:-:S03]  /*3120*/  IADD3 R33, RZ, -R33, RZ ;  /* 0x80000021ff217210 */ /* 0x000fc60007ffe0ff */
[----:B------:R-:W2:Y:S04]  /*3130*/  LDL.LU R61, [R1+0x44] ;  /* 0x00004400013d7983 */ /* 0x000ea80000300800 */
[----:B------:R-:W2:Y:S04]  /*3140*/  LDL.LU R59, [R1+0x4c] ;  /* 0x00004c00013b7983 */ /* 0x000ea80000300800 */
[----:B------:R-:W2:Y:S04]  /*3150*/  LDL.LU R55, [R1+0x54] ;  /* 0x0000540001377983 */ /* 0x000ea80000300800 */
[----:B---3--:R-:W3:Y:S01]  /*3160*/  LDL.LU R54, [R1+0x5c] ;  /* 0x00005c0001367983 */ /* 0x008ee20000300800 */
[----:B----4-:R-:W-:-:S03]  /*3170*/  IMAD R32, R53, 0xf0, R26 ;  /* 0x000000f035207824 */ /* 0x010fc600078e021a */
[----:B------:R-:W4:Y:S02]  /*3180*/  LDL.LU R53, [R1+0x6c] ;  /* 0x00006c0001357983 */ /* 0x000f240000300800 */
[----:B------:R-:W-:-:S05]  /*3190*/  SHF.L.U32 R32, R32, 0x2, RZ ;  /* 0x0000000220207819 */ /* 0x000fca00000006ff */
[----:B------:R-:W-:-:S05]  /*31a0*/  IMAD.WIDE.U32 R26, R32, -0x77777777, RZ ;  /* 0x88888889201a7825 */ /* 0x000fca00078e00ff */
[----:B------:R-:W-:Y:S02]  /*31b0*/  LEA.HI R26, R27, R33, RZ, 0x1a ;  /* 0x000000211b1a7211 */ /* 0x000fe400078fd0ff */
[----:B------:R-:W-:-:S03]  /*31c0*/  SHF.R.S32.HI R33, RZ, 0x1f, R32 ;  /* 0x0000001fff217819 */ /* 0x000fc60000011420 */
[----:B------:R-:W-:Y:S02]  /*31d0*/  IMAD.WIDE.U32 R32, R52, 0x78000, R32 ;  /* 0x0007800034207825 */ /* 0x000fe400078e0020 */
[----:B------:R-:W4:Y:S03]  /*31e0*/  LDL.LU R52, [R1+0x70] ;  /* 0x0000700001347983 */ /* 0x000f260000300800 */
[----:B--2---:R-:W-:Y:S01]  /*31f0*/  IADD3 R33, R34, R33, RZ ;  /* 0x0000002122217210 */ /* 0x004fe20007ffe0ff */
[----:B------:R-:W2:Y:S01]  /*3200*/  LDL.LU R38, [R1+0x7c] ;  /* 0x00007c0001267983 */ /* 0x000ea20000300800 */
[----:B------:R-:W-:-:S04]  /*3210*/  IADD3 R3, P0, R3, R32, RZ ;  /* 0x0000002003037210 */ /* 0x000fc80007f1e0ff */
[----:B------:R-:W-:Y:S02]  /*3220*/  IADD3.X R35, RZ, R33, RZ, P0, !PT ;  /* 0x00000021ff237210 */ /* 0x000fe400007fe4ff */
[----:B------:R-:W-:Y:S02]  /*3230*/  IADD3 R2, P0, R2, R32, RZ ;  /* 0x0000002002027210 */ /* 0x000fe40007f1e0ff */
[----:B------:R-:W-:-:S03]  /*3240*/  LEA R34, P1, R3, UR12, 0x1 ;  /* 0x0000000c03227c11 */ /* 0x000fc6000f8208ff */
[----:B------:R1:W-:Y:S01]  /*3250*/  STL [R1+0xac], R2 ;  /* 0x0000ac0201007387 */ /* 0x0003e20000100800 */
[----:B------:R-:W-:-:S03]  /*3260*/  LEA.HI.X R35, R3, UR13, R35, 0x1, P1 ;  /* 0x0000000d03237c11 */ /* 0x000fc600088f0c23 */
[----:B-1----:R-:W2:Y:S04]  /*3270*/  LDL.LU R2, [R1+0x80] ;  /* 0x0000800001027983 */ /* 0x002ea80000300800 */
[----:B------:R-:W3:Y:S01]  /*3280*/  LDL.LU R3, [R1+0x40] ;  /* 0x0000400001037983 */ /* 0x000ee20000300800 */
[----:B------:R-:W-:Y:S02]  /*3290*/  UMOV UR6, 0x400 ;  /* 0x0000040000067882 */ /* 0x000fe40000000000 */
[----:B------:R-:W-:-:S04]  /*32a0*/  UIADD3 UR6, UR6, 0x1680, URZ ;  /* 0x0000168006067890 */ /* 0x000fc8000fffe03f */
[----:B0-----:R-:W-:-:S06]  /*32b0*/  ULEA UR6, UR7, UR6, 0x18 ;  /* 0x0000000607067291 */ /* 0x001fcc000f8ec03f */
[----:B------:R-:W-:Y:S01]  /*32c0*/  LEA R26, R26, UR6, 0x3 ;  /* 0x000000061a1a7c11 */ /* 0x000fe2000f8e18ff */
[----:B------:R-:W-:-:S05]  /*32d0*/  ULDC UR6, c[0x0][0x230] ;  /* 0x00008c0000067ab9 */ /* 0x000fca0000000800 */
[----:B------:R-:W0:Y:S01]  /*32e0*/  LDS.64 R26, [R26] ;  /* 0x000000001a1a7984 */ /* 0x000e220000000a00 */
[-C--:B------:R-:W-:Y:S02]  /*32f0*/  IADD3 R25, P1, R25, R32.reuse, RZ ;  /* 0x0000002019197210 */ /* 0x080fe40007f3e0ff */
[----:B------:R-:W-:-:S03]  /*3300*/  IADD3 R61, P2, R61, R32, RZ ;  /* 0x000000203d3d7210 */ /* 0x000fc60007f5e0ff */
[----:B------:R1:W-:Y:S01]  /*3310*/  STL [R1+0xa0], R25 ;  /* 0x0000a01901007387 */ /* 0x0003e20000100800 */
[----:B------:R-:W-:-:S03]  /*3320*/  IADD3 R55, P4, R55, R32, RZ ;  /* 0x0000002037377210 */ /* 0x000fc60007f9e0ff */
[----:B-1----:R-:W2:Y:S01]  /*3330*/  LDL.LU R25, [R1+0x150] ;  /* 0x0001500001197983 */ /* 0x002ea20000300800 */
[----:B0-----:R-:W-:Y:S01]  /*3340*/  FADD.FTZ R27, R27, UR6 ;  /* 0x000000061b1b7e21 */ /* 0x001fe20008010000 */
        /* <DEDUP_REMOVED lines=27> */
[----:B---3--:R-:W-:-:S05]  /*3500*/  IADD3 R3, P3, R3, R32, RZ ;  /* 0x0000002003037210 */ /* 0x008fca0007f7e0ff */
[----:B------:R0:W-:Y:S04]  /*3510*/  STL [R1+0x74], R3 ;  /* 0x0000740301007387 */ /* 0x0001e80000100800 */
[----:B------:R-:W-:Y:S01]  /*3520*/  STL [R1+0x98], R61 ;  /* 0x0000983d01007387 */ /* 0x000fe20000100800 */
[----:B0-----:R0:W1:Y:S02]  /*3530*/  MUFU.RSQ R3, R27 ;  /* 0x0000001b00037308 */ /* 0x0010640000001400 */
[----:B0-----:R-:W-:Y:S02]  /*3540*/  IADD3 R27, P6, R59, R32, RZ ;  /* 0x000000203b1b7210 */ /* 0x001fe40007fde0ff */
[----:B------:R-:W-:-:S03]  /*3550*/  IADD3.X R59, RZ, R33, RZ, P3, !PT ;  /* 0x00000021ff3b7210 */ /* 0x000fc60001ffe4ff */
[----:B------:R0:W-:Y:S04]  /*3560*/  STL [R1+0x68], R27 ;  /* 0x0000681b01007387 */ /* 0x0001e80000100800 */
[----:B------:R3:W-:Y:S01]  /*3570*/  STL [R1+0x64], R55 ;  /* 0x0000643701007387 */ /* 0x0007e20000100800 */
[----:B0-----:R-:W-:-:S03]  /*3580*/  IADD3 R27, P5, R54, R32, RZ ;  /* 0x00000020361b7210 */ /* 0x001fc60007fbe0ff */
[----:B------:R-:W-:Y:S01]  /*3590*/  STL [R1+0x104], R59 ;  /* 0x0001043b01007387 */ /* 0x000fe20000100800 */
[----:B----4-:R-:W-:Y:S02]  /*35a0*/  IADD3 R54, P3, R53, R32, RZ ;  /* 0x0000002035367210 */ /* 0x010fe40007f7e0ff */
[-C--:B---3--:R-:W-:Y:S01]  /*35b0*/  IADD3.X R55, RZ, R33.reuse, RZ, P6, !PT ;  /* 0x00000021ff377210 */ /* 0x088fe200037fe4ff */
[----:B------:R0:W-:Y:S04]  /*35c0*/  STL [R1+0x60], R27 ;  /* 0x0000601b01007387 */ /* 0x0001e80000100800 */
[----:B------:R-:W-:Y:S01]  /*35d0*/  STL [R1+0x100], R55 ;  /* 0x0001003701007387 */ /* 0x000fe20000100800 */
[----:B0-----:R-:W-:-:S03]  /*35e0*/  IADD3.X R27, RZ, R33, RZ, P4, !PT ;  /* 0x00000021ff1b7210 */ /* 0x001fc600027fe4ff */
[----:B------:R-:W-:Y:S01]  /*35f0*/  STL [R1+0x94], R54 ;  /* 0x0000943601007387 */ /* 0x000fe20000100800 */
[-C--:B------:R-:W-:Y:S02]  /*3600*/  IADD3 R53, P4, R52, R32.reuse, RZ ;  /* 0x0000002034357210 */ /* 0x080fe40007f9e0ff */
[----:B------:R-:W-:Y:S01]  /*3610*/  IADD3.X R52, RZ, R33, RZ, P5, !PT ;  /* 0x00000021ff347210 */ /* 0x000fe20002ffe4ff */
[----:B------:R2:W-:Y:S04]  /*3620*/  STL [R1+0xfc], R27 ;  /* 0x0000fc1b01007387 */ /* 0x0005e80000100800 */
[----:B------:R-:W-:Y:S01]  /*3630*/  STL [R1+0x90], R53 ;  /* 0x0000903501007387 */ /* 0x000fe20000100800 */
[-C--:B--2---:R-:W-:Y:S02]  /*3640*/  IADD3 R27, P5, R38, R32.reuse, RZ ;  /* 0x00000020261b7210 */ /* 0x084fe40007fbe0ff */
[----:B------:R-:W-:Y:S01]  /*3650*/  IADD3 R32, P6, R2, R32, RZ ;  /* 0x0000002002207210 */ /* 0x000fe20007fde0ff */
[----:B------:R0:W-:Y:S01]  /*3660*/  STL [R1+0xf8], R52 ;  /* 0x0000f83401007387 */ /* 0x0001e20000100800 */
[----:B-----5:R-:W-:-:S03]  /*3670*/  HADD2.F32 R38, -RZ, R30.H0_H0 ;  /* 0x2000001eff267230 */ /* 0x020fc60000004100 */
[----:B------:R-:W-:Y:S04]  /*3680*/  STL [R1+0x14c], R32 ;  /* 0x00014c2001007387 */ /* 0x000fe80000100800 */
[----:B------:R2:W-:Y:S01]  /*3690*/  STL [R1+0x88], R27 ;  /* 0x0000881b01007387 */ /* 0x0005e20000100800 */
[--C-:B0-----:R-:W-:Y:S01]  /*36a0*/  FADD.FTZ R52, R0, -R26.reuse ;  /* 0x8000001a00347221 */ /* 0x101fe20000010000 */
[----:B------:R-:W-:Y:S01]  /*36b0*/  FADD.FTZ R0, R48, -R26 ;  /* 0x8000001a30007221 */ /* 0x000fe20000010000 */
[----:B------:R-:W-:Y:S02]  /*36c0*/  HADD2.F32 R48, -RZ, R28.H1_H1 ;  /* 0x3000001cff307230 */ /* 0x000fe40000004100 */
[----:B-1----:R-:W-:Y:S01]  /*36d0*/  FMUL.FTZ R52, R52, R3 ;  /* 0x0000000334347220 */ /* 0x002fe20000410000 */
[----:B------:R-:W-:-:S02]  /*36e0*/  HADD2.F32 R30, -RZ, R30.H1_H1 ;  /* 0x3000001eff1e7230 */ /* 0x000fc40000004100 */
[----:B--2---:R-:W-:Y:S02]  /*36f0*/  HADD2.F32 R27, -RZ, R28.H0_H0 ;  /* 0x2000001cff1b7230 */ /* 0x004fe40000004100 */
[----:B------:R-:W-:-:S03]  /*3700*/  FMUL.FTZ R0, R3, R0 ;  /* 0x0000000003007220 */ /* 0x000fc60000410000 */
[----:B------:R-:W-:Y:S01]  /*3710*/  FFMA.FTZ R52, R52, R27, R38 ;  /* 0x0000001b34347223 */ /* 0x000fe20000010026 */
[----:B------:R-:W-:-:S03]  /*3720*/  FFMA.FTZ R0, R0, R48, R30 ;  /* 0x0000003000007223 */ /* 0x000fc6000001001e */
[----:B------:R-:W-:Y:S01]  /*3730*/  FMUL.FTZ R53, R52, -1.4426950216293334961 ;  /* 0xbfb8aa3b34357820 */ /* 0x000fe20000410000 */
[----:B------:R-:W-:-:S05]  /*3740*/  FMUL.FTZ R28, R0, -1.4426950216293334961 ;  /* 0xbfb8aa3b001c7820 */ /* 0x000fca0000410000 */
[----:B------:R-:W0:Y:S08]  /*3750*/  MUFU.EX2 R53, R53 ;  /* 0x0000003500357308 */ /* 0x000e300000000800 */
[----:B------:R-:W1:Y:S01]  /*3760*/  MUFU.EX2 R28, R28 ;  /* 0x0000001c001c7308 */ /* 0x000e620000000800 */
[----:B0-----:R-:W-:Y:S01]  /*3770*/  FADD.FTZ R53, R53, 1 ;  /* 0x3f80000035357421 */ /* 0x001fe20000010000 */
[----:B-1----:R-:W-:-:S06]  /*3780*/  FADD.FTZ R28, R28, 1 ;  /* 0x3f8000001c1c7421 */ /* 0x002fcc0000010000 */
[----:B------:R-:W0:Y:S08]  /*3790*/  MUFU.RCP R53, R53 ;  /* 0x0000003500357308 */ /* 0x000e300000001000 */
[----:B------:R-:W1:Y:S01]  /*37a0*/  MUFU.RCP R28, R28 ;  /* 0x0000001c001c7308 */ /* 0x000e620000001000 */
[----:B0-----:R-:W-:Y:S01]  /*37b0*/  FMUL.FTZ R2, R52, R53 ;  /* 0x0000003534027220 */ /* 0x001fe20000410000 */
[--C-:B------:R-:W-:Y:S01]  /*37c0*/  FADD.FTZ R52, R51, -R26.reuse ;  /* 0x8000001a33347221 */ /* 0x100fe20000010000 */
[----:B------:R-:W-:Y:S01]  /*37d0*/  FADD.FTZ R51, R50, -R26 ;  /* 0x8000001a32337221 */ /* 0x000fe20000010000 */
[----:B-1----:R-:W-:Y:S01]  /*37e0*/  FMUL.FTZ R32, R0, R28 ;  /* 0x0000001c00207220 */ /* 0x002fe20000410000 */
[----:B------:R-:W-:-:S02]  /*37f0*/  HADD2.F32 R0, -RZ, R29.H0_H0 ;  /* 0x2000001dff007230 */ /* 0x000fc40000004100 */
[----:B------:R-:W-:Y:S02]  /*3800*/  HADD2.F32 R28, -RZ, R31.H0_H0 ;  /* 0x2000001fff1c7230 */ /* 0x000fe40000004100 */
[----:B------:R-:W-:Y:S01]  /*3810*/  FMUL.FTZ R53, R3, R51 ;  /* 0x0000003303357220 */ /* 0x000fe20000410000 */
[----:B------:R-:W-:Y:S02]  /*3820*/  HADD2.F32 R29, -RZ, R29.H1_H1 ;  /* 0x3000001dff1d7230 */ /* 0x000fe40000004100 */
[----:B------:R-:W-:Y:S02]  /*3830*/  HADD2.F32 R31, -RZ, R31.H1_H1 ;  /* 0x3000001fff1f7230 */ /* 0x000fe40000004100 */
[--C-:B------:R-:W-:Y:S01]  /*3840*/  FADD.FTZ R51, R37, -R26.reuse ;  /* 0x8000001a25337221 */ /* 0x100fe20000010000 */
[----:B------:R-:W-:Y:S02]  /*3850*/  FMUL.FTZ R52, R3, R52 ;  /* 0x0000003403347220 */ /* 0x000fe40000410000 */
[----:B------:R-:W-:Y:S01]  /*3860*/  FFMA.FTZ R37, R53, R29, R31 ;  /* 0x0000001d35257223 */ /* 0x000fe2000001001f */
[----:B------:R-:W-:-:S03]  /*3870*/  FADD.FTZ R50, R44, -R26 ;  /* 0x8000001a2c327221 */ /* 0x000fc60000010000 */
[----:B------:R-:W-:Y:S01]  /*3880*/  FMUL.FTZ R54, R37, -1.4426950216293334961 ;  /* 0xbfb8aa3b25367820 */ /* 0x000fe20000410000 */
[----:B------:R-:W-:Y:S01]  /*3890*/  FFMA.FTZ R44, R52, R0, R28 ;  /* 0x00000000342c7223 */ /* 0x000fe2000001001c */
[----:B------:R-:W-:Y:S02]  /*38a0*/  FADD.FTZ R53, R17, -R26 ;  /* 0x8000001a11357221 */ /* 0x000fe40000010000 */
[----:B------:R-:W0:Y:S01]  /*38b0*/  MUFU.EX2 R17, R54 ;  /* 0x0000003600117308 */ /* 0x000e220000000800 */
[----:B------:R-:W-:Y:S01]  /*38c0*/  FMUL.FTZ R52, R44, -1.4426950216293334961 ;  /* 0xbfb8aa3b2c347820 */ /* 0x000fe20000410000 */
[----:B------:R-:W-:-:S06]  /*38d0*/  FMUL.FTZ R55, R3, R49 ;  /* 0x0000003103377220 */ /* 0x000fcc0000410000 */
[----:B------:R-:W1:Y:S01]  /*38e0*/  MUFU.EX2 R52, R52 ;  /* 0x0000003400347308 */ /* 0x000e620000000800 */
[----:B------:R-:W-:Y:S01]  /*38f0*/  FMUL.FTZ R49, R3, R8 ;  /* 0x0000000803317220 */ /* 0x000fe20000410000 */
[----:B------:R-:W-:Y:S01]  /*3900*/  MOV R8, R55 ;  /* 0x0000003700087202 */ /* 0x000fe20000000f00 */
[----:B0-----:R-:W-:-:S05]  /*3910*/  FADD.FTZ R17, R17, 1 ;  /* 0x3f80000011117421 */ /* 0x001fca0000010000 */
[----:B------:R0:W2:Y:S01]  /*3920*/  MUFU.RCP R55, R17 ;  /* 0x0000001100377308 */ /* 0x0000a20000001000 */
[C---:B------:R-:W-:Y:S01]  /*3930*/  FMUL.FTZ R61, R3.reuse, R47 ;  /* 0x0000002f033d7220 */ /* 0x040fe20000410000 */
[C---:B------:R-:W-:Y:S01]  /*3940*/  FMUL.FTZ R59, R3.reuse, R46 ;  /* 0x0000002e033b7220 */ /* 0x040fe20000410000 */
[----:B-1----:R-:W-:Y:S01]  /*3950*/  FADD.FTZ R52, R52, 1 ;  /* 0x3f80000034347421 */ /* 0x002fe20000010000 */
[C---:B------:R-:W-:Y:S01]  /*3960*/  FMUL.FTZ R46, R3.reuse, R40 ;  /* 0x00000028032e7220 */ /* 0x040fe20000410000 */
[C---:B------:R-:W-:Y:S01]  /*3970*/  FMUL.FTZ R47, R3.reuse, R11 ;  /* 0x0000000b032f7220 */ /* 0x040fe20000410000 */
[C---:B------:R-:W-:Y:S02]  /*3980*/  FMUL.FTZ R5, R3.reuse, R5 ;  /* 0x0000000503057220 */ /* 0x040fe40000410000 */
[----:B------:R1:W3:Y:S01]  /*3990*/  MUFU.RCP R40, R52 ;  /* 0x0000003400287308 */ /* 0x0002e20000001000 */
[C---:B------:R-:W-:Y:S01]  /*39a0*/  FMUL.FTZ R11, R3.reuse, R14 ;  /* 0x0000000e030b7220 */ /* 0x040fe20000410000 */
[C---:B------:R-:W-:Y:S01]  /*39b0*/  FMUL.FTZ R45, R3.reuse, R45 ;  /* 0x0000002d032d7220 */ /* 0x040fe20000410000 */
[C---:B------:R-:W-:Y:S01]  /*39c0*/  FMUL.FTZ R50, R3.reuse, R50 ;  /* 0x0000003203327220 */ /* 0x040fe20000410000 */
[C---:B------:R-:W-:Y:S01]  /*39d0*/  FMUL.FTZ R42, R3.reuse, R42 ;  /* 0x0000002a032a7220 */ /* 0x040fe20000410000 */
[C---:B------:R-:W-:Y:S01]  /*39e0*/  FMUL.FTZ R51, R3.reuse, R51 ;  /* 0x0000003303337220 */ /* 0x040fe20000410000 */
[C---:B------:R-:W-:Y:S01]  /*39f0*/  FMUL.FTZ R53, R3.reuse, R53 ;  /* 0x0000003503357220 */ /* 0x040fe20000410000 */
[----:B------:R-:W-:Y:S01]  /*3a00*/  FMUL.FTZ R54, R3, R23 ;  /* 0x0000001703367220 */ /* 0x000fe20000410000 */
[--C-:B0-----:R-:W-:Y:S01]  /*3a10*/  FFMA.FTZ R17, R27, R8, R38.reuse ;  /* 0x000000081b117223 */ /* 0x101fe20000010026 */
[----:B-1----:R-:W-:Y:S01]  /*3a20*/  FMUL.FTZ R52, R3, R20 ;  /* 0x0000001403347220 */ /* 0x002fe20000410000 */
[C-C-:B------:R-:W-:Y:S01]  /*3a30*/  FFMA.FTZ R8, R27.reuse, R61, R38.reuse ;  /* 0x0000003d1b087223 */ /* 0x140fe20000010026 */
        /* <DEDUP_REMOVED lines=16> */
[----:B------:R-:W-:Y:S01]  /*3b40*/  FMUL.FTZ R24, R3, R24 ;  /* 0x0000001803187220 */ /* 0x000fe20000410000 */
[----:B--2---:R-:W-:Y:S01]  /*3b50*/  FMUL.FTZ R55, R37, R55 ;  /* 0x0000003725377220 */ /* 0x004fe20000410000 */
[C---:B------:R-:W-:Y:S01]  /*3b60*/  FMUL.FTZ R9, R3.reuse, R15 ;  /* 0x0000000f03097220 */ /* 0x040fe20000410000 */
[C-C-:B------:R-:W-:Y:S01]  /*3b70*/  FFMA.FTZ R37, R48.reuse, R21, R30.reuse ;  /* 0x0000001530257223 */ /* 0x140fe2000001001e */
[C-C-:B------:R-:W-:Y:S01]  /*3b80*/  FFMA.FTZ R15, R48.reuse, R27, R30.reuse ;  /* 0x0000001b300f7223 */ /* 0x140fe2000001001e */
[----:B------:R-:W-:Y:S01]  /*3b90*/  MOV R47, R59 ;  /* 0x0000003b002f7202 */ /* 0x000fe20000000f00 */
[C-C-:B------:R-:W-:Y:S01]  /*3ba0*/  FFMA.FTZ R27, R48.reuse, R24, R30.reuse ;  /* 0x00000018301b7223 */ /* 0x140fe2000001001e */
[----:B------:R0:W-:Y:S01]  /*3bb0*/  STL [R1+0xe4], R11 ;  /* 0x0000e40b01007387 */ /* 0x0001e20000100800 */
        /* <DEDUP_REMOVED lines=11> */
[----:B------:R-:W2:Y:S01]  /*3c70*/  LDL.LU R49, [R1+0x18] ;  /* 0x0000180001317983 */ /* 0x000ea20000300800 */
[----:B------:R-:W-:Y:S01]  /*3c80*/  FFMA.FTZ R18, R48, R9, R30 ;  /* 0x0000000930127223 */ /* 0x000fe2000001001e */
[----:B------:R-:W-:-:S02]  /*3c90*/  F2FP.F16.F32.PACK_AB R9, R47, R2 ;  /* 0x000000022f09723e */ /* 0x000fc400000000ff */
[----:B------:R0:W-:Y:S01]  /*3ca0*/  STL [R1+0xb8], R37 ;  /* 0x0000b82501007387 */ /* 0x0001e20000100800 */
[C-C-:B------:R-:W-:Y:S01]  /*3cb0*/  FFMA.FTZ R60, R48.reuse, R60, R30.reuse ;  /* 0x0000003c303c7223 */ /* 0x140fe2000001001e */
[C-C-:B------:R-:W-:Y:S02]  /*3cc0*/  FFMA.FTZ R58, R48.reuse, R58, R30.reuse ;  /* 0x0000003a303a7223 */ /* 0x140fe4000001001e */
[----:B------:R-:W4:Y:S01]  /*3cd0*/  LDL.LU R38, [R1+0x28] ;  /* 0x0000280001267983 */ /* 0x000f220000300800 */
[C-C-:B------:R-:W-:Y:S01]  /*3ce0*/  FFMA.FTZ R12, R48.reuse, R57, R30.reuse ;  /* 0x00000039300c7223 */ /* 0x140fe2000001001e */
[C-C-:B------:R-:W-:Y:S01]  /*3cf0*/  FFMA.FTZ R56, R48.reuse, R56, R30.reuse ;  /* 0x0000003830387223 */ /* 0x140fe2000001001e */
[C-C-:B------:R-:W-:Y:S01]  /*3d00*/  FFMA.FTZ R43, R48.reuse, R43, R30.reuse ;  /* 0x0000002b302b7223 */ /* 0x140fe2000001001e */
[----:B------:R1:W-:Y:S01]  /*3d10*/  STL [R1+0xd0], R27 ;  /* 0x0000d01b01007387 */ /* 0x0003e20000100800 */
[C-C-:B------:R-:W-:Y:S01]  /*3d20*/  FFMA.FTZ R41, R48.reuse, R41, R30.reuse ;  /* 0x0000002930297223 */ /* 0x140fe2000001001e */
[C-C-:B------:R-:W-:Y:S01]  /*3d30*/  FFMA.FTZ R39, R48.reuse, R39, R30.reuse ;  /* 0x0000002730277223 */ /* 0x140fe2000001001e */
[C-C-:B------:R-:W-:Y:S01]  /*3d40*/  FFMA.FTZ R36, R48.reuse, R36, R30.reuse ;  /* 0x0000002430247223 */ /* 0x140fe2000001001e */
[C-C-:B------:R-:W-:Y:S01]  /*3d50*/  FFMA.FTZ R6, R48.reuse, R6, R30.reuse ;  /* 0x0000000630067223 */ /* 0x140fe2000001001e */
[C-C-:B------:R-:W-:Y:S01]  /*3d60*/  FFMA.FTZ R11, R48.reuse, R11, R30.reuse ;  /* 0x0000000b300b7223 */ /* 0x140fe2000001001e */
[----:B------:R-:W-:Y:S01]  /*3d70*/  FFMA.FTZ R59, R48, R59, R30 ;  /* 0x0000003b303b7223 */ /* 0x000fe2000001001e */
[----:B------:R-:W2:Y:S01]  /*3d80*/  LDL.LU R47, [R1+0x24] ;  /* 0x00002400012f7983 */ /* 0x000ea20000300800 */
[----:B---3--:R-:W-:-:S03]  /*3d90*/  FMUL.FTZ R40, R44, R40 ;  /* 0x000000282c287220 */ /* 0x008fc60000410000 */
[----:B------:R-:W3:Y:S04]  /*3da0*/  LDL.LU R48, [R1+0x20] ;  /* 0x0000200001307983 */ /* 0x000ee80000300800 */
[----:B------:R-:W2:Y:S04]  /*3db0*/  LDL.LU R44, [R1+0x1c] ;  /* 0x00001c00012c7983 */ /* 0x000ea80000300800 */
[----:B0-----:R-:W3:Y:S04]  /*3dc0*/  LDL.LU R37, [R1+0xc] ;  /* 0x00000c0001257983 */ /* 0x001ee80000300800 */
[----:B-1----:R-:W3:Y:S04]  /*3dd0*/  LDL.LU R27, [R1+0x8] ;  /* 0x00000800011b7983 */ /* 0x002ee80000300800 */
[----:B------:R-:W4:Y:S01]  /*3de0*/  LDL.LU R2, [R1+0x4] ;  /* 0x0000040001027983 */ /* 0x000f220000300800 */
[----:B------:R-:W-:-:S04]  /*3df0*/  F2FP.F16.F32.PACK_AB R40, R55, R40 ;  /* 0x000000283728723e */ /* 0x000fc800000000ff */
[----:B------:R-:W-:Y:S01]  /*3e00*/  PRMT R24, R40, 0x7632, R24 ;  /* 0x0000763228187816 */ /* 0x000fe20000000018 */
[----:B------:R4:W-:Y:S01]  /*3e10*/  STG.E.U16 desc[UR8][R34.64+0x4], R40 ;  /* 0x0000042822007986 */ /* 0x0009e2000c101508 */
[C---:B------:R-:W-:Y:S02]  /*3e20*/  PRMT R21, R9.reuse, 0x7610, R21 ;  /* 0x0000761009157816 */ /* 0x040fe40000000015 */
[----:B------:R-:W-:Y:S01]  /*3e30*/  PRMT R9, R9, 0x7632, R9 ;  /* 0x0000763209097816 */ /* 0x000fe20000000009 */
[----:B------:R-:W-:Y:S04]  /*3e40*/  STG.E.U16 desc[UR8][R34.64+0x6], R24 ;  /* 0x0000061822007986 */ /* 0x000fe8000c101508 */
[----:B------:R2:W-:Y:S01]  /*3e50*/  STG.E.U16 desc[UR8][R34.64], R21 ;  /* 0x0000001522007986 */ /* 0x0005e2000c101508 */
[----:B----4-:R-:W-:-:S03]  /*3e60*/  FADD.FTZ R40, R2, -R26 ;  /* 0x8000001a02287221 */ /* 0x010fc60000010000 */
[----:B------:R-:W4:Y:S01]  /*3e70*/  LDL.LU R2, [R1+0x2c] ;  /* 0x00002c0001027983 */ /* 0x000f220000300800 */
[--C-:B------:R-:W-:Y:S01]  /*3e80*/  FADD.FTZ R38, R38, -R26.reuse ;  /* 0x8000001a26267221 */ /* 0x100fe20000010000 */
[--C-:B--2---:R-:W-:Y:S02]  /*3e90*/  FADD.FTZ R21, R44, -R26.reuse ;  /* 0x8000001a2c157221 */ /* 0x104fe40000010000 */
[----:B------:R3:W-:Y:S01]  /*3ea0*/  STG.E.U16 desc[UR8][R34.64+0x2], R9 ;  /* 0x0000020922007986 */ /* 0x0007e2000c101508 */
[--C-:B------:R-:W-:Y:S01]  /*3eb0*/  FADD.FTZ R44, R4, -R26.reuse ;  /* 0x8000001a042c7221 */ /* 0x100fe20000010000 */
[--C-:B------:R-:W-:Y:S01]  /*3ec0*/  FADD.FTZ R7, R7, -R26.reuse ;  /* 0x8000001a07077221 */ /* 0x100fe20000010000 */
[--C-:B------:R-:W-:Y:S01]  /*3ed0*/  FADD.FTZ R53, R22, -R26.reuse ;  /* 0x8000001a16357221 */ /* 0x100fe20000010000 */
[--C-:B------:R-:W-:Y:S01]  /*3ee0*/  FADD.FTZ R30, R49, -R26.reuse ;  /* 0x8000001a311e7221 */ /* 0x100fe20000010000 */
[--C-:B------:R-:W-:Y:S01]  /*3ef0*/  FADD.FTZ R4, R13, -R26.reuse ;  /* 0x8000001a0d047221 */ /* 0x100fe20000010000 */
[----:B------:R-:W-:Y:S01]  /*3f00*/  FMUL.FTZ R22, R3, R21 ;  /* 0x0000001503167220 */ /* 0x000fe20000410000 */
[--C-:B------:R-:W-:Y:S01]  /*3f10*/  FADD.FTZ R47, R47, -R26.reuse ;  /* 0x8000001a2f2f7221 */ /* 0x100fe20000010000 */
[--C-:B---3--:R-:W-:Y:S01]  /*3f20*/  FADD.FTZ R34, R37, -R26.reuse ;  /* 0x8000001a25227221 */ /* 0x108fe20000010000 */
[--C-:B------:R-:W-:Y:S01]  /*3f30*/  FADD.FTZ R37, R16, -R26.reuse ;  /* 0x8000001a10257221 */ /* 0x100fe20000010000 */
[----:B------:R-:W-:Y:S01]  /*3f40*/  FMUL.FTZ R16, R3, R38 ;  /* 0x0000002603107220 */ /* 0x000fe20000410000 */
[--C-:B------:R-:W-:Y:S01]  /*3f50*/  FADD.FTZ R24, R48, -R26.reuse ;  /* 0x8000001a30187221 */ /* 0x100fe20000010000 */
[--C-:B------:R-:W-:Y:S01]  /*3f60*/  FADD.FTZ R35, R27, -R26.reuse ;  /* 0x8000001a1b237221 */ /* 0x100fe20000010000 */
[--C-:B------:R-:W-:Y:S01]  /*3f70*/  FADD.FTZ R9, R10, -R26.reuse ;  /* 0x8000001a0a097221 */ /* 0x100fe20000010000 */
[--C-:B------:R-:W-:Y:S01]  /*3f80*/  FADD.FTZ R57, R19, -R26.reuse ;  /* 0x8000001a13397221 */ /* 0x100fe20000010000 */
[----:B------:R-:W-:Y:S01]  /*3f90*/  FADD.FTZ R49, R25, -R26 ;  /* 0x8000001a19317221 */ /* 0x000fe20000010000 */
[----:B------:R-:W-:Y:S01]  /*3fa0*/  FMUL.FTZ R21, R3, R34 ;  /* 0x0000002203157220 */ /* 0x000fe20000410000 */
        /* <DEDUP_REMOVED lines=29> */
[----:B------:R-:W-:Y:S01]  /*4180*/  FMUL.FTZ R27, R17, -1.4426950216293334961 ;  /* 0xbfb8aa3b111b7820 */ /* 0x000fe20000410000 */
[----:B------:R-:W-:Y:S01]  /*4190*/  FMUL.FTZ R30, R60, -1.4426950216293334961 ;  /* 0xbfb8aa3b3c1e7820 */ /* 0x000fe20000410000 */
[----:B----4-:R-:W-:-:S02]  /*41a0*/  FADD.FTZ R0, R2, -R26 ;  /* 0x8000001a02007221 */ /* 0x010fc40000010000 */
[----:B------:R-:W2:Y:S02]  /*41b0*/  LDL.LU R2, [R1+0x30] ;  /* 0x0000300001027983 */ /* 0x000ea40000300800 */
[----:B------:R-:W0:Y:S01]  /*41c0*/  MUFU.EX2 R27, R27 ;  /* 0x0000001b001b7308 */ /* 0x000e220000000800 */
[----:B------:R-:W-:-:S07]  /*41d0*/  FMUL.FTZ R35, R25, -1.4426950216293334961 ;  /* 0xbfb8aa3b19237820 */ /* 0x000fce0000410000 */
[----:B------:R-:W1:Y:S08]  /*41e0*/  MUFU.EX2 R30, R30 ;  /* 0x0000001e001e7308 */ /* 0x000e700000000800 */
[----:B------:R-:W3:Y:S01]  /*41f0*/  MUFU.EX2 R35, R35 ;  /* 0x0000002300237308 */ /* 0x000ee20000000800 */
[----:B0-----:R-:W-:Y:S01]  /*4200*/  FADD.FTZ R27, R27, 1 ;  /* 0x3f8000001b1b7421 */ /* 0x001fe20000010000 */
[----:B------:R-:W-:-:S06]  /*4210*/  FMUL.FTZ R40, R34, -1.4426950216293334961 ;  /* 0xbfb8aa3b22287820 */ /* 0x000fcc0000410000 */
[----:B------:R-:W0:Y:S01]  /*4220*/  MUFU.RCP R47, R27 ;  /* 0x0000001b002f7308 */ /* 0x000e220000001000 */
[----:B-1----:R-:W-:-:S07]  /*4230*/  FADD.FTZ R30, R30, 1 ;  /* 0x3f8000001e1e7421 */ /* 0x002fce0000010000 */
[----:B------:R-:W1:Y:S01]  /*4240*/  MUFU.RCP R30, R30 ;  /* 0x0000001e001e7308 */ /* 0x000e620000001000 */
[----:B---3--:R-:W-:-:S07]  /*4250*/  FADD.FTZ R35, R35, 1 ;  /* 0x3f80000023237421 */ /* 0x008fce0000010000 */
[----:B------:R3:W-:Y:S01]  /*4260*/  MUFU.EX2 R37, R40 ;  /* 0x0000002800257308 */ /* 0x0007e20000000800 */
[----:B0-----:R-:W-:Y:S01]  /*4270*/  FMUL.FTZ R17, R17, R47 ;  /* 0x0000002f11117220 */ /* 0x001fe20000410000 */
[----:B---3--:R-:W-:-:S06]  /*4280*/  FMUL.FTZ R40, R8, -1.4426950216293334961 ;  /* 0xbfb8aa3b08287820 */ /* 0x008fcc0000410000 */
[----:B------:R-:W0:Y:S01]  /*4290*/  MUFU.RCP R48, R35 ;  /* 0x0000002300307308 */ /* 0x000e220000001000 */
[----:B------:R1:W-:Y:S07]  /*42a0*/  STL [R1+0xa8], R17 ;  /* 0x0000a81101007387 */ /* 0x0003ee0000100800 */
[----:B------:R-:W3:Y:S01]  /*42b0*/  MUFU.EX2 R40, R40 ;  /* 0x0000002800287308 */ /* 0x000ee20000000800 */
[----:B-1----:R-:W-:-:S05]  /*42c0*/  FMUL.FTZ R17, R60, R30 ;  /* 0x0000001e3c117220 */ /* 0x002fca0000410000 */
[----:B------:R0:W-:Y:S02]  /*42d0*/  STL [R1+0xa4], R17 ;  /* 0x0000a41101007387 */ /* 0x0001e40000100800 */
[----:B0-----:R-:W-:Y:S01]  /*42e0*/  FMUL.FTZ R17, R25, R48 ;  /* 0x0000003019117220 */ /* 0x001fe20000410000 */
[----:B---3--:R-:W-:-:S04]  /*42f0*/  FADD.FTZ R30, R40, 1 ;  /* 0x3f800000281e7421 */ /* 0x008fc80000010000 */
[----:B------:R0:W-:Y:S01]  /*4300*/  STL [R1+0x9c], R17 ;  /* 0x00009c1101007387 */ /* 0x0001e20000100800 */
[----:B--2---:R-:W-:-:S03]  /*4310*/  FADD.FTZ R40, R2, -R26 ;  /* 0x8000001a02287221 */ /* 0x004fc60000010000 */
[----:B------:R-:W2:Y:S01]  /*4320*/  LDL.LU R2, [R1+0x34] ;  /* 0x0000340001027983 */ /* 0x000ea20000300800 */
[----:B------:R-:W-:Y:S01]  /*4330*/  FMUL.FTZ R44, R58, -1.4426950216293334961 ;  /* 0xbfb8aa3b3a2c7820 */ /* 0x000fe20000410000 */
[----:B------:R-:W-:-:S05]  /*4340*/  FMUL.FTZ R28, R38, -1.4426950216293334961 ;  /* 0xbfb8aa3b261c7820 */ /* 0x000fca0000410000 */
[----:B------:R-:W1:Y:S01]  /*4350*/  MUFU.EX2 R44, R44 ;  /* 0x0000002c002c7308 */ /* 0x000e620000000800 */
[----:B0-----:R-:W-:-:S07]  /*4360*/  FADD.FTZ R17, R37, 1 ;  /* 0x3f80000025117421 */ /* 0x001fce0000010000 */
[----:B------:R-:W0:Y:S01]  /*4370*/  MUFU.EX2 R28, R28 ;  /* 0x0000001c001c7308 */ /* 0x000e220000000800 */
[----:B------:R-:W-:-:S07]  /*4380*/  FMUL.FTZ R0, R3, R0 ;  /* 0x0000000003007220 */ /* 0x000fce0000410000 */
[----:B------:R-:W3:Y:S01]  /*4390*/  MUFU.RCP R17, R17 ;  /* 0x0000001100117308 */ /* 0x000ee20000001000 */
[----:B-1----:R-:W-:Y:S01]  /*43a0*/  FADD.FTZ R37, R44, 1 ;  /* 0x3f8000002c257421 */ /* 0x002fe20000010000 */
[----:B------:R-:W-:-:S06]  /*43b0*/  FFMA.FTZ R27, R29, R0, R31 ;  /* 0x000000001d1b7223 */ /* 0x000fcc000001001f */
[----:B------:R-:W1:Y:S01]  /*43c0*/  MUFU.RCP R30, R30 ;  /* 0x0000001e001e7308 */ /* 0x000e620000001000 */
[----:B------:R-:W-:Y:S01]  /*43d0*/  FMUL.FTZ R40, R3, R40 ;  /* 0x0000002803287220 */ /* 0x000fe20000410000 */
[----:B------:R-:W-:Y:S01]  /*43e0*/  FMUL.FTZ R0, R27, -1.4426950216293334961 ;  /* 0xbfb8aa3b1b007820 */ /* 0x000fe20000410000 */
[----:B0-----:R-:W-:-:S05]  /*43f0*/  FADD.FTZ R44, R28, 1 ;  /* 0x3f8000001c2c7421 */ /* 0x001fca0000010000 */
[----:B------:R-:W0:Y:S01]  /*4400*/  MUFU.RCP R37, R37 ;  /* 0x0000002500257308 */ /* 0x000e220000001000 */
[----:B------:R-:W-:Y:S01]  /*4410*/  FFMA.FTZ R28, R29, R40, R31 ;  /* 0x000000281d1c7223 */ /* 0x000fe2000001001f */
[----:B------:R-:W-:Y:S01]  /*4420*/  FMUL.FTZ R35, R20, -1.4426950216293334961 ;  /* 0xbfb8aa3b14237820 */ /* 0x000fe20000410000 */
[----:B---3--:R-:W-:-:S05]  /*4430*/  FMUL.FTZ R34, R34, R17 ;  /* 0x0000001122227220 */ /* 0x008fca0000410000 */
[----:B------:R-:W-:Y:S01]  /*4440*/  MUFU.RCP R40, R44 ;  /* 0x0000002c00287308 */ /* 0x000fe20000001000 */
[----:B-1----:R-:W-:Y:S01]  /*4450*/  FMUL.FTZ R8, R8, R30 ;  /* 0x0000001e08087220 */ /* 0x002fe20000410000 */
[----:B------:R-:W-:-:S06]  /*4460*/  FMUL.FTZ R47, R12, -1.4426950216293334961 ;  /* 0xbfb8aa3b0c2f7820 */ /* 0x000fcc0000410000 */
[----:B------:R-:W1:Y:S01]  /*4470*/  MUFU.EX2 R0, R0 ;  /* 0x0000000000007308 */ /* 0x000e620000000800 */
[----:B------:R-:W-:Y:S04]  /*4480*/  STL [R1+0x7c], R34 ;  /* 0x00007c2201007387 */ /* 0x000fe80000100800 */
[----:B------:R0:W-:Y:S03]  /*4490*/  STL [R1+0x8c], R8 ;  /* 0x00008c0801007387 */ /* 0x0001e60000100800 */
[----:B------:R-:W3:Y:S01]  /*44a0*/  MUFU.EX2 R35, R35 ;  /* 0x0000002300237308 */ /* 0x000ee20000000800 */
[----:B0-----:R-:W-:-:S07]  /*44b0*/  FMUL.FTZ R8, R58, R37 ;  /* 0x000000253a087220 */ /* 0x001fce0000410000 */
[----:B------:R-:W0:Y:S01]  /*44c0*/  MUFU.EX2 R47, R47 ;  /* 0x0000002f002f7308 */ /* 0x000e220000000800 */
[----:B-1----:R-:W-:Y:S01]  /*44d0*/  FADD.FTZ R0, R0, 1 ;  /* 0x3f80000000007421 */ /* 0x002fe20000010000 */
[----:B------:R1:W-:Y:S04]  /*44e0*/  STL [R1+0x84], R8 ;  /* 0x0000840801007387 */ /* 0x0003e80000100800 */
[----:B------:R-:W4:Y:S01]  /*44f0*/  LDL.LU R44, [R1+0x38] ;  /* 0x00003800012c7983 */ /* 0x000f220000300800 */
[----:B-1----:R-:W-:Y:S01]  /*4500*/  FMUL.FTZ R8, R38, R40 ;  /* 0x0000002826087220 */ /* 0x002fe20000410000 */
[----:B---3--:R-:W-:-:S04]  /*4510*/  FADD.FTZ R35, R35, 1 ;  /* 0x3f80000023237421 */ /* 0x008fc80000010000 */
[----:B------:R1:W-:Y:S01]  /*4520*/  STL [R1+0x80], R8 ;  /* 0x0000800801007387 */ /* 0x0003e20000100800 */
[----:B------:R-:W-:Y:S01]  /*4530*/  MUFU.RCP R40, R35 ;  /* 0x0000002300287308 */ /* 0x000fe20000001000 */
[----:B0-----:R-:W-:-:S07]  /*4540*/  FADD.FTZ R38, R47, 1 ;  /* 0x3f8000002f267421 */ /* 0x001fce0000010000 */
[----:B-1----:R2:W0:Y:S08]  /*4550*/  MUFU.RCP R8, R0 ;  /* 0x0000000000087308 */ /* 0x0024300000001000 */
[----:B------:R-:W1:Y:S01]  /*4560*/  MUFU.RCP R38, R38 ;  /* 0x0000002600267308 */ /* 0x000e620000001000 */
[----:B--2---:R-:W-:Y:S01]  /*4570*/  FADD.FTZ R0, R2, -R26 ;  /* 0x8000001a02007221 */ /* 0x004fe20000010000 */
[----:B0-----:R-:W-:-:S05]  /*4580*/  FMUL.FTZ R2, R27, R8 ;  /* 0x000000081b027220 */ /* 0x001fca0000410000 */
[----:B------:R0:W-:Y:S02]  /*4590*/  STL [R1+0x44], R2 ;  /* 0x0000440201007387 */ /* 0x0001e40000100800 */
[----:B0-----:R-:W-:-:S05]  /*45a0*/  FMUL.FTZ R2, R20, R40 ;  /* 0x0000002814027220 */ /* 0x001fca0000410000 */
[----:B------:R1:W-:Y:S02]  /*45b0*/  STL [R1+0x40], R2 ;  /* 0x0000400201007387 */ /* 0x0003e40000100800 */
[----:B-1----:R-:W-:-:S05]  /*45c0*/  FMUL.FTZ R2, R12, R38 ;  /* 0x000000260c027220 */ /* 0x002fca0000410000 */
[----:B------:R0:W-:Y:S04]  /*45d0*/  STL [R1+0x1c], R2 ;  /* 0x00001c0201007387 */ /* 0x0001e80000100800 */
[----:B0-----:R-:W2:Y:S01]  /*45e0*/  LDL.LU R2, [R1+0x48] ;  /* 0x0000480001027983 */ /* 0x001ea20000300800 */
[----:B------:R-:W-:-:S06]  /*45f0*/  FMUL.FTZ R25, R24, -1.4426950216293334961 ;  /* 0xbfb8aa3b18197820 */ /* 0x000fcc0000410000 */
[----:B------:R-:W0:Y:S01]  /*4600*/  MUFU.EX2 R25, R25 ;  /* 0x0000001900197308 */ /* 0x000e220000000800 */
[----:B------:R-:W-:Y:S01]  /*4610*/  FMUL.FTZ R17, R28, -1.4426950216293334961 ;  /* 0xbfb8aa3b1c117820 */ /* 0x000fe20000410000 */
[----:B------:R-:W-:Y:S01]  /*4620*/  FMUL.FTZ R30, R45, -1.4426950216293334961 ;  /* 0xbfb8aa3b2d1e7820 */ /* 0x000fe20000410000 */
[----:B------:R-:W-:Y:S01]  /*4630*/  FMUL.FTZ R34, R56, -1.4426950216293334961 ;  /* 0xbfb8aa3b38227820 */ /* 0x000fe20000410000 */
[----:B0-----:R-:W-:-:S04]  /*4640*/  FADD.FTZ R25, R25, 1 ;  /* 0x3f80000019197421 */ /* 0x001fc80000010000 */
[----:B------:R-:W0:Y:S01]  /*4650*/  MUFU.RCP R35, R25 ;  /* 0x0000001900237308 */ /* 0x000e220000001000 */
[----:B------:R-:W-:-:S07]  /*4660*/  FMUL.FTZ R37, R22, -1.4426950216293334961 ;  /* 0xbfb8aa3b16257820 */ /* 0x000fce0000410000 */
[----:B------:R-:W1:Y:S08]  /*4670*/  MUFU.EX2 R17, R17 ;  /* 0x0000001100117308 */ /* 0x000e700000000800 */
[----:B------:R-:W3:Y:S01]  /*4680*/  MUFU.EX2 R30, R30 ;  /* 0x0000001e001e7308 */ /* 0x000ee20000000800 */
[----:B0-----:R-:W-:-:S07]  /*4690*/  FMUL.FTZ R12, R24, R35 ;  /* 0x00000023180c7220 */ /* 0x001fce0000410000 */
[----:B------:R-:W0:Y:S01]  /*46a0*/  MUFU.EX2 R34, R34 ;  /* 0x0000002200227308 */ /* 0x000e220000000800 */
[----:B------:R1:W-:Y:S01]  /*46b0*/  STL [R1+0x3c], R12 ;  /* 0x00003c0c01007387 */ /* 0x0003e20000100800 */
[----:B------:R-:W-:-:S06]  /*46c0*/  FMUL.FTZ R0, R3, R0 ;  /* 0x0000000003007220 */ /* 0x000fcc0000410000 */
[----:B------:R-:W4:Y:S01]  /*46d0*/  MUFU.EX2 R37, R37 ;  /* 0x0000002500257308 */ /* 0x000f220000000800 */
[----:B-1----:R-:W-:Y:S01]  /*46e0*/  FADD.FTZ R12, R17, 1 ;  /* 0x3f800000110c7421 */ /* 0x002fe20000010000 */
[----:B------:R-:W-:Y:S01]  /*46f0*/  FFMA.FTZ R0, R29, R0, R31 ;  /* 0x000000001d007223 */ /* 0x000fe2000001001f */
[----:B---3--:R-:W-:-:S05]  /*4700*/  FADD.FTZ R20, R30, 1 ;  /* 0x3f8000001e147421 */ /* 0x008fca0000010000 */
[----:B------:R-:W1:Y:S01]  /*4710*/  MUFU.RCP R12, R12 ;  /* 0x0000000c000c7308 */ /* 0x000e620000001000 */
[----:B0-----:R-:W-:Y:S01]  /*4720*/  FADD.FTZ R34, R34, 1 ;  /* 0x3f80000022227421 */ /* 0x001fe20000010000 */
[----:B------:R-:W-:Y:S01]  /*4730*/  FMUL.FTZ R8, R0, -1.4426950216293334961 ;  /* 0xbfb8aa3b00087820 */ /* 0x000fe20000410000 */
[----:B------:R-:W-:-:S05]  /*4740*/  FMUL.FTZ R25, R50, -1.4426950216293334961 ;  /* 0xbfb8aa3b32197820 */ /* 0x000fca0000410000 */
[----:B------:R-:W-:Y:S01]  /*4750*/  MUFU.RCP R20, R20 ;  /* 0x0000001400147308 */ /* 0x000fe20000001000 */
[----:B----4-:R-:W-:Y:S01]  /*4760*/  FADD.FTZ R30, R37, 1 ;  /* 0x3f800000251e7421 */ /* 0x010fe20000010000 */
[----:B------:R-:W-:-:S06]  /*4770*/  FMUL.FTZ R27, R43, -1.4426950216293334961 ;  /* 0xbfb8aa3b2b1b7820 */ /* 0x000fcc0000410000 */
[----:B------:R-:W0:Y:S08]  /*4780*/  MUFU.RCP R34, R34 ;  /* 0x0000002200227308 */ /* 0x000e300000001000 */
[----:B------:R-:W3:Y:S01]  /*4790*/  MUFU.EX2 R8, R8 ;  /* 0x0000000800087308 */ /* 0x000ee20000000800 */
[----:B-1----:R-:W-:-:S07]  /*47a0*/  FMUL.FTZ R28, R28, R12 ;  /* 0x0000000c1c1c7220 */ /* 0x002fce0000410000 */
[----:B------:R-:W1:Y:S08]  /*47b0*/  MUFU.RCP R30, R30 ;  /* 0x0000001e001e7308 */ /* 0x000e700000001000 */
[----:B------:R-:W4:Y:S01]  /*47c0*/  MUFU.EX2 R25, R25 ;  /* 0x0000001900197308 */ /* 0x000f220000000800 */
[----:B------:R3:W-:Y:S01]  /*47d0*/  STL [R1+0x38], R28 ;  /* 0x0000381c01007387 */ /* 0x0007e20000100800 */
[----:B0-----:R-:W-:-:S06]  /*47e0*/  FMUL.FTZ R34, R56, R34 ;  /* 0x0000002238227220 */ /* 0x001fcc0000410000 */
[----:B------:R-:W0:Y:S01]  /*47f0*/  MUFU.EX2 R27, R27 ;  /* 0x0000001b001b7308 */ /* 0x000e220000000800 */
[----:B---3--:R-:W-:Y:S01]  /*4800*/  FMUL.FTZ R28, R45, R20 ;  /* 0x000000142d1c7220 */ /* 0x008fe20000410000 */
[----:B------:R-:W-:Y:S01]  /*4810*/  FADD.FTZ R8, R8, 1 ;  /* 0x3f80000008087421 */ /* 0x000fe20000010000 */
[----:B-1----:R-:W-:-:S03]  /*4820*/  FMUL.FTZ R30, R22, R30 ;  /* 0x0000001e161e7220 */ /* 0x002fc60000410000 */
[----:B------:R-:W-:Y:S01]  /*4830*/  STL [R1+0x34], R28 ;  /* 0x0000341c01007387 */ /* 0x000fe20000100800 */
[----:B----4-:R-:W-:-:S03]  /*4840*/  FADD.FTZ R25, R25, 1 ;  /* 0x3f80000019197421 */ /* 0x010fc60000010000 */
[----:B------:R1:W-:Y:S04]  /*4850*/  STL [R1+0x20], R34 ;  /* 0x0000202201007387 */ /* 0x0003e80000100800 */
[----:B------:R-:W3:Y:S01]  /*4860*/  LDL.LU R35, [R1+0x50] ;  /* 0x0000500001237983 */ /* 0x000ee20000300800 */
[----:B-1----:R-:W1:Y:S03]  /*4870*/  MUFU.RCP R34, R8 ;  /* 0x0000000800227308 */ /* 0x002e660000001000 */
[----:B------:R4:W-:Y:S05]  /*4880*/  STL [R1+0x30], R30 ;  /* 0x0000301e01007387 */ /* 0x0009ea0000100800 */
[----:B----4-:R0:W4:Y:S02]  /*4890*/  MUFU.RCP R30, R25 ;  /* 0x00000019001e7308 */ /* 0x0101240000001000 */
[----:B0-----:R-:W-:-:S06]  /*48a0*/  FADD.FTZ R25, R27, 1 ;  /* 0x3f8000001b197421 */ /* 0x001fcc0000010000 */
[----:B------:R-:W0:Y:S01]  /*48b0*/  MUFU.RCP R25, R25 ;  /* 0x0000001900197308 */ /* 0x000e220000001000 */
[----:B--2---:R-:W-:Y:S01]  /*48c0*/  FADD.FTZ R8, R2, -R26 ;  /* 0x8000001a02087221 */ /* 0x004fe20000010000 */
[----:B-1----:R-:W-:-:S05]  /*48d0*/  FMUL.FTZ R2, R0, R34 ;  /* 0x0000002200027220 */ /* 0x002fca0000410000 */
[----:B------:R4:W-:Y:S02]  /*48e0*/  STL [R1+0x2c], R2 ;  /* 0x00002c0201007387 */ /* 0x0009e40000100800 */
[----:B----4-:R-:W-:-:S05]  /*48f0*/  FMUL.FTZ R2, R50, R30 ;  /* 0x0000001e32027220 */ /* 0x010fca0000410000 */
[----:B------:R0:W-:Y:S02]  /*4900*/  STL [R1+0x28], R2 ;  /* 0x0000280201007387 */ /* 0x0001e40000100800 */
[----:B0-----:R-:W-:-:S05]  /*4910*/  FMUL.FTZ R2, R43, R25 ;  /* 0x000000192b027220 */ /* 0x001fca0000410000 */
[----:B------:R0:W-:Y:S04]  /*4920*/  STL [R1+0x24], R2 ;  /* 0x0000240201007387 */ /* 0x0001e80000100800 */
[----:B0-----:R-:W2:Y:S01]  /*4930*/  LDL.LU R2, [R1+0x58] ;  /* 0x0000580001027983 */ /* 0x001ea20000300800 */
[----:B------:R-:W-:Y:S01]  /*4940*/  FMUL.FTZ R24, R21, -1.4426950216293334961 ;  /* 0xbfb8aa3b15187820 */ /* 0x000fe20000410000 */
[----:B------:R-:W-:-:S05]  /*4950*/  FADD.FTZ R17, R44, -R26 ;  /* 0x8000001a2c117221 */ /* 0x000fca0000010000 */
[----:B------:R-:W0:Y:S01]  /*4960*/  MUFU.EX2 R24, R24 ;  /* 0x0000001800187308 */ /* 0x000e220000000800 */
[----:B------:R-:W-:-:S04]  /*4970*/  FMUL.FTZ R17, R3, R17 ;  /* 0x0000001103117220 */ /* 0x000fc80000410000 */
[----:B------:R-:W-:-:S04]  /*4980*/  FFMA.FTZ R17, R29, R17, R31 ;  /* 0x000000111d117223 */ /* 0x000fc8000001001f */
[----:B------:R-:W-:Y:S01]  /*4990*/  FMUL.FTZ R12, R17, -1.4426950216293334961 ;  /* 0xbfb8aa3b110c7820 */ /* 0x000fe20000410000 */
[----:B------:R-:W-:Y:S01]  /*49a0*/  FMUL.FTZ R20, R42, -1.4426950216293334961 ;  /* 0xbfb8aa3b2a147820 */ /* 0x000fe20000410000 */
[----:B------:R-:W-:-:S04]  /*49b0*/  FMUL.FTZ R28, R41, -1.4426950216293334961 ;  /* 0xbfb8aa3b291c7820 */ /* 0x000fc80000410000 */
[----:B------:R-:W1:Y:S01]  /*49c0*/  MUFU.EX2 R12, R12 ;  /* 0x0000000c000c7308 */ /* 0x000e620000000800 */
[----:B0-----:R-:W-:Y:S01]  /*49d0*/  FADD.FTZ R24, R24, 1 ;  /* 0x3f80000018187421 */ /* 0x001fe20000010000 */
[----:B------:R-:W-:-:S06]  /*49e0*/  FMUL.FTZ R22, R19, -1.4426950216293334961 ;  /* 0xbfb8aa3b13167820 */ /* 0x000fcc0000410000 */
[----:B------:R-:W-:Y:S08]  /*49f0*/  MUFU.EX2 R20, R20 ;  /* 0x0000001400147308 */ /* 0x000ff00000000800 */
[----:B------:R-:W0:Y:S01]  /*4a00*/  MUFU.RCP R27, R24 ;  /* 0x00000018001b7308 */ /* 0x000e220000001000 */
[----:B-1----:R-:W-:-:S07]  /*4a10*/  FADD.FTZ R12, R12, 1 ;  /* 0x3f8000000c0c7421 */ /* 0x002fce0000010000 */
[----:B------:R-:W-:Y:S08]  /*4a20*/  MUFU.EX2 R28, R28 ;  /* 0x0000001c001c7308 */ /* 0x000ff00000000800 */
[----:B------:R-:W1:Y:S01]  /*4a30*/  MUFU.EX2 R22, R22 ;  /* 0x0000001600167308 */ /* 0x000e620000000800 */
[----:B0-----:R-:W-:Y:S01]  /*4a40*/  FMUL.FTZ R21, R21, R27 ;  /* 0x0000001b15157220 */ /* 0x001fe20000410000 */
[----:B------:R-:W-:Y:S01]  /*4a50*/  FADD.FTZ R20, R20, 1 ;  /* 0x3f80000014147421 */ /* 0x000fe20000010000 */
[----:B------:R-:W-:-:S05]  /*4a60*/  FMUL.FTZ R8, R3, R8 ;  /* 0x0000000803087220 */ /* 0x000fca0000410000 */
[----:B------:R-:W0:Y:S01]  /*4a70*/  MUFU.RCP R30, R12 ;  /* 0x0000000c001e7308 */ /* 0x000e220000001000 */
[----:B------:R4:W-:Y:S01]  /*4a80*/  STL [R1+0x4c], R21 ;  /* 0x00004c1501007387 */ /* 0x0009e20000100800 */
[----:B------:R-:W-:-:S06]  /*4a90*/  FFMA.FTZ R8, R29, R8, R31 ;  /* 0x000000081d087223 */ /* 0x000fcc000001001f */
[----:B------:R-:W3:Y:S01]  /*4aa0*/  MUFU.RCP R20, R20 ;  /* 0x0000001400147308 */ /* 0x000ee20000001000 */
[----:B-1----:R-:W-:Y:S01]  /*4ab0*/  FADD.FTZ R22, R22, 1 ;  /* 0x3f80000016167421 */ /* 0x002fe20000010000 */
[----:B----4-:R-:W-:Y:S01]  /*4ac0*/  FADD.FTZ R21, R28, 1 ;  /* 0x3f8000001c157421 */ /* 0x010fe20000010000 */
[----:B------:R-:W-:Y:S01]  /*4ad0*/  FMUL.FTZ R0, R8, -1.4426950216293334961 ;  /* 0xbfb8aa3b08007820 */ /* 0x000fe20000410000 */
[----:B------:R-:W-:-:S04]  /*4ae0*/  FMUL.FTZ R24, R46, -1.4426950216293334961 ;  /* 0xbfb8aa3b2e187820 */ /* 0x000fc80000410000 */
[----:B------:R-:W-:Y:S01]  /*4af0*/  MUFU.RCP R21, R21 ;  /* 0x0000001500157308 */ /* 0x000fe20000001000 */
[----:B0-----:R-:W-:Y:S01]  /*4b00*/  FMUL.FTZ R28, R17, R30 ;  /* 0x0000001e111c7220 */ /* 0x001fe20000410000 */
[----:B------:R-:W-:-:S06]  /*4b10*/  FMUL.FTZ R25, R39, -1.4426950216293334961 ;  /* 0xbfb8aa3b27197820 */ /* 0x000fcc0000410000 */
[----:B------:R-:W0:Y:S01]  /*4b20*/  MUFU.RCP R22, R22 ;  /* 0x0000001600167308 */ /* 0x000e220000001000 */
[----:B------:R3:W-:Y:S07]  /*4b30*/  STL [R1+0x48], R28 ;  /* 0x0000481c01007387 */ /* 0x0007ee0000100800 */
[----:B------:R-:W1:Y:S01]  /*4b40*/  MUFU.EX2 R0, R0 ;  /* 0x0000000000007308 */ /* 0x000e620000000800 */
[----:B---3--:R-:W-:-:S07]  /*4b50*/  FMUL.FTZ R28, R42, R20 ;  /* 0x000000142a1c7220 */ /* 0x008fce0000410000 */
[----:B------:R-:W3:Y:S01]  /*4b60*/  MUFU.EX2 R24, R24 ;  /* 0x0000001800187308 */ /* 0x000ee20000000800 */
[----:B------:R4:W-:Y:S01]  /*4b70*/  STL [R1+0x6c], R28 ;  /* 0x00006c1c01007387 */ /* 0x0009e20000100800 */
[----:B0-----:R-:W-:-:S06]  /*4b80*/  FMUL.FTZ R19, R19, R22 ;  /* 0x0000001613137220 */ /* 0x001fcc0000410000 */
[----:B------:R-:W0:Y:S01]  /*4b90*/  MUFU.EX2 R25, R25 ;  /* 0x0000001900197308 */ /* 0x000e220000000800 */
[----:B----4-:R-:W-:Y:S01]  /*4ba0*/  FMUL.FTZ R28, R41, R21 ;  /* 0x00000015291c7220 */ /* 0x010fe20000410000 */
[----:B-1----:R-:W-:-:S04]  /*4bb0*/  FADD.FTZ R0, R0, 1 ;  /* 0x3f80000000007421 */ /* 0x002fc80000010000 */
[----:B------:R1:W-:Y:S04]  /*4bc0*/  STL [R1+0x54], R28 ;  /* 0x0000541c01007387 */ /* 0x0003e80000100800 */
[----:B------:R-:W4:Y:S04]  /*4bd0*/  LDL.LU R30, [R1+0xbc] ;  /* 0x0000bc00011e7983 */ /* 0x000f280000300800 */
[----:B------:R3:W-:Y:S01]  /*4be0*/  STL [R1+0x5c], R19 ;  /* 0x00005c1301007387 */ /* 0x0007e20000100800 */
[----:B-1----:R2:W1:Y:S01]  /*4bf0*/  MUFU.RCP R28, R0 ;  /* 0x00000000001c7308 */ /* 0x0024620000001000 */
[----:B---3--:R-:W-:Y:S01]  /*4c00*/  FADD.FTZ R19, R24, 1 ;  /* 0x3f80000018137421 */ /* 0x008fe20000010000 */
[----:B0-----:R-:W-:-:S06]  /*4c10*/  FADD.FTZ R24, R25, 1 ;  /* 0x3f80000019187421 */ /* 0x001fcc0000010000 */
[----:B------:R-:W0:Y:S08]  /*4c20*/  MUFU.RCP R19, R19 ;  /* 0x0000001300137308 */ /* 0x000e300000001000 */
[----:B------:R-:W3:Y:S01]  /*4c30*/  MUFU.RCP R24, R24 ;  /* 0x0000001800187308 */ /* 0x000ee20000001000 */
[----:B--2---:R-:W-:Y:S01]  /*4c40*/  FADD.FTZ R0, R2, -R26 ;  /* 0x8000001a02007221 */ /* 0x004fe20000010000 */
[----:B-1----:R-:W-:-:S05]  /*4c50*/  FMUL.FTZ R2, R8, R28 ;  /* 0x0000001c08027220 */ /* 0x002fca0000410000 */
[----:B------:R0:W-:Y:S02]  /*4c60*/  STL [R1+0x58], R2 ;  /* 0x0000580201007387 */ /* 0x0001e40000100800 */
[----:B0-----:R-:W-:-:S05]  /*4c70*/  FMUL.FTZ R2, R46, R19 ;  /* 0x000000132e027220 */ /* 0x001fca0000410000 */
[----:B------:R3:W-:Y:S02]  /*4c80*/  STL [R1+0x70], R2 ;  /* 0x0000700201007387 */ /* 0x0007e40000100800 */
[----:B---3--:R-:W-:-:S05]  /*4c90*/  FMUL.FTZ R2, R39, R24 ;  /* 0x0000001827027220 */ /* 0x008fca0000410000 */
[----:B------:R0:W-:Y:S04]  /*4ca0*/  STL [R1+0x50], R2 ;  /* 0x0000500201007387 */ /* 0x0001e80000100800 */
[----:B0-----:R-:W2:Y:S01]  /*4cb0*/  LDL.LU R2, [R1+0xc0] ;  /* 0x0000c00001027983 */ /* 0x001ea20000300800 */
[----:B------:R-:W-:-:S06]  /*4cc0*/  FMUL.FTZ R27, R13, -1.4426950216293334961 ;  /* 0xbfb8aa3b0d1b7820 */ /* 0x000fcc0000410000 */
[----:B------:R-:W0:Y:S01]  /*4cd0*/  MUFU.EX2 R27, R27 ;  /* 0x0000001b001b7308 */ /* 0x000e220000000800 */
[----:B------:R-:W-:-:S04]  /*4ce0*/  FADD.FTZ R12, R35, -R26 ;  /* 0x8000001a230c7221 */ /* 0x000fc80000010000 */
[----:B------:R-:W-:-:S04]  /*4cf0*/  FMUL.FTZ R12, R3, R12 ;  /* 0x0000000c030c7220 */ /* 0x000fc80000410000 */
[----:B------:R-:W-:-:S04]  /*4d00*/  FFMA.FTZ R12, R29, R12, R31 ;  /* 0x0000000c1d0c7223 */ /* 0x000fc8000001001f */
[----:B------:R-:W-:Y:S01]  /*4d10*/  FMUL.FTZ R17, R12, -1.4426950216293334961 ;  /* 0xbfb8aa3b0c117820 */ /* 0x000fe20000410000 */
[----:B0-----:R-:W-:Y:S01]  /*4d20*/  FADD.FTZ R25, R27, 1 ;  /* 0x3f8000001b197421 */ /* 0x001fe20000010000 */
[----:B------:R-:W-:-:S04]  /*4d30*/  FMUL.FTZ R20, R51, -1.4426950216293334961 ;  /* 0xbfb8aa3b33147820 */ /* 0x000fc80000410000 */
[----:B------:R-:W0:Y:S01]  /*4d40*/  MUFU.EX2 R17, R17 ;  /* 0x0000001100117308 */ /* 0x000e220000000800 */
[----:B------:R-:W-:-:S07]  /*4d50*/  FMUL.FTZ R21, R36, -1.4426950216293334961 ;  /* 0xbfb8aa3b24157820 */ /* 0x000fce0000410000 */
[----:B------:R-:W1:Y:S01]  /*4d60*/  MUFU.RCP R25, R25 ;  /* 0x0000001900197308 */ /* 0x000e620000001000 */
[----:B------:R-:W-:-:S07]  /*4d70*/  FMUL.FTZ R22, R10, -1.4426950216293334961 ;  /* 0xbfb8aa3b0a167820 */ /* 0x000fce0000410000 */
[----:B------:R-:W3:Y:S01]  /*4d80*/  MUFU.EX2 R20, R20 ;  /* 0x0000001400147308 */ /* 0x000ee20000000800 */
[----:B0-----:R-:W-:-:S07]  /*4d90*/  FADD.FTZ R17, R17, 1 ;  /* 0x3f80000011117421 */ /* 0x001fce0000010000 */
[----:B------:R-:W0:Y:S01]  /*4da0*/  MUFU.EX2 R21, R21 ;  /* 0x0000001500157308 */ /* 0x000e220000000800 */
[----:B-1----:R-:W-:-:S07]  /*4db0*/  FMUL.FTZ R25, R13, R25 ;  /* 0x000000190d197220 */ /* 0x002fce0000410000 */
[----:B------:R-:W1:Y:S01]  /*4dc0*/  MUFU.EX2 R22, R22 ;  /* 0x0000001600167308 */ /* 0x000e620000000800 */
[----:B------:R0:W-:Y:S01]  /*4dd0*/  STL [R1+0x18], R25 ;  /* 0x0000181901007387 */ /* 0x0001e20000100800 */
[----:B---3--:R-:W-:-:S06]  /*4de0*/  FADD.FTZ R20, R20, 1 ;  /* 0x3f80000014147421 */ /* 0x008fcc0000010000 */
[----:B0-----:R-:W0:Y:S01]  /*4df0*/  MUFU.RCP R25, R17 ;  /* 0x0000001100197308 */ /* 0x001e220000001000 */
[----:B------:R-:W-:Y:S01]  /*4e00*/  FADD.FTZ R21, R21, 1 ;  /* 0x3f80000015157421 */ /* 0x000fe20000010000 */
[----:B------:R-:W-:-:S06]  /*4e10*/  FMUL.FTZ R0, R3, R0 ;  /* 0x0000000003007220 */ /* 0x000fcc0000410000 */
[----:B------:R-:W3:Y:S01]  /*4e20*/  MUFU.RCP R20, R20 ;  /* 0x0000001400147308 */ /* 0x000ee20000001000 */
[----:B-1----:R-:W-:Y:S01]  /*4e30*/  FADD.FTZ R22, R22, 1 ;  /* 0x3f80000016167421 */ /* 0x002fe20000010000 */
[----:B------:R-:W-:-:S06]  /*4e40*/  FFMA.FTZ R0, R29, R0, R31 ;  /* 0x000000001d007223 */ /* 0x000fcc000001001f */
[----:B------:R-:W-:Y:S01]  /*4e50*/  MUFU.RCP R21, R21 ;  /* 0x0000001500157308 */ /* 0x000fe20000001000 */
[----:B------:R-:W-:Y:S01]  /*4e60*/  FMUL.FTZ R8, R0, -1.4426950216293334961 ;  /* 0xbfb8aa3b00087820 */ /* 0x000fe20000410000 */
[----:B0-----:R-:W-:-:S06]  /*4e70*/  FMUL.FTZ R25, R12, R25 ;  /* 0x000000190c197220 */ /* 0x001fcc0000410000 */
[----:B------:R-:W0:Y:S01]  /*4e80*/  MUFU.RCP R22, R22 ;  /* 0x0000001600167308 */ /* 0x000e220000001000 */
[----:B------:R-:W-:Y:S01]  /*4e90*/  FMUL.FTZ R19, R23, -1.4426950216293334961 ;  /* 0xbfb8aa3b17137820 */ /* 0x000fe20000410000 */
[----:B------:R3:W-:Y:S01]  /*4ea0*/  STL [R1+0x14], R25 ;  /* 0x0000141901007387 */ /* 0x0007e20000100800 */
[----:B----4-:R-:W-:-:S05]  /*4eb0*/  FADD.FTZ R17, R30, -R26 ;  /* 0x8000001a1e117221 */ /* 0x010fca0000010000 */
[----:B------:R-:W1:Y:S01]  /*4ec0*/  MUFU.EX2 R8, R8 ;  /* 0x0000000800087308 */ /* 0x000e620000000800 */
[----:B---3--:R-:W-:Y:S01]  /*4ed0*/  FMUL.FTZ R25, R51, R20 ;  /* 0x0000001433197220 */ /* 0x008fe20000410000 */
[----:B------:R-:W-:-:S06]  /*4ee0*/  FMUL.FTZ R17, R3, R17 ;  /* 0x0000001103117220 */ /* 0x000fcc0000410000 */
[----:B------:R-:W3:Y:S01]  /*4ef0*/  MUFU.EX2 R19, R19 ;  /* 0x0000001300137308 */ /* 0x000ee20000000800 */
[----:B------:R4:W-:Y:S01]  /*4f00*/  STL [R1+0x10], R25 ;  /* 0x0000101901007387 */ /* 0x0009e20000100800 */
[----:B------:R-:W-:Y:S01]  /*4f10*/  FFMA.FTZ R17, R29, R17, R31 ;  /* 0x000000111d117223 */ /* 0x000fe2000001001f */
[----:B0-----:R-:W-:Y:S01]  /*4f20*/  FMUL.FTZ R10, R10, R22 ;  /* 0x000000160a0a7220 */ /* 0x001fe20000410000 */
[----:B------:R-:W-:Y:S01]  /*4f30*/  FMUL.FTZ R24, R6, -1.4426950216293334961 ;  /* 0xbfb8aa3b06187820 */ /* 0x000fe20000410000 */
[----:B----4-:R-:W-:Y:S01]  /*4f40*/  FMUL.FTZ R25, R36, R21 ;  /* 0x0000001524197220 */ /* 0x010fe20000410000 */
[----:B------:R-:W-:-:S04]  /*4f50*/  FMUL.FTZ R12, R17, -1.4426950216293334961 ;  /* 0xbfb8aa3b110c7820 */ /* 0x000fc80000410000 */
[----:B------:R-:W-:Y:S04]  /*4f60*/  STL [R1+0xc], R25 ;  /* 0x00000c1901007387 */ /* 0x000fe80000100800 */
[----:B------:R-:W4:Y:S01]  /*4f70*/  LDL.LU R28, [R1+0xcc] ;  /* 0x0000cc00011c7983 */ /* 0x000f220000300800 */
[----:B------:R-:W-:Y:S01]  /*4f80*/  FMUL.FTZ R13, R16, -1.4426950216293334961 ;  /* 0xbfb8aa3b100d7820 */ /* 0x000fe20000410000 */
[----:B------:R-:W0:Y:S02]  /*4f90*/  MUFU.EX2 R24, R24 ;  /* 0x0000001800187308 */ /* 0x000e240000000800 */
[----:B------:R3:W-:Y:S01]  /*4fa0*/  STL [R1+0x8], R10 ;  /* 0x0000080a01007387 */ /* 0x0007e20000100800 */
[----:B-1----:R-:W-:Y:S01]  /*4fb0*/  FADD.FTZ R8, R8, 1 ;  /* 0x3f80000008087421 */ /* 0x002fe20000010000 */
[----:B------:R-:W-:-:S02]  /*4fc0*/  FMUL.FTZ R20, R14, -1.4426950216293334961 ;  /* 0xbfb8aa3b0e147820 */ /* 0x000fc40000410000 */
[----:B------:R-:W4:Y:S01]  /*4fd0*/  LDL.LU R27, [R1+0xd4] ;  /* 0x0000d400011b7983 */ /* 0x000f220000300800 */
[----:B------:R-:W-:Y:S01]  /*4fe0*/  FMUL.FTZ R22, R9, -1.4426950216293334961 ;  /* 0xbfb8aa3b09167820 */ /* 0x000fe20000410000 */
[----:B------:R-:W1:Y:S01]  /*4ff0*/  MUFU.EX2 R12, R12 ;  /* 0x0000000c000c7308 */ /* 0x000e620000000800 */
[----:B------:R-:W-:-:S07]  /*5000*/  FMUL.FTZ R21, R15, -1.4426950216293334961 ;  /* 0xbfb8aa3b0f157820 */ /* 0x000fce0000410000 */
[----:B---3--:R3:W-:Y:S08]  /*5010*/  MUFU.RCP R10, R8 ;  /* 0x00000008000a7308 */ /* 0x0087f00000001000 */
[----:B------:R-:W-:Y:S01]  /*5020*/  MUFU.EX2 R13, R13 ;  /* 0x0000000d000d7308 */ /* 0x000fe20000000800 */
[----:B---3--:R-:W-:-:S07]  /*5030*/  FADD.FTZ R8, R19, 1 ;  /* 0x3f80000013087421 */ /* 0x008fce0000010000 */
[----:B------:R-:W3:Y:S08]  /*5040*/  MUFU.EX2 R20, R20 ;  /* 0x0000001400147308 */ /* 0x000ef00000000800 */
[----:B------:R-:W-:Y:S08]  /*5050*/  MUFU.EX2 R22, R22 ;  /* 0x0000001600167308 */ /* 0x000ff00000000800 */
[----:B------:R-:W3:Y:S01]  /*5060*/  MUFU.EX2 R21, R21 ;  /* 0x0000001500157308 */ /* 0x000ee20000000800 */
[----:B0-----:R-:W-:-:S07]  /*5070*/  FADD.FTZ R24, R24, 1 ;  /* 0x3f80000018187421 */ /* 0x001fce0000010000 */
[----:B------:R-:W-:Y:S01]  /*5080*/  MUFU.RCP R8, R8 ;  /* 0x0000000800087308 */ /* 0x000fe20000001000 */
[----:B-1----:R-:W-:Y:S01]  /*5090*/  FADD.FTZ R12, R12, 1 ;  /* 0x3f8000000c0c7421 */ /* 0x002fe20000010000 */
[----:B---3--:R-:W-:-:S06]  /*50a0*/  FADD.FTZ R20, R20, 1 ;  /* 0x3f80000014147421 */ /* 0x008fcc0000010000 */
[----:B------:R0:W1:Y:S01]  /*50b0*/  MUFU.RCP R48, R24 ;  /* 0x0000001800307308 */ /* 0x0000620000001000 */
[----:B------:R-:W-:-:S07]  /*50c0*/  FADD.FTZ R21, R21, 1 ;  /* 0x3f80000015157421 */ /* 0x000fce0000010000 */
[----:B------:R3:W1:Y:S01]  /*50d0*/  MUFU.RCP R25, R12 ;  /* 0x0000000c00197308 */ /* 0x0006620000001000 */
[----:B0-----:R-:W-:Y:S01]  /*50e0*/  FADD.FTZ R24, R13, 1 ;  /* 0x3f8000000d187421 */ /* 0x001fe20000010000 */
[----:B---3--:R-:W-:-:S06]  /*50f0*/  FADD.FTZ R12, R22, 1 ;  /* 0x3f800000160c7421 */ /* 0x008fcc0000010000 */
[----:B------:R-:W0:Y:S01]  /*5100*/  MUFU.RCP R12, R12 ;  /* 0x0000000c000c7308 */ /* 0x000e220000001000 */
[----:B-1----:R-:W-:Y:S01]  /*5110*/  FMUL.FTZ R48, R6, R48 ;  /* 0x0000003006307220 */ /* 0x002fe20000410000 */
[----:B------:R-:W-:Y:S01]  /*5120*/  FMUL.FTZ R17, R17, R25 ;  /* 0x0000001911117220 */ /* 0x000fe20000410000 */
[----:B0-----:R-:W-:Y:S01]  /*5130*/  FMUL.FTZ R12, R9, R12 ;  /* 0x0000000c090c7220 */ /* 0x001fe20000410000 */
[----:B--2---:R-:W-:Y:S01]  /*5140*/  FADD.FTZ R19, R2, -R26 ;  /* 0x8000001a02137221 */ /* 0x004fe20000010000 */
[----:B------:R-:W-:-:S03]  /*5150*/  FMUL.FTZ R2, R0, R10 ;  /* 0x0000000a00027220 */ /* 0x000fc60000410000 */
[----:B------:R-:W-:Y:S02]  /*5160*/  FMUL.FTZ R19, R3, R19 ;  /* 0x0000001303137220 */ /* 0x000fe40000410000 */
[----:B------:R0:W-:Y:S02]  /*5170*/  STL [R1+0x4], R2 ;  /* 0x0000040201007387 */ /* 0x0001e40000100800 */
[----:B------:R-:W-:Y:S02]  /*5180*/  FFMA.FTZ R13, R29, R19, R31 ;  /* 0x000000131d0d7223 */ /* 0x000fe4000001001f */
[----:B------:R-:W1:Y:S01]  /*5190*/  MUFU.RCP R19, R24 ;  /* 0x0000001800137308 */ /* 0x000e620000001000 */
[----:B0-----:R-:W-:-:S07]  /*51a0*/  FMUL.FTZ R2, R23, R8 ;  /* 0x0000000817027220 */ /* 0x001fce0000410000 */
[----:B------:R-:W0:Y:S08]  /*51b0*/  MUFU.RCP R24, R20 ;  /* 0x0000001400187308 */ /* 0x000e300000001000 */
[----:B------:R-:W2:Y:S01]  /*51c0*/  MUFU.RCP R23, R21 ;  /* 0x0000001500177308 */ /* 0x000ea20000001000 */
[----:B-1----:R-:W-:Y:S01]  /*51d0*/  FMUL.FTZ R16, R16, R19 ;  /* 0x0000001310107220 */ /* 0x002fe20000410000 */
[----:B------:R1:W-:Y:S04]  /*51e0*/  STL [R1+0x110], R2 ;  /* 0x0001100201007387 */ /* 0x0003e80000100800 */
[----:B------:R-:W-:Y:S01]  /*51f0*/  STL [R1+0x114], R48 ;  /* 0x0001143001007387 */ /* 0x000fe20000100800 */
[----:B0-----:R-:W-:-:S03]  /*5200*/  FMUL.FTZ R14, R14, R24 ;  /* 0x000000180e0e7220 */ /* 0x001fc60000410000 */
[----:B------:R-:W-:Y:S04]  /*5210*/  STL [R1+0x118], R16 ;  /* 0x0001181001007387 */ /* 0x000fe80000100800 */
[----:B------:R-:W-:Y:S01]  /*5220*/  STL [R1+0x11c], R17 ;  /* 0x00011c1101007387 */ /* 0x000fe20000100800 */
[----:B--2---:R-:W-:-:S03]  /*5230*/  FMUL.FTZ R15, R15, R23 ;  /* 0x000000170f0f7220 */ /* 0x004fc60000410000 */
[----:B------:R-:W-:Y:S04]  /*5240*/  STL [R1+0x120], R14 ;  /* 0x0001200e01007387 */ /* 0x000fe80000100800 */
[----:B------:R-:W-:Y:S04]  /*5250*/  STL [R1+0x124], R15 ;  /* 0x0001240f01007387 */ /* 0x000fe80000100800 */
[----:B------:R0:W-:Y:S04]  /*5260*/  STL [R1+0x128], R12 ;  /* 0x0001280c01007387 */ /* 0x0001e80000100800 */
[----:B-1----:R-:W2:Y:S01]  /*5270*/  LDL.LU R2, [R1+0xd8] ;  /* 0x0000d80001027983 */ /* 0x002ea20000300800 */
[----:B------:R-:W-:Y:S01]  /*5280*/  FMUL.FTZ R0, R13, -1.4426950216293334961 ;  /* 0xbfb8aa3b0d007820 */ /* 0x000fe20000410000 */
[----:B------:R-:W-:Y:S01]  /*5290*/  FMUL.FTZ R8, R5, -1.4426950216293334961 ;  /* 0xbfb8aa3b05087820 */ /* 0x000fe20000410000 */
[----:B------:R-:W-:Y:S01]  /*52a0*/  FMUL.FTZ R19, R7, -1.4426950216293334961 ;  /* 0xbfb8aa3b07137820 */ /* 0x000fe20000410000 */
[----:B------:R-:W-:Y:S01]  /*52b0*/  FMUL.FTZ R10, R11, -1.4426950216293334961 ;  /* 0xbfb8aa3b0b0a7820 */ /* 0x000fe20000410000 */
[----:B------:R-:W-:Y:S01]  /*52c0*/  FMUL.FTZ R21, R61, -1.4426950216293334961 ;  /* 0xbfb8aa3b3d157820 */ /* 0x000fe20000410000 */
[----:B0-----:R-:W3:Y:S01]  /*52d0*/  LDL.LU R12, [R1+0xdc] ;  /* 0x0000dc00010c7983 */ /* 0x001ee20000300800 */
[----:B------:R-:W0:Y:S03]  /*52e0*/  MUFU.EX2 R0, R0 ;  /* 0x0000000000007308 */ /* 0x000e260000000800 */
[----:B------:R-:W3:Y:S05]  /*52f0*/  LDL.LU R46, [R1+0xb8] ;  /* 0x0000b800012e7983 */ /* 0x000eea0000300800 */
[----:B------:R-:W1:Y:S01]  /*5300*/  MUFU.EX2 R8, R8 ;  /* 0x0000000800087308 */ /* 0x000e620000000800 */
[----:B0-----:R-:W-:-:S07]  /*5310*/  FADD.FTZ R0, R0, 1 ;  /* 0x3f80000000007421 */ /* 0x001fce0000010000 */
[----:B------:R-:W-:Y:S08]  /*5320*/  MUFU.EX2 R19, R19 ;  /* 0x0000001300137308 */ /* 0x000ff00000000800 */
[----:B------:R-:W0:Y:S01]  /*5330*/  MUFU.RCP R9, R0 ;  /* 0x0000000000097308 */ /* 0x000e220000001000 */
[----:B-1----:R-:W-:-:S07]  /*5340*/  FADD.FTZ R8, R8, 1 ;  /* 0x3f80000008087421 */ /* 0x002fce0000010000 */
[----:B------:R-:W1:Y:S08]  /*5350*/  MUFU.EX2 R10, R10 ;  /* 0x0000000a000a7308 */ /* 0x000e700000000800 */
[----:B------:R1:W-:Y:S01]  /*5360*/  MUFU.RCP R25, R8 ;  /* 0x0000000800197308 */ /* 0x0003e20000001000 */
[----:B0-----:R-:W-:Y:S01]  /*5370*/  FMUL.FTZ R13, R13, R9 ;  /* 0x000000090d0d7220 */ /* 0x001fe20000410000 */
[----:B----4-:R-:W-:-:S04]  /*5380*/  FADD.FTZ R6, R28, -R26 ;  /* 0x8000001a1c067221 */ /* 0x010fc80000010000 */
[----:B------:R-:W-:Y:S01]  /*5390*/  FMUL.FTZ R6, R3, R6 ;  /* 0x0000000603067220 */ /* 0x000fe20000410000 */
[----:B------:R-:W-:-:S03]  /*53a0*/  FADD.FTZ R0, R27, -R26 ;  /* 0x8000001a1b007221 */ /* 0x000fc60000010000 */
[----:B------:R-:W-:Y:S01]  /*53b0*/  FFMA.FTZ R6, R29, R6, R31 ;  /* 0x000000061d067223 */ /* 0x000fe2000001001f */
[----:B------:R-:W-:-:S03]  /*53c0*/  FMUL.FTZ R0, R3, R0 ;  /* 0x0000000003007220 */ /* 0x000fc60000410000 */
[----:B------:R-:W-:Y:S01]  /*53d0*/  FMUL.FTZ R20, R6, -1.4426950216293334961 ;  /* 0xbfb8aa3b06147820 */ /* 0x000fe20000410000 */
[----:B------:R-:W-:Y:S01]  /*53e0*/  FFMA.FTZ R0, R29, R0, R31 ;  /* 0x000000001d007223 */ /* 0x000fe2000001001f */
[----:B-1----:R-:W-:Y:S01]  /*53f0*/  FADD.FTZ R8, R19, 1 ;  /* 0x3f80000013087421 */ /* 0x002fe20000010000 */
[----:B------:R-:W0:Y:S01]  /*5400*/  MUFU.EX2 R21, R21 ;  /* 0x0000001500157308 */ /* 0x000e220000000800 */
[----:B------:R-:W-:Y:S01]  /*5410*/  FMUL.FTZ R19, R32, -1.4426950216293334961 ;  /* 0xbfb8aa3b20137820 */ /* 0x000fe20000410000 */
[----:B------:R-:W-:-:S06]  /*5420*/  FMUL.FTZ R9, R0, -1.4426950216293334961 ;  /* 0xbfb8aa3b00097820 */ /* 0x000fcc0000410000 */
[----:B------:R-:W1:Y:S08]  /*5430*/  MUFU.EX2 R20, R20 ;  /* 0x0000001400147308 */ /* 0x000e700000000800 */
[----:B------:R-:W4:Y:S08]  /*5440*/  MUFU.EX2 R9, R9 ;  /* 0x0000000900097308 */ /* 0x000f300000000800 */
[----:B------:R-:W4:Y:S01]  /*5450*/  MUFU.EX2 R19, R19 ;  /* 0x0000001300137308 */ /* 0x000f220000000800 */
[----:B------:R-:W-:Y:S01]  /*5460*/  FADD.FTZ R10, R10, 1 ;  /* 0x3f8000000a0a7421 */ /* 0x000fe20000010000 */
[----:B0-----:R-:W-:Y:S01]  /*5470*/  FADD.FTZ R21, R21, 1 ;  /* 0x3f80000015157421 */ /* 0x001fe20000010000 */
[----:B-1----:R-:W-:-:S05]  /*5480*/  FADD.FTZ R20, R20, 1 ;  /* 0x3f80000014147421 */ /* 0x002fca0000010000 */
[----:B------:R0:W1:Y:S08]  /*5490*/  MUFU.RCP R24, R10 ;  /* 0x0000000a00187308 */ /* 0x0000700000001000 */
[----:B------:R-:W1:Y:S01]  /*54a0*/  MUFU.RCP R8, R8 ;  /* 0x0000000800087308 */ /* 0x000e620000001000 */
[----:B0-----:R-:W-:Y:S01]  /*54b0*/  FMUL.FTZ R10, R5, R25 ;  /* 0x00000019050a7220 */ /* 0x001fe20000410000 */
[----:B----4-:R-:W-:Y:S01]  /*54c0*/  FADD.FTZ R5, R9, 1 ;  /* 0x3f80000009057421 */ /* 0x010fe20000010000 */
[----:B------:R-:W-:-:S05]  /*54d0*/  FADD.FTZ R19, R19, 1 ;  /* 0x3f80000013137421 */ /* 0x000fca0000010000 */
[----:B------:R-:W0:Y:S08]  /*54e0*/  MUFU.RCP R27, R20 ;  /* 0x00000014001b7308 */ /* 0x000e300000001000 */
[----:B------:R-:W4:Y:S01]  /*54f0*/  MUFU.RCP R21, R21 ;  /* 0x0000001500157308 */ /* 0x000f220000001000 */
[----:B-1----:R-:W-:-:S07]  /*5500*/  FMUL.FTZ R11, R11, R24 ;  /* 0x000000180b0b7220 */ /* 0x002fce0000410000 */
[----:B------:R-:W1:Y:S01]  /*5510*/  MUFU.RCP R5, R5 ;  /* 0x0000000500057308 */ /* 0x000e620000001000 */
[----:B------:R-:W-:Y:S07]  /*5520*/  STL [R1+0x12c], R13 ;  /* 0x00012c0d01007387 */ /* 0x000fee0000100800 */
[----:B------:R-:W1:Y:S01]  /*5530*/  MUFU.RCP R19, R19 ;  /* 0x0000001300137308 */ /* 0x000e620000001000 */
[----:B------:R-:W-:Y:S01]  /*5540*/  FMUL.FTZ R8, R7, R8 ;  /* 0x0000000807087220 */ /* 0x000fe20000410000 */
[----:B------:R-:W-:Y:S01]  /*5550*/  STL [R1+0x130], R10 ;  /* 0x0001300a01007387 */ /* 0x000fe20000100800 */
[----:B0-----:R-:W-:Y:S01]  /*5560*/  FMUL.FTZ R9, R6, R27 ;  /* 0x0000001b06097220 */ /* 0x001fe20000410000 */
[----:B----4-:R-:W-:-:S02]  /*5570*/  FMUL.FTZ R6, R61, R21 ;  /* 0x000000153d067220 */ /* 0x010fc40000410000 */
[----:B------:R-:W-:Y:S04]  /*5580*/  STL [R1+0x138], R10 ;  /* 0x0001380a01007387 */ /* 0x000fe80000100800 */
[----:B------:R0:W-:Y:S04]  /*5590*/  STL [R1+0x13c], R10 ;  /* 0x00013c0a01007387 */ /* 0x0001e80000100800 */
[----:B------:R-:W-:Y:S04]  /*55a0*/  STL [R1+0x134], R11 ;  /* 0x0001340b01007387 */ /* 0x000fe80000100800 */
[----:B------:R-:W-:Y:S01]  /*55b0*/  STL [R1+0x140], R8 ;  /* 0x0001400801007387 */ /* 0x000fe20000100800 */
[----:B-1----:R-:W-:Y:S01]  /*55c0*/  FMUL.FTZ R5, R0, R5 ;  /* 0x0000000500057220 */ /* 0x002fe20000410000 */
[----:B------:R-:W-:Y:S01]  /*55d0*/  FMUL.FTZ R0, R32, R19 ;  /* 0x0000001320007220 */ /* 0x000fe20000410000 */
[----:B--2---:R-:W-:-:S02]  /*55e0*/  FADD.FTZ R58, R2, -R26 ;  /* 0x8000001a023a7221 */ /* 0x004fc40000010000 */
[----:B------:R-:W2:Y:S04]  /*55f0*/  LDL.LU R2, [R1+0xe0] ;  /* 0x0000e00001027983 */ /* 0x000ea80000300800 */
[----:B0-----:R-:W4:Y:S04]  /*5600*/  LDL.LU R10, [R1+0xd0] ;  /* 0x0000d000010a7983 */ /* 0x001f280000300800 */
[----:B------:R-:W-:Y:S04]  /*5610*/  STL [R1+0x144], R9 ;  /* 0x0001440901007387 */ /* 0x000fe80000100800 */
[----:B------:R0:W-:Y:S04]  /*5620*/  STL [R1+0x148], R6 ;  /* 0x0001480601007387 */ /* 0x0001e80000100800 */
[----:B0-----:R-:W4:Y:S04]  /*5630*/  LDL.LU R6, [R1+0xe4] ;  /* 0x0000e40001067983 */ /* 0x001f280000300800 */
[----:B------:R-:W4:Y:S04]  /*5640*/  LDL.LU R32, [R1+0x14c] ;  /* 0x00014c0001207983 */ /* 0x000f280000300800 */
[----:B------:R-:W4:Y:S04]  /*5650*/  LDL.LU R37, [R1+0xf8] ;  /* 0x0000f80001257983 */ /* 0x000f280000300800 */
[----:B------:R-:W4:Y:S04]  /*5660*/  LDL.LU R40, [R1+0x60] ;  /* 0x0000600001287983 */ /* 0x000f280000300800 */
[----:B------:R-:W4:Y:S04]  /*5670*/  LDL.LU R35, [R1+0xfc] ;  /* 0x0000fc0001237983 */ /* 0x000f280000300800 */
[----:B------:R-:W4:Y:S04]  /*5680*/  LDL.LU R38, [R1+0x64] ;  /* 0x0000640001267983 */ /* 0x000f280000300800 */
[----:B------:R-:W4:Y:S04]  /*5690*/  LDL.LU R47, [R1+0x100] ;  /* 0x00010000012f7983 */ /* 0x000f280000300800 */
[----:B------:R-:W4:Y:S01]  /*56a0*/  LDL.LU R55, [R1+0x68] ;  /* 0x0000680001377983 */ /* 0x000f220000300800 */
[----:B------:R-:W-:Y:S01]  /*56b0*/  FMUL.FTZ R22, R18, -1.4426950216293334961 ;  /* 0xbfb8aa3b12167820 */ /* 0x000fe20000410000 */
[----:B------:R-:W-:Y:S01]  /*56c0*/  FMUL.FTZ R25, R59, -1.4426950216293334961 ;  /* 0xbfb8aa3b3b197820 */ /* 0x000fe20000410000 */
[----:B---3--:R-:W-:Y:S01]  /*56d0*/  FADD.FTZ R50, R12, -R26 ;  /* 0x8000001a0c327221 */ /* 0x008fe20000010000 */
[----:B------:R-:W3:Y:S03]  /*56e0*/  LDL.LU R60, [R1+0x74] ;  /* 0x00007400013c7983 */ /* 0x000ee60000300800 */
[----:B------:R-:W0:Y:S01]  /*56f0*/  MUFU.EX2 R22, R22 ;  /* 0x0000001600167308 */ /* 0x000e220000000800 */
[----:B------:R-:W-:Y:S01]  /*5700*/  IADD3.X R19, RZ, R33, RZ, P6, !PT ;  /* 0x00000021ff137210 */ /* 0x000fe200037fe4ff */
[----:B------:R-:W3:Y:S04]  /*5710*/  LDL.LU R44, [R1+0x104] ;  /* 0x00010400012c7983 */ /* 0x000ee80000300800 */
[----:B------:R-:W3:Y:S02]  /*5720*/  LDL.LU R12, [R1+0xe8] ;  /* 0x0000e800010c7983 */ /* 0x000ee40000300800 */
[----:B------:R-:W1:Y:S02]  /*5730*/  MUFU.EX2 R25, R25 ;  /* 0x0000001900197308 */ /* 0x000e640000000800 */
[----:B------:R-:W3:Y:S04]  /*5740*/  LDL.LU R11, [R1+0xb0] ;  /* 0x0000b000010b7983 */ /* 0x000ee80000300800 */
[----:B------:R-:W3:Y:S01]  /*5750*/  LDL.LU R54, [R1+0x88] ;  /* 0x0000880001367983 */ /* 0x000ee20000300800 */
[----:B0-----:R-:W-:-:S03]  /*5760*/  FADD.FTZ R7, R22, 1 ;  /* 0x3f80000016077421 */ /* 0x001fc60000010000 */
[----:B------:R-:W3:Y:S04]  /*5770*/  LDL.LU R8, [R1+0xb4] ;  /* 0x0000b40001087983 */ /* 0x000ee80000300800 */
[----:B------:R-:W3:Y:S01]  /*5780*/  LDL.LU R48, [R1+0x90] ;  /* 0x0000900001307983 */ /* 0x000ee20000300800 */
[----:B------:R-:W0:Y:S01]  /*5790*/  MUFU.RCP R7, R7 ;  /* 0x0000000700077308 */ /* 0x000e220000001000 */
[----:B-1----:R-:W-:Y:S02]  /*57a0*/  FADD.FTZ R25, R25, 1 ;  /* 0x3f80000019197421 */ /* 0x002fe40000010000 */
[----:B------:R-:W3:Y:S05]  /*57b0*/  LDL.LU R9, [R1+0xec] ;  /* 0x0000ec0001097983 */ /* 0x000eea0000300800 */
[----:B------:R2:W-:Y:S01]  /*57c0*/  MUFU.RCP R28, R25 ;  /* 0x00000019001c7308 */ /* 0x0005e20000001000 */
[----:B0-----:R-:W-:Y:S01]  /*57d0*/  FMUL.FTZ R7, R18, R7 ;  /* 0x0000000712077220 */ /* 0x001fe20000410000 */
[----:B--2---:R-:W-:-:S02]  /*57e0*/  FADD.FTZ R25, R2, -R26 ;  /* 0x8000001a02197221 */ /* 0x004fc40000010000 */
[----:B------:R-:W2:Y:S04]  /*57f0*/  LDL.LU R2, [R1+0x94] ;  /* 0x0000940001027983 */ /* 0x000ea80000300800 */
[----:B------:R-:W2:Y:S01]  /*5800*/  LDL.LU R45, [R1+0x98] ;  /* 0x00009800012d7983 */ /* 0x000ea20000300800 */
[----:B----4-:R-:W-:-:S04]  /*5810*/  LEA R18, P6, R32, UR12, 0x1 ;  /* 0x0000000c20127c11 */ /* 0x010fc8000f8c08ff */
[----:B------:R-:W-:Y:S02]  /*5820*/  LEA.HI.X R19, R32, UR13, R19, 0x1, P6 ;  /* 0x0000000d20137c11 */ /* 0x000fe4000b0f0c13 */
[----:B------:R-:W-:-:S04]  /*5830*/  LEA R42, P6, R40, UR12, 0x1 ;  /* 0x0000000c282a7c11 */ /* 0x000fc8000f8c08ff */
[----:B------:R-:W-:Y:S02]  /*5840*/  LEA.HI.X R43, R40, UR13, R37, 0x1, P6 ;  /* 0x0000000d282b7c11 */ /* 0x000fe4000b0f0c25 */
[----:B------:R-:W-:-:S04]  /*5850*/  LEA R40, P6, R38, UR12, 0x1 ;  /* 0x0000000c26287c11 */ /* 0x000fc8000f8c08ff */
[----:B------:R-:W-:Y:S02]  /*5860*/  LEA.HI.X R41, R38, UR13, R35, 0x1, P6 ;  /* 0x0000000d26297c11 */ /* 0x000fe4000b0f0c23 */
[----:B------:R-:W-:-:S04]  /*5870*/  LEA R38, P6, R55, UR12, 0x1 ;  /* 0x0000000c37267c11 */ /* 0x000fc8000f8c08ff */
[----:B------:R-:W-:Y:S02]  /*5880*/  LEA.HI.X R39, R55, UR13, R47, 0x1, P6 ;  /* 0x0000000d37277c11 */ /* 0x000fe4000b0f0c2f */
[----:B------:R-:W4:Y:S01]  /*5890*/  LDL.LU R47, [R1+0xa0] ;  /* 0x0000a000012f7983 */ /* 0x000f220000300800 */
[----:B------:R-:W-:-:S06]  /*58a0*/  FMUL.FTZ R23, R4, -1.4426950216293334961 ;  /* 0xbfb8aa3b04177820 */ /* 0x000fcc0000410000 */
[----:B------:R-:W0:Y:S01]  /*58b0*/  MUFU.EX2 R23, R23 ;  /* 0x0000001700177308 */ /* 0x000e220000000800 */
[----:B------:R-:W-:Y:S01]  /*58c0*/  FMUL.FTZ R24, R57, -1.4426950216293334961 ;  /* 0xbfb8aa3b39187820 */ /* 0x000fe20000410000 */
[----:B------:R-:W-:Y:S01]  /*58d0*/  FMUL.FTZ R58, R3, R58 ;  /* 0x0000003a033a7220 */ /* 0x000fe20000410000 */
[----:B0-----:R-:W-:-:S06]  /*58e0*/  FADD.FTZ R20, R23, 1 ;  /* 0x3f80000017147421 */ /* 0x001fcc0000010000 */
[----:B------:R-:W0:Y:S01]  /*58f0*/  MUFU.RCP R20, R20 ;  /* 0x0000001400147308 */ /* 0x000e220000001000 */
[----:B------:R-:W-:Y:S01]  /*5900*/  FFMA.FTZ R58, R29, R58, R31 ;  /* 0x0000003a1d3a7223 */ /* 0x000fe2000001001f */
[----:B------:R-:W-:-:S03]  /*5910*/  FMUL.FTZ R22, R52, -1.4426950216293334961 ;  /* 0xbfb8aa3b34167820 */ /* 0x000fc60000410000 */
[----:B------:R-:W-:-:S03]  /*5920*/  FMUL.FTZ R23, R58, -1.4426950216293334961 ;  /* 0xbfb8aa3b3a177820 */ /* 0x000fc60000410000 */
[----:B------:R-:W1:Y:S01]  /*5930*/  MUFU.EX2 R24, R24 ;  /* 0x0000001800187308 */ /* 0x000e620000000800 */
[----:B------:R-:W-:-:S07]  /*5940*/  FMUL.FTZ R21, R53, -1.4426950216293334961 ;  /* 0xbfb8aa3b35157820 */ /* 0x000fce0000410000 */
[----:B------:R-:W3:Y:S01]  /*5950*/  MUFU.EX2 R23, R23 ;  /* 0x0000001700177308 */ /* 0x000ee20000000800 */
[----:B0-----:R-:W-:Y:S01]  /*5960*/  FMUL.FTZ R4, R4, R20 ;  /* 0x0000001404047220 */ /* 0x001fe20000410000 */
[----:B------:R-:W-:-:S06]  /*5970*/  FMUL.FTZ R20, R46, -1.4426950216293334961 ;  /* 0xbfb8aa3b2e147820 */ /* 0x000fcc0000410000 */
[----:B------:R-:W0:Y:S01]  /*5980*/  MUFU.EX2 R22, R22 ;  /* 0x0000001600167308 */ /* 0x000e220000000800 */
[----:B-1----:R-:W-:Y:S01]  /*5990*/  FADD.FTZ R24, R24, 1 ;  /* 0x3f80000018187421 */ /* 0x002fe20000010000 */
[----:B------:R-:W-:-:S06]  /*59a0*/  FMUL.FTZ R50, R3, R50 ;  /* 0x0000003203327220 */ /* 0x000fcc0000410000 */
[----:B------:R-:W1:Y:S01]  /*59b0*/  MUFU.EX2 R20, R20 ;  /* 0x0000001400147308 */ /* 0x000e620000000800 */
[----:B------:R-:W-:Y:S01]  /*59c0*/  FFMA.FTZ R50, R29, R50, R31 ;  /* 0x000000321d327223 */ /* 0x000fe2000001001f */
[----:B------:R-:W-:-:S06]  /*59d0*/  FMUL.FTZ R26, R6, -1.4426950216293334961 ;  /* 0xbfb8aa3b061a7820 */ /* 0x000fcc0000410000 */
[----:B------:R-:W1:Y:S01]  /*59e0*/  MUFU.EX2 R21, R21 ;  /* 0x0000001500157308 */ /* 0x000e620000000800 */
[----:B---3--:R-:W-:Y:S01]  /*59f0*/  FADD.FTZ R23, R23, 1 ;  /* 0x3f80000017177421 */ /* 0x008fe20000010000 */
[----:B------:R-:W-:Y:S01]  /*5a00*/  FMUL.FTZ R27, R50, -1.4426950216293334961 ;  /* 0xbfb8aa3b321b7820 */ /* 0x000fe20000410000 */
[----:B------:R-:W-:-:S05]  /*5a10*/  FMUL.FTZ R3, R3, R25 ;  /* 0x0000001903037220 */ /* 0x000fca0000410000 */
[----:B------:R-:W3:Y:S01]  /*5a20*/  MUFU.RCP R24, R24 ;  /* 0x0000001800187308 */ /* 0x000ee20000001000 */
[----:B------:R-:W-:Y:S01]  /*5a30*/  FMUL.FTZ R25, R10, -1.4426950216293334961 ;  /* 0xbfb8aa3b0a197820 */ /* 0x000fe20000410000 */
[----:B------:R-:W-:Y:S01]  /*5a40*/  FMUL.FTZ R59, R59, R28 ;  /* 0x0000001c3b3b7220 */ /* 0x000fe20000410000 */
[----:B0-----:R-:W-:-:S05]  /*5a50*/  FADD.FTZ R22, R22, 1 ;  /* 0x3f80000016167421 */ /* 0x001fca0000010000 */
[----:B------:R-:W-:Y:S01]  /*5a60*/  MUFU.EX2 R26, R26 ;  /* 0x0000001a001a7308 */ /* 0x000fe20000000800 */
[----:B-1----:R-:W-:-:S07]  /*5a70*/  FADD.FTZ R20, R20, 1 ;  /* 0x3f80000014147421 */ /* 0x002fce0000010000 */
[----:B------:R-:W0:Y:S01]  /*5a80*/  MUFU.RCP R28, R23 ;  /* 0x00000017001c7308 */ /* 0x000e220000001000 */
[----:B------:R-:W-:Y:S01]  /*5a90*/  LEA R36, P6, R60, UR12, 0x1 ;  /* 0x0000000c3c247c11 */ /* 0x000fe2000f8c08ff */
[----:B------:R-:W-:-:S06]  /*5aa0*/  FADD.FTZ R30, R21, 1 ;  /* 0x3f800000151e7421 */ /* 0x000fcc0000010000 */
[----:B------:R-:W1:Y:S01]  /*5ab0*/  MUFU.EX2 R27, R27 ;  /* 0x0000001b001b7308 */ /* 0x000e620000000800 */
[----:B------:R-:W-:-:S07]  /*5ac0*/  FFMA.FTZ R3, R29, R3, R31 ;  /* 0x000000031d037223 */ /* 0x000fce000001001f */
[----:B------:R0:W1:Y:S01]  /*5ad0*/  MUFU.RCP R55, R22 ;  /* 0x0000001600377308 */ /* 0x0000620000001000 */
[----:B---3--:R-:W-:Y:S01]  /*5ae0*/  FMUL.FTZ R57, R57, R24 ;  /* 0x0000001839397220 */ /* 0x008fe20000410000 */
[----:B------:R-:W-:-:S06]  /*5af0*/  IADD3.X R29, RZ, R33, RZ, P5, !PT ;  /* 0x00000021ff1d7210 */ /* 0x000fcc0002ffe4ff */
[----:B------:R-:W3:Y:S01]  /*5b00*/  MUFU.EX2 R25, R25 ;  /* 0x0000001900197308 */ /* 0x000ee20000000800 */
[----:B------:R-:W-:Y:S02]  /*5b10*/  LEA.HI.X R37, R60, UR13, R44, 0x1, P6 ;  /* 0x0000000d3c257c11 */ /* 0x000fe4000b0f0c2c */
[----:B------:R-:W-:-:S05]  /*5b20*/  LEA R34, P5, R54, UR12, 0x1 ;  /* 0x0000000c36227c11 */ /* 0x000fca000f8a08ff */
[----:B------:R1:W3:Y:S01]  /*5b30*/  MUFU.RCP R56, R20 ;  /* 0x0000001400387308 */ /* 0x0002e20000001000 */
[----:B0-----:R-:W-:Y:S01]  /*5b40*/  LEA R22, P6, R11, UR12, 0x1 ;  /* 0x0000000c0b167c11 */ /* 0x001fe2000f8c08ff */
[----:B------:R-:W-:Y:S01]  /*5b50*/  FMUL.FTZ R58, R58, R28 ;  /* 0x0000001c3a3a7220 */ /* 0x000fe20000410000 */
[----:B------:R-:W-:-:S05]  /*5b60*/  LEA.HI.X R35, R54, UR13, R29, 0x1, P5 ;  /* 0x0000000d36237c11 */ /* 0x000fca000a8f0c1d */
[----:B------:R0:W0:Y:S01]  /*5b70*/  MUFU.RCP R24, R30 ;  /* 0x0000001e00187308 */ /* 0x0000220000001000 */
[----:B------:R-:W-:Y:S01]  /*5b80*/  LEA.HI.X R23, R11, UR13, R12, 0x1, P6 ;  /* 0x0000000d0b177c11 */ /* 0x000fe2000b0f0c0c */
[----:B------:R-:W-:Y:S01]  /*5b90*/  FADD.FTZ R54, R26, 1 ;  /* 0x3f8000001a367421 */ /* 0x000fe20000010000 */
[----:B-1----:R-:W-:Y:S01]  /*5ba0*/  LEA R20, P6, R8, UR12, 0x1 ;  /* 0x0000000c08147c11 */ /* 0x002fe2000f8c08ff */
[----:B------:R-:W-:Y:S01]  /*5bb0*/  FADD.FTZ R60, R27, 1 ;  /* 0x3f8000001b3c7421 */ /* 0x000fe20000010000 */
[----:B------:R-:W-:Y:S01]  /*5bc0*/  IADD3.X R26, RZ, R33, RZ, P3, !PT ;  /* 0x00000021ff1a7210 */ /* 0x000fe20001ffe4ff */
[----:B------:R-:W-:Y:S01]  /*5bd0*/  FMUL.FTZ R55, R52, R55 ;  /* 0x0000003734377220 */ /* 0x000fe20000410000 */
[----:B------:R-:W-:Y:S01]  /*5be0*/  LEA.HI.X R21, R8, UR13, R9, 0x1, P6 ;  /* 0x0000000d08157c11 */ /* 0x000fe2000b0f0c09 */
[----:B------:R-:W4:Y:S01]  /*5bf0*/  LDL.LU R44, [R1+0xac] ;  /* 0x0000ac00012c7983 */ /* 0x000f220000300800 */
[-C--:B------:R-:W-:Y:S01]  /*5c00*/  IADD3.X R27, RZ, R33.reuse, RZ, P4, !PT ;  /* 0x00000021ff1b7210 */ /* 0x080fe200027fe4ff */
[----:B---3--:R-:W-:Y:S01]  /*5c10*/  FADD.FTZ R52, R25, 1 ;  /* 0x3f80000019347421 */ /* 0x008fe20000010000 */
[----:B0-----:R-:W-:Y:S01]  /*5c20*/  LEA R30, P4, R48, UR12, 0x1 ;  /* 0x0000000c301e7c11 */ /* 0x001fe2000f8808ff */
[----:B------:R-:W3:Y:S01]  /*5c30*/  LDL.LU R9, [R1+0xa4] ;  /* 0x0000a40001097983 */ /* 0x000ee20000300800 */
[----:B------:R-:W-:Y:S01]  /*5c40*/  IADD3.X R25, RZ, R33, RZ, P2, !PT ;  /* 0x00000021ff197210 */ /* 0x000fe200017fe4ff */
[----:B------:R-:W-:-:S02]  /*5c50*/  FMUL.FTZ R56, R46, R56 ;  /* 0x000000382e387220 */ /* 0x000fc40000410000 */
[----:B------:R-:W3:Y:S01]  /*5c60*/  LDL.LU R8, [R1+0xa8] ;  /* 0x0000a80001087983 */ /* 0x000ee20000300800 */
[----:B------:R-:W-:-:S03]  /*5c70*/  LEA.HI.X R31, R48, UR13, R27, 0x1, P4 ;  /* 0x0000000d301f7c11 */ /* 0x000fc6000a0f0c1b */
[----:B------:R-:W3:Y:S01]  /*5c80*/  LDL.LU R17, [R1+0x7c] ;  /* 0x00007c0001117983 */ /* 0x000ee20000300800 */
[----:B------:R-:W-:-:S03]  /*5c90*/  FMUL.FTZ R53, R53, R24 ;  /* 0x0000001835357220 */ /* 0x000fc60000410000 */
[----:B------:R-:W3:Y:S04]  /*5ca0*/  LDL.LU R16, [R1+0x9c] ;  /* 0x00009c0001107983 */ /* 0x000ee80000300800 */
[----:B------:R-:W3:Y:S04]  /*5cb0*/  LDL.LU R46, [R1+0xc4] ;  /* 0x0000c400012e7983 */ /* 0x000ee80000300800 */
[----:B------:R-:W3:Y:S04]  /*5cc0*/  LDL.LU R15, [R1+0xf0] ;  /* 0x0000f000010f7983 */ /* 0x000ee80000300800 */
[----:B------:R-:W3:Y:S04]  /*5cd0*/  LDL.LU R14, [R1+0xc8] ;  /* 0x0000c800010e7983 */ /* 0x000ee80000300800 */
[----:B------:R-:W3:Y:S01]  /*5ce0*/  LDL.LU R48, [R1+0x84] ;  /* 0x0000840001307983 */ /* 0x000ee20000300800 */
[----:B--2---:R-:W-:-:S04]  /*5cf0*/  LEA R28, P3, R2, UR12, 0x1 ;  /* 0x0000000c021c7c11 */ /* 0x004fc8000f8608ff */
[----:B------:R-:W-:Y:S02]  /*5d00*/  LEA.HI.X R29, R2, UR13, R26, 0x1, P3 ;  /* 0x0000000d021d7c11 */ /* 0x000fe400098f0c1a */
[C---:B------:R-:W-:Y:S01]  /*5d10*/  LEA R26, P2, R45.reuse, UR12, 0x1 ;  /* 0x0000000c2d1a7c11 */ /* 0x040fe2000f8408ff */
[----:B------:R-:W2:Y:S03]  /*5d20*/  LDL.LU R2, [R1+0x8c] ;  /* 0x00008c0001027983 */ /* 0x000ea60000300800 */
[----:B------:R-:W-:Y:S01]  /*5d30*/  LEA.HI.X R27, R45, UR13, R25, 0x1, P2 ;  /* 0x0000000d2d1b7c11 */ /* 0x000fe200090f0c19 */
[----:B------:R-:W2:Y:S01]  /*5d40*/  LDL.LU R11, [R1+0x44] ;  /* 0x00004400010b7983 */ /* 0x000ea20000300800 */
[----:B------:R-:W-:-:S03]  /*5d50*/  IADD3.X R25, RZ, R33, RZ, P1, !PT ;  /* 0x00000021ff197210 */ /* 0x000fc60000ffe4ff */
[----:B------:R-:W2:Y:S04]  /*5d60*/  LDL.LU R13, [R1+0x1c] ;  /* 0x00001c00010d7983 */ /* 0x000ea80000300800 */
[----:B------:R-:W2:Y:S01]  /*5d70*/  LDL.LU R12, [R1+0x40] ;  /* 0x00004000010c7983 */ /* 0x000ea20000300800 */
[----:B----4-:R-:W-:-:S04]  /*5d80*/  LEA R24, P1, R47, UR12, 0x1 ;  /* 0x0000000c2f187c11 */ /* 0x010fc8000f8208ff */
[----:B------:R-:W-:Y:S02]  /*5d90*/  LEA.HI.X R25, R47, UR13, R25, 0x1, P1 ;  /* 0x0000000d2f197c11 */ /* 0x000fe400088f0c19 */
[----:B------:R-:W4:Y:S01]  /*5da0*/  LDL.LU R47, [R1+0xf4] ;  /* 0x0000f400012f7983 */ /* 0x000f220000300800 */
[----:B------:R-:W0:Y:S01]  /*5db0*/  MUFU.RCP R60, R60 ;  /* 0x0000003c003c7308 */ /* 0x000e220000001000 */
[----:B------:R-:W-:-:S07]  /*5dc0*/  IADD3.X R33, RZ, R33, RZ, P0, !PT ;  /* 0x00000021ff217210 */ /* 0x000fce00007fe4ff */
[----:B------:R-:W1:Y:S08]  /*5dd0*/  MUFU.RCP R54, R54 ;  /* 0x0000003600367308 */ /* 0x000e700000001000 */
[----:B------:R-:W1:Y:S01]  /*5de0*/  MUFU.RCP R52, R52 ;  /* 0x0000003400347308 */ /* 0x000e620000001000 */
[----:B0-----:R-:W-:Y:S01]  /*5df0*/  FMUL.FTZ R60, R50, R60 ;  /* 0x0000003c323c7220 */ /* 0x001fe20000410000 */
[----:B-1----:R-:W-:Y:S01]  /*5e00*/  FMUL.FTZ R54, R6, R54 ;  /* 0x0000003606367220 */ /* 0x002fe20000410000 */
[----:B------:R-:W-:Y:S01]  /*5e10*/  FMUL.FTZ R52, R10, R52 ;  /* 0x000000340a347220 */ /* 0x000fe20000410000 */
[----:B------:R-:W-:-:S04]  /*5e20*/  LEA R32, P0, R44, UR12, 0x1 ;  /* 0x0000000c2c207c11 */ /* 0x000fc8000f8008ff */
[----:B------:R-:W-:Y:S02]  /*5e30*/  LEA.HI.X R33, R44, UR13, R33, 0x1, P0 ;  /* 0x0000000d2c217c11 */ /* 0x000fe400080f0c21 */
[----:B---3--:R-:W-:Y:S02]  /*5e40*/  F2FP.F16.F32.PACK_AB R50, R9, R8 ;  /* 0x000000080932723e */ /* 0x008fe400000000ff */
[----:B------:R-:W-:Y:S02]  /*5e50*/  LEA R44, P0, R46, UR12, 0x1 ;  /* 0x0000000c2e2c7c11 */ /* 0x000fe4000f8008ff */
[----:B------:R-:W-:Y:S02]  /*5e60*/  MOV R45, R46 ;  /* 0x0000002e002d7202 */ /* 0x000fe40000000f00 */
[----:B------:R-:W-:Y:S02]  /*5e70*/  LEA R46, P1, R14, UR12, 0x1 ;  /* 0x0000000c0e2e7c11 */ /* 0x000fe4000f8208ff */
[----:B----4-:R-:W-:-:S02]  /*5e80*/  LEA.HI.X R45, R45, UR13, R47, 0x1, P0 ;  /* 0x0000000d2d2d7c11 */ /* 0x010fc400080f0c2f */
[----:B------:R-:W-:Y:S02]  /*5e90*/  LEA.HI.X R47, R14, UR13, R15, 0x1, P1 ;  /* 0x0000000d0e2f7c11 */ /* 0x000fe400088f0c0f */
[----:B------:R-:W3:Y:S04]  /*5ea0*/  LDL.LU R15, [R1+0x38] ;  /* 0x00003800010f7983 */ /* 0x000ee80000300800 */
[----:B------:R-:W3:Y:S04]  /*5eb0*/  LDL.LU R14, [R1+0x3c] ;  /* 0x00003c00010e7983 */ /* 0x000ee80000300800 */
[----:B------:R-:W4:Y:S04]  /*5ec0*/  LDL.LU R6, [R1+0x148] ;  /* 0x0001480001067983 */ /* 0x000f280000300800 */
[----:B------:R-:W4:Y:S04]  /*5ed0*/  LDL.LU R9, [R1+0x144] ;  /* 0x0001440001097983 */ /* 0x000f280000300800 */
[----:B------:R-:W4:Y:S04]  /*5ee0*/  LDL.LU R8, [R1+0x140] ;  /* 0x0001400001087983 */ /* 0x000f280000300800 */
[----:B------:R-:W3:Y:S01]  /*5ef0*/  LDL.LU R10, [R1+0x13c] ;  /* 0x00013c00010a7983 */ /* 0x000ee20000300800 */
        /* <DEDUP_REMOVED lines=9> */
[----:B------:R-:W-:-:S02]  /*5f90*/  F2FP.F16.F32.PACK_AB R49, R17, R16 ;  /* 0x000000101131723e */ /* 0x000fc400000000ff */
[----:B------:R-:W4:Y:S04]  /*5fa0*/  LDL.LU R17, [R1+0x20] ;  /* 0x0000200001117983 */ /* 0x000f280000300800 */
[----:B------:R-:W4:Y:S01]  /*5fb0*/  LDL.LU R16, [R1+0x34] ;  /* 0x0000340001107983 */ /* 0x000f220000300800 */
[----:B-1----:R-:W-:Y:S01]  /*5fc0*/  FMUL.FTZ R61, R3, R61 ;  /* 0x0000003d033d7220 */ /* 0x002fe20000410000 */
[----:B--2---:R-:W-:Y:S02]  /*5fd0*/  F2FP.F16.F32.PACK_AB R3, R48, R2 ;  /* 0x000000023003723e */ /* 0x004fe400000000ff */
[C---:B---3--:R-:W-:Y:S02]  /*5fe0*/  PRMT R10, R50.reuse, 0x7610, R10 ;  /* 0x00007610320a7816 */ /* 0x048fe4000000000a */
[----:B------:R-:W-:-:S03]  /*5ff0*/  PRMT R50, R50, 0x7632, R50 ;  /* 0x0000763232327816 */ /* 0x000fc60000000032 */
[----:B------:R0:W-:Y:S04]  /*6000*/  STG.E.U16 desc[UR8][R18.64], R10 ;  /* 0x0000000a12007986 */ /* 0x0001e8000c101508 */
[----:B------:R1:W-:Y:S04]  /*6010*/  STG.E.U16 desc[UR8][R18.64+0x2], R50 ;  /* 0x0000023212007986 */ /* 0x0003e8000c101508 */
[----:B0-----:R-:W2:Y:S04]  /*6020*/  LDL.LU R10, [R1+0x138] ;  /* 0x00013800010a7983 */ /* 0x001ea80000300800 */
[----:B------:R-:W3:Y:S04]  /*6030*/  LDL.LU R48, [R1+0x2c] ;  /* 0x00002c0001307983 */ /* 0x000ee80000300800 */
[----:B------:R-:W3:Y:S04]  /*6040*/  LDL.LU R2, [R1+0x30] ;  /* 0x0000300001027983 */ /* 0x000ee80000300800 */
[----:B-1----:R-:W4:Y:S04]  /*6050*/  LDL.LU R50, [R1+0x80] ;  /* 0x0000800001327983 */ /* 0x002f280000300800 */
[----:B------:R4:W-:Y:S01]  /*6060*/  STG.E.U16 desc[UR8][R18.64+0x4], R49 ;  /* 0x0000043112007986 */ /* 0x0009e2000c101508 */
[----:B--2---:R-:W-:-:S05]  /*6070*/  PRMT R10, R49, 0x7632, R10 ;  /* 0x00007632310a7816 */ /* 0x004fca000000000a */
[----:B------:R0:W-:Y:S01]  /*6080*/  STG.E.U16 desc[UR8][R18.64+0x6], R10 ;  /* 0x0000060a12007986 */ /* 0x0001e2000c101508 */
[----:B----4-:R-:W-:-:S03]  /*6090*/  F2FP.F16.F32.PACK_AB R49, R11, R50 ;  /* 0x000000320b31723e */ /* 0x010fc600000000ff */
[----:B------:R-:W2:Y:S01]  /*60a0*/  LDL.LU R11, [R1+0x134] ;  /* 0x00013400010b7983 */ /* 0x000ea20000300800 */
[----:B0-----:R-:W-:-:S03]  /*60b0*/  PRMT R18, R3, 0x7632, R18 ;  /* 0x0000763203127816 */ /* 0x001fc60000000012 */
[----:B------:R-:W2:Y:S01]  /*60c0*/  LDL.LU R10, [R1+0x130] ;  /* 0x00013000010a7983 */ /* 0x000ea20000300800 */
[----:B------:R-:W-:-:S03]  /*60d0*/  PRMT R19, R49, 0x7632, R19 ;  /* 0x0000763231137816 */ /* 0x000fc60000000013 */
[----:B------:R-:W4:Y:S04]  /*60e0*/  LDL.LU R50, [R1+0x28] ;  /* 0x0000280001327983 */ /* 0x000f280000300800 */
[----:B------:R0:W-:Y:S04]  /*60f0*/  STG.E.U16 desc[UR8][R42.64], R3 ;  /* 0x000000032a007986 */ /* 0x0001e8000c101508 */
[----:B------:R1:W-:Y:S04]  /*6100*/  STG.E.U16 desc[UR8][R42.64+0x4], R49 ;  /* 0x000004312a007986 */ /* 0x0003e8000c101508 */
[----:B------:R3:W-:Y:S01]  /*6110*/  STG.E.U16 desc[UR8][R42.64+0x2], R18 ;  /* 0x000002122a007986 */ /* 0x0007e2000c101508 */
[----:B0-----:R-:W-:-:S03]  /*6120*/  F2FP.F16.F32.PACK_AB R3, R13, R12 ;  /* 0x0000000c0d03723e */ /* 0x001fc600000000ff */
[----:B-1----:R-:W4:Y:S04]  /*6130*/  LDL.LU R49, [R1+0x24] ;  /* 0x0000240001317983 */ /* 0x002f280000300800 */
[----:B------:R-:W2:Y:S01]  /*6140*/  LDL.LU R13, [R1+0x48] ;  /* 0x00004800010d7983 */ /* 0x000ea20000300800 */
[----:B---3--:R-:W-:-:S03]  /*6150*/  F2FP.F16.F32.PACK_AB R18, R15, R14 ;  /* 0x0000000e0f12723e */ /* 0x008fc600000000ff */
[----:B------:R-:W2:Y:S04]  /*6160*/  LDL.LU R12, [R1+0x4c] ;  /* 0x00004c00010c7983 */ /* 0x000ea80000300800 */
[----:B------:R-:W3:Y:S04]  /*6170*/  LDL.LU R15, [R1+0x54] ;  /* 0x00005400010f7983 */ /* 0x000ee80000300800 */
[----:B------:R-:W3:Y:S04]  /*6180*/  LDL.LU R14, [R1+0x6c] ;  /* 0x00006c00010e7983 */ /* 0x000ee80000300800 */
[----:B------:R0:W-:Y:S04]  /*6190*/  STG.E.U16 desc[UR8][R42.64+0x6], R19 ;  /* 0x000006132a007986 */ /* 0x0001e8000c101508 */
[----:B------:R1:W-:Y:S04]  /*61a0*/  STG.E.U16 desc[UR8][R40.64], R3 ;  /* 0x0000000328007986 */ /* 0x0003e8000c101508 */
[----:B------:R1:W-:Y:S01]  /*61b0*/  STG.E.U16 desc[UR8][R40.64+0x4], R18 ;  /* 0x0000041228007986 */ /* 0x0003e2000c101508 */
[----:B0-----:R-:W-:-:S02]  /*61c0*/  PRMT R42, R3, 0x7632, R42 ;  /* 0x00007632032a7816 */ /* 0x001fc4000000002a */
[----:B------:R-:W-:Y:S02]  /*61d0*/  PRMT R19, R18, 0x7632, R19 ;  /* 0x0000763212137816 */ /* 0x000fe40000000013 */
[----:B-1----:R-:W-:Y:S02]  /*61e0*/  F2FP.F16.F32.PACK_AB R3, R17, R16 ;  /* 0x000000101103723e */ /* 0x002fe400000000ff */
[----:B------:R-:W3:Y:S01]  /*61f0*/  LDL.LU R17, [R1+0x58] ;  /* 0x0000580001117983 */ /* 0x000ee20000300800 */
[----:B------:R-:W-:-:S03]  /*6200*/  F2FP.F16.F32.PACK_AB R18, R48, R2 ;  /* 0x000000023012723e */ /* 0x000fc600000000ff */
[----:B------:R-:W3:Y:S04]  /*6210*/  LDL.LU R16, [R1+0x5c] ;  /* 0x00005c0001107983 */ /* 0x000ee80000300800 */
[----:B------:R-:W3:Y:S04]  /*6220*/  LDL.LU R48, [R1+0x50] ;  /* 0x0000500001307983 */ /* 0x000ee80000300800 */
[----:B------:R-:W3:Y:S04]  /*6230*/  LDL.LU R2, [R1+0x70] ;  /* 0x0000700001027983 */ /* 0x000ee80000300800 */
[----:B------:R-:W-:Y:S04]  /*6240*/  STG.E.U16 desc[UR8][R40.64+0x2], R42 ;  /* 0x0000022a28007986 */ /* 0x000fe8000c101508 */
[----:B------:R0:W-:Y:S04]  /*6250*/  STG.E.U16 desc[UR8][R40.64+0x6], R19 ;  /* 0x0000061328007986 */ /* 0x0001e8000c101508 */
[----:B------:R4:W-:Y:S04]  /*6260*/  STG.E.U16 desc[UR8][R38.64], R3 ;  /* 0x0000000326007986 */ /* 0x0009e8000c101508 */
[----:B------:R-:W-:Y:S01]  /*6270*/  STG.E.U16 desc[UR8][R38.64+0x4], R18 ;  /* 0x0000041226007986 */ /* 0x000fe2000c101508 */
[----:B0-----:R-:W-:-:S03]  /*6280*/  PRMT R40, R3, 0x7632, R40 ;  /* 0x0000763203287816 */ /* 0x001fc60000000028 */
[----:B------:R-:W3:Y:S01]  /*6290*/  LDL.LU R41, [R1+0x18] ;  /* 0x0000180001297983 */ /* 0x000ee20000300800 */
[----:B------:R-:W-:-:S03]  /*62a0*/  PRMT R19, R18, 0x7632, R19 ;  /* 0x0000763212137816 */ /* 0x000fc60000000013 */
[----:B------:R-:W3:Y:S04]  /*62b0*/  LDL.LU R42, [R1+0xc] ;  /* 0x00000c00012a7983 */ /* 0x000ee80000300800 */
[----:B------:R-:W3:Y:S04]  /*62c0*/  LDL.LU R43, [R1+0x10] ;  /* 0x00001000012b7983 */ /* 0x000ee80000300800 */
[----:B------:R-:W-:Y:S04]  /*62d0*/  STG.E.U16 desc[UR8][R38.64+0x2], R40 ;  /* 0x0000022826007986 */ /* 0x000fe8000c101508 */
[----:B------:R0:W-:Y:S01]  /*62e0*/  STG.E.U16 desc[UR8][R38.64+0x6], R19 ;  /* 0x0000061326007986 */ /* 0x0001e2000c101508 */
[----:B----4-:R-:W-:-:S03]  /*62f0*/  F2FP.F16.F32.PACK_AB R3, R49, R50 ;  /* 0x000000323103723e */ /* 0x010fc600000000ff */
[----:B------:R-:W4:Y:S01]  /*6300*/  LDL.LU R49, [R1+0x4] ;  /* 0x0000040001317983 */ /* 0x000f220000300800 */
[----:B0-----:R-:W-:-:S03]  /*6310*/  PRMT R19, R3, 0x7632, R19 ;  /* 0x0000763203137816 */ /* 0x001fc60000000013 */
[----:B------:R-:W4:Y:S01]  /*6320*/  LDL.LU R50, [R1+0x8] ;  /* 0x0000080001327983 */ /* 0x000f220000300800 */
[----:B--2---:R-:W-:-:S03]  /*6330*/  F2FP.F16.F32.PACK_AB R18, R13, R12 ;  /* 0x0000000c0d12723e */ /* 0x004fc600000000ff */
[----:B------:R3:W-:Y:S01]  /*6340*/  STG.E.U16 desc[UR8][R36.64], R3 ;  /* 0x0000000324007986 */ /* 0x0007e2000c101508 */
[----:B------:R-:W-:-:S03]  /*6350*/  PRMT R38, R18, 0x7632, R38 ;  /* 0x0000763212267816 */ /* 0x000fc60000000026 */
[----:B------:R-:W2:Y:S04]  /*6360*/  LDL.LU R40, [R1+0x14] ;  /* 0x0000140001287983 */ /* 0x000ea80000300800 */
[----:B------:R-:W2:Y:S01]  /*6370*/  LDL.LU R13, [R1+0x12c] ;  /* 0x00012c00010d7983 */ /* 0x000ea20000300800 */
[----:B---3--:R-:W-:-:S03]  /*6380*/  F2FP.F16.F32.PACK_AB R3, R15, R14 ;  /* 0x0000000e0f03723e */ /* 0x008fc600000000ff */
[----:B------:R-:W3:Y:S04]  /*6390*/  LDL.LU R12, [R1+0x128] ;  /* 0x00012800010c7983 */ /* 0x000ee80000300800 */
[----:B------:R-:W3:Y:S04]  /*63a0*/  LDL.LU R15, [R1+0x124] ;  /* 0x00012400010f7983 */ /* 0x000ee80000300800 */
[----:B------:R0:W-:Y:S04]  /*63b0*/  STG.E.U16 desc[UR8][R36.64+0x4], R18 ;  /* 0x0000041224007986 */ /* 0x0001e8000c101508 */
[----:B------:R-:W3:Y:S04]  /*63c0*/  LDL.LU R14, [R1+0x120] ;  /* 0x00012000010e7983 */ /* 0x000ee80000300800 */
[----:B------:R1:W-:Y:S01]  /*63d0*/  STG.E.U16 desc[UR8][R36.64+0x2], R19 ;  /* 0x0000021324007986 */ /* 0x0003e2000c101508 */
[----:B0-----:R-:W-:-:S03]  /*63e0*/  F2FP.F16.F32.PACK_AB R18, R17, R16 ;  /* 0x000000101112723e */ /* 0x001fc600000000ff */
[----:B------:R-:W-:Y:S04]  /*63f0*/  STG.E.U16 desc[UR8][R36.64+0x6], R38 ;  /* 0x0000062624007986 */ /* 0x000fe8000c101508 */
[----:B------:R-:W3:Y:S01]  /*6400*/  LDL.LU R17, [R1+0x11c] ;  /* 0x00011c0001117983 */ /* 0x000ee20000300800 */
[----:B-1----:R-:W-:-:S03]  /*6410*/  PRMT R19, R3, 0x7632, R19 ;  /* 0x0000763203137816 */ /* 0x002fc60000000013 */
[----:B------:R0:W-:Y:S04]  /*6420*/  STG.E.U16 desc[UR8][R34.64], R3 ;  /* 0x0000000322007986 */ /* 0x0001e8000c101508 */
[----:B------:R-:W3:Y:S01]  /*6430*/  LDL.LU R16, [R1+0x118] ;  /* 0x0001180001107983 */ /* 0x000ee20000300800 */
[----:B0-----:R-:W-:-:S03]  /*6440*/  F2FP.F16.F32.PACK_AB R3, R48, R2 ;  /* 0x000000023003723e */ /* 0x001fc600000000ff */
[----:B------:R-:W2:Y:S04]  /*6450*/  LDL.LU R48, [R1+0x114] ;  /* 0x0001140001307983 */ /* 0x000ea80000300800 */
[----:B------:R-:W2:Y:S01]  /*6460*/  LDL.LU R2, [R1+0x110] ;  /* 0x0001100001027983 */ /* 0x000ea20000300800 */
[----:B------:R-:W-:-:S03]  /*6470*/  PRMT R36, R18, 0x7632, R36 ;  /* 0x0000763212247816 */ /* 0x000fc60000000024 */
[----:B------:R4:W-:Y:S02]  /*6480*/  STG.E.U16 desc[UR8][R34.64+0x4], R18 ;  /* 0x0000041222007986 */ /* 0x0009e4000c101508 */
[----:B----4-:R-:W-:Y:S02]  /*6490*/  F2FP.F16.F32.PACK_AB R18, R49, R50 ;  /* 0x000000323112723e */ /* 0x010fe400000000ff */
[----:B--2---:R-:W-:Y:S02]  /*64a0*/  F2FP.F16.F32.PACK_AB R48, R48, R2 ;  /* 0x000000023030723e */ /* 0x004fe400000000ff */
[----:B------:R-:W2:Y:S04]  /*64b0*/  LDL.LU R2, [R1+0x10c] ;  /* 0x00010c0001027983 */ /* 0x000ea80000300800 */
[----:B------:R-:W4:Y:S01]  /*64c0*/  LDL.LU R50, [R1+0x78] ;  /* 0x0000780001327983 */ /* 0x000f220000300800 */
[----:B------:R-:W-:-:S02]  /*64d0*/  F2FP.F16.F32.PACK_AB R37, R40, R41 ;  /* 0x000000292825723e */ /* 0x000fc400000000ff */
[----:B------:R-:W-:Y:S01]  /*64e0*/  PRMT R39, R3, 0x7610, R39 ;  /* 0x0000761003277816 */ /* 0x000fe20000000027 */
[----:B------:R-:W-:Y:S01]  /*64f0*/  STG.E.U16 desc[UR8][R34.64+0x2], R19 ;  /* 0x0000021322007986 */ /* 0x000fe2000c101508 */
[----:B------:R-:W-:-:S03]  /*6500*/  PRMT R38, R37, 0x7632, R38 ;  /* 0x0000763225267816 */ /* 0x000fc60000000026 */
[----:B------:R0:W-:Y:S01]  /*6510*/  STG.E.U16 desc[UR8][R34.64+0x6], R36 ;  /* 0x0000062422007986 */ /* 0x0001e2000c101508 */
[----:B---3--:R-:W-:-:S03]  /*6520*/  F2FP.F16.F32.PACK_AB R16, R17, R16 ;  /* 0x000000101110723e */ /* 0x008fc600000000ff */
[----:B------:R-:W-:Y:S01]  /*6530*/  STG.E.U16 desc[UR8][R30.64], R39 ;  /* 0x000000271e007986 */ /* 0x000fe2000c101508 */
[----:B------:R-:W-:Y:S02]  /*6540*/  F2FP.F16.F32.PACK_AB R12, R13, R12 ;  /* 0x0000000c0d0c723e */ /* 0x000fe400000000ff */
[----:B0-----:R-:W-:Y:S02]  /*6550*/  PRMT R35, R3, 0x7632, R35 ;  /* 0x0000763203237816 */ /* 0x001fe40000000023 */
[----:B------:R-:W-:Y:S01]  /*6560*/  F2FP.F16.F32.PACK_AB R3, R42, R43 ;  /* 0x0000002b2a03723e */ /* 0x000fe200000000ff */
[----:B------:R-:W-:Y:S01]  /*6570*/  STG.E.U16 desc[UR8][R30.64+0x4], R37 ;  /* 0x000004251e007986 */ /* 0x000fe2000c101508 */
[----:B------:R-:W-:Y:S02]  /*6580*/  F2FP.F16.F32.PACK_AB R14, R15, R14 ;  /* 0x0000000e0f0e723e */ /* 0x000fe400000000ff */
[----:B------:R-:W-:Y:S01]  /*6590*/  PRMT R19, R3, 0x7632, R19 ;  /* 0x0000763203137816 */ /* 0x000fe20000000013 */
[----:B------:R-:W-:Y:S04]  /*65a0*/  STG.E.U16 desc[UR8][R30.64+0x2], R35 ;  /* 0x000002231e007986 */ /* 0x000fe8000c101508 */
[----:B------:R0:W-:Y:S01]  /*65b0*/  STG.E.U16 desc[UR8][R30.64+0x6], R38 ;  /* 0x000006261e007986 */ /* 0x0001e2000c101508 */
[----:B------:R-:W-:-:S03]  /*65c0*/  F2FP.F16.F32.PACK_AB R8, R9, R8 ;  /* 0x000000080908723e */ /* 0x000fc600000000ff */
[----:B------:R1:W-:Y:S01]  /*65d0*/  STG.E.U16 desc[UR8][R28.64], R3 ;  /* 0x000000031c007986 */ /* 0x0003e2000c101508 */
[----:B------:R-:W-:Y:S02]  /*65e0*/  PRMT R17, R48, 0x7632, R17 ;  /* 0x0000763230117816 */ /* 0x000fe40000000011 */
[----:B------:R-:W-:Y:S02]  /*65f0*/  F2FP.F16.F32.PACK_AB R10, R11, R10 ;  /* 0x0000000a0b0a723e */ /* 0x000fe400000000ff */
[----:B0-----:R-:W-:Y:S02]  /*6600*/  PRMT R31, R18, 0x7632, R31 ;  /* 0x00007632121f7816 */ /* 0x001fe4000000001f */
[----:B-1----:R-:W-:Y:S01]  /*6610*/  PRMT R3, R16, 0x7632, R3 ;  /* 0x0000763210037816 */ /* 0x002fe20000000003 */
[----:B------:R-:W-:Y:S01]  /*6620*/  STG.E.U16 desc[UR8][R28.64+0x2], R19 ;  /* 0x000002131c007986 */ /* 0x000fe2000c101508 */
[----:B------:R-:W-:Y:S02]  /*6630*/  PRMT R11, R12, 0x7632, R11 ;  /* 0x000076320c0b7816 */ /* 0x000fe4000000000b */
[----:B------:R-:W-:Y:S01]  /*6640*/  PRMT R13, R14, 0x7632, R13 ;  /* 0x000076320e0d7816 */ /* 0x000fe2000000000d */
[----:B------:R-:W-:Y:S01]  /*6650*/  STG.E.U16 desc[UR8][R28.64+0x4], R18 ;  /* 0x000004121c007986 */ /* 0x000fe2000c101508 */
[----:B------:R-:W-:-:S03]  /*6660*/  F2FP.F16.F32.PACK_AB R6, R7, R6 ;  /* 0x000000060706723e */ /* 0x000fc600000000ff */
[----:B------:R-:W-:Y:S01]  /*6670*/  STG.E.U16 desc[UR8][R28.64+0x6], R31 ;  /* 0x0000061f1c007986 */ /* 0x000fe2000c101508 */
[----:B------:R-:W-:-:S03]  /*6680*/  F2FP.F16.F32.PACK_AB R4, R5, R4 ;  /* 0x000000040504723e */ /* 0x000fc600000000ff */
[----:B------:R0:W-:Y:S01]  /*6690*/  STG.E.U16 desc[UR8][R26.64+0x6], R3 ;  /* 0x000006031a007986 */ /* 0x0001e2000c101508 */
[----:B------:R-:W-:-:S03]  /*66a0*/  F2FP.F16.F32.PACK_AB R57, R58, R57 ;  /* 0x000000393a39723e */ /* 0x000fc600000000ff */
[----:B------:R-:W-:Y:S01]  /*66b0*/  STG.E.U16 desc[UR8][R26.64], R48 ;  /* 0x000000301a007986 */ /* 0x000fe2000c101508 */
[----:B------:R-:W-:-:S03]  /*66c0*/  PRMT R5, R4, 0x7632, R5 ;  /* 0x0000763204057816 */ /* 0x000fc60000000005 */
[----:B------:R-:W-:Y:S01]  /*66d0*/  STG.E.U16 desc[UR8][R26.64+0x2], R17 ;  /* 0x000002111a007986 */ /* 0x000fe2000c101508 */
[----:B0-----:R-:W-:-:S03]  /*66e0*/  PRMT R3, R8, 0x7632, R3 ;  /* 0x0000763208037816 */ /* 0x001fc60000000003 */
[----:B------:R0:W-:Y:S01]  /*66f0*/  STG.E.U16 desc[UR8][R26.64+0x4], R16 ;  /* 0x000004101a007986 */ /* 0x0001e2000c101508 */
[----:B------:R-:W-:-:S03]  /*6700*/  F2FP.F16.F32.PACK_AB R0, R59, R0 ;  /* 0x000000003b00723e */ /* 0x000fc600000000ff */
[----:B------:R1:W-:Y:S01]  /*6710*/  STG.E.U16 desc[UR8][R24.64+0x6], R11 ;  /* 0x0000060b18007986 */ /* 0x0003e2000c101508 */
[----:B------:R-:W-:-:S03]  /*6720*/  F2FP.F16.F32.PACK_AB R55, R56, R55 ;  /* 0x000000373837723e */ /* 0x000fc600000000ff */
[----:B------:R-:W-:Y:S01]  /*6730*/  STG.E.U16 desc[UR8][R24.64], R14 ;  /* 0x0000000e18007986 */ /* 0x000fe2000c101508 */
[----:B0-----:R-:W-:-:S03]  /*6740*/  PRMT R16, R10, 0x7632, R16 ;  /* 0x000076320a107816 */ /* 0x001fc60000000010 */
[----:B------:R-:W-:Y:S01]  /*6750*/  STG.E.U16 desc[UR8][R24.64+0x2], R13 ;  /* 0x0000020d18007986 */ /* 0x000fe2000c101508 */
[----:B-1----:R-:W-:-:S03]  /*6760*/  PRMT R11, R6, 0x7632, R11 ;  /* 0x00007632060b7816 */ /* 0x002fc6000000000b */
[----:B------:R-:W-:Y:S01]  /*6770*/  STG.E.U16 desc[UR8][R24.64+0x4], R12 ;  /* 0x0000040c18007986 */ /* 0x000fe2000c101508 */
[----:B------:R-:W-:-:S03]  /*6780*/  F2FP.F16.F32.PACK_AB R53, R60, R53 ;  /* 0x000000353c35723e */ /* 0x000fc600000000ff */
[----:B------:R0:W-:Y:S01]  /*6790*/  STG.E.U16 desc[UR8][R32.64+0x6], R3 ;  /* 0x0000060320007986 */ /* 0x0001e2000c101508 */
[----:B------:R-:W-:Y:S02]  /*67a0*/  F2FP.F16.F32.PACK_AB R52, R52, R54 ;  /* 0x000000363434723e */ /* 0x000fe400000000ff */
[----:B------:R-:W-:Y:S01]  /*67b0*/  F2FP.F16.F32.PACK_AB R51, R61, R51 ;  /* 0x000000333d33723e */ /* 0x000fe200000000ff */
        /* <DEDUP_REMOVED lines=8> */
[----:B------:R0:W-:Y:S04]  /*6840*/  STG.E.U16 desc[UR8][R22.64+0x6], R5 ;  /* 0x0000060516007986 */ /* 0x0001e8000c101508 */
[----:B------:R1:W-:Y:S04]  /*6850*/  STG.E.U16 desc[UR8][R20.64], R0 ;  /* 0x0000000014007986 */ /* 0x0003e8000c101508 */
[----:B------:R3:W-:Y:S01]  /*6860*/  STG.E.U16 desc[UR8][R20.64+0x6], R3 ;  /* 0x0000060314007986 */ /* 0x0007e2000c101508 */
[----:B0-----:R-:W-:-:S02]  /*6870*/  PRMT R22, R55, 0x7632, R22 ;  /* 0x0000763237167816 */ /* 0x001fc40000000016 */
[----:B------:R-:W-:Y:S02]  /*6880*/  PRMT R23, R52, 0x7632, R23 ;  /* 0x0000763234177816 */ /* 0x000fe40000000017 */
[----:B-1----:R-:W-:Y:S01]  /*6890*/  PRMT R0, R53, 0x7632, R0 ;  /* 0x0000763235007816 */ /* 0x002fe20000000000 */
        /* <DEDUP_REMOVED lines=13> */
[----:B----4-:R-:W-:Y:S02]  /*6970*/  IADD3.X R50, RZ, R50, RZ, P0, !PT ;  /* 0x00000032ff327210 */ /* 0x010fe400007fe4ff */
[----:B------:R-:W-:-:S03]  /*6980*/  ISETP.GE.U32.AND P0, PT, R2, UR10, PT ;  /* 0x0000000a02007c0c */ /* 0x000fc6000bf06070 */
[----:B------:R0:W-:Y:S01]  /*6990*/  STL [R1+0x78], R50 ;  /* 0x0000783201007387 */ /* 0x0001e20000100800 */
[----:B------:R-:W-:-:S13]  /*69a0*/  ISETP.GE.AND.EX P0, PT, R50, UR5, PT, P0 ;  /* 0x0000000532007c0c */ /* 0x000fda000bf06300 */
[----:B0-----:R-:W-:Y:S05]  /*69b0*/  @!P0 BRA `(.L_x_3894) ;  /* 0xffffff9400f08947 */ /* 0x001fea000383ffff */
[----:B------:R-:W-:Y:S05]  /*69c0*/  EXIT ;  /* 0x000000000000794d */ /* 0x000fea0003800000 */
.L_x_3895:
        /* <DEDUP_REMOVED lines=11> */
.L_x_3978:


//--------------------- .text._ZN13group_norm_v214gn_cuda_kernelI6__halfLi480ELi1ELi16ELi120ELi256ELb1ELi64ELi960ELi960ELi4ELb1ELi37ELb0ELb0ENS_16CompileConditionILi900EEEEEvPT_PKS4_S7_S7_flPfS8_Pj --------------------------
	.section	.text._ZN13group_norm_v214gn_cuda_kernelI6__halfLi480ELi1ELi16ELi120ELi256ELb1ELi64ELi960ELi960ELi4ELb1ELi37ELb0ELb0ENS_16CompileConditionILi900EEEEEvPT_PKS4_S7_S7_flPfS8_Pj,"ax",@progbits
	.align	128
        .global         _ZN13group_norm_v214gn_cuda_kernelI6__halfLi480ELi1ELi16ELi120ELi256ELb1ELi64ELi960ELi960ELi4ELb1ELi37ELb0ELb0ENS_16CompileConditionILi900EEEEEvPT_PKS4_S7_S7_flPfS8_Pj
        .type           _ZN13group_norm_v214gn_cuda_kernelI6__halfLi480ELi1ELi16ELi120ELi256ELb1ELi64ELi960ELi960ELi4ELb1ELi37ELb0ELb0ENS_16CompileConditionILi900EEEEEvPT_PKS4_S7_S7_flPfS8_Pj,@function
        .size           _ZN13group_norm_v214gn_cuda_kernelI6__halfLi480ELi1ELi16ELi120ELi256ELb1ELi64ELi960ELi960ELi4ELb1ELi37ELb0ELb0ENS_16CompileConditionILi900EEEEEvPT_PKS4_S7_S7_flPfS8_Pj,(.L_x_3979 - _ZN13group_norm_v214gn_cuda_kernelI6__halfLi480ELi1ELi16ELi120ELi256ELb1ELi64ELi960ELi960ELi4ELb1ELi37ELb0ELb0ENS_16CompileConditionILi900EEEEEvPT_PKS4_S7_S7_flPfS8_Pj)
        .other          _ZN13group_norm_v214gn_cuda_kernelI6__halfLi480ELi1ELi16ELi120ELi256ELb1ELi64ELi960ELi960ELi4ELb1ELi37ELb0ELb0ENS_16CompileConditionILi900EEEEEvPT_PKS4_S7_S7_flPfS8_Pj,@"STO_CUDA_ENTRY STV_DEFAULT"
_ZN13group_norm_v214gn_cuda_kernelI6__halfLi480ELi1ELi16ELi120ELi256ELb1ELi64ELi960ELi960ELi4ELb1ELi37ELb0ELb0ENS_16CompileConditionILi900EEEEEvPT_PKS4_S7_S7_flPfS8_Pj:
.text._ZN13group_norm_v214gn_cuda_kernelI6__halfLi480ELi1ELi16ELi120ELi256ELb1ELi64ELi960ELi960ELi4ELb1ELi37ELb0ELb0ENS_16CompileConditionILi900EEEEEvPT_PKS4_S7_S7_flPfS8_Pj:
        /* <DEDUP_REMOVED lines=37> */
.L_x_3902:
[----:B------:R-:W0:Y:S01]  /*0250*/  S2R R67, SR_TID.X ;  /* 0x0000000000437919 */ /* 0x000e220000002100 */
[----:B------:R-:W1:Y:S01]  /*0260*/  S2UR UR22, SR_CTAID.X ;  /* 0x00000000001679c3 */ /* 0x000e620000002500 */
[----:B------:R-:W-:Y:S02]  /*0270*/  ULOP3.LUT UR9, UR10, 0x1, URZ, 0xc0, !UPT ;  /* 0x000000010a097892 */ /* 0x000fe4000f8ec03f */
[----:B------:R-:W-:Y:S02]  /*0280*/  USHF.R.U64 UR19, UR10, 0x1, UR5 ;  /* 0x000000010a137899 */ /* 0x000fe40008001205 */
[----:B------:R-:W-:Y:S02]  /*0290*/  UIMAD UR12, UR9, 0x3c0, URZ ;  /* 0x000003c0090c78a4 */ /* 0x000fe4000f8e023f */
[----:B------:R-:W-:Y:S02]  /*02a0*/  USHF.R.U32.HI UR9, URZ, 0x1, UR5 ;  /* 0x000000013f097899 */ /* 0x000fe40008011605 */
[----:B------:R-:W-:Y:S01]  /*02b0*/  MOV R47, UR19 ;  /* 0x00000013002f7c02 */ /* 0x000fe20008000f00 */
[----:B------:R-:W-:Y:S01]  /*02c0*/  ULDC.64 UR14, c[0x0][0x218] ;  /* 0x00008600000e7ab9 */ /* 0x000fe20000000a00 */
[----:B------:R-:W-:-:S02]  /*02d0*/  UIMAD UR9, UR9, 0x78000, URZ ;  /* 0x00078000090978a4 */ /* 0x000fc4000f8e023f */
[----:B-1----:R-:W-:-:S04]  /*02e0*/  USHF.L.U32 UR8, UR22, 0x6, URZ ;  /* 0x0000000616087899 */ /* 0x002fc8000800063f */
[----:B------:R-:W-:Y:S01]  /*02f0*/  ULOP3.LUT UR8, UR8, 0xc0, URZ, 0xc0, !UPT ;  /* 0x000000c008087892 */ /* 0x000fe2000f8ec03f */
[----:B0-2---:R-:W-:-:S05]  /*0300*/  IMAD.WIDE.U32 R2, R67, -0x77777777, RZ ;  /* 0x8888888943027825 */ /* 0x005fca00078e00ff */
[----:B------:R-:W-:-:S04]  /*0310*/  SHF.R.U32.HI R2, RZ, 0x7, R3 ;  /* 0x00000007ff027819 */ /* 0x000fc80000011603 */
[C---:B------:R-:W-:Y:S01]  /*0320*/  IADD3 R66, R2.reuse, UR8, RZ ;  /* 0x0000000802427c10 */ /* 0x040fe2000fffe0ff */
[----:B------:R-:W-:-:S04]  /*0330*/  IMAD R0, R2, -0xf0, R67 ;  /* 0xffffff1002007824 */ /* 0x000fc800078e0243 */
[----:B------:R-:W-:Y:S01]  /*0340*/  IMAD R66, R66, 0x780, RZ ;  /* 0x0000078042427824 */ /* 0x000fe200078e02ff */
[----:B------:R-:W-:Y:S01]  /*0350*/  LEA R58, R0, UR12, 0x2 ;  /* 0x0000000c003a7c11 */ /* 0x000fe2000f8e10ff */
[----:B------:R0:W-:Y:S03]  /*0360*/  STL [R1+0x10], R0 ;  /* 0x0000100001007387 */ /* 0x0001e60000100800 */
[--C-:B------:R-:W-:Y:S02]  /*0370*/  SHF.R.S32.HI R59, RZ, 0x1f, R58.reuse ;  /* 0x0000001fff3b7819 */ /* 0x100fe4000001143a */
[----:B------:R-:W-:Y:S01]  /*0380*/  IADD3 R4, R66, 0xf00, RZ ;  /* 0x00000f0042047810 */ /* 0x000fe20007ffe0ff */
[----:B------:R-:W-:-:S04]  /*0390*/  IMAD.WIDE.U32 R46, R47, 0x78000, R58 ;  /* 0x000780002f2e7825 */ /* 0x000fc800078e003a */
[----:B------:R1:W-:Y:S01]  /*03a0*/  STL [R1+0xc4], R4 ;  /* 0x0000c40401007387 */ /* 0x0003e20000100800 */
[C---:B0-----:R-:W-:Y:S02]  /*03b0*/  IADD3 R0, R66.reuse, 0x1e00, RZ ;  /* 0x00001e0042007810 */ /* 0x041fe40007ffe0ff */
[----:B------:R-:W-:Y:S02]  /*03c0*/  IADD3 R47, R47, UR9, RZ ;  /* 0x000000092f2f7c10 */ /* 0x000fe4000fffe0ff */
[-C--:B------:R-:W-:Y:S01]  /*03d0*/  IADD3 R3, P1, R66, R46.reuse, RZ ;  /* 0x0000002e42037210 */ /* 0x080fe20007f3e0ff */
[----:B------:R0:W-:Y:S01]  /*03e0*/  STL [R1+0xc0], R0 ;  /* 0x0000c00001007387 */ /* 0x0001e20000100800 */
[----:B------:R-:W-:Y:S02]  /*03f0*/  IADD3 R2, P2, R4, R46, RZ ;  /* 0x0000002e04027210 */ /* 0x000fe40007f5e0ff */
[----:B-1----:R-:W-:Y:S02]  /*0400*/  IADD3.X R4, RZ, R47, RZ, P1, !PT ;  /* 0x0000002fff047210 */ /* 0x002fe40000ffe4ff */
[----:B------:R-:W-:-:S02]  /*0410*/  LEA R124, P1, R3, UR14, 0x1 ;  /* 0x0000000e037c7c11 */ /* 0x000fc4000f8208ff */
[-C--:B------:R-:W-:Y:S02]  /*0420*/  IADD3.X R5, RZ, R47.reuse, RZ, P2, !PT ;  /* 0x0000002fff057210 */ /* 0x080fe400017fe4ff */
[----:B------:R-:W-:Y:S02]  /*0430*/  LEA.HI.X R125, R3, UR15, R4, 0x1, P1 ;  /* 0x0000000f037d7c11 */ /* 0x000fe400088f0c04 */
[----:B0-----:R-:W-:Y:S02]  /*0440*/  IADD3 R0, P3, R0, R46, RZ ;  /* 0x0000002e00007210 */ /* 0x001fe40007f7e0ff */
[C---:B------:R-:W-:Y:S02]  /*0450*/  LEA R52, P2, R2.reuse, UR14, 0x1 ;  /* 0x0000000e02347c11 */ /* 0x040fe4000f8408ff */
[----:B------:R-:W-:Y:S01]  /*0460*/  IADD3.X R3, RZ, R47, RZ, P3, !PT ;  /* 0x0000002fff037210 */ /* 0x000fe20001ffe4ff */
[----:B------:R-:W2:Y:S01]  /*0470*/  LDG.E.64.CONSTANT R124, desc[UR16][R124.64] ;  /* 0x000000107c7c7981 */ /* 0x000ea2000c1e9b00 */
[----:B------:R-:W-:-:S02]  /*0480*/  LEA.HI.X R53, R2, UR15, R5, 0x1, P2 ;  /* 0x0000000f02357c11 */ /* 0x000fc400090f0c05 */
[----:B------:R-:W-:-:S04]  /*0490*/  LEA R50, P1, R0, UR14, 0x1 ;  /* 0x0000000e00327c11 */ /* 0x000fc8000f8208ff */
[----:B------:R-:W-:Y:S01]  /*04a0*/  LEA.HI.X R51, R0, UR15, R3, 0x1, P1 ;  /* 0x0000000f00337c11 */ /* 0x000fe200088f0c03 */
[----:B------:R-:W3:Y:S05]  /*04b0*/  LDG.E.64.CONSTANT R52, desc[UR16][R52.64] ;  /* 0x0000001034347981 */ /* 0x000eea000c1e9b00 */
[----:B------:R-:W4:Y:S01]  /*04c0*/  LDG.E.64.CONSTANT R50, desc[UR16][R50.64] ;  /* 0x0000001032327981 */ /* 0x000f22000c1e9b00 */
[----:B------:R-:W-:-:S04]  /*04d0*/  IADD3 R6, R66, 0x2d00, RZ ;  /* 0x00002d0042067810 */ /* 0x000fc80007ffe0ff */
[----:B------:R-:W-:-:S04]  /*04e0*/  IADD3 R0, P1, R6, R46, RZ ;  /* 0x0000002e06007210 */ /* 0x000fc80007f3e0ff */
[----:B------:R-:W-:Y:S02]  /*04f0*/  IADD3.X R3, RZ, R47, RZ, P1, !PT ;  /* 0x0000002fff037210 */ /* 0x000fe40000ffe4ff */
[----:B------:R-:W-:-:S04]  /*0500*/  LEA R40, P1, R0, UR14, 0x1 ;  /* 0x0000000e00287c11 */ /* 0x000fc8000f8208ff */
[----:B------:R-:W-:Y:S02]  /*0510*/  LEA.HI.X R41, R0, UR15, R3, 0x1, P1 ;  /* 0x0000000f00297c11 */ /* 0x000fe400088f0c03 */
[----:B------:R-:W-:-:S04]  /*0520*/  IADD3 R2, R66, 0x3c00, RZ ;  /* 0x00003c0042027810 */ /* 0x000fc80007ffe0ff */
[----:B------:R-:W5:Y:S01]  /*0530*/  LDG.E.64.CONSTANT R40, desc[UR16][R40.64] ;  /* 0x0000001028287981 */ /* 0x000f62000c1e9b00 */
[----:B------:R-:W-:-:S04]  /*0540*/  IADD3 R0, P1, R2, R46, RZ ;  /* 0x0000002e02007210 */ /* 0x000fc80007f3e0ff */
[----:B------:R-:W-:Y:S02]  /*0550*/  IADD3.X R3, RZ, R47, RZ, P1, !PT ;  /* 0x0000002fff037210 */ /* 0x000fe40000ffe4ff */
[C---:B------:R-:W-:Y:S01]  /*0560*/  LEA R48, P1, R0.reuse, UR14, 0x1 ;  /* 0x0000000e00307c11 */ /* 0x040fe2000f8208ff */
[----:B------:R-:W-:Y:S03]  /*0570*/  STL [R1+0xbc], R6 ;  /* 0x0000bc0601007387 */ /* 0x000fe60000100800 */
[----:B------:R-:W-:Y:S01]  /*0580*/  LEA.HI.X R49, R0, UR15, R3, 0x1, P1 ;  /* 0x0000000f00317c11 */ /* 0x000fe200088f0c03 */
[----:B------:R0:W-:Y:S05]  /*0590*/  STL [R1+0xb8], R2 ;  /* 0x0000b80201007387 */ /* 0x0001ea0000100800 */
[----:B------:R-:W5:Y:S01]  /*05a0*/  LDG.E.64.CONSTANT R48, desc[UR16][R48.64] ;  /* 0x0000001030307981 */ /* 0x000f62000c1e9b00 */
[----:B0-----:R-:W-:-:S04]  /*05b0*/  IADD3 R2, R66, 0x4b00, RZ ;  /* 0x00004b0042027810 */ /* 0x001fc80007ffe0ff */
[----:B------:R-:W-:-:S04]  /*05c0*/  IADD3 R0, P1, R2, R46, RZ ;  /* 0x0000002e02007210 */ /* 0x000fc80007f3e0ff */
[----:B------:R-:W-:Y:S02]  /*05d0*/  IADD3.X R3, RZ, R47, RZ, P1, !PT ;  /* 0x0000002fff037210 */ /* 0x000fe40000ffe4ff */
[C---:B------:R-:W-:Y:S01]  /*05e0*/  LEA R44, P1, R0.reuse, UR14, 0x1 ;  /* 0x0000000e002c7c11 */ /* 0x040fe2000f8208ff */
[----:B------:R0:W-:Y:S03]  /*05f0*/  STL [R1+0xb4], R2 ;  /* 0x0000b40201007387 */ /* 0x0001e60000100800 */
[----:B------:R-:W-:-:S06]  /*0600*/  LEA.HI.X R45, R0, UR15, R3, 0x1, P1 ;  /* 0x0000000f002d7c11 */ /* 0x000fcc00088f0c03 */
        /* <DEDUP_REMOVED lines=60> */
[----:B------:R-:W-:-:S04]  /*09d0*/  LEA R10, P1, R0, UR14, 0x1 ;  /* 0x0000000e000a7c11 */ /* 0x000fc8000f8208ff */
[----:B------:R-:W-:Y:S01]  /*09e0*/  LEA.HI.X R11, R0, UR15, R3, 0x1, P1 ;  /* 0x0000000f000b7c11 */ /* 0x000fe200088f0c03 */
[----:B------:R0:W-:Y:S05]  /*09f0*/  STL [R1+0x90], R2 ;  /* 0x0000900201007387 */ /* 0x0001ea0000100800 */
[----:B------:R-:W5:Y:S01]  /*0a00*/  LDG.E.64.CONSTANT R10, desc[UR16][R10.64] ;  /* 0x000000100a0a7981 */ /* 0x000f62000c1e9b00 */
[----:B0-----:R-:W-:-:S04]  /*0a10*/  IADD3 R2, R66, 0xe100, RZ ;  /* 0x0000e10042027810 */ /* 0x001fc80007ffe0ff */
[----:B------:R-:W-:-:S04]  /*0a20*/  IADD3 R0, P1, R2, R46, RZ ;  /* 0x0000002e02007210 */ /* 0x000fc80007f3e0ff */
[----:B------:R-:W-:Y:S02]  /*0a30*/  IADD3.X R3, RZ, R47, RZ, P1, !PT ;  /* 0x0000002fff037210 */ /* 0x000fe40000ffe4ff */
[----:B------:R-:W-:-:S04]  /*0a40*/  LEA R6, P1, R0, UR14, 0x1 ;  /* 0x0000000e00067c11 */ /* 0x000fc8000f8208ff */
[----:B------:R-:W-:Y:S02]  /*0a50*/  LEA.HI.X R7, R0, UR15, R3, 0x1, P1 ;  /* 0x0000000f00077c11 */ /* 0x000fe400088f0c03 */
[----:B------:R-:W-:Y:S01]  /*0a60*/  IADD3 R4, R66, 0xf000, RZ ;  /* 0x0000f00042047810 */ /* 0x000fe20007ffe0ff */
[----:B------:R0:W-:Y:S03]  /*0a70*/  STL [R1+0x8c], R2 ;  /* 0x00008c0201007387 */ /* 0x0001e60000100800 */
[----:B------:R-:W-:Y:S01]  /*0a80*/  IADD3 R3, P1, R4, R46, RZ ;  /* 0x0000002e04037210 */ /* 0x000fe20007f3e0ff */
[----:B------:R-:W5:Y:S01]  /*0a90*/  LDG.E.64.CONSTANT R6, desc[UR16][R6.64] ;  /* 0x0000001006067981 */ /* 0x000f62000c1e9b00 */
[----:B0-----:R-:W-:-:S03]  /*0aa0*/  IADD3 R2, R66, 0xff00, RZ ;  /* 0x0000ff0042027810 */ /* 0x001fc60007ffe0ff */
[----:B------:R-:W-:Y:S01]  /*0ab0*/  STL [R1+0x88], R4 ;  /* 0x0000880401007387 */ /* 0x000fe20000100800 */
[----:B------:R-:W-:Y:S02]  /*0ac0*/  IADD3.X R12, RZ, R47, RZ, P1, !PT ;  /* 0x0000002fff0c7210 */ /* 0x000fe40000ffe4ff */
[----:B------:R-:W-:Y:S01]  /*0ad0*/  IADD3 R5, P2, R2, R46, RZ ;  /* 0x0000002e02057210 */ /* 0x000fe20007f5e0ff */
[----:B------:R0:W-:Y:S02]  /*0ae0*/  STL [R1+0x84], R2 ;  /* 0x0000840201007387 */ /* 0x0001e40000100800 */
[----:B0-----:R-:W-:-:S04]  /*0af0*/  LEA R2, P1, R3, UR14, 0x1 ;  /* 0x0000000e03027c11 */ /* 0x001fc8000f8208ff */
[----:B------:R-:W-:-:S06]  /*0b00*/  LEA.HI.X R3, R3, UR15, R12, 0x1, P1 ;  /* 0x0000000f03037c11 */ /* 0x000fcc00088f0c0c */
[----:B------:R-:W5:Y:S01]  /*0b10*/  LDG.E.64.CONSTANT R2, desc[UR16][R2.64] ;  /* 0x0000001002027981 */ /* 0x000f62000c1e9b00 */
[----:B------:R-:W-:Y:S02]  /*0b20*/  IADD3.X R8, RZ, R47, RZ, P2, !PT ;  /* 0x0000002fff087210 */ /* 0x000fe400017fe4ff */
[C---:B------:R-:W-:Y:S02]  /*0b30*/  LEA R4, P2, R5.reuse, UR14, 0x1 ;  /* 0x0000000e05047c11 */ /* 0x040fe4000f8408ff */
[C---:B------:R-:W-:Y:S02]  /*0b40*/  IADD3 R0, R66.reuse, 0x10e00, RZ ;  /* 0x00010e0042007810 */ /* 0x040fe40007ffe0ff */
[----:B------:R-:W-:Y:S02]  /*0b50*/  LEA.HI.X R5, R5, UR15, R8, 0x1, P2 ;  /* 0x0000000f05057c11 */ /* 0x000fe400090f0c08 */
[----:B------:R-:W-:Y:S01]  /*0b60*/  IADD3 R13, R66, 0x11d00, RZ ;  /* 0x00011d00420d7810 */ /* 0x000fe20007ffe0ff */
[----:B------:R0:W-:Y:S04]  /*0b70*/  STL [R1+0x80], R0 ;  /* 0x0000800001007387 */ /* 0x0001e80000100800 */
[----:B------:R-:W5:Y:S01]  /*0b80*/  LDG.E.64.CONSTANT R4, desc[UR16][R4.64] ;  /* 0x0000001004047981 */ /* 0x000f62000c1e9b00 */
        /* <DEDUP_REMOVED lines=10> */
[----:B------:R-:W5:Y:S01]  /*0c30*/  LDG.E.64.CONSTANT R8, desc[UR16][R8.64] ;  /* 0x0000001008087981 */ /* 0x000f62000c1e9b00 */
[----:B------:R-:W-:Y:S02]  /*0c40*/  LEA.HI.X R13, R13, UR15, R20, 0x1, P1 ;  /* 0x0000000f0d0d7c11 */ /* 0x000fe400088f0c14 */
[----:B------:R-:W-:Y:S02]  /*0c50*/  IADD3.X R21, RZ, R47, RZ, P4, !PT ;  /* 0x0000002fff157210 */ /* 0x000fe400027fe4ff */
[----:B------:R-:W-:Y:S02]  /*0c60*/  LEA R20, P1, R0, UR14, 0x1 ;  /* 0x0000000e00147c11 */ /* 0x000fe4000f8208ff */
[----:B------:R-:W-:Y:S01]  /*0c70*/  IADD3 R28, R66, 0x17700, RZ ;  /* 0x00017700421c7810 */ /* 0x000fe20007ffe0ff */
[----:B------:R-:W5:Y:S01]  /*0c80*/  LDG.E.64.CONSTANT R12, desc[UR16][R12.64] ;  /* 0x000000100c0c7981 */ /* 0x000f62000c1e9b00 */
[----:B------:R-:W-:-:S02]  /*0c90*/  LEA.HI.X R21, R0, UR15, R21, 0x1, P1 ;  /* 0x0000000f00157c11 */ /* 0x000fc400088f0c15 */
[----:B------:R-:W-:-:S04]  /*0ca0*/  IADD3 R0, P1, R28, R46, RZ ;  /* 0x0000002e1c007210 */ /* 0x000fc80007f3e0ff */
[----:B------:R-:W-:Y:S02]  /*0cb0*/  IADD3.X R37, RZ, R47, RZ, P1, !PT ;  /* 0x0000002fff257210 */ /* 0x000fe40000ffe4ff */
[----:B------:R-:W-:Y:S01]  /*0cc0*/  IADD3 R17, R66, 0x12c00, RZ ;  /* 0x00012c0042117810 */ /* 0x000fe20007ffe0ff */
[--C-:B---3--:R-:W-:Y:S01]  /*0cd0*/  HADD2.F32 R119, -RZ, R53.reuse.H0_H0 ;  /* 0x20000035ff777230 */ /* 0x108fe20000004100 */
[----:B------:R-:W-:Y:S01]  /*0ce0*/  LEA R36, P1, R0, UR14, 0x1 ;  /* 0x0000000e00247c11 */ /* 0x000fe2000f8208ff */
[----:B------:R-:W-:Y:S01]  /*0cf0*/  HADD2.F32 R65, -RZ, R53.H1_H1 ;  /* 0x30000035ff417230 */ /* 0x000fe20000004100 */
[----:B------:R-:W-:Y:S01]  /*0d00*/  IADD3 R25, R66, 0x14a00, RZ ;  /* 0x00014a0042197810 */ /* 0x000fe20007ffe0ff */
[----:B--2---:R-:W-:Y:S01]  /*0d10*/  HADD2.F32 R123, -RZ, R125.H0_H0 ;  /* 0x2000007dff7b7230 */ /* 0x004fe20000004100 */
[----:B------:R-:W-:Y:S01]  /*0d20*/  LEA.HI.X R37, R0, UR15, R37, 0x1, P1 ;  /* 0x0000000f00257c11 */ /* 0x000fe200088f0c25 */
[--C-:B------:R-:W-:Y:S01]  /*0d30*/  HADD2.F32 R0, -RZ, R124.reuse.H0_H0 ;  /* 0x2000007cff007230 */ /* 0x100fe20000004100 */
[----:B------:R0:W-:Y:S01]  /*0d40*/  STL [R1+0x78], R17 ;  /* 0x0000781101007387 */ /* 0x0001e20000100800 */
[----:B------:R-:W-:-:S03]  /*0d50*/  HADD2.F32 R124, -RZ, R124.H1_H1 ;  /* 0x3000007cff7c7230 */ /* 0x000fc60000004100 */
[----:B------:R-:W-:Y:S01]  /*0d60*/  FFMA.FTZ R55, R0, R0, RZ ;  /* 0x0000000000377223 */ /* 0x000fe200000100ff */
[----:B------:R-:W-:Y:S01]  /*0d70*/  FADD.FTZ R53, RZ, R0 ;  /* 0x00000000ff357221 */ /* 0x000fe20000010000 */
[--C-:B------:R-:W-:Y:S01]  /*0d80*/  HADD2.F32 R121, -RZ, R52.reuse.H0_H0 ;  /* 0x20000034ff797230 */ /* 0x100fe20000004100 */
[----:B------:R1:W-:Y:S01]  /*0d90*/  STL [R1+0x74], R16 ;  /* 0x0000741001007387 */ /* 0x0003e20000100800 */
[----:B------:R-:W-:Y:S01]  /*0da0*/  HADD2.F32 R120, -RZ, R52.H1_H1 ;  /* 0x30000034ff787230 */ /* 0x000fe20000004100 */
[----:B0-----:R-:W-:Y:S01]  /*0db0*/  IADD3 R17, P3, R17, R46, RZ ;  /* 0x0000002e11117210 */ /* 0x001fe20007f7e0ff */
[----:B------:R-:W-:Y:S01]  /*0dc0*/  FFMA.FTZ R52, R124, R124, R55 ;  /* 0x0000007c7c347223 */ /* 0x000fe20000010037 */
[--C-:B----4-:R-:W-:Y:S01]  /*0dd0*/  HADD2.F32 R118, -RZ, R50.reuse.H0_H0 ;  /* 0x20000032ff767230 */ /* 0x110fe20000004100 */
[----:B------:R-:W-:Y:S01]  /*0de0*/  IADD3 R29, R66, 0x15900, RZ ;  /* 0x00015900421d7810 */ /* 0x000fe20007ffe0ff */
[----:B------:R-:W-:Y:S01]  /*0df0*/  HADD2.F32 R117, -RZ, R50.H1_H1 ;  /* 0x30000032ff757230 */ /* 0x000fe20000004100 */
[----:B------:R-:W-:Y:S01]  /*0e00*/  IADD3.X R24, RZ, R47, RZ, P3, !PT ;  /* 0x0000002fff187210 */ /* 0x000fe20001ffe4ff */
[----:B------:R-:W-:Y:S01]  /*0e10*/  FADD.FTZ R50, R53, R124 ;  /* 0x0000007c35327221 */ /* 0x000fe20000010000 */
[----:B-1----:R-:W-:Y:S01]  /*0e20*/  LEA R16, P2, R17, UR14, 0x1 ;  /* 0x0000000e11107c11 */ /* 0x002fe2000f8408ff */
[----:B------:R-:W-:-:S02]  /*0e30*/  HADD2.F32 R122, -RZ, R125.H1_H1 ;  /* 0x3000007dff7a7230 */ /* 0x000fc40000004100 */
[----:B------:R-:W-:Y:S01]  /*0e40*/  FFMA.FTZ R53, R123, R123, R52 ;  /* 0x0000007b7b357223 */ /* 0x000fe20000010034 */
[--C-:B------:R-:W-:Y:S01]  /*0e50*/  HADD2.F32 R116, -RZ, R51.reuse.H0_H0 ;  /* 0x20000033ff747230 */ /* 0x100fe20000004100 */
[----:B------:R-:W-:Y:S01]  /*0e60*/  LEA.HI.X R17, R17, UR15, R24, 0x1, P2 ;  /* 0x0000000f11117c11 */ /* 0x000fe200090f0c18 */
[----:B------:R-:W-:Y:S02]  /*0e70*/  HADD2.F32 R61, -RZ, R51.H1_H1 ;  /* 0x30000033ff3d7230 */ /* 0x000fe40000004100 */
[----:B------:R-:W-:Y:S01]  /*0e80*/  FADD.FTZ R51, R50, R123 ;  /* 0x0000007b32337221 */ /* 0x000fe20000010000 */
[----:B------:R-:W-:Y:S01]  /*0e90*/  FFMA.FTZ R52, R122, R122, R53 ;  /* 0x0000007a7a347223 */ /* 0x000fe20000010035 */
[----:B------:R-:W-:Y:S01]  /*0ea0*/  IADD3 R32, R66, 0x16800, RZ ;  /* 0x0001680042207810 */ /* 0x000fe20007ffe0ff */
[----:B------:R-:W2:Y:S01]  /*0eb0*/  LDG.E.64.CONSTANT R20, desc[UR16][R20.64] ;  /* 0x0000001014147981 */ /* 0x000ea2000c1e9b00 */
[----:B------:R-:W-:Y:S01]  /*0ec0*/  FADD.FTZ R50, R51, R122 ;  /* 0x0000007a33327221 */ /* 0x000fe20000010000 */
[----:B------:R-:W-:-:S02]  /*0ed0*/  FFMA.FTZ R53, R121, R121, R52 ;  /* 0x0000007979357223 */ /* 0x000fc40000010034 */
[----:B------:R-:W3:Y:S01]  /*0ee0*/  LDG.E.64.CONSTANT R16, desc[UR16][R16.64] ;  /* 0x0000001010107981 */ /* 0x000ee2000c1e9b00 */
[----:B------:R-:W-:Y:S01]  /*0ef0*/  FADD.FTZ R51, R50, R121 ;  /* 0x0000007932337221 */ /* 0x000fe20000010000 */
[----:B------:R-:W-:Y:S02]  /*0f00*/  FFMA.FTZ R52, R120, R120, R53 ;  /* 0x0000007878347223 */ /* 0x000fe40000010035 */
[----:B------:R-:W-:Y:S01]  /*0f10*/  STL [R1+0x70], R25 ;  /* 0x0000701901007387 */ /* 0x000fe20000100800 */
[----:B------:R-:W-:-:S03]  /*0f20*/  FADD.FTZ R50, R51, R120 ;  /* 0x0000007833327221 */ /* 0x000fc60000010000 */
[----:B------:R0:W-:Y:S01]  /*0f30*/  STL [R1+0x6c], R29 ;  /* 0x00006c1d01007387 */ /* 0x0001e20000100800 */
[----:B------:R-:W-:Y:S01]  /*0f40*/  FFMA.FTZ R52, R119, R119, R52 ;  /* 0x0000007777347223 */ /* 0x000fe20000010034 */
[-C--:B------:R-:W-:Y:S01]  /*0f50*/  IADD3 R33, P4, R32, R46.reuse, RZ ;  /* 0x0000002e20217210 */ /* 0x080fe20007f9e0ff */
[----:B------:R-:W-:Y:S01]  /*0f60*/  FADD.FTZ R50, R50, R119 ;  /* 0x0000007732327221 */ /* 0x000fe20000010000 */
[----:B------:R1:W-:Y:S01]  /*0f70*/  STL [R1+0x68], R32 ;  /* 0x0000682001007387 */ /* 0x0003e20000100800 */
[C---:B------:R-:W-:Y:S02]  /*0f80*/  IADD3 R68, R66.reuse, 0x18600, RZ ;  /* 0x0001860042447810 */ /* 0x040fe40007ffe0ff */
[C---:B------:R-:W-:Y:S02]  /*0f90*/  IADD3 R64, R66.reuse, 0x19500, RZ ;  /* 0x0001950042407810 */ /* 0x040fe40007ffe0ff */
[----:B------:R-:W-:Y:S01]  /*0fa0*/  IADD3 R57, R66, 0x1a400, RZ ;  /* 0x0001a40042397810 */ /* 0x000fe20007ffe0ff */
[----:B-----5:R-:W-:Y:S01]  /*0fb0*/  HADD2.F32 R115, -RZ, R40.H0_H0 ;  /* 0x20000028ff737230 */ /* 0x020fe20000004100 */
[----:B0-----:R-:W-:Y:S01]  /*0fc0*/  IADD3 R29, P3, R29, R46, RZ ;  /* 0x0000002e1d1d7210 */ /* 0x001fe20007f7e0ff */
[----:B------:R0:W-:Y:S01]  /*0fd0*/  STL [R1+0x64], R28 ;  /* 0x0000641c01007387 */ /* 0x0001e20000100800 */
[----:B------:R-:W-:-:S02]  /*0fe0*/  FFMA.FTZ R53, R65, R65, R52 ;  /* 0x0000004141357223 */ /* 0x000fc40000010034 */
[-C--:B------:R-:W-:Y:S01]  /*0ff0*/  IADD3.X R56, RZ, R47.reuse, RZ, P3, !PT ;  /* 0x0000002fff387210 */ /* 0x080fe20001ffe4ff */
[----:B------:R-:W-:Y:S01]  /*1000*/  FADD.FTZ R51, R50, R65 ;  /* 0x0000004132337221 */ /* 0x000fe20000010000 */
[-C--:B------:R-:W-:Y:S01]  /*1010*/  IADD3.X R54, RZ, R47.reuse, RZ, P4, !PT ;  /* 0x0000002fff367210 */ /* 0x080fe200027fe4ff */
[----:B------:R-:W-:Y:S01]  /*1020*/  STL [R1+0x28], R65 ;  /* 0x0000284101007387 */ /* 0x000fe20000100800 */
[----:B-1----:R-:W-:Y:S02]  /*1030*/  LEA R32, P4, R33, UR14, 0x1 ;  /* 0x0000000e21207c11 */ /* 0x002fe4000f8808ff */
[----:B0-----:R-:W-:Y:S01]  /*1040*/  LEA R28, P3, R29, UR14, 0x1 ;  /* 0x0000000e1d1c7c11 */ /* 0x001fe2000f8608ff */
[----:B------:R-:W-:Y:S01]  /*1050*/  STL [R1+0x24], R61 ;  /* 0x0000243d01007387 */ /* 0x000fe20000100800 */
[----:B------:R-:W-:Y:S02]  /*1060*/  IADD3 R25, P2, R25, R46, RZ ;  /* 0x0000002e19197210 */ /* 0x000fe40007f5e0ff */
[----:B------:R-:W-:Y:S01]  /*1070*/  LEA.HI.X R29, R29, UR15, R56, 0x1, P3 ;  /* 0x0000000f1d1d7c11 */ /* 0x000fe200098f0c38 */
[----:B------:R-:W-:Y:S01]  /*1080*/  FFMA.FTZ R56, R118, R118, R53 ;  /* 0x0000007676387223 */ /* 0x000fe20000010035 */
[----:B------:R-:W-:Y:S01]  /*1090*/  STL [R1+0x54], R68 ;  /* 0x0000544401007387 */ /* 0x000fe20000100800 */
[----:B------:R-:W-:Y:S01]  /*10a0*/  LEA.HI.X R33, R33, UR15, R54, 0x1, P4 ;  /* 0x0000000f21217c11 */ /* 0x000fe2000a0f0c36 */
[----:B------:R-:W-:Y:S01]  /*10b0*/  FADD.FTZ R50, R51, R118 ;  /* 0x0000007633327221 */ /* 0x000fe20000010000 */
[----:B------:R-:W-:Y:S01]  /*10c0*/  IADD3 R52, P4, R57, R46, RZ ;  /* 0x0000002e39347210 */ /* 0x000fe20007f9e0ff */
[----:B------:R-:W-:Y:S01]  /*10d0*/  STL [R1+0x1c], R64 ;  /* 0x00001c4001007387 */ /* 0x000fe20000100800 */
[----:B------:R-:W-:-:S03]  /*10e0*/  IADD3.X R60, RZ, R47, RZ, P2, !PT ;  /* 0x0000002fff3c7210 */ /* 0x000fc600017fe4ff */
[----:B------:R0:W-:Y:S01]  /*10f0*/  STL [R1+0x40], R57 ;  /* 0x0000403901007387 */ /* 0x0001e20000100800 */
[----:B------:R-:W-:Y:S01]  /*1100*/  LEA R24, P2, R25, UR14, 0x1 ;  /* 0x0000000e19187c11 */ /* 0x000fe2000f8408ff */
[----:B------:R-:W-:Y:S01]  /*1110*/  FADD.FTZ R55, R50, R117 ;  /* 0x0000007532377221 */ /* 0x000fe20000010000 */
[----:B------:R-:W-:Y:S01]  /*1120*/  HADD2.F32 R114, -RZ, R40.H1_H1 ;  /* 0x30000028ff727230 */ /* 0x000fe20000004100 */
[C---:B------:R-:W-:Y:S01]  /*1130*/  IADD3 R63, R66.reuse, 0x1b300, RZ ;  /* 0x0001b300423f7810 */ /* 0x040fe20007ffe0ff */
[----:B------:R-:W-:Y:S01]  /*1140*/  HADD2.F32 R113, -RZ, R41.H0_H0 ;  /* 0x20000029ff717230 */ /* 0x000fe20000004100 */
[----:B------:R-:W-:Y:S01]  /*1150*/  IADD3 R62, R66, 0x1c200, RZ ;  /* 0x0001c200423e7810 */ /* 0x000fe20007ffe0ff */
[--C-:B------:R-:W-:Y:S01]  /*1160*/  HADD2.F32 R112, -RZ, R48.reuse.H0_H0 ;  /* 0x20000030ff707230 */ /* 0x100fe20000004100 */
[----:B------:R-:W4:Y:S01]  /*1170*/  LDG.E.64.CONSTANT R28, desc[UR16][R28.64] ;  /* 0x000000101c1c7981 */ /* 0x000f22000c1e9b00 */
[----:B0-----:R-:W-:Y:S01]  /*1180*/  FFMA.FTZ R57, R117, R117, R56 ;  /* 0x0000007575397223 */ /* 0x001fe20000010038 */
[----:B------:R-:W-:Y:S01]  /*1190*/  LEA.HI.X R25, R25, UR15, R60, 0x1, P2 ;  /* 0x0000000f19197c11 */ /* 0x000fe200090f0c3c */
[----:B------:R-:W-:Y:S01]  /*11a0*/  FADD.FTZ R55, R55, R116 ;  /* 0x0000007437377221 */ /* 0x000fe20000010000 */
[----:B------:R-:W-:-:S02]  /*11b0*/  HADD2.F32 R111, -RZ, R48.H1_H1 ;  /* 0x30000030ff6f7230 */ /* 0x000fc40000004100 */
[----:B------:R-:W-:Y:S01]  /*11c0*/  FFMA.FTZ R57, R116, R116, R57 ;  /* 0x0000007474397223 */ /* 0x000fe20000010039 */
[----:B------:R-:W-:Y:S01]  /*11d0*/  IADD3 R59, R66, 0x1d100, RZ ;  /* 0x0001d100423b7810 */ /* 0x000fe20007ffe0ff */
[----:B------:R-:W-:Y:S01]  /*11e0*/  FADD.FTZ R56, R55, R61 ;  /* 0x0000003d37387221 */ /* 0x000fe20000010000 */
[----:B------:R-:W5:Y:S01]  /*11f0*/  LDG.E.64.CONSTANT R24, desc[UR16][R24.64] ;  /* 0x0000001018187981 */ /* 0x000f62000c1e9b00 */
[----:B------:R-:W-:Y:S02]  /*1200*/  FFMA.FTZ R60, R61, R61, R57 ;  /* 0x0000003d3d3c7223 */ /* 0x000fe40000010039 */
[----:B------:R-:W-:Y:S01]  /*1210*/  FADD.FTZ R55, R56, R115 ;  /* 0x0000007338377221 */ /* 0x000fe20000010000 */
[----:B------:R-:W-:Y:S01]  /*1220*/  IADD3 R54, P6, R68, R46, RZ ;  /* 0x0000002e44367210 */ /* 0x000fe20007fde0ff */
[----:B------:R-:W-:Y:S01]  /*1230*/  FFMA.FTZ R57, R115, R115, R60 ;  /* 0x0000007373397223 */ /* 0x000fe2000001003c */
[----:B------:R-:W-:Y:S02]  /*1240*/  HADD2.F32 R60, -RZ, R41.H1_H1 ;  /* 0x30000029ff3c7230 */ /* 0x000fe40000004100 */
[----:B------:R-:W-:Y:S01]  /*1250*/  FADD.FTZ R40, R55, R114 ;  /* 0x0000007237287221 */ /* 0x000fe20000010000 */
[----:B------:R-:W-:-:S02]  /*1260*/  HADD2.F32 R110, -RZ, R49.H0_H0 ;  /* 0x20000031ff6e7230 */ /* 0x000fc40000004100 */
[----:B------:R-:W-:Y:S01]  /*1270*/  FFMA.FTZ R56, R114, R114, R57 ;  /* 0x0000007272387223 */ /* 0x000fe20000010039 */
[-C--:B------:R-:W-:Y:S01]  /*1280*/  IADD3 R53, P5, R64, R46.reuse, RZ ;  /* 0x0000002e40357210 */ /* 0x080fe20007fbe0ff */
[----:B------:R-:W-:Y:S01]  /*1290*/  FADD.FTZ R40, R40, R113 ;  /* 0x0000007128287221 */ /* 0x000fe20000010000 */
[----:B------:R-:W-:Y:S01]  /*12a0*/  STL [R1+0x3c], R63 ;  /* 0x00003c3f01007387 */ /* 0x000fe20000100800 */
[----:B------:R-:W-:Y:S01]  /*12b0*/  FFMA.FTZ R56, R113, R113, R56 ;  /* 0x0000007171387223 */ /* 0x000fe20000010038 */
[-C--:B------:R-:W-:Y:S01]  /*12c0*/  IADD3 R51, P3, R63, R46.reuse, RZ ;  /* 0x0000002e3f337210 */ /* 0x080fe20007f7e0ff */
[----:B------:R-:W-:Y:S01]  /*12d0*/  FADD.FTZ R41, R40, R60 ;  /* 0x0000003c28297221 */ /* 0x000fe20000010000 */
[----:B------:R-:W-:Y:S01]  /*12e0*/  IADD3 R50, P2, R62, R46, RZ ;  /* 0x0000002e3e327210 */ /* 0x000fe20007f5e0ff */
[----:B------:R-:W-:Y:S01]  /*12f0*/  FFMA.FTZ R55, R60, R60, R56 ;  /* 0x0000003c3c377223 */ /* 0x000fe20000010038 */
[--C-:B------:R-:W-:Y:S02]  /*1300*/  HADD2.F32 R109, -RZ, R44.reuse.H0_H0 ;  /* 0x2000002cff6d7230 */ /* 0x100fe40000004100 */
[----:B------:R-:W-:Y:S01]  /*1310*/  FADD.FTZ R48, R41, R112 ;  /* 0x0000007029307221 */ /* 0x000fe20000010000 */
[----:B------:R-:W4:Y:S01]  /*1320*/  LDG.E.64.CONSTANT R32, desc[UR16][R32.64] ;  /* 0x0000001020207981 */ /* 0x000f22000c1e9b00 */
[----:B------:R-:W-:Y:S01]  /*1330*/  FFMA.FTZ R56, R112, R112, R55 ;  /* 0x0000007070387223 */ /* 0x000fe20000010037 */
[----:B------:R-:W-:Y:S01]  /*1340*/  IADD3 R46, P1, R59, R46, RZ ;  /* 0x0000002e3b2e7210 */ /* 0x000fe20007f3e0ff */
[----:B------:R-:W-:Y:S01]  /*1350*/  HADD2.F32 R108, -RZ, R44.H1_H1 ;  /* 0x3000002cff6c7230 */ /* 0x000fe20000004100 */
[----:B------:R-:W-:Y:S01]  /*1360*/  STL [R1+0x18], R62 ;  /* 0x0000183e01007387 */ /* 0x000fe20000100800 */
[----:B------:R-:W-:Y:S01]  /*1370*/  FFMA.FTZ R57, R111, R111, R56 ;  /* 0x0000006f6f397223 */ /* 0x000fe20000010038 */
[----:B------:R-:W-:Y:S01]  /*1380*/  FADD.FTZ R55, R48, R111 ;  /* 0x0000006f30377221 */ /* 0x000fe20000010000 */
[----:B------:R-:W-:Y:S01]  /*1390*/  HADD2.F32 R107, -RZ, R45.H0_H0 ;  /* 0x2000002dff6b7230 */ /* 0x000fe20000004100 */
[----:B------:R0:W-:Y:S01]  /*13a0*/  STL [R1+0x14], R59 ;  /* 0x0000143b01007387 */ /* 0x0001e20000100800 */
[----:B------:R-:W-:Y:S01]  /*13b0*/  FFMA.FTZ R57, R110, R110, R57 ;  /* 0x0000006e6e397223 */ /* 0x000fe20000010039 */
[--C-:B------:R-:W-:Y:S01]  /*13c0*/  HADD2.F32 R106, -RZ, R42.reuse.H0_H0 ;  /* 0x2000002aff6a7230 */ /* 0x100fe20000004100 */
[----:B------:R-:W1:Y:S01]  /*13d0*/  LDC.64 R64, c[0x0][0x228] ;  /* 0x00008a00ff407b82 */ /* 0x000e620000000a00 */
[----:B------:R0:W-:Y:S01]  /*13e0*/  STL [R1+0x20], R60 ;  /* 0x0000203c01007387 */ /* 0x0001e20000100800 */
[----:B------:R-:W-:Y:S01]  /*13f0*/  FADD.FTZ R55, R55, R110 ;  /* 0x0000006e37377221 */ /* 0x000fe20000010000 */
[----:B------:R-:W-:-:S02]  /*1400*/  HADD2.F32 R105, -RZ, R42.H1_H1 ;  /* 0x3000002aff697230 */ /* 0x000fc40000004100 */
[----:B------:R-:W4:Y:S01]  /*1410*/  LDG.E.64.CONSTANT R36, desc[UR16][R36.64] ;  /* 0x0000001024247981 */ /* 0x000f22000c1e9b00 */
[----:B0-----:R-:W-:Y:S02]  /*1420*/  IADD3.X R59, RZ, R47, RZ, P6, !PT ;  /* 0x0000002fff3b7210 */ /* 0x001fe400037fe4ff */
[----:B------:R-:W-:Y:S01]  /*1430*/  LEA R40, P6, R54, UR14, 0x1 ;  /* 0x0000000e36287c11 */ /* 0x000fe2000f8c08ff */
[----:B------:R-:W-:-:S03]  /*1440*/  HADD2.F32 R60, -RZ, R49.H1_H1 ;  /* 0x30000031ff3c7230 */ /* 0x000fc60000004100 */
[----:B------:R-:W-:Y:S02]  /*1450*/  LEA.HI.X R41, R54, UR15, R59, 0x1, P6 ;  /* 0x0000000f36297c11 */ /* 0x000fe4000b0f0c3b */
[----:B------:R-:W-:Y:S01]  /*1460*/  FFMA.FTZ R54, R60, R60, R57 ;  /* 0x0000003c3c367223 */ /* 0x000fe20000010039 */
[----:B------:R-:W-:Y:S01]  /*1470*/  FADD.FTZ R48, R55, R60 ;  /* 0x0000003c37307221 */ /* 0x000fe20000010000 */
[----:B------:R-:W-:Y:S01]  /*1480*/  IADD3.X R56, RZ, R47, RZ, P5, !PT ;  /* 0x0000002fff387210 */ /* 0x000fe20002ffe4ff */
[----:B------:R-:W-:Y:S02]  /*1490*/  HADD2.F32 R104, -RZ, R43.H0_H0 ;  /* 0x2000002bff687230 */ /* 0x000fe40000004100 */
[----:B------:R-:W-:Y:S01]  /*14a0*/  FFMA.FTZ R55, R109, R109, R54 ;  /* 0x0000006d6d377223 */ /* 0x000fe20000010036 */
[----:B------:R-:W-:Y:S01]  /*14b0*/  FADD.FTZ R49, R48, R109 ;  /* 0x0000006d30317221 */ /* 0x000fe20000010000 */
[----:B------:R-:W-:Y:S01]  /*14c0*/  HADD2.F32 R103, -RZ, R38.H0_H0 ;  /* 0x20000026ff677230 */ /* 0x000fe20000004100 */
[----:B------:R-:W4:Y:S01]  /*14d0*/  LDG.E.64.CONSTANT R40, desc[UR16][R40.64] ;  /* 0x0000001028287981 */ /* 0x000f22000c1e9b00 */
[----:B------:R-:W-:Y:S01]  /*14e0*/  FFMA.FTZ R54, R108, R108, R55 ;  /* 0x0000006c6c367223 */ /* 0x000fe20000010037 */
[----:B------:R-:W-:Y:S01]  /*14f0*/  FADD.FTZ R48, R49, R108 ;  /* 0x0000006c31307221 */ /* 0x000fe20000010000 */
[----:B------:R-:W-:-:S02]  /*1500*/  HADD2.F32 R57, -RZ, R45.H1_H1 ;  /* 0x3000002dff397230 */ /* 0x000fc40000004100 */
[----:B------:R-:W-:Y:S01]  /*1510*/  FFMA.FTZ R54, R107, R107, R54 ;  /* 0x0000006b6b367223 */ /* 0x000fe20000010036 */
[----:B------:R-:W-:-:S03]  /*1520*/  FADD.FTZ R48, R48, R107 ;  /* 0x0000006b30307221 */ /* 0x000fc60000010000 */
[----:B------:R-:W-:Y:S01]  /*1530*/  FFMA.FTZ R45, R57, R57, R54 ;  /* 0x00000039392d7223 */ /* 0x000fe20000010036 */
[----:B------:R-:W-:Y:S01]  /*1540*/  FADD.FTZ R49, R48, R57 ;  /* 0x0000003930317221 */ /* 0x000fe20000010000 */
[----:B------:R-:W-:Y:S02]  /*1550*/  LEA R44, P5, R53, UR14, 0x1 ;  /* 0x0000000e352c7c11 */ /* 0x000fe4000f8a08ff */
[----:B------:R-:W-:Y:S01]  /*1560*/  FFMA.FTZ R48, R106, R106, R45 ;  /* 0x0000006a6a307223 */ /* 0x000fe2000001002d */
[----:B------:R-:W-:Y:S01]  /*1570*/  FADD.FTZ R42, R49, R106 ;  /* 0x0000006a312a7221 */ /* 0x000fe20000010000 */
[----:B------:R-:W-:Y:S02]  /*1580*/  LEA.HI.X R45, R53, UR15, R56, 0x1, P5 ;  /* 0x0000000f352d7c11 */ /* 0x000fe4000a8f0c38 */
[----:B------:R-:W-:Y:S01]  /*1590*/  FFMA.FTZ R53, R105, R105, R48 ;  /* 0x0000006969357223 */ /* 0x000fe20000010030 */
[----:B------:R-:W-:Y:S01]  /*15a0*/  FADD.FTZ R49, R42, R105 ;  /* 0x000000692a317221 */ /* 0x000fe20000010000 */
[----:B------:R-:W-:-:S02]  /*15b0*/  HADD2.F32 R54, -RZ, R43.H1_H1 ;  /* 0x3000002bff367230 */ /* 0x000fc40000004100 */
[----:B------:R-:W-:Y:S01]  /*15c0*/  FFMA.FTZ R53, R104, R104, R53 ;  /* 0x0000006868357223 */ /* 0x000fe20000010035 */
[----:B------:R-:W-:Y:S01]  /*15d0*/  FADD.FTZ R49, R49, R104 ;  /* 0x0000006831317221 */ /* 0x000fe20000010000 */
[----:B------:R-:W-:Y:S01]  /*15e0*/  HADD2.F32 R102, -RZ, R38.H1_H1 ;  /* 0x30000026ff667230 */ /* 0x000fe20000004100 */
[----:B------:R-:W-:Y:S01]  /*15f0*/  STL [R1+0x30], R60 ;  /* 0x0000303c01007387 */ /* 0x000fe20000100800 */
[----:B------:R-:W-:Y:S01]  /*1600*/  FFMA.FTZ R48, R54, R54, R53 ;  /* 0x0000003636307223 */ /* 0x000fe20000010035 */
[----:B------:R-:W-:Y:S01]  /*1610*/  FADD.FTZ R42, R49, R54 ;  /* 0x00000036312a7221 */ /* 0x000fe20000010000 */
[----:B------:R-:W-:Y:S01]  /*1620*/  HADD2.F32 R101, -RZ, R39.H0_H0 ;  /* 0x20000027ff657230 */ /* 0x000fe20000004100 */
[----:B------:R-:W4:Y:S01]  /*1630*/  LDG.E.64.CONSTANT R44, desc[UR16][R44.64] ;  /* 0x000000102c2c7981 */ /* 0x000f22000c1e9b00 */
[----:B------:R-:W-:Y:S01]  /*1640*/  FFMA.FTZ R49, R103, R103, R48 ;  /* 0x0000006767317223 */ /* 0x000fe20000010030 */
[----:B------:R-:W-:Y:S01]  /*1650*/  FADD.FTZ R53, R42, R103 ;  /* 0x000000672a357221 */ /* 0x000fe20000010000 */
[----:B------:R-:W-:Y:S01]  /*1660*/  IADD3.X R43, RZ, R47, RZ, P4, !PT ;  /* 0x0000002fff2b7210 */ /* 0x000fe200027fe4ff */
[----:B------:R-:W-:Y:S01]  /*1670*/  STL [R1+0x44], R57 ;  /* 0x0000443901007387 */ /* 0x000fe20000100800 */
[----:B------:R-:W-:Y:S01]  /*1680*/  FFMA.FTZ R42, R102, R102, R49 ;  /* 0x00000066662a7223 */ /* 0x000fe20000010031 */
[----:B------:R-:W-:Y:S01]  /*1690*/  FADD.FTZ R38, R53, R102 ;  /* 0x0000006635267221 */ /* 0x000fe20000010000 */
[----:B------:R-:W-:Y:S01]  /*16a0*/  LEA R48, P4, R52, UR14, 0x1 ;  /* 0x0000000e34307c11 */ /* 0x000fe2000f8808ff */
[----:B------:R0:W-:Y:S01]  /*16b0*/  STL [R1+0x4c], R54 ;  /* 0x00004c3601007387 */ /* 0x0001e20000100800 */
[----:B------:R-:W-:Y:S01]  /*16c0*/  FFMA.FTZ R42, R101, R101, R42 ;  /* 0x00000065652a7223 */ /* 0x000fe2000001002a */
[----:B------:R-:W-:Y:S01]  /*16d0*/  FADD.FTZ R38, R38, R101 ;  /* 0x0000006526267221 */ /* 0x000fe20000010000 */
[----:B------:R-:W-:Y:S01]  /*16e0*/  LEA.HI.X R49, R52, UR15, R43, 0x1, P4 ;  /* 0x0000000f34317c11 */ /* 0x000fe2000a0f0c2b */
[----:B------:R-:W-:-:S02]  /*16f0*/  HADD2.F32 R100, -RZ, R34.H0_H0 ;  /* 0x20000022ff647230 */ /* 0x000fc40000004100 */
[----:B------:R-:W-:Y:S02]  /*1700*/  HADD2.F32 R99, -RZ, R34.H1_H1 ;  /* 0x30000022ff637230 */ /* 0x000fe40000004100 */
[----:B------:R-:W-:Y:S01]  /*1710*/  HADD2.F32 R98, -RZ, R35.H0_H0 ;  /* 0x20000023ff627230 */ /* 0x000fe20000004100 */
[----:B------:R-:W4:Y:S01]  /*1720*/  LDG.E.64.CONSTANT R48, desc[UR16][R48.64] ;  /* 0x0000001030307981 */ /* 0x000f22000c1e9b00 */
[----:B0-----:R-:W-:-:S05]  /*1730*/  HADD2.F32 R54, -RZ, R39.H1_H1 ;  /* 0x30000027ff367230 */ /* 0x001fca0000004100 */
[----:B------:R-:W-:Y:S01]  /*1740*/  FFMA.FTZ R43, R54, R54, R42 ;  /* 0x00000036362b7223 */ /* 0x000fe2000001002a */
[----:B------:R-:W-:-:S03]  /*1750*/  FADD.FTZ R39, R38, R54 ;  /* 0x0000003626277221 */ /* 0x000fc60000010000 */
        /* <DEDUP_REMOVED lines=9> */
[----:B------:R-:W-:Y:S01]  /*17f0*/  IADD3.X R34, RZ, R47, RZ, P3, !PT ;  /* 0x0000002fff227210 */ /* 0x000fe20001ffe4ff */
[----:B------:R-:W-:Y:S01]  /*1800*/  FADD.FTZ R38, R38, R42 ;  /* 0x0000002a26267221 */ /* 0x000fe20000010000 */
[----:B------:R-:W-:Y:S01]  /*1810*/  LEA R52, P3, R51, UR14, 0x1 ;  /* 0x0000000e33347c11 */ /* 0x000fe2000f8608ff */
[----:B------:R-:W-:Y:S02]  /*1820*/  HADD2.F32 R96, -RZ, R30.H1_H1 ;  /* 0x3000001eff607230 */ /* 0x000fe40000004100 */
[----:B------:R-:W-:Y:S01]  /*1830*/  FFMA.FTZ R35, R97, R97, R35 ;  /* 0x0000006161237223 */ /* 0x000fe20000010023 */
[----:B------:R-:W-:Y:S01]  /*1840*/  FADD.FTZ R39, R38, R97 ;  /* 0x0000006126277221 */ /* 0x000fe20000010000 */
[----:B------:R-:W-:Y:S01]  /*1850*/  LEA.HI.X R53, R51, UR15, R34, 0x1, P3 ;  /* 0x0000000f33357c11 */ /* 0x000fe200098f0c22 */
[----:B------:R-:W-:-:S02]  /*1860*/  HADD2.F32 R95, -RZ, R31.H0_H0 ;  /* 0x2000001fff5f7230 */ /* 0x000fc40000004100 */
[----:B------:R-:W-:Y:S01]  /*1870*/  FFMA.FTZ R34, R96, R96, R35 ;  /* 0x0000006060227223 */ /* 0x000fe20000010023 */
[----:B------:R-:W-:Y:S01]  /*1880*/  STL [R1+0x50], R54 ;  /* 0x0000503601007387 */ /* 0x000fe20000100800 */
[----:B------:R-:W-:-:S03]  /*1890*/  FADD.FTZ R38, R39, R96 ;  /* 0x0000006027267221 */ /* 0x000fc60000010000 */
[----:B------:R0:W-:Y:S01]  /*18a0*/  STL [R1+0x5c], R42 ;  /* 0x00005c2a01007387 */ /* 0x0001e20000100800 */
[----:B------:R-:W-:Y:S01]  /*18b0*/  FFMA.FTZ R34, R95, R95, R34 ;  /* 0x0000005f5f227223 */ /* 0x000fe20000010022 */
[--C-:B------:R-:W-:Y:S02]  /*18c0*/  HADD2.F32 R94, -RZ, R26.reuse.H0_H0 ;  /* 0x2000001aff5e7230 */ /* 0x100fe40000004100 */
[----:B------:R-:W4:Y:S01]  /*18d0*/  LDG.E.64.CONSTANT R52, desc[UR16][R52.64] ;  /* 0x0000001034347981 */ /* 0x000f22000c1e9b00 */
[----:B0-----:R-:W-:Y:S02]  /*18e0*/  HADD2.F32 R42, -RZ, R31.H1_H1 ;  /* 0x3000001fff2a7230 */ /* 0x001fe40000004100 */
[----:B------:R-:W-:Y:S01]  /*18f0*/  FADD.FTZ R31, R38, R95 ;  /* 0x0000005f261f7221 */ /* 0x000fe20000010000 */
[----:B------:R-:W-:Y:S02]  /*1900*/  HADD2.F32 R93, -RZ, R26.H1_H1 ;  /* 0x3000001aff5d7230 */ /* 0x000fe40000004100 */
[----:B------:R-:W-:Y:S01]  /*1910*/  FFMA.FTZ R34, R42, R42, R34 ;  /* 0x0000002a2a227223 */ /* 0x000fe20000010022 */
[----:B------:R-:W-:-:S03]  /*1920*/  FADD.FTZ R31, R31, R42 ;  /* 0x0000002a1f1f7221 */ /* 0x000fc60000010000 */
[----:B------:R-:W-:Y:S01]  /*1930*/  FFMA.FTZ R26, R94, R94, R34 ;  /* 0x0000005e5e1a7223 */ /* 0x000fe20000010022 */
[----:B------:R-:W-:Y:S01]  /*1940*/  FADD.FTZ R31, R31, R94 ;  /* 0x0000005e1f1f7221 */ /* 0x000fe20000010000 */
[--C-:B------:R-:W-:Y:S01]  /*1950*/  HADD2.F32 R92, -RZ, R27.reuse.H0_H0 ;  /* 0x2000001bff5c7230 */ /* 0x100fe20000004100 */
[----:B------:R-:W-:Y:S01]  /*1960*/  IADD3.X R30, RZ, R47, RZ, P2, !PT ;  /* 0x0000002fff1e7210 */ /* 0x000fe200017fe4ff */
[----:B------:R-:W-:Y:S01]  /*1970*/  FFMA.FTZ R26, R93, R93, R26 ;  /* 0x0000005d5d1a7223 */ /* 0x000fe2000001001a */
[----:B------:R-:W-:Y:S01]  /*1980*/  LEA R56, P2, R50, UR14, 0x1 ;  /* 0x0000000e32387c11 */ /* 0x000fe2000f8408ff */
[----:B------:R-:W-:Y:S01]  /*1990*/  FADD.FTZ R31, R31, R93 ;  /* 0x0000005d1f1f7221 */ /* 0x000fe20000010000 */
[----:B------:R-:W-:Y:S02]  /*19a0*/  HADD2.F32 R35, -RZ, R27.H1_H1 ;  /* 0x3000001bff237230 */ /* 0x000fe40000004100 */
[----:B------:R-:W-:Y:S01]  /*19b0*/  FFMA.FTZ R26, R92, R92, R26 ;  /* 0x0000005c5c1a7223 */ /* 0x000fe2000001001a */
[----:B------:R-:W-:Y:S01]  /*19c0*/  LEA.HI.X R57, R50, UR15, R30, 0x1, P2 ;  /* 0x0000000f32397c11 */ /* 0x000fe200090f0c1e */
[----:B------:R-:W-:Y:S01]  /*19d0*/  FADD.FTZ R27, R31, R92 ;  /* 0x0000005c1f1b7221 */ /* 0x000fe20000010000 */
[----:B------:R-:W-:-:S02]  /*19e0*/  HADD2.F32 R91, -RZ, R22.H0_H0 ;  /* 0x20000016ff5b7230 */ /* 0x000fc40000004100 */
[----:B------:R-:W-:Y:S01]  /*19f0*/  FFMA.FTZ R26, R35, R35, R26 ;  /* 0x00000023231a7223 */ /* 0x000fe2000001001a */
[----:B------:R-:W-:Y:S02]  /*1a00*/  HADD2.F32 R90, -RZ, R22.H1_H1 ;  /* 0x30000016ff5a7230 */ /* 0x000fe40000004100 */
[----:B------:R-:W-:Y:S01]  /*1a10*/  FADD.FTZ R27, R27, R35 ;  /* 0x000000231b1b7221 */ /* 0x000fe20000010000 */
[----:B------:R-:W4:Y:S01]  /*1a20*/  LDG.E.64.CONSTANT R56, desc[UR16][R56.64] ;  /* 0x0000001038387981 */ /* 0x000f22000c1e9b00 */
[----:B------:R-:W-:Y:S01]  /*1a30*/  FFMA.FTZ R26, R91, R91, R26 ;  /* 0x0000005b5b1a7223 */ /* 0x000fe2000001001a */
[----:B------:R-:W-:Y:S02]  /*1a40*/  HADD2.F32 R89, -RZ, R23.H0_H0 ;  /* 0x20000017ff597230 */ /* 0x000fe40000004100 */
[----:B------:R-:W-:Y:S01]  /*1a50*/  FADD.FTZ R22, R27, R91 ;  /* 0x0000005b1b167221 */ /* 0x000fe20000010000 */
[----:B------:R-:W-:Y:S01]  /*1a60*/  FFMA.FTZ R26, R90, R90, R26 ;  /* 0x0000005a5a1a7223 */ /* 0x000fe2000001001a */
[----:B------:R-:W-:-:S02]  /*1a70*/  IADD3.X R47, RZ, R47, RZ, P1, !PT ;  /* 0x0000002fff2f7210 */ /* 0x000fc40000ffe4ff */
[----:B------:R-:W-:Y:S01]  /*1a80*/  FADD.FTZ R22, R22, R90 ;  /* 0x0000005a16167221 */ /* 0x000fe20000010000 */
[----:B------:R-:W-:Y:S01]  /*1a90*/  LEA R60, P1, R46, UR14, 0x1 ;  /* 0x0000000e2e3c7c11 */ /* 0x000fe2000f8208ff */
[----:B------:R-:W-:Y:S02]  /*1aa0*/  HADD2.F32 R30, -RZ, R23.H1_H1 ;  /* 0x30000017ff1e7230 */ /* 0x000fe40000004100 */
[----:B------:R-:W-:Y:S01]  /*1ab0*/  FFMA.FTZ R26, R89, R89, R26 ;  /* 0x00000059591a7223 */ /* 0x000fe2000001001a */
[----:B------:R-:W-:Y:S01]  /*1ac0*/  FADD.FTZ R22, R22, R89 ;  /* 0x0000005916167221 */ /* 0x000fe20000010000 */
[----:B------:R-:W-:Y:S01]  /*1ad0*/  LEA.HI.X R61, R46, UR15, R47, 0x1, P1 ;  /* 0x0000000f2e3d7c11 */ /* 0x000fe200088f0c2f */
[--C-:B------:R-:W-:Y:S02]  /*1ae0*/  HADD2.F32 R88, -RZ, R18.reuse.H0_H0 ;  /* 0x20000012ff587230 */ /* 0x100fe40000004100 */
[----:B------:R-:W-:Y:S01]  /*1af0*/  FFMA.FTZ R26, R30, R30, R26 ;  /* 0x0000001e1e1a7223 */ /* 0x000fe2000001001a */
[----:B------:R-:W-:Y:S01]  /*1b00*/  FADD.FTZ R22, R22, R30 ;  /* 0x0000001e16167221 */ /* 0x000fe20000010000 */
[----:B------:R-:W-:-:S02]  /*1b10*/  HADD2.F32 R87, -RZ, R18.H1_H1 ;  /* 0x30000012ff577230 */ /* 0x000fc40000004100 */
[----:B------:R-:W-:Y:S01]  /*1b20*/  FFMA.FTZ R18, R88, R88, R26 ;  /* 0x0000005858127223 */ /* 0x000fe2000001001a */
[----:B------:R-:W4:Y:S01]  /*1b30*/  LDG.E.64.CONSTANT R60, desc[UR16][R60.64] ;  /* 0x000000103c3c7981 */ /* 0x000f22000c1e9b00 */
[----:B------:R-:W-:Y:S01]  /*1b40*/  FADD.FTZ R22, R22, R88 ;  /* 0x0000005816167221 */ /* 0x000fe20000010000 */
[--C-:B------:R-:W-:Y:S02]  /*1b50*/  HADD2.F32 R86, -RZ, R19.reuse.H0_H0 ;  /* 0x20000013ff567230 */ /* 0x100fe40000004100 */
        /* <DEDUP_REMOVED lines=15> */
[----:B------:R-:W-:Y:S01]  /*1c50*/  STL [R1+0x60], R42 ;  /* 0x0000602a01007387 */ /* 0x000fe20000100800 */
[----:B------:R-:W-:Y:S01]  /*1c60*/  FFMA.FTZ R54, R83, R83, R54 ;  /* 0x0000005353367223 */ /* 0x000fe20000010036 */
[----:B------:R-:W-:Y:S02]  /*1c70*/  HADD2.F32 R14, -RZ, R11.H1_H1 ;  /* 0x3000000bff0e7230 */ /* 0x000fe40000004100 */
[----:B------:R-:W-:Y:S01]  /*1c80*/  FADD.FTZ R55, R55, R83 ;  /* 0x0000005337377221 */ /* 0x000fe20000010000 */
[----:B------:R-:W-:Y:S01]  /*1c90*/  STL [R1+0x58], R35 ;  /* 0x0000582301007387 */ /* 0x000fe20000100800 */
[----:B------:R-:W-:Y:S02]  /*1ca0*/  HADD2.F32 R82, -RZ, R10.H0_H0 ;  /* 0x2000000aff527230 */ /* 0x000fe40000004100 */
[----:B------:R-:W-:Y:S01]  /*1cb0*/  FFMA.FTZ R54, R18, R18, R54 ;  /* 0x0000001212367223 */ /* 0x000fe20000010036 */
[----:B------:R-:W-:Y:S01]  /*1cc0*/  STL [R1+0x48], R30 ;  /* 0x0000481e01007387 */ /* 0x000fe20000100800 */
[----:B------:R-:W-:-:S03]  /*1cd0*/  FADD.FTZ R55, R55, R18 ;  /* 0x0000001237377221 */ /* 0x000fc60000010000 */
[----:B------:R-:W-:Y:S01]  /*1ce0*/  STL [R1+0x38], R23 ;  /* 0x0000381701007387 */ /* 0x000fe20000100800 */
[----:B------:R-:W-:-:S03]  /*1cf0*/  HADD2.F32 R81, -RZ, R10.H1_H1 ;  /* 0x3000000aff517230 */ /* 0x000fc60000004100 */
[----:B------:R-:W-:Y:S01]  /*1d00*/  STL [R1+0x34], R18 ;  /* 0x0000341201007387 */ /* 0x000fe20000100800 */
[----:B------:R-:W-:-:S03]  /*1d10*/  FFMA.FTZ R54, R82, R82, R54 ;  /* 0x0000005252367223 */ /* 0x000fc60000010036 */
[----:B------:R0:W-:Y:S01]  /*1d20*/  STL [R1+0x2c], R14 ;  /* 0x00002c0e01007387 */ /* 0x0001e20000100800 */
[----:B------:R-:W-:-:S03]  /*1d30*/  FADD.FTZ R55, R55, R82 ;  /* 0x0000005237377221 */ /* 0x000fc60000010000 */
[----:B------:R-:W4:Y:S01]  /*1d40*/  LDL R125, [R1+0x22c] ;  /* 0x00022c00017d7983 */ /* 0x000f220000100800 */
        /* <DEDUP_REMOVED lines=68> */
[----:B0-----:R-:W-:Y:S02]  /*2190*/  HADD2.F32 R14, -RZ, R16.H1_H1 ;  /* 0x30000010ff0e7230 */ /* 0x001fe40000004100 */
        /* <DEDUP_REMOVED lines=8> */
[--C-:B--2---:R-:W-:Y:S02]  /*2220*/  HADD2.F32 R17, -RZ, R20.reuse.H0_H0 ;  /* 0x20000014ff117230 */ /* 0x104fe40000004100 */
        /* <DEDUP_REMOVED lines=124> */
[----:B------:R-:W-:Y:S02]  /*29f0*/  FADD.FTZ R59, R62, R57 ;  /* 0x000000393e3b7221 */ /* 0x000fe40000010000 */
[----:B------:R-:W0:Y:S01]  /*2a00*/  LDC.64 R62, c[0x0][0x220] ;  /* 0x00008800ff3e7b82 */ /* 0x000e220000000a00 */
[--C-:B------:R-:W-:Y:S02]  /*2a10*/  HADD2.F32 R69, -RZ, R61.reuse.H0_H0 ;  /* 0x2000003dff457230 */ /* 0x100fe40000004100 */
[----:B------:R-:W-:Y:S01]  /*2a20*/  FFMA.FTZ R60, R68, R68, R60 ;  /* 0x00000044443c7223 */ /* 0x000fe2000001003c */
[----:B------:R-:W-:Y:S01]  /*2a30*/  FADD.FTZ R59, R59, R68 ;  /* 0x000000443b3b7221 */ /* 0x000fe20000010000 */
[----:B------:R-:W-:Y:S02]  /*2a40*/  HADD2.F32 R70, -RZ, R61.H1_H1 ;  /* 0x3000003dff467230 */ /* 0x000fe40000004100 */
[----:B------:R-:W-:Y:S01]  /*2a50*/  FFMA.FTZ R60, R69, R69, R60 ;  /* 0x00000045453c7223 */ /* 0x000fe2000001003c */
[----:B------:R-:W-:Y:S01]  /*2a60*/  FADD.FTZ R59, R59, R69 ;  /* 0x000000453b3b7221 */ /* 0x000fe20000010000 */
[----:B------:R-:W-:-:S02]  /*2a70*/  ISETP.GT.U32.AND P2, PT, R67, 0xf, PT ;  /* 0x0000000f4300780c */ /* 0x000fc40003f44070 */
[----:B------:R-:W-:Y:S01]  /*2a80*/  FFMA.FTZ R61, R70, R70, R60 ;  /* 0x00000046463d7223 */ /* 0x000fe2000001003c */
[----:B------:R-:W-:Y:S01]  /*2a90*/  FADD.FTZ R60, R59, R70 ;  /* 0x000000463b3c7221 */ /* 0x000fe20000010000 */
[----:B------:R-:W-:Y:S01]  /*2aa0*/  USHF.L.U32 UR15, UR10, 0x3, URZ ;  /* 0x000000030a0f7899 */ /* 0x000fe2000800063f */
[----:B------:R-:W-:Y:S03]  /*2ab0*/  BSSY B0, `(.L_x_3896) ;  /* 0x0000120000007945 */ /* 0x000fe60003800000 */
[----:B------:R-:W-:Y:S01]  /*2ac0*/  ULOP3.LUT UR21, UR15, 0x8, URZ, 0xc0, !UPT ;  /* 0x000000080f157892 */ /* 0x000fe2000f8ec03f */
[----:B------:R-:W-:Y:S01]  /*2ad0*/  LOP3.LUT P1, RZ, R67, 0xfffffff1, RZ, 0xc0, !PT ;  /* 0xfffffff143ff7812 */ /* 0x000fe2000782c0ff */
[----:B------:R0:W-:Y:S02]  /*2ae0*/  STS.64 [R125], R60 ;  /* 0x0000003c7d007388 */ /* 0x0001e40000000a00 */
[----:B0-----:R-:W-:-:S04]  /*2af0*/  IMAD.WIDE R60, R58, 0x2, R62 ;  /* 0x000000023a3c7825 */ /* 0x001fc800078e023e */
[----:B-1----:R-:W-:Y:S01]  /*2b00*/  IMAD.WIDE R58, R58, 0x2, R64 ;  /* 0x000000023a3a7825 */ /* 0x002fe200078e0240 */
[----:B------:R-:W-:Y:S04]  /*2b10*/  STL.64 [R1+0x8], R60 ;  /* 0x0000083c01007387 */ /* 0x000fe80000100a00 */
[----:B------:R0:W-:Y:S02]  /*2b20*/  STL.64 [R1], R58 ;  /* 0x0000003a01007387 */ /* 0x0001e40000100a00 */
[----:B0-----:R-:W-:Y:S01]  /*2b30*/  CS2R R58, SRZ ;  /* 0x00000000003a7805 */ /* 0x001fe2000001ff00 */
[----:B------:R-:W-:Y:S06]  /*2b40*/  BAR.SYNC.DEFER_BLOCKING 0x0 ;  /* 0x0000000000007b1d */ /* 0x000fec0000010000 */
[----:B------:R-:W-:Y:S05]  /*2b50*/  @P2 BRA `(.L_x_3897) ;  /* 0x0000001000542947 */ /* 0x000fea0003800000 */
[----:B------:R-:W0:Y:S01]  /*2b60*/  S2R R59, SR_CgaCtaId ;  /* 0x00000000003b7919 */ /* 0x000e220000008800 */
[----:B------:R-:W-:Y:S01]  /*2b70*/  HFMA2.MMA R58, -RZ, RZ, 0, 7.152557373046875e-06 ;  /* 0x00000078ff3a7435 */ /* 0x000fe200000001ff */
        /* <DEDUP_REMOVED lines=275> */
.L_x_3897:
[----:B------:R-:W-:Y:S05]  /*3cb0*/  BSYNC B0 ;  /* 0x0000000000007941 */ /* 0x000fea0003800000 */
.L_x_3896:
[----:B------:R-:W2:Y:S01]  /*3cc0*/  LDL R65, [R1+0x228] ;  /* 0x0002280001417983 */ /* 0x000ea20000100800 */
[----:B------:R-:W0:Y:S03]  /*3cd0*/  @!P1 LDC R62, c[0x0][0x10] ;  /* 0x00000400ff3e9b82 */ /* 0x000e260000000800 */
[----:B------:R-:W1:Y:S04]  /*3ce0*/  SHFL.BFLY PT, R61, R58, 0x1, 0x1f ;  /* 0x0c201f003a3d7f89 */ /* 0x000e6800000e0000 */
[----:B------:R-:W3:Y:S01]  /*3cf0*/  SHFL.BFLY PT, R60, R59, 0x1, 0x1f ;  /* 0x0c201f003b3c7f89 */ /* 0x000ee200000e0000 */
[----:B------:R-:W0:Y:S01]  /*3d00*/  S2R R63, SR_CTAID.Y ;  /* 0x00000000003f7919 */ /* 0x000e220000002600 */
[----:B------:R-:W4:Y:S01]  /*3d10*/  S2R R64, SR_TID.X ;  /* 0x0000000000407919 */ /* 0x000f220000002100 */
[----:B-1----:R-:W-:Y:S01]  /*3d20*/  FADD.FTZ R58, R61, R58 ;  /* 0x0000003a3d3a7221 */ /* 0x002fe20000010000 */
[----:B---3--:R-:W-:-:S02]  /*3d30*/  FADD.FTZ R59, R60, R59 ;  /* 0x0000003b3c3b7221 */ /* 0x008fc40000010000 */
[----:B------:R-:W1:Y:S01]  /*3d40*/  @!P1 LDC.64 R60, c[0x0][0x248] ;  /* 0x00009200ff3c9b82 */ /* 0x000e620000000a00 */
[----:B0-----:R-:W-:Y:S01]  /*3d50*/  @!P1 IMAD R62, R62, UR4, R63 ;  /* 0x000000043e3e9c24 */ /* 0x001fe2000f8e023f */
[----:B----4-:R-:W-:-:S04]  /*3d60*/  ISETP.GT.U32.AND P2, PT, R64, 0x1f, PT ;  /* 0x0000001f4000780c */ /* 0x010fc80003f44070 */
[----:B--2---:R-:W-:-:S04]  /*3d70*/  @!P1 LEA R62, R62, R65, 0x5 ;  /* 0x000000413e3e9211 */ /* 0x004fc800078e28ff */
[----:B------:R-:W-:-:S05]  /*3d80*/  @!P1 SHF.L.U32 R62, R62, 0x1, RZ ;  /* 0x000000013e3e9819 */ /* 0x000fca00000006ff */
[----:B-1----:R-:W-:Y:S02]  /*3d90*/  @!P1 IMAD.WIDE.U32 R60, R62, 0x4, R60 ;  /* 0x000000043e3c9825 */ /* 0x002fe400078e003c */
[----:B------:R-:W0:Y:S03]  /*3da0*/  @!P2 LDC R62, c[0x0][0x10] ;  /* 0x00000400ff3eab82 */ /* 0x000e260000000800 */
[----:B------:R0:W-:Y:S05]  /*3db0*/  @!P1 STG.E.64 desc[UR16][R60.64], R58 ;  /* 0x0000003a3c009986 */ /* 0x0001ea000c101b10 */
[----:B------:R-:W-:Y:S01]  /*3dc0*/  BAR.SYNC.DEFER_BLOCKING 0x0 ;  /* 0x0000000000007b1d */ /* 0x000fe20000010000 */
[----:B------:R-:W-:Y:S01]  /*3dd0*/  ISETP.NE.AND P1, PT, R64, RZ, PT ;  /* 0x000000ff4000720c */ /* 0x000fe20003f25270 */
[----:B0-----:R-:W-:-:S12]  /*3de0*/  @!P2 IMAD R60, R62, UR4, R63 ;  /* 0x000000043e3cac24 */ /* 0x001fd8000f8e023f */
        /* <DEDUP_REMOVED lines=10> */
.L_x_3899:
        /* <DEDUP_REMOVED lines=8> */
.L_x_3898:
[----:B------:R-:W0:Y:S01]  /*3f10*/  S2R R125, SR_TID.X ;  /* 0x00000000007d7919 */ /* 0x000e220000002100 */
[----:B------:R-:W1:Y:S01]  /*3f20*/  @!P2 LDC.64 R62, c[0x0][0x248] ;  /* 0x00009200ff3eab82 */ /* 0x000e620000000a00 */
[----:B------:R-:W-:Y:S05]  /*3f30*/  WARPSYNC.ALL ;  /* 0x0000000000007948 */ /* 0x000fea0003800000 */
[----:B------:R-:W2:Y:S01]  /*3f40*/  LDL.LU.64 R64, [R1] ;  /* 0x0000000001407983 */ /* 0x000ea20000300a00 */
[C---:B0-----:R-:W-:Y:S02]  /*3f50*/  @!P2 LOP3.LUT R58, R125.reuse, 0x7ffffffc, RZ, 0xc0, !PT ;  /* 0x7ffffffc7d3aa812 */ /* 0x041fe400078ec0ff */
[----:B------:R-:W-:-:S02]  /*3f60*/  @!P2 LOP3.LUT R59, R125, 0x3, RZ, 0xc0, !PT ;  /* 0x000000037d3ba812 */ /* 0x000fc400078ec0ff */
[----:B------:R-:W-:Y:S02]  /*3f70*/  @!P2 LEA R58, R60, R58, 0x5 ;  /* 0x0000003a3c3aa211 */ /* 0x000fe400078e28ff */
[----:B------:R-:W3:Y:S02]  /*3f80*/  LDL.LU.64 R60, [R1+0x8] ;  /* 0x00000800013c7983 */ /* 0x000ee40000300a00 */
[----:B------:R-:W-:-:S04]  /*3f90*/  @!P2 IADD3 R58, R58, R59, RZ ;  /* 0x0000003b3a3aa210 */ /* 0x000fc80007ffe0ff */
[----:B------:R-:W-:-:S05]  /*3fa0*/  @!P2 SHF.L.U32 R58, R58, 0x1, RZ ;  /* 0x000000013a3aa819 */ /* 0x000fca00000006ff */
[----:B-1----:R-:W-:Y:S01]  /*3fb0*/  @!P2 IMAD.WIDE.U32 R62, R58, 0x4, R62 ;  /* 0x000000043a3ea825 */ /* 0x002fe200078e003e */
[----:B------:R-:W-:Y:S06]  /*3fc0*/  BAR.SYNC.DEFER_BLOCKING 0x0 ;  /* 0x0000000000007b1d */ /* 0x000fec0000010000 */
[----:B------:R-:W4:Y:S01]  /*3fd0*/  @!P2 LDG.E.64 R62, desc[UR16][R62.64] ;  /* 0x000000103e3ea981 */ /* 0x000f22000c1e1b00 */
[----:B------:R-:W-:Y:S01]  /*3fe0*/  HFMA2.MMA R67, -RZ, RZ, 0, 0 ;  /* 0x00000000ff437435 */ /* 0x000fe200000001ff */
[----:B------:R-:W-:Y:S01]  /*3ff0*/  LOP3.LUT P1, RZ, R125, 0xffffffe3, RZ, 0xc0, !PT ;  /* 0xffffffe37dff7812 */ /* 0x000fe2000782c0ff */
[----:B------:R-:W-:Y:S01]  /*4000*/  BSSY B0, `(.L_x_3900) ;  /* 0x000002c000007945 */ /* 0x000fe20003800000 */
[----:B---3--:R-:W5:Y:S04]  /*4010*/  LDG.E.64.CONSTANT R58, desc[UR16][R60.64] ;  /* 0x000000103c3a7981 */ /* 0x008f68000c1e9b00 */
[----:B--2---:R0:W5:Y:S02]  /*4020*/  LDG.E.64.CONSTANT R60, desc[UR16][R64.64] ;  /* 0x00000010403c7981 */ /* 0x004164000c1e9b00 */
[----:B0-----:R-:W-:Y:S01]  /*4030*/  MOV R64, RZ ;  /* 0x000000ff00407202 */ /* 0x001fe20000000f00 */
[----:B----4-:R-:W-:Y:S01]  /*4040*/  @!P2 FADD.FTZ R67, RZ, R62 ;  /* 0x0000003eff43a221 */ /* 0x010fe20000010000 */
[----:B------:R-:W-:-:S03]  /*4050*/  @!P2 FADD.FTZ R64, RZ, R63 ;  /* 0x0000003fff40a221 */ /* 0x000fc60000010000 */
[----:B------:R-:W0:Y:S01]  /*4060*/  @!P1 S2R R63, SR_CgaCtaId ;  /* 0x00000000003f9919 */ /* 0x000e220000008800 */
[----:B------:R-:W1:Y:S04]  /*4070*/  SHFL.BFLY PT, R62, R67, 0x2, 0x1f ;  /* 0x0c401f00433e7f89 */ /* 0x000e6800000e0000 */
[----:B------:R-:W2:Y:S01]  /*4080*/  SHFL.BFLY PT, R65, R64, 0x2, 0x1f ;  /* 0x0c401f0040417f89 */ /* 0x000ea200000e0000 */
[----:B-1----:R-:W-:Y:S01]  /*4090*/  FADD.FTZ R62, R62, R67 ;  /* 0x000000433e3e7221 */ /* 0x002fe20000010000 */
[----:B--2---:R-:W-:-:S04]  /*40a0*/  FADD.FTZ R64, R65, R64 ;  /* 0x0000004041407221 */ /* 0x004fc80000010000 */
[----:B------:R-:W1:Y:S04]  /*40b0*/  SHFL.BFLY PT, R67, R62, 0x1, 0x1f ;  /* 0x0c201f003e437f89 */ /* 0x000e6800000e0000 */
[----:B------:R-:W2:Y:S01]  /*40c0*/  SHFL.BFLY PT, R65, R64, 0x1, 0x1f ;  /* 0x0c201f0040417f89 */ /* 0x000ea200000e0000 */
[----:B-1----:R-:W-:Y:S01]  /*40d0*/  FADD.FTZ R62, R62, R67 ;  /* 0x000000433e3e7221 */ /* 0x002fe20000010000 */
[----:B------:R-:W-:-:S03]  /*40e0*/  @!P1 MOV R67, 0x400 ;  /* 0x0000040000439802 */ /* 0x000fc60000000f00 */
[----:B------:R-:W-:Y:S01]  /*40f0*/  @!P1 FMUL.FTZ R62, R62, 3.2552085031056776643e-05 ;  /* 0x380888893e3e9820 */ /* 0x000fe20000410000 */
[----:B--2---:R-:W-:Y:S01]  /*4100*/  FADD.FTZ R65, R64, R65 ;  /* 0x0000004140417221 */ /* 0x004fe20000010000 */
[----:B------:R-:W-:Y:S02]  /*4110*/  @!P1 IADD3 R67, R67, 0x1680, RZ ;  /* 0x0000168043439810 */ /* 0x000fe40007ffe0ff */
[----:B------:R-:W-:Y:S02]  /*4120*/  @!P1 FMUL.FTZ R64, R62, R62 ;  /* 0x0000003e3e409220 */ /* 0x000fe40000410000 */
[----:B0-----:R-:W-:Y:S02]  /*4130*/  @!P1 LEA R63, R63, R67, 0x18 ;  /* 0x000000433f3f9211 */ /* 0x001fe400078ec0ff */
[----:B------:R-:W-:Y:S01]  /*4140*/  @!P1 FFMA.FTZ R64, R65, 3.2552085031056776643e-05, -R64 ;  /* 0x3808888941409823 */ /* 0x000fe20000010840 */
[----:B------:R-:W-:-:S04]  /*4150*/  @!P1 SHF.L.U32 R65, R125, 0x1, RZ ;  /* 0x000000017d419819 */ /* 0x000fc800000006ff */
        /* <DEDUP_REMOVED lines=22> */
.L_x_3901:
[----:B------:R-:W-:Y:S05]  /*42c0*/  BSYNC B0 ;  /* 0x0000000000007941 */ /* 0x000fea0003800000 */
.L_x_3900:
[----:B01----:R-:W2:Y:S04]  /*42d0*/  LDL.LU R62, [R1+0x10] ;  /* 0x00001000013e7983 */ /* 0x003ea80000300800 */
[----:B------:R-:W3:Y:S01]  /*42e0*/  LDL.LU R125, [R1+0x14] ;  /* 0x00001400017d7983 */ /* 0x000ee20000300800 */
[----:B------:R-:W0:Y:S03]  /*42f0*/  S2UR UR13, SR_CgaCtaId ;  /* 0x00000000000d79c3 */ /* 0x000e260000008800 */
[----:B------:R-:W-:Y:S04]  /*4300*/  STL [R1+0x290], R28 ;  /* 0x0002901c01007387 */ /* 0x000fe80000100800 */
[----:B------:R-:W-:Y:S04]  /*4310*/  STL [R1+0x28c], R32 ;  /* 0x00028c2001007387 */ /* 0x000fe80000100800 */
[----:B------:R-:W-:Y:S04]  /*4320*/  STL [R1+0x288], R36 ;  /* 0x0002882401007387 */ /* 0x000fe80000100800 */
[----:B------:R-:W-:Y:S04]  /*4330*/  STL [R1+0x284], R40 ;  /* 0x0002842801007387 */ /* 0x000fe80000100800 */
[----:B------:R-:W-:Y:S04]  /*4340*/  STL [R1+0x280], R44 ;  /* 0x0002802c01007387 */ /* 0x000fe80000100800 */
[----:B------:R-:W-:Y:S04]  /*4350*/  STL [R1+0x27c], R48 ;  /* 0x00027c3001007387 */ /* 0x000fe80000100800 */
[----:B------:R-:W-:Y:S04]  /*4360*/  STL [R1+0x278], R52 ;  /* 0x0002783401007387 */ /* 0x000fe80000100800 */
[----:B------:R1:W-:Y:S04]  /*4370*/  STL [R1+0x274], R56 ;  /* 0x0002743801007387 */ /* 0x0003e80000100800 */
[----:B------:R3:W-:Y:S04]  /*4380*/  STL [R1+0x270], R70 ;  /* 0x0002704601007387 */ /* 0x0007e80000100800 */
[----:B-1----:R-:W4:Y:S04]  /*4390*/  LDL.LU R56, [R1+0x1c] ;  /* 0x00001c0001387983 */ /* 0x002f280000300800 */
[----:B------:R-:W4:Y:S04]  /*43a0*/  LDL.LU R36, [R1+0x18] ;  /* 0x0000180001247983 */ /* 0x000f280000300800 */
[----:B------:R-:W4:Y:S04]  /*43b0*/  LDL.LU R52, [R1+0x64] ;  /* 0x0000640001347983 */ /* 0x000f280000300800 */
[----:B------:R-:W4:Y:S04]  /*43c0*/  LDL.LU R28, [R1+0x68] ;  /* 0x00006800011c7983 */ /* 0x000f280000300800 */
[----:B------:R-:W4:Y:S04]  /*43d0*/  LDL.LU R32, [R1+0x6c] ;  /* 0x00006c0001207983 */ /* 0x000f280000300800 */
[----:B------:R-:W4:Y:S04]  /*43e0*/  LDL.LU R48, [R1+0x70] ;  /* 0x0000700001307983 */ /* 0x000f280000300800 */
[----:B------:R-:W4:Y:S01]  /*43f0*/  LDL.LU R44, [R1+0x74] ;  /* 0x00007400012c7983 */ /* 0x000f220000300800 */
[----:B------:R-:W-:Y:S01]  /*4400*/  UMOV UR8, 0x400 ;  /* 0x0000040000087882 */ /* 0x000fe20000000000 */
[----:B------:R-:W-:Y:S01]  /*4410*/  IADD3 R67, RZ, -UR21, RZ ;  /* 0x80000015ff437c10 */ /* 0x000fe2000fffe0ff */
[----:B------:R-:W-:Y:S01]  /*4420*/  UIADD3 UR8, UR8, 0x1680, URZ ;  /* 0x0000168008087890 */ /* 0x000fe2000fffe03f */
[----:B------:R-:W4:Y:S03]  /*4430*/  LDL.LU R40, [R1+0x78] ;  /* 0x0000780001287983 */ /* 0x000f260000300800 */
[----:B0-----:R-:W-:Y:S01]  /*4440*/  ULEA UR8, UR13, UR8, 0x18 ;  /* 0x000000080d087291 */ /* 0x001fe2000f8ec03f */
[----:B--2---:R-:W-:-:S02]  /*4450*/  LEA R64, R62, UR12, 0x2 ;  /* 0x0000000c3e407c11 */ /* 0x004fc4000f8e10ff */
[----:B------:R-:W-:Y:S01]  /*4460*/  ULDC.64 UR12, c[0x0][0x210] ;  /* 0x00008400000c7ab9 */ /* 0x000fe20000000a00 */
[----:B------:R-:W-:Y:S02]  /*4470*/  MOV R62, UR19 ;  /* 0x00000013003e7c02 */ /* 0x000fe40008000f00 */
[----:B------:R-:W-:-:S03]  /*4480*/  SHF.R.S32.HI R65, RZ, 0x1f, R64 ;  /* 0x0000001fff417819 */ /* 0x000fc60000011440 */
[----:B------:R-:W-:-:S04]  /*4490*/  IMAD.WIDE.U32 R62, R62, 0x78000, R64 ;  /* 0x000780003e3e7825 */ /* 0x000fc800078e0040 */
[----:B------:R-:W-:Y:S01]  /*44a0*/  IMAD.WIDE.U32 R64, R64, -0x77777777, RZ ;  /* 0x8888888940407825 */ /* 0x000fe200078e00ff */
[-C--:B------:R-:W-:Y:S02]  /*44b0*/  IADD3 R66, P1, R66, R62.reuse, RZ ;  /* 0x0000003e42427210 */ /* 0x080fe40007f3e0ff */
[----:B------:R-:W-:Y:S02]  /*44c0*/  IADD3 R63, R63, UR9, RZ ;  /* 0x000000093f3f7c10 */ /* 0x000fe4000fffe0ff */
[----:B------:R-:W-:Y:S02]  /*44d0*/  LEA.HI R67, R65, R67, RZ, 0x1a ;  /* 0x0000004341437211 */ /* 0x000fe400078fd0ff */
[----:B------:R-:W-:Y:S02]  /*44e0*/  IADD3.X R65, RZ, R63, RZ, P1, !PT ;  /* 0x0000003fff417210 */ /* 0x000fe40000ffe4ff */
[----:B------:R-:W-:Y:S02]  /*44f0*/  LEA R64, P1, R66, UR12, 0x1 ;  /* 0x0000000c42407c11 */ /* 0x000fe4000f8208ff */
[----:B---3--:R-:W-:-:S02]  /*4500*/  IADD3 R70, P2, R125, R62, RZ ;  /* 0x0000003e7d467210 */ /* 0x008fc40007f5e0ff */
[----:B------:R-:W-:-:S03]  /*4510*/  LEA.HI.X R65, R66, UR13, R65, 0x1, P1 ;  /* 0x0000000d42417c11 */ /* 0x000fc600088f0c41 */
[----:B------:R-:W-:Y:S01]  /*4520*/  STL [R1+0x190], R70 ;  /* 0x0001904601007387 */ /* 0x000fe20000100800 */
[-C--:B----4-:R-:W-:Y:S02]  /*4530*/  IADD3 R56, P4, R56, R62.reuse, RZ ;  /* 0x0000003e38387210 */ /* 0x090fe40007f9e0ff */
[-C--:B------:R-:W-:Y:S02]  /*4540*/  IADD3 R66, P1, R36, R62.reuse, RZ ;  /* 0x0000003e24427210 */ /* 0x080fe40007f3e0ff */
[----:B------:R-:W2:Y:S04]  /*4550*/  LDL.LU R36, [R1+0x7c] ;  /* 0x00007c0001247983 */ /* 0x000ea80000300800 */
[----:B------:R0:W-:Y:S04]  /*4560*/  STL [R1+0x178], R56 ;  /* 0x0001783801007387 */ /* 0x0001e80000100800 */
[----:B------:R-:W-:Y:S01]  /*4570*/  STL [R1+0x18c], R66 ;  /* 0x00018c4201007387 */ /* 0x000fe20000100800 */
[----:B0-----:R-:W-:-:S02]  /*4580*/  IADD3 R56, P5, R52, R62, RZ ;  /* 0x0000003e34387210 */ /* 0x001fc40007fbe0ff */
[-C--:B------:R-:W-:Y:S02]  /*4590*/  IADD3 R52, P3, R28, R62.reuse, RZ ;  /* 0x0000003e1c347210 */ /* 0x080fe40007f7e0ff */
[----:B------:R-:W3:Y:S04]  /*45a0*/  LDL.LU R28, [R1+0x80] ;  /* 0x00008000011c7983 */ /* 0x000ee80000300800 */
[----:B------:R-:W-:Y:S04]  /*45b0*/  STL [R1+0x170], R56 ;  /* 0x0001703801007387 */ /* 0x000fe80000100800 */
[----:B------:R0:W-:Y:S02]  /*45c0*/  STL [R1+0x16c], R52 ;  /* 0x00016c3401007387 */ /* 0x0001e40000100800 */
[----:B0-----:R-:W-:-:S02]  /*45d0*/  IADD3 R52, P6, R32, R62, RZ ;  /* 0x0000003e20347210 */ /* 0x001fc40007fde0ff */
[----:B------:R-:W4:Y:S01]  /*45e0*/  LDL.LU R32, [R1+0x84] ;  /* 0x0000840001207983 */ /* 0x000f220000300800 */
[----:B------:R-:W-:-:S05]  /*45f0*/  IADD3.X R56, RZ, R63, RZ, P4, !PT ;  /* 0x0000003fff387210 */ /* 0x000fca00027fe4ff */
[----:B------:R0:W-:Y:S04]  /*4600*/  STL [R1+0x224], R56 ;  /* 0x0002243801007387 */ /* 0x0001e80000100800 */
[----:B------:R1:W-:Y:S01]  /*4610*/  STL [R1+0x168], R52 ;  /* 0x0001683401007387 */ /* 0x0003e20000100800 */
[----:B0-----:R-:W-:Y:S02]  /*4620*/  IADD3.X R56, RZ, R63, RZ, P5, !PT ;  /* 0x0000003fff387210 */ /* 0x001fe40002ffe4ff */
[----:B-1----:R-:W-:-:S03]  /*4630*/  IADD3 R52, P4, R48, R62, RZ ;  /* 0x0000003e30347210 */ /* 0x002fc60007f9e0ff */
[----:B------:R-:W-:Y:S01]  /*4640*/  STL [R1+0x220], R56 ;  /* 0x0002203801007387 */ /* 0x000fe20000100800 */
[-C--:B------:R-:W-:Y:S02]  /*4650*/  IADD3.X R48, RZ, R63.reuse, RZ, P3, !PT ;  /* 0x0000003fff307210 */ /* 0x080fe40001ffe4ff */
[----:B------:R-:W-:Y:S01]  /*4660*/  IADD3 R44, P5, R44, R62, RZ ;  /* 0x0000003e2c2c7210 */ /* 0x000fe20007fbe0ff */
[----:B------:R0:W-:Y:S04]  /*4670*/  STL [R1+0x160], R52 ;  /* 0x0001603401007387 */ /* 0x0001e80000100800 */
[----:B0-----:R-:W4:Y:S04]  /*4680*/  LDL.LU R52, [R1+0x88] ;  /* 0x0000880001347983 */ /* 0x001f280000300800 */
[----:B------:R-:W-:Y:S04]  /*4690*/  STL [R1+0x21c], R48 ;  /* 0x00021c3001007387 */ /* 0x000fe80000100800 */
[----:B------:R0:W-:Y:S04]  /*46a0*/  STL [R1+0x15c], R44 ;  /* 0x00015c2c01007387 */ /* 0x0001e80000100800 */
[----:B0-----:R-:W4:Y:S01]  /*46b0*/  LDL.LU R44, [R1+0x8c] ;  /* 0x00008c00012c7983 */ /* 0x001f220000300800 */
[----:B------:R-:W-:-:S02]  /*46c0*/  IADD3.X R48, RZ, R63, RZ, P6, !PT ;  /* 0x0000003fff307210 */ /* 0x000fc400037fe4ff */
[----:B------:R-:W-:Y:S02]  /*46d0*/  IADD3 R56, P3, R40, R62, RZ ;  /* 0x0000003e28387210 */ /* 0x000fe40007f7e0ff */
[-C--:B------:R-:W-:Y:S01]  /*46e0*/  IADD3.X R40, RZ, R63.reuse, RZ, P4, !PT ;  /* 0x0000003fff287210 */ /* 0x080fe200027fe4ff */
[----:B------:R0:W-:Y:S04]  /*46f0*/  STL [R1+0x218], R48 ;  /* 0x0002183001007387 */ /* 0x0001e80000100800 */
[----:B0-----:R-:W4:Y:S04]  /*4700*/  LDL.LU R48, [R1+0x90] ;  /* 0x0000900001307983 */ /* 0x001f280000300800 */
[----:B------:R0:W-:Y:S04]  /*4710*/  STL [R1+0x158], R56 ;  /* 0x0001583801007387 */ /* 0x0001e80000100800 */
[----:B------:R1:W-:Y:S01]  /*4720*/  STL [R1+0x214], R40 ;  /* 0x0002142801007387 */ /* 0x0003e20000100800 */
[----:B0-----:R-:W-:-:S03]  /*4730*/  IADD3.X R56, RZ, R63, RZ, P5, !PT ;  /* 0x0000003fff387210 */ /* 0x001fc60002ffe4ff */
[----:B-1----:R-:W4:Y:S01]  /*4740*/  LDL.LU R40, [R1+0x94] ;  /* 0x0000940001287983 */ /* 0x002f220000300800 */
[----:B--2---:R-:W-:-:S05]  /*4750*/  IADD3 R36, P6, R36, R62, RZ ;  /* 0x0000003e24247210 */ /* 0x004fca0007fde0ff */
[----:B------:R3:W-:Y:S04]  /*4760*/  STL [R1+0x154], R36 ;  /* 0x0001542401007387 */ /* 0x0007e80000100800 */
[----:B------:R0:W-:Y:S01]  /*4770*/  STL [R1+0x210], R56 ;  /* 0x0002103801007387 */ /* 0x0001e20000100800 */
[----:B---3--:R-:W-:-:S03]  /*4780*/  IADD3 R36, P4, R28, R62, RZ ;  /* 0x0000003e1c247210 */ /* 0x008fc60007f9e0ff */
[----:B------:R-:W2:Y:S01]  /*4790*/  LDL.LU R28, [R1+0x98] ;  /* 0x00009800011c7983 */ /* 0x000ea20000300800 */
[----:B0-----:R-:W-:-:S03]  /*47a0*/  IADD3.X R56, RZ, R63, RZ, P3, !PT ;  /* 0x0000003fff387210 */ /* 0x001fc60001ffe4ff */
[----:B------:R4:W-:Y:S02]  /*47b0*/  STL [R1+0x150], R36 ;  /* 0x0001502401007387 */ /* 0x0009e40000100800 */
[----:B----4-:R-:W-:Y:S02]  /*47c0*/  IADD3 R36, P5, R32, R62, RZ ;  /* 0x0000003e20247210 */ /* 0x010fe40007fbe0ff */
[----:B------:R-:W3:Y:S04]  /*47d0*/  LDL.LU R32, [R1+0x9c] ;  /* 0x00009c0001207983 */ /* 0x000ee80000300800 */
[----:B------:R-:W-:Y:S04]  /*47e0*/  STL [R1+0x20c], R56 ;  /* 0x00020c3801007387 */ /* 0x000fe80000100800 */
[----:B------:R0:W-:Y:S04]  /*47f0*/  STL [R1+0x14c], R36 ;  /* 0x00014c2401007387 */ /* 0x0001e80000100800 */
[----:B0-----:R-:W4:Y:S01]  /*4800*/  LDL.LU R36, [R1+0xa0] ;  /* 0x0000a00001247983 */ /* 0x001f220000300800 */
[----:B------:R-:W-:-:S05]  /*4810*/  IADD3.X R56, RZ, R63, RZ, P6, !PT ;  /* 0x0000003fff387210 */ /* 0x000fca00037fe4ff */
[----:B------:R0:W-:Y:S01]  /*4820*/  STL [R1+0x208], R56 ;  /* 0x0002083801007387 */ /* 0x0001e20000100800 */
[----:B------:R-:W-:-:S05]  /*4830*/  IADD3 R70, P3, R52, R62, RZ ;  /* 0x0000003e34467210 */ /* 0x000fca0007f7e0ff */
[----:B------:R-:W-:Y:S01]  /*4840*/  STL [R1+0x148], R70 ;  /* 0x0001484601007387 */ /* 0x000fe20000100800 */
[-C--:B------:R-:W-:Y:S02]  /*4850*/  IADD3.X R52, RZ, R63.reuse, RZ, P4, !PT ;  /* 0x0000003fff347210 */ /* 0x080fe400027fe4ff */
[----:B0-----:R-:W-:Y:S02]  /*4860*/  IADD3 R56, P6, R44, R62, RZ ;  /* 0x0000003e2c387210 */ /* 0x001fe40007fde0ff */
[----:B------:R-:W4:Y:S04]  /*4870*/  LDL.LU R44, [R1+0xa4] ;  /* 0x0000a400012c7983 */ /* 0x000f280000300800 */
[----:B------:R0:W-:Y:S04]  /*4880*/  STL [R1+0x204], R52 ;  /* 0x0002043401007387 */ /* 0x0001e80000100800 */
[----:B------:R-:W-:Y:S01]  /*4890*/  STL [R1+0x140], R56 ;  /* 0x0001403801007387 */ /* 0x000fe20000100800 */
[----:B0-----:R-:W-:-:S05]  /*48a0*/  IADD3.X R52, RZ, R63, RZ, P5, !PT ;  /* 0x0000003fff347210 */ /* 0x001fca0002ffe4ff */
[----:B------:R0:W-:Y:S04]  /*48b0*/  STL [R1+0x200], R52 ;  /* 0x0002003401007387 */ /* 0x0001e80000100800 */
[----:B0-----:R-:W4:Y:S01]  /*48c0*/  LDL.LU R52, [R1+0xa8] ;  /* 0x0000a80001347983 */ /* 0x001f220000300800 */
[----:B------:R-:W-:Y:S02]  /*48d0*/  IADD3 R56, P4, R48, R62, RZ ;  /* 0x0000003e30387210 */ /* 0x000fe40007f9e0ff */
[----:B------:R-:W-:-:S03]  /*48e0*/  IADD3.X R48, RZ, R63, RZ, P3, !PT ;  /* 0x0000003fff307210 */ /* 0x000fc60001ffe4ff */
[----:B------:R0:W-:Y:S04]  /*48f0*/  STL [R1+0x13c], R56 ;  /* 0x00013c3801007387 */ /* 0x0001e80000100800 */
[----:B------:R1:W-:Y:S01]  /*4900*/  STL [R1+0x1fc], R48 ;  /* 0x0001fc3001007387 */ /* 0x0003e20000100800 */
[----:B0-----:R-:W-:Y:S02]  /*4910*/  IADD3 R56, P5, R40, R62, RZ ;  /* 0x0000003e28387210 */ /* 0x001fe40007fbe0ff */
[----:B-1----:R-:W-:-:S03]  /*4920*/  IADD3.X R48, RZ, R63, RZ, P6, !PT ;  /* 0x0000003fff307210 */ /* 0x002fc600037fe4ff */
[----:B------:R0:W-:Y:S02]  /*4930*/  STL [R1+0x134], R56 ;  /* 0x0001343801007387 */ /* 0x0001e40000100800 */
[-C--:B0-----:R-:W-:Y:S02]  /*4940*/  IADD3.X R56, RZ, R63.reuse, RZ, P4, !PT ;  /* 0x0000003fff387210 */ /* 0x081fe400027fe4ff */
[----:B--2---:R-:W-:Y:S02]  /*4950*/  IADD3 R40, P3, R28, R62, RZ ;  /* 0x0000003e1c287210 */ /* 0x004fe40007f7e0ff */
[----:B------:R-:W2:Y:S04]  /*4960*/  LDL.LU R28, [R1+0xac] ;  /* 0x0000ac00011c7983 */ /* 0x000ea80000300800 */
[----:B------:R0:W-:Y:S04]  /*4970*/  STL [R1+0x1f8], R48 ;  /* 0x0001f83001007387 */ /* 0x0001e80000100800 */
[----:B------:R3:W-:Y:S04]  /*4980*/  STL [R1+0x130], R40 ;  /* 0x0001302801007387 */ /* 0x0007e80000100800 */
[----:B------:R-:W-:Y:S01]  /*4990*/  STL [R1+0x1f4], R56 ;  /* 0x0001f43801007387 */ /* 0x000fe20000100800 */
[----:B0-----:R-:W-:-:S02]  /*49a0*/  IADD3.X R48, RZ, R63, RZ, P5, !PT ;  /* 0x0000003fff307210 */ /* 0x001fc40002ffe4ff */
[-C--:B---3--:R-:W-:Y:S02]  /*49b0*/  IADD3 R40, P4, R32, R62.reuse, RZ ;  /* 0x0000003e20287210 */ /* 0x088fe40007f9e0ff */
[----:B------:R-:W3:Y:S04]  /*49c0*/  LDL.LU R32, [R1+0xb0] ;  /* 0x0000b00001207983 */ /* 0x000ee80000300800 */
[----:B------:R4:W-:Y:S04]  /*49d0*/  STL [R1+0x12c], R40 ;  /* 0x00012c2801007387 */ /* 0x0009e80000100800 */
[----:B------:R-:W-:Y:S01]  /*49e0*/  STL [R1+0x1f0], R48 ;  /* 0x0001f03001007387 */ /* 0x000fe20000100800 */
[----:B----4-:R-:W-:-:S03]  /*49f0*/  IADD3 R40, P5, R36, R62, RZ ;  /* 0x0000003e24287210 */ /* 0x010fc60007fbe0ff */
[----:B------:R-:W4:Y:S01]  /*4a00*/  LDL.LU R36, [R1+0xb4] ;  /* 0x0000b40001247983 */ /* 0x000f220000300800 */
[----:B------:R-:W-:-:S03]  /*4a10*/  IADD3.X R56, RZ, R63, RZ, P3, !PT ;  /* 0x0000003fff387210 */ /* 0x000fc60001ffe4ff */
[----:B------:R0:W-:Y:S04]  /*4a20*/  STL [R1+0x128], R40 ;  /* 0x0001282801007387 */ /* 0x0001e80000100800 */
[----:B0-----:R-:W4:Y:S04]  /*4a30*/  LDL.LU R40, [R1+0xb8] ;  /* 0x0000b80001287983 */ /* 0x001f280000300800 */
[----:B------:R-:W-:Y:S01]  /*4a40*/  STL [R1+0x1ec], R56 ;  /* 0x0001ec3801007387 */ /* 0x000fe20000100800 */
[----:B------:R-:W-:Y:S02]  /*4a50*/  IADD3.X R70, RZ, R63, RZ, P4, !PT ;  /* 0x0000003fff467210 */ /* 0x000fe400027fe4ff */
[----:B------:R-:W-:-:S02]  /*4a60*/  IADD3 R48, P3, R44, R62, RZ ;  /* 0x0000003e2c307210 */ /* 0x000fc40007f7e0ff */
[----:B------:R-:W4:Y:S04]  /*4a70*/  LDL.LU R44, [R1+0xbc] ;  /* 0x0000bc00012c7983 */ /* 0x000f280000300800 */
[----:B------:R0:W-:Y:S04]  /*4a80*/  STL [R1+0x124], R48 ;  /* 0x0001243001007387 */ /* 0x0001e80000100800 */
[----:B0-----:R-:W4:Y:S04]  /*4a90*/  LDL.LU R48, [R1+0xc0] ;  /* 0x0000c00001307983 */ /* 0x001f280000300800 */
[----:B------:R0:W-:Y:S01]  /*4aa0*/  STL [R1+0x1e8], R70 ;  /* 0x0001e84601007387 */ /* 0x0001e20000100800 */
[----:B------:R-:W-:-:S03]  /*4ab0*/  IADD3 R56, P4, R52, R62, RZ ;  /* 0x0000003e34387210 */ /* 0x000fc60007f9e0ff */
[----:B------:R-:W4:Y:S01]  /*4ac0*/  LDL.LU R52, [R1+0x3c] ;  /* 0x00003c0001347983 */ /* 0x000f220000300800 */
[----:B0-----:R-:W-:-:S03]  /*4ad0*/  IADD3.X R70, RZ, R63, RZ, P5, !PT ;  /* 0x0000003fff467210 */ /* 0x001fc60002ffe4ff */
[----:B------:R0:W-:Y:S04]  /*4ae0*/  STL [R1+0x120], R56 ;  /* 0x0001203801007387 */ /* 0x0001e80000100800 */
[----:B0-----:R-:W4:Y:S04]  /*4af0*/  LDL.LU R56, [R1+0x40] ;  /* 0x0000400001387983 */ /* 0x001f280000300800 */
[----:B------:R0:W-:Y:S04]  /*4b00*/  STL [R1+0x1e4], R70 ;  /* 0x0001e44601007387 */ /* 0x0001e80000100800 */
[----:B0-----:R-:W4:Y:S04]  /*4b10*/  LDL.LU R70, [R1+0x54] ;  /* 0x0000540001467983 */ /* 0x001f280000300800 */
[----:B------:R-:W4:Y:S01]  /*4b20*/  LDL.LU R125, [R1+0xc4] ;  /* 0x0000c400017d7983 */ /* 0x000f220000300800 */
[----:B------:R-:W-:Y:S01]  /*4b30*/  LEA R67, R67, UR8, 0x3 ;  /* 0x0000000843437c11 */ /* 0x000fe2000f8e18ff */
[----:B------:R-:W-:-:S05]  /*4b40*/  ULDC UR8, c[0x0][0x230] ;  /* 0x00008c0000087ab9 */ /* 0x000fca0000000800 */
[----:B------:R-:W0:Y:S02]  /*4b50*/  LDS.64 R66, [R67] ;  /* 0x0000000043427984 */ /* 0x000e240000000a00 */
[----:B0-----:R-:W-:-:S06]  /*4b60*/  FADD.FTZ R67, R67, UR8 ;  /* 0x0000000843437e21 */ /* 0x001fcc0008010000 */
        /* <DEDUP_REMOVED lines=14> */
[C---:B0-----:R-:W-:Y:S01]  /*4c50*/  FMUL.FTZ R103, R67.reuse, R103 ;  /* 0x0000006743677220 */ /* 0x041fe20000410000 */
[C---:B------:R-:W-:Y:S01]  /*4c60*/  FMUL.FTZ R109, R67.reuse, R109 ;  /* 0x0000006d436d7220 */ /* 0x040fe20000410000 */
[----:B------:R-:W-:Y:S01]  /*4c70*/  FMUL.FTZ R106, R67, R106 ;  /* 0x0000006a436a7220 */ /* 0x000fe20000410000 */
[--C-:B------:R-:W-:Y:S01]  /*4c80*/  FADD.FTZ R41, R41, -R66.reuse ;  /* 0x8000004229297221 */ /* 0x100fe20000010000 */
[--C-:B------:R-:W-:Y:S01]  /*4c90*/  FADD.FTZ R45, R45, -R66.reuse ;  /* 0x800000422d2d7221 */ /* 0x100fe20000010000 */
[C---:B------:R-:W-:Y:S01]  /*4ca0*/  FMUL.FTZ R115, R67.reuse, R115 ;  /* 0x0000007343737220 */ /* 0x040fe20000410000 */
[----:B------:R-:W-:Y:S01]  /*4cb0*/  FMUL.FTZ R112, R67, R112 ;  /* 0x0000007043707220 */ /* 0x000fe20000410000 */
[--C-:B------:R-:W-:Y:S01]  /*4cc0*/  FADD.FTZ R53, R53, -R66.reuse ;  /* 0x8000004235357221 */ /* 0x100fe20000010000 */
[--C-:B------:R-:W-:Y:S01]  /*4cd0*/  FADD.FTZ R57, R57, -R66.reuse ;  /* 0x8000004239397221 */ /* 0x100fe20000010000 */
[--C-:B------:R-:W-:Y:S01]  /*4ce0*/  FADD.FTZ R97, R97, -R66.reuse ;  /* 0x8000004261617221 */ /* 0x100fe20000010000 */
[----:B------:R-:W-:Y:S01]  /*4cf0*/  FADD.FTZ R94, R94, -R66 ;  /* 0x800000425e5e7221 */ /* 0x000fe20000010000 */
[----:B--2---:R-:W-:-:S05]  /*4d00*/  IADD3 R28, P5, R28, R62, RZ ;  /* 0x0000003e1c1c7210 */ /* 0x004fca0007fbe0ff */
[----:B------:R0:W-:Y:S02]  /*4d10*/  STL [R1+0x11c], R28 ;  /* 0x00011c1c01007387 */ /* 0x0001e40000100800 */
[----:B0-----:R-:W-:Y:S02]  /*4d20*/  IADD3.X R28, RZ, R63, RZ, P3, !PT ;  /* 0x0000003fff1c7210 */ /* 0x001fe40001ffe4ff */
[----:B---3--:R-:W-:-:S03]  /*4d30*/  IADD3 R32, P3, R32, R62, RZ ;  /* 0x0000003e20207210 */ /* 0x008fc60007f7e0ff */
[----:B------:R0:W-:Y:S04]  /*4d40*/  STL [R1+0x1e0], R28 ;  /* 0x0001e01c01007387 */ /* 0x0001e80000100800 */
[----:B0-----:R-:W2:Y:S04]  /*4d50*/  LDL.LU R28, [R1+0x290] ;  /* 0x00029000011c7983 */ /* 0x001ea80000300800 */
[----:B------:R0:W-:Y:S02]  /*4d60*/  STL [R1+0x118], R32 ;  /* 0x0001182001007387 */ /* 0x0001e40000100800 */
[----:B0-----:R-:W-:-:S02]  /*4d70*/  IADD3.X R32, RZ, R63, RZ, P4, !PT ;  /* 0x0000003fff207210 */ /* 0x001fc400027fe4ff */
[----:B----4-:R-:W-:-:S03]  /*4d80*/  IADD3 R36, P4, R36, R62, RZ ;  /* 0x0000003e24247210 */ /* 0x010fc60007f9e0ff */
[----:B------:R0:W-:Y:S04]  /*4d90*/  STL [R1+0x1dc], R32 ;  /* 0x0001dc2001007387 */ /* 0x0001e80000100800 */
[----:B0-----:R-:W3:Y:S04]  /*4da0*/  LDL.LU R32, [R1+0x28c] ;  /* 0x00028c0001207983 */ /* 0x001ee80000300800 */
[----:B------:R0:W-:Y:S02]  /*4db0*/  STL [R1+0x104], R36 ;  /* 0x0001042401007387 */ /* 0x0001e40000100800 */
[----:B0-----:R-:W-:-:S02]  /*4dc0*/  IADD3.X R36, RZ, R63, RZ, P5, !PT ;  /* 0x0000003fff247210 */ /* 0x001fc40002ffe4ff */
[----:B------:R-:W-:-:S03]  /*4dd0*/  IADD3 R40, P5, R40, R62, RZ ;  /* 0x0000003e28287210 */ /* 0x000fc60007fbe0ff */
[----:B------:R0:W-:Y:S04]  /*4de0*/  STL [R1+0x1d8], R36 ;  /* 0x0001d82401007387 */ /* 0x0001e80000100800 */
[----:B0-----:R-:W4:Y:S04]  /*4df0*/  LDL.LU R36, [R1+0x288] ;  /* 0x0002880001247983 */ /* 0x001f280000300800 */
        /* <DEDUP_REMOVED lines=22> */
[-C--:B------:R-:W-:Y:S02]  /*4f60*/  IADD3 R70, P4, R70, R62.reuse, RZ ;  /* 0x0000003e46467210 */ /* 0x080fe40007f9e0ff */
[----:B------:R-:W-:Y:S01]  /*4f70*/  IADD3 R62, P6, R125, R62, RZ ;  /* 0x0000003e7d3e7210 */ /* 0x000fe20007fde0ff */
[----:B------:R0:W-:Y:S01]  /*4f80*/  STL [R1+0x1c4], R56 ;  /* 0x0001c43801007387 */ /* 0x0001e20000100800 */
[----:B------:R-:W-:Y:S01]  /*4f90*/  FMUL.FTZ R125, R0, R67 ;  /* 0x00000043007d7220 */ /* 0x000fe20000410000 */
[C---:B------:R-:W-:Y:S02]  /*4fa0*/  FMUL.FTZ R0, R67.reuse, R5 ;  /* 0x0000000543007220 */ /* 0x040fe40000410000 */
[----:B0-----:R-:W4:Y:S04]  /*4fb0*/  LDL.LU R56, [R1+0x274] ;  /* 0x0002740001387983 */ /* 0x001f280000300800 */
[----:B------:R0:W-:Y:S01]  /*4fc0*/  STL [R1+0x174], R70 ;  /* 0x0001744601007387 */ /* 0x0001e20000100800 */
[----:B------:R-:W-:Y:S01]  /*4fd0*/  MOV R5, R103 ;  /* 0x0000006700057202 */ /* 0x000fe20000000f00 */
[----:B------:R-:W-:-:S02]  /*4fe0*/  FMUL.FTZ R103, R67, R37 ;  /* 0x0000002543677220 */ /* 0x000fc40000410000 */
[----:B0-----:R-:W4:Y:S04]  /*4ff0*/  LDL.LU R70, [R1+0x270] ;  /* 0x0002700001467983 */ /* 0x001f280000300800 */
[----:B------:R0:W-:Y:S04]  /*5000*/  STL [R1+0x26c], R63 ;  /* 0x00026c3f01007387 */ /* 0x0001e80000100800 */
[----:B------:R1:W-:Y:S01]  /*5010*/  STL [R1+0xf0], R62 ;  /* 0x0000f03e01007387 */ /* 0x0003e20000100800 */
[----:B------:R-:W-:Y:S01]  /*5020*/  MOV R37, R109 ;  /* 0x0000006d00257202 */ /* 0x000fe20000000f00 */
[C---:B------:R-:W-:Y:S01]  /*5030*/  FMUL.FTZ R109, R67.reuse, R45 ;  /* 0x0000002d436d7220 */ /* 0x040fe20000410000 */
[C---:B0-----:R-:W-:Y:S01]  /*5040*/  FMUL.FTZ R63, R67.reuse, R100 ;  /* 0x00000064433f7220 */ /* 0x041fe20000410000 */
[C---:B-1----:R-:W-:Y:S01]  /*5050*/  FMUL.FTZ R62, R67.reuse, R121 ;  /* 0x00000079433e7220 */ /* 0x042fe20000410000 */
[C---:B------:R-:W-:Y:S01]  /*5060*/  FMUL.FTZ R121, R67.reuse, R118 ;  /* 0x0000007643797220 */ /* 0x040fe20000410000 */
[C---:B------:R-:W-:Y:S01]  /*5070*/  FMUL.FTZ R100, R67.reuse, R9 ;  /* 0x0000000943647220 */ /* 0x040fe20000410000 */
[----:B------:R-:W-:Y:S01]  /*5080*/  MOV R9, R106 ;  /* 0x0000006a00097202 */ /* 0x000fe20000000f00 */
[C---:B------:R-:W-:Y:S01]  /*5090*/  FMUL.FTZ R118, R67.reuse, R49 ;  /* 0x0000003143767220 */ /* 0x040fe20000410000 */
[C---:B------:R-:W-:Y:S01]  /*50a0*/  FMUL.FTZ R106, R67.reuse, R41 ;  /* 0x00000029436a7220 */ /* 0x040fe20000410000 */
[----:B------:R-:W-:Y:S01]  /*50b0*/  MOV R49, R121 ;  /* 0x0000007900317202 */ /* 0x000fe20000000f00 */
[C---:B------:R-:W-:Y:S01]  /*50c0*/  FMUL.FTZ R121, R67.reuse, R53 ;  /* 0x0000003543797220 */ /* 0x040fe20000410000 */
[----:B------:R-:W-:Y:S01]  /*50d0*/  MOV R41, R112 ;  /* 0x0000007000297202 */ /* 0x000fe20000000f00 */
[----:B-----5:R-:W-:Y:S01]  /*50e0*/  HADD2.F32 R112, -RZ, R60.H0_H0 ;  /* 0x2000003cff707230 */ /* 0x020fe20000004100 */
[----:B------:R-:W-:Y:S01]  /*50f0*/  MOV R45, R115 ;  /* 0x00000073002d7202 */ /* 0x000fe20000000f00 */
[----:B------:R-:W-:Y:S01]  /*5100*/  HADD2.F32 R115, -RZ, R58.H0_H0 ;  /* 0x2000003aff737230 */ /* 0x000fe20000004100 */
[----:B------:R-:W-:Y:S01]  /*5110*/  MOV R53, R125 ;  /* 0x0000007d00357202 */ /* 0x000fe20000000f00 */
[C---:B------:R-:W-:Y:S01]  /*5120*/  FMUL.FTZ R125, R67.reuse, R57 ;  /* 0x00000039437d7220 */ /* 0x040fe20000410000 */
[----:B------:R-:W-:-:S03]  /*5130*/  FMUL.FTZ R97, R67, R97 ;  /* 0x0000006143617220 */ /* 0x000fc60000410000 */
[--C-:B------:R-:W-:Y:S01]  /*5140*/  FFMA.FTZ R57, R53, R115, R112.reuse ;  /* 0x0000007335397223 */ /* 0x100fe20000010070 */
[C-C-:B------:R-:W-:Y:S01]  /*5150*/  FFMA.FTZ R53, R115.reuse, R49, R112.reuse ;  /* 0x0000003173357223 */ /* 0x140fe20000010070 */
[C-C-:B------:R-:W-:Y:S01]  /*5160*/  FFMA.FTZ R49, R115.reuse, R45, R112.reuse ;  /* 0x0000002d73317223 */ /* 0x140fe20000010070 */
[----:B------:R-:W-:Y:S01]  /*5170*/  FFMA.FTZ R45, R115, R41, R112 ;  /* 0x00000029732d7223 */ /* 0x000fe20000010070 */
[----:B------:R-:W-:Y:S01]  /*5180*/  FADD.FTZ R91, R91, -R66 ;  /* 0x800000425b5b7221 */ /* 0x000fe20000010000 */
[----:B------:R-:W-:Y:S01]  /*5190*/  FMUL.FTZ R94, R67, R94 ;  /* 0x0000005e435e7220 */ /* 0x000fe20000410000 */
[C---:B------:R-:W-:Y:S01]  /*51a0*/  FFMA.FTZ R41, R115.reuse, R37, R112 ;  /* 0x0000002573297223 */ /* 0x040fe20000010070 */
[----:B------:R-:W-:Y:S01]  /*51b0*/  FADD.FTZ R88, R88, -R66 ;  /* 0x8000004258587221 */ /* 0x000fe20000010000 */
[----:B------:R-:W-:Y:S01]  /*51c0*/  FFMA.FTZ R37, R115, R9, R112 ;  /* 0x0000000973257223 */ /* 0x000fe20000010070 */
[----:B------:R-:W-:Y:S01]  /*51d0*/  FADD.FTZ R85, R85, -R66 ;  /* 0x8000004255557221 */ /* 0x000fe20000010000 */
[C-C-:B------:R-:W-:Y:S01]  /*51e0*/  FFMA.FTZ R9, R115.reuse, R5, R112.reuse ;  /* 0x0000000573097223 */ /* 0x140fe20000010070 */
[C-C-:B------:R-:W-:Y:S01]  /*51f0*/  FFMA.FTZ R5, R115.reuse, R63, R112.reuse ;  /* 0x0000003f73057223 */ /* 0x140fe20000010070 */
[--C-:B------:R-:W-:Y:S01]  /*5200*/  FFMA.FTZ R97, R115, R97, R112.reuse ;  /* 0x0000006173617223 */ /* 0x100fe20000010070 */
[----:B------:R-:W-:Y:S01]  /*5210*/  FMUL.FTZ R91, R67, R91 ;  /* 0x0000005b435b7220 */ /* 0x000fe20000410000 */
[----:B------:R-:W-:Y:S01]  /*5220*/  FFMA.FTZ R63, R115, R94, R112 ;  /* 0x0000005e733f7223 */ /* 0x000fe20000010070 */
[C---:B------:R-:W-:Y:S01]  /*5230*/  FMUL.FTZ R88, R67.reuse, R88 ;  /* 0x0000005843587220 */ /* 0x040fe20000410000 */
[--C-:B------:R-:W-:Y:S01]  /*5240*/  FADD.FTZ R82, R82, -R66.reuse ;  /* 0x8000004252527221 */ /* 0x100fe20000010000 */
[----:B------:R-:W-:Y:S01]  /*5250*/  FMUL.FTZ R85, R67, R85 ;  /* 0x0000005543557220 */ /* 0x000fe20000410000 */
[--C-:B------:R-:W-:Y:S01]  /*5260*/  FADD.FTZ R79, R79, -R66.reuse ;  /* 0x800000424f4f7221 */ /* 0x100fe20000010000 */
[----:B------:R-:W-:Y:S01]  /*5270*/  FADD.FTZ R75, R75, -R66 ;  /* 0x800000424b4b7221 */ /* 0x000fe20000010000 */
[C-C-:B------:R-:W-:Y:S01]  /*5280*/  FFMA.FTZ R91, R115.reuse, R91, R112.reuse ;  /* 0x0000005b735b7223 */ /* 0x140fe20000010070 */
[----:B------:R-:W-:Y:S01]  /*5290*/  STL [R1+0x8], R97 ;  /* 0x0000086101007387 */ /* 0x000fe20000100800 */
[----:B------:R-:W-:Y:S01]  /*52a0*/  FFMA.FTZ R88, R115, R88, R112 ;  /* 0x0000005873587223 */ /* 0x000fe20000010070 */
[----:B------:R-:W-:-:S02]  /*52b0*/  FMUL.FTZ R82, R67, R82 ;  /* 0x0000005243527220 */ /* 0x000fc40000410000 */
[----:B------:R0:W-:Y:S01]  /*52c0*/  STL [R1+0xc], R63 ;  /* 0x00000c3f01007387 */ /* 0x0001e20000100800 */
[----:B------:R-:W-:Y:S01]  /*52d0*/  FMUL.FTZ R79, R67, R79 ;  /* 0x0000004f434f7220 */ /* 0x000fe20000410000 */
[----:B------:R-:W-:Y:S01]  /*52e0*/  FADD.FTZ R71, R71, -R66 ;  /* 0x8000004247477221 */ /* 0x000fe20000010000 */
[----:B------:R-:W-:Y:S01]  /*52f0*/  FMUL.FTZ R75, R67, R75 ;  /* 0x0000004b434b7220 */ /* 0x000fe20000410000 */
[----:B------:R-:W-:Y:S01]  /*5300*/  STL [R1+0x3c], R91 ;  /* 0x00003c5b01007387 */ /* 0x000fe20000100800 */
[C-C-:B------:R-:W-:Y:S01]  /*5310*/  FFMA.FTZ R82, R115.reuse, R82, R112.reuse ;  /* 0x0000005273527223 */ /* 0x140fe20000010070 */
[----:B0-----:R-:W-:Y:S02]  /*5320*/  FFMA.FTZ R63, R115, R85, R112 ;  /* 0x00000055733f7223 */ /* 0x001fe40000010070 */
[----:B------:R-:W-:Y:S01]  /*5330*/  STL [R1+0x40], R88 ;  /* 0x0000405801007387 */ /* 0x000fe20000100800 */
[----:B------:R-:W-:Y:S01]  /*5340*/  FADD.FTZ R13, R13, -R66 ;  /* 0x800000420d0d7221 */ /* 0x000fe20000010000 */
[----:B------:R-:W-:Y:S01]  /*5350*/  FFMA.FTZ R79, R115, R79, R112 ;  /* 0x0000004f734f7223 */ /* 0x000fe20000010070 */
[----:B------:R-:W-:Y:S01]  /*5360*/  FMUL.FTZ R71, R67, R71 ;  /* 0x0000004743477220 */ /* 0x000fe20000410000 */
[----:B------:R0:W-:Y:S01]  /*5370*/  STL [R1+0x54], R63 ;  /* 0x0000543f01007387 */ /* 0x0001e20000100800 */
[--C-:B------:R-:W-:Y:S01]  /*5380*/  FADD.FTZ R17, R17, -R66.reuse ;  /* 0x8000004211117221 */ /* 0x100fe20000010000 */
[----:B------:R-:W-:Y:S01]  /*5390*/  FMUL.FTZ R13, R67, R13 ;  /* 0x0000000d430d7220 */ /* 0x000fe20000410000 */
[--C-:B------:R-:W-:Y:S01]  /*53a0*/  FADD.FTZ R21, R21, -R66.reuse ;  /* 0x8000004215157221 */ /* 0x100fe20000010000 */
[----:B------:R-:W-:Y:S01]  /*53b0*/  STL [R1+0x6c], R82 ;  /* 0x00006c5201007387 */ /* 0x000fe20000100800 */
[----:B------:R-:W-:Y:S01]  /*53c0*/  FADD.FTZ R25, R25, -R66 ;  /* 0x8000004219197221 */ /* 0x000fe20000010000 */
[C-C-:B0-----:R-:W-:Y:S01]  /*53d0*/  FFMA.FTZ R63, R115.reuse, R75, R112.reuse ;  /* 0x0000004b733f7223 */ /* 0x141fe20000010070 */
[C-C-:B------:R-:W-:Y:S01]  /*53e0*/  FFMA.FTZ R75, R115.reuse, R71, R112.reuse ;  /* 0x00000047734b7223 */ /* 0x140fe20000010070 */
[----:B------:R-:W-:Y:S01]  /*53f0*/  STL [R1+0x100], R79 ;  /* 0x0001004f01007387 */ /* 0x000fe20000100800 */
[----:B------:R-:W-:Y:S01]  /*5400*/  FFMA.FTZ R71, R115, R0, R112 ;  /* 0x0000000073477223 */ /* 0x000fe20000010070 */
[----:B------:R-:W-:-:S02]  /*5410*/  FMUL.FTZ R17, R67, R17 ;  /* 0x0000001143117220 */ /* 0x000fc40000410000 */
[----:B------:R0:W-:Y:S01]  /*5420*/  STL [R1+0x108], R63 ;  /* 0x0001083f01007387 */ /* 0x0001e20000100800 */
[----:B------:R-:W-:Y:S01]  /*5430*/  FFMA.FTZ R0, R115, R13, R112 ;  /* 0x0000000d73007223 */ /* 0x000fe20000010070 */
[----:B------:R-:W-:Y:S01]  /*5440*/  FMUL.FTZ R21, R67, R21 ;  /* 0x0000001543157220 */ /* 0x000fe20000410000 */
[--C-:B------:R-:W-:Y:S01]  /*5450*/  FADD.FTZ R29, R29, -R66.reuse ;  /* 0x800000421d1d7221 */ /* 0x100fe20000010000 */
[----:B------:R-:W-:Y:S01]  /*5460*/  FMUL.FTZ R25, R67, R25 ;  /* 0x0000001943197220 */ /* 0x000fe20000410000 */
[----:B------:R-:W-:Y:S01]  /*5470*/  STL [R1+0x10c], R75 ;  /* 0x00010c4b01007387 */ /* 0x000fe20000100800 */
[----:B------:R-:W-:Y:S01]  /*5480*/  FADD.FTZ R33, R33, -R66 ;  /* 0x8000004221217221 */ /* 0x000fe20000010000 */
[C-C-:B0-----:R-:W-:Y:S02]  /*5490*/  FFMA.FTZ R63, R115.reuse, R100, R112.reuse ;  /* 0x00000064733f7223 */ /* 0x141fe40000010070 */
[----:B------:R-:W-:Y:S01]  /*54a0*/  STL [R1+0x110], R71 ;  /* 0x0001104701007387 */ /* 0x000fe20000100800 */
[C-C-:B------:R-:W-:Y:S01]  /*54b0*/  FFMA.FTZ R17, R115.reuse, R17, R112.reuse ;  /* 0x0000001173117223 */ /* 0x140fe20000010070 */
[----:B------:R-:W-:-:S02]  /*54c0*/  FFMA.FTZ R13, R115, R21, R112 ;  /* 0x00000015730d7223 */ /* 0x000fc40000010070 */
[----:B------:R-:W-:Y:S01]  /*54d0*/  STL [R1+0x114], R63 ;  /* 0x0001143f01007387 */ /* 0x000fe20000100800 */
[C---:B------:R-:W-:Y:S01]  /*54e0*/  FMUL.FTZ R29, R67.reuse, R29 ;  /* 0x0000001d431d7220 */ /* 0x040fe20000410000 */
[----:B------:R-:W-:Y:S02]  /*54f0*/  FMUL.FTZ R33, R67, R33 ;  /* 0x0000002143217220 */ /* 0x000fe40000410000 */
[----:B------:R0:W-:Y:S04]  /*5500*/  STL [R1+0x144], R0 ;  /* 0x0001440001007387 */ /* 0x0001e80000100800 */
[----:B------:R1:W-:Y:S01]  /*5510*/  STL [R1+0x164], R17 ;  /* 0x0001641101007387 */ /* 0x0003e20000100800 */
[----:B0-----:R-:W-:-:S03]  /*5520*/  FFMA.FTZ R0, R115, R25, R112 ;  /* 0x0000001973007223 */ /* 0x001fc60000010070 */
[----:B------:R0:W-:Y:S01]  /*5530*/  STL [R1+0x188], R13 ;  /* 0x0001880d01007387 */ /* 0x0001e20000100800 */
[----:B-1----:R-:W-:-:S03]  /*5540*/  FFMA.FTZ R17, R115, R29, R112 ;  /* 0x0000001d73117223 */ /* 0x002fc60000010070 */
[----:B------:R1:W-:Y:S01]  /*5550*/  STL [R1+0x198], R0 ;  /* 0x0001980001007387 */ /* 0x0003e20000100800 */
[----:B0-----:R-:W-:-:S03]  /*5560*/  FFMA.FTZ R13, R115, R33, R112 ;  /* 0x00000021730d7223 */ /* 0x001fc60000010070 */
[----:B------:R-:W-:Y:S01]  /*5570*/  STL [R1+0x1a0], R17 ;  /* 0x0001a01101007387 */ /* 0x000fe20000100800 */
[----:B-1----:R-:W-:-:S03]  /*5580*/  FFMA.FTZ R0, R115, R103, R112 ;  /* 0x0000006773007223 */ /* 0x002fc60000010070 */
[----:B------:R0:W-:Y:S04]  /*5590*/  STL [R1+0x1a4], R13 ;  /* 0x0001a40d01007387 */ /* 0x0001e80000100800 */
[----:B------:R1:W-:Y:S01]  /*55a0*/  STL [R1+0x1a8], R0 ;  /* 0x0001a80001007387 */ /* 0x0003e20000100800 */
[----:B------:R-:W-:Y:S01]  /*55b0*/  FADD.FTZ R124, R124, -R66 ;  /* 0x800000427c7c7221 */ /* 0x000fe20000010000 */
[C-C-:B0-----:R-:W-:Y:S01]  /*55c0*/  FFMA.FTZ R13, R115.reuse, R109, R112.reuse ;  /* 0x0000006d730d7223 */ /* 0x141fe20000010070 */
[----:B-1----:R-:W-:-:S04]  /*55d0*/  FFMA.FTZ R0, R115, R118, R112 ;  /* 0x0000007673007223 */ /* 0x002fc80000010070 */
[----:B------:R-:W-:Y:S01]  /*55e0*/  STL [R1+0x1b0], R13 ;  /* 0x0001b00d01007387 */ /* 0x000fe20000100800 */
[--C-:B------:R-:W-:Y:S01]  /*55f0*/  FADD.FTZ R78, R78, -R66.reuse ;  /* 0x800000424e4e7221 */ /* 0x100fe20000010000 */
[--C-:B------:R-:W-:Y:S01]  /*5600*/  FADD.FTZ R6, R6, -R66.reuse ;  /* 0x8000004206067221 */ /* 0x100fe20000010000 */
[----:B------:R-:W-:Y:S01]  /*5610*/  HADD2.F32 R71, -RZ, R60.H1_H1 ;  /* 0x3000003cff477230 */ /* 0x000fe20000004100 */
[----:B------:R0:W-:Y:S01]  /*5620*/  STL [R1+0x1b8], R0 ;  /* 0x0001b80001007387 */ /* 0x0001e20000100800 */
[--C-:B------:R-:W-:Y:S01]  /*5630*/  FADD.FTZ R26, R26, -R66.reuse ;  /* 0x800000421a1a7221 */ /* 0x100fe20000010000 */
[C---:B------:R-:W-:Y:S01]  /*5640*/  FMUL.FTZ R124, R67.reuse, R124 ;  /* 0x0000007c437c7220 */ /* 0x040fe20000410000 */
[C---:B------:R-:W-:Y:S01]  /*5650*/  FMUL.FTZ R82, R67.reuse, R78 ;  /* 0x0000004e43527220 */ /* 0x040fe20000410000 */
[C---:B------:R-:W-:Y:S01]  /*5660*/  FMUL.FTZ R78, R67.reuse, R6 ;  /* 0x00000006434e7220 */ /* 0x040fe20000410000 */
[----:B------:R-:W-:Y:S01]  /*5670*/  FADD.FTZ R2, R2, -R66 ;  /* 0x8000004202027221 */ /* 0x000fe20000010000 */
[----:B------:R-:W-:Y:S01]  /*5680*/  FMUL.FTZ R29, R67, R26 ;  /* 0x0000001a431d7220 */ /* 0x000fe20000410000 */
[----:B0-----:R-:W-:-:S02]  /*5690*/  HADD2.F32 R0, -RZ, R58.H1_H1 ;  /* 0x3000003aff007230 */ /* 0x001fc40000004100 */
[----:B------:R-:W-:Y:S01]  /*56a0*/  FMUL.FTZ R6, R57, -1.4426950216293334961 ;  /* 0xbfb8aa3b39067820 */ /* 0x000fe20000410000 */
[----:B------:R-:W-:Y:S02]  /*56b0*/  FMUL.FTZ R85, R67, R2 ;  /* 0x0000000243557220 */ /* 0x000fe40000410000 */
[----:B------:R-:W-:-:S03]  /*56c0*/  FFMA.FTZ R26, R124, R0, R71 ;  /* 0x000000007c1a7223 */ /* 0x000fc60000010047 */
[----:B------:R-:W0:Y:S01]  /*56d0*/  MUFU.EX2 R6, R6 ;  /* 0x0000000600067308 */ /* 0x000e220000000800 */
[----:B------:R-:W-:-:S07]  /*56e0*/  FMUL.FTZ R2, R26, -1.4426950216293334961 ;  /* 0xbfb8aa3b1a027820 */ /* 0x000fce0000410000 */
[----:B------:R-:W1:Y:S01]  /*56f0*/  MUFU.EX2 R2, R2 ;  /* 0x0000000200027308 */ /* 0x000e620000000800 */
[--C-:B------:R-:W-:Y:S01]  /*5700*/  FADD.FTZ R93, R93, -R66.reuse ;  /* 0x800000425d5d7221 */ /* 0x100fe20000010000 */
[----:B------:R-:W-:Y:S01]  /*5710*/  FADD.FTZ R81, R81, -R66 ;  /* 0x8000004251517221 */ /* 0x000fe20000010000 */
[----:B------:R-:W-:Y:S01]  /*5720*/  FFMA.FTZ R17, R115, R121, R112 ;  /* 0x0000007973117223 */ /* 0x000fe20000010070 */
[--C-:B------:R-:W-:Y:S01]  /*5730*/  FADD.FTZ R34, R34, -R66.reuse ;  /* 0x8000004222227221 */ /* 0x100fe20000010000 */
[----:B------:R-:W-:Y:S01]  /*5740*/  FADD.FTZ R46, R46, -R66 ;  /* 0x800000422e2e7221 */ /* 0x000fe20000010000 */
[----:B------:R-:W-:Y:S01]  /*5750*/  FMUL.FTZ R93, R67, R93 ;  /* 0x0000005d435d7220 */ /* 0x000fe20000410000 */
[----:B------:R-:W-:Y:S01]  /*5760*/  FFMA.FTZ R13, R115, R125, R112 ;  /* 0x0000007d730d7223 */ /* 0x000fe20000010070 */
[--C-:B------:R-:W-:Y:S01]  /*5770*/  FADD.FTZ R74, R74, -R66.reuse ;  /* 0x800000424a4a7221 */ /* 0x100fe20000010000 */
[--C-:B------:R-:W-:Y:S01]  /*5780*/  FADD.FTZ R30, R30, -R66.reuse ;  /* 0x800000421e1e7221 */ /* 0x100fe20000010000 */
[--C-:B------:R-:W-:Y:S01]  /*5790*/  FADD.FTZ R50, R50, -R66.reuse ;  /* 0x8000004232327221 */ /* 0x100fe20000010000 */
[--C-:B------:R-:W-:Y:S01]  /*57a0*/  FADD.FTZ R18, R18, -R66.reuse ;  /* 0x8000004212127221 */ /* 0x100fe20000010000 */
[--C-:B------:R-:W-:Y:S01]  /*57b0*/  FADD.FTZ R38, R38, -R66.reuse ;  /* 0x8000004226267221 */ /* 0x100fe20000010000 */
[----:B0-----:R-:W-:Y:S01]  /*57c0*/  FADD.FTZ R6, R6, 1 ;  /* 0x3f80000006067421 */ /* 0x001fe20000010000 */
[--C-:B------:R-:W-:Y:S01]  /*57d0*/  FADD.FTZ R10, R10, -R66.reuse ;  /* 0x800000420a0a7221 */ /* 0x100fe20000010000 */
[--C-:B------:R-:W-:Y:S01]  /*57e0*/  FADD.FTZ R54, R54, -R66.reuse ;  /* 0x8000004236367221 */ /* 0x100fe20000010000 */
        /* <DEDUP_REMOVED lines=16> */
[C---:B------:R-:W-:Y:S01]  /*58f0*/  FMUL.FTZ R33, R67.reuse, R34 ;  /* 0x0000002243217220 */ /* 0x040fe20000410000 */
[C---:B------:R-:W-:Y:S01]  /*5900*/  FMUL.FTZ R91, R67.reuse, R46 ;  /* 0x0000002e435b7220 */ /* 0x040fe20000410000 */
[----:B------:R-:W-:Y:S01]  /*5910*/  STL [R1+0x1bc], R17 ;  /* 0x0001bc1101007387 */ /* 0x000fe20000100800 */
[----:B------:R-:W-:Y:S01]  /*5920*/  FADD.FTZ R68, R68, -R66 ;  /* 0x8000004244447221 */ /* 0x000fe20000010000 */
[C---:B------:R-:W-:Y:S01]  /*5930*/  FMUL.FTZ R79, R67.reuse, R74 ;  /* 0x0000004a434f7220 */ /* 0x040fe20000410000 */
[C---:B------:R-:W-:Y:S01]  /*5940*/  FMUL.FTZ R94, R67.reuse, R30 ;  /* 0x0000001e435e7220 */ /* 0x040fe20000410000 */
[C---:B------:R-:W-:Y:S01]  /*5950*/  FMUL.FTZ R97, R67.reuse, R50 ;  /* 0x0000003243617220 */ /* 0x040fe20000410000 */
[C-C-:B------:R-:W-:Y:S01]  /*5960*/  FFMA.FTZ R34, R0.reuse, R93, R71.reuse ;  /* 0x0000005d00227223 */ /* 0x140fe20000010047 */
[----:B------:R0:W-:Y:S01]  /*5970*/  STL [R1+0x1c0], R13 ;  /* 0x0001c00d01007387 */ /* 0x0001e20000100800 */
[C---:B------:R-:W-:Y:S01]  /*5980*/  FMUL.FTZ R21, R67.reuse, R18 ;  /* 0x0000001243157220 */ /* 0x040fe20000410000 */
[C---:B------:R-:W-:Y:S01]  /*5990*/  FMUL.FTZ R30, R67.reuse, R38 ;  /* 0x00000026431e7220 */ /* 0x040fe20000410000 */
[----:B------:R1:W2:Y:S01]  /*59a0*/  MUFU.RCP R93, R6 ;  /* 0x00000006005d7308 */ /* 0x0002a20000001000 */
[C---:B------:R-:W-:Y:S01]  /*59b0*/  FMUL.FTZ R100, R67.reuse, R54 ;  /* 0x0000003643647220 */ /* 0x040fe20000410000 */
[--C-:B------:R-:W-:Y:S01]  /*59c0*/  FFMA.FTZ R18, R0, R81, R71.reuse ;  /* 0x0000005100127223 */ /* 0x100fe20000010047 */
[C---:B------:R-:W-:Y:S01]  /*59d0*/  FMUL.FTZ R120, R67.reuse, R120 ;  /* 0x0000007843787220 */ /* 0x040fe20000410000 */
[C---:B------:R-:W-:Y:S01]  /*59e0*/  FMUL.FTZ R75, R67.reuse, R117 ;  /* 0x00000075434b7220 */ /* 0x040fe20000410000 */
[C---:B------:R-:W-:Y:S01]  /*59f0*/  FMUL.FTZ R114, R67.reuse, R114 ;  /* 0x0000007243727220 */ /* 0x040fe20000410000 */
[C---:B------:R-:W-:Y:S01]  /*5a00*/  FMUL.FTZ R111, R67.reuse, R111 ;  /* 0x0000006f436f7220 */ /* 0x040fe20000410000 */
[C---:B0-----:R-:W-:Y:S01]  /*5a10*/  FMUL.FTZ R13, R67.reuse, R10 ;  /* 0x0000000a430d7220 */ /* 0x041fe20000410000 */
[C---:B------:R-:W-:Y:S01]  /*5a20*/  FMUL.FTZ R60, R67.reuse, R108 ;  /* 0x0000006c433c7220 */ /* 0x040fe20000410000 */
[----:B-1----:R-:W-:Y:S01]  /*5a30*/  FADD.FTZ R6, R2, 1 ;  /* 0x3f80000002067421 */ /* 0x002fe20000010000 */
        /* <DEDUP_REMOVED lines=11> */
[C-C-:B------:R-:W-:Y:S01]  /*5af0*/  FFMA.FTZ R81, R0.reuse, R91, R71.reuse ;  /* 0x0000005b00517223 */ /* 0x140fe20000010047 */
[----:B------:R-:W-:Y:S01]  /*5b00*/  FMUL.FTZ R103, R67, R68 ;  /* 0x0000004443677220 */ /* 0x000fe20000410000 */
[C-C-:B------:R-:W-:Y:S01]  /*5b10*/  FFMA.FTZ R78, R0.reuse, R97, R71.reuse ;  /* 0x00000061004e7223 */ /* 0x140fe20000010047 */
[C-C-:B------:R-:W-:Y:S01]  /*5b20*/  FFMA.FTZ R2, R0.reuse, R79, R71.reuse ;  /* 0x0000004f00027223 */ /* 0x140fe20000010047 */
[C-C-:B------:R-:W-:Y:S01]  /*5b30*/  FFMA.FTZ R118, R0.reuse, R30, R71.reuse ;  /* 0x0000001e00767223 */ /* 0x140fe20000010047 */
[----:B------:R0:W-:Y:S01]  /*5b40*/  MUFU.RCP R79, R6 ;  /* 0x00000006004f7308 */ /* 0x0001e20000001000 */
        /* <DEDUP_REMOVED lines=23> */
[----:B------:R0:W-:Y:S01]  /*5cc0*/  STL [R1+0x194], R81 ;  /* 0x0001945101007387 */ /* 0x0001e20000100800 */
[----:B------:R-:W-:-:S03]  /*5cd0*/  FFMA.FTZ R0, R0, R103, R71 ;  /* 0x0000006700007223 */ /* 0x000fc60000010047 */
[----:B------:R-:W-:Y:S01]  /*5ce0*/  STL [R1+0x19c], R78 ;  /* 0x00019c4e01007387 */ /* 0x000fe20000100800 */
[----:B------:R-:W-:-:S03]  /*5cf0*/  FADD.FTZ R122, R122, -R66 ;  /* 0x800000427a7a7221 */ /* 0x000fc60000010000 */
[----:B------:R-:W4:Y:S01]  /*5d00*/  LDL.LU R125, [R1+0x28] ;  /* 0x00002800017d7983 */ /* 0x000f220000300800 */
[----:B------:R-:W-:-:S03]  /*5d10*/  FADD.FTZ R116, R116, -R66 ;  /* 0x8000004274747221 */ /* 0x000fc60000010000 */
[----:B------:R-:W-:Y:S01]  /*5d20*/  STL [R1+0x1ac], R30 ;  /* 0x0001ac1e01007387 */ /* 0x000fe20000100800 */
[----:B------:R-:W-:-:S03]  /*5d30*/  FADD.FTZ R113, R113, -R66 ;  /* 0x8000004271717221 */ /* 0x000fc60000010000 */
[----:B------:R-:W4:Y:S01]  /*5d40*/  LDL.LU R114, [R1+0x24] ;  /* 0x0000240001727983 */ /* 0x000f220000300800 */
[----:B------:R-:W-:Y:S01]  /*5d50*/  FFMA.FTZ R63, R115, R106, R112 ;  /* 0x0000006a733f7223 */ /* 0x000fe20000010070 */
[--C-:B------:R-:W-:Y:S02]  /*5d60*/  HADD2.F32 R82, -RZ, R61.reuse.H0_H0 ;  /* 0x2000003dff527230 */ /* 0x100fe40000004100 */
[----:B------:R1:W-:Y:S01]  /*5d70*/  STL [R1+0x1b4], R0 ;  /* 0x0001b40001007387 */ /* 0x0003e20000100800 */
[--C-:B------:R-:W-:Y:S01]  /*5d80*/  FADD.FTZ R119, R119, -R66.reuse ;  /* 0x8000004277777221 */ /* 0x100fe20000010000 */
[--C-:B------:R-:W-:Y:S02]  /*5d90*/  FADD.FTZ R110, R110, -R66.reuse ;  /* 0x800000426e6e7221 */ /* 0x100fe40000010000 */
[----:B------:R-:W4:Y:S01]  /*5da0*/  LDL.LU R117, [R1+0x20] ;  /* 0x0000200001757983 */ /* 0x000f220000300800 */
[----:B------:R-:W-:Y:S02]  /*5db0*/  HADD2.F32 R61, -RZ, R61.H1_H1 ;  /* 0x3000003dff3d7230 */ /* 0x000fe40000004100 */
[----:B------:R-:W-:Y:S01]  /*5dc0*/  FADD.FTZ R27, R27, -R66 ;  /* 0x800000421b1b7221 */ /* 0x000fe20000010000 */
[----:B------:R-:W-:Y:S01]  /*5dd0*/  FMUL.FTZ R122, R67, R122 ;  /* 0x0000007a437a7220 */ /* 0x000fe20000410000 */
[----:B------:R-:W4:Y:S01]  /*5de0*/  LDL.LU R109, [R1+0x50] ;  /* 0x00005000016d7983 */ /* 0x000f220000300800 */
[----:B0-----:R-:W-:-:S02]  /*5df0*/  HADD2.F32 R81, -RZ, R59.H0_H0 ;  /* 0x2000003bff517230 */ /* 0x001fc40000004100 */
[----:B------:R-:W-:Y:S01]  /*5e00*/  FADD.FTZ R83, R83, -R66 ;  /* 0x8000004253537221 */ /* 0x000fe20000010000 */
[----:B-1----:R-:W-:Y:S01]  /*5e10*/  HADD2.F32 R0, -RZ, R59.H1_H1 ;  /* 0x3000003bff007230 */ /* 0x002fe20000004100 */
[----:B------:R-:W4:Y:S01]  /*5e20*/  LDL.LU R106, [R1+0x5c] ;  /* 0x00005c00016a7983 */ /* 0x000f220000300800 */
[----:B------:R-:W-:Y:S01]  /*5e30*/  FMUL.FTZ R116, R67, R116 ;  /* 0x0000007443747220 */ /* 0x000fe20000410000 */
[----:B------:R-:W-:Y:S01]  /*5e40*/  FFMA.FTZ R62, R115, R62, R112 ;  /* 0x0000003e733e7223 */ /* 0x000fe20000010070 */
[--C-:B------:R-:W-:Y:S01]  /*5e50*/  FADD.FTZ R92, R92, -R66.reuse ;  /* 0x800000425c5c7221 */ /* 0x100fe20000010000 */
[----:B------:R-:W4:Y:S01]  /*5e60*/  LDL.LU R105, [R1+0x60] ;  /* 0x0000600001697983 */ /* 0x000f220000300800 */
[--C-:B------:R-:W-:Y:S01]  /*5e70*/  FADD.FTZ R80, R80, -R66.reuse ;  /* 0x8000004250507221 */ /* 0x100fe20000010000 */
[----:B------:R-:W-:Y:S01]  /*5e80*/  FMUL.FTZ R113, R67, R113 ;  /* 0x0000007143717220 */ /* 0x000fe20000410000 */
[----:B------:R-:W-:Y:S01]  /*5e90*/  FADD.FTZ R77, R77, -R66 ;  /* 0x800000424d4d7221 */ /* 0x000fe20000010000 */
[----:B------:R-:W4:Y:S01]  /*5ea0*/  LDL.LU R120, [R1+0x38] ;  /* 0x0000380001787983 */ /* 0x000f220000300800 */
[----:B------:R-:W-:Y:S01]  /*5eb0*/  FMUL.FTZ R110, R67, R110 ;  /* 0x0000006e436e7220 */ /* 0x000fe20000410000 */
[----:B--2---:R-:W-:Y:S01]  /*5ec0*/  FMUL.FTZ R78, R57, R93 ;  /* 0x0000005d394e7220 */ /* 0x004fe20000410000 */
[C---:B------:R-:W-:Y:S01]  /*5ed0*/  FMUL.FTZ R84, R67.reuse, R119 ;  /* 0x0000007743547220 */ /* 0x040fe20000410000 */
[----:B------:R-:W2:Y:S01]  /*5ee0*/  LDL.LU R112, [R1+0x34] ;  /* 0x0000340001707983 */ /* 0x000ea20000300800 */
[C---:B------:R-:W-:Y:S01]  /*5ef0*/  FMUL.FTZ R30, R67.reuse, R27 ;  /* 0x0000001b431e7220 */ /* 0x040fe20000410000 */
[C---:B------:R-:W-:Y:S01]  /*5f00*/  FMUL.FTZ R93, R67.reuse, R83 ;  /* 0x00000053435d7220 */ /* 0x040fe20000410000 */
[----:B------:R-:W-:Y:S01]  /*5f10*/  FFMA.FTZ R27, R122, R0, R61 ;  /* 0x000000007a1b7223 */ /* 0x000fe2000001003d */
[----:B------:R-:W2:Y:S01]  /*5f20*/  LDL.LU R108, [R1+0x2c] ;  /* 0x00002c00016c7983 */ /* 0x000ea20000300800 */
[C---:B------:R-:W-:Y:S01]  /*5f30*/  FMUL.FTZ R96, R67.reuse, R92 ;  /* 0x0000005c43607220 */ /* 0x040fe20000410000 */
[----:B------:R-:W-:Y:S01]  /*5f40*/  FMUL.FTZ R90, R67, R80 ;  /* 0x00000050435a7220 */ /* 0x000fe20000410000 */
[--C-:B------:R-:W-:Y:S01]  /*5f50*/  FFMA.FTZ R83, R81, R116, R82.reuse ;  /* 0x0000007451537223 */ /* 0x100fe20000010052 */
[----:B------:R-:W2:Y:S01]  /*5f60*/  LDL.LU R119, [R1+0x48] ;  /* 0x0000480001777983 */ /* 0x000ea20000300800 */
[----:B------:R-:W-:Y:S01]  /*5f70*/  FMUL.FTZ R92, R67, R77 ;  /* 0x0000004d435c7220 */ /* 0x000fe20000410000 */
[----:B------:R-:W-:-:S02]  /*5f80*/  FFMA.FTZ R80, R81, R113, R82 ;  /* 0x0000007151507223 */ /* 0x000fc40000010052 */
[----:B------:R-:W2:Y:S01]  /*5f90*/  LDL.LU R122, [R1+0x58] ;  /* 0x00005800017a7983 */ /* 0x000ea20000300800 */
[----:B------:R-:W-:-:S03]  /*5fa0*/  FFMA.FTZ R77, R81, R110, R82 ;  /* 0x0000006e514d7223 */ /* 0x000fc60000010052 */
[----:B------:R-:W2:Y:S04]  /*5fb0*/  LDL.LU R116, [R1+0x4c] ;  /* 0x00004c0001747983 */ /* 0x000ea80000300800 */
[----:B------:R-:W2:Y:S04]  /*5fc0*/  LDL.LU R113, [R1+0x44] ;  /* 0x0000440001717983 */ /* 0x000ea80000300800 */
[----:B------:R-:W2:Y:S01]  /*5fd0*/  LDL.LU R110, [R1+0x30] ;  /* 0x00003000016e7983 */ /* 0x000ea20000300800 */
[--C-:B------:R-:W-:Y:S01]  /*5fe0*/  FADD.FTZ R123, R123, -R66.reuse ;  /* 0x800000427b7b7221 */ /* 0x100fe20000010000 */
[--C-:B------:R-:W-:Y:S01]  /*5ff0*/  FADD.FTZ R98, R98, -R66.reuse ;  /* 0x8000004262627221 */ /* 0x100fe20000010000 */
[----:B------:R-:W-:-:S02]  /*6000*/  FADD.FTZ R89, R89, -R66 ;  /* 0x8000004259597221 */ /* 0x000fc40000010000 */
[----:B------:R-:W-:Y:S01]  /*6010*/  FMUL.FTZ R85, R67, R123 ;  /* 0x0000007b43557220 */ /* 0x000fe20000410000 */
[----:B------:R-:W-:Y:S01]  /*6020*/  FADD.FTZ R7, R7, -R66 ;  /* 0x8000004207077221 */ /* 0x000fe20000010000 */
[----:B------:R-:W-:Y:S02]  /*6030*/  FMUL.FTZ R59, R67, R98 ;  /* 0x00000062433b7220 */ /* 0x000fe40000410000 */
[----:B------:R-:W-:Y:S01]  /*6040*/  FFMA.FTZ R85, R85, R81, R82 ;  /* 0x0000005155557223 */ /* 0x000fe20000010052 */
[C---:B------:R-:W-:Y:S01]  /*6050*/  FMUL.FTZ R98, R67.reuse, R89 ;  /* 0x0000005943627220 */ /* 0x040fe20000410000 */
[----:B------:R-:W-:Y:S01]  /*6060*/  FMUL.FTZ R89, R67, R7 ;  /* 0x0000000743597220 */ /* 0x000fe20000410000 */
[----:B------:R-:W-:Y:S01]  /*6070*/  FADD.FTZ R3, R3, -R66 ;  /* 0x8000004203037221 */ /* 0x000fe20000010000 */
[----:B------:R-:W-:-:S03]  /*6080*/  FMUL.FTZ R7, R85, -1.4426950216293334961 ;  /* 0xbfb8aa3b55077820 */ /* 0x000fc60000410000 */
[----:B------:R-:W-:Y:S01]  /*6090*/  FMUL.FTZ R102, R67, R3 ;  /* 0x0000000343667220 */ /* 0x000fe20000410000 */
[----:B------:R-:W-:Y:S02]  /*60a0*/  FMUL.FTZ R3, R27, -1.4426950216293334961 ;  /* 0xbfb8aa3b1b037820 */ /* 0x000fe40000410000 */
[----:B------:R-:W0:Y:S08]  /*60b0*/  MUFU.EX2 R7, R7 ;  /* 0x0000000700077308 */ /* 0x000e300000000800 */
[----:B------:R-:W1:Y:S01]  /*60c0*/  MUFU.EX2 R3, R3 ;  /* 0x0000000300037308 */ /* 0x000e620000000800 */
[--C-:B------:R-:W-:Y:S01]  /*60d0*/  FADD.FTZ R55, R55, -R66.reuse ;  /* 0x8000004237377221 */ /* 0x100fe20000010000 */
[----:B------:R-:W-:-:S03]  /*60e0*/  FADD.FTZ R35, R35, -R66 ;  /* 0x8000004223237221 */ /* 0x000fc60000010000 */
[----:B------:R-:W-:Y:S01]  /*60f0*/  FMUL.FTZ R100, R67, R55 ;  /* 0x0000003743647220 */ /* 0x000fe20000410000 */
[----:B------:R-:W-:Y:S01]  /*6100*/  FFMA.FTZ R55, R81, R96, R82 ;  /* 0x0000006051377223 */ /* 0x000fe20000010052 */
[----:B0-----:R-:W-:Y:S01]  /*6110*/  FADD.FTZ R7, R7, 1 ;  /* 0x3f80000007077421 */ /* 0x001fe20000010000 */
[----:B------:R-:W-:-:S03]  /*6120*/  FMUL.FTZ R99, R67, R35 ;  /* 0x0000002343637220 */ /* 0x000fc60000410000 */
[----:B------:R1:W0:Y:S01]  /*6130*/  MUFU.RCP R96, R7 ;  /* 0x0000000700607308 */ /* 0x0002220000001000 */
[----:B------:R-:W-:Y:S01]  /*6140*/  FFMA.FTZ R35, R81, R92, R82 ;  /* 0x0000005c51237223 */ /* 0x000fe20000010052 */
[----:B------:R-:W-:Y:S01]  /*6150*/  FADD.FTZ R95, R95, -R66 ;  /* 0x800000425f5f7221 */ /* 0x000fe20000010000 */
[----:B-1----:R-:W-:-:S05]  /*6160*/  FADD.FTZ R7, R3, 1 ;  /* 0x3f80000003077421 */ /* 0x002fca0000010000 */
[----:B------:R-:W1:Y:S01]  /*6170*/  MUFU.RCP R92, R7 ;  /* 0x00000007005c7308 */ /* 0x000e620000001000 */
[--C-:B------:R-:W-:Y:S01]  /*6180*/  FADD.FTZ R86, R86, -R66.reuse ;  /* 0x8000004256567221 */ /* 0x100fe20000010000 */
[--C-:B------:R-:W-:Y:S01]  /*6190*/  FADD.FTZ R104, R104, -R66.reuse ;  /* 0x8000004268687221 */ /* 0x100fe20000010000 */
[--C-:B------:R-:W-:Y:S01]  /*61a0*/  FADD.FTZ R31, R31, -R66.reuse ;  /* 0x800000421f1f7221 */ /* 0x100fe20000010000 */
[--C-:B------:R-:W-:Y:S01]  /*61b0*/  FADD.FTZ R69, R69, -R66.reuse ;  /* 0x8000004245457221 */ /* 0x100fe20000010000 */
[--C-:B------:R-:W-:Y:S01]  /*61c0*/  FADD.FTZ R47, R47, -R66.reuse ;  /* 0x800000422f2f7221 */ /* 0x100fe20000010000 */
[C---:B------:R-:W-:Y:S01]  /*61d0*/  FMUL.FTZ R57, R67.reuse, R95 ;  /* 0x0000005f43397220 */ /* 0x040fe20000410000 */
[----:B------:R-:W-:Y:S01]  /*61e0*/  FMUL.FTZ R95, R67, R86 ;  /* 0x00000056435f7220 */ /* 0x000fe20000410000 */
[--C-:B------:R-:W-:Y:S01]  /*61f0*/  FADD.FTZ R107, R107, -R66.reuse ;  /* 0x800000426b6b7221 */ /* 0x100fe20000010000 */
        /* <DEDUP_REMOVED lines=11> */
[C---:B------:R-:W-:Y:S01]  /*62b0*/  FMUL.FTZ R104, R67.reuse, R69 ;  /* 0x0000004543687220 */ /* 0x040fe20000410000 */
[----:B------:R-:W-:Y:S01]  /*62c0*/  FMUL.FTZ R111, R67, R47 ;  /* 0x0000002f436f7220 */ /* 0x000fe20000410000 */
[--C-:B------:R-:W-:Y:S01]  /*62d0*/  FFMA.FTZ R47, R81, R95, R82.reuse ;  /* 0x0000005f512f7223 */ /* 0x100fe20000010052 */
[----:B------:R-:W-:Y:S01]  /*62e0*/  FMUL.FTZ R79, R26, R79 ;  /* 0x0000004f1a4f7220 */ /* 0x000fe20000410000 */
[----:B------:R-:W-:Y:S01]  /*62f0*/  FMUL.FTZ R97, R67, R107 ;  /* 0x0000006b43617220 */ /* 0x000fe20000410000 */
        /* <DEDUP_REMOVED lines=11> */
[--C-:B------:R-:W-:Y:S01]  /*63b0*/  FFMA.FTZ R51, R81, R98, R82.reuse ;  /* 0x0000006251337223 */ /* 0x100fe20000010052 */
[----:B0-----:R-:W-:Y:S01]  /*63c0*/  FMUL.FTZ R98, R85, R96 ;  /* 0x0000006055627220 */ /* 0x001fe20000410000 */
[----:B-1----:R-:W-:Y:S01]  /*63d0*/  FMUL.FTZ R92, R27, R92 ;  /* 0x0000005c1b5c7220 */ /* 0x002fe20000410000 */
        /* <DEDUP_REMOVED lines=22> */
[----:B------:R0:W-:Y:S01]  /*6540*/  STL [R1+0x184], R31 ;  /* 0x0001841f01007387 */ /* 0x0001e20000100800 */
        /* <DEDUP_REMOVED lines=8> */
[--C-:B---3--:R-:W-:Y:S01]  /*65d0*/  FADD.FTZ R96, R32, -R66.reuse ;  /* 0x8000004220607221 */ /* 0x108fe20000010000 */
[--C-:B0-----:R-:W-:Y:S01]  /*65e0*/  FADD.FTZ R31, R4, -R66.reuse ;  /* 0x80000042041f7221 */ /* 0x101fe20000010000 */
[--C-:B----4-:R-:W-:Y:S01]  /*65f0*/  FADD.FTZ R100, R36, -R66.reuse ;  /* 0x8000004224647221 */ /* 0x110fe20000010000 */
[--C-:B------:R-:W-:Y:S01]  /*6600*/  FADD.FTZ R104, R40, -R66.reuse ;  /* 0x8000004228687221 */ /* 0x100fe20000010000 */
[----:B------:R-:W-:Y:S01]  /*6610*/  FADD.FTZ R91, R70, -R66 ;  /* 0x80000042465b7221 */ /* 0x000fe20000010000 */
        /* <DEDUP_REMOVED lines=15> */
[----:B------:R-:W-:Y:S04]  /*6710*/  STG.E.U16 desc[UR16][R64.64], R97 ;  /* 0x0000006140007986 */ /* 0x000fe8000c101510 */
[----:B------:R-:W-:Y:S04]  /*6720*/  STG.E.U16 desc[UR16][R64.64+0x4], R98 ;  /* 0x0000046240007986 */ /* 0x000fe8000c101510 */
[----:B------:R-:W-:Y:S01]  /*6730*/  STG.E.U16 desc[UR16][R64.64+0x6], R72 ;  /* 0x0000064840007986 */ /* 0x000fe2000c101510 */
        /* <DEDUP_REMOVED lines=12> */
[----:B------:R-:W-:-:S05]  /*6800*/  FMUL.FTZ R86, R83, -1.4426950216293334961 ;  /* 0xbfb8aa3b53567820 */ /* 0x000fca0000410000 */
[----:B------:R-:W-:Y:S08]  /*6810*/  MUFU.EX2 R85, R85 ;  /* 0x0000005500557308 */ /* 0x000ff00000000800 */
[----:B------:R-:W-:Y:S01]  /*6820*/  MUFU.EX2 R86, R86 ;  /* 0x0000005600567308 */ /* 0x000fe20000000800 */
[----:B------:R-:W-:-:S04]  /*6830*/  FADD.FTZ R125, R125, -R66 ;  /* 0x800000427d7d7221 */ /* 0x000fc80000010000 */
[----:B------:R-:W-:Y:S01]  /*6840*/  FMUL.FTZ R125, R67, R125 ;  /* 0x0000007d437d7220 */ /* 0x000fe20000410000 */
[----:B------:R-:W-:-:S04]  /*6850*/  FADD.FTZ R114, R114, -R66 ;  /* 0x8000004272727221 */ /* 0x000fc80000010000 */
[----:B------:R-:W-:Y:S01]  /*6860*/  FMUL.FTZ R92, R67, R114 ;  /* 0x00000072435c7220 */ /* 0x000fe20000410000 */
[--C-:B------:R-:W-:Y:S01]  /*6870*/  FADD.FTZ R117, R117, -R66.reuse ;  /* 0x8000004275757221 */ /* 0x100fe20000010000 */
[--C-:B------:R-:W-:Y:S01]  /*6880*/  FADD.FTZ R109, R109, -R66.reuse ;  /* 0x800000426d6d7221 */ /* 0x100fe20000010000 */
[--C-:B------:R-:W-:Y:S01]  /*6890*/  FADD.FTZ R106, R106, -R66.reuse ;  /* 0x800000426a6a7221 */ /* 0x100fe20000010000 */
[--C-:B------:R-:W-:Y:S01]  /*68a0*/  FADD.FTZ R105, R105, -R66.reuse ;  /* 0x8000004269697221 */ /* 0x100fe20000010000 */
[--C-:B------:R-:W-:Y:S01]  /*68b0*/  FADD.FTZ R93, R120, -R66.reuse ;  /* 0x80000042785d7221 */ /* 0x100fe20000010000 */
[--C-:B------:R-:W-:Y:S01]  /*68c0*/  FADD.FTZ R120, R56, -R66.reuse ;  /* 0x8000004238787221 */ /* 0x100fe20000010000 */
[--C-:B--2---:R-:W-:Y:S01]  /*68d0*/  FADD.FTZ R90, R112, -R66.reuse ;  /* 0x80000042705a7221 */ /* 0x104fe20000010000 */
[--C-:B------:R-:W-:Y:S01]  /*68e0*/  FADD.FTZ R112, R48, -R66.reuse ;  /* 0x8000004230707221 */ /* 0x100fe20000010000 */
[--C-:B------:R-:W-:Y:S01]  /*68f0*/  FADD.FTZ R27, R108, -R66.reuse ;  /* 0x800000426c1b7221 */ /* 0x100fe20000010000 */
[--C-:B------:R-:W-:Y:S01]  /*6900*/  FADD.FTZ R108, R44, -R66.reuse ;  /* 0x800000422c6c7221 */ /* 0x100fe20000010000 */
[----:B------:R-:W-:-:S02]  /*6910*/  FADD.FTZ R101, R119, -R66 ;  /* 0x8000004277657221 */ /* 0x000fc40000010000 */
[C---:B------:R-:W-:Y:S01]  /*6920*/  FMUL.FTZ R32, R67.reuse, R27 ;  /* 0x0000001b43207220 */ /* 0x040fe20000410000 */
        /* <DEDUP_REMOVED lines=21> */
[----:B------:R-:W-:-:S05]  /*6a80*/  PRMT R67, R97, 0x7632, R67 ;  /* 0x0000763261437816 */ /* 0x000fca0000000043 */
[----:B------:R0:W-:Y:S02]  /*6a90*/  STG.E.U16 desc[UR16][R64.64+0x2], R67 ;  /* 0x0000024340007986 */ /* 0x0001e4000c101510 */
[C-C-:B0-----:R-:W-:Y:S01]  /*6aa0*/  FFMA.FTZ R64, R0.reuse, R78, R61.reuse ;  /* 0x0000004e00407223 */ /* 0x141fe2000001003d */
[--C-:B------:R-:W-:Y:S01]  /*6ab0*/  FFMA.FTZ R67, R0, R81, R61.reuse ;  /* 0x0000005100437223 */ /* 0x100fe2000001003d */
[----:B------:R-:W-:Y:S01]  /*6ac0*/  FMUL.FTZ R78, R62, -1.4426950216293334961 ;  /* 0xbfb8aa3b3e4e7820 */ /* 0x000fe20000410000 */
[----:B------:R-:W-:Y:S01]  /*6ad0*/  FMUL.FTZ R81, R84, -1.4426950216293334961 ;  /* 0xbfb8aa3b54517820 */ /* 0x000fe20000410000 */
[----:B------:R-:W-:Y:S01]  /*6ae0*/  FFMA.FTZ R65, R0, R79, R61 ;  /* 0x0000004f00417223 */ /* 0x000fe2000001003d */
[----:B------:R-:W-:-:S03]  /*6af0*/  FMUL.FTZ R79, R124, -1.4426950216293334961 ;  /* 0xbfb8aa3b7c4f7820 */ /* 0x000fc60000410000 */
[----:B------:R-:W0:Y:S08]  /*6b00*/  MUFU.EX2 R78, R78 ;  /* 0x0000004e004e7308 */ /* 0x000e300000000800 */
[----:B------:R-:W1:Y:S01]  /*6b10*/  MUFU.EX2 R81, R81 ;  /* 0x0000005100517308 */ /* 0x000e620000000800 */
[C-C-:B------:R-:W-:Y:S01]  /*6b20*/  FFMA.FTZ R125, R0.reuse, R125, R61.reuse ;  /* 0x0000007d007d7223 */ /* 0x140fe2000001003d */
[C-C-:B------:R-:W-:Y:S01]  /*6b30*/  FFMA.FTZ R72, R0.reuse, R92, R61.reuse ;  /* 0x0000005c00487223 */ /* 0x140fe2000001003d */
[C-C-:B------:R-:W-:Y:S01]  /*6b40*/  FFMA.FTZ R70, R0.reuse, R70, R61.reuse ;  /* 0x0000004600467223 */ /* 0x140fe2000001003d */
[----:B------:R-:W-:-:S04]  /*6b50*/  FFMA.FTZ R66, R0, R66, R61 ;  /* 0x0000004200427223 */ /* 0x000fc8000001003d */
[----:B------:R-:W2:Y:S01]  /*6b60*/  MUFU.EX2 R79, R79 ;  /* 0x0000004f004f7308 */ /* 0x000ea20000000800 */
        /* <DEDUP_REMOVED lines=15> */
[----:B0-----:R-:W-:Y:S01]  /*6c60*/  FADD.FTZ R61, R78, 1 ;  /* 0x3f8000004e3d7421 */ /* 0x001fe20000010000 */
[----:B-1----:R-:W-:-:S03]  /*6c70*/  FADD.FTZ R78, R81, 1 ;  /* 0x3f800000514e7421 */ /* 0x002fc60000010000 */
[----:B------:R-:W0:Y:S01]  /*6c80*/  MUFU.EX2 R82, R82 ;  /* 0x0000005200527308 */ /* 0x000e220000000800 */
[----:B--2---:R-:W-:Y:S01]  /*6c90*/  FADD.FTZ R79, R79, 1 ;  /* 0x3f8000004f4f7421 */ /* 0x004fe20000010000 */
[----:B------:R-:W-:-:S06]  /*6ca0*/  FMUL.FTZ R87, R72, -1.4426950216293334961 ;  /* 0xbfb8aa3b48577820 */ /* 0x000fcc0000410000 */
[----:B------:R-:W1:Y:S08]  /*6cb0*/  MUFU.EX2 R76, R76 ;  /* 0x0000004c004c7308 */ /* 0x000e700000000800 */
[----:B------:R-:W2:Y:S08]  /*6cc0*/  MUFU.RCP R78, R78 ;  /* 0x0000004e004e7308 */ /* 0x000eb00000001000 */
[----:B------:R-:W3:Y:S01]  /*6cd0*/  MUFU.RCP R61, R61 ;  /* 0x0000003d003d7308 */ /* 0x000ee20000001000 */
[----:B0-----:R-:W-:Y:S01]  /*6ce0*/  FADD.FTZ R82, R82, 1 ;  /* 0x3f80000052527421 */ /* 0x001fe20000010000 */
[----:B-1----:R-:W-:-:S06]  /*6cf0*/  FADD.FTZ R76, R76, 1 ;  /* 0x3f8000004c4c7421 */ /* 0x002fcc0000010000 */
[----:B------:R-:W0:Y:S08]  /*6d00*/  MUFU.RCP R79, R79 ;  /* 0x0000004f004f7308 */ /* 0x000e300000001000 */
[----:B------:R-:W1:Y:S01]  /*6d10*/  MUFU.EX2 R87, R87 ;  /* 0x0000005700577308 */ /* 0x000e620000000800 */
[----:B--2---:R-:W-:Y:S01]  /*6d20*/  FMUL.FTZ R78, R84, R78 ;  /* 0x0000004e544e7220 */ /* 0x004fe20000410000 */
[----:B------:R-:W-:Y:S01]  /*6d30*/  FADD.FTZ R84, R85, 1 ;  /* 0x3f80000055547421 */ /* 0x000fe20000010000 */
[----:B---3--:R-:W-:Y:S01]  /*6d40*/  FMUL.FTZ R62, R62, R61 ;  /* 0x0000003d3e3e7220 */ /* 0x008fe20000410000 */
[----:B------:R-:W-:-:S04]  /*6d50*/  FMUL.FTZ R61, R49, -1.4426950216293334961 ;  /* 0xbfb8aa3b313d7820 */ /* 0x000fc80000410000 */
[----:B------:R2:W-:Y:S01]  /*6d60*/  MUFU.RCP R88, R76 ;  /* 0x0000004c00587308 */ /* 0x0005e20000001000 */
[----:B0-----:R-:W-:Y:S01]  /*6d70*/  FMUL.FTZ R124, R124, R79 ;  /* 0x0000004f7c7c7220 */ /* 0x001fe20000410000 */
[----:B------:R1:W-:Y:S06]  /*6d80*/  STL [R1+0x138], R78 ;  /* 0x0001384e01007387 */ /* 0x0003ec0000100800 */
[----:B------:R-:W0:Y:S01]  /*6d90*/  MUFU.RCP R82, R82 ;  /* 0x0000005200527308 */ /* 0x000e220000001000 */
[----:B--2---:R-:W-:Y:S01]  /*6da0*/  FADD.FTZ R76, R86, 1 ;  /* 0x3f800000564c7421 */ /* 0x004fe20000010000 */
[----:B------:R-:W-:Y:S01]  /*6db0*/  FMUL.FTZ R79, R74, -1.4426950216293334961 ;  /* 0xbfb8aa3b4a4f7820 */ /* 0x000fe20000410000 */
[----:B-1----:R-:W-:-:S05]  /*6dc0*/  FADD.FTZ R78, R87, 1 ;  /* 0x3f800000574e7421 */ /* 0x002fca0000010000 */
[----:B------:R-:W1:Y:S01]  /*6dd0*/  MUFU.RCP R84, R84 ;  /* 0x0000005400547308 */ /* 0x000e620000001000 */
[----:B------:R-:W-:-:S07]  /*6de0*/  FMUL.FTZ R81, R80, -1.4426950216293334961 ;  /* 0xbfb8aa3b50517820 */ /* 0x000fce0000410000 */
[----:B------:R-:W2:Y:S08]  /*6df0*/  MUFU.RCP R76, R76 ;  /* 0x0000004c004c7308 */ /* 0x000eb00000001000 */
[----:B------:R-:W3:Y:S01]  /*6e00*/  MUFU.EX2 R61, R61 ;  /* 0x0000003d003d7308 */ /* 0x000ee20000000800 */
[----:B0-----:R-:W-:Y:S01]  /*6e10*/  FMUL.FTZ R125, R125, R82 ;  /* 0x000000527d7d7220 */ /* 0x001fe20000410000 */
[----:B------:R-:W-:-:S06]  /*6e20*/  FMUL.FTZ R82, R70, -1.4426950216293334961 ;  /* 0xbfb8aa3b46527820 */ /* 0x000fcc0000410000 */
[----:B------:R-:W-:Y:S08]  /*6e30*/  MUFU.EX2 R79, R79 ;  /* 0x0000004f004f7308 */ /* 0x000ff00000000800 */
[----:B------:R-:W0:Y:S01]  /*6e40*/  MUFU.RCP R78, R78 ;  /* 0x0000004e004e7308 */ /* 0x000e220000001000 */
[----:B------:R-:W-:Y:S01]  /*6e50*/  FMUL.FTZ R85, R53, R88 ;  /* 0x0000005835557220 */ /* 0x000fe20000410000 */
[----:B-1----:R-:W-:Y:S01]  /*6e60*/  FMUL.FTZ R84, R75, R84 ;  /* 0x000000544b547220 */ /* 0x002fe20000410000 */
[----:B--2---:R-:W-:-:S05]  /*6e70*/  FMUL.FTZ R83, R83, R76 ;  /* 0x0000004c53537220 */ /* 0x004fca0000410000 */
[----:B------:R-:W1:Y:S01]  /*6e80*/  MUFU.EX2 R81, R81 ;  /* 0x0000005100517308 */ /* 0x000e620000000800 */
[----:B------:R-:W-:Y:S01]  /*6e90*/  STL [R1+0x264], R125 ;  /* 0x0002647d01007387 */ /* 0x000fe20000100800 */
[----:B---3--:R-:W-:-:S03]  /*6ea0*/  FADD.FTZ R61, R61, 1 ;  /* 0x3f8000003d3d7421 */ /* 0x008fc60000010000 */
[----:B------:R-:W-:Y:S03]  /*6eb0*/  STL [R1+0xe4], R85 ;  /* 0x0000e45501007387 */ /* 0x000fe60000100800 */
[----:B------:R-:W2:Y:S01]  /*6ec0*/  MUFU.EX2 R82, R82 ;  /* 0x0000005200527308 */ /* 0x000ea20000000800 */
[----:B------:R-:W-:Y:S01]  /*6ed0*/  STL [R1], R84 ;  /* 0x0000005401007387 */ /* 0x000fe20000100800 */
[----:B0-----:R-:W-:-:S03]  /*6ee0*/  FMUL.FTZ R72, R72, R78 ;  /* 0x0000004e48487220 */ /* 0x001fc60000410000 */
[----:B------:R0:W-:Y:S04]  /*6ef0*/  STL [R1+0xe0], R83 ;  /* 0x0000e05301007387 */ /* 0x0001e80000100800 */
[----:B------:R1:W-:Y:S01]  /*6f00*/  STL [R1+0x4], R72 ;  /* 0x0000044801007387 */ /* 0x0003e20000100800 */
[----:B0-----:R0:W3:Y:S02]  /*6f10*/  MUFU.RCP R83, R61 ;  /* 0x0000003d00537308 */ /* 0x0010e40000001000 */
[----:B0-----:R-:W-:Y:S01]  /*6f20*/  FADD.FTZ R61, R79, 1 ;  /* 0x3f8000004f3d7421 */ /* 0x001fe20000010000 */
[----:B-1----:R-:W-:-:S05]  /*6f30*/  FADD.FTZ R72, R81, 1 ;  /* 0x3f80000051487421 */ /* 0x002fca0000010000 */
[----:B------:R-:W0:Y:S01]  /*6f40*/  MUFU.RCP R61, R61 ;  /* 0x0000003d003d7308 */ /* 0x000e220000001000 */
[----:B------:R-:W-:Y:S01]  /*6f50*/  FMUL.FTZ R53, R45, -1.4426950216293334961 ;  /* 0xbfb8aa3b2d357820 */ /* 0x000fe20000410000 */
[----:B--2---:R-:W-:Y:S01]  /*6f60*/  FADD.FTZ R79, R82, 1 ;  /* 0x3f800000524f7421 */ /* 0x004fe20000010000 */
[----:B------:R-:W-:-:S05]  /*6f70*/  FMUL.FTZ R75, R68, -1.4426950216293334961 ;  /* 0xbfb8aa3b444b7820 */ /* 0x000fca0000410000 */
[----:B------:R-:W1:Y:S01]  /*6f80*/  MUFU.RCP R72, R72 ;  /* 0x0000004800487308 */ /* 0x000e620000001000 */
[----:B------:R-:W-:Y:S01]  /*6f90*/  FMUL.FTZ R76, R77, -1.4426950216293334961 ;  /* 0xbfb8aa3b4d4c7820 */ /* 0x000fe20000410000 */
[----:B------:R-:W-:Y:S01]  /*6fa0*/  FMUL.FTZ R78, R67, -1.4426950216293334961 ;  /* 0xbfb8aa3b434e7820 */ /* 0x000fe20000410000 */
[----:B---3--:R-:W-:-:S05]  /*6fb0*/  FMUL.FTZ R81, R49, R83 ;  /* 0x0000005331517220 */ /* 0x008fca0000410000 */
[----:B------:R-:W2:Y:S01]  /*6fc0*/  MUFU.EX2 R53, R53 ;  /* 0x0000003500357308 */ /* 0x000ea20000000800 */
[----:B0-----:R-:W-:-:S07]  /*6fd0*/  FMUL.FTZ R74, R74, R61 ;  /* 0x0000003d4a4a7220 */ /* 0x001fce0000410000 */
[----:B------:R-:W0:Y:S01]  /*6fe0*/  MUFU.RCP R79, R79 ;  /* 0x0000004f004f7308 */ /* 0x000e220000001000 */
[----:B------:R-:W-:Y:S07]  /*6ff0*/  STL [R1+0x14], R81 ;  /* 0x0000145101007387 */ /* 0x000fee0000100800 */
[----:B------:R-:W3:Y:S01]  /*7000*/  MUFU.EX2 R75, R75 ;  /* 0x0000004b004b7308 */ /* 0x000ee20000000800 */
[----:B------:R1:W-:Y:S07]  /*7010*/  STL [R1+0x10], R74 ;  /* 0x0000104a01007387 */ /* 0x0003ee0000100800 */
[----:B------:R-:W4:Y:S01]  /*7020*/  MUFU.EX2 R76, R76 ;  /* 0x0000004c004c7308 */ /* 0x000f220000000800 */
[----:B-1----:R-:W-:-:S07]  /*7030*/  FMUL.FTZ R74, R80, R72 ;  /* 0x00000048504a7220 */ /* 0x002fce0000410000 */
[----:B------:R-:W1:Y:S01]  /*7040*/  MUFU.EX2 R78, R78 ;  /* 0x0000004e004e7308 */ /* 0x000e620000000800 */
[----:B------:R0:W-:Y:S01]  /*7050*/  STL [R1+0x1c], R74 ;  /* 0x00001c4a01007387 */ /* 0x0001e20000100800 */
[----:B--2---:R-:W-:Y:S01]  /*7060*/  FADD.FTZ R53, R53, 1 ;  /* 0x3f80000035357421 */ /* 0x004fe20000010000 */
[----:B------:R-:W-:Y:S01]  /*7070*/  FMUL.FTZ R49, R41, -1.4426950216293334961 ;  /* 0xbfb8aa3b29317820 */ /* 0x000fe20000410000 */
[----:B0-----:R-:W-:-:S04]  /*7080*/  FMUL.FTZ R74, R70, R79 ;  /* 0x0000004f464a7220 */ /* 0x001fc80000410000 */
[----:B------:R3:W0:Y:S01]  /*7090*/  MUFU.RCP R79, R53 ;  /* 0x00000035004f7308 */ /* 0x0006220000001000 */
[----:B------:R1:W-:Y:S01]  /*70a0*/  STL [R1+0x18], R74 ;  /* 0x0000184a01007387 */ /* 0x0003e20000100800 */
[----:B---3--:R-:W-:Y:S01]  /*70b0*/  FADD.FTZ R53, R75, 1 ;  /* 0x3f8000004b357421 */ /* 0x008fe20000010000 */
[----:B----4-:R-:W-:Y:S01]  /*70c0*/  FADD.FTZ R75, R76, 1 ;  /* 0x3f8000004c4b7421 */ /* 0x010fe20000010000 */
[----:B-1----:R-:W-:-:S04]  /*70d0*/  FADD.FTZ R74, R78, 1 ;  /* 0x3f8000004e4a7421 */ /* 0x002fc80000010000 */
[----:B------:R-:W1:Y:S01]  /*70e0*/  MUFU.RCP R53, R53 ;  /* 0x0000003500357308 */ /* 0x000e620000001000 */
[----:B------:R-:W-:-:S07]  /*70f0*/  FMUL.FTZ R61, R60, -1.4426950216293334961 ;  /* 0xbfb8aa3b3c3d7820 */ /* 0x000fce0000410000 */
[----:B------:R-:W2:Y:S01]  /*7100*/  MUFU.RCP R75, R75 ;  /* 0x0000004b004b7308 */ /* 0x000ea20000001000 */
[----:B------:R-:W-:-:S07]  /*7110*/  FMUL.FTZ R72, R73, -1.4426950216293334961 ;  /* 0xbfb8aa3b49487820 */ /* 0x000fce0000410000 */
[----:B------:R-:W3:Y:S08]  /*7120*/  MUFU.RCP R74, R74 ;  /* 0x0000004a004a7308 */ /* 0x000ef00000001000 */
[----:B------:R-:W4:Y:S01]  /*7130*/  MUFU.EX2 R49, R49 ;  /* 0x0000003100317308 */ /* 0x000f220000000800 */
[----:B------:R-:W-:-:S07]  /*7140*/  FMUL.FTZ R70, R66, -1.4426950216293334961 ;  /* 0xbfb8aa3b42467820 */ /* 0x000fce0000410000 */
[----:B------:R-:W4:Y:S01]  /*7150*/  MUFU.EX2 R61, R61 ;  /* 0x0000003d003d7308 */ /* 0x000f220000000800 */
[----:B0-----:R-:W-:Y:S01]  /*7160*/  FMUL.FTZ R76, R45, R79 ;  /* 0x0000004f2d4c7220 */ /* 0x001fe20000410000 */
[----:B-1----:R-:W-:Y:S01]  /*7170*/  FMUL.FTZ R68, R68, R53 ;  /* 0x0000003544447220 */ /* 0x002fe20000410000 */
[----:B--2---:R-:W-:Y:S01]  /*7180*/  FMUL.FTZ R75, R77, R75 ;  /* 0x0000004b4d4b7220 */ /* 0x004fe20000410000 */
[----:B---3--:R-:W-:-:S04]  /*7190*/  FMUL.FTZ R74, R67, R74 ;  /* 0x0000004a434a7220 */ /* 0x008fc80000410000 */
[----:B------:R-:W0:Y:S01]  /*71a0*/  MUFU.EX2 R72, R72 ;  /* 0x0000004800487308 */ /* 0x000e220000000800 */
[----:B------:R-:W-:Y:S01]  /*71b0*/  STL [R1+0x2c], R76 ;  /* 0x00002c4c01007387 */ /* 0x000fe20000100800 */
[----:B----4-:R-:W-:-:S03]  /*71c0*/  FADD.FTZ R49, R49, 1 ;  /* 0x3f80000031317421 */ /* 0x010fc60000010000 */
[----:B------:R-:W-:Y:S03]  /*71d0*/  STL [R1+0x28], R68 ;  /* 0x0000284401007387 */ /* 0x000fe60000100800 */
[----:B------:R-:W1:Y:S01]  /*71e0*/  MUFU.EX2 R70, R70 ;  /* 0x0000004600467308 */ /* 0x000e620000000800 */
[----:B------:R-:W-:Y:S01]  /*71f0*/  STL [R1+0x38], R75 ;  /* 0x0000384b01007387 */ /* 0x000fe20000100800 */
[----:B------:R-:W-:-:S03]  /*7200*/  FMUL.FTZ R45, R37, -1.4426950216293334961 ;  /* 0xbfb8aa3b252d7820 */ /* 0x000fc60000410000 */
[----:B------:R2:W-:Y:S01]  /*7210*/  STL [R1+0x34], R74 ;  /* 0x0000344a01007387 */ /* 0x0005e20000100800 */
[----:B------:R-:W-:Y:S02]  /*7220*/  FMUL.FTZ R53, R58, -1.4426950216293334961 ;  /* 0xbfb8aa3b3a357820 */ /* 0x000fe40000410000 */
[----:B------:R-:W-:Y:S08]  /*7230*/  MUFU.EX2 R45, R45 ;  /* 0x0000002d002d7308 */ /* 0x000ff00000000800 */
[----:B--2---:R2:W3:Y:S02]  /*7240*/  MUFU.RCP R74, R49 ;  /* 0x00000031004a7308 */ /* 0x0044e40000001000 */
[----:B--2---:R-:W-:Y:S01]  /*7250*/  FADD.FTZ R49, R61, 1 ;  /* 0x3f8000003d317421 */ /* 0x004fe20000010000 */
[----:B0-----:R-:W-:-:S05]  /*7260*/  FADD.FTZ R61, R72, 1 ;  /* 0x3f800000483d7421 */ /* 0x001fca0000010000 */
[----:B------:R-:W0:Y:S01]  /*7270*/  MUFU.RCP R49, R49 ;  /* 0x0000003100317308 */ /* 0x000e220000001000 */
[----:B------:R-:W-:Y:S01]  /*7280*/  FMUL.FTZ R68, R71, -1.4426950216293334961 ;  /* 0xbfb8aa3b47447820 */ /* 0x000fe20000410000 */
[----:B-1----:R-:W-:-:S06]  /*7290*/  FADD.FTZ R70, R70, 1 ;  /* 0x3f80000046467421 */ /* 0x002fcc0000010000 */
[----:B------:R-:W1:Y:S01]  /*72a0*/  MUFU.EX2 R53, R53 ;  /* 0x0000003500357308 */ /* 0x000e620000000800 */
[----:B------:R-:W-:-:S07]  /*72b0*/  FMUL.FTZ R67, R65, -1.4426950216293334961 ;  /* 0xbfb8aa3b41437820 */ /* 0x000fce0000410000 */
[----:B------:R-:W-:Y:S01]  /*72c0*/  MUFU.RCP R61, R61 ;  /* 0x0000003d003d7308 */ /* 0x000fe20000001000 */
[----:B---3--:R-:W-:Y:S01]  /*72d0*/  FMUL.FTZ R72, R41, R74 ;  /* 0x0000004a29487220 */ /* 0x008fe20000410000 */
[----:B0-----:R-:W-:Y:S01]  /*72e0*/  FMUL.FTZ R60, R60, R49 ;  /* 0x000000313c3c7220 */ /* 0x001fe20000410000 */
[----:B------:R-:W-:-:S05]  /*72f0*/  FADD.FTZ R45, R45, 1 ;  /* 0x3f8000002d2d7421 */ /* 0x000fca0000010000 */
[----:B------:R-:W0:Y:S08]  /*7300*/  MUFU.EX2 R68, R68 ;  /* 0x0000004400447308 */ /* 0x000e300000000800 */
[----:B------:R-:W2:Y:S01]  /*7310*/  MUFU.RCP R70, R70 ;  /* 0x0000004600467308 */ /* 0x000ea20000001000 */
[----:B------:R-:W-:Y:S01]  /*7320*/  STL [R1+0x48], R72 ;  /* 0x0000484801007387 */ /* 0x000fe20000100800 */
[----:B-1----:R-:W-:-:S06]  /*7330*/  FADD.FTZ R53, R53, 1 ;  /* 0x3f80000035357421 */ /* 0x002fcc0000010000 */
[----:B------:R-:W-:Y:S01]  /*7340*/  MUFU.EX2 R67, R67 ;  /* 0x0000004300437308 */ /* 0x000fe20000000800 */
[----:B------:R1:W-:Y:S01]  /*7350*/  STL [R1+0x44], R60 ;  /* 0x0000443c01007387 */ /* 0x0003e20000100800 */
[----:B0-----:R-:W-:-:S06]  /*7360*/  FADD.FTZ R68, R68, 1 ;  /* 0x3f80000044447421 */ /* 0x001fcc0000010000 */
[----:B------:R-:W0:Y:S01]  /*7370*/  MUFU.RCP R45, R45 ;  /* 0x0000002d002d7308 */ /* 0x000e220000001000 */
[----:B-1----:R-:W-:-:S05]  /*7380*/  FMUL.FTZ R60, R73, R61 ;  /* 0x0000003d493c7220 */ /* 0x002fca0000410000 */
[----:B------:R2:W-:Y:S02]  /*7390*/  STL [R1+0x50], R60 ;  /* 0x0000503c01007387 */ /* 0x0005e40000100800 */
[----:B------:R-:W1:Y:S02]  /*73a0*/  MUFU.RCP R53, R53 ;  /* 0x0000003500357308 */ /* 0x000e640000001000 */
[----:B------:R-:W3:Y:S01]  /*73b0*/  LDL.LU R114, [R1+0x8] ;  /* 0x0000080001727983 */ /* 0x000ee20000300800 */
[----:B--2---:R-:W-:-:S05]  /*73c0*/  FMUL.FTZ R60, R66, R70 ;  /* 0x00000046423c7220 */ /* 0x004fca0000410000 */
[----:B------:R-:W2:Y:S01]  /*73d0*/  MUFU.RCP R68, R68 ;  /* 0x0000004400447308 */ /* 0x000ea20000001000 */
[----:B------:R4:W-:Y:S01]  /*73e0*/  STL [R1+0x4c], R60 ;  /* 0x00004c3c01007387 */ /* 0x0009e20000100800 */
[----:B0-----:R-:W-:Y:S01]  /*73f0*/  FMUL.FTZ R37, R37, R45 ;  /* 0x0000002d25257220 */ /* 0x001fe20000410000 */
[----:B------:R-:W-:Y:S01]  /*7400*/  FMUL.FTZ R41, R9, -1.4426950216293334961 ;  /* 0xbfb8aa3b09297820 */ /* 0x000fe20000410000 */
[----:B----4-:R-:W-:-:S03]  /*7410*/  FADD.FTZ R60, R67, 1 ;  /* 0x3f800000433c7421 */ /* 0x010fc60000010000 */
[----:B------:R1:W-:Y:S03]  /*7420*/  STL [R1+0x60], R37 ;  /* 0x0000602501007387 */ /* 0x0003e60000100800 */
[----:B------:R-:W0:Y:S01]  /*7430*/  MUFU.RCP R60, R60 ;  /* 0x0000003c003c7308 */ /* 0x000e220000001000 */
[----:B------:R-:W-:Y:S01]  /*7440*/  FMUL.FTZ R49, R54, -1.4426950216293334961 ;  /* 0xbfb8aa3b36317820 */ /* 0x000fe20000410000 */
[----:B-1----:R-:W-:-:S06]  /*7450*/  FMUL.FTZ R37, R58, R53 ;  /* 0x000000353a257220 */ /* 0x002fcc0000410000 */
[----:B------:R-:W1:Y:S01]  /*7460*/  MUFU.EX2 R41, R41 ;  /* 0x0000002900297308 */ /* 0x000e620000000800 */
[----:B------:R2:W-:Y:S01]  /*7470*/  STL [R1+0x5c], R37 ;  /* 0x00005c2501007387 */ /* 0x0005e20000100800 */
[----:B------:R-:W-:-:S06]  /*7480*/  FMUL.FTZ R61, R69, -1.4426950216293334961 ;  /* 0xbfb8aa3b453d7820 */ /* 0x000fcc0000410000 */
[----:B------:R-:W4:Y:S01]  /*7490*/  MUFU.EX2 R49, R49 ;  /* 0x0000003100317308 */ /* 0x000f220000000800 */
[----:B--2---:R-:W-:Y:S01]  /*74a0*/  FMUL.FTZ R37, R71, R68 ;  /* 0x0000004447257220 */ /* 0x004fe20000410000 */
[----:B------:R-:W-:-:S04]  /*74b0*/  FMUL.FTZ R66, R64, -1.4426950216293334961 ;  /* 0xbfb8aa3b40427820 */ /* 0x000fc80000410000 */
[----:B------:R0:W-:Y:S02]  /*74c0*/  STL [R1+0x68], R37 ;  /* 0x0000682501007387 */ /* 0x0001e40000100800 */
[----:B------:R-:W2:Y:S02]  /*74d0*/  MUFU.EX2 R61, R61 ;  /* 0x0000003d003d7308 */ /* 0x000ea40000000800 */
[----:B------:R-:W3:Y:S01]  /*74e0*/  LDL.LU R119, [R1+0xc] ;  /* 0x00000c0001777983 */ /* 0x000ee20000300800 */
[----:B0-----:R-:W-:-:S05]  /*74f0*/  FMUL.FTZ R37, R65, R60 ;  /* 0x0000003c41257220 */ /* 0x001fca0000410000 */
[----:B------:R-:W0:Y:S01]  /*7500*/  MUFU.EX2 R66, R66 ;  /* 0x0000004200427308 */ /* 0x000e220000000800 */
[----:B------:R1:W-:Y:S02]  /*7510*/  STL [R1+0x64], R37 ;  /* 0x0000642501007387 */ /* 0x0003e40000100800 */
[----:B-1----:R-:W-:Y:S01]  /*7520*/  FADD.FTZ R37, R41, 1 ;  /* 0x3f80000029257421 */ /* 0x002fe20000010000 */
[----:B----4-:R-:W-:-:S05]  /*7530*/  FADD.FTZ R41, R49, 1 ;  /* 0x3f80000031297421 */ /* 0x010fca0000010000 */
[----:B------:R-:W1:Y:S01]  /*7540*/  MUFU.RCP R37, R37 ;  /* 0x0000002500257308 */ /* 0x000e620000001000 */
[----:B--2---:R-:W-:Y:S01]  /*7550*/  FADD.FTZ R49, R61, 1 ;  /* 0x3f8000003d317421 */ /* 0x004fe20000010000 */
[----:B0-----:R-:W-:-:S06]  /*7560*/  FADD.FTZ R61, R66, 1 ;  /* 0x3f800000423d7421 */ /* 0x001fcc0000010000 */
[----:B------:R-:W0:Y:S01]  /*7570*/  MUFU.RCP R41, R41 ;  /* 0x0000002900297308 */ /* 0x000e220000001000 */
[----:B------:R-:W-:-:S07]  /*7580*/  FMUL.FTZ R45, R5, -1.4426950216293334961 ;  /* 0xbfb8aa3b052d7820 */ /* 0x000fce0000410000 */
[----:B------:R-:W2:Y:S01]  /*7590*/  MUFU.RCP R49, R49 ;  /* 0x0000003100317308 */ /* 0x000ea20000001000 */
[----:B-1----:R-:W-:Y:S01]  /*75a0*/  FMUL.FTZ R9, R9, R37 ;  /* 0x0000002509097220 */ /* 0x002fe20000410000 */
[----:B------:R-:W-:-:S06]  /*75b0*/  FMUL.FTZ R53, R50, -1.4426950216293334961 ;  /* 0xbfb8aa3b32357820 */ /* 0x000fcc0000410000 */
[----:B------:R-:W1:Y:S01]  /*75c0*/  MUFU.RCP R61, R61 ;  /* 0x0000003d003d7308 */ /* 0x000e620000001000 */
[----:B------:R0:W-:Y:S01]  /*75d0*/  STL [R1+0x78], R9 ;  /* 0x0000780901007387 */ /* 0x0001e20000100800 */
[----:B------:R-:W-:-:S06]  /*75e0*/  FMUL.FTZ R58, R59, -1.4426950216293334961 ;  /* 0xbfb8aa3b3b3a7820 */ /* 0x000fcc0000410000 */
[----:B------:R-:W4:Y:S01]  /*75f0*/  MUFU.EX2 R45, R45 ;  /* 0x0000002d002d7308 */ /* 0x000f220000000800 */
[----:B0-----:R-:W-:-:S05]  /*7600*/  FMUL.FTZ R9, R54, R41 ;  /* 0x0000002936097220 */ /* 0x001fca0000410000 */
[----:B------:R2:W-:Y:S02]  /*7610*/  STL [R1+0x74], R9 ;  /* 0x0000740901007387 */ /* 0x0005e40000100800 */
[----:B------:R-:W0:Y:S01]  /*7620*/  MUFU.EX2 R53, R53 ;  /* 0x0000003500357308 */ /* 0x000e220000000800 */
[----:B--2---:R-:W-:-:S07]  /*7630*/  FMUL.FTZ R9, R69, R49 ;  /* 0x0000003145097220 */ /* 0x004fce0000410000 */
[----:B------:R-:W2:Y:S01]  /*7640*/  MUFU.EX2 R58, R58 ;  /* 0x0000003a003a7308 */ /* 0x000ea20000000800 */
[----:B------:R1:W-:Y:S04]  /*7650*/  STL [R1+0xac], R9 ;  /* 0x0000ac0901007387 */ /* 0x0003e80000100800 */
[----:B------:R-:W3:Y:S01]  /*7660*/  LDL.LU R117, [R1+0x3c] ;  /* 0x00003c0001757983 */ /* 0x000ee20000300800 */
[----:B-1----:R-:W-:-:S05]  /*7670*/  FMUL.FTZ R9, R64, R61 ;  /* 0x0000003d40097220 */ /* 0x002fca0000410000 */
[----:B------:R4:W-:Y:S02]  /*7680*/  STL [R1+0x7c], R9 ;  /* 0x00007c0901007387 */ /* 0x0009e40000100800 */
[----:B----4-:R-:W-:Y:S01]  /*7690*/  FADD.FTZ R9, R45, 1 ;  /* 0x3f8000002d097421 */ /* 0x010fe20000010000 */
[----:B0-----:R-:W-:-:S05]  /*76a0*/  FADD.FTZ R45, R53, 1 ;  /* 0x3f800000352d7421 */ /* 0x001fca0000010000 */
[----:B------:R-:W0:Y:S01]  /*76b0*/  MUFU.RCP R9, R9 ;  /* 0x0000000900097308 */ /* 0x000e220000001000 */
[----:B--2---:R-:W-:-:S07]  /*76c0*/  FADD.FTZ R58, R58, 1 ;  /* 0x3f8000003a3a7421 */ /* 0x004fce0000010000 */
[----:B------:R-:W1:Y:S08]  /*76d0*/  MUFU.RCP R45, R45 ;  /* 0x0000002d002d7308 */ /* 0x000e700000001000 */
[----:B------:R-:W2:Y:S01]  /*76e0*/  MUFU.RCP R58, R58 ;  /* 0x0000003a003a7308 */ /* 0x000ea20000001000 */
[----:B0-----:R-:W-:-:S05]  /*76f0*/  FMUL.FTZ R5, R5, R9 ;  /* 0x0000000905057220 */ /* 0x001fca0000410000 */
[----:B------:R1:W-:Y:S02]  /*7700*/  STL [R1+0x8c], R5 ;  /* 0x00008c0501007387 */ /* 0x0003e40000100800 */
[----:B-1----:R-:W-:-:S05]  /*7710*/  FMUL.FTZ R5, R50, R45 ;  /* 0x0000002d32057220 */ /* 0x002fca0000410000 */
[----:B------:R2:W-:Y:S02]  /*7720*/  STL [R1+0x88], R5 ;  /* 0x0000880501007387 */ /* 0x0005e40000100800 */
[----:B--2---:R-:W-:-:S05]  /*7730*/  FMUL.FTZ R5, R59, R58 ;  /* 0x0000003a3b057220 */ /* 0x004fca0000410000 */
[----:B------:R0:W-:Y:S04]  /*7740*/  STL [R1+0xa8], R5 ;  /* 0x0000a80501007387 */ /* 0x0001e80000100800 */
[----:B------:R-:W2:Y:S01]  /*7750*/  LDL.LU R122, [R1+0x40] ;  /* 0x00004000017a7983 */ /* 0x000ea20000300800 */
[----:B------:R-:W-:-:S06]  /*7760*/  FMUL.FTZ R60, R56, -1.4426950216293334961 ;  /* 0xbfb8aa3b383c7820 */ /* 0x000fcc0000410000 */
[----:B------:R-:W1:Y:S01]  /*7770*/  MUFU.EX2 R60, R60 ;  /* 0x0000003c003c7308 */ /* 0x000e620000000800 */
[----:B------:R-:W-:Y:S01]  /*7780*/  FMUL.FTZ R41, R46, -1.4426950216293334961 ;  /* 0xbfb8aa3b2e297820 */ /* 0x000fe20000410000 */
[----:B------:R-:W-:Y:S01]  /*7790*/  FMUL.FTZ R49, R57, -1.4426950216293334961 ;  /* 0xbfb8aa3b39317820 */ /* 0x000fe20000410000 */
[----:B-1----:R-:W-:-:S06]  /*77a0*/  FADD.FTZ R53, R60, 1 ;  /* 0x3f8000003c357421 */ /* 0x002fcc0000010000 */
[----:B------:R-:W0:Y:S01]  /*77b0*/  MUFU.RCP R53, R53 ;  /* 0x0000003500357308 */ /* 0x000e220000001000 */
[----:B------:R-:W-:-:S07]  /*77c0*/  FMUL.FTZ R54, R52, -1.4426950216293334961 ;  /* 0xbfb8aa3b34367820 */ /* 0x000fce0000410000 */
[----:B------:R-:W-:Y:S08]  /*77d0*/  MUFU.EX2 R41, R41 ;  /* 0x0000002900297308 */ /* 0x000ff00000000800 */
[----:B------:R-:W-:Y:S01]  /*77e0*/  MUFU.EX2 R49, R49 ;  /* 0x0000003100317308 */ /* 0x000fe20000000800 */
[----:B0-----:R-:W-:-:S05]  /*77f0*/  FMUL.FTZ R5, R56, R53 ;  /* 0x0000003538057220 */ /* 0x001fca0000410000 */
[----:B------:R0:W-:Y:S02]  /*7800*/  STL [R1+0x90], R5 ;  /* 0x0000900501007387 */ /* 0x0001e40000100800 */
[----:B------:R-:W-:Y:S01]  /*7810*/  MUFU.EX2 R54, R54 ;  /* 0x0000003600367308 */ /* 0x000fe20000000800 */
[----:B---3--:R-:W-:-:S07]  /*7820*/  FMUL.FTZ R37, R114, -1.4426950216293334961 ;  /* 0xbfb8aa3b72257820 */ /* 0x008fce0000410000 */
[----:B------:R-:W0:Y:S01]  /*7830*/  MUFU.EX2 R37, R37 ;  /* 0x0000002500257308 */ /* 0x000e220000000800 */
[----:B------:R-:W-:Y:S01]  /*7840*/  FMUL.FTZ R45, R34, -1.4426950216293334961 ;  /* 0xbfb8aa3b222d7820 */ /* 0x000fe20000410000 */
[----:B0-----:R-:W-:Y:S01]  /*7850*/  FADD.FTZ R5, R37, 1 ;  /* 0x3f80000025057421 */ /* 0x001fe20000010000 */
[----:B------:R-:W-:Y:S01]  /*7860*/  FADD.FTZ R37, R41, 1 ;  /* 0x3f80000029257421 */ /* 0x000fe20000010000 */
[----:B------:R-:W-:-:S04]  /*7870*/  FADD.FTZ R41, R49, 1 ;  /* 0x3f80000031297421 */ /* 0x000fc80000010000 */
[----:B------:R-:W0:Y:S01]  /*7880*/  MUFU.RCP R5, R5 ;  /* 0x0000000500057308 */ /* 0x000e220000001000 */
[----:B------:R-:W-:-:S07]  /*7890*/  FADD.FTZ R49, R54, 1 ;  /* 0x3f80000036317421 */ /* 0x000fce0000010000 */
[----:B------:R-:W1:Y:S01]  /*78a0*/  MUFU.RCP R37, R37 ;  /* 0x0000002500257308 */ /* 0x000e620000001000 */
[----:B------:R-:W-:-:S07]  /*78b0*/  FMUL.FTZ R50, R55, -1.4426950216293334961 ;  /* 0xbfb8aa3b37327820 */ /* 0x000fce0000410000 */
[----:B------:R-:W-:Y:S01]  /*78c0*/  MUFU.RCP R41, R41 ;  /* 0x0000002900297308 */ /* 0x000fe20000001000 */
[----:B------:R-:W-:-:S07]  /*78d0*/  FMUL.FTZ R9, R119, -1.4426950216293334961 ;  /* 0xbfb8aa3b77097820 */ /* 0x000fce0000410000 */
[----:B------:R-:W3:Y:S01]  /*78e0*/  MUFU.EX2 R9, R9 ;  /* 0x0000000900097308 */ /* 0x000ee20000000800 */
[----:B------:R-:W-:Y:S01]  /*78f0*/  FMUL.FTZ R53, R48, -1.4426950216293334961 ;  /* 0xbfb8aa3b30357820 */ /* 0x000fe20000410000 */
[----:B0-----:R-:W-:-:S06]  /*7900*/  FMUL.FTZ R54, R114, R5 ;  /* 0x0000000572367220 */ /* 0x001fcc0000410000 */
[----:B------:R-:W0:Y:S01]  /*7910*/  MUFU.EX2 R45, R45 ;  /* 0x0000002d002d7308 */ /* 0x000e220000000800 */
[----:B-1----:R-:W-:-:S07]  /*7920*/  FMUL.FTZ R46, R46, R37 ;  /* 0x000000252e2e7220 */ /* 0x002fce0000410000 */
[----:B------:R-:W1:Y:S01]  /*7930*/  MUFU.RCP R49, R49 ;  /* 0x0000003100317308 */ /* 0x000e620000001000 */
[----:B---3--:R-:W-:Y:S01]  /*7940*/  FADD.FTZ R9, R9, 1 ;  /* 0x3f80000009097421 */ /* 0x008fe20000010000 */
[----:B------:R-:W-:Y:S06]  /*7950*/  STL [R1+0xdc], R54 ;  /* 0x0000dc3601007387 */ /* 0x000fec0000100800 */
[----:B------:R-:W3:Y:S01]  /*7960*/  MUFU.EX2 R50, R50 ;  /* 0x0000003200327308 */ /* 0x000ee20000000800 */
[----:B------:R4:W-:Y:S01]  /*7970*/  STL [R1+0x9c], R46 ;  /* 0x00009c2e01007387 */ /* 0x0009e20000100800 */
[----:B0-----:R-:W-:-:S06]  /*7980*/  FADD.FTZ R45, R45, 1 ;  /* 0x3f8000002d2d7421 */ /* 0x001fcc0000010000 */
[----:B------:R-:W0:Y:S01]  /*7990*/  MUFU.EX2 R53, R53 ;  /* 0x0000003500357308 */ /* 0x000e220000000800 */
[----:B----4-:R-:W-:-:S07]  /*79a0*/  FMUL.FTZ R46, R57, R41 ;  /* 0x00000029392e7220 */ /* 0x010fce0000410000 */
[----:B------:R-:W4:Y:S01]  /*79b0*/  MUFU.RCP R9, R9 ;  /* 0x0000000900097308 */ /* 0x000f220000001000 */
[----:B------:R1:W-:Y:S04]  /*79c0*/  STL [R1+0xd0], R46 ;  /* 0x0000d02e01007387 */ /* 0x0003e80000100800 */
[----:B------:R-:W2:Y:S01]  /*79d0*/  LDL.LU R114, [R1+0x54] ;  /* 0x0000540001727983 */ /* 0x000ea20000300800 */
[----:B------:R-:W-:Y:S01]  /*79e0*/  FMUL.FTZ R37, R38, -1.4426950216293334961 ;  /* 0xbfb8aa3b26257820 */ /* 0x000fe20000410000 */
[----:B-1----:R-:W-:Y:S02]  /*79f0*/  FMUL.FTZ R46, R52, R49 ;  /* 0x00000031342e7220 */ /* 0x002fe40000410000 */
[----:B------:R3:W1:Y:S01]  /*7a00*/  MUFU.RCP R52, R45 ;  /* 0x0000002d00347308 */ /* 0x0006620000001000 */
[----:B------:R-:W-:-:S02]  /*7a10*/  FMUL.FTZ R41, R51, -1.4426950216293334961 ;  /* 0xbfb8aa3b33297820 */ /* 0x000fc40000410000 */
[----:B------:R0:W-:Y:S01]  /*7a20*/  STL [R1+0xcc], R46 ;  /* 0x0000cc2e01007387 */ /* 0x0001e20000100800 */
[----:B---3--:R-:W-:-:S04]  /*7a30*/  FADD.FTZ R45, R50, 1 ;  /* 0x3f800000322d7421 */ /* 0x008fc80000010000 */
[----:B------:R-:W-:Y:S01]  /*7a40*/  MUFU.EX2 R37, R37 ;  /* 0x0000002500257308 */ /* 0x000fe20000000800 */
[----:B0-----:R-:W-:-:S07]  /*7a50*/  FADD.FTZ R46, R53, 1 ;  /* 0x3f800000352e7421 */ /* 0x001fce0000010000 */
[----:B------:R-:W-:Y:S01]  /*7a60*/  MUFU.RCP R45, R45 ;  /* 0x0000002d002d7308 */ /* 0x000fe20000001000 */
[----:B------:R-:W-:Y:S01]  /*7a70*/  FMUL.FTZ R5, R117, -1.4426950216293334961 ;  /* 0xbfb8aa3b75057820 */ /* 0x000fe20000410000 */
[----:B----4-:R-:W-:-:S06]  /*7a80*/  FMUL.FTZ R50, R119, R9 ;  /* 0x0000000977327220 */ /* 0x010fcc0000410000 */
[----:B------:R-:W0:Y:S01]  /*7a90*/  MUFU.EX2 R5, R5 ;  /* 0x0000000500057308 */ /* 0x000e220000000800 */
[----:B------:R-:W-:Y:S01]  /*7aa0*/  FMUL.FTZ R49, R44, -1.4426950216293334961 ;  /* 0xbfb8aa3b2c317820 */ /* 0x000fe20000410000 */
[----:B------:R1:W-:Y:S06]  /*7ab0*/  STL [R1+0xd8], R50 ;  /* 0x0000d83201007387 */ /* 0x0003ec0000100800 */
[----:B------:R-:W3:Y:S01]  /*7ac0*/  MUFU.EX2 R41, R41 ;  /* 0x0000002900297308 */ /* 0x000ee20000000800 */
[----:B-1----:R-:W-:-:S07]  /*7ad0*/  FMUL.FTZ R50, R34, R52 ;  /* 0x0000003422327220 */ /* 0x002fce0000410000 */
[----:B------:R-:W1:Y:S01]  /*7ae0*/  MUFU.RCP R46, R46 ;  /* 0x0000002e002e7308 */ /* 0x000e620000001000 */
[----:B------:R4:W-:Y:S01]  /*7af0*/  STL [R1+0xb4], R50 ;  /* 0x0000b43201007387 */ /* 0x0009e20000100800 */
[----:B0-----:R-:W-:Y:S01]  /*7b00*/  FADD.FTZ R5, R5, 1 ;  /* 0x3f80000005057421 */ /* 0x001fe20000010000 */
[----:B------:R-:W-:-:S05]  /*7b10*/  FADD.FTZ R37, R37, 1 ;  /* 0x3f80000025257421 */ /* 0x000fca0000010000 */
[----:B------:R-:W0:Y:S01]  /*7b20*/  MUFU.EX2 R49, R49 ;  /* 0x0000003100317308 */ /* 0x000e220000000800 */
[----:B----4-:R-:W-:Y:S01]  /*7b30*/  FMUL.FTZ R50, R55, R45 ;  /* 0x0000002d37327220 */ /* 0x010fe20000410000 */
[----:B---3--:R-:W-:-:S04]  /*7b40*/  FADD.FTZ R41, R41, 1 ;  /* 0x3f80000029297421 */ /* 0x008fc80000010000 */
[----:B------:R-:W-:Y:S02]  /*7b50*/  STL [R1+0xc4], R50 ;  /* 0x0000c43201007387 */ /* 0x000fe40000100800 */
[----:B------:R-:W3:Y:S01]  /*7b60*/  MUFU.RCP R5, R5 ;  /* 0x0000000500057308 */ /* 0x000ee20000001000 */
[----:B-1----:R-:W-:Y:S01]  /*7b70*/  FMUL.FTZ R48, R48, R46 ;  /* 0x0000002e30307220 */ /* 0x002fe20000410000 */
[----:B------:R-:W4:Y:S06]  /*7b80*/  LDL.LU R119, [R1+0x6c] ;  /* 0x00006c0001777983 */ /* 0x000f2c0000300800 */
[----:B------:R-:W1:Y:S01]  /*7b90*/  MUFU.RCP R37, R37 ;  /* 0x0000002500257308 */ /* 0x000e620000001000 */
[----:B------:R0:W-:Y:S01]  /*7ba0*/  STL [R1+0xc0], R48 ;  /* 0x0000c03001007387 */ /* 0x0001e20000100800 */
[----:B------:R-:W-:-:S06]  /*7bb0*/  FMUL.FTZ R34, R42, -1.4426950216293334961 ;  /* 0xbfb8aa3b2a227820 */ /* 0x000fcc0000410000 */
[----:B------:R-:W-:Y:S01]  /*7bc0*/  MUFU.RCP R41, R41 ;  /* 0x0000002900297308 */ /* 0x000fe20000001000 */
[----:B0-----:R-:W-:Y:S01]  /*7bd0*/  FADD.FTZ R48, R49, 1 ;  /* 0x3f80000031307421 */ /* 0x001fe20000010000 */
[----:B------:R-:W-:-:S06]  /*7be0*/  FMUL.FTZ R45, R47, -1.4426950216293334961 ;  /* 0xbfb8aa3b2f2d7820 */ /* 0x000fcc0000410000 */
[----:B------:R-:W0:Y:S01]  /*7bf0*/  MUFU.EX2 R34, R34 ;  /* 0x0000002200227308 */ /* 0x000e220000000800 */
[----:B---3--:R-:W-:Y:S01]  /*7c00*/  FMUL.FTZ R49, R117, R5 ;  /* 0x0000000575317220 */ /* 0x008fe20000410000 */
[----:B-1----:R-:W-:-:S06]  /*7c10*/  FMUL.FTZ R38, R38, R37 ;  /* 0x0000002526267220 */ /* 0x002fcc0000410000 */
[----:B------:R-:W-:Y:S01]  /*7c20*/  MUFU.RCP R48, R48 ;  /* 0x0000003000307308 */ /* 0x000fe20000001000 */
[----:B--2---:R-:W-:-:S07]  /*7c30*/  FMUL.FTZ R9, R122, -1.4426950216293334961 ;  /* 0xbfb8aa3b7a097820 */ /* 0x004fce0000410000 */
[----:B------:R-:W1:Y:S01]  /*7c40*/  MUFU.EX2 R9, R9 ;  /* 0x0000000900097308 */ /* 0x000e620000000800 */
[----:B------:R-:W-:Y:S07]  /*7c50*/  STL [R1+0xd4], R49 ;  /* 0x0000d43101007387 */ /* 0x000fee0000100800 */
[----:B------:R-:W2:Y:S01]  /*7c60*/  MUFU.EX2 R45, R45 ;  /* 0x0000002d002d7308 */ /* 0x000ea20000000800 */
[----:B------:R3:W-:Y:S01]  /*7c70*/  STL [R1+0xbc], R38 ;  /* 0x0000bc2601007387 */ /* 0x0007e20000100800 */
[----:B------:R-:W-:Y:S01]  /*7c80*/  FMUL.FTZ R46, R40, -1.4426950216293334961 ;  /* 0xbfb8aa3b282e7820 */ /* 0x000fe20000410000 */
[----:B0-----:R-:W-:Y:S01]  /*7c90*/  FADD.FTZ R34, R34, 1 ;  /* 0x3f80000022227421 */ /* 0x001fe20000010000 */
[----:B---3--:R-:W-:Y:S01]  /*7ca0*/  FMUL.FTZ R38, R51, R41 ;  /* 0x0000002933267220 */ /* 0x008fe20000410000 */
[----:B-1----:R-:W-:-:S04]  /*7cb0*/  FADD.FTZ R9, R9, 1 ;  /* 0x3f80000009097421 */ /* 0x002fc80000010000 */
[----:B------:R0:W-:Y:S01]  /*7cc0*/  STL [R1+0xc8], R38 ;  /* 0x0000c82601007387 */ /* 0x0001e20000100800 */
[----:B------:R-:W1:Y:S03]  /*7cd0*/  MUFU.EX2 R46, R46 ;  /* 0x0000002e002e7308 */ /* 0x000e660000000800 */
[----:B------:R-:W3:Y:S01]  /*7ce0*/  LDL.LU R117, [R1+0x100] ;  /* 0x0001000001757983 */ /* 0x000ee20000300800 */
[----:B0-----:R-:W-:-:S04]  /*7cf0*/  FMUL.FTZ R38, R44, R48 ;  /* 0x000000302c267220 */ /* 0x001fc80000410000 */
[----:B------:R-:W0:Y:S01]  /*7d00*/  MUFU.RCP R9, R9 ;  /* 0x0000000900097308 */ /* 0x000e220000001000 */
[----:B------:R2:W-:Y:S07]  /*7d10*/  STL [R1+0xb8], R38 ;  /* 0x0000b82601007387 */ /* 0x0005ee0000100800 */
[----:B------:R-:W0:Y:S01]  /*7d20*/  MUFU.RCP R34, R34 ;  /* 0x0000002200227308 */ /* 0x000e220000001000 */
[----:B--2---:R-:W-:-:S07]  /*7d30*/  FADD.FTZ R38, R45, 1 ;  /* 0x3f8000002d267421 */ /* 0x004fce0000010000 */
[----:B------:R-:W2:Y:S01]  /*7d40*/  MUFU.RCP R38, R38 ;  /* 0x0000002600267308 */ /* 0x000ea20000001000 */
[----:B-1----:R-:W-:Y:S01]  /*7d50*/  FADD.FTZ R45, R46, 1 ;  /* 0x3f8000002e2d7421 */ /* 0x002fe20000010000 */
[----:B0-----:R-:W-:Y:S01]  /*7d60*/  FMUL.FTZ R46, R122, R9 ;  /* 0x000000097a2e7220 */ /* 0x001fe20000410000 */
[----:B------:R-:W-:-:S04]  /*7d70*/  FMUL.FTZ R42, R42, R34 ;  /* 0x000000222a2a7220 */ /* 0x000fc80000410000 */
[----:B------:R-:W-:Y:S04]  /*7d80*/  STL [R1+0xec], R46 ;  /* 0x0000ec2e01007387 */ /* 0x000fe80000100800 */
[----:B------:R2:W-:Y:S02]  /*7d90*/  STL [R1+0xe8], R42 ;  /* 0x0000e82a01007387 */ /* 0x0005e40000100800 */
[----:B--2---:R-:W-:-:S05]  /*7da0*/  FMUL.FTZ R42, R47, R38 ;  /* 0x000000262f2a7220 */ /* 0x004fca0000410000 */
[----:B------:R0:W-:Y:S04]  /*7db0*/  STL [R1+0xb0], R42 ;  /* 0x0000b02a01007387 */ /* 0x0001e80000100800 */
[----:B------:R-:W2:Y:S01]  /*7dc0*/  LDL.LU R122, [R1+0x108] ;  /* 0x00010800017a7983 */ /* 0x000ea20000300800 */
[----:B------:R-:W-:Y:S01]  /*7dd0*/  FMUL.FTZ R37, R22, -1.4426950216293334961 ;  /* 0xbfb8aa3b16257820 */ /* 0x000fe20000410000 */
[----:B------:R-:W0:Y:S01]  /*7de0*/  MUFU.RCP R45, R45 ;  /* 0x0000002d002d7308 */ /* 0x000e220000001000 */
[----:B------:R-:W-:Y:S01]  /*7df0*/  FMUL.FTZ R41, R43, -1.4426950216293334961 ;  /* 0xbfb8aa3b2b297820 */ /* 0x000fe20000410000 */
[----:B------:R-:W-:-:S06]  /*7e00*/  FMUL.FTZ R44, R36, -1.4426950216293334961 ;  /* 0xbfb8aa3b242c7820 */ /* 0x000fcc0000410000 */
[----:B------:R-:W1:Y:S08]  /*7e10*/  MUFU.EX2 R37, R37 ;  /* 0x0000002500257308 */ /* 0x000e700000000800 */
[----:B------:R-:W1:Y:S08]  /*7e20*/  MUFU.EX2 R41, R41 ;  /* 0x0000002900297308 */ /* 0x000e700000000800 */
[----:B------:R-:W1:Y:S01]  /*7e30*/  MUFU.EX2 R44, R44 ;  /* 0x0000002c002c7308 */ /* 0x000e620000000800 */
[----:B0-----:R-:W-:Y:S01]  /*7e40*/  FMUL.FTZ R42, R40, R45 ;  /* 0x0000002d282a7220 */ /* 0x001fe20000410000 */
[----:B-1----:R-:W-:-:S04]  /*7e50*/  FADD.FTZ R37, R37, 1 ;  /* 0x3f80000025257421 */ /* 0x002fc80000010000 */
[----:B------:R0:W-:Y:S01]  /*7e60*/  STL [R1+0xa4], R42 ;  /* 0x0000a42a01007387 */ /* 0x0001e20000100800 */
[----:B------:R-:W-:Y:S01]  /*7e70*/  FMUL.FTZ R34, R18, -1.4426950216293334961 ;  /* 0xbfb8aa3b12227820 */ /* 0x000fe20000410000 */
[----:B0-----:R0:W-:Y:S02]  /*7e80*/  MUFU.RCP R42, R37 ;  /* 0x00000025002a7308 */ /* 0x0011e40000001000 */
[----:B0-----:R-:W-:Y:S01]  /*7e90*/  FADD.FTZ R37, R41, 1 ;  /* 0x3f80000029257421 */ /* 0x001fe20000010000 */
[----:B------:R-:W-:Y:S01]  /*7ea0*/  FADD.FTZ R41, R44, 1 ;  /* 0x3f8000002c297421 */ /* 0x000fe20000010000 */
[----:B------:R-:W-:-:S06]  /*7eb0*/  FMUL.FTZ R5, R114, -1.4426950216293334961 ;  /* 0xbfb8aa3b72057820 */ /* 0x000fcc0000410000 */
[----:B------:R-:W0:Y:S01]  /*7ec0*/  MUFU.EX2 R5, R5 ;  /* 0x0000000500057308 */ /* 0x000e220000000800 */
[----:B------:R-:W-:Y:S01]  /*7ed0*/  FMUL.FTZ R38, R39, -1.4426950216293334961 ;  /* 0xbfb8aa3b27267820 */ /* 0x000fe20000410000 */
[----:B0-----:R-:W-:-:S06]  /*7ee0*/  FADD.FTZ R5, R5, 1 ;  /* 0x3f80000005057421 */ /* 0x001fcc0000010000 */
[----:B------:R-:W0:Y:S01]  /*7ef0*/  MUFU.RCP R5, R5 ;  /* 0x0000000500057308 */ /* 0x000e220000001000 */
[----:B------:R-:W-:-:S07]  /*7f00*/  FMUL.FTZ R40, R32, -1.4426950216293334961 ;  /* 0xbfb8aa3b20287820 */ /* 0x000fce0000410000 */
[----:B------:R-:W-:Y:S08]  /*7f10*/  MUFU.RCP R37, R37 ;  /* 0x0000002500257308 */ /* 0x000ff00000001000 */
[----:B------:R-:W1:Y:S01]  /*7f20*/  MUFU.RCP R41, R41 ;  /* 0x0000002900297308 */ /* 0x000e620000001000 */
[----:B0-----:R-:W-:-:S07]  /*7f30*/  FMUL.FTZ R44, R114, R5 ;  /* 0x00000005722c7220 */ /* 0x001fce0000410000 */
[----:B------:R-:W0:Y:S01]  /*7f40*/  MUFU.EX2 R34, R34 ;  /* 0x0000002200227308 */ /* 0x000e220000000800 */
[----:B------:R-:W-:Y:S01]  /*7f50*/  FMUL.FTZ R42, R22, R42 ;  /* 0x0000002a162a7220 */ /* 0x000fe20000410000 */
[----:B------:R-:W-:Y:S06]  /*7f60*/  STL [R1+0xa0], R44 ;  /* 0x0000a02c01007387 */ /* 0x000fec0000100800 */
[----:B------:R-:W-:Y:S01]  /*7f70*/  MUFU.EX2 R38, R38 ;  /* 0x0000002600267308 */ /* 0x000fe20000000800 */
[----:B----4-:R-:W-:-:S07]  /*7f80*/  FMUL.FTZ R9, R119, -1.4426950216293334961 ;  /* 0xbfb8aa3b77097820 */ /* 0x010fce0000410000 */
[----:B------:R-:W4:Y:S01]  /*7f90*/  MUFU.EX2 R9, R9 ;  /* 0x0000000900097308 */ /* 0x000f220000000800 */
[----:B------:R0:W-:Y:S07]  /*7fa0*/  STL [R1+0x98], R42 ;  /* 0x0000982a01007387 */ /* 0x0001ee0000100800 */
[----:B------:R-:W4:Y:S01]  /*7fb0*/  MUFU.EX2 R40, R40 ;  /* 0x0000002800287308 */ /* 0x000f220000000800 */
[----:B-1----:R-:W-:Y:S01]  /*7fc0*/  FMUL.FTZ R41, R36, R41 ;  /* 0x0000002924297220 */ /* 0x002fe20000410000 */
[----:B0-----:R-:W-:Y:S01]  /*7fd0*/  FMUL.FTZ R42, R43, R37 ;  /* 0x000000252b2a7220 */ /* 0x001fe20000410000 */
[----:B------:R-:W-:Y:S01]  /*7fe0*/  FADD.FTZ R34, R34, 1 ;  /* 0x3f80000022227421 */ /* 0x000fe20000010000 */
[----:B----4-:R-:W-:-:S03]  /*7ff0*/  FADD.FTZ R9, R9, 1 ;  /* 0x3f80000009097421 */ /* 0x010fc60000010000 */
[----:B------:R-:W-:Y:S04]  /*8000*/  STL [R1+0x94], R42 ;  /* 0x0000942a01007387 */ /* 0x000fe80000100800 */
[----:B------:R-:W4:Y:S01]  /*8010*/  LDL.LU R114, [R1+0x10c] ;  /* 0x00010c0001727983 */ /* 0x000f220000300800 */
[----:B------:R-:W0:Y:S03]  /*8020*/  MUFU.RCP R9, R9 ;  /* 0x0000000900097308 */ /* 0x000e260000001000 */
[----:B------:R1:W-:Y:S01]  /*8030*/  STL [R1+0x84], R41 ;  /* 0x0000842901007387 */ /* 0x0003e20000100800 */
[----:B------:R-:W-:-:S04]  /*8040*/  FMUL.FTZ R22, R14, -1.4426950216293334961 ;  /* 0xbfb8aa3b0e167820 */ /* 0x000fc80000410000 */
[----:B-1----:R1:W-:Y:S02]  /*8050*/  MUFU.RCP R41, R34 ;  /* 0x0000002200297308 */ /* 0x0023e40000001000 */
[----:B-1----:R-:W-:Y:S01]  /*8060*/  FADD.FTZ R34, R38, 1 ;  /* 0x3f80000026227421 */ /* 0x002fe20000010000 */
[----:B------:R-:W-:Y:S01]  /*8070*/  FADD.FTZ R38, R40, 1 ;  /* 0x3f80000028267421 */ /* 0x000fe20000010000 */
[----:B------:R-:W-:-:S04]  /*8080*/  FMUL.FTZ R37, R35, -1.4426950216293334961 ;  /* 0xbfb8aa3b23257820 */ /* 0x000fc80000410000 */
[----:B------:R-:W1:Y:S08]  /*8090*/  MUFU.RCP R34, R34 ;  /* 0x0000002200227308 */ /* 0x000e700000001000 */
[----:B------:R-:W1:Y:S01]  /*80a0*/  MUFU.RCP R38, R38 ;  /* 0x0000002600267308 */ /* 0x000e620000001000 */
[----:B---3--:R-:W-:-:S07]  /*80b0*/  FMUL.FTZ R5, R117, -1.4426950216293334961 ;  /* 0xbfb8aa3b75057820 */ /* 0x008fce0000410000 */
[----:B------:R-:W3:Y:S08]  /*80c0*/  MUFU.EX2 R22, R22 ;  /* 0x0000001600167308 */ /* 0x000ef00000000800 */
[----:B------:R-:W3:Y:S01]  /*80d0*/  MUFU.EX2 R5, R5 ;  /* 0x0000000500057308 */ /* 0x000ee20000000800 */
[----:B0-----:R-:W-:-:S07]  /*80e0*/  FMUL.FTZ R40, R119, R9 ;  /* 0x0000000977287220 */ /* 0x001fce0000410000 */
[----:B------:R-:W0:Y:S01]  /*80f0*/  MUFU.EX2 R37, R37 ;  /* 0x0000002500257308 */ /* 0x000e220000000800 */
[----:B------:R0:W-:Y:S01]  /*8100*/  STL [R1+0x80], R40 ;  /* 0x0000802801007387 */ /* 0x0001e20000100800 */
[----:B-1----:R-:W-:Y:S01]  /*8110*/  FMUL.FTZ R39, R39, R34 ;  /* 0x0000002227277220 */ /* 0x002fe20000410000 */
[----:B------:R-:W-:Y:S01]  /*8120*/  FMUL.FTZ R38, R32, R38 ;  /* 0x0000002620267220 */ /* 0x000fe20000410000 */
[----:B------:R-:W-:Y:S01]  /*8130*/  FMUL.FTZ R36, R28, -1.4426950216293334961 ;  /* 0xbfb8aa3b1c247820 */ /* 0x000fe20000410000 */
[----:B---3--:R-:W-:Y:S01]  /*8140*/  FADD.FTZ R22, R22, 1 ;  /* 0x3f80000016167421 */ /* 0x008fe20000010000 */
[----:B0-----:R-:W-:Y:S01]  /*8150*/  FMUL.FTZ R40, R18, R41 ;  /* 0x0000002912287220 */ /* 0x001fe20000410000 */
[----:B------:R-:W-:-:S04]  /*8160*/  FADD.FTZ R5, R5, 1 ;  /* 0x3f80000005057421 */ /* 0x000fc80000010000 */
[----:B------:R-:W-:Y:S04]  /*8170*/  STL [R1+0x70], R40 ;  /* 0x0000702801007387 */ /* 0x000fe80000100800 */
[----:B------:R-:W-:Y:S01]  /*8180*/  STL [R1+0x6c], R39 ;  /* 0x00006c2701007387 */ /* 0x000fe20000100800 */
[----:B------:R-:W0:Y:S03]  /*8190*/  MUFU.RCP R5, R5 ;  /* 0x0000000500057308 */ /* 0x000e260000001000 */
[----:B------:R-:W3:Y:S04]  /*81a0*/  LDL.LU R119, [R1+0x110] ;  /* 0x0001100001777983 */ /* 0x000ee80000300800 */
[----:B------:R1:W-:Y:S01]  /*81b0*/  STL [R1+0x58], R38 ;  /* 0x0000582601007387 */ /* 0x0003e20000100800 */
[----:B------:R-:W0:Y:S01]  /*81c0*/  MUFU.EX2 R36, R36 ;  /* 0x0000002400247308 */ /* 0x000e220000000800 */
[----:B------:R-:W-:-:S07]  /*81d0*/  FMUL.FTZ R18, R2, -1.4426950216293334961 ;  /* 0xbfb8aa3b02127820 */ /* 0x000fce0000410000 */
[----:B-1----:R1:W-:Y:S01]  /*81e0*/  MUFU.RCP R38, R22 ;  /* 0x0000001600267308 */ /* 0x0023e20000001000 */
[----:B--2---:R-:W-:Y:S01]  /*81f0*/  FMUL.FTZ R9, R122, -1.4426950216293334961 ;  /* 0xbfb8aa3b7a097820 */ /* 0x004fe20000410000 */
[----:B-1----:R-:W-:-:S06]  /*8200*/  FADD.FTZ R22, R37, 1 ;  /* 0x3f80000025167421 */ /* 0x002fcc0000010000 */
[----:B------:R-:W1:Y:S08]  /*8210*/  MUFU.EX2 R9, R9 ;  /* 0x0000000900097308 */ /* 0x000e700000000800 */
[----:B------:R-:W2:Y:S01]  /*8220*/  MUFU.RCP R22, R22 ;  /* 0x0000001600167308 */ /* 0x000ea20000001000 */
[----:B0-----:R-:W-:-:S07]  /*8230*/  FMUL.FTZ R37, R117, R5 ;  /* 0x0000000575257220 */ /* 0x001fce0000410000 */
[----:B------:R-:W0:Y:S01]  /*8240*/  MUFU.EX2 R18, R18 ;  /* 0x0000001200127308 */ /* 0x000e220000000800 */
[----:B------:R-:W-:Y:S01]  /*8250*/  FADD.FTZ R36, R36, 1 ;  /* 0x3f80000024247421 */ /* 0x000fe20000010000 */
[----:B------:R-:W-:Y:S01]  /*8260*/  FMUL.FTZ R34, R3, -1.4426950216293334961 ;  /* 0xbfb8aa3b03227820 */ /* 0x000fe20000410000 */
[----:B------:R-:W-:Y:S01]  /*8270*/  FMUL.FTZ R32, R4, -1.4426950216293334961 ;  /* 0xbfb8aa3b04207820 */ /* 0x000fe20000410000 */
[----:B------:R0:W-:Y:S01]  /*8280*/  STL [R1+0x54], R37 ;  /* 0x0000542501007387 */ /* 0x0001e20000100800 */
[----:B-1----:R-:W-:-:S03]  /*8290*/  FADD.FTZ R9, R9, 1 ;  /* 0x3f80000009097421 */ /* 0x002fc60000010000 */
[----:B------:R-:W1:Y:S01]  /*82a0*/  MUFU.RCP R36, R36 ;  /* 0x0000002400247308 */ /* 0x000e620000001000 */
[----:B--2---:R-:W-:Y:S01]  /*82b0*/  FMUL.FTZ R35, R35, R22 ;  /* 0x0000001623237220 */ /* 0x004fe20000410000 */
[----:B0-----:R-:W-:-:S06]  /*82c0*/  FMUL.FTZ R37, R14, R38 ;  /* 0x000000260e257220 */ /* 0x001fcc0000410000 */
[----:B------:R-:W0:Y:S01]  /*82d0*/  MUFU.EX2 R34, R34 ;  /* 0x0000002200227308 */ /* 0x000e220000000800 */
[----:B------:R-:W-:Y:S01]  /*82e0*/  FADD.FTZ R18, R18, 1 ;  /* 0x3f80000012127421 */ /* 0x000fe20000010000 */
[----:B------:R-:W-:Y:S04]  /*82f0*/  STL [R1+0x40], R37 ;  /* 0x0000402501007387 */ /* 0x000fe80000100800 */
[----:B------:R1:W-:Y:S02]  /*8300*/  STL [R1+0x3c], R35 ;  /* 0x00003c2301007387 */ /* 0x0003e40000100800 */
[----:B------:R-:W2:Y:S02]  /*8310*/  MUFU.EX2 R32, R32 ;  /* 0x0000002000207308 */ /* 0x000ea40000000800 */
[----:B------:R-:W3:Y:S06]  /*8320*/  LDL.LU R117, [R1+0x114] ;  /* 0x0001140001757983 */ /* 0x000eec0000300800 */
[----:B------:R-:W-:Y:S08]  /*8330*/  MUFU.RCP R9, R9 ;  /* 0x0000000900097308 */ /* 0x000ff00000001000 */
[----:B------:R-:W2:Y:S01]  /*8340*/  MUFU.RCP R18, R18 ;  /* 0x0000001200127308 */ /* 0x000ea20000001000 */
[----:B-1----:R-:W-:Y:S01]  /*8350*/  FMUL.FTZ R35, R28, R36 ;  /* 0x000000241c237220 */ /* 0x002fe20000410000 */
[----:B0-----:R-:W-:Y:S01]  /*8360*/  FADD.FTZ R34, R34, 1 ;  /* 0x3f80000022227421 */ /* 0x001fe20000010000 */
[----:B--2---:R-:W-:-:S03]  /*8370*/  FADD.FTZ R32, R32, 1 ;  /* 0x3f80000020207421 */ /* 0x004fc60000010000 */
[----:B------:R0:W-:Y:S02]  /*8380*/  STL [R1+0x24], R35 ;  /* 0x0000242301007387 */ /* 0x0001e40000100800 */
[----:B0-----:R-:W0:Y:S01]  /*8390*/  MUFU.RCP R35, R34 ;  /* 0x0000002200237308 */ /* 0x001e220000001000 */
[----:B------:R-:W-:-:S07]  /*83a0*/  FMUL.FTZ R2, R2, R18 ;  /* 0x0000001202027220 */ /* 0x000fce0000410000 */
[----:B------:R1:W2:Y:S02]  /*83b0*/  MUFU.RCP R34, R32 ;  /* 0x0000002000227308 */ /* 0x0002a40000001000 */
[----:B-1----:R-:W-:-:S05]  /*83c0*/  FMUL.FTZ R32, R122, R9 ;  /* 0x000000097a207220 */ /* 0x002fca0000410000 */
[----:B------:R-:W-:Y:S04]  /*83d0*/  STL [R1+0x20], R32 ;  /* 0x0000202001007387 */ /* 0x000fe80000100800 */
[----:B------:R0:W-:Y:S04]  /*83e0*/  STL [R1+0xc], R2 ;  /* 0x00000c0201007387 */ /* 0x0001e80000100800 */
[----:B------:R-:W3:Y:S01]  /*83f0*/  LDL.LU R122, [R1+0x144] ;  /* 0x00014400017a7983 */ /* 0x000ee20000300800 */
[----:B------:R-:W-:Y:S01]  /*8400*/  FMUL.FTZ R22, R7, -1.4426950216293334961 ;  /* 0xbfb8aa3b07167820 */ /* 0x000fe20000410000 */
[----:B------:R-:W-:Y:S01]  /*8410*/  FMUL.FTZ R14, R6, -1.4426950216293334961 ;  /* 0xbfb8aa3b060e7820 */ /* 0x000fe20000410000 */
[----:B------:R-:W-:-:S04]  /*8420*/  FMUL.FTZ R28, R8, -1.4426950216293334961 ;  /* 0xbfb8aa3b081c7820 */ /* 0x000fc80000410000 */
[----:B------:R-:W-:Y:S08]  /*8430*/  MUFU.EX2 R22, R22 ;  /* 0x0000001600167308 */ /* 0x000ff00000000800 */
[----:B------:R-:W1:Y:S01]  /*8440*/  MUFU.EX2 R14, R14 ;  /* 0x0000000e000e7308 */ /* 0x000e620000000800 */
[----:B0-----:R-:W-:-:S07]  /*8450*/  FMUL.FTZ R2, R3, R35 ;  /* 0x0000002303027220 */ /* 0x001fce0000410000 */
[----:B------:R-:W0:Y:S01]  /*8460*/  MUFU.EX2 R28, R28 ;  /* 0x0000001c001c7308 */ /* 0x000e220000000800 */
[----:B------:R2:W-:Y:S01]  /*8470*/  STL [R1+0x8], R2 ;  /* 0x0000080201007387 */ /* 0x0005e20000100800 */
[----:B------:R-:W-:Y:S01]  /*8480*/  FMUL.FTZ R32, R11, -1.4426950216293334961 ;  /* 0xbfb8aa3b0b207820 */ /* 0x000fe20000410000 */
[----:B------:R-:W-:Y:S01]  /*8490*/  FMUL.FTZ R18, R10, -1.4426950216293334961 ;  /* 0xbfb8aa3b0a127820 */ /* 0x000fe20000410000 */
[----:B------:R-:W-:Y:S01]  /*84a0*/  FMUL.FTZ R35, R12, -1.4426950216293334961 ;  /* 0xbfb8aa3b0c237820 */ /* 0x000fe20000410000 */
[----:B--2---:R-:W-:Y:S01]  /*84b0*/  FMUL.FTZ R2, R4, R34 ;  /* 0x0000002204027220 */ /* 0x004fe20000410000 */
[----:B-1----:R-:W-:Y:S02]  /*84c0*/  FADD.FTZ R4, R14, 1 ;  /* 0x3f8000000e047421 */ /* 0x002fe40000010000 */
[----:B------:R-:W-:Y:S01]  /*84d0*/  MUFU.EX2 R32, R32 ;  /* 0x0000002000207308 */ /* 0x000fe20000000800 */
[----:B0-----:R-:W-:-:S07]  /*84e0*/  FADD.FTZ R28, R28, 1 ;  /* 0x3f8000001c1c7421 */ /* 0x001fce0000010000 */
[----:B------:R-:W-:Y:S08]  /*84f0*/  MUFU.RCP R4, R4 ;  /* 0x0000000400047308 */ /* 0x000ff00000001000 */
[----:B------:R-:W-:Y:S01]  /*8500*/  MUFU.RCP R34, R28 ;  /* 0x0000001c00227308 */ /* 0x000fe20000001000 */
[----:B----4-:R-:W-:-:S07]  /*8510*/  FMUL.FTZ R5, R114, -1.4426950216293334961 ;  /* 0xbfb8aa3b72057820 */ /* 0x010fce0000410000 */
[----:B------:R-:W0:Y:S02]  /*8520*/  MUFU.EX2 R5, R5 ;  /* 0x0000000500057308 */ /* 0x000e240000000800 */
[----:B0-----:R-:W-:Y:S01]  /*8530*/  FADD.FTZ R3, R5, 1 ;  /* 0x3f80000005037421 */ /* 0x001fe20000010000 */
[----:B------:R-:W-:-:S05]  /*8540*/  FADD.FTZ R5, R22, 1 ;  /* 0x3f80000016057421 */ /* 0x000fca0000010000 */
[----:B------:R-:W0:Y:S08]  /*8550*/  MUFU.RCP R3, R3 ;  /* 0x0000000300037308 */ /* 0x000e300000001000 */
[----:B------:R-:W1:Y:S08]  /*8560*/  MUFU.RCP R5, R5 ;  /* 0x0000000500057308 */ /* 0x000e700000001000 */
[----:B------:R-:W2:Y:S08]  /*8570*/  MUFU.EX2 R18, R18 ;  /* 0x0000001200127308 */ /* 0x000eb00000000800 */
[----:B------:R-:W4:Y:S01]  /*8580*/  MUFU.EX2 R35, R35 ;  /* 0x0000002300237308 */ /* 0x000f220000000800 */
[----:B------:R-:W-:Y:S01]  /*8590*/  STL [R1+0x230], R2 ;  /* 0x0002300201007387 */ /* 0x000fe20000100800 */
[----:B0-----:R-:W-:Y:S01]  /*85a0*/  FMUL.FTZ R3, R114, R3 ;  /* 0x0000000372037220 */ /* 0x001fe20000410000 */
[----:B-1----:R-:W-:-:S02]  /*85b0*/  FMUL.FTZ R5, R7, R5 ;  /* 0x0000000507057220 */ /* 0x002fc40000410000 */
[----:B------:R-:W4:Y:S01]  /*85c0*/  LDL.LU R114, [R1+0x164] ;  /* 0x0001640001727983 */ /* 0x000f220000300800 */
[----:B------:R-:W-:Y:S01]  /*85d0*/  FMUL.FTZ R4, R6, R4 ;  /* 0x0000000406047220 */ /* 0x000fe20000410000 */
[----:B------:R-:W-:Y:S01]  /*85e0*/  FMUL.FTZ R6, R8, R34 ;  /* 0x0000002208067220 */ /* 0x000fe20000410000 */
[----:B--2---:R-:W-:Y:S01]  /*85f0*/  FADD.FTZ R8, R18, 1 ;  /* 0x3f80000012087421 */ /* 0x004fe20000010000 */
[----:B---3--:R-:W-:-:S06]  /*8600*/  FMUL.FTZ R9, R119, -1.4426950216293334961 ;  /* 0xbfb8aa3b77097820 */ /* 0x008fcc0000410000 */
[----:B------:R-:W0:Y:S01]  /*8610*/  MUFU.EX2 R9, R9 ;  /* 0x0000000900097308 */ /* 0x000e220000000800 */
[----:B------:R-:W-:Y:S01]  /*8620*/  FMUL.FTZ R22, R13, -1.4426950216293334961 ;  /* 0xbfb8aa3b0d167820 */ /* 0x000fe20000410000 */
[----:B----4-:R-:W-:Y:S01]  /*8630*/  FADD.FTZ R35, R35, 1 ;  /* 0x3f80000023237421 */ /* 0x010fe20000010000 */
[----:B------:R-:W-:-:S05]  /*8640*/  FMUL.FTZ R28, R15, -1.4426950216293334961 ;  /* 0xbfb8aa3b0f1c7820 */ /* 0x000fca0000410000 */
[----:B------:R-:W-:Y:S01]  /*8650*/  MUFU.RCP R8, R8 ;  /* 0x0000000800087308 */ /* 0x000fe20000001000 */
[----:B0-----:R-:W-:Y:S01]  /*8660*/  FADD.FTZ R7, R9, 1 ;  /* 0x3f80000009077421 */ /* 0x001fe20000010000 */
[----:B------:R-:W-:-:S06]  /*8670*/  FADD.FTZ R9, R32, 1 ;  /* 0x3f80000020097421 */ /* 0x000fcc0000010000 */
[----:B------:R-:W-:Y:S08]  /*8680*/  MUFU.RCP R36, R35 ;  /* 0x0000002300247308 */ /* 0x000ff00000001000 */
[----:B------:R-:W0:Y:S08]  /*8690*/  MUFU.RCP R9, R9 ;  /* 0x0000000900097308 */ /* 0x000e300000001000 */
[----:B------:R-:W1:Y:S08]  /*86a0*/  MUFU.EX2 R22, R22 ;  /* 0x0000001600167308 */ /* 0x000e700000000800 */
[----:B------:R-:W2:Y:S01]  /*86b0*/  MUFU.EX2 R28, R28 ;  /* 0x0000001c001c7308 */ /* 0x000ea20000000800 */
[----:B------:R-:W-:-:S07]  /*86c0*/  FMUL.FTZ R14, R117, -1.4426950216293334961 ;  /* 0xbfb8aa3b750e7820 */ /* 0x000fce0000410000 */
[----:B------:R-:W3:Y:S01]  /*86d0*/  MUFU.EX2 R14, R14 ;  /* 0x0000000e000e7308 */ /* 0x000ee20000000800 */
[----:B0-----:R-:W-:Y:S01]  /*86e0*/  FMUL.FTZ R9, R11, R9 ;  /* 0x000000090b097220 */ /* 0x001fe20000410000 */
[----:B------:R-:W-:Y:S01]  /*86f0*/  FMUL.FTZ R8, R10, R8 ;  /* 0x000000080a087220 */ /* 0x000fe20000410000 */
[----:B------:R-:W-:Y:S01]  /*8700*/  FMUL.FTZ R10, R12, R36 ;  /* 0x000000240c0a7220 */ /* 0x000fe20000410000 */
[----:B-1----:R-:W-:-:S04]  /*8710*/  FADD.FTZ R12, R22, 1 ;  /* 0x3f800000160c7421 */ /* 0x002fc80000010000 */
[----:B------:R-:W0:Y:S01]  /*8720*/  MUFU.RCP R7, R7 ;  /* 0x0000000700077308 */ /* 0x000e220000001000 */
[----:B--2---:R-:W-:Y:S01]  /*8730*/  FADD.FTZ R28, R28, 1 ;  /* 0x3f8000001c1c7421 */ /* 0x004fe20000010000 */
[----:B---3--:R-:W-:-:S06]  /*8740*/  FADD.FTZ R11, R14, 1 ;  /* 0x3f8000000e0b7421 */ /* 0x008fcc0000010000 */
[----:B------:R-:W-:Y:S08]  /*8750*/  MUFU.RCP R12, R12 ;  /* 0x0000000c000c7308 */ /* 0x000ff00000001000 */
[----:B------:R-:W1:Y:S01]  /*8760*/  MUFU.RCP R11, R11 ;  /* 0x0000000b000b7308 */ /* 0x000e620000001000 */
[----:B------:R-:W-:Y:S01]  /*8770*/  STL [R1+0x234], R3 ;  /* 0x0002340301007387 */ /* 0x000fe20000100800 */
[----:B0-----:R-:W-:-:S06]  /*8780*/  FMUL.FTZ R7, R119, R7 ;  /* 0x0000000777077220 */ /* 0x001fcc0000410000 */
[----:B------:R-:W0:Y:S01]  /*8790*/  MUFU.RCP R37, R28 ;  /* 0x0000001c00257308 */ /* 0x000e220000001000 */
[----:B------:R-:W-:Y:S04]  /*87a0*/  STL [R1+0x238], R4 ;  /* 0x0002380401007387 */ /* 0x000fe80000100800 */
[----:B------:R-:W-:Y:S01]  /*87b0*/  STL [R1+0x23c], R5 ;  /* 0x00023c0501007387 */ /* 0x000fe20000100800 */
[----:B------:R-:W-:-:S06]  /*87c0*/  FMUL.FTZ R18, R122, -1.4426950216293334961 ;  /* 0xbfb8aa3b7a127820 */ /* 0x000fcc0000410000 */
[----:B------:R-:W2:Y:S01]  /*87d0*/  MUFU.EX2 R18, R18 ;  /* 0x0000001200127308 */ /* 0x000ea20000000800 */
[----:B------:R-:W-:Y:S04]  /*87e0*/  STL [R1+0x240], R6 ;  /* 0x0002400601007387 */ /* 0x000fe80000100800 */
[----:B------:R-:W-:Y:S04]  /*87f0*/  STL [R1+0x268], R6 ;  /* 0x0002680601007387 */ /* 0x000fe80000100800 */
[----:B------:R-:W3:Y:S01]  /*8800*/  LDL.LU R119, [R1+0x188] ;  /* 0x0001880001777983 */ /* 0x000ee20000300800 */
[----:B-1----:R-:W-:-:S03]  /*8810*/  FMUL.FTZ R11, R117, R11 ;  /* 0x0000000b750b7220 */ /* 0x002fc60000410000 */
[----:B------:R-:W-:Y:S04]  /*8820*/  STL [R1+0x244], R7 ;  /* 0x0002440701007387 */ /* 0x000fe80000100800 */
[----:B------:R1:W-:Y:S01]  /*8830*/  STL [R1+0x248], R8 ;  /* 0x0002480801007387 */ /* 0x0003e20000100800 */
[----:B------:R-:W-:-:S03]  /*8840*/  FMUL.FTZ R12, R13, R12 ;  /* 0x0000000c0d0c7220 */ /* 0x000fc60000410000 */
[----:B------:R4:W-:Y:S01]  /*8850*/  STL [R1+0x24c], R9 ;  /* 0x00024c0901007387 */ /* 0x0009e20000100800 */
[----:B0-----:R-:W-:-:S03]  /*8860*/  FMUL.FTZ R13, R15, R37 ;  /* 0x000000250f0d7220 */ /* 0x001fc60000410000 */
[----:B------:R0:W-:Y:S01]  /*8870*/  STL [R1+0x250], R10 ;  /* 0x0002500a01007387 */ /* 0x0001e20000100800 */
[----:B--2---:R-:W-:-:S03]  /*8880*/  FADD.FTZ R15, R18, 1 ;  /* 0x3f800000120f7421 */ /* 0x004fc60000010000 */
[----:B------:R-:W2:Y:S03]  /*8890*/  LDL.LU R117, [R1+0x198] ;  /* 0x0001980001757983 */ /* 0x000ea60000300800 */
[----:B------:R-:W1:Y:S01]  /*88a0*/  MUFU.RCP R15, R15 ;  /* 0x0000000f000f7308 */ /* 0x000e620000001000 */
[----:B------:R0:W-:Y:S04]  /*88b0*/  STL [R1+0x254], R11 ;  /* 0x0002540b01007387 */ /* 0x0001e80000100800 */
[----:B------:R-:W-:Y:S04]  /*88c0*/  STL [R1+0x258], R12 ;  /* 0x0002580c01007387 */ /* 0x000fe80000100800 */
[----:B------:R0:W-:Y:S04]  /*88d0*/  STL [R1+0x25c], R12 ;  /* 0x00025c0c01007387 */ /* 0x0001e80000100800 */
[----:B------:R0:W-:Y:S01]  /*88e0*/  STL [R1+0x260], R13 ;  /* 0x0002600d01007387 */ /* 0x0001e20000100800 */
[----:B-1----:R-:W-:-:S03]  /*88f0*/  FMUL.FTZ R15, R122, R15 ;  /* 0x0000000f7a0f7220 */ /* 0x002fc60000410000 */
[----:B------:R-:W4:Y:S01]  /*8900*/  LDL.LU R122, [R1+0x1a0] ;  /* 0x0001a000017a7983 */ /* 0x000f220000300800 */
[----:B------:R-:W-:-:S06]  /*8910*/  FMUL.FTZ R34, R16, -1.4426950216293334961 ;  /* 0xbfb8aa3b10227820 */ /* 0x000fcc0000410000 */
[----:B------:R-:W1:Y:S01]  /*8920*/  MUFU.EX2 R34, R34 ;  /* 0x0000002200227308 */ /* 0x000e620000000800 */
[----:B------:R-:W-:Y:S01]  /*8930*/  FMUL.FTZ R32, R17, -1.4426950216293334961 ;  /* 0xbfb8aa3b11207820 */ /* 0x000fe20000410000 */
[----:B------:R-:W-:Y:S01]  /*8940*/  FMUL.FTZ R35, R19, -1.4426950216293334961 ;  /* 0xbfb8aa3b13237820 */ /* 0x000fe20000410000 */
[----:B------:R-:W-:-:S05]  /*8950*/  FMUL.FTZ R36, R20, -1.4426950216293334961 ;  /* 0xbfb8aa3b14247820 */ /* 0x000fca0000410000 */
[----:B------:R-:W-:Y:S01]  /*8960*/  MUFU.EX2 R32, R32 ;  /* 0x0000002000207308 */ /* 0x000fe20000000800 */
[----:B-1----:R-:W-:-:S07]  /*8970*/  FADD.FTZ R14, R34, 1 ;  /* 0x3f800000220e7421 */ /* 0x002fce0000010000 */
[----:B------:R-:W1:Y:S08]  /*8980*/  MUFU.EX2 R35, R35 ;  /* 0x0000002300237308 */ /* 0x000e700000000800 */
[----:B------:R-:W0:Y:S08]  /*8990*/  MUFU.RCP R14, R14 ;  /* 0x0000000e000e7308 */ /* 0x000e300000001000 */
[----:B------:R-:W0:Y:S01]  /*89a0*/  MUFU.EX2 R36, R36 ;  /* 0x0000002400247308 */ /* 0x000e220000000800 */
[----:B------:R-:W-:Y:S01]  /*89b0*/  FMUL.FTZ R38, R24, -1.4426950216293334961 ;  /* 0xbfb8aa3b18267820 */ /* 0x000fe20000410000 */
[----:B-1----:R-:W-:Y:S01]  /*89c0*/  FADD.FTZ R35, R35, 1 ;  /* 0x3f80000023237421 */ /* 0x002fe20000010000 */
[----:B0-----:R-:W-:Y:S01]  /*89d0*/  FMUL.FTZ R14, R16, R14 ;  /* 0x0000000e100e7220 */ /* 0x001fe20000410000 */
[----:B------:R-:W-:-:S04]  /*89e0*/  FADD.FTZ R16, R32, 1 ;  /* 0x3f80000020107421 */ /* 0x000fc80000010000 */
[----:B------:R-:W-:Y:S01]  /*89f0*/  MUFU.RCP R37, R35 ;  /* 0x0000002300257308 */ /* 0x000fe20000001000 */
[----:B------:R-:W-:-:S07]  /*8a00*/  FMUL.FTZ R28, R21, -1.4426950216293334961 ;  /* 0xbfb8aa3b151c7820 */ /* 0x000fce0000410000 */
[----:B------:R-:W0:Y:S01]  /*8a10*/  MUFU.RCP R16, R16 ;  /* 0x0000001000107308 */ /* 0x000e220000001000 */
[----:B------:R-:W-:Y:S01]  /*8a20*/  FADD.FTZ R18, R36, 1 ;  /* 0x3f80000024127421 */ /* 0x000fe20000010000 */
[----:B------:R-:W-:-:S06]  /*8a30*/  FMUL.FTZ R34, R23, -1.4426950216293334961 ;  /* 0xbfb8aa3b17227820 */ /* 0x000fcc0000410000 */
[----:B------:R-:W-:Y:S01]  /*8a40*/  MUFU.EX2 R38, R38 ;  /* 0x0000002600267308 */ /* 0x000fe20000000800 */
[----:B------:R-:W-:-:S07]  /*8a50*/  FMUL.FTZ R22, R114, -1.4426950216293334961 ;  /* 0xbfb8aa3b72167820 */ /* 0x000fce0000410000 */
[----:B------:R-:W1:Y:S08]  /*8a60*/  MUFU.EX2 R22, R22 ;  /* 0x0000001600167308 */ /* 0x000e700000000800 */
[----:B------:R-:W1:Y:S01]  /*8a70*/  MUFU.RCP R18, R18 ;  /* 0x0000001200127308 */ /* 0x000e620000001000 */
[----:B0-----:R-:W-:-:S07]  /*8a80*/  FMUL.FTZ R16, R17, R16 ;  /* 0x0000001011107220 */ /* 0x001fce0000410000 */
[----:B------:R-:W0:Y:S01]  /*8a90*/  MUFU.EX2 R28, R28 ;  /* 0x0000001c001c7308 */ /* 0x000e220000000800 */
[----:B------:R-:W-:Y:S01]  /*8aa0*/  FMUL.FTZ R17, R19, R37 ;  /* 0x0000002513117220 */ /* 0x000fe20000410000 */
[----:B-1----:R-:W-:-:S06]  /*8ab0*/  FADD.FTZ R19, R22, 1 ;  /* 0x3f80000016137421 */ /* 0x002fcc0000010000 */
[----:B------:R-:W1:Y:S01]  /*8ac0*/  MUFU.EX2 R34, R34 ;  /* 0x0000002200227308 */ /* 0x000e620000000800 */
[----:B------:R-:W-:Y:S01]  /*8ad0*/  FADD.FTZ R22, R38, 1 ;  /* 0x3f80000026167421 */ /* 0x000fe20000010000 */
[----:B------:R-:W-:Y:S01]  /*8ae0*/  FMUL.FTZ R35, R25, -1.4426950216293334961 ;  /* 0xbfb8aa3b19237820 */ /* 0x000fe20000410000 */
[----:B------:R-:W-:Y:S01]  /*8af0*/  FMUL.FTZ R36, R26, -1.4426950216293334961 ;  /* 0xbfb8aa3b1a247820 */ /* 0x000fe20000410000 */
[----:B------:R-:W-:Y:S01]  /*8b00*/  FMUL.FTZ R37, R27, -1.4426950216293334961 ;  /* 0xbfb8aa3b1b257820 */ /* 0x000fe20000410000 */
[----:B------:R-:W-:-:S03]  /*8b10*/  FMUL.FTZ R18, R20, R18 ;  /* 0x0000001214127220 */ /* 0x000fc60000410000 */
[----:B------:R-:W1:Y:S01]  /*8b20*/  MUFU.RCP R22, R22 ;  /* 0x0000001600167308 */ /* 0x000e620000001000 */
[----:B0-----:R-:W-:-:S07]  /*8b30*/  FADD.FTZ R20, R28, 1 ;  /* 0x3f8000001c147421 */ /* 0x001fce0000010000 */
[----:B------:R-:W0:Y:S01]  /*8b40*/  MUFU.EX2 R35, R35 ;  /* 0x0000002300237308 */ /* 0x000e220000000800 */
[----:B-1----:R-:W-:-:S07]  /*8b50*/  FADD.FTZ R34, R34, 1 ;  /* 0x3f80000022227421 */ /* 0x002fce0000010000 */
[----:B------:R-:W1:Y:S08]  /*8b60*/  MUFU.EX2 R36, R36 ;  /* 0x0000002400247308 */ /* 0x000e700000000800 */
[----:B------:R-:W1:Y:S08]  /*8b70*/  MUFU.EX2 R37, R37 ;  /* 0x0000002500257308 */ /* 0x000e700000000800 */
[----:B------:R-:W1:Y:S08]  /*8b80*/  MUFU.RCP R20, R20 ;  /* 0x0000001400147308 */ /* 0x000e700000001000 */
[----:B------:R1:W1:Y:S01]  /*8b90*/  MUFU.RCP R39, R34 ;  /* 0x0000002200277308 */ /* 0x0002620000001000 */
[----:B------:R-:W-:Y:S01]  /*8ba0*/  FMUL.FTZ R22, R24, R22 ;  /* 0x0000001618167220 */ /* 0x000fe20000410000 */
[----:B0-----:R-:W-:Y:S01]  /*8bb0*/  FADD.FTZ R24, R35, 1 ;  /* 0x3f80000023187421 */ /* 0x001fe20000010000 */
[----:B-1----:R-:W-:Y:S01]  /*8bc0*/  FADD.FTZ R36, R36, 1 ;  /* 0x3f80000024247421 */ /* 0x002fe20000010000 */
[----:B------:R-:W-:Y:S01]  /*8bd0*/  FADD.FTZ R37, R37, 1 ;  /* 0x3f80000025257421 */ /* 0x000fe20000010000 */
[----:B------:R-:W-:Y:S01]  /*8be0*/  FMUL.FTZ R38, R30, -1.4426950216293334961 ;  /* 0xbfb8aa3b1e267820 */ /* 0x000fe20000410000 */
[----:B------:R-:W-:Y:S01]  /*8bf0*/  FMUL.FTZ R34, R29, -1.4426950216293334961 ;  /* 0xbfb8aa3b1d227820 */ /* 0x000fe20000410000 */
[----:B------:R-:W-:Y:S01]  /*8c00*/  FMUL.FTZ R20, R21, R20 ;  /* 0x0000001415147220 */ /* 0x000fe20000410000 */
[----:B------:R-:W0:Y:S01]  /*8c10*/  MUFU.RCP R24, R24 ;  /* 0x0000001800187308 */ /* 0x000e220000001000 */
[----:B------:R-:W-:Y:S01]  /*8c20*/  FMUL.FTZ R21, R23, R39 ;  /* 0x0000002717157220 */ /* 0x000fe20000410000 */
[----:B------:R-:W-:-:S06]  /*8c30*/  FMUL.FTZ R39, R31, -1.4426950216293334961 ;  /* 0xbfb8aa3b1f277820 */ /* 0x000fcc0000410000 */
[----:B------:R-:W1:Y:S08]  /*8c40*/  MUFU.RCP R19, R19 ;  /* 0x0000001300137308 */ /* 0x000e700000001000 */
[----:B------:R-:W1:Y:S08]  /*8c50*/  MUFU.RCP R36, R36 ;  /* 0x0000002400247308 */ /* 0x000e700000001000 */
[----:B------:R-:W1:Y:S08]  /*8c60*/  MUFU.RCP R37, R37 ;  /* 0x0000002500257308 */ /* 0x000e700000001000 */
[----:B------:R-:W-:Y:S08]  /*8c70*/  MUFU.EX2 R34, R34 ;  /* 0x0000002200227308 */ /* 0x000ff00000000800 */
[----:B------:R-:W-:Y:S08]  /*8c80*/  MUFU.EX2 R38, R38 ;  /* 0x0000002600267308 */ /* 0x000ff00000000800 */
[----:B------:R-:W-:Y:S01]  /*8c90*/  MUFU.EX2 R39, R39 ;  /* 0x0000002700277308 */ /* 0x000fe20000000800 */
[----:B0-----:R-:W-:Y:S01]  /*8ca0*/  FMUL.FTZ R24, R25, R24 ;  /* 0x0000001819187220 */ /* 0x001fe20000410000 */
[----:B-1----:R-:W-:Y:S01]  /*8cb0*/  FMUL.FTZ R19, R114, R19 ;  /* 0x0000001372137220 */ /* 0x002fe20000410000 */
[----:B------:R-:W-:Y:S01]  /*8cc0*/  FMUL.FTZ R25, R26, R36 ;  /* 0x000000241a197220 */ /* 0x000fe20000410000 */
[----:B------:R-:W4:Y:S01]  /*8cd0*/  LDL.LU R114, [R1+0x1a4] ;  /* 0x0001a40001727983 */ /* 0x000f220000300800 */
[----:B------:R-:W-:Y:S01]  /*8ce0*/  FMUL.FTZ R26, R27, R37 ;  /* 0x000000251b1a7220 */ /* 0x000fe20000410000 */
[----:B---3--:R-:W-:-:S06]  /*8cf0*/  FMUL.FTZ R32, R119, -1.4426950216293334961 ;  /* 0xbfb8aa3b77207820 */ /* 0x008fcc0000410000 */
[----:B------:R-:W0:Y:S01]  /*8d00*/  MUFU.EX2 R32, R32 ;  /* 0x0000002000207308 */ /* 0x000e220000000800 */
[----:B--2---:R-:W-:-:S07]  /*8d10*/  FMUL.FTZ R28, R117, -1.4426950216293334961 ;  /* 0xbfb8aa3b751c7820 */ /* 0x004fce0000410000 */
[----:B------:R-:W1:Y:S01]  /*8d20*/  MUFU.EX2 R28, R28 ;  /* 0x0000001c001c7308 */ /* 0x000e620000000800 */
[----:B0-----:R-:W-:Y:S01]  /*8d30*/  FADD.FTZ R23, R32, 1 ;  /* 0x3f80000020177421 */ /* 0x001fe20000010000 */
[----:B------:R-:W-:Y:S01]  /*8d40*/  FADD.FTZ R38, R38, 1 ;  /* 0x3f80000026267421 */ /* 0x000fe20000010000 */
[----:B------:R-:W-:-:S05]  /*8d50*/  FADD.FTZ R39, R39, 1 ;  /* 0x3f80000027277421 */ /* 0x000fca0000010000 */
[----:B------:R-:W0:Y:S01]  /*8d60*/  MUFU.RCP R23, R23 ;  /* 0x0000001700177308 */ /* 0x000e220000001000 */
[----:B-1----:R-:W-:Y:S01]  /*8d70*/  FADD.FTZ R27, R28, 1 ;  /* 0x3f8000001c1b7421 */ /* 0x002fe20000010000 */
[----:B------:R-:W-:Y:S01]  /*8d80*/  FADD.FTZ R28, R34, 1 ;  /* 0x3f800000221c7421 */ /* 0x000fe20000010000 */
[----:B----4-:R-:W-:-:S05]  /*8d90*/  FMUL.FTZ R32, R122, -1.4426950216293334961 ;  /* 0xbfb8aa3b7a207820 */ /* 0x010fca0000410000 */
[----:B------:R-:W-:Y:S08]  /*8da0*/  MUFU.RCP R41, R38 ;  /* 0x0000002600297308 */ /* 0x000ff00000001000 */
[----:B------:R-:W1:Y:S08]  /*8db0*/  MUFU.RCP R28, R28 ;  /* 0x0000001c001c7308 */ /* 0x000e700000001000 */
[----:B------:R-:W2:Y:S08]  /*8dc0*/  MUFU.RCP R40, R39 ;  /* 0x0000002700287308 */ /* 0x000eb00000001000 */
[----:B------:R-:W3:Y:S01]  /*8dd0*/  MUFU.EX2 R32, R32 ;  /* 0x0000002000207308 */ /* 0x000ee20000000800 */
[----:B0-----:R-:W-:-:S02]  /*8de0*/  FMUL.FTZ R23, R119, R23 ;  /* 0x0000001777177220 */ /* 0x001fc40000410000 */
[----:B------:R-:W4:Y:S01]  /*8df0*/  LDL.LU R119, [R1+0x1a8] ;  /* 0x0001a80001777983 */ /* 0x000f220000300800 */
[----:B-1----:R-:W-:Y:S01]  /*8e00*/  FMUL.FTZ R28, R29, R28 ;  /* 0x0000001c1d1c7220 */ /* 0x002fe20000410000 */
[----:B------:R-:W-:Y:S01]  /*8e10*/  FMUL.FTZ R29, R30, R41 ;  /* 0x000000291e1d7220 */ /* 0x000fe20000410000 */
[----:B--2---:R-:W-:Y:S01]  /*8e20*/  FMUL.FTZ R30, R31, R40 ;  /* 0x000000281f1e7220 */ /* 0x004fe20000410000 */
[----:B---3--:R-:W-:-:S06]  /*8e30*/  FADD.FTZ R31, R32, 1 ;  /* 0x3f800000201f7421 */ /* 0x008fcc0000010000 */
[----:B------:R-:W0:Y:S02]  /*8e40*/  MUFU.RCP R31, R31 ;  /* 0x0000001f001f7308 */ /* 0x000e240000001000 */
[----:B0-----:R-:W-:Y:S02]  /*8e50*/  FMUL.FTZ R31, R122, R31 ;  /* 0x0000001f7a1f7220 */ /* 0x001fe40000410000 */
[----:B------:R-:W2:Y:S01]  /*8e60*/  LDL.LU R122, [R1+0x1b0] ;  /* 0x0001b000017a7983 */ /* 0x000ea20000300800 */
[----:B------:R-:W-:-:S03]  /*8e70*/  FMUL.FTZ R37, R96, -1.4426950216293334961 ;  /* 0xbfb8aa3b60257820 */ /* 0x000fc60000410000 */
[----:B------:R-:W3:Y:S03]  /*8e80*/  LDL.LU R90, [R1+0x194] ;  /* 0x00019400015a7983 */ /* 0x000ee60000300800 */
[----:B------:R-:W0:Y:S01]  /*8e90*/  MUFU.EX2 R37, R37 ;  /* 0x0000002500257308 */ /* 0x000e220000000800 */
[----:B------:R-:W3:Y:S04]  /*8ea0*/  LDL.LU R89, [R1+0xf0] ;  /* 0x0000f00001597983 */ /* 0x000ee80000300800 */
[----:B------:R-:W3:Y:S01]  /*8eb0*/  LDL.LU R113, [R1+0xf4] ;  /* 0x0000f40001717983 */ /* 0x000ee20000300800 */
[----:B0-----:R-:W-:-:S06]  /*8ec0*/  FADD.FTZ R37, R37, 1 ;  /* 0x3f80000025257421 */ /* 0x001fcc0000010000 */
[----:B------:R-:W0:Y:S02]  /*8ed0*/  MUFU.RCP R37, R37 ;  /* 0x0000002500257308 */ /* 0x000e240000001000 */
[----:B0-----:R-:W-:Y:S01]  /*8ee0*/  FMUL.FTZ R96, R96, R37 ;  /* 0x0000002560607220 */ /* 0x001fe20000410000 */
[----:B------:R-:W-:-:S05]  /*8ef0*/  FMUL.FTZ R37, R104, -1.4426950216293334961 ;  /* 0xbfb8aa3b68257820 */ /* 0x000fca0000410000 */
[----:B------:R-:W0:Y:S08]  /*8f00*/  MUFU.RCP R27, R27 ;  /* 0x0000001b001b7308 */ /* 0x000e300000001000 */
[----:B------:R-:W-:Y:S01]  /*8f10*/  MUFU.EX2 R37, R37 ;  /* 0x0000002500257308 */ /* 0x000fe20000000800 */
[----:B0-----:R-:W-:Y:S02]  /*8f20*/  FMUL.FTZ R27, R117, R27 ;  /* 0x0000001b751b7220 */ /* 0x001fe40000410000 */
[----:B------:R-:W3:Y:S04]  /*8f30*/  LDL.LU R117, [R1+0x1b8] ;  /* 0x0001b80001757983 */ /* 0x000ee80000300800 */
[----:B------:R-:W3:Y:S01]  /*8f40*/  LDL.LU R125, [R1+0x19c] ;  /* 0x00019c00017d7983 */ /* 0x000ee20000300800 */
[----:B------:R-:W-:-:S06]  /*8f50*/  FMUL.FTZ R34, R114, -1.4426950216293334961 ;  /* 0xbfb8aa3b72227820 */ /* 0x000fcc0000410000 */
[----:B------:R-:W0:Y:S02]  /*8f60*/  MUFU.EX2 R34, R34 ;  /* 0x0000002200227308 */ /* 0x000e240000000800 */
[----:B0-----:R-:W-:-:S06]  /*8f70*/  FADD.FTZ R34, R34, 1 ;  /* 0x3f80000022227421 */ /* 0x001fcc0000010000 */
[----:B------:R0:W-:Y:S02]  /*8f80*/  MUFU.RCP R97, R34 ;  /* 0x0000002200617308 */ /* 0x0001e40000001000 */
[----:B0-----:R-:W-:-:S06]  /*8f90*/  FMUL.FTZ R34, R63, -1.4426950216293334961 ;  /* 0xbfb8aa3b3f227820 */ /* 0x001fcc0000410000 */
[----:B------:R-:W0:Y:S02]  /*8fa0*/  MUFU.EX2 R34, R34 ;  /* 0x0000002200227308 */ /* 0x000e240000000800 */
[----:B0-----:R-:W-:-:S06]  /*8fb0*/  FADD.FTZ R34, R34, 1 ;  /* 0x3f80000022227421 */ /* 0x001fcc0000010000 */
[----:B------:R-:W-:Y:S01]  /*8fc0*/  MUFU.RCP R105, R34 ;  /* 0x0000002200697308 */ /* 0x000fe20000001000 */
[----:B----4-:R-:W-:-:S07]  /*8fd0*/  FMUL.FTZ R32, R119, -1.4426950216293334961 ;  /* 0xbfb8aa3b77207820 */ /* 0x010fce0000410000 */
[----:B------:R-:W0:Y:S02]  /*8fe0*/  MUFU.EX2 R32, R32 ;  /* 0x0000002000207308 */ /* 0x000e240000000800 */
[----:B0-----:R-:W-:-:S06]  /*8ff0*/  FADD.FTZ R32, R32, 1 ;  /* 0x3f80000020207421 */ /* 0x001fcc0000010000 */
[----:B------:R0:W-:Y:S02]  /*9000*/  MUFU.RCP R101, R32 ;  /* 0x0000002000657308 */ /* 0x0001e40000001000 */
[----:B0-----:R-:W-:Y:S01]  /*9010*/  FADD.FTZ R32, R37, 1 ;  /* 0x3f80000025207421 */ /* 0x001fe20000010000 */
[----:B--2---:R-:W-:-:S06]  /*9020*/  FMUL.FTZ R37, R122, -1.4426950216293334961 ;  /* 0xbfb8aa3b7a257820 */ /* 0x004fcc0000410000 */
[----:B------:R-:W0:Y:S01]  /*9030*/  MUFU.EX2 R37, R37 ;  /* 0x0000002500257308 */ /* 0x000e220000000800 */
[----:B------:R-:W-:Y:S02]  /*9040*/  FMUL.FTZ R105, R63, R105 ;  /* 0x000000693f697220 */ /* 0x000fe40000410000 */
[----:B------:R-:W2:Y:S04]  /*9050*/  LDL.LU R63, [R1+0x26c] ;  /* 0x00026c00013f7983 */ /* 0x000ea80000300800 */
[----:B------:R-:W4:Y:S04]  /*9060*/  LDL.LU R86, [R1+0x1c4] ;  /* 0x0001c40001567983 */ /* 0x000f280000300800 */
[----:B------:R-:W4:Y:S04]  /*9070*/  LDL.LU R85, [R1+0x1c8] ;  /* 0x0001c80001557983 */ /* 0x000f280000300800 */
[----:B------:R-:W4:Y:S01]  /*9080*/  LDL.LU R92, [R1+0xf8] ;  /* 0x0000f800015c7983 */ /* 0x000f220000300800 */
[----:B0-----:R-:W-:Y:S01]  /*9090*/  FADD.FTZ R37, R37, 1 ;  /* 0x3f80000025257421 */ /* 0x001fe20000010000 */
[----:B------:R-:W-:-:S02]  /*90a0*/  FMUL.FTZ R101, R119, R101 ;  /* 0x0000006577657220 */ /* 0x000fc40000410000 */
[----:B------:R-:W4:Y:S01]  /*90b0*/  LDL.LU R82, [R1+0x1cc] ;  /* 0x0001cc0001527983 */ /* 0x000f220000300800 */
[----:B------:R-:W0:Y:S03]  /*90c0*/  MUFU.RCP R109, R37 ;  /* 0x00000025006d7308 */ /* 0x000e260000001000 */
[----:B------:R-:W4:Y:S04]  /*90d0*/  LDL.LU R119, [R1+0xfc] ;  /* 0x0000fc0001777983 */ /* 0x000f280000300800 */
[----:B------:R-:W4:Y:S04]  /*90e0*/  LDL.LU R65, [R1+0x1bc] ;  /* 0x0001bc0001417983 */ /* 0x000f280000300800 */
[----:B------:R-:W4:Y:S01]  /*90f0*/  LDL.LU R93, [R1+0x104] ;  /* 0x00010400015d7983 */ /* 0x000f220000300800 */
[----:B0-----:R-:W-:-:S03]  /*9100*/  FMUL.FTZ R109, R122, R109 ;  /* 0x0000006d7a6d7220 */ /* 0x001fc60000410000 */
[----:B------:R-:W4:Y:S04]  /*9110*/  LDL.LU R122, [R1+0x1ac] ;  /* 0x0001ac00017a7983 */ /* 0x000f280000300800 */
[----:B------:R-:W4:Y:S01]  /*9120*/  LDL.LU R81, [R1+0x1d0] ;  /* 0x0001d00001517983 */ /* 0x000f220000300800 */
[----:B------:R-:W-:Y:S01]  /*9130*/  FMUL.FTZ R35, R94, -1.4426950216293334961 ;  /* 0xbfb8aa3b5e237820 */ /* 0x000fe20000410000 */
[----:B------:R-:W-:Y:S01]  /*9140*/  FMUL.FTZ R36, R95, -1.4426950216293334961 ;  /* 0xbfb8aa3b5f247820 */ /* 0x000fe20000410000 */
[----:B------:R-:W-:Y:S01]  /*9150*/  FMUL.FTZ R97, R114, R97 ;  /* 0x0000006172617220 */ /* 0x000fe20000410000 */
[----:B------:R-:W4:Y:S03]  /*9160*/  LDL.LU R79, [R1+0x1d4] ;  /* 0x0001d400014f7983 */ /* 0x000f260000300800 */
[----:B------:R-:W0:Y:S01]  /*9170*/  MUFU.EX2 R35, R35 ;  /* 0x0000002300237308 */ /* 0x000e220000000800 */
[----:B------:R-:W4:Y:S04]  /*9180*/  LDL.LU R78, [R1+0x118] ;  /* 0x00011800014e7983 */ /* 0x000f280000300800 */
[----:B------:R-:W4:Y:S03]  /*9190*/  LDL.LU R77, [R1+0x1d8] ;  /* 0x0001d800014d7983 */ /* 0x000f260000300800 */
[----:B------:R-:W1:Y:S01]  /*91a0*/  MUFU.EX2 R36, R36 ;  /* 0x0000002400247308 */ /* 0x000e620000000800 */
[----:B------:R-:W4:Y:S04]  /*91b0*/  LDL.LU R76, [R1+0x11c] ;  /* 0x00011c00014c7983 */ /* 0x000f280000300800 */
[----:B------:R-:W4:Y:S01]  /*91c0*/  LDL.LU R75, [R1+0x120] ;  /* 0x00012000014b7983 */ /* 0x000f220000300800 */
[----:B0-----:R-:W-:Y:S01]  /*91d0*/  FADD.FTZ R35, R35, 1 ;  /* 0x3f80000023237421 */ /* 0x001fe20000010000 */
[----:B---3--:R-:W-:-:S02]  /*91e0*/  FMUL.FTZ R114, R125, -1.4426950216293334961 ;  /* 0xbfb8aa3b7d727820 */ /* 0x008fc40000410000 */
[----:B------:R-:W3:Y:S03]  /*91f0*/  LDL.LU R74, [R1+0x1dc] ;  /* 0x0001dc00014a7983 */ /* 0x000ee60000300800 */
[----:B------:R-:W0:Y:S01]  /*9200*/  MUFU.RCP R35, R35 ;  /* 0x0000002300237308 */ /* 0x000e220000001000 */
[----:B-1----:R-:W-:-:S07]  /*9210*/  FADD.FTZ R36, R36, 1 ;  /* 0x3f80000024247421 */ /* 0x002fce0000010000 */
[----:B------:R-:W1:Y:S01]  /*9220*/  MUFU.RCP R36, R36 ;  /* 0x0000002400247308 */ /* 0x000e620000001000 */
[----:B0-----:R-:W-:Y:S01]  /*9230*/  FMUL.FTZ R94, R94, R35 ;  /* 0x000000235e5e7220 */ /* 0x001fe20000410000 */
[----:B------:R-:W-:Y:S01]  /*9240*/  FMUL.FTZ R35, R118, -1.4426950216293334961 ;  /* 0xbfb8aa3b76237820 */ /* 0x000fe20000410000 */
[----:B-1----:R-:W-:Y:S01]  /*9250*/  FMUL.FTZ R95, R95, R36 ;  /* 0x000000245f5f7220 */ /* 0x002fe20000410000 */
[----:B------:R-:W-:-:S04]  /*9260*/  FMUL.FTZ R36, R103, -1.4426950216293334961 ;  /* 0xbfb8aa3b67247820 */ /* 0x000fc80000410000 */
[----:B------:R-:W0:Y:S08]  /*9270*/  MUFU.EX2 R35, R35 ;  /* 0x0000002300237308 */ /* 0x000e300000000800 */
[----:B------:R-:W1:Y:S01]  /*9280*/  MUFU.EX2 R36, R36 ;  /* 0x0000002400247308 */ /* 0x000e620000000800 */
[----:B0-----:R-:W-:-:S07]  /*9290*/  FADD.FTZ R35, R35, 1 ;  /* 0x3f80000023237421 */ /* 0x001fce0000010000 */
[----:B------:R1:W-:Y:S02]  /*92a0*/  MUFU.RCP R102, R35 ;  /* 0x0000002300667308 */ /* 0x0003e40000001000 */
[----:B-1----:R-:W-:-:S06]  /*92b0*/  FADD.FTZ R35, R36, 1 ;  /* 0x3f80000024237421 */ /* 0x002fcc0000010000 */
[----:B------:R-:W0:Y:S01]  /*92c0*/  MUFU.RCP R35, R35 ;  /* 0x0000002300237308 */ /* 0x000e220000001000 */
[----:B------:R-:W-:Y:S01]  /*92d0*/  FMUL.FTZ R36, R90, -1.4426950216293334961 ;  /* 0xbfb8aa3b5a247820 */ /* 0x000fe20000410000 */
[----:B0-----:R-:W-:Y:S01]  /*92e0*/  FMUL.FTZ R103, R103, R35 ;  /* 0x0000002367677220 */ /* 0x001fe20000410000 */
[----:B------:R-:W-:-:S05]  /*92f0*/  FMUL.FTZ R35, R111, -1.4426950216293334961 ;  /* 0xbfb8aa3b6f237820 */ /* 0x000fca0000410000 */
[----:B------:R-:W0:Y:S08]  /*9300*/  MUFU.EX2 R36, R36 ;  /* 0x0000002400247308 */ /* 0x000e300000000800 */
[----:B------:R-:W1:Y:S01]  /*9310*/  MUFU.EX2 R35, R35 ;  /* 0x0000002300237308 */ /* 0x000e620000000800 */
[----:B0-----:R-:W-:Y:S01]  /*9320*/  FADD.FTZ R36, R36, 1 ;  /* 0x3f80000024247421 */ /* 0x001fe20000010000 */
[----:B-1----:R-:W-:-:S06]  /*9330*/  FADD.FTZ R35, R35, 1 ;  /* 0x3f80000023237421 */ /* 0x002fcc0000010000 */
[----:B------:R-:W0:Y:S08]  /*9340*/  MUFU.RCP R110, R36 ;  /* 0x00000024006e7308 */ /* 0x000e300000001000 */
[----:B------:R-:W1:Y:S08]  /*9350*/  MUFU.RCP R35, R35 ;  /* 0x0000002300237308 */ /* 0x000e700000001000 */
[----:B------:R-:W1:Y:S01]  /*9360*/  MUFU.EX2 R114, R114 ;  /* 0x0000007200727308 */ /* 0x000e620000000800 */
[----:B0-----:R-:W-:Y:S01]  /*9370*/  FMUL.FTZ R110, R90, R110 ;  /* 0x0000006e5a6e7220 */ /* 0x001fe20000410000 */
[----:B-1----:R-:W-:Y:S01]  /*9380*/  FMUL.FTZ R111, R111, R35 ;  /* 0x000000236f6f7220 */ /* 0x002fe20000410000 */
[----:B------:R-:W-:-:S06]  /*9390*/  FADD.FTZ R114, R114, 1 ;  /* 0x3f80000072727421 */ /* 0x000fcc0000010000 */
[----:B------:R-:W0:Y:S02]  /*93a0*/  MUFU.RCP R114, R114 ;  /* 0x0000007200727308 */ /* 0x000e240000001000 */
[----:B0-----:R-:W-:Y:S01]  /*93b0*/  FMUL.FTZ R114, R125, R114 ;  /* 0x000000727d727220 */ /* 0x001fe20000410000 */
[----:B--2---:R-:W-:Y:S02]  /*93c0*/  IADD3.X R35, RZ, R63, RZ, P6, !PT ;  /* 0x0000003fff237210 */ /* 0x004fe400037fe4ff */
[----:B------:R-:W-:-:S04]  /*93d0*/  LEA R90, P6, R89, UR12, 0x1 ;  /* 0x0000000c595a7c11 */ /* 0x000fc8000f8c08ff */
[----:B------:R-:W-:Y:S02]  /*93e0*/  LEA.HI.X R91, R89, UR13, R35, 0x1, P6 ;  /* 0x0000000d595b7c11 */ /* 0x000fe4000b0f0c23 */
[----:B------:R-:W-:-:S04]  /*93f0*/  LEA R88, P6, R113, UR12, 0x1 ;  /* 0x0000000c71587c11 */ /* 0x000fc8000f8c08ff */
[----:B----4-:R-:W-:Y:S02]  /*9400*/  LEA.HI.X R89, R113, UR13, R86, 0x1, P6 ;  /* 0x0000000d71597c11 */ /* 0x010fe4000b0f0c56 */
[----:B------:R-:W-:-:S04]  /*9410*/  LEA R86, P6, R92, UR12, 0x1 ;  /* 0x0000000c5c567c11 */ /* 0x000fc8000f8c08ff */
[----:B------:R-:W-:Y:S02]  /*9420*/  LEA.HI.X R87, R92, UR13, R85, 0x1, P6 ;  /* 0x0000000d5c577c11 */ /* 0x000fe4000b0f0c55 */
[----:B------:R-:W2:Y:S01]  /*9430*/  LDL.LU R92, [R1+0x124] ;  /* 0x00012400015c7983 */ /* 0x000ea20000300800 */
[----:B------:R-:W-:-:S03]  /*9440*/  LEA R84, P6, R119, UR12, 0x1 ;  /* 0x0000000c77547c11 */ /* 0x000fc6000f8c08ff */
[----:B------:R-:W4:Y:S01]  /*9450*/  LDL.LU R72, [R1+0x1e0] ;  /* 0x0001e00001487983 */ /* 0x000f220000300800 */
[----:B------:R-:W-:-:S03]  /*9460*/  LEA.HI.X R85, R119, UR13, R82, 0x1, P6 ;  /* 0x0000000d77557c11 */ /* 0x000fc6000b0f0c52 */
[----:B------:R-:W4:Y:S01]  /*9470*/  LDL.LU R119, [R1+0x128] ;  /* 0x0001280001777983 */ /* 0x000f220000300800 */
[----:B------:R-:W-:-:S03]  /*9480*/  LEA R82, P6, R93, UR12, 0x1 ;  /* 0x0000000c5d527c11 */ /* 0x000fc6000f8c08ff */
[----:B------:R-:W4:Y:S04]  /*9490*/  LDL.LU R70, [R1+0x1e4] ;  /* 0x0001e40001467983 */ /* 0x000f280000300800 */
[----:B------:R-:W4:Y:S01]  /*94a0*/  LDL.LU R68, [R1+0x1e8] ;  /* 0x0001e80001447983 */ /* 0x000f220000300800 */
[----:B------:R-:W-:-:S03]  /*94b0*/  LEA.HI.X R83, R93, UR13, R81, 0x1, P6 ;  /* 0x0000000d5d537c11 */ /* 0x000fc6000b0f0c51 */
[----:B------:R-:W4:Y:S04]  /*94c0*/  LDL.LU R93, [R1+0x12c] ;  /* 0x00012c00015d7983 */ /* 0x000f280000300800 */
[----:B------:R-:W4:Y:S04]  /*94d0*/  LDL.LU R67, [R1+0x1ec] ;  /* 0x0001ec0001437983 */ /* 0x000f280000300800 */
[----:B------:R-:W4:Y:S01]  /*94e0*/  LDL.LU R125, [R1+0x130] ;  /* 0x00013000017d7983 */ /* 0x000f220000300800 */
[----:B------:R-:W-:-:S03]  /*94f0*/  LEA R80, P6, R78, UR12, 0x1 ;  /* 0x0000000c4e507c11 */ /* 0x000fc6000f8c08ff */
[----:B------:R-:W4:Y:S01]  /*9500*/  LDL.LU R8, [R1+0x1c0] ;  /* 0x0001c00001087983 */ /* 0x000f220000300800 */
[----:B------:R-:W-:Y:S02]  /*9510*/  LEA.HI.X R81, R78, UR13, R79, 0x1, P6 ;  /* 0x0000000d4e517c11 */ /* 0x000fe4000b0f0c4f */
[C---:B------:R-:W-:Y:S01]  /*9520*/  LEA R78, P6, R76.reuse, UR12, 0x1 ;  /* 0x0000000c4c4e7c11 */ /* 0x040fe2000f8c08ff */
[----:B------:R-:W4:Y:S03]  /*9530*/  LDL.LU R64, [R1+0x134] ;  /* 0x0001340001407983 */ /* 0x000f260000300800 */
[----:B------:R-:W-:Y:S01]  /*9540*/  LEA.HI.X R79, R76, UR13, R77, 0x1, P6 ;  /* 0x0000000d4c4f7c11 */ /* 0x000fe2000b0f0c4d */
[----:B------:R-:W4:Y:S01]  /*9550*/  LDL.LU R59, [R1+0x1f0] ;  /* 0x0001f000013b7983 */ /* 0x000f220000300800 */
[----:B------:R-:W-:-:S03]  /*9560*/  LEA R76, P6, R75, UR12, 0x1 ;  /* 0x0000000c4b4c7c11 */ /* 0x000fc6000f8c08ff */
[----:B------:R-:W4:Y:S01]  /*9570*/  LDL.LU R60, [R1+0x1f4] ;  /* 0x0001f400013c7983 */ /* 0x000f220000300800 */
[----:B---3--:R-:W-:-:S03]  /*9580*/  LEA.HI.X R77, R75, UR13, R74, 0x1, P6 ;  /* 0x0000000d4b4d7c11 */ /* 0x008fc6000b0f0c4a */
[----:B------:R-:W3:Y:S01]  /*9590*/  LDL.LU R61, [R1+0x13c] ;  /* 0x00013c00013d7983 */ /* 0x000ee20000300800 */
[----:B------:R-:W-:Y:S01]  /*95a0*/  FMUL.FTZ R38, R33, -1.4426950216293334961 ;  /* 0xbfb8aa3b21267820 */ /* 0x000fe20000410000 */
[----:B------:R-:W-:-:S05]  /*95b0*/  FMUL.FTZ R39, R99, -1.4426950216293334961 ;  /* 0xbfb8aa3b63277820 */ /* 0x000fca0000410000 */
[----:B------:R-:W0:Y:S08]  /*95c0*/  MUFU.EX2 R38, R38 ;  /* 0x0000002600267308 */ /* 0x000e300000000800 */
[----:B------:R-:W1:Y:S01]  /*95d0*/  MUFU.EX2 R39, R39 ;  /* 0x0000002700277308 */ /* 0x000e620000000800 */
[----:B0-----:R-:W-:-:S07]  /*95e0*/  FADD.FTZ R38, R38, 1 ;  /* 0x3f80000026267421 */ /* 0x001fce0000010000 */
[----:B------:R1:W-:Y:S02]  /*95f0*/  MUFU.RCP R98, R38 ;  /* 0x0000002600627308 */ /* 0x0003e40000001000 */
[----:B-1----:R-:W-:-:S06]  /*9600*/  FADD.FTZ R38, R39, 1 ;  /* 0x3f80000027267421 */ /* 0x002fcc0000010000 */
[----:B------:R-:W0:Y:S02]  /*9610*/  MUFU.RCP R38, R38 ;  /* 0x0000002600267308 */ /* 0x000e240000001000 */
[----:B0-----:R-:W-:Y:S01]  /*9620*/  FMUL.FTZ R99, R99, R38 ;  /* 0x0000002663637220 */ /* 0x001fe20000410000 */
[----:B------:R-:W-:-:S06]  /*9630*/  FMUL.FTZ R38, R107, -1.4426950216293334961 ;  /* 0xbfb8aa3b6b267820 */ /* 0x000fcc0000410000 */
[----:B------:R-:W0:Y:S01]  /*9640*/  MUFU.EX2 R38, R38 ;  /* 0x0000002600267308 */ /* 0x000e220000000800 */
[----:B--2---:R-:W-:-:S04]  /*9650*/  LEA R74, P6, R92, UR12, 0x1 ;  /* 0x0000000c5c4a7c11 */ /* 0x004fc8000f8c08ff */
[----:B----4-:R-:W-:Y:S02]  /*9660*/  LEA.HI.X R75, R92, UR13, R72, 0x1, P6 ;  /* 0x0000000d5c4b7c11 */ /* 0x010fe4000b0f0c48 */
[----:B------:R-:W2:Y:S01]  /*9670*/  LDL.LU R92, [R1+0x140] ;  /* 0x00014000015c7983 */ /* 0x000ea20000300800 */
[----:B------:R-:W-:-:S03]  /*9680*/  LEA R72, P6, R119, UR12, 0x1 ;  /* 0x0000000c77487c11 */ /* 0x000fc6000f8c08ff */
[----:B------:R-:W4:Y:S01]  /*9690*/  LDL.LU R58, [R1+0x1f8] ;  /* 0x0001f800013a7983 */ /* 0x000f220000300800 */
[----:B------:R-:W-:-:S03]  /*96a0*/  LEA.HI.X R73, R119, UR13, R70, 0x1, P6 ;  /* 0x0000000d77497c11 */ /* 0x000fc6000b0f0c46 */
[----:B------:R-:W4:Y:S01]  /*96b0*/  LDL.LU R119, [R1+0x148] ;  /* 0x0001480001777983 */ /* 0x000f220000300800 */
[----:B------:R-:W-:-:S04]  /*96c0*/  LEA R70, P6, R93, UR12, 0x1 ;  /* 0x0000000c5d467c11 */ /* 0x000fc8000f8c08ff */
[----:B------:R-:W-:Y:S02]  /*96d0*/  LEA.HI.X R71, R93, UR13, R68, 0x1, P6 ;  /* 0x0000000d5d477c11 */ /* 0x000fe4000b0f0c44 */
[----:B------:R-:W4:Y:S01]  /*96e0*/  LDL.LU R93, [R1+0x1fc] ;  /* 0x0001fc00015d7983 */ /* 0x000f220000300800 */
[----:B------:R-:W-:-:S03]  /*96f0*/  LEA R68, P6, R125, UR12, 0x1 ;  /* 0x0000000c7d447c11 */ /* 0x000fc6000f8c08ff */
[----:B------:R-:W4:Y:S01]  /*9700*/  LDL.LU R54, [R1+0x14c] ;  /* 0x00014c0001367983 */ /* 0x000f220000300800 */
[----:B------:R-:W-:-:S03]  /*9710*/  LEA.HI.X R69, R125, UR13, R67, 0x1, P6 ;  /* 0x0000000d7d457c11 */ /* 0x000fc6000b0f0c43 */
[----:B------:R-:W4:Y:S04]  /*9720*/  LDL.LU R3, [R1+0x1b4] ;  /* 0x0001b40001037983 */ /* 0x000f280000300800 */
[----:B------:R-:W4:Y:S04]  /*9730*/  LDL.LU R52, [R1+0x200] ;  /* 0x0002000001347983 */ /* 0x000f280000300800 */
[----:B------:R-:W4:Y:S04]  /*9740*/  LDL.LU R53, [R1+0x204] ;  /* 0x0002040001357983 */ /* 0x000f280000300800 */
[----:B------:R-:W4:Y:S01]  /*9750*/  LDL.LU R125, [R1+0x150] ;  /* 0x00015000017d7983 */ /* 0x000f220000300800 */
[----:B0-----:R-:W-:Y:S01]  /*9760*/  FADD.FTZ R34, R38, 1 ;  /* 0x3f80000026227421 */ /* 0x001fe20000010000 */
[----:B------:R-:W-:-:S02]  /*9770*/  LEA R66, P6, R64, UR12, 0x1 ;  /* 0x0000000c40427c11 */ /* 0x000fc4000f8c08ff */
[----:B------:R-:W4:Y:S03]  /*9780*/  LDL.LU R2, [R1+0x184] ;  /* 0x0001840001027983 */ /* 0x000f260000300800 */
[----:B------:R-:W0:Y:S01]  /*9790*/  MUFU.RCP R34, R34 ;  /* 0x0000002200227308 */ /* 0x000e220000001000 */
[----:B------:R-:W-:Y:S01]  /*97a0*/  LEA.HI.X R67, R64, UR13, R59, 0x1, P6 ;  /* 0x0000000d40437c11 */ /* 0x000fe2000b0f0c3b */
[----:B------:R-:W4:Y:S01]  /*97b0*/  LDL.LU R51, [R1+0x208] ;  /* 0x0002080001337983 */ /* 0x000f220000300800 */
[----:B0-----:R-:W-:Y:S01]  /*97c0*/  FMUL.FTZ R107, R107, R34 ;  /* 0x000000226b6b7220 */ /* 0x001fe20000410000 */
[----:B------:R-:W-:Y:S02]  /*97d0*/  FMUL.FTZ R34, R117, -1.4426950216293334961 ;  /* 0xbfb8aa3b75227820 */ /* 0x000fe40000410000 */
[----:B------:R-:W4:Y:S01]  /*97e0*/  LDL.LU R50, [R1+0x154] ;  /* 0x0001540001327983 */ /* 0x000f220000300800 */
[----:B---3--:R-:W-:-:S03]  /*97f0*/  LEA R64, P6, R61, UR12, 0x1 ;  /* 0x0000000c3d407c11 */ /* 0x008fc6000f8c08ff */
[----:B------:R-:W3:Y:S01]  /*9800*/  LDL.LU R48, [R1+0x20c] ;  /* 0x00020c0001307983 */ /* 0x000ee20000300800 */
[----:B------:R-:W0:Y:S03]  /*9810*/  MUFU.EX2 R34, R34 ;  /* 0x0000002200227308 */ /* 0x000e260000000800 */
[----:B------:R-:W3:Y:S04]  /*9820*/  LDL.LU R49, [R1+0x158] ;  /* 0x0001580001317983 */ /* 0x000ee80000300800 */
[----:B------:R-:W3:Y:S01]  /*9830*/  LDL.LU R46, [R1+0x210] ;  /* 0x00021000012e7983 */ /* 0x000ee20000300800 */
[----:B0-----:R-:W-:-:S04]  /*9840*/  FADD.FTZ R34, R34, 1 ;  /* 0x3f80000022227421 */ /* 0x001fc80000010000 */
[----:B------:R-:W0:Y:S02]  /*9850*/  MUFU.RCP R113, R34 ;  /* 0x0000002200717308 */ /* 0x000e240000001000 */
[----:B0-----:R-:W-:Y:S01]  /*9860*/  FMUL.FTZ R113, R117, R113 ;  /* 0x0000007175717220 */ /* 0x001fe20000410000 */
[----:B------:R-:W-:-:S06]  /*9870*/  FMUL.FTZ R117, R65, -1.4426950216293334961 ;  /* 0xbfb8aa3b41757820 */ /* 0x000fcc0000410000 */
[----:B------:R-:W0:Y:S02]  /*9880*/  MUFU.EX2 R117, R117 ;  /* 0x0000007500757308 */ /* 0x000e240000000800 */
[----:B0-----:R-:W-:-:S06]  /*9890*/  FADD.FTZ R117, R117, 1 ;  /* 0x3f80000075757421 */ /* 0x001fcc0000010000 */
[----:B------:R-:W0:Y:S02]  /*98a0*/  MUFU.RCP R117, R117 ;  /* 0x0000007500757308 */ /* 0x000e240000001000 */
[----:B0-----:R-:W-:Y:S01]  /*98b0*/  FMUL.FTZ R117, R65, R117 ;  /* 0x0000007541757220 */ /* 0x001fe20000410000 */
[----:B------:R-:W-:Y:S02]  /*98c0*/  LEA.HI.X R65, R61, UR13, R60, 0x1, P6 ;  /* 0x0000000d3d417c11 */ /* 0x000fe4000b0f0c3c */
[----:B--2---:R-:W-:-:S04]  /*98d0*/  LEA R60, P6, R92, UR12, 0x1 ;  /* 0x0000000c5c3c7c11 */ /* 0x004fc8000f8c08ff */
[----:B----4-:R-:W-:Y:S02]  /*98e0*/  LEA.HI.X R61, R92, UR13, R58, 0x1, P6 ;  /* 0x0000000d5c3d7c11 */ /* 0x010fe4000b0f0c3a */
[----:B------:R-:W2:Y:S01]  /*98f0*/  LDL.LU R92, [R1+0x15c] ;  /* 0x00015c00015c7983 */ /* 0x000ea20000300800 */
[----:B------:R-:W-:-:S04]  /*9900*/  LEA R58, P6, R119, UR12, 0x1 ;  /* 0x0000000c773a7c11 */ /* 0x000fc8000f8c08ff */
[----:B------:R-:W-:Y:S02]  /*9910*/  LEA.HI.X R59, R119, UR13, R93, 0x1, P6 ;  /* 0x0000000d773b7c11 */ /* 0x000fe4000b0f0c5d */
[----:B------:R-:W4:Y:S01]  /*9920*/  LDL.LU R93, [R1+0x160] ;  /* 0x00016000015d7983 */ /* 0x000f220000300800 */
[----:B------:R-:W-:-:S03]  /*9930*/  LEA R56, P6, R54, UR12, 0x1 ;  /* 0x0000000c36387c11 */ /* 0x000fc6000f8c08ff */
[----:B------:R-:W4:Y:S04]  /*9940*/  LDL.LU R45, [R1+0x214] ;  /* 0x00021400012d7983 */ /* 0x000f280000300800 */
[----:B------:R-:W4:Y:S01]  /*9950*/  LDL.LU R42, [R1+0x168] ;  /* 0x00016800012a7983 */ /* 0x000f220000300800 */
[----:B------:R-:W-:-:S03]  /*9960*/  LEA.HI.X R57, R54, UR13, R52, 0x1, P6 ;  /* 0x0000000d36397c11 */ /* 0x000fc6000b0f0c34 */
[----:B------:R-:W4:Y:S04]  /*9970*/  LDL.LU R43, [R1+0x218] ;  /* 0x00021800012b7983 */ /* 0x000f280000300800 */
[----:B------:R-:W4:Y:S01]  /*9980*/  LDL.LU R6, [R1+0x21c] ;  /* 0x00021c0001067983 */ /* 0x000f220000300800 */
[----:B------:R-:W-:-:S04]  /*9990*/  LEA R54, P6, R125, UR12, 0x1 ;  /* 0x0000000c7d367c11 */ /* 0x000fc8000f8c08ff */
[----:B------:R-:W-:Y:S02]  /*99a0*/  LEA.HI.X R55, R125, UR13, R53, 0x1, P6 ;  /* 0x0000000d7d377c11 */ /* 0x000fe4000b0f0c35 */
[----:B------:R-:W4:Y:S04]  /*99b0*/  LDL.LU R125, [R1+0x16c] ;  /* 0x00016c00017d7983 */ /* 0x000f280000300800 */
[----:B------:R-:W4:Y:S04]  /*99c0*/  LDL.LU R9, [R1+0x170] ;  /* 0x0001700001097983 */ /* 0x000f280000300800 */
[----:B------:R-:W4:Y:S04]  /*99d0*/  LDL.LU R10, [R1+0x220] ;  /* 0x00022000010a7983 */ /* 0x000f280000300800 */
[----:B------:R-:W4:Y:S04]  /*99e0*/  LDL.LU R7, [R1+0x174] ;  /* 0x0001740001077983 */ /* 0x000f280000300800 */
[----:B------:R-:W4:Y:S01]  /*99f0*/  LDL.LU R5, [R1+0x224] ;  /* 0x0002240001057983 */ /* 0x000f220000300800 */
[----:B------:R-:W-:-:S03]  /*9a00*/  LEA R52, P6, R50, UR12, 0x1 ;  /* 0x0000000c32347c11 */ /* 0x000fc6000f8c08ff */
[----:B------:R-:W4:Y:S01]  /*9a10*/  LDL.LU R4, [R1+0x178] ;  /* 0x0001780001047983 */ /* 0x000f220000300800 */
[----:B------:R-:W-:Y:S02]  /*9a20*/  LEA.HI.X R53, R50, UR13, R51, 0x1, P6 ;  /* 0x0000000d32357c11 */ /* 0x000fe4000b0f0c33 */
[----:B---3--:R-:W-:-:S04]  /*9a30*/  LEA R50, P6, R49, UR12, 0x1 ;  /* 0x0000000c31327c11 */ /* 0x008fc8000f8c08ff */
[----:B------:R-:W-:Y:S01]  /*9a40*/  LEA.HI.X R51, R49, UR13, R48, 0x1, P6 ;  /* 0x0000000d31337c11 */ /* 0x000fe2000b0f0c30 */
[----:B------:R-:W-:-:S06]  /*9a50*/  FMUL.FTZ R40, R100, -1.4426950216293334961 ;  /* 0xbfb8aa3b64287820 */ /* 0x000fcc0000410000 */
[----:B------:R-:W0:Y:S02]  /*9a60*/  MUFU.EX2 R40, R40 ;  /* 0x0000002800287308 */ /* 0x000e240000000800 */
[----:B0-----:R-:W-:-:S06]  /*9a70*/  FADD.FTZ R39, R40, 1 ;  /* 0x3f80000028277421 */ /* 0x001fcc0000010000 */
[----:B------:R-:W0:Y:S01]  /*9a80*/  MUFU.RCP R39, R39 ;  /* 0x0000002700277308 */ /* 0x000e220000001000 */
[----:B------:R-:W-:-:S07]  /*9a90*/  FMUL.FTZ R98, R33, R98 ;  /* 0x0000006221627220 */ /* 0x000fce0000410000 */
[----:B------:R-:W1:Y:S01]  /*9aa0*/  MUFU.RCP R32, R32 ;  /* 0x0000002000207308 */ /* 0x000e620000001000 */
[----:B------:R-:W-:Y:S01]  /*9ab0*/  FMUL.FTZ R33, R121, -1.4426950216293334961 ;  /* 0xbfb8aa3b79217820 */ /* 0x000fe20000410000 */
[----:B0-----:R-:W-:Y:S01]  /*9ac0*/  FMUL.FTZ R100, R100, R39 ;  /* 0x0000002764647220 */ /* 0x001fe20000410000 */
[----:B------:R-:W-:-:S05]  /*9ad0*/  FMUL.FTZ R39, R108, -1.4426950216293334961 ;  /* 0xbfb8aa3b6c277820 */ /* 0x000fca0000410000 */
[----:B------:R-:W0:Y:S01]  /*9ae0*/  MUFU.EX2 R33, R33 ;  /* 0x0000002100217308 */ /* 0x000e220000000800 */
[----:B-1----:R-:W-:Y:S01]  /*9af0*/  FMUL.FTZ R104, R104, R32 ;  /* 0x0000002068687220 */ /* 0x002fe20000410000 */
[----:B------:R-:W-:-:S06]  /*9b00*/  FMUL.FTZ R32, R112, -1.4426950216293334961 ;  /* 0xbfb8aa3b70207820 */ /* 0x000fcc0000410000 */
[----:B------:R-:W-:Y:S08]  /*9b10*/  MUFU.EX2 R39, R39 ;  /* 0x0000002700277308 */ /* 0x000ff00000000800 */
[----:B------:R-:W1:Y:S01]  /*9b20*/  MUFU.EX2 R32, R32 ;  /* 0x0000002000207308 */ /* 0x000e620000000800 */
[----:B0-----:R-:W-:Y:S01]  /*9b30*/  FADD.FTZ R33, R33, 1 ;  /* 0x3f80000021217421 */ /* 0x001fe20000010000 */
[----:B--2---:R-:W-:-:S04]  /*9b40*/  LEA R48, P6, R92, UR12, 0x1 ;  /* 0x0000000c5c307c11 */ /* 0x004fc8000f8c08ff */
[----:B------:R-:W-:Y:S02]  /*9b50*/  LEA.HI.X R49, R92, UR13, R46, 0x1, P6 ;  /* 0x0000000d5c317c11 */ /* 0x000fe4000b0f0c2e */
[----:B------:R-:W2:Y:S01]  /*9b60*/  LDL.LU R92, [R1+0x17c] ;  /* 0x00017c00015c7983 */ /* 0x000ea20000300800 */
[----:B----4-:R-:W-:-:S04]  /*9b70*/  LEA R46, P6, R93, UR12, 0x1 ;  /* 0x0000000c5d2e7c11 */ /* 0x010fc8000f8c08ff */
[----:B------:R-:W-:Y:S02]  /*9b80*/  LEA.HI.X R47, R93, UR13, R45, 0x1, P6 ;  /* 0x0000000d5d2f7c11 */ /* 0x000fe4000b0f0c2d */
[----:B------:R-:W3:Y:S01]  /*9b90*/  LDL.LU R93, [R1+0x180] ;  /* 0x00018000015d7983 */ /* 0x000ee20000300800 */
[----:B------:R-:W-:-:S04]  /*9ba0*/  LEA R44, P6, R42, UR12, 0x1 ;  /* 0x0000000c2a2c7c11 */ /* 0x000fc8000f8c08ff */
[----:B------:R-:W-:Y:S02]  /*9bb0*/  LEA.HI.X R45, R42, UR13, R43, 0x1, P6 ;  /* 0x0000000d2a2d7c11 */ /* 0x000fe4000b0f0c2b */
[----:B------:R-:W-:-:S04]  /*9bc0*/  LEA R42, P6, R125, UR12, 0x1 ;  /* 0x0000000c7d2a7c11 */ /* 0x000fc8000f8c08ff */
[----:B------:R-:W-:Y:S02]  /*9bd0*/  LEA.HI.X R43, R125, UR13, R6, 0x1, P6 ;  /* 0x0000000d7d2b7c11 */ /* 0x000fe4000b0f0c06 */
[----:B------:R-:W4:Y:S04]  /*9be0*/  LDL.LU R6, [R1+0x18c] ;  /* 0x00018c0001067983 */ /* 0x000f280000300800 */
[----:B------:R-:W4:Y:S01]  /*9bf0*/  LDL.LU R125, [R1+0x190] ;  /* 0x00019000017d7983 */ /* 0x000f220000300800 */
[----:B------:R0:W-:Y:S01]  /*9c00*/  MUFU.RCP R106, R33 ;  /* 0x00000021006a7308 */ /* 0x0001e20000001000 */
[----:B-1----:R-:W-:Y:S01]  /*9c10*/  FADD.FTZ R32, R32, 1 ;  /* 0x3f80000020207421 */ /* 0x002fe20000010000 */
[----:B------:R-:W-:Y:S01]  /*9c20*/  FMUL.FTZ R102, R118, R102 ;  /* 0x0000006676667220 */ /* 0x000fe20000410000 */
[----:B------:R-:W-:Y:S01]  /*9c30*/  LEA R40, P6, R9, UR12, 0x1 ;  /* 0x0000000c09287c11 */ /* 0x000fe2000f8c08ff */
[----:B------:R-:W4:Y:S01]  /*9c40*/  LDL.LU R11, [R1+0x138] ;  /* 0x00013800010b7983 */ /* 0x000f220000300800 */
[----:B0-----:R-:W-:-:S06]  /*9c50*/  FADD.FTZ R33, R39, 1 ;  /* 0x3f80000027217421 */ /* 0x001fcc0000010000 */
[----:B------:R-:W0:Y:S08]  /*9c60*/  MUFU.RCP R33, R33 ;  /* 0x0000002100217308 */ /* 0x000e300000001000 */
[----:B------:R-:W1:Y:S01]  /*9c70*/  MUFU.RCP R32, R32 ;  /* 0x0000002000207308 */ /* 0x000e620000001000 */
[----:B0-----:R-:W-:Y:S01]  /*9c80*/  FMUL.FTZ R108, R108, R33 ;  /* 0x000000216c6c7220 */ /* 0x001fe20000410000 */
[----:B------:R-:W-:-:S06]  /*9c90*/  FMUL.FTZ R33, R115, -1.4426950216293334961 ;  /* 0xbfb8aa3b73217820 */ /* 0x000fcc0000410000 */
[----:B------:R-:W0:Y:S01]  /*9ca0*/  MUFU.EX2 R33, R33 ;  /* 0x0000002100217308 */ /* 0x000e220000000800 */
[----:B-1----:R-:W-:Y:S01]  /*9cb0*/  FMUL.FTZ R112, R112, R32 ;  /* 0x0000002070707220 */ /* 0x002fe20000410000 */
[----:B------:R-:W-:-:S06]  /*9cc0*/  FMUL.FTZ R32, R116, -1.4426950216293334961 ;  /* 0xbfb8aa3b74207820 */ /* 0x000fcc0000410000 */
[----:B------:R-:W1:Y:S01]  /*9cd0*/  MUFU.EX2 R32, R32 ;  /* 0x0000002000207308 */ /* 0x000e620000000800 */
[----:B0-----:R-:W-:-:S07]  /*9ce0*/  FADD.FTZ R33, R33, 1 ;  /* 0x3f80000021217421 */ /* 0x001fce0000010000 */
[----:B------:R-:W0:Y:S01]  /*9cf0*/  MUFU.RCP R33, R33 ;  /* 0x0000002100217308 */ /* 0x000e220000001000 */
[----:B-1----:R-:W-:-:S07]  /*9d00*/  FADD.FTZ R32, R32, 1 ;  /* 0x3f80000020207421 */ /* 0x002fce0000010000 */
[----:B------:R-:W1:Y:S01]  /*9d10*/  MUFU.RCP R32, R32 ;  /* 0x0000002000207308 */ /* 0x000e620000001000 */
[----:B------:R-:W-:Y:S01]  /*9d20*/  FMUL.FTZ R118, R122, -1.4426950216293334961 ;  /* 0xbfb8aa3b7a767820 */ /* 0x000fe20000410000 */
[----:B0-----:R-:W-:Y:S01]  /*9d30*/  FMUL.FTZ R115, R115, R33 ;  /* 0x0000002173737220 */ /* 0x001fe20000410000 */
[----:B------:R-:W-:-:S05]  /*9d40*/  FMUL.FTZ R33, R123, -1.4426950216293334961 ;  /* 0xbfb8aa3b7b217820 */ /* 0x000fca0000410000 */
[----:B------:R-:W0:Y:S01]  /*9d50*/  MUFU.EX2 R118, R118 ;  /* 0x0000007600767308 */ /* 0x000e220000000800 */
[----:B-1----:R-:W-:Y:S01]  /*9d60*/  FMUL.FTZ R116, R116, R32 ;  /* 0x0000002074747220 */ /* 0x002fe20000410000 */
[----:B------:R-:W-:-:S06]  /*9d70*/  FMUL.FTZ R32, R120, -1.4426950216293334961 ;  /* 0xbfb8aa3b78207820 */ /* 0x000fcc0000410000 */
[----:B------:R-:W1:Y:S08]  /*9d80*/  MUFU.EX2 R33, R33 ;  /* 0x0000002100217308 */ /* 0x000e700000000800 */
[----:B------:R-:W1:Y:S01]  /*9d90*/  MUFU.EX2 R32, R32 ;  /* 0x0000002000207308 */ /* 0x000e620000000800 */
[----:B0-----:R-:W-:Y:S01]  /*9da0*/  FADD.FTZ R118, R118, 1 ;  /* 0x3f80000076767421 */ /* 0x001fe20000010000 */
[----:B-1----:R-:W-:-:S06]  /*9db0*/  FADD.FTZ R33, R33, 1 ;  /* 0x3f80000021217421 */ /* 0x002fcc0000010000 */
[----:B------:R-:W0:Y:S08]  /*9dc0*/  MUFU.RCP R118, R118 ;  /* 0x0000007600767308 */ /* 0x000e300000001000 */
[----:B------:R-:W1:Y:S01]  /*9dd0*/  MUFU.RCP R119, R33 ;  /* 0x0000002100777308 */ /* 0x000e620000001000 */
[----:B------:R-:W-:Y:S01]  /*9de0*/  FADD.FTZ R32, R32, 1 ;  /* 0x3f80000020207421 */ /* 0x000fe20000010000 */
[----:B------:R-:W-:Y:S01]  /*9df0*/  FMUL.FTZ R106, R121, R106 ;  /* 0x0000006a796a7220 */ /* 0x000fe20000410000 */
[----:B------:R-:W-:-:S05]  /*9e00*/  FMUL.FTZ R121, R8, -1.4426950216293334961 ;  /* 0xbfb8aa3b08797820 */ /* 0x000fca0000410000 */
[----:B------:R-:W1:Y:S01]  /*9e10*/  MUFU.RCP R32, R32 ;  /* 0x0000002000207308 */ /* 0x000e620000001000 */
[----:B0-----:R-:W-:Y:S01]  /*9e20*/  FMUL.FTZ R118, R122, R118 ;  /* 0x000000767a767220 */ /* 0x001fe20000410000 */
[----:B------:R-:W-:-:S06]  /*9e30*/  FMUL.FTZ R122, R3, -1.4426950216293334961 ;  /* 0xbfb8aa3b037a7820 */ /* 0x000fcc0000410000 */
[----:B------:R-:W0:Y:S01]  /*9e40*/  MUFU.EX2 R121, R121 ;  /* 0x0000007900797308 */ /* 0x000e220000000800 */
[----:B-1----:R-:W-:Y:S01]  /*9e50*/  FMUL.FTZ R119, R123, R119 ;  /* 0x000000777b777220 */ /* 0x002fe20000410000 */
[----:B------:R-:W-:-:S06]  /*9e60*/  FMUL.FTZ R123, R2, -1.4426950216293334961 ;  /* 0xbfb8aa3b027b7820 */ /* 0x000fcc0000410000 */
[----:B------:R-:W1:Y:S01]  /*9e70*/  MUFU.EX2 R122, R122 ;  /* 0x0000007a007a7308 */ /* 0x000e620000000800 */
[----:B------:R-:W-:Y:S01]  /*9e80*/  FMUL.FTZ R120, R120, R32 ;  /* 0x0000002078787220 */ /* 0x000fe20000410000 */
[----:B------:R-:W-:-:S06]  /*9e90*/  FMUL.FTZ R32, R0, -1.4426950216293334961 ;  /* 0xbfb8aa3b00207820 */ /* 0x000fcc0000410000 */
[----:B------:R-:W1:Y:S01]  /*9ea0*/  MUFU.EX2 R123, R123 ;  /* 0x0000007b007b7308 */ /* 0x000e620000000800 */
[----:B0-----:R-:W-:-:S07]  /*9eb0*/  FADD.FTZ R121, R121, 1 ;  /* 0x3f80000079797421 */ /* 0x001fce0000010000 */
[----:B------:R-:W0:Y:S01]  /*9ec0*/  MUFU.EX2 R32, R32 ;  /* 0x0000002000207308 */ /* 0x000e220000000800 */
[----:B-1----:R-:W-:-:S07]  /*9ed0*/  FADD.FTZ R122, R122, 1 ;  /* 0x3f8000007a7a7421 */ /* 0x002fce0000010000 */
[----:B------:R-:W1:Y:S01]  /*9ee0*/  MUFU.RCP R121, R121 ;  /* 0x0000007900797308 */ /* 0x000e620000001000 */
[----:B------:R-:W-:Y:S01]  /*9ef0*/  FADD.FTZ R123, R123, 1 ;  /* 0x3f8000007b7b7421 */ /* 0x000fe20000010000 */
[----:B------:R-:W-:Y:S02]  /*9f00*/  IADD3.X R33, RZ, R63, RZ, P4, !PT ;  /* 0x0000003fff217210 */ /* 0x000fe400027fe4ff */
[----:B------:R-:W-:-:S04]  /*9f10*/  LEA R38, P4, R7, UR12, 0x1 ;  /* 0x0000000c07267c11 */ /* 0x000fc8000f8808ff */
[----:B------:R-:W1:Y:S01]  /*9f20*/  MUFU.RCP R122, R122 ;  /* 0x0000007a007a7308 */ /* 0x000e620000001000 */
[----:B0-----:R-:W-:Y:S01]  /*9f30*/  FADD.FTZ R32, R32, 1 ;  /* 0x3f80000020207421 */ /* 0x001fe20000010000 */
[----:B------:R-:W-:-:S06]  /*9f40*/  LEA.HI.X R41, R9, UR13, R10, 0x1, P6 ;  /* 0x0000000d09297c11 */ /* 0x000fcc000b0f0c0a */
[----:B------:R-:W0:Y:S01]  /*9f50*/  MUFU.RCP R123, R123 ;  /* 0x0000007b007b7308 */ /* 0x000e220000001000 */
[----:B------:R-:W-:Y:S02]  /*9f60*/  LEA.HI.X R39, R7, UR13, R33, 0x1, P4 ;  /* 0x0000000d07277c11 */ /* 0x000fe4000a0f0c21 */
[----:B------:R-:W-:Y:S01]  /*9f70*/  IADD3.X R35, RZ, R63, RZ, P3, !PT ;  /* 0x0000003fff237210 */ /* 0x000fe20001ffe4ff */
[----:B-1----:R-:W-:Y:S01]  /*9f80*/  FMUL.FTZ R121, R8, R121 ;  /* 0x0000007908797220 */ /* 0x002fe20000410000 */
[----:B------:R-:W-:Y:S01]  /*9f90*/  IADD3.X R33, RZ, R63, RZ, P5, !PT ;  /* 0x0000003fff217210 */ /* 0x000fe20002ffe4ff */
[----:B------:R-:W4:Y:S02]  /*9fa0*/  LDL.LU R9, [R1] ;  /* 0x0000000001097983 */ /* 0x000f240000300800 */
[----:B------:R3:W1:Y:S01]  /*9fb0*/  MUFU.RCP R10, R32 ;  /* 0x00000020000a7308 */ /* 0x0006620000001000 */
[----:B------:R-:W-:Y:S01]  /*9fc0*/  LEA R36, P6, R4, UR12, 0x1 ;  /* 0x0000000c04247c11 */ /* 0x000fe2000f8c08ff */
[----:B------:R-:W4:Y:S01]  /*9fd0*/  LDL.LU R8, [R1+0xe4] ;  /* 0x0000e40001087983 */ /* 0x000f220000300800 */
[----:B------:R-:W-:-:S02]  /*9fe0*/  F2FP.F16.F32.PACK_AB R124, R124, R62 ;  /* 0x0000003e7c7c723e */ /* 0x000fc400000000ff */
[----:B------:R-:W-:Y:S01]  /*9ff0*/  LEA.HI.X R37, R4, UR13, R5, 0x1, P6 ;  /* 0x0000000d04257c11 */ /* 0x000fe2000b0f0c05 */
[----:B------:R-:W4:Y:S01]  /*a000*/  LDL.LU R12, [R1+0x4] ;  /* 0x00000400010c7983 */ /* 0x000f220000300800 */
[----:B------:R-:W-:-:S03]  /*a010*/  FMUL.FTZ R122, R3, R122 ;  /* 0x0000007a037a7220 */ /* 0x000fc60000410000 */
[----:B------:R-:W4:Y:S01]  /*a020*/  LDL.LU R7, [R1+0xe0] ;  /* 0x0000e00001077983 */ /* 0x000f220000300800 */
[----:B0-----:R-:W-:-:S03]  /*a030*/  FMUL.FTZ R123, R2, R123 ;  /* 0x0000007b027b7220 */ /* 0x001fc60000410000 */
[----:B------:R-:W4:Y:S04]  /*a040*/  LDL.LU R5, [R1+0x10] ;  /* 0x0000100001057983 */ /* 0x000f280000300800 */
[----:B------:R-:W4:Y:S04]  /*a050*/  LDL.LU R4, [R1+0x14] ;  /* 0x0000140001047983 */ /* 0x000f280000300800 */
[----:B------:R-:W4:Y:S04]  /*a060*/  LDL.LU R3, [R1+0x18] ;  /* 0x0000180001037983 */ /* 0x000f280000300800 */
[----:B------:R-:W4:Y:S01]  /*a070*/  LDL.LU R2, [R1+0x1c] ;  /* 0x00001c0001027983 */ /* 0x000f220000300800 */
[----:B--2---:R-:W-:-:S04]  /*a080*/  LEA R34, P3, R92, UR12, 0x1 ;  /* 0x0000000c5c227c11 */ /* 0x004fc8000f8608ff */
[----:B------:R-:W-:Y:S02]  /*a090*/  LEA.HI.X R35, R92, UR13, R35, 0x1, P3 ;  /* 0x0000000d5c237c11 */ /* 0x000fe400098f0c23 */
[----:B---3--:R-:W-:-:S04]  /*a0a0*/  LEA R32, P4, R93, UR12, 0x1 ;  /* 0x0000000c5d207c11 */ /* 0x008fc8000f8808ff */
[----:B------:R-:W-:Y:S02]  /*a0b0*/  LEA.HI.X R33, R93, UR13, R33, 0x1, P4 ;  /* 0x0000000d5d217c11 */ /* 0x000fe4000a0f0c21 */
[-C--:B------:R-:W-:Y:S02]  /*a0c0*/  IADD3.X R93, RZ, R63.reuse, RZ, P2, !PT ;  /* 0x0000003fff5d7210 */ /* 0x080fe400017fe4ff */
[----:B------:R-:W-:Y:S02]  /*a0d0*/  IADD3.X R63, RZ, R63, RZ, P1, !PT ;  /* 0x0000003fff3f7210 */ /* 0x000fe40000ffe4ff */
[C---:B----4-:R-:W-:Y:S02]  /*a0e0*/  LEA R62, P1, R6.reuse, UR12, 0x1 ;  /* 0x0000000c063e7c11 */ /* 0x050fe4000f8208ff */
[----:B------:R-:W-:Y:S02]  /*a0f0*/  LEA R92, P2, R125, UR12, 0x1 ;  /* 0x0000000c7d5c7c11 */ /* 0x000fe4000f8408ff */
[----:B------:R-:W-:-:S02]  /*a100*/  LEA.HI.X R63, R6, UR13, R63, 0x1, P1 ;  /* 0x0000000d063f7c11 */ /* 0x000fc400088f0c3f */
[----:B------:R-:W2:Y:S01]  /*a110*/  LDL.LU R6, [R1+0x268] ;  /* 0x0002680001067983 */ /* 0x000ea20000300800 */
[----:B------:R-:W-:-:S03]  /*a120*/  LEA.HI.X R93, R125, UR13, R93, 0x1, P2 ;  /* 0x0000000d7d5d7c11 */ /* 0x000fc600090f0c5d */
[----:B------:R-:W3:Y:S01]  /*a130*/  LDL.LU R125, [R1+0x264] ;  /* 0x00026400017d7983 */ /* 0x000ee20000300800 */
[----:B------:R-:W-:Y:S01]  /*a140*/  PRMT R13, R124, 0x7632, R13 ;  /* 0x000076327c0d7816 */ /* 0x000fe2000000000d */
[----:B-1----:R-:W-:Y:S02]  /*a150*/  FMUL.FTZ R0, R0, R10 ;  /* 0x0000000a00007220 */ /* 0x002fe40000410000 */
[----:B------:R0:W-:Y:S04]  /*a160*/  STG.E.U16 desc[UR16][R90.64], R124 ;  /* 0x0000007c5a007986 */ /* 0x0001e8000c101510 */
[----:B------:R1:W-:Y:S01]  /*a170*/  STG.E.U16 desc[UR16][R90.64+0x2], R13 ;  /* 0x0000020d5a007986 */ /* 0x0003e2000c101510 */
[----:B0-----:R-:W-:Y:S02]  /*a180*/  F2FP.F16.F32.PACK_AB R124, R9, R8 ;  /* 0x00000008097c723e */ /* 0x001fe400000000ff */
[----:B---3--:R-:W-:-:S02]  /*a190*/  F2FP.F16.F32.PACK_AB R125, R125, R11 ;  /* 0x0000000b7d7d723e */ /* 0x008fc400000000ff */
[----:B------:R-:W3:Y:S02]  /*a1a0*/  LDL.LU R11, [R1+0x28] ;  /* 0x00002800010b7983 */ /* 0x000ee40000300800 */
[----:B--2---:R-:W-:Y:S02]  /*a1b0*/  PRMT R6, R125, 0x7632, R6 ;  /* 0x000076327d067816 */ /* 0x004fe40000000006 */
[----:B------:R-:W3:Y:S04]  /*a1c0*/  LDL.LU R10, [R1+0x2c] ;  /* 0x00002c00010a7983 */ /* 0x000ee80000300800 */
[----:B------:R-:W2:Y:S04]  /*a1d0*/  LDL.LU R9, [R1+0x34] ;  /* 0x0000340001097983 */ /* 0x000ea80000300800 */
[----:B------:R-:W2:Y:S04]  /*a1e0*/  LDL.LU R8, [R1+0x38] ;  /* 0x0000380001087983 */ /* 0x000ea80000300800 */
[----:B------:R0:W-:Y:S04]  /*a1f0*/  STG.E.U16 desc[UR16][R90.64+0x4], R125 ;  /* 0x0000047d5a007986 */ /* 0x0001e8000c101510 */
[----:B-1----:R-:W4:Y:S01]  /*a200*/  LDL.LU R13, [R1+0x260] ;  /* 0x00026000010d7983 */ /* 0x002f220000300800 */
[----:B0-----:R-:W-:-:S03]  /*a210*/  F2FP.F16.F32.PACK_AB R125, R12, R7 ;  /* 0x000000070c7d723e */ /* 0x001fc600000000ff */
[----:B------:R-:W3:Y:S04]  /*a220*/  LDL.LU R12, [R1+0x25c] ;  /* 0x00025c00010c7983 */ /* 0x000ee80000300800 */
[----:B------:R0:W-:Y:S04]  /*a230*/  STG.E.U16 desc[UR16][R90.64+0x6], R6 ;  /* 0x000006065a007986 */ /* 0x0001e8000c101510 */
[----:B------:R-:W4:Y:S01]  /*a240*/  LDL.LU R7, [R1+0x44] ;  /* 0x0000440001077983 */ /* 0x000f220000300800 */
[----:B0-----:R-:W-:-:S03]  /*a250*/  PRMT R91, R125, 0x7610, R91 ;  /* 0x000076107d5b7816 */ /* 0x001fc6000000005b */
[----:B------:R-:W4:Y:S01]  /*a260*/  LDL.LU R6, [R1+0x48] ;  /* 0x0000480001067983 */ /* 0x000f220000300800 */
[----:B------:R-:W-:Y:S02]  /*a270*/  F2FP.F16.F32.PACK_AB R90, R5, R4 ;  /* 0x00000004055a723e */ /* 0x000fe400000000ff */
[----:B------:R-:W-:Y:S01]  /*a280*/  PRMT R125, R125, 0x7632, R125 ;  /* 0x000076327d7d7816 */ /* 0x000fe2000000007d */
[----:B------:R0:W-:Y:S04]  /*a290*/  STG.E.U16 desc[UR16][R88.64+0x4], R91 ;  /* 0x0000045b58007986 */ /* 0x0001e8000c101510 */
[----:B------:R-:W-:Y:S01]  /*a2a0*/  STG.E.U16 desc[UR16][R88.64+0x6], R125 ;  /* 0x0000067d58007986 */ /* 0x000fe2000c101510 */
[----:B0-----:R-:W-:Y:S02]  /*a2b0*/  F2FP.F16.F32.PACK_AB R91, R3, R2 ;  /* 0x00000002035b723e */ /* 0x001fe400000000ff */
[----:B---3--:R-:W-:-:S02]  /*a2c0*/  PRMT R12, R124, 0x7610, R12 ;  /* 0x000076107c0c7816 */ /* 0x008fc4000000000c */
[----:B------:R-:W-:-:S03]  /*a2d0*/  PRMT R124, R124, 0x7632, R124 ;  /* 0x000076327c7c7816 */ /* 0x000fc6000000007c */
[----:B------:R0:W-:Y:S04]  /*a2e0*/  STG.E.U16 desc[UR16][R88.64], R12 ;  /* 0x0000000c58007986 */ /* 0x0001e8000c101510 */
[----:B------:R1:W-:Y:S04]  /*a2f0*/  STG.E.U16 desc[UR16][R88.64+0x2], R124 ;  /* 0x0000027c58007986 */ /* 0x0003e8000c101510 */
[----:B0-----:R-:W3:Y:S01]  /*a300*/  LDL.LU R12, [R1+0x258] ;  /* 0x00025800010c7983 */ /* 0x001ee20000300800 */
[----:B-1----:R-:W-:-:S03]  /*a310*/  PRMT R124, R90, 0x7610, R124 ;  /* 0x000076105a7c7816 */ /* 0x002fc6000000007c */
[----:B------:R-:W3:Y:S04]  /*a320*/  LDL.LU R5, [R1+0x5c] ;  /* 0x00005c0001057983 */ /* 0x000ee80000300800 */
[----:B------:R-:W3:Y:S04]  /*a330*/  LDL.LU R4, [R1+0x60] ;  /* 0x0000600001047983 */ /* 0x000ee80000300800 */
[----:B------:R-:W3:Y:S04]  /*a340*/  LDL.LU R3, [R1+0x64] ;  /* 0x0000640001037983 */ /* 0x000ee80000300800 */
[----:B------:R-:W3:Y:S04]  /*a350*/  LDL.LU R2, [R1+0x68] ;  /* 0x0000680001027983 */ /* 0x000ee80000300800 */
[----:B------:R-:W3:Y:S04]  /*a360*/  LDL.LU R125, [R1+0x50] ;  /* 0x00005000017d7983 */ /* 0x000ee80000300800 */
[----:B------:R0:W-:Y:S04]  /*a370*/  STG.E.U16 desc[UR16][R86.64], R124 ;  /* 0x0000007c56007986 */ /* 0x0001e8000c101510 */
[----:B0-----:R-:W3:Y:S01]  /*a380*/  LDL.LU R124, [R1+0x4c] ;  /* 0x00004c00017c7983 */ /* 0x001ee20000300800 */
[----:B------:R-:W-:-:S02]  /*a390*/  PRMT R89, R91, 0x7610, R89 ;  /* 0x000076105b597816 */ /* 0x000fc40000000059 */
[----:B------:R-:W-:Y:S02]  /*a3a0*/  PRMT R90, R90, 0x7632, R90 ;  /* 0x000076325a5a7816 */ /* 0x000fe4000000005a */
[----:B------:R-:W-:Y:S01]  /*a3b0*/  F2FP.F16.F32.PACK_AB R88, R11, R10 ;  /* 0x0000000a0b58723e */ /* 0x000fe200000000ff */
[----:B------:R2:W-:Y:S01]  /*a3c0*/  STG.E.U16 desc[UR16][R86.64+0x4], R89 ;  /* 0x0000045956007986 */ /* 0x0005e2000c101510 */
[----:B------:R-:W-:-:S03]  /*a3d0*/  PRMT R91, R91, 0x7632, R91 ;  /* 0x000076325b5b7816 */ /* 0x000fc6000000005b */
[----:B------:R0:W-:Y:S04]  /*a3e0*/  STG.E.U16 desc[UR16][R86.64+0x2], R90 ;  /* 0x0000025a56007986 */ /* 0x0001e8000c101510 */
[----:B------:R-:W3:Y:S01]  /*a3f0*/  LDL.LU R11, [R1+0x254] ;  /* 0x00025400010b7983 */ /* 0x000ee20000300800 */
[----:B--2---:R-:W-:-:S03]  /*a400*/  F2FP.F16.F32.PACK_AB R89, R9, R8 ;  /* 0x000000080959723e */ /* 0x004fc600000000ff */
[----:B------:R1:W-:Y:S01]  /*a410*/  STG.E.U16 desc[UR16][R86.64+0x6], R91 ;  /* 0x0000065b56007986 */ /* 0x0003e2000c101510 */
[----:B0-----:R-:W-:-:S03]  /*a420*/  PRMT R90, R88, 0x7610, R90 ;  /* 0x00007610585a7816 */ /* 0x001fc6000000005a */
[----:B------:R-:W2:Y:S01]  /*a430*/  LDL.LU R10, [R1+0x250] ;  /* 0x00025000010a7983 */ /* 0x000ea20000300800 */
[----:B------:R-:W-:-:S03]  /*a440*/  PRMT R88, R88, 0x7632, R88 ;  /* 0x0000763258587816 */ /* 0x000fc60000000058 */
[----:B------:R-:W2:Y:S01]  /*a450*/  LDL.LU R9, [R1+0x24c] ;  /* 0x00024c0001097983 */ /* 0x000ea20000300800 */
[----:B-1----:R-:W-:-:S03]  /*a460*/  PRMT R87, R89, 0x7610, R87 ;  /* 0x0000761059577816 */ /* 0x002fc60000000057 */
[----:B------:R-:W2:Y:S01]  /*a470*/  LDL.LU R8, [R1+0x248] ;  /* 0x0002480001087983 */ /* 0x000ea20000300800 */
[----:B----4-:R-:W-:Y:S02]  /*a480*/  F2FP.F16.F32.PACK_AB R86, R7, R6 ;  /* 0x000000060756723e */ /* 0x010fe400000000ff */
[----:B------:R-:W-:Y:S01]  /*a490*/  PRMT R89, R89, 0x7632, R89 ;  /* 0x0000763259597816 */ /* 0x000fe20000000059 */
[----:B------:R-:W4:Y:S04]  /*a4a0*/  LDL.LU R91, [R1+0xac] ;  /* 0x0000ac00015b7983 */ /* 0x000f280000300800 */
[----:B------:R0:W-:Y:S04]  /*a4b0*/  STG.E.U16 desc[UR16][R84.64], R90 ;  /* 0x0000005a54007986 */ /* 0x0001e8000c101510 */
[----:B------:R1:W-:Y:S04]  /*a4c0*/  STG.E.U16 desc[UR16][R84.64+0x2], R88 ;  /* 0x0000025854007986 */ /* 0x0003e8000c101510 */
[----:B------:R3:W-:Y:S04]  /*a4d0*/  STG.E.U16 desc[UR16][R84.64+0x4], R87 ;  /* 0x0000045754007986 */ /* 0x0007e8000c101510 */
[----:B0-----:R-:W4:Y:S01]  /*a4e0*/  LDL.LU R90, [R1+0x7c] ;  /* 0x00007c00015a7983 */ /* 0x001f220000300800 */
[----:B-1----:R-:W-:-:S03]  /*a4f0*/  PRMT R88, R86, 0x7610, R88 ;  /* 0x0000761056587816 */ /* 0x002fc60000000058 */
[----:B------:R-:W2:Y:S04]  /*a500*/  LDL.LU R7, [R1+0x244] ;  /* 0x0002440001077983 */ /* 0x000ea80000300800 */
[----:B------:R-:W2:Y:S04]  /*a510*/  LDL.LU R6, [R1+0x240] ;  /* 0x0002400001067983 */ /* 0x000ea80000300800 */
[----:B------:R0:W-:Y:S04]  /*a520*/  STG.E.U16 desc[UR16][R84.64+0x6], R89 ;  /* 0x0000065954007986 */ /* 0x0001e8000c101510 */
[----:B------:R1:W-:Y:S01]  /*a530*/  STG.E.U16 desc[UR16][R82.64], R88 ;  /* 0x0000005852007986 */ /* 0x0003e2000c101510 */
[----:B---3--:R-:W-:-:S03]  /*a540*/  F2FP.F16.F32.PACK_AB R87, R124, R125 ;  /* 0x0000007d7c57723e */ /* 0x008fc600000000ff */
[----:B------:R-:W3:Y:S04]  /*a550*/  LDL.LU R124, [R1+0x88] ;  /* 0x00008800017c7983 */ /* 0x000ee80000300800 */
[----:B------:R-:W3:Y:S04]  /*a560*/  LDL.LU R125, [R1+0x8c] ;  /* 0x00008c00017d7983 */ /* 0x000ee80000300800 */
[----:B0-----:R-:W2:Y:S04]  /*a570*/  LDL.LU R89, [R1+0x78] ;  /* 0x0000780001597983 */ /* 0x001ea80000300800 */
[----:B-1----:R-:W2:Y:S01]  /*a580*/  LDL.LU R88, [R1+0x74] ;  /* 0x0000740001587983 */ /* 0x002ea20000300800 */
[----:B------:R-:W-:-:S02]  /*a590*/  PRMT R86, R86, 0x7632, R86 ;  /* 0x0000763256567816 */ /* 0x000fc40000000056 */
[----:B------:R-:W-:Y:S02]  /*a5a0*/  PRMT R85, R87, 0x7610, R85 ;  /* 0x0000761057557816 */ /* 0x000fe40000000055 */
[----:B------:R-:W-:Y:S01]  /*a5b0*/  F2FP.F16.F32.PACK_AB R84, R5, R4 ;  /* 0x000000040554723e */ /* 0x000fe200000000ff */
[----:B------:R0:W-:Y:S01]  /*a5c0*/  STG.E.U16 desc[UR16][R82.64+0x2], R86 ;  /* 0x0000025652007986 */ /* 0x0001e2000c101510 */
[----:B------:R-:W-:-:S03]  /*a5d0*/  PRMT R87, R87, 0x7632, R87 ;  /* 0x0000763257577816 */ /* 0x000fc60000000057 */
[----:B------:R-:W3:Y:S04]  /*a5e0*/  LDL.LU R5, [R1+0x23c] ;  /* 0x00023c0001057983 */ /* 0x000ee80000300800 */
[----:B------:R1:W-:Y:S01]  /*a5f0*/  STG.E.U16 desc[UR16][R82.64+0x4], R85 ;  /* 0x0000045552007986 */ /* 0x0003e2000c101510 */
[----:B0-----:R-:W-:-:S03]  /*a600*/  PRMT R86, R84, 0x7610, R86 ;  /* 0x0000761054567816 */ /* 0x001fc60000000056 */
[----:B------:R-:W3:Y:S04]  /*a610*/  LDL.LU R4, [R1+0x238] ;  /* 0x0002380001047983 */ /* 0x000ee80000300800 */
[----:B------:R0:W-:Y:S01]  /*a620*/  STG.E.U16 desc[UR16][R82.64+0x6], R87 ;  /* 0x0000065752007986 */ /* 0x0001e2000c101510 */
[----:B-1----:R-:W-:-:S03]  /*a630*/  F2FP.F16.F32.PACK_AB R85, R3, R2 ;  /* 0x000000020355723e */ /* 0x002fc600000000ff */
[----:B------:R-:W3:Y:S04]  /*a640*/  LDL.LU R3, [R1+0x234] ;  /* 0x0002340001037983 */ /* 0x000ee80000300800 */
[----:B------:R-:W3:Y:S04]  /*a650*/  LDL.LU R2, [R1+0x230] ;  /* 0x0002300001027983 */ /* 0x000ee80000300800 */
[----:B0-----:R-:W3:Y:S04]  /*a660*/  LDL.LU R87, [R1+0xa8] ;  /* 0x0000a80001577983 */ /* 0x001ee80000300800 */
[----:B------:R0:W-:Y:S04]  /*a670*/  STG.E.U16 desc[UR16][R80.64], R86 ;  /* 0x0000005650007986 */ /* 0x0001e8000c101510 */
[----:B0-----:R-:W3:Y:S01]  /*a680*/  LDL.LU R86, [R1+0x90] ;  /* 0x0000900001567983 */ /* 0x001ee20000300800 */
[----:B------:R-:W-:-:S02]  /*a690*/  PRMT R83, R85, 0x7610, R83 ;  /* 0x0000761055537816 */ /* 0x000fc40000000053 */
[----:B------:R-:W-:Y:S02]  /*a6a0*/  PRMT R84, R84, 0x7632, R84 ;  /* 0x0000763254547816 */ /* 0x000fe40000000054 */
[----:B------:R-:W-:Y:S01]  /*a6b0*/  PRMT R85, R85, 0x7632, R85 ;  /* 0x0000763255557816 */ /* 0x000fe20000000055 */
[----:B------:R4:W-:Y:S04]  /*a6c0*/  STG.E.U16 desc[UR16][R80.64+0x4], R83 ;  /* 0x0000045350007986 */ /* 0x0009e8000c101510 */
[----:B------:R-:W-:Y:S04]  /*a6d0*/  STG.E.U16 desc[UR16][R80.64+0x2], R84 ;  /* 0x0000025450007986 */ /* 0x000fe8000c101510 */
[----:B------:R3:W-:Y:S01]  /*a6e0*/  STG.E.U16 desc[UR16][R80.64+0x6], R85 ;  /* 0x0000065550007986 */ /* 0x0007e2000c101510 */
[----:B----4-:R-:W-:-:S02]  /*a6f0*/  F2FP.F16.F32.PACK_AB R83, R90, R91 ;  /* 0x0000005b5a53723e */ /* 0x010fc400000000ff */
[----:B--2---:R-:W-:Y:S02]  /*a700*/  F2FP.F16.F32.PACK_AB R82, R88, R89 ;  /* 0x000000595852723e */ /* 0x004fe400000000ff */
[----:B------:R-:W2:Y:S04]  /*a710*/  LDL.LU R88, [R1+0xcc] ;  /* 0x0000cc0001587983 */ /* 0x000ea80000300800 */
[----:B------:R-:W2:Y:S04]  /*a720*/  LDL.LU R89, [R1+0xd0] ;  /* 0x0000d00001597983 */ /* 0x000ea80000300800 */
[----:B------:R-:W4:Y:S01]  /*a730*/  LDL.LU R90, [R1+0xb4] ;  /* 0x0000b400015a7983 */ /* 0x000f220000300800 */
[----:B---3--:R-:W-:-:S03]  /*a740*/  F2FP.F16.F32.PACK_AB R80, R124, R125 ;  /* 0x0000007d7c50723e */ /* 0x008fc600000000ff */
[----:B------:R-:W4:Y:S04]  /*a750*/  LDL.LU R91, [R1+0xd8] ;  /* 0x0000d800015b7983 */ /* 0x000f280000300800 */
[----:B------:R-:W3:Y:S04]  /*a760*/  LDL.LU R124, [R1+0xc0] ;  /* 0x0000c000017c7983 */ /* 0x000ee80000300800 */
[----:B------:R-:W3:Y:S01]  /*a770*/  LDL.LU R125, [R1+0xc4] ;  /* 0x0000c400017d7983 */ /* 0x000ee20000300800 */
[C---:B------:R-:W-:Y:S02]  /*a780*/  PRMT R84, R82.reuse, 0x7610, R84 ;  /* 0x0000761052547816 */ /* 0x040fe40000000054 */
[----:B------:R-:W-:-:S02]  /*a790*/  PRMT R82, R82, 0x7632, R82 ;  /* 0x0000763252527816 */ /* 0x000fc40000000052 */
[C---:B------:R-:W-:Y:S01]  /*a7a0*/  PRMT R81, R83.reuse, 0x7610, R81 ;  /* 0x0000761053517816 */ /* 0x040fe20000000051 */
[----:B------:R0:W-:Y:S01]  /*a7b0*/  STG.E.U16 desc[UR16][R78.64], R84 ;  /* 0x000000544e007986 */ /* 0x0001e2000c101510 */
[----:B------:R-:W-:-:S03]  /*a7c0*/  PRMT R83, R83, 0x7632, R83 ;  /* 0x0000763253537816 */ /* 0x000fc60000000053 */
[----:B------:R1:W-:Y:S04]  /*a7d0*/  STG.E.U16 desc[UR16][R78.64+0x2], R82 ;  /* 0x000002524e007986 */ /* 0x0003e8000c101510 */
[----:B------:R1:W-:Y:S04]  /*a7e0*/  STG.E.U16 desc[UR16][R78.64+0x4], R81 ;  /* 0x000004514e007986 */ /* 0x0003e8000c101510 */
[----:B0-----:R-:W3:Y:S01]  /*a7f0*/  LDL.LU R84, [R1+0xbc] ;  /* 0x0000bc0001547983 */ /* 0x001ee20000300800 */
[----:B-1----:R-:W-:-:S03]  /*a800*/  PRMT R82, R80, 0x7610, R82 ;  /* 0x0000761050527816 */ /* 0x002fc60000000052 */
[----:B------:R-:W3:Y:S04]  /*a810*/  LDL.LU R85, [R1+0xd4] ;  /* 0x0000d40001557983 */ /* 0x000ee80000300800 */
[----:B------:R0:W-:Y:S01]  /*a820*/  STG.E.U16 desc[UR16][R78.64+0x6], R83 ;  /* 0x000006534e007986 */ /* 0x0001e2000c101510 */
[----:B------:R-:W-:-:S03]  /*a830*/  F2FP.F16.F32.PACK_AB R81, R86, R87 ;  /* 0x000000575651723e */ /* 0x000fc600000000ff */
[----:B------:R-:W3:Y:S04]  /*a840*/  LDL.LU R86, [R1+0xb8] ;  /* 0x0000b80001567983 */ /* 0x000ee80000300800 */
[----:B------:R-:W3:Y:S04]  /*a850*/  LDL.LU R87, [R1+0xc8] ;  /* 0x0000c80001577983 */ /* 0x000ee80000300800 */
[----:B0-----:R-:W3:Y:S04]  /*a860*/  LDL.LU R83, [R1+0xdc] ;  /* 0x0000dc0001537983 */ /* 0x001ee80000300800 */
[----:B------:R0:W-:Y:S01]  /*a870*/  STG.E.U16 desc[UR16][R76.64], R82 ;  /* 0x000000524c007986 */ /* 0x0001e2000c101510 */
[----:B------:R-:W-:-:S03]  /*a880*/  PRMT R79, R81, 0x7610, R79 ;  /* 0x00007610514f7816 */ /* 0x000fc6000000004f */
[----:B0-----:R-:W3:Y:S01]  /*a890*/  LDL.LU R82, [R1+0x9c] ;  /* 0x00009c0001527983 */ /* 0x001ee20000300800 */
[----:B------:R-:W-:Y:S02]  /*a8a0*/  PRMT R80, R80, 0x7632, R80 ;  /* 0x0000763250507816 */ /* 0x000fe40000000050 */
[----:B------:R-:W-:Y:S01]  /*a8b0*/  PRMT R81, R81, 0x7632, R81 ;  /* 0x0000763251517816 */ /* 0x000fe20000000051 */
[----:B------:R2:W-:Y:S04]  /*a8c0*/  STG.E.U16 desc[UR16][R76.64+0x4], R79 ;  /* 0x0000044f4c007986 */ /* 0x0005e8000c101510 */
[----:B------:R-:W-:Y:S04]  /*a8d0*/  STG.E.U16 desc[UR16][R76.64+0x2], R80 ;  /* 0x000002504c007986 */ /* 0x000fe8000c101510 */
[----:B------:R0:W-:Y:S01]  /*a8e0*/  STG.E.U16 desc[UR16][R76.64+0x6], R81 ;  /* 0x000006514c007986 */ /* 0x0001e2000c101510 */
[----:B--2---:R-:W-:-:S03]  /*a8f0*/  F2FP.F16.F32.PACK_AB R79, R88, R89 ;  /* 0x00000059584f723e */ /* 0x004fc600000000ff */
[----:B------:R-:W2:Y:S01]  /*a900*/  LDL.LU R88, [R1+0xe8] ;  /* 0x0000e80001587983 */ /* 0x000ea20000300800 */
[----:B0-----:R-:W-:-:S03]  /*a910*/  PRMT R77, R79, 0x7610, R77 ;  /* 0x000076104f4d7816 */ /* 0x001fc6000000004d */
[----:B------:R-:W2:Y:S01]  /*a920*/  LDL.LU R89, [R1+0xec] ;  /* 0x0000ec0001597983 */ /* 0x000ea20000300800 */
[----:B----4-:R-:W-:-:S03]  /*a930*/  F2FP.F16.F32.PACK_AB R76, R90, R91 ;  /* 0x0000005b5a4c723e */ /* 0x010fc600000000ff */
[----:B------:R-:W4:Y:S04]  /*a940*/  LDL.LU R90, [R1+0xa4] ;  /* 0x0000a400015a7983 */ /* 0x000f280000300800 */
[----:B------:R-:W4:Y:S04]  /*a950*/  LDL.LU R91, [R1+0xb0] ;  /* 0x0000b000015b7983 */ /* 0x000f280000300800 */
[----:B------:R3:W-:Y:S02]  /*a960*/  STG.E.U16 desc[UR16][R74.64+0x4], R77 ;  /* 0x0000044d4a007986 */ /* 0x0007e4000c101510 */
[----:B---3--:R-:W-:-:S02]  /*a970*/  F2FP.F16.F32.PACK_AB R77, R124, R125 ;  /* 0x0000007d7c4d723e */ /* 0x008fc400000000ff */
[----:B------:R-:W3:Y:S04]  /*a980*/  LDL.LU R124, [R1+0x98] ;  /* 0x00009800017c7983 */ /* 0x000ee80000300800 */
[----:B------:R-:W3:Y:S01]  /*a990*/  LDL.LU R125, [R1+0xa0] ;  /* 0x0000a000017d7983 */ /* 0x000ee20000300800 */
[----:B------:R-:W-:-:S03]  /*a9a0*/  PRMT R79, R79, 0x7632, R79 ;  /* 0x000076324f4f7816 */ /* 0x000fc6000000004f */
[----:B------:R-:W3:Y:S04]  /*a9b0*/  LDL.LU R81, [R1+0x84] ;  /* 0x0000840001517983 */ /* 0x000ee80000300800 */
[----:B------:R-:W-:Y:S01]  /*a9c0*/  STG.E.U16 desc[UR16][R74.64+0x6], R79 ;  /* 0x0000064f4a007986 */ /* 0x000fe2000c101510 */
[----:B------:R-:W-:-:S03]  /*a9d0*/  F2FP.F16.F32.PACK_AB R78, R82, R83 ;  /* 0x00000053524e723e */ /* 0x000fc600000000ff */
[----:B------:R-:W3:Y:S01]  /*a9e0*/  LDL.LU R82, [R1+0x94] ;  /* 0x0000940001527983 */ /* 0x000ee20000300800 */
[C---:B------:R-:W-:Y:S02]  /*a9f0*/  PRMT R80, R78.reuse, 0x7610, R80 ;  /* 0x000076104e507816 */ /* 0x040fe40000000050 */
[----:B------:R-:W-:Y:S01]  /*aa00*/  PRMT R78, R78, 0x7632, R78 ;  /* 0x000076324e4e7816 */ /* 0x000fe2000000004e */
[----:B------:R-:W3:Y:S04]  /*aa10*/  LDL.LU R83, [R1+0x70] ;  /* 0x0000700001537983 */ /* 0x000ee80000300800 */
[----:B------:R0:W-:Y:S04]  /*aa20*/  STG.E.U16 desc[UR16][R74.64+0x2], R78 ;  /* 0x0000024e4a007986 */ /* 0x0001e8000c101510 */
[----:B------:R1:W-:Y:S01]  /*aa30*/  STG.E.U16 desc[UR16][R74.64], R80 ;  /* 0x000000504a007986 */ /* 0x0003e2000c101510 */
[----:B0-----:R-:W-:-:S02]  /*aa40*/  PRMT R78, R76, 0x7610, R78 ;  /* 0x000076104c4e7816 */ /* 0x001fc4000000004e */
[----:B------:R-:W-:Y:S02]  /*aa50*/  PRMT R76, R76, 0x7632, R76 ;  /* 0x000076324c4c7816 */ /* 0x000fe4000000004c */
[----:B-1----:R-:W-:Y:S02]  /*aa60*/  PRMT R75, R77, 0x7632, R75 ;  /* 0x000076324d4b7816 */ /* 0x002fe4000000004b */
[----:B------:R-:W-:Y:S01]  /*aa70*/  F2FP.F16.F32.PACK_AB R74, R84, R85 ;  /* 0x00000055544a723e */ /* 0x000fe200000000ff */
[----:B------:R0:W-:Y:S04]  /*aa80*/  STG.E.U16 desc[UR16][R72.64+0x2], R76 ;  /* 0x0000024c48007986 */ /* 0x0001e8000c101510 */
[----:B------:R-:W3:Y:S04]  /*aa90*/  LDL.LU R84, [R1+0x80] ;  /* 0x0000800001547983 */ /* 0x000ee80000300800 */
[----:B------:R-:W3:Y:S01]  /*aaa0*/  LDL.LU R85, [R1+0x58] ;  /* 0x0000580001557983 */ /* 0x000ee20000300800 */
[----:B0-----:R-:W-:-:S03]  /*aab0*/  F2FP.F16.F32.PACK_AB R76, R86, R87 ;  /* 0x00000057564c723e */ /* 0x001fc600000000ff */
[----:B------:R-:W-:Y:S04]  /*aac0*/  STG.E.U16 desc[UR16][R72.64], R78 ;  /* 0x0000004e48007986 */ /* 0x000fe8000c101510 */
[----:B------:R-:W-:Y:S04]  /*aad0*/  STG.E.U16 desc[UR16][R72.64+0x4], R77 ;  /* 0x0000044d48007986 */ /* 0x000fe8000c101510 */
[----:B------:R0:W-:Y:S04]  /*aae0*/  STG.E.U16 desc[UR16][R72.64+0x6], R75 ;  /* 0x0000064b48007986 */ /* 0x0001e8000c101510 */
[----:B------:R-:W3:Y:S04]  /*aaf0*/  LDL.LU R86, [R1+0x6c] ;  /* 0x00006c0001567983 */ /* 0x000ee80000300800 */
[----:B------:R1:W-:Y:S01]  /*ab00*/  STG.E.U16 desc[UR16][R70.64], R74 ;  /* 0x0000004a46007986 */ /* 0x0003e2000c101510 */
[----:B0-----:R-:W-:-:S03]  /*ab10*/  PRMT R72, R74, 0x7632, R72 ;  /* 0x000076324a487816 */ /* 0x001fc60000000048 */
[----:B------:R-:W3:Y:S01]  /*ab20*/  LDL.LU R87, [R1+0x40] ;  /* 0x0000400001577983 */ /* 0x000ee20000300800 */
[----:B-1----:R-:W-:-:S03]  /*ab30*/  PRMT R74, R76, 0x7632, R74 ;  /* 0x000076324c4a7816 */ /* 0x002fc6000000004a */
[----:B------:R-:W-:Y:S04]  /*ab40*/  STG.E.U16 desc[UR16][R70.64+0x2], R72 ;  /* 0x0000024846007986 */ /* 0x000fe8000c101510 */
[----:B------:R-:W-:Y:S04]  /*ab50*/  STG.E.U16 desc[UR16][R70.64+0x4], R76 ;  /* 0x0000044c46007986 */ /* 0x000fe8000c101510 */
[----:B------:R3:W-:Y:S01]  /*ab60*/  STG.E.U16 desc[UR16][R70.64+0x6], R74 ;  /* 0x0000064a46007986 */ /* 0x0007e2000c101510 */
[----:B--2---:R-:W-:-:S03]  /*ab70*/  F2FP.F16.F32.PACK_AB R73, R88, R89 ;  /* 0x000000595849723e */ /* 0x004fc600000000ff */
[----:B------:R-:W2:Y:S04]  /*ab80*/  LDL.LU R88, [R1+0x54] ;  /* 0x0000540001587983 */ /* 0x000ea80000300800 */
[----:B------:R-:W2:Y:S01]  /*ab90*/  LDL.LU R89, [R1+0x24] ;  /* 0x0000240001597983 */ /* 0x000ea20000300800 */
[----:B----4-:R-:W-:-:S03]  /*aba0*/  F2FP.F16.F32.PACK_AB R77, R90, R91 ;  /* 0x0000005b5a4d723e */ /* 0x010fc600000000ff */
[----:B------:R-:W4:Y:S04]  /*abb0*/  LDL.LU R90, [R1+0x3c] ;  /* 0x00003c00015a7983 */ /* 0x000f280000300800 */
[----:B------:R-:W4:Y:S01]  /*abc0*/  LDL.LU R91, [R1+0xc] ;  /* 0x00000c00015b7983 */ /* 0x000f220000300800 */
[----:B---3--:R-:W-:-:S03]  /*abd0*/  F2FP.F16.F32.PACK_AB R71, R124, R125 ;  /* 0x0000007d7c47723e */ /* 0x008fc600000000ff */
[----:B------:R-:W3:Y:S04]  /*abe0*/  LDL.LU R124, [R1+0x20] ;  /* 0x00002000017c7983 */ /* 0x000ee80000300800 */
[----:B------:R-:W3:Y:S01]  /*abf0*/  LDL.LU R125, [R1+0x8] ;  /* 0x00000800017d7983 */ /* 0x000ee20000300800 */
[----:B------:R-:W-:Y:S02]  /*ac00*/  PRMT R75, R73, 0x7632, R75 ;  /* 0x00007632494b7816 */ /* 0x000fe4000000004b */
[----:B------:R-:W-:Y:S01]  /*ac10*/  PRMT R78, R77, 0x7632, R78 ;  /* 0x000076324d4e7816 */ /* 0x000fe2000000004e */
[----:B------:R0:W-:Y:S01]  /*ac20*/  STG.E.U16 desc[UR16][R68.64], R73 ;  /* 0x0000004944007986 */ /* 0x0001e2000c101510 */
[----:B------:R-:W-:-:S03]  /*ac30*/  PRMT R74, R71, 0x7632, R74 ;  /* 0x00007632474a7816 */ /* 0x000fc6000000004a */
[----:B------:R-:W-:Y:S04]  /*ac40*/  STG.E.U16 desc[UR16][R68.64+0x2], R75 ;  /* 0x0000024b44007986 */ /* 0x000fe8000c101510 */
[----:B------:R-:W-:Y:S04]  /*ac50*/  STG.E.U16 desc[UR16][R68.64+0x4], R77 ;  /* 0x0000044d44007986 */ /* 0x000fe8000c101510 */
[----:B------:R1:W-:Y:S04]  /*ac60*/  STG.E.U16 desc[UR16][R68.64+0x6], R78 ;  /* 0x0000064e44007986 */ /* 0x0003e8000c101510 */
[----:B------:R1:W-:Y:S01]  /*ac70*/  STG.E.U16 desc[UR16][R66.64], R71 ;  /* 0x0000004742007986 */ /* 0x0003e2000c101510 */
[----:B------:R-:W-:-:S04]  /*ac80*/  F2FP.F16.F32.PACK_AB R72, R81, R82 ;  /* 0x000000525148723e */ /* 0x000fc800000000ff */
[----:B0-----:R-:W-:Y:S01]  /*ac90*/  PRMT R73, R72, 0x7632, R73 ;  /* 0x0000763248497816 */ /* 0x001fe20000000049 */
[----:B------:R-:W-:Y:S04]  /*aca0*/  STG.E.U16 desc[UR16][R66.64+0x2], R74 ;  /* 0x0000024a42007986 */ /* 0x000fe8000c101510 */
[----:B------:R-:W-:Y:S04]  /*acb0*/  STG.E.U16 desc[UR16][R66.64+0x4], R72 ;  /* 0x0000044842007986 */ /* 0x000fe8000c101510 */
[----:B------:R2:W-:Y:S01]  /*acc0*/  STG.E.U16 desc[UR16][R66.64+0x6], R73 ;  /* 0x0000064942007986 */ /* 0x0005e2000c101510 */
[----:B------:R-:W-:-:S02]  /*acd0*/  F2FP.F16.F32.PACK_AB R3, R4, R3 ;  /* 0x000000030403723e */ /* 0x000fc400000000ff */
[----:B------:R-:W-:Y:S02]  /*ace0*/  F2FP.F16.F32.PACK_AB R5, R6, R5 ;  /* 0x000000050605723e */ /* 0x000fe400000000ff */
[----:B-1----:R-:W-:-:S04]  /*acf0*/  F2FP.F16.F32.PACK_AB R69, R83, R84 ;  /* 0x000000545345723e */ /* 0x002fc800000000ff */
[----:B------:R-:W-:Y:S01]  /*ad00*/  PRMT R75, R69, 0x7632, R75 ;  /* 0x00007632454b7816 */ /* 0x000fe2000000004b */
[----:B------:R0:W-:Y:S04]  /*ad10*/  STG.E.U16 desc[UR16][R64.64], R69 ;  /* 0x0000004540007986 */ /* 0x0001e8000c101510 */
[----:B------:R-:W-:Y:S01]  /*ad20*/  STG.E.U16 desc[UR16][R64.64+0x2], R75 ;  /* 0x0000024b40007986 */ /* 0x000fe2000c101510 */
[----:B------:R-:W-:-:S04]  /*ad30*/  F2FP.F16.F32.PACK_AB R70, R85, R86 ;  /* 0x000000565546723e */ /* 0x000fc800000000ff */
[----:B------:R-:W-:Y:S01]  /*ad40*/  PRMT R71, R70, 0x7632, R71 ;  /* 0x0000763246477816 */ /* 0x000fe20000000047 */
[----:B------:R-:W-:Y:S04]  /*ad50*/  STG.E.U16 desc[UR16][R64.64+0x4], R70 ;  /* 0x0000044640007986 */ /* 0x000fe8000c101510 */
[----:B------:R3:W-:Y:S01]  /*ad60*/  STG.E.U16 desc[UR16][R64.64+0x6], R71 ;  /* 0x0000064740007986 */ /* 0x0007e2000c101510 */
[----:B------:R-:W-:Y:S02]  /*ad70*/  F2FP.F16.F32.PACK_AB R7, R8, R7 ;  /* 0x000000070807723e */ /* 0x000fe400000000ff */
[----:B------:R-:W-:Y:S02]  /*ad80*/  F2FP.F16.F32.PACK_AB R9, R10, R9 ;  /* 0x000000090a09723e */ /* 0x000fe400000000ff */
[----:B------:R-:W-:-:S02]  /*ad90*/  PRMT R6, R3, 0x7632, R6 ;  /* 0x0000763203067816 */ /* 0x000fc40000000006 */
[----:B------:R-:W-:Y:S02]  /*ada0*/  PRMT R8, R5, 0x7632, R8 ;  /* 0x0000763205087816 */ /* 0x000fe40000000008 */
[----:B------:R-:W-:Y:S02]  /*adb0*/  F2FP.F16.F32.PACK_AB R11, R12, R11 ;  /* 0x0000000b0c0b723e */ /* 0x000fe400000000ff */
[----:B------:R-:W-:Y:S02]  /*adc0*/  F2FP.F16.F32.PACK_AB R13, R14, R13 ;  /* 0x0000000d0e0d723e */ /* 0x000fe400000000ff */
[----:B------:R-:W-:Y:S02]  /*add0*/  F2FP.F16.F32.PACK_AB R15, R16, R15 ;  /* 0x0000000f100f723e */ /* 0x000fe400000000ff */
[----:B------:R-:W-:Y:S02]  /*ade0*/  F2FP.F16.F32.PACK_AB R17, R18, R17 ;  /* 0x000000111211723e */ /* 0x000fe400000000ff */
[----:B------:R-:W-:-:S02]  /*adf0*/  F2FP.F16.F32.PACK_AB R19, R20, R19 ;  /* 0x000000131413723e */ /* 0x000fc400000000ff */
[----:B------:R-:W-:Y:S02]  /*ae00*/  F2FP.F16.F32.PACK_AB R21, R22, R21 ;  /* 0x000000151615723e */ /* 0x000fe400000000ff */
[----:B------:R-:W-:Y:S02]  /*ae10*/  F2FP.F16.F32.PACK_AB R23, R24, R23 ;  /* 0x000000171817723e */ /* 0x000fe400000000ff */
[----:B------:R-:W-:Y:S02]  /*ae20*/  F2FP.F16.F32.PACK_AB R25, R26, R25 ;  /* 0x000000191a19723e */ /* 0x000fe400000000ff */
[----:B------:R-:W-:Y:S02]  /*ae30*/  PRMT R24, R21, 0x7632, R24 ;  /* 0x0000763215187816 */ /* 0x000fe40000000018 */
        /* <DEDUP_REMOVED lines=10> */
[----:B------:R-:W-:Y:S02]  /*aee0*/  PRMT R20, R97, 0x7632, R20 ;  /* 0x0000763261147816 */ /* 0x000fe40000000014 */
[----:B------:R-:W-:Y:S02]  /*aef0*/  F2FP.F16.F32.PACK_AB R105, R106, R105 ;  /* 0x000000696a69723e */ /* 0x000fe400000000ff */
[----:B------:R-:W-:Y:S02]  /*af00*/  F2FP.F16.F32.PACK_AB R109, R110, R109 ;  /* 0x0000006d6e6d723e */ /* 0x000fe400000000ff */
[----:B------:R-:W-:-:S02]  /*af10*/  F2FP.F16.F32.PACK_AB R111, R112, R111 ;  /* 0x0000006f706f723e */ /* 0x000fc400000000ff */
[----:B------:R-:W-:Y:S02]  /*af20*/  F2FP.F16.F32.PACK_AB R115, R116, R115 ;  /* 0x000000737473723e */ /* 0x000fe400000000ff */
[----:B------:R-:W-:Y:S01]  /*af30*/  PRMT R18, R105, 0x7632, R18 ;  /* 0x0000763269127816 */ /* 0x000fe20000000012 */
[----:B------:R-:W-:Y:S01]  /*af40*/  UIADD3 UR10, UP0, UR10, 0x25, URZ ;  /* 0x000000250a0a7890 */ /* 0x000fe2000ff1e03f */
[----:B------:R-:W-:Y:S02]  /*af50*/  F2FP.F16.F32.PACK_AB R113, R114, R113 ;  /* 0x000000717271723e */ /* 0x000fe400000000ff */
[----:B------:R-:W-:Y:S02]  /*af60*/  F2FP.F16.F32.PACK_AB R117, R118, R117 ;  /* 0x000000757675723e */ /* 0x000fe400000000ff */
[----:B------:R-:W-:Y:S02]  /*af70*/  F2FP.F16.F32.PACK_AB R119, R120, R119 ;  /* 0x000000777877723e */ /* 0x000fe400000000ff */
[----:B------:R-:W-:-:S02]  /*af80*/  F2FP.F16.F32.PACK_AB R121, R122, R121 ;  /* 0x000000797a79723e */ /* 0x000fc400000000ff */
[----:B------:R-:W-:Y:S01]  /*af90*/  F2FP.F16.F32.PACK_AB R0, R0, R123 ;  /* 0x0000007b0000723e */ /* 0x000fe200000000ff */
[----:B------:R-:W-:Y:S01]  /*afa0*/  UIADD3.X UR5, URZ, UR5, URZ, UP0, !UPT ;  /* 0x000000053f057290 */ /* 0x000fe200087fe43f */
[----:B------:R-:W-:Y:S01]  /*afb0*/  PRMT R16, R113, 0x7632, R16 ;  /* 0x0000763271107816 */ /* 0x000fe20000000010 */
[----:B------:R-:W-:-:S04]  /*afc0*/  UISETP.GE.U32.AND UP0, UPT, UR10, UR20, UPT ;  /* 0x000000140a00728c */ /* 0x000fc8000bf06070 */
[----:B------:R-:W-:-:S06]  /*afd0*/  UISETP.GE.AND.EX UP0, UPT, UR5, UR11, UPT, UP0 ;  /* 0x0000000b0500728c */ /* 0x000fcc000bf06300 */
[----:B------:R-:W-:Y:S01]  /*afe0*/  PLOP3.LUT P1, PT, PT, PT, UP0, 0x80, 0x0 ;  /* 0x000000000000781c */ /* 0x000fe20003f2f008 */
[----:B------:R-:W-:Y:S01]  /*aff0*/  ULOP3.LUT UR4, UR4, 0x1, URZ, 0x3c, !UPT ;  /* 0x0000000104047892 */ /* 0x000fe2000f8e3c3f */
[----:B--2---:R-:W-:-:S04]  /*b000*/  F2FP.F16.F32.PACK_AB R67, R87, R88 ;  /* 0x000000585743723e */ /* 0x004fc800000000ff */
[----:B------:R-:W-:Y:S02]  /*b010*/  PRMT R66, R67, 0x7632, R66 ;  /* 0x0000763243427816 */ /* 0x000fe40000000042 */
[----:B----4-:R-:W-:-:S04]  /*b020*/  F2FP.F16.F32.PACK_AB R68, R89, R90 ;  /* 0x0000005a5944723e */ /* 0x010fc800000000ff */
[----:B0-----:R-:W-:Y:S01]  /*b030*/  PRMT R69, R68, 0x7632, R69 ;  /* 0x0000763244457816 */ /* 0x001fe20000000045 */
[----:B------:R-:W-:Y:S04]  /*b040*/  STG.E.U16 desc[UR16][R60.64], R67 ;  /* 0x000000433c007986 */ /* 0x000fe8000c101510 */
[----:B------:R-:W-:Y:S04]  /*b050*/  STG.E.U16 desc[UR16][R60.64+0x2], R66 ;  /* 0x000002423c007986 */ /* 0x000fe8000c101510 */
[----:B------:R-:W-:Y:S04]  /*b060*/  STG.E.U16 desc[UR16][R60.64+0x4], R68 ;  /* 0x000004443c007986 */ /* 0x000fe8000c101510 */
[----:B------:R0:W-:Y:S01]  /*b070*/  STG.E.U16 desc[UR16][R60.64+0x6], R69 ;  /* 0x000006453c007986 */ /* 0x0001e2000c101510 */
[----:B---3--:R-:W-:-:S02]  /*b080*/  F2FP.F16.F32.PACK_AB R65, R91, R124 ;  /* 0x0000007c5b41723e */ /* 0x008fc400000000ff */
[----:B------:R-:W-:Y:S02]  /*b090*/  F2FP.F16.F32.PACK_AB R2, R2, R125 ;  /* 0x0000007d0202723e */ /* 0x000fe400000000ff */
[----:B0-----:R-:W-:Y:S02]  /*b0a0*/  PRMT R61, R65, 0x7632, R61 ;  /* 0x00007632413d7816 */ /* 0x001fe4000000003d */
[----:B------:R-:W-:Y:S01]  /*b0b0*/  PRMT R4, R2, 0x7632, R4 ;  /* 0x0000763202047816 */ /* 0x000fe20000000004 */
[----:B------:R-:W-:Y:S04]  /*b0c0*/  STG.E.U16 desc[UR16][R58.64], R65 ;  /* 0x000000413a007986 */ /* 0x000fe8000c101510 */
[----:B------:R-:W-:Y:S04]  /*b0d0*/  STG.E.U16 desc[UR16][R58.64+0x2], R61 ;  /* 0x0000023d3a007986 */ /* 0x000fe8000c101510 */
[----:B------:R0:W-:Y:S04]  /*b0e0*/  STG.E.U16 desc[UR16][R58.64+0x4], R2 ;  /* 0x000004023a007986 */ /* 0x0001e8000c101510 */
[----:B------:R1:W-:Y:S04]  /*b0f0*/  STG.E.U16 desc[UR16][R58.64+0x6], R4 ;  /* 0x000006043a007986 */ /* 0x0003e8000c101510 */
        /* <DEDUP_REMOVED lines=15> */
[----:B------:R0:W-:Y:S04]  /*b1f0*/  STG.E.U16 desc[UR16][R52.64+0x2], R4 ;  /* 0x0000020434007986 */ /* 0x0001e8000c101510 */
[----:B------:R-:W-:Y:S04]  /*b200*/  STG.E.U16 desc[UR16][R52.64+0x4], R13 ;  /* 0x0000040d34007986 */ /* 0x000fe8000c101510 */
        /* <DEDUP_REMOVED lines=10> */
[----:B------:R1:W-:Y:S04]  /*b2b0*/  STG.E.U16 desc[UR16][R48.64+0x4], R21 ;  /* 0x0000041530007986 */ /* 0x0003e8000c101510 */
[----:B------:R-:W-:Y:S04]  /*b2c0*/  STG.E.U16 desc[UR16][R48.64+0x6], R24 ;  /* 0x0000061830007986 */ /* 0x000fe8000c101510 */
        /* <DEDUP_REMOVED lines=8> */
[----:B------:R-:W-:Y:S01]  /*b350*/  STG.E.U16 desc[UR16][R44.64], R27 ;  /* 0x0000001b2c007986 */ /* 0x000fe2000c101510 */
[----:B------:R-:W-:-:S03]  /*b360*/  PRMT R19, R101, 0x7632, R19 ;  /* 0x0000763265137816 */ /* 0x000fc60000000013 */
[----:B------:R-:W-:Y:S04]  /*b370*/  STG.E.U16 desc[UR16][R44.64+0x2], R22 ;  /* 0x000002162c007986 */ /* 0x000fe8000c101510 */
[----:B------:R-:W-:Y:S04]  /*b380*/  STG.E.U16 desc[UR16][R44.64+0x4], R29 ;  /* 0x0000041d2c007986 */ /* 0x000fe8000c101510 */
[----:B------:R-:W-:Y:S04]  /*b390*/  STG.E.U16 desc[UR16][R44.64+0x6], R4 ;  /* 0x000006042c007986 */ /* 0x000fe8000c101510 */
[----:B------:R-:W-:Y:S04]  /*b3a0*/  STG.E.U16 desc[UR16][R42.64], R31 ;  /* 0x0000001f2a007986 */ /* 0x000fe8000c101510 */
[----:B------:R-:W-:Y:S04]  /*b3b0*/  STG.E.U16 desc[UR16][R42.64+0x2], R21 ;  /* 0x000002152a007986 */ /* 0x000fe8000c101510 */
[----:B------:R-:W-:Y:S04]  /*b3c0*/  STG.E.U16 desc[UR16][R42.64+0x4], R95 ;  /* 0x0000045f2a007986 */ /* 0x000fe8000c101510 */
[----:B------:R0:W-:Y:S04]  /*b3d0*/  STG.E.U16 desc[UR16][R42.64+0x6], R2 ;  /* 0x000006022a007986 */ /* 0x0001e8000c101510 */
[----:B------:R1:W-:Y:S01]  /*b3e0*/  STG.E.U16 desc[UR16][R40.64+0x6], R3 ;  /* 0x0000060328007986 */ /* 0x0003e2000c101510 */
[----:B------:R-:W-:-:S03]  /*b3f0*/  PRMT R17, R109, 0x7632, R17 ;  /* 0x000076326d117816 */ /* 0x000fc60000000011 */
        /* <DEDUP_REMOVED lines=37> */
.L_x_3903:
        /* <DEDUP_REMOVED lines=11> */
.L_x_3979:


//--------------------- .nv.shared._ZN13group_norm_v218gn_bwd_cuda_kernelI13__nv_bfloat16Li480ELi3ELi32ELi60ELi256ELb0ELb1ELi2ELi960ELi960ELi4ELb1ELi2ELb0ELb0ELNS_15WgradSyncMethodE3ENS_16CompileConditionILi900EEEEEvPT_S6_S6_PKS5_S8_S8_S8_PKfflPfPj --------------------------
	.section	.nv.shared._ZN13group_norm_v218gn_bwd_cuda_kernelI13__nv_bfloat16Li480ELi3ELi32ELi60ELi256ELb0ELb1ELi2ELi960ELi960ELi4ELb1ELi2ELb0ELb0ELNS_15WgradSyncMethodE3ENS_16CompileConditionILi900EEEEEvPT_S6_S6_PKS5_S8_S8_S8_PKfflPfPj,"aw",@nobits
	.sectionflags	@""
	.align	8
.nv.shared._ZN13group_norm_v218gn_bwd_cuda_kernelI13__nv_bfloat16Li480ELi3ELi32ELi60ELi256ELb0ELb1ELi2ELi960ELi960ELi4ELb1ELi2ELb0ELb0ELNS_15WgradSyncMethodE3ENS_16CompileConditionILi900EEEEEvPT_S6_S6_PKS5_S8_S8_S8_PKfflPfPj:
	.zero		22272


//--------------------- .nv.shared.reserved.0     --------------------------
	.section	.nv.shared.reserved.0,"aw",@nobits
	.weak		__nv_reservedSMEM_offset_0_alias
	.size		__nv_reservedSMEM_offset_0_alias, 0, 0
	.other		__nv_reservedSMEM_offset_0_alias,@"STO_CUDA_RESERVED_SHARED STV_DEFAULT"
__nv_reservedSMEM_offset_0_alias:
	.zero		0


//--------------------- .nv.shared._ZN13group_norm_v218gn_bwd_cuda_kernelI13__nv_bfloat16Li480ELi1ELi32ELi60ELi256ELb0ELb1ELi4ELi960ELi960ELi4ELb1ELi2ELb0ELb0ELNS_15WgradSyncMethodE3ENS_16CompileConditionILi900EEEEEvPT_S6_S6_PKS5_S8_S8_S8_PKfflPfPj --------------------------
	.section	.nv.shared._ZN13group_norm_v218gn_bwd_cuda_kernelI13__nv_bfloat16Li480ELi1ELi32ELi60ELi256ELb0ELb1ELi4ELi960ELi960ELi4ELb1ELi2ELb0ELb0ELNS_15WgradSyncMethodE3ENS_16CompileConditionILi900EEEEEvPT_S6_S6_PKS5_S8_S8_S8_PKfflPfPj,"aw",@nobits
	.sectionflags	@""
	.align	8
.nv.shared._ZN13group_norm_v218gn_bwd_cuda_kernelI13__nv_bfloat16Li480ELi1ELi32ELi60ELi256ELb0ELb1ELi4ELi960ELi960ELi4ELb1ELi2ELb0ELb0ELNS_15WgradSyncMethodE3ENS_16CompileConditionILi900EEEEEvPT_S6_S6_PKS5_S8_S8_S8_PKfflPfPj:
	.zero		22272


//--------------------- .nv.shared._ZN13group_norm_v218gn_bwd_cuda_kernelI13__nv_bfloat16Li480ELi3ELi32ELi60ELi256ELb0ELb1ELi4ELi960ELi960ELi4ELb1ELi4ELb0ELb0ELNS_15WgradSyncMethodE3ENS_16CompileConditionILi900EEEEEvPT_S6_S6_PKS5_S8_S8_S8_PKfflPfPj --------------------------
	.section	.nv.shared._ZN13group_norm_v218gn_bwd_cuda_kernelI13__nv_bfloat16Li480ELi3ELi32ELi60ELi256ELb0ELb1ELi4ELi960ELi960ELi4ELb1ELi4ELb0ELb0ELNS_15WgradSyncMethodE3ENS_16CompileConditionILi900EEEEEvPT_S6_S6_PKS5_S8_S8_S8_PKfflPfPj,"aw",@nobits
	.sectionflags	@""
	.align	8
.nv.shared._ZN13group_norm_v218gn_bwd_cuda_kernelI13__nv_bfloat16Li480ELi3ELi32ELi60ELi256ELb0ELb1ELi4ELi960ELi960ELi4ELb1ELi4ELb0ELb0ELNS_15WgradSyncMethodE3ENS_16CompileConditionILi900EEEEEvPT_S6_S6_PKS5_S8_S8_S8_PKfflPfPj:
	.zero		22272


//--------------------- .nv.shared._ZN13group_norm_v218gn_bwd_cuda_kernelI13__nv_bfloat16Li480ELi1ELi32ELi60ELi256ELb0ELb1ELi8ELi960ELi960ELi4ELb1ELi4ELb0ELb0ELNS_15WgradSyncMethodE3ENS_16CompileConditionILi900EEEEEvPT_S6_S6_PKS5_S8_S8_S8_PKfflPfPj --------------------------
	.section	.nv.shared._ZN13group_norm_v218gn_bwd_cuda_kernelI13__nv_bfloat16Li480ELi1ELi32ELi60ELi256ELb0ELb1ELi8ELi960ELi960ELi4ELb1ELi4ELb0ELb0ELNS_15WgradSyncMethodE3ENS_16CompileConditionILi900EEEEEvPT_S6_S6_PKS5_S8_S8_S8_PKfflPfPj,"aw",@nobits
	.sectionflags	@""
	.align	8
.nv.shared._ZN13group_norm_v218gn_bwd_cuda_kernelI13__nv_bfloat16Li480ELi1ELi32ELi60ELi256ELb0ELb1ELi8ELi960ELi960ELi4ELb1ELi4ELb0ELb0ELNS_15WgradSyncMethodE3ENS_16CompileConditionILi900EEEEEvPT_S6_S6_PKS5_S8_S8_S8_PKfflPfPj:
	.zero		22272


//--------------------- .nv.shared._ZN13group_norm_v218gn_bwd_cuda_kernelI13__nv_bfloat16Li480ELi3ELi32ELi60ELi256ELb0ELb1ELi8ELi960ELi960ELi4ELb1ELi10ELb0ELb0ELNS_15WgradSyncMethodE3ENS_16CompileConditionILi900EEEEEvPT_S6_S6_PKS5_S8_S8_S8_PKfflPfPj --------------------------
	.section	.nv.shared._ZN13group_norm_v218gn_bwd_cuda_kernelI13__nv_bfloat16Li480ELi3ELi32ELi60ELi256ELb0ELb1ELi8ELi960ELi960ELi4ELb1ELi10ELb0ELb0ELNS_15WgradSyncMethodE3ENS_16CompileConditionILi900EEEEEvPT_S6_S6_PKS5_S8_S8_S8_PKfflPfPj,"aw",@nobits
	.sectionflags	@""
	.align	8
.nv.shared._ZN13group_norm_v218gn_bwd_cuda_kernelI13__nv_bfloat16Li480ELi3ELi32ELi60ELi256ELb0ELb1ELi8ELi960ELi960ELi4ELb1ELi10ELb0ELb0ELNS_15WgradSyncMethodE3ENS_16CompileConditionILi900EEEEEvPT_S6_S6_PKS5_S8_S8_S8_PKfflPfPj:
	.zero		22272


//--------------------- .nv.shared._ZN13group_norm_v218gn_bwd_cuda_kernelI13__nv_bfloat16Li480ELi1ELi32ELi60ELi256ELb0ELb1ELi16ELi960ELi960ELi4ELb1ELi8ELb0ELb0ELNS_15WgradSyncMethodE3ENS_16CompileConditionILi900EEEEEvPT_S6_S6_PKS5_S8_S8_S8_PKfflPfPj --------------------------
	.section	.nv.shared._ZN13group_norm_v218gn_bwd_cuda_kernelI13__nv_bfloat16Li480ELi1ELi32ELi60ELi256ELb0ELb1ELi16ELi960ELi960ELi4ELb1ELi8ELb0ELb0ELNS_15WgradSyncMethodE3ENS_16CompileConditionILi900EEEEEvPT_S6_S6_PKS5_S8_S8_S8_PKfflPfPj,"aw",@nobits
	.sectionflags	@""
	.align	8
.nv.shared._ZN13group_norm_v218gn_bwd_cuda_kernelI13__nv_bfloat16Li480ELi1ELi32ELi60ELi256ELb0ELb1ELi16ELi960ELi960ELi4ELb1ELi8ELb0ELb0ELNS_15WgradSyncMethodE3ENS_16CompileConditionILi900EEEEEvPT_S6_S6_PKS5_S8_S8_S8_PKfflPfPj:
	.zero		22272


//--------------------- .nv.shared._ZN13group_norm_v218gn_bwd_cuda_kernelI13__nv_bfloat16Li480ELi1ELi32ELi60ELi256ELb0ELb1ELi32ELi960ELi960ELi4ELb1ELi18ELb0ELb0ELNS_15WgradSyncMethodE3ENS_16CompileConditionILi900EEEEEvPT_S6_S6_PKS5_S8_S8_S8_PKfflPfPj --------------------------
	.section	.nv.shared._ZN13group_norm_v218gn_bwd_cuda_kernelI13__nv_bfloat16Li480ELi1ELi32ELi60ELi256ELb0ELb1ELi32ELi960ELi960ELi4ELb1ELi18ELb0ELb0ELNS_15WgradSyncMethodE3ENS_16CompileConditionILi900EEEEEvPT_S6_S6_PKS5_S8_S8_S8_PKfflPfPj,"aw",@nobits
	.sectionflags	@""
	.align	8
.nv.shared._ZN13group_norm_v218gn_bwd_cuda_kernelI13__nv_bfloat16Li480ELi1ELi32ELi60ELi256ELb0ELb1ELi32ELi960ELi960ELi4ELb1ELi18ELb0ELb0ELNS_15WgradSyncMethodE3ENS_16CompileConditionILi900EEEEEvPT_S6_S6_PKS5_S8_S8_S8_PKfflPfPj:
	.zero		22272


//--------------------- .nv.shared._ZN13group_norm_v218gn_bwd_cuda_kernelI13__nv_bfloat16Li480ELi2ELi32ELi60ELi256ELb0ELb1ELi16ELi960ELi960ELi4ELb1ELi14ELb0ELb0ELNS_15WgradSyncMethodE3ENS_16CompileConditionILi900EEEEEvPT_S6_S6_PKS5_S8_S8_S8_PKfflPfPj --------------------------
	.section	.nv.shared._ZN13group_norm_v218gn_bwd_cuda_kernelI13__nv_bfloat16Li480ELi2ELi32ELi60ELi256ELb0ELb1ELi16ELi960ELi960ELi4ELb1ELi14ELb0ELb0ELNS_15WgradSyncMethodE3ENS_16CompileConditionILi900EEEEEvPT_S6_S6_PKS5_S8_S8_S8_PKfflPfPj,"aw",@nobits
	.sectionflags	@""
	.align	8
.nv.shared._ZN13group_norm_v218gn_bwd_cuda_kernelI13__nv_bfloat16Li480ELi2ELi32ELi60ELi256ELb0ELb1ELi16ELi960ELi960ELi4ELb1ELi14ELb0ELb0ELNS_15WgradSyncMethodE3ENS_16CompileConditionILi900EEEEEvPT_S6_S6_PKS5_S8_S8_S8_PKfflPfPj:
	.zero		22272


//--------------------- .nv.shared._ZN13group_norm_v218gn_bwd_cuda_kernelI13__nv_bfloat16Li480ELi2ELi32ELi60ELi256ELb0ELb1ELi16ELi960ELi960ELi4ELb1ELi18ELb0ELb0ELNS_15WgradSyncMethodE3ENS_16CompileConditionILi900EEEEEvPT_S6_S6_PKS5_S8_S8_S8_PKfflPfPj --------------------------
	.section	.nv.shared._ZN13group_norm_v218gn_bwd_cuda_kernelI13__nv_bfloat16Li480ELi2ELi32ELi60ELi256ELb0ELb1ELi16ELi960ELi960ELi4ELb1ELi18ELb0ELb0ELNS_15WgradSyncMethodE3ENS_16CompileConditionILi900EEEEEvPT_S6_S6_PKS5_S8_S8_S8_PKfflPfPj,"aw",@nobits
	.sectionflags	@""
	.align	8
.nv.shared._ZN13group_norm_v218gn_bwd_cuda_kernelI13__nv_bfloat16Li480ELi2ELi32ELi60ELi256ELb0ELb1ELi16ELi960ELi960ELi4ELb1ELi18ELb0ELb0ELNS_15WgradSyncMethodE3ENS_16CompileConditionILi900EEEEEvPT_S6_S6_PKS5_S8_S8_S8_PKfflPfPj:
	.zero		22272


//--------------------- .nv.shared._ZN13group_norm_v218gn_bwd_cuda_kernelI13__nv_bfloat16Li480ELi3ELi16ELi120ELi256ELb1ELb1ELi2ELi960ELi960ELi4ELb1ELi2ELb0ELb0ELNS_15WgradSyncMethodE3ENS_16CompileConditionILi900EEEEEvPT_S6_S6_PKS5_S8_S8_S8_PKfflPfPj --------------------------
	.section	.nv.shared._ZN13group_norm_v218gn_bwd_cuda_kernelI13__nv_bfloat16Li480ELi3ELi16ELi120ELi256ELb1ELb1ELi2ELi960ELi960ELi4ELb1ELi2ELb0ELb0ELNS_15WgradSyncMethodE3ENS_16CompileConditionILi900EEEEEvPT_S6_S6_PKS5_S8_S8_S8_PKfflPfPj,"aw",@nobits
	.sectionflags	@""
	.align	8
.nv.shared._ZN13group_norm_v218gn_bwd_cuda_kernelI13__nv_bfloat16Li480ELi3ELi16ELi120ELi256ELb1ELb1ELi2ELi960ELi960ELi4ELb1ELi2ELb0ELb0ELNS_15WgradSyncMethodE3ENS_16CompileConditionILi900EEEEEvPT_S6_S6_PKS5_S8_S8_S8_PKfflPfPj:
	.zero		22208


//--------------------- .nv.shared._ZN13group_norm_v218gn_bwd_cuda_kernelI13__nv_bfloat16Li480ELi1ELi16ELi120ELi256ELb1ELb1ELi4ELi960ELi960ELi4ELb1ELi2ELb0ELb0ELNS_15WgradSyncMethodE3ENS_16CompileConditionILi900EEEEEvPT_S6_S6_PKS5_S8_S8_S8_PKfflPfPj --------------------------
	.section	.nv.shared._ZN13group_norm_v218gn_bwd_cuda_kernelI13__nv_bfloat16Li480ELi1ELi16ELi120ELi256ELb1ELb1ELi4ELi960ELi960ELi4ELb1ELi2ELb0ELb0ELNS_15WgradSyncMethodE3ENS_16CompileConditionILi900EEEEEvPT_S6_S6_PKS5_S8_S8_S8_PKfflPfPj,"aw",@nobits
	.sectionflags	@""
	.align	8
.nv.shared._ZN13group_norm_v218gn_bwd_cuda_kernelI13__nv_bfloat16Li480ELi1ELi16ELi120ELi256ELb1ELb1ELi4ELi960ELi960ELi4ELb1ELi2ELb0ELb0ELNS_15WgradSyncMethodE3ENS_16CompileConditionILi900EEEEEvPT_S6_S6_PKS5_S8_S8_S8_PKfflPfPj:
	.zero		22208


//--------------------- .nv.shared._ZN13group_norm_v218gn_bwd_cuda_kernelI13__nv_bfloat16Li480ELi3ELi16ELi120ELi256ELb1ELb1ELi4ELi960ELi960ELi4ELb1ELi4ELb0ELb0ELNS_15WgradSyncMethodE3ENS_16CompileConditionILi900EEEEEvPT_S6_S6_PKS5_S8_S8_S8_PKfflPfPj --------------------------
	.section	.nv.shared._ZN13group_norm_v218gn_bwd_cuda_kernelI13__nv_bfloat16Li480ELi3ELi16ELi120ELi256ELb1ELb1ELi4ELi960ELi960ELi4ELb1ELi4ELb0ELb0ELNS_15WgradSyncMethodE3ENS_16CompileConditionILi900EEEEEvPT_S6_S6_PKS5_S8_S8_S8_PKfflPfPj,"aw",@nobits
	.sectionflags	@""
	.align	8
.nv.shared._ZN13group_norm_v218gn_bwd_cuda_kernelI13__nv_bfloat16Li480ELi3ELi16ELi120ELi256ELb1ELb1ELi4ELi960ELi960ELi4ELb1ELi4ELb0ELb0ELNS_15WgradSyncMethodE3ENS_16CompileConditionILi900EEEEEvPT_S6_S6_PKS5_S8_S8_S8_PKfflPfPj:
	.zero		22208


//--------------------- .nv.shared._ZN13group_norm_v218gn_bwd_cuda_kernelI13__nv_bfloat16Li480ELi1ELi16ELi120ELi256ELb1ELb1ELi8ELi960ELi960ELi4ELb1ELi4ELb0ELb0ELNS_15WgradSyncMethodE3ENS_16CompileConditionILi900EEEEEvPT_S6_S6_PKS5_S8_S8_S8_PKfflPfPj --------------------------
	.section	.nv.shared._ZN13group_norm_v218gn_bwd_cuda_kernelI13__nv_bfloat16Li480ELi1ELi16ELi120ELi256ELb1ELb1ELi8ELi960ELi960ELi4ELb1ELi4ELb0ELb0ELNS_15WgradSyncMethodE3ENS_16CompileConditionILi900EEEEEvPT_S6_S6_PKS5_S8_S8_S8_PKfflPfPj,"aw",@nobits
	.sectionflags	@""
	.align	8
.nv.shared._ZN13group_norm_v218gn_bwd_cuda_kernelI13__nv_bfloat16Li480ELi1ELi16ELi120ELi256ELb1ELb1ELi8ELi960ELi960ELi4ELb1ELi4ELb0ELb0ELNS_15WgradSyncMethodE3ENS_16CompileConditionILi900EEEEEvPT_S6_S6_PKS5_S8_S8_S8_PKfflPfPj:
	.zero		22208


//--------------------- .nv.shared._ZN13group_norm_v218gn_bwd_cuda_kernelI13__nv_bfloat16Li480ELi3ELi16ELi120ELi256ELb1ELb1ELi8ELi960ELi960ELi4ELb1ELi10ELb0ELb0ELNS_15WgradSyncMethodE3ENS_16CompileConditionILi900EEEEEvPT_S6_S6_PKS5_S8_S8_S8_PKfflPfPj --------------------------
	.section	.nv.shared._ZN13group_norm_v218gn_bwd_cuda_kernelI13__nv_bfloat16Li480ELi3ELi16ELi120ELi256ELb1ELb1ELi8ELi960ELi960ELi4ELb1ELi10ELb0ELb0ELNS_15WgradSyncMethodE3ENS_16CompileConditionILi900EEEEEvPT_S6_S6_PKS5_S8_S8_S8_PKfflPfPj,"aw",@nobits
	.sectionflags	@""
	.align	8
.nv.shared._ZN13group_norm_v218gn_bwd_cuda_kernelI13__nv_bfloat16Li480ELi3ELi16ELi120ELi256ELb1ELb1ELi8ELi960ELi960ELi4ELb1ELi10ELb0ELb0ELNS_15WgradSyncMethodE3ENS_16CompileConditionILi900EEEEEvPT_S6_S6_PKS5_S8_S8_S8_PKfflPfPj:
	.zero		22208


//--------------------- .nv.shared._ZN13group_norm_v218gn_bwd_cuda_kernelI13__nv_bfloat16Li480ELi1ELi16ELi120ELi256ELb1ELb1ELi16ELi960ELi960ELi4ELb1ELi8ELb0ELb0ELNS_15WgradSyncMethodE3ENS_16CompileConditionILi900EEEEEvPT_S6_S6_PKS5_S8_S8_S8_PKfflPfPj --------------------------
	.section	.nv.shared._ZN13group_norm_v218gn_bwd_cuda_kernelI13__nv_bfloat16Li480ELi1ELi16ELi120ELi256ELb1ELb1ELi16ELi960ELi960ELi4ELb1ELi8ELb0ELb0ELNS_15WgradSyncMethodE3ENS_16CompileConditionILi900EEEEEvPT_S6_S6_PKS5_S8_S8_S8_PKfflPfPj,"aw",@nobits
	.sectionflags	@""
	.align	8
.nv.shared._ZN13group_norm_v218gn_bwd_cuda_kernelI13__nv_bfloat16Li480ELi1ELi16ELi120ELi256ELb1ELb1ELi16ELi960ELi960ELi4ELb1ELi8ELb0ELb0ELNS_15WgradSyncMethodE3ENS_16CompileConditionILi900EEEEEvPT_S6_S6_PKS5_S8_S8_S8_PKfflPfPj:
	.zero		22208


//--------------------- .nv.shared._ZN13group_norm_v218gn_bwd_cuda_kernelI13__nv_bfloat16Li480ELi1ELi16ELi120ELi256ELb1ELb1ELi32ELi960ELi960ELi4ELb1ELi18ELb0ELb0ELNS_15WgradSyncMethodE3ENS_16CompileConditionILi900EEEEEvPT_S6_S6_PKS5_S8_S8_S8_PKfflPfPj --------------------------
	.section	.nv.shared._ZN13group_norm_v218gn_bwd_cuda_kernelI13__nv_bfloat16Li480ELi1ELi16ELi120ELi256ELb1ELb1ELi32ELi960ELi960ELi4ELb1ELi18ELb0ELb0ELNS_15WgradSyncMethodE3ENS_16CompileConditionILi900EEEEEvPT_S6_S6_PKS5_S8_S8_S8_PKfflPfPj,"aw",@nobits
	.sectionflags	@""
	.align	8
.nv.shared._ZN13group_norm_v218gn_bwd_cuda_kernelI13__nv_bfloat16Li480ELi1ELi16ELi120ELi256ELb1ELb1ELi32ELi960ELi960ELi4ELb1ELi18ELb0ELb0ELNS_15WgradSyncMethodE3ENS_16CompileConditionILi900EEEEEvPT_S6_S6_PKS5_S8_S8_S8_PKfflPfPj:
	.zero		22208


//--------------------- .nv.shared._ZN13group_norm_v218gn_bwd_cuda_kernelI13__nv_bfloat16Li480ELi2ELi16ELi120ELi256ELb1ELb1ELi16ELi960ELi960ELi4ELb1ELi14ELb0ELb0ELNS_15WgradSyncMethodE3ENS_16CompileConditionILi900EEEEEvPT_S6_S6_PKS5_S8_S8_S8_PKfflPfPj --------------------------
	.section	.nv.shared._ZN13group_norm_v218gn_bwd_cuda_kernelI13__nv_bfloat16Li480ELi2ELi16ELi120ELi256ELb1ELb1ELi16ELi960ELi960ELi4ELb1ELi14ELb0ELb0ELNS_15WgradSyncMethodE3ENS_16CompileConditionILi900EEEEEvPT_S6_S6_PKS5_S8_S8_S8_PKfflPfPj,"aw",@nobits
	.sectionflags	@""
	.align	8
.nv.shared._ZN13group_norm_v218gn_bwd_cuda_kernelI13__nv_bfloat16Li480ELi2ELi16ELi120ELi256ELb1ELb1ELi16ELi960ELi960ELi4ELb1ELi14ELb0ELb0ELNS_15WgradSyncMethodE3ENS_16CompileConditionILi900EEEEEvPT_S6_S6_PKS5_S8_S8_S8_PKfflPfPj:
	.zero		22208


//--------------------- .nv.shared._ZN13group_norm_v218gn_bwd_cuda_kernelI13__nv_bfloat16Li480ELi2ELi16ELi120ELi256ELb1ELb1ELi16ELi960ELi960ELi4ELb1ELi18ELb0ELb0ELNS_15WgradSyncMethodE3ENS_16CompileConditionILi900EEEEEvPT_S6_S6_PKS5_S8_S8_S8_PKfflPfPj --------------------------
	.section	.nv.shared._ZN13group_norm_v218gn_bwd_cuda_kernelI13__nv_bfloat16Li480ELi2ELi16ELi120ELi256ELb1ELb1ELi16ELi960ELi960ELi4ELb1ELi18ELb0ELb0ELNS_15WgradSyncMethodE3ENS_16CompileConditionILi900EEEEEvPT_S6_S6_PKS5_S8_S8_S8_PKfflPfPj,"aw",@nobits
	.sectionflags	@""
	.align	8
.nv.shared._ZN13group_norm_v218gn_bwd_cuda_kernelI13__nv_bfloat16Li480ELi2ELi16ELi120ELi256ELb1ELb1ELi16ELi960ELi960ELi4ELb1ELi18ELb0ELb0ELNS_15WgradSyncMethodE3ENS_16CompileConditionILi900EEEEEvPT_S6_S6_PKS5_S8_S8_S8_PKfflPfPj:
	.zero		22208


//--------------------- .nv.shared._ZN13group_norm_v214gn_cuda_kernelI13__nv_bfloat16Li480ELi3ELi32ELi60ELi256ELb0ELi2ELi960ELi960ELi4ELb1ELi2ELb0ELb0ENS_16CompileConditionILi900EEEEEvPT_PKS4_S7_S7_flPfS8_Pj --------------------------
	.section	.nv.shared._ZN13group_norm_v214gn_cuda_kernelI13__nv_bfloat16Li480ELi3ELi32ELi60ELi256ELb0ELi2ELi960ELi960ELi4ELb1ELi2ELb0ELb0ENS_16CompileConditionILi900EEEEEvPT_PKS4_S7_S7_flPfS8_Pj,"aw",@nobits
	.sectionflags	@""
	.align	8
.nv.shared._ZN13group_norm_v214gn_cuda_kernelI13__nv_bfloat16Li480ELi3ELi32ELi60ELi256ELb0ELi2ELi960ELi960ELi4ELb1ELi2ELb0ELb0ENS_16CompileConditionILi900EEEEEvPT_PKS4_S7_S7_flPfS8_Pj:
	.zero		6912


//--------------------- .nv.shared._ZN13group_norm_v214gn_cuda_kernelI13__nv_bfloat16Li480ELi1ELi32ELi60ELi256ELb0ELi4ELi960ELi960ELi4ELb1ELi2ELb0ELb0ENS_16CompileConditionILi900EEEEEvPT_PKS4_S7_S7_flPfS8_Pj --------------------------
	.section	.nv.shared._ZN13group_norm_v214gn_cuda_kernelI13__nv_bfloat16Li480ELi1ELi32ELi60ELi256ELb0ELi4ELi960ELi960ELi4ELb1ELi2ELb0ELb0ENS_16CompileConditionILi900EEEEEvPT_PKS4_S7_S7_flPfS8_Pj,"aw",@nobits
	.sectionflags	@""
	.align	8
.nv.shared._ZN13group_norm_v214gn_cuda_kernelI13__nv_bfloat16Li480ELi1ELi32ELi60ELi256ELb0ELi4ELi960ELi960ELi4ELb1ELi2ELb0ELb0ENS_16CompileConditionILi900EEEEEvPT_PKS4_S7_S7_flPfS8_Pj:
	.zero		6912


//--------------------- .nv.shared._ZN13group_norm_v214gn_cuda_kernelI13__nv_bfloat16Li480ELi3ELi32ELi60ELi256ELb0ELi4ELi960ELi960ELi4ELb1ELi5ELb0ELb0ENS_16CompileConditionILi900EEEEEvPT_PKS4_S7_S7_flPfS8_Pj --------------------------
	.section	.nv.shared._ZN13group_norm_v214gn_cuda_kernelI13__nv_bfloat16Li480ELi3ELi32ELi60ELi256ELb0ELi4ELi960ELi960ELi4ELb1ELi5ELb0ELb0ENS_16CompileConditionILi900EEEEEvPT_PKS4_S7_S7_flPfS8_Pj,"aw",@nobits
	.sectionflags	@""
	.align	8
.nv.shared._ZN13group_norm_v214gn_cuda_kernelI13__nv_bfloat16Li480ELi3ELi32ELi60ELi256ELb0ELi4ELi960ELi960ELi4ELb1ELi5ELb0ELb0ENS_16CompileConditionILi900EEEEEvPT_PKS4_S7_S7_flPfS8_Pj:
	.zero		6912


//--------------------- .nv.shared._ZN13group_norm_v214gn_cuda_kernelI13__nv_bfloat16Li480ELi1ELi32ELi60ELi256ELb0ELi8ELi960ELi960ELi4ELb1ELi4ELb0ELb0ENS_16CompileConditionILi900EEEEEvPT_PKS4_S7_S7_flPfS8_Pj --------------------------
	.section	.nv.shared._ZN13group_norm_v214gn_cuda_kernelI13__nv_bfloat16Li480ELi1ELi32ELi60ELi256ELb0ELi8ELi960ELi960ELi4ELb1ELi4ELb0ELb0ENS_16CompileConditionILi900EEEEEvPT_PKS4_S7_S7_flPfS8_Pj,"aw",@nobits
	.sectionflags	@""
	.align	8
.nv.shared._ZN13group_norm_v214gn_cuda_kernelI13__nv_bfloat16Li480ELi1ELi32ELi60ELi256ELb0ELi8ELi960ELi960ELi4ELb1ELi4ELb0ELb0ENS_16CompileConditionILi900EEEEEvPT_PKS4_S7_S7_flPfS8_Pj:
	.zero		6912


//--------------------- .nv.shared._ZN13group_norm_v214gn_cuda_kernelI13__nv_bfloat16Li480ELi3ELi32ELi60ELi256ELb0ELi8ELi960ELi960ELi4ELb1ELi10ELb0ELb0ENS_16CompileConditionILi900EEEEEvPT_PKS4_S7_S7_flPfS8_Pj --------------------------
	.section	.nv.shared._ZN13group_norm_v214gn_cuda_kernelI13__nv_bfloat16Li480ELi3ELi32ELi60ELi256ELb0ELi8ELi960ELi960ELi4ELb1ELi10ELb0ELb0ENS_16CompileConditionILi900EEEEEvPT_PKS4_S7_S7_flPfS8_Pj,"aw",@nobits
	.sectionflags	@""
	.align	8
.nv.shared._ZN13group_norm_v214gn_cuda_kernelI13__nv_bfloat16Li480ELi3ELi32ELi60ELi256ELb0ELi8ELi960ELi960ELi4ELb1ELi10ELb0ELb0ENS_16CompileConditionILi900EEEEEvPT_PKS4_S7_S7_flPfS8_Pj:
	.zero		6912


//--------------------- .nv.shared._ZN13group_norm_v214gn_cuda_kernelI13__nv_bfloat16Li480ELi1ELi32ELi60ELi256ELb0ELi16ELi960ELi960ELi4ELb1ELi9ELb0ELb0ENS_16CompileConditionILi900EEEEEvPT_PKS4_S7_S7_flPfS8_Pj --------------------------
	.section	.nv.shared._ZN13group_norm_v214gn_cuda_kernelI13__nv_bfloat16Li480ELi1ELi32ELi60ELi256ELb0ELi16ELi960ELi960ELi4ELb1ELi9ELb0ELb0ENS_16CompileConditionILi900EEEEEvPT_PKS4_S7_S7_flPfS8_Pj,"aw",@nobits
	.sectionflags	@""
	.align	8
.nv.shared._ZN13group_norm_v214gn_cuda_kernelI13__nv_bfloat16Li480ELi1ELi32ELi60ELi256ELb0ELi16ELi960ELi960ELi4ELb1ELi9ELb0ELb0ENS_16CompileConditionILi900EEEEEvPT_PKS4_S7_S7_flPfS8_Pj:
	.zero		6912


//--------------------- .nv.shared._ZN13group_norm_v214gn_cuda_kernelI13__nv_bfloat16Li480ELi3ELi32ELi60ELi256ELb0ELi16ELi960ELi960ELi4ELb1ELi21ELb0ELb0ENS_16CompileConditionILi900EEEEEvPT_PKS4_S7_S7_flPfS8_Pj --------------------------
	.section	.nv.shared._ZN13group_norm_v214gn_cuda_kernelI13__nv_bfloat16Li480ELi3ELi32ELi60ELi256ELb0ELi16ELi960ELi960ELi4ELb1ELi21ELb0ELb0ENS_16CompileConditionILi900EEEEEvPT_PKS4_S7_S7_flPfS8_Pj,"aw",@nobits
	.sectionflags	@""
	.align	8
.nv.shared._ZN13group_norm_v214gn_cuda_kernelI13__nv_bfloat16Li480ELi3ELi32ELi60ELi256ELb0ELi16ELi960ELi960ELi4ELb1ELi21ELb0ELb0ENS_16CompileConditionILi900EEEEEvPT_PKS4_S7_S7_flPfS8_Pj:
	.zero		6912


//--------------------- .nv.shared._ZN13group_norm_v214gn_cuda_kernelI13__nv_bfloat16Li480ELi1ELi32ELi60ELi256ELb0ELi32ELi960ELi960ELi4ELb1ELi18ELb0ELb0ENS_16CompileConditionILi900EEEEEvPT_PKS4_S7_S7_flPfS8_Pj --------------------------
	.section	.nv.shared._ZN13group_norm_v214gn_cuda_kernelI13__nv_bfloat16Li480ELi1ELi32ELi60ELi256ELb0ELi32ELi960ELi960ELi4ELb1ELi18ELb0ELb0ENS_16CompileConditionILi900EEEEEvPT_PKS4_S7_S7_flPfS8_Pj,"aw",@nobits
	.sectionflags	@""
	.align	8
.nv.shared._ZN13group_norm_v214gn_cuda_kernelI13__nv_bfloat16Li480ELi1ELi32ELi60ELi256ELb0ELi32ELi960ELi960ELi4ELb1ELi18ELb0ELb0ENS_16CompileConditionILi900EEEEEvPT_PKS4_S7_S7_flPfS8_Pj:
	.zero		6912


//--------------------- .nv.shared._ZN13group_norm_v214gn_cuda_kernelI13__nv_bfloat16Li480ELi2ELi32ELi60ELi256ELb0ELi32ELi960ELi960ELi4ELb1ELi29ELb0ELb0ENS_16CompileConditionILi900EEEEEvPT_PKS4_S7_S7_flPfS8_Pj --------------------------
	.section	.nv.shared._ZN13group_norm_v214gn_cuda_kernelI13__nv_bfloat16Li480ELi2ELi32ELi60ELi256ELb0ELi32ELi960ELi960ELi4ELb1ELi29ELb0ELb0ENS_16CompileConditionILi900EEEEEvPT_PKS4_S7_S7_flPfS8_Pj,"aw",@nobits
	.sectionflags	@""
	.align	8
.nv.shared._ZN13group_norm_v214gn_cuda_kernelI13__nv_bfloat16Li480ELi2ELi32ELi60ELi256ELb0ELi32ELi960ELi960ELi4ELb1ELi29ELb0ELb0ENS_16CompileConditionILi900EEEEEvPT_PKS4_S7_S7_flPfS8_Pj:
	.zero		6912


//--------------------- .nv.shared._ZN13group_norm_v214gn_cuda_kernelI13__nv_bfloat16Li480ELi1ELi32ELi60ELi256ELb0ELi64ELi960ELi960ELi4ELb1ELi37ELb0ELb0ENS_16CompileConditionILi900EEEEEvPT_PKS4_S7_S7_flPfS8_Pj --------------------------
	.section	.nv.shared._ZN13group_norm_v214gn_cuda_kernelI13__nv_bfloat16Li480ELi1ELi32ELi60ELi256ELb0ELi64ELi960ELi960ELi4ELb1ELi37ELb0ELb0ENS_16CompileConditionILi900EEEEEvPT_PKS4_S7_S7_flPfS8_Pj,"aw",@nobits
	.sectionflags	@""
	.align	8
.nv.shared._ZN13group_norm_v214gn_cuda_kernelI13__nv_bfloat16Li480ELi1ELi32ELi60ELi256ELb0ELi64ELi960ELi960ELi4ELb1ELi37ELb0ELb0ENS_16CompileConditionILi900EEEEEvPT_PKS4_S7_S7_flPfS8_Pj:
	.zero		6912


//--------------------- .nv.shared._ZN13group_norm_v214gn_cuda_kernelI13__nv_bfloat16Li480ELi3ELi16ELi120ELi256ELb1ELi2ELi960ELi960ELi4ELb1ELi2ELb0ELb0ENS_16CompileConditionILi900EEEEEvPT_PKS4_S7_S7_flPfS8_Pj --------------------------
	.section	.nv.shared._ZN13group_norm_v214gn_cuda_kernelI13__nv_bfloat16Li480ELi3ELi16ELi120ELi256ELb1ELi2ELi960ELi960ELi4ELb1ELi2ELb0ELb0ENS_16CompileConditionILi900EEEEEvPT_PKS4_S7_S7_flPfS8_Pj,"aw",@nobits
	.sectionflags	@""
	.align	8
.nv.shared._ZN13group_norm_v214gn_cuda_kernelI13__nv_bfloat16Li480ELi3ELi16ELi120ELi256ELb1ELi2ELi960ELi960ELi4ELb1ELi2ELb0ELb0ENS_16CompileConditionILi900EEEEEvPT_PKS4_S7_S7_flPfS8_Pj:
	.zero		6848


//--------------------- .nv.shared._ZN13group_norm_v214gn_cuda_kernelI13__nv_bfloat16Li480ELi1ELi16ELi120ELi256ELb1ELi4ELi960ELi960ELi4ELb1ELi2ELb0ELb0ENS_16CompileConditionILi900EEEEEvPT_PKS4_S7_S7_flPfS8_Pj --------------------------
	.section	.nv.shared._ZN13group_norm_v214gn_cuda_kernelI13__nv_bfloat16Li480ELi1ELi16ELi120ELi256ELb1ELi4ELi960ELi960ELi4ELb1ELi2ELb0ELb0ENS_16CompileConditionILi900EEEEEvPT_PKS4_S7_S7_flPfS8_Pj,"aw",@nobits
	.sectionflags	@""
	.align	8
.nv.shared._ZN13group_norm_v214gn_cuda_kernelI13__nv_bfloat16Li480ELi1ELi16ELi120ELi256ELb1ELi4ELi960ELi960ELi4ELb1ELi2ELb0ELb0ENS_16CompileConditionILi900EEEEEvPT_PKS4_S7_S7_flPfS8_Pj:
	.zero		6848


//--------------------- .nv.shared._ZN13group_norm_v214gn_cuda_kernelI13__nv_bfloat16Li480ELi3ELi16ELi120ELi256ELb1ELi4ELi960ELi960ELi4ELb1ELi5ELb0ELb0ENS_16CompileConditionILi900EEEEEvPT_PKS4_S7_S7_flPfS8_Pj --------------------------
	.section	.nv.shared._ZN13group_norm_v214gn_cuda_kernelI13__nv_bfloat16Li480ELi3ELi16ELi120ELi256ELb1ELi4ELi960ELi960ELi4ELb1ELi5ELb0ELb0ENS_16CompileConditionILi900EEEEEvPT_PKS4_S7_S7_flPfS8_Pj,"aw",@nobits
	.sectionflags	@""
	.align	8
.nv.shared._ZN13group_norm_v214gn_cuda_kernelI13__nv_bfloat16Li480ELi3ELi16ELi120ELi256ELb1ELi4ELi960ELi960ELi4ELb1ELi5ELb0ELb0ENS_16CompileConditionILi900EEEEEvPT_PKS4_S7_S7_flPfS8_Pj:
	.zero		6848


//--------------------- .nv.shared._ZN13group_norm_v214gn_cuda_kernelI13__nv_bfloat16Li480ELi1ELi16ELi120ELi256ELb1ELi8ELi960ELi960ELi4ELb1ELi4ELb0ELb0ENS_16CompileConditionILi900EEEEEvPT_PKS4_S7_S7_flPfS8_Pj --------------------------
	.section	.nv.shared._ZN13group_norm_v214gn_cuda_kernelI13__nv_bfloat16Li480ELi1ELi16ELi120ELi256ELb1ELi8ELi960ELi960ELi4ELb1ELi4ELb0ELb0ENS_16CompileConditionILi900EEEEEvPT_PKS4_S7_S7_flPfS8_Pj,"aw",@nobits
	.sectionflags	@""
	.align	8
.nv.shared._ZN13group_norm_v214gn_cuda_kernelI13__nv_bfloat16Li480ELi1ELi16ELi120ELi256ELb1ELi8ELi960ELi960ELi4ELb1ELi4ELb0ELb0ENS_16CompileConditionILi900EEEEEvPT_PKS4_S7_S7_flPfS8_Pj:
	.zero		6848


//--------------------- .nv.shared._ZN13group_norm_v214gn_cuda_kernelI13__nv_bfloat16Li480ELi3ELi16ELi120ELi256ELb1ELi8ELi960ELi960ELi4ELb1ELi10ELb0ELb0ENS_16CompileConditionILi900EEEEEvPT_PKS4_S7_S7_flPfS8_Pj --------------------------
	.section	.nv.shared._ZN13group_norm_v214gn_cuda_kernelI13__nv_bfloat16Li480ELi3ELi16ELi120ELi256ELb1ELi8ELi960ELi960ELi4ELb1ELi10ELb0ELb0ENS_16CompileConditionILi900EEEEEvPT_PKS4_S7_S7_flPfS8_Pj,"aw",@nobits
	.sectionflags	@""
	.align	8
.nv.shared._ZN13group_norm_v214gn_cuda_kernelI13__nv_bfloat16Li480ELi3ELi16ELi120ELi256ELb1ELi8ELi960ELi960ELi4ELb1ELi10ELb0ELb0ENS_16CompileConditionILi900EEEEEvPT_PKS4_S7_S7_flPfS8_Pj:
	.zero		6848


//--------------------- .nv.shared._ZN13group_norm_v214gn_cuda_kernelI13__nv_bfloat16Li480ELi1ELi16ELi120ELi256ELb1ELi16ELi960ELi960ELi4ELb1ELi9ELb0ELb0ENS_16CompileConditionILi900EEEEEvPT_PKS4_S7_S7_flPfS8_Pj --------------------------
	.section	.nv.shared._ZN13group_norm_v214gn_cuda_kernelI13__nv_bfloat16Li480ELi1ELi16ELi120ELi256ELb1ELi16ELi960ELi960ELi4ELb1ELi9ELb0ELb0ENS_16CompileConditionILi900EEEEEvPT_PKS4_S7_S7_flPfS8_Pj,"aw",@nobits
	.sectionflags	@""
	.align	8
.nv.shared._ZN13group_norm_v214gn_cuda_kernelI13__nv_bfloat16Li480ELi1ELi16ELi120ELi256ELb1ELi16ELi960ELi960ELi4ELb1ELi9ELb0ELb0ENS_16CompileConditionILi900EEEEEvPT_PKS4_S7_S7_flPfS8_Pj:
	.zero		6848


//--------------------- .nv.shared._ZN13group_norm_v214gn_cuda_kernelI13__nv_bfloat16Li480ELi3ELi16ELi120ELi256ELb1ELi16ELi960ELi960ELi4ELb1ELi21ELb0ELb0ENS_16CompileConditionILi900EEEEEvPT_PKS4_S7_S7_flPfS8_Pj --------------------------
	.section	.nv.shared._ZN13group_norm_v214gn_cuda_kernelI13__nv_bfloat16Li480ELi3ELi16ELi120ELi256ELb1ELi16ELi960ELi960ELi4ELb1ELi21ELb0ELb0ENS_16CompileConditionILi900EEEEEvPT_PKS4_S7_S7_flPfS8_Pj,"aw",@nobits
	.sectionflags	@""
	.align	8
.nv.shared._ZN13group_norm_v214gn_cuda_kernelI13__nv_bfloat16Li480ELi3ELi16ELi120ELi256ELb1ELi16ELi960ELi960ELi4ELb1ELi21ELb0ELb0ENS_16CompileConditionILi900EEEEEvPT_PKS4_S7_S7_flPfS8_Pj:
	.zero		6848


//--------------------- .nv.shared._ZN13group_norm_v214gn_cuda_kernelI13__nv_bfloat16Li480ELi1ELi16ELi120ELi256ELb1ELi32ELi960ELi960ELi4ELb1ELi18ELb0ELb0ENS_16CompileConditionILi900EEEEEvPT_PKS4_S7_S7_flPfS8_Pj --------------------------
	.section	.nv.shared._ZN13group_norm_v214gn_cuda_kernelI13__nv_bfloat16Li480ELi1ELi16ELi120ELi256ELb1ELi32ELi960ELi960ELi4ELb1ELi18ELb0ELb0ENS_16CompileConditionILi900EEEEEvPT_PKS4_S7_S7_flPfS8_Pj,"aw",@nobits
	.sectionflags	@""
	.align	8
.nv.shared._ZN13group_norm_v214gn_cuda_kernelI13__nv_bfloat16Li480ELi1ELi16ELi120ELi256ELb1ELi32ELi960ELi960ELi4ELb1ELi18ELb0ELb0ENS_16CompileConditionILi900EEEEEvPT_PKS4_S7_S7_flPfS8_Pj:
	.zero		6848


//--------------------- .nv.shared._ZN13group_norm_v214gn_cuda_kernelI13__nv_bfloat16Li480ELi2ELi16ELi120ELi256ELb1ELi32ELi960ELi960ELi4ELb1ELi29ELb0ELb0ENS_16CompileConditionILi900EEEEEvPT_PKS4_S7_S7_flPfS8_Pj --------------------------
	.section	.nv.shared._ZN13group_norm_v214gn_cuda_kernelI13__nv_bfloat16Li480ELi2ELi16ELi120ELi256ELb1ELi32ELi960ELi960ELi4ELb1ELi29ELb0ELb0ENS_16CompileConditionILi900EEEEEvPT_PKS4_S7_S7_flPfS8_Pj,"aw",@nobits
	.sectionflags	@""
	.align	8
.nv.shared._ZN13group_norm_v214gn_cuda_kernelI13__nv_bfloat16Li480ELi2ELi16ELi120ELi256ELb1ELi32ELi960ELi960ELi4ELb1ELi29ELb0ELb0ENS_16CompileConditionILi900EEEEEvPT_PKS4_S7_S7_flPfS8_Pj:
	.zero		6848


//--------------------- .nv.shared._ZN13group_norm_v214gn_cuda_kernelI13__nv_bfloat16Li480ELi1ELi16ELi120ELi256ELb1ELi64ELi960ELi960ELi4ELb1ELi37ELb0ELb0ENS_16CompileConditionILi900EEEEEvPT_PKS4_S7_S7_flPfS8_Pj --------------------------
	.section	.nv.shared._ZN13group_norm_v214gn_cuda_kernelI13__nv_bfloat16Li480ELi1ELi16ELi120ELi256ELb1ELi64ELi960ELi960ELi4ELb1ELi37ELb0ELb0ENS_16CompileConditionILi900EEEEEvPT_PKS4_S7_S7_flPfS8_Pj,"aw",@nobits
	.sectionflags	@""
	.align	8
.nv.shared._ZN13group_norm_v214gn_cuda_kernelI13__nv_bfloat16Li480ELi1ELi16ELi120ELi256ELb1ELi64ELi960ELi960ELi4ELb1ELi37ELb0ELb0ENS_16CompileConditionILi900EEEEEvPT_PKS4_S7_S7_flPfS8_Pj:
	.zero		6848


//--------------------- .nv.shared._ZN13group_norm_v218gn_bwd_cuda_kernelI6__halfLi480ELi3ELi32ELi60ELi256ELb0ELb1ELi2ELi960ELi960ELi4ELb1ELi2ELb0ELb0ELNS_15WgradSyncMethodE3ENS_16CompileConditionILi900EEEEEvPT_S6_S6_PKS5_S8_S8_S8_PKfflPfPj --------------------------
	.section	.nv.shared._ZN13group_norm_v218gn_bwd_cuda_kernelI6__halfLi480ELi3ELi32ELi60ELi256ELb0ELb1ELi2ELi960ELi960ELi4ELb1ELi2ELb0ELb0ELNS_15WgradSyncMethodE3ENS_16CompileConditionILi900EEEEEvPT_S6_S6_PKS5_S8_S8_S8_PKfflPfPj,"aw",@nobits
	.sectionflags	@""
	.align	8
.nv.shared._ZN13group_norm_v218gn_bwd_cuda_kernelI6__halfLi480ELi3ELi32ELi60ELi256ELb0ELb1ELi2ELi960ELi960ELi4ELb1ELi2ELb0ELb0ELNS_15WgradSyncMethodE3ENS_16CompileConditionILi900EEEEEvPT_S6_S6_PKS5_S8_S8_S8_PKfflPfPj:
	.zero		22272


//--------------------- .nv.shared._ZN13group_norm_v218gn_bwd_cuda_kernelI6__halfLi480ELi1ELi32ELi60ELi256ELb0ELb1ELi4ELi960ELi960ELi4ELb1ELi2ELb0ELb0ELNS_15WgradSyncMethodE3ENS_16CompileConditionILi900EEEEEvPT_S6_S6_PKS5_S8_S8_S8_PKfflPfPj --------------------------
	.section	.nv.shared._ZN13group_norm_v218gn_bwd_cuda_kernelI6__halfLi480ELi1ELi32ELi60ELi256ELb0ELb1ELi4ELi960ELi960ELi4ELb1ELi2ELb0ELb0ELNS_15WgradSyncMethodE3ENS_16CompileConditionILi900EEEEEvPT_S6_S6_PKS5_S8_S8_S8_PKfflPfPj,"aw",@nobits
	.sectionflags	@""
	.align	8
.nv.shared._ZN13group_norm_v218gn_bwd_cuda_kernelI6__halfLi480ELi1ELi32ELi60ELi256ELb0ELb1ELi4ELi960ELi960ELi4ELb1ELi2ELb0ELb0ELNS_15WgradSyncMethodE3ENS_16CompileConditionILi900EEEEEvPT_S6_S6_PKS5_S8_S8_S8_PKfflPfPj:
	.zero		22272


//--------------------- .nv.shared._ZN13group_norm_v218gn_bwd_cuda_kernelI6__halfLi480ELi3ELi32ELi60ELi256ELb0ELb1ELi4ELi960ELi960ELi4ELb1ELi4ELb0ELb0ELNS_15WgradSyncMethodE3ENS_16CompileConditionILi900EEEEEvPT_S6_S6_PKS5_S8_S8_S8_PKfflPfPj --------------------------
	.section	.nv.shared._ZN13group_norm_v218gn_bwd_cuda_kernelI6__halfLi480ELi3ELi32ELi60ELi256ELb0ELb1ELi4ELi960ELi960ELi4ELb1ELi4ELb0ELb0ELNS_15WgradSyncMethodE3ENS_16CompileConditionILi900EEEEEvPT_S6_S6_PKS5_S8_S8_S8_PKfflPfPj,"aw",@nobits
	.sectionflags	@""
	.align	8
.nv.shared._ZN13group_norm_v218gn_bwd_cuda_kernelI6__halfLi480ELi3ELi32ELi60ELi256ELb0ELb1ELi4ELi960ELi960ELi4ELb1ELi4ELb0ELb0ELNS_15WgradSyncMethodE3ENS_16CompileConditionILi900EEEEEvPT_S6_S6_PKS5_S8_S8_S8_PKfflPfPj:
	.zero		22272


//--------------------- .nv.shared._ZN13group_norm_v218gn_bwd_cuda_kernelI6__halfLi480ELi1ELi32ELi60ELi256ELb0ELb1ELi8ELi960ELi960ELi4ELb1ELi4ELb0ELb0ELNS_15WgradSyncMethodE3ENS_16CompileConditionILi900EEEEEvPT_S6_S6_PKS5_S8_S8_S8_PKfflPfPj --------------------------
	.section	.nv.shared._ZN13group_norm_v218gn_bwd_cuda_kernelI6__halfLi480ELi1ELi32ELi60ELi256ELb0ELb1ELi8ELi960ELi960ELi4ELb1ELi4ELb0ELb0ELNS_15WgradSyncMethodE3ENS_16CompileConditionILi900EEEEEvPT_S6_S6_PKS5_S8_S8_S8_PKfflPfPj,"aw",@nobits
	.sectionflags	@""
	.align	8
.nv.shared._ZN13group_norm_v218gn_bwd_cuda_kernelI6__halfLi480ELi1ELi32ELi60ELi256ELb0ELb1ELi8ELi960ELi960ELi4ELb1ELi4ELb0ELb0ELNS_15WgradSyncMethodE3ENS_16CompileConditionILi900EEEEEvPT_S6_S6_PKS5_S8_S8_S8_PKfflPfPj:
	.zero		22272


//--------------------- .nv.shared._ZN13group_norm_v218gn_bwd_cuda_kernelI6__halfLi480ELi3ELi32ELi60ELi256ELb0ELb1ELi8ELi960ELi960ELi4ELb1ELi10ELb0ELb0ELNS_15WgradSyncMethodE3ENS_16CompileConditionILi900EEEEEvPT_S6_S6_PKS5_S8_S8_S8_PKfflPfPj --------------------------
	.section	.nv.shared._ZN13group_norm_v218gn_bwd_cuda_kernelI6__halfLi480ELi3ELi32ELi60ELi256ELb0ELb1ELi8ELi960ELi960ELi4ELb1ELi10ELb0ELb0ELNS_15WgradSyncMethodE3ENS_16CompileConditionILi900EEEEEvPT_S6_S6_PKS5_S8_S8_S8_PKfflPfPj,"aw",@nobits
	.sectionflags	@""
	.align	8
.nv.shared._ZN13group_norm_v218gn_bwd_cuda_kernelI6__halfLi480ELi3ELi32ELi60ELi256ELb0ELb1ELi8ELi960ELi960ELi4ELb1ELi10ELb0ELb0ELNS_15WgradSyncMethodE3ENS_16CompileConditionILi900EEEEEvPT_S6_S6_PKS5_S8_S8_S8_PKfflPfPj:
	.zero		22272


//--------------------- .nv.shared._ZN13group_norm_v218gn_bwd_cuda_kernelI6__halfLi480ELi1ELi32ELi60ELi256ELb0ELb1ELi16ELi960ELi960ELi4ELb1ELi8ELb0ELb0ELNS_15WgradSyncMethodE3ENS_16CompileConditionILi900EEEEEvPT_S6_S6_PKS5_S8_S8_S8_PKfflPfPj --------------------------
	.section	.nv.shared._ZN13group_norm_v218gn_bwd_cuda_kernelI6__halfLi480ELi1ELi32ELi60ELi256ELb0ELb1ELi16ELi960ELi960ELi4ELb1ELi8ELb0ELb0ELNS_15WgradSyncMethodE3ENS_16CompileConditionILi900EEEEEvPT_S6_S6_PKS5_S8_S8_S8_PKfflPfPj,"aw",@nobits
	.sectionflags	@""
	.align	8
.nv.shared._ZN13group_norm_v218gn_bwd_cuda_kernelI6__halfLi480ELi1ELi32ELi60ELi256ELb0ELb1ELi16ELi960ELi960ELi4ELb1ELi8ELb0ELb0ELNS_15WgradSyncMethodE3ENS_16CompileConditionILi900EEEEEvPT_S6_S6_PKS5_S8_S8_S8_PKfflPfPj:
	.zero		22272


//--------------------- .nv.shared._ZN13group_norm_v218gn_bwd_cuda_kernelI6__halfLi480ELi1ELi32ELi60ELi256ELb0ELb1ELi32ELi960ELi960ELi4ELb1ELi18ELb0ELb0ELNS_15WgradSyncMethodE3ENS_16CompileConditionILi900EEEEEvPT_S6_S6_PKS5_S8_S8_S8_PKfflPfPj --------------------------
	.section	.nv.shared._ZN13group_norm_v218gn_bwd_cuda_kernelI6__halfLi480ELi1ELi32ELi60ELi256ELb0ELb1ELi32ELi960ELi960ELi4ELb1ELi18ELb0ELb0ELNS_15WgradSyncMethodE3ENS_16CompileConditionILi900EEEEEvPT_S6_S6_PKS5_S8_S8_S8_PKfflPfPj,"aw",@nobits
	.sectionflags	@""
	.align	8
.nv.shared._ZN13group_norm_v218gn_bwd_cuda_kernelI6__halfLi480ELi1ELi32ELi60ELi256ELb0ELb1ELi32ELi960ELi960ELi4ELb1ELi18ELb0ELb0ELNS_15WgradSyncMethodE3ENS_16CompileConditionILi900EEEEEvPT_S6_S6_PKS5_S8_S8_S8_PKfflPfPj:
	.zero		22272


//--------------------- .nv.shared._ZN13group_norm_v218gn_bwd_cuda_kernelI6__halfLi480ELi2ELi32ELi60ELi256ELb0ELb1ELi16ELi960ELi960ELi4ELb1ELi14ELb0ELb0ELNS_15WgradSyncMethodE3ENS_16CompileConditionILi900EEEEEvPT_S6_S6_PKS5_S8_S8_S8_PKfflPfPj --------------------------
	.section	.nv.shared._ZN13group_norm_v218gn_bwd_cuda_kernelI6__halfLi480ELi2ELi32ELi60ELi256ELb0ELb1ELi16ELi960ELi960ELi4ELb1ELi14ELb0ELb0ELNS_15WgradSyncMethodE3ENS_16CompileConditionILi900EEEEEvPT_S6_S6_PKS5_S8_S8_S8_PKfflPfPj,"aw",@nobits
	.sectionflags	@""
	.align	8
.nv.shared._ZN13group_norm_v218gn_bwd_cuda_kernelI6__halfLi480ELi2ELi32ELi60ELi256ELb0ELb1ELi16ELi960ELi960ELi4ELb1ELi14ELb0ELb0ELNS_15WgradSyncMethodE3ENS_16CompileConditionILi900EEEEEvPT_S6_S6_PKS5_S8_S8_S8_PKfflPfPj:
	.zero		22272


//--------------------- .nv.shared._ZN13group_norm_v218gn_bwd_cuda_kernelI6__halfLi480ELi2ELi32ELi60ELi256ELb0ELb1ELi16ELi960ELi960ELi4ELb1ELi18ELb0ELb0ELNS_15WgradSyncMethodE3ENS_16CompileConditionILi900EEEEEvPT_S6_S6_PKS5_S8_S8_S8_PKfflPfPj --------------------------
	.section	.nv.shared._ZN13group_norm_v218gn_bwd_cuda_kernelI6__halfLi480ELi2ELi32ELi60ELi256ELb0ELb1ELi16ELi960ELi960ELi4ELb1ELi18ELb0ELb0ELNS_15WgradSyncMethodE3ENS_16CompileConditionILi900EEEEEvPT_S6_S6_PKS5_S8_S8_S8_PKfflPfPj,"aw",@nobits
	.sectionflags	@""
	.align	8
.nv.shared._ZN13group_norm_v218gn_bwd_cuda_kernelI6__halfLi480ELi2ELi32ELi60ELi256ELb0ELb1ELi16ELi960ELi960ELi4ELb1ELi18ELb0ELb0ELNS_15WgradSyncMethodE3ENS_16CompileConditionILi900EEEEEvPT_S6_S6_PKS5_S8_S8_S8_PKfflPfPj:
	.zero		22272


//--------------------- .nv.shared._ZN13group_norm_v218gn_bwd_cuda_kernelI6__halfLi480ELi3ELi16ELi120ELi256ELb1ELb1ELi2ELi960ELi960ELi4ELb1ELi2ELb0ELb0ELNS_15WgradSyncMethodE3ENS_16CompileConditionILi900EEEEEvPT_S6_S6_PKS5_S8_S8_S8_PKfflPfPj --------------------------
	.section	.nv.shared._ZN13group_norm_v218gn_bwd_cuda_kernelI6__halfLi480ELi3ELi16ELi120ELi256ELb1ELb1ELi2ELi960ELi960ELi4ELb1ELi2ELb0ELb0ELNS_15WgradSyncMethodE3ENS_16CompileConditionILi900EEEEEvPT_S6_S6_PKS5_S8_S8_S8_PKfflPfPj,"aw",@nobits
	.sectionflags	@""
	.align	8
.nv.shared._ZN13group_norm_v218gn_bwd_cuda_kernelI6__halfLi480ELi3ELi16ELi120ELi256ELb1ELb1ELi2ELi960ELi960ELi4ELb1ELi2ELb0ELb0ELNS_15WgradSyncMethodE3ENS_16CompileConditionILi900EEEEEvPT_S6_S6_PKS5_S8_S8_S8_PKfflPfPj:
	.zero		22208


//--------------------- .nv.shared._ZN13group_norm_v218gn_bwd_cuda_kernelI6__halfLi480ELi1ELi16ELi120ELi256ELb1ELb1ELi4ELi960ELi960ELi4ELb1ELi2ELb0ELb0ELNS_15WgradSyncMethodE3ENS_16CompileConditionILi900EEEEEvPT_S6_S6_PKS5_S8_S8_S8_PKfflPfPj --------------------------
	.section	.nv.shared._ZN13group_norm_v218gn_bwd_cuda_kernelI6__halfLi480ELi1ELi16ELi120ELi256ELb1ELb1ELi4ELi960ELi960ELi4ELb1ELi2ELb0ELb0ELNS_15WgradSyncMethodE3ENS_16CompileConditionILi900EEEEEvPT_S6_S6_PKS5_S8_S8_S8_PKfflPfPj,"aw",@nobits
	.sectionflags	@""
	.align	8
.nv.shared._ZN13group_norm_v218gn_bwd_cuda_kernelI6__halfLi480ELi1ELi16ELi120ELi256ELb1ELb1ELi4ELi960ELi960ELi4ELb1ELi2ELb0ELb0ELNS_15WgradSyncMethodE3ENS_16CompileConditionILi900EEEEEvPT_S6_S6_PKS5_S8_S8_S8_PKfflPfPj:
	.zero		22208


//--------------------- .nv.shared._ZN13group_norm_v218gn_bwd_cuda_kernelI6__halfLi480ELi3ELi16ELi120ELi256ELb1ELb1ELi4ELi960ELi960ELi4ELb1ELi4ELb0ELb0ELNS_15WgradSyncMethodE3ENS_16CompileConditionILi900EEEEEvPT_S6_S6_PKS5_S8_S8_S8_PKfflPfPj --------------------------
	.section	.nv.shared._ZN13group_norm_v218gn_bwd_cuda_kernelI6__halfLi480ELi3ELi16ELi120ELi256ELb1ELb1ELi4ELi960ELi960ELi4ELb1ELi4ELb0ELb0ELNS_15WgradSyncMethodE3ENS_16CompileConditionILi900EEEEEvPT_S6_S6_PKS5_S8_S8_S8_PKfflPfPj,"aw",@nobits
	.sectionflags	@""
	.align	8
.nv.shared._ZN13group_norm_v218gn_bwd_cuda_kernelI6__halfLi480ELi3ELi16ELi120ELi256ELb1ELb1ELi4ELi960ELi960ELi4ELb1ELi4ELb0ELb0ELNS_15WgradSyncMethodE3ENS_16CompileConditionILi900EEEEEvPT_S6_S6_PKS5_S8_S8_S8_PKfflPfPj:
	.zero		22208


//--------------------- .nv.shared._ZN13group_norm_v218gn_bwd_cuda_kernelI6__halfLi480ELi1ELi16ELi120ELi256ELb1ELb1ELi8ELi960ELi960ELi4ELb1ELi4ELb0ELb0ELNS_15WgradSyncMethodE3ENS_16CompileConditionILi900EEEEEvPT_S6_S6_PKS5_S8_S8_S8_PKfflPfPj --------------------------
	.section	.nv.shared._ZN13group_norm_v218gn_bwd_cuda_kernelI6__halfLi480ELi1ELi16ELi120ELi256ELb1ELb1ELi8ELi960ELi960ELi4ELb1ELi4ELb0ELb0ELNS_15WgradSyncMethodE3ENS_16CompileConditionILi900EEEEEvPT_S6_S6_PKS5_S8_S8_S8_PKfflPfPj,"aw",@nobits
	.sectionflags	@""
	.align	8
.nv.shared._ZN13group_norm_v218gn_bwd_cuda_kernelI6__halfLi480ELi1ELi16ELi120ELi256ELb1ELb1ELi8ELi960ELi960ELi4ELb1ELi4ELb0ELb0ELNS_15WgradSyncMethodE3ENS_16CompileConditionILi900EEEEEvPT_S6_S6_PKS5_S8_S8_S8_PKfflPfPj:
	.zero		22208


//--------------------- .nv.shared._ZN13group_norm_v218gn_bwd_cuda_kernelI6__halfLi480ELi3ELi16ELi120ELi256ELb1ELb1ELi8ELi960ELi960ELi4ELb1ELi10ELb0ELb0ELNS_15WgradSyncMethodE3ENS_16CompileConditionILi900EEEEEvPT_S6_S6_PKS5_S8_S8_S8_PKfflPfPj --------------------------
	.section	.nv.shared._ZN13group_norm_v218gn_bwd_cuda_kernelI6__halfLi480ELi3ELi16ELi120ELi256ELb1ELb1ELi8ELi960ELi960ELi4ELb1ELi10ELb0ELb0ELNS_15WgradSyncMethodE3ENS_16CompileConditionILi900EEEEEvPT_S6_S6_PKS5_S8_S8_S8_PKfflPfPj,"aw",@nobits
	.sectionflags	@""
	.align	8
.nv.shared._ZN13group_norm_v218gn_bwd_cuda_kernelI6__halfLi480ELi3ELi16ELi120ELi256ELb1ELb1ELi8ELi960ELi960ELi4ELb1ELi10ELb0ELb0ELNS_15WgradSyncMethodE3ENS_16CompileConditionILi900EEEEEvPT_S6_S6_PKS5_S8_S8_S8_PKfflPfPj:
	.zero		22208


//--------------------- .nv.shared._ZN13group_norm_v218gn_bwd_cuda_kernelI6__halfLi480ELi1ELi16ELi120ELi256ELb1ELb1ELi16ELi960ELi960ELi4ELb1ELi8ELb0ELb0ELNS_15WgradSyncMethodE3ENS_16CompileConditionILi900EEEEEvPT_S6_S6_PKS5_S8_S8_S8_PKfflPfPj --------------------------
	.section	.nv.shared._ZN13group_norm_v218gn_bwd_cuda_kernelI6__halfLi480ELi1ELi16ELi120ELi256ELb1ELb1ELi16ELi960ELi960ELi4ELb1ELi8ELb0ELb0ELNS_15WgradSyncMethodE3ENS_16CompileConditionILi900EEEEEvPT_S6_S6_PKS5_S8_S8_S8_PKfflPfPj,"aw",@nobits
	.sectionflags	@""
	.align	8
.nv.shared._ZN13group_norm_v218gn_bwd_cuda_kernelI6__halfLi480ELi1ELi16ELi120ELi256ELb1ELb1ELi16ELi960ELi960ELi4ELb1ELi8ELb0ELb0ELNS_15WgradSyncMethodE3ENS_16CompileConditionILi900EEEEEvPT_S6_S6_PKS5_S8_S8_S8_PKfflPfPj:
	.zero		22208


//--------------------- .nv.shared._ZN13group_norm_v218gn_bwd_cuda_kernelI6__halfLi480ELi1ELi16ELi120ELi256ELb1ELb1ELi32ELi960ELi960ELi4ELb1ELi18ELb0ELb0ELNS_15WgradSyncMethodE3ENS_16CompileConditionILi900EEEEEvPT_S6_S6_PKS5_S8_S8_S8_PKfflPfPj --------------------------
	.section	.nv.shared._ZN13group_norm_v218gn_bwd_cuda_kernelI6__halfLi480ELi1ELi16ELi120ELi256ELb1ELb1ELi32ELi960ELi960ELi4ELb1ELi18ELb0ELb0ELNS_15WgradSyncMethodE3ENS_16CompileConditionILi900EEEEEvPT_S6_S6_PKS5_S8_S8_S8_PKfflPfPj,"aw",@nobits
	.sectionflags	@""
	.align	8
.nv.shared._ZN13group_norm_v218gn_bwd_cuda_kernelI6__halfLi480ELi1ELi16ELi120ELi256ELb1ELb1ELi32ELi960ELi960ELi4ELb1ELi18ELb0ELb0ELNS_15WgradSyncMethodE3ENS_16CompileConditionILi900EEEEEvPT_S6_S6_PKS5_S8_S8_S8_PKfflPfPj:
	.zero		22208


//--------------------- .nv.shared._ZN13group_norm_v218gn_bwd_cuda_kernelI6__halfLi480ELi2ELi16ELi120ELi256ELb1ELb1ELi16ELi960ELi960ELi4ELb1ELi14ELb0ELb0ELNS_15WgradSyncMethodE3ENS_16CompileConditionILi900EEEEEvPT_S6_S6_PKS5_S8_S8_S8_PKfflPfPj --------------------------
	.section	.nv.shared._ZN13group_norm_v218gn_bwd_cuda_kernelI6__halfLi480ELi2ELi16ELi120ELi256ELb1ELb1ELi16ELi960ELi960ELi4ELb1ELi14ELb0ELb0ELNS_15WgradSyncMethodE3ENS_16CompileConditionILi900EEEEEvPT_S6_S6_PKS5_S8_S8_S8_PKfflPfPj,"aw",@nobits
	.sectionflags	@""
	.align	8
.nv.shared._ZN13group_norm_v218gn_bwd_cuda_kernelI6__halfLi480ELi2ELi16ELi120ELi256ELb1ELb1ELi16ELi960ELi960ELi4ELb1ELi14ELb0ELb0ELNS_15WgradSyncMethodE3ENS_16CompileConditionILi900EEEEEvPT_S6_S6_PKS5_S8_S8_S8_PKfflPfPj:
	.zero		22208


//--------------------- .nv.shared._ZN13group_norm_v218gn_bwd_cuda_kernelI6__halfLi480ELi2ELi16ELi120ELi256ELb1ELb1ELi16ELi960ELi960ELi4ELb1ELi18ELb0ELb0ELNS_15WgradSyncMethodE3ENS_16CompileConditionILi900EEEEEvPT_S6_S6_PKS5_S8_S8_S8_PKfflPfPj --------------------------
	.section	.nv.shared._ZN13group_norm_v218gn_bwd_cuda_kernelI6__halfLi480ELi2ELi16ELi120ELi256ELb1ELb1ELi16ELi960ELi960ELi4ELb1ELi18ELb0ELb0ELNS_15WgradSyncMethodE3ENS_16CompileConditionILi900EEEEEvPT_S6_S6_PKS5_S8_S8_S8_PKfflPfPj,"aw",@nobits
	.sectionflags	@""
	.align	8
.nv.shared._ZN13group_norm_v218gn_bwd_cuda_kernelI6__halfLi480ELi2ELi16ELi120ELi256ELb1ELb1ELi16ELi960ELi960ELi4ELb1ELi18ELb0ELb0ELNS_15WgradSyncMethodE3ENS_16CompileConditionILi900EEEEEvPT_S6_S6_PKS5_S8_S8_S8_PKfflPfPj:
	.zero		22208


//--------------------- .nv.shared._ZN13group_norm_v214gn_cuda_kernelI6__halfLi480ELi3ELi32ELi60ELi256ELb0ELi2ELi960ELi960ELi4ELb1ELi2ELb0ELb0ENS_16CompileConditionILi900EEEEEvPT_PKS4_S7_S7_flPfS8_Pj --------------------------
	.section	.nv.shared._ZN13group_norm_v214gn_cuda_kernelI6__halfLi480ELi3ELi32ELi60ELi256ELb0ELi2ELi960ELi960ELi4ELb1ELi2ELb0ELb0ENS_16CompileConditionILi900EEEEEvPT_PKS4_S7_S7_flPfS8_Pj,"aw",@nobits
	.sectionflags	@""
	.align	8
.nv.shared._ZN13group_norm_v214gn_cuda_kernelI6__halfLi480ELi3ELi32ELi60ELi256ELb0ELi2ELi960ELi960ELi4ELb1ELi2ELb0ELb0ENS_16CompileConditionILi900EEEEEvPT_PKS4_S7_S7_flPfS8_Pj:
	.zero		6912


//--------------------- .nv.shared._ZN13group_norm_v214gn_cuda_kernelI6__halfLi480ELi1ELi32ELi60ELi256ELb0ELi4ELi960ELi960ELi4ELb1ELi2ELb0ELb0ENS_16CompileConditionILi900EEEEEvPT_PKS4_S7_S7_flPfS8_Pj --------------------------
	.section	.nv.shared._ZN13group_norm_v214gn_cuda_kernelI6__halfLi480ELi1ELi32ELi60ELi256ELb0ELi4ELi960ELi960ELi4ELb1ELi2ELb0ELb0ENS_16CompileConditionILi900EEEEEvPT_PKS4_S7_S7_flPfS8_Pj,"aw",@nobits
	.sectionflags	@""
	.align	8
.nv.shared._ZN13group_norm_v214gn_cuda_kernelI6__halfLi480ELi1ELi32ELi60ELi256ELb0ELi4ELi960ELi960ELi4ELb1ELi2ELb0ELb0ENS_16CompileConditionILi900EEEEEvPT_PKS4_S7_S7_flPfS8_Pj:
	.zero		6912


//--------------------- .nv.shared._ZN13group_norm_v214gn_cuda_kernelI6__halfLi480ELi3ELi32ELi60ELi256ELb0ELi4ELi960ELi960ELi4ELb1ELi5ELb0ELb0ENS_16CompileConditionILi900EEEEEvPT_PKS4_S7_S7_flPfS8_Pj --------------------------
	.section	.nv.shared._ZN13group_norm_v214gn_cuda_kernelI6__halfLi480ELi3ELi32ELi60ELi256ELb0ELi4ELi960ELi960ELi4ELb1ELi5ELb0ELb0ENS_16CompileConditionILi900EEEEEvPT_PKS4_S7_S7_flPfS8_Pj,"aw",@nobits
	.sectionflags	@""
	.align	8
.nv.shared._ZN13group_norm_v214gn_cuda_kernelI6__halfLi480ELi3ELi32ELi60ELi256ELb0ELi4ELi960ELi960ELi4ELb1ELi5ELb0ELb0ENS_16CompileConditionILi900EEEEEvPT_PKS4_S7_S7_flPfS8_Pj:
	.zero		6912


//--------------------- .nv.shared._ZN13group_norm_v214gn_cuda_kernelI6__halfLi480ELi1ELi32ELi60ELi256ELb0ELi8ELi960ELi960ELi4ELb1ELi4ELb0ELb0ENS_16CompileConditionILi900EEEEEvPT_PKS4_S7_S7_flPfS8_Pj --------------------------
	.section	.nv.shared._ZN13group_norm_v214gn_cuda_kernelI6__halfLi480ELi1ELi32ELi60ELi256ELb0ELi8ELi960ELi960ELi4ELb1ELi4ELb0ELb0ENS_16CompileConditionILi900EEEEEvPT_PKS4_S7_S7_flPfS8_Pj,"aw",@nobits
	.sectionflags	@""
	.align	8
.nv.shared._ZN13group_norm_v214gn_cuda_kernelI6__halfLi480ELi1ELi32ELi60ELi256ELb0ELi8ELi960ELi960ELi4ELb1ELi4ELb0ELb0ENS_16CompileConditionILi900EEEEEvPT_PKS4_S7_S7_flPfS8_Pj:
	.zero		6912


//--------------------- .nv.shared._ZN13group_norm_v214gn_cuda_kernelI6__halfLi480ELi3ELi32ELi60ELi256ELb0ELi8ELi960ELi960ELi4ELb1ELi10ELb0ELb0ENS_16CompileConditionILi900EEEEEvPT_PKS4_S7_S7_flPfS8_Pj --------------------------
	.section	.nv.shared._ZN13group_norm_v214gn_cuda_kernelI6__halfLi480ELi3ELi32ELi60ELi256ELb0ELi8ELi960ELi960ELi4ELb1ELi10ELb0ELb0ENS_16CompileConditionILi900EEEEEvPT_PKS4_S7_S7_flPfS8_Pj,"aw",@nobits
	.sectionflags	@""
	.align	8
.nv.shared._ZN13group_norm_v214gn_cuda_kernelI6__halfLi480ELi3ELi32ELi60ELi256ELb0ELi8ELi960ELi960ELi4ELb1ELi10ELb0ELb0ENS_16CompileConditionILi900EEEEEvPT_PKS4_S7_S7_flPfS8_Pj:
	.zero		6912


//--------------------- .nv.shared._ZN13group_norm_v214gn_cuda_kernelI6__halfLi480ELi1ELi32ELi60ELi256ELb0ELi16ELi960ELi960ELi4ELb1ELi9ELb0ELb0ENS_16CompileConditionILi900EEEEEvPT_PKS4_S7_S7_flPfS8_Pj --------------------------
	.section	.nv.shared._ZN13group_norm_v214gn_cuda_kernelI6__halfLi480ELi1ELi32ELi60ELi256ELb0ELi16ELi960ELi960ELi4ELb1ELi9ELb0ELb0ENS_16CompileConditionILi900EEEEEvPT_PKS4_S7_S7_flPfS8_Pj,"aw",@nobits
	.sectionflags	@""
	.align	8
.nv.shared._ZN13group_norm_v214gn_cuda_kernelI6__halfLi480ELi1ELi32ELi60ELi256ELb0ELi16ELi960ELi960ELi4ELb1ELi9ELb0ELb0ENS_16CompileConditionILi900EEEEEvPT_PKS4_S7_S7_flPfS8_Pj:
	.zero		6912


//--------------------- .nv.shared._ZN13group_norm_v214gn_cuda_kernelI6__halfLi480ELi3ELi32ELi60ELi256ELb0ELi16ELi960ELi960ELi4ELb1ELi21ELb0ELb0ENS_16CompileConditionILi900EEEEEvPT_PKS4_S7_S7_flPfS8_Pj --------------------------
	.section	.nv.shared._ZN13group_norm_v214gn_cuda_kernelI6__halfLi480ELi3ELi32ELi60ELi256ELb0ELi16ELi960ELi960ELi4ELb1ELi21ELb0ELb0ENS_16CompileConditionILi900EEEEEvPT_PKS4_S7_S7_flPfS8_Pj,"aw",@nobits
	.sectionflags	@""
	.align	8
.nv.shared._ZN13group_norm_v214gn_cuda_kernelI6__halfLi480ELi3ELi32ELi60ELi256ELb0ELi16ELi960ELi960ELi4ELb1ELi21ELb0ELb0ENS_16CompileConditionILi900EEEEEvPT_PKS4_S7_S7_flPfS8_Pj:
	.zero		6912


//--------------------- .nv.shared._ZN13group_norm_v214gn_cuda_kernelI6__halfLi480ELi1ELi32ELi60ELi256ELb0ELi32ELi960ELi960ELi4ELb1ELi18ELb0ELb0ENS_16CompileConditionILi900EEEEEvPT_PKS4_S7_S7_flPfS8_Pj --------------------------
	.section	.nv.shared._ZN13group_norm_v214gn_cuda_kernelI6__halfLi480ELi1ELi32ELi60ELi256ELb0ELi32ELi960ELi960ELi4ELb1ELi18ELb0ELb0ENS_16CompileConditionILi900EEEEEvPT_PKS4_S7_S7_flPfS8_Pj,"aw",@nobits
	.sectionflags	@""
	.align	8
.nv.shared._ZN13group_norm_v214gn_cuda_kernelI6__halfLi480ELi1ELi32ELi60ELi256ELb0ELi32ELi960ELi960ELi4ELb1ELi18ELb0ELb0ENS_16CompileConditionILi900EEEEEvPT_PKS4_S7_S7_flPfS8_Pj:
	.zero		6912


//--------------------- .nv.shared._ZN13group_norm_v214gn_cuda_kernelI6__halfLi480ELi2ELi32ELi60ELi256ELb0ELi32ELi960ELi960ELi4ELb1ELi29ELb0ELb0ENS_16CompileConditionILi900EEEEEvPT_PKS4_S7_S7_flPfS8_Pj --------------------------
	.section	.nv.shared._ZN13group_norm_v214gn_cuda_kernelI6__halfLi480ELi2ELi32ELi60ELi256ELb0ELi32ELi960ELi960ELi4ELb1ELi29ELb0ELb0ENS_16CompileConditionILi900EEEEEvPT_PKS4_S7_S7_flPfS8_Pj,"aw",@nobits
	.sectionflags	@""
	.align	8
.nv.shared._ZN13group_norm_v214gn_cuda_kernelI6__halfLi480ELi2ELi32ELi60ELi256ELb0ELi32ELi960ELi960ELi4ELb1ELi29ELb0ELb0ENS_16CompileConditionILi900EEEEEvPT_PKS4_S7_S7_flPfS8_Pj:
	.zero		6912


//--------------------- .nv.shared._ZN13group_norm_v214gn_cuda_kernelI6__halfLi480ELi1ELi32ELi60ELi256ELb0ELi64ELi960ELi960ELi4ELb1ELi37ELb0ELb0ENS_16CompileConditionILi900EEEEEvPT_PKS4_S7_S7_flPfS8_Pj --------------------------
	.section	.nv.shared._ZN13group_norm_v214gn_cuda_kernelI6__halfLi480ELi1ELi32ELi60ELi256ELb0ELi64ELi960ELi960ELi4ELb1ELi37ELb0ELb0ENS_16CompileConditionILi900EEEEEvPT_PKS4_S7_S7_flPfS8_Pj,"aw",@nobits
	.sectionflags	@""
	.align	8
.nv.shared._ZN13group_norm_v214gn_cuda_kernelI6__halfLi480ELi1ELi32ELi60ELi256ELb0ELi64ELi960ELi960ELi4ELb1ELi37ELb0ELb0ENS_16CompileConditionILi900EEEEEvPT_PKS4_S7_S7_flPfS8_Pj:
	.zero		6912


//--------------------- .nv.shared._ZN13group_norm_v214gn_cuda_kernelI6__halfLi480ELi3ELi16ELi120ELi256ELb1ELi2ELi960ELi960ELi4ELb1ELi2ELb0ELb0ENS_16CompileConditionILi900EEEEEvPT_PKS4_S7_S7_flPfS8_Pj --------------------------
	.section	.nv.shared._ZN13group_norm_v214gn_cuda_kernelI6__halfLi480ELi3ELi16ELi120ELi256ELb1ELi2ELi960ELi960ELi4ELb1ELi2ELb0ELb0ENS_16CompileConditionILi900EEEEEvPT_PKS4_S7_S7_flPfS8_Pj,"aw",@nobits
	.sectionflags	@""
	.align	8
.nv.shared._ZN13group_norm_v214gn_cuda_kernelI6__halfLi480ELi3ELi16ELi120ELi256ELb1ELi2ELi960ELi960ELi4ELb1ELi2ELb0ELb0ENS_16CompileConditionILi900EEEEEvPT_PKS4_S7_S7_flPfS8_Pj:
	.zero		6848


//--------------------- .nv.shared._ZN13group_norm_v214gn_cuda_kernelI6__halfLi480ELi1ELi16ELi120ELi256ELb1ELi4ELi960ELi960ELi4ELb1ELi2ELb0ELb0ENS_16CompileConditionILi900EEEEEvPT_PKS4_S7_S7_flPfS8_Pj --------------------------
	.section	.nv.shared._ZN13group_norm_v214gn_cuda_kernelI6__halfLi480ELi1ELi16ELi120ELi256ELb1ELi4ELi960ELi960ELi4ELb1ELi2ELb0ELb0ENS_16CompileConditionILi900EEEEEvPT_PKS4_S7_S7_flPfS8_Pj,"aw",@nobits
	.sectionflags	@""
	.align	8
.nv.shared._ZN13group_norm_v214gn_cuda_kernelI6__halfLi480ELi1ELi16ELi120ELi256ELb1ELi4ELi960ELi960ELi4ELb1ELi2ELb0ELb0ENS_16CompileConditionILi900EEEEEvPT_PKS4_S7_S7_flPfS8_Pj:
	.zero		6848


//--------------------- .nv.shared._ZN13group_norm_v214gn_cuda_kernelI6__halfLi480ELi3ELi16ELi120ELi256ELb1ELi4ELi960ELi960ELi4ELb1ELi5ELb0ELb0ENS_16CompileConditionILi900EEEEEvPT_PKS4_S7_S7_flPfS8_Pj --------------------------
	.section	.nv.shared._ZN13group_norm_v214gn_cuda_kernelI6__halfLi480ELi3ELi16ELi120ELi256ELb1ELi4ELi960ELi960ELi4ELb1ELi5ELb0ELb0ENS_16CompileConditionILi900EEEEEvPT_PKS4_S7_S7_flPfS8_Pj,"aw",@nobits
	.sectionflags	@""
	.align	8
.nv.shared._ZN13group_norm_v214gn_cuda_kernelI6__halfLi480ELi3ELi16ELi120ELi256ELb1ELi4ELi960ELi960ELi4ELb1ELi5ELb0ELb0ENS_16CompileConditionILi900EEEEEvPT_PKS4_S7_S7_flPfS8_Pj:
	.zero		6848


//--------------------- .nv.shared._ZN13group_norm_v214gn_cuda_kernelI6__halfLi480ELi1ELi16ELi120ELi256ELb1ELi8ELi960ELi960ELi4ELb1ELi4ELb0ELb0ENS_16CompileConditionILi900EEEEEvPT_PKS4_S7_S7_flPfS8_Pj --------------------------
	.section	.nv.shared._ZN13group_norm_v214gn_cuda_kernelI6__halfLi480ELi1ELi16ELi120ELi256ELb1ELi8ELi960ELi960ELi4ELb1ELi4ELb0ELb0ENS_16CompileConditionILi900EEEEEvPT_PKS4_S7_S7_flPfS8_Pj,"aw",@nobits
	.sectionflags	@""
	.align	8
.nv.shared._ZN13group_norm_v214gn_cuda_kernelI6__halfLi480ELi1ELi16ELi120ELi256ELb1ELi8ELi960ELi960ELi4ELb1ELi4ELb0ELb0ENS_16CompileConditionILi900EEEEEvPT_PKS4_S7_S7_flPfS8_Pj:
	.zero		6848


//--------------------- .nv.shared._ZN13group_norm_v214gn_cuda_kernelI6__halfLi480ELi3ELi16ELi120ELi256ELb1ELi8ELi960ELi960ELi4ELb1ELi10ELb0ELb0ENS_16CompileConditionILi900EEEEEvPT_PKS4_S7_S7_flPfS8_Pj --------------------------
	.section	.nv.shared._ZN13group_norm_v214gn_cuda_kernelI6__halfLi480ELi3ELi16ELi120ELi256ELb1ELi8ELi960ELi960ELi4ELb1ELi10ELb0ELb0ENS_16CompileConditionILi900EEEEEvPT_PKS4_S7_S7_flPfS8_Pj,"aw",@nobits
	.sectionflags	@""
	.align	8
.nv.shared._ZN13group_norm_v214gn_cuda_kernelI6__halfLi480ELi3ELi16ELi120ELi256ELb1ELi8ELi960ELi960ELi4ELb1ELi10ELb0ELb0ENS_16CompileConditionILi900EEEEEvPT_PKS4_S7_S7_flPfS8_Pj:
	.zero		6848


//--------------------- .nv.shared._ZN13group_norm_v214gn_cuda_kernelI6__halfLi480ELi1ELi16ELi120ELi256ELb1ELi16ELi960ELi960ELi4ELb1ELi9ELb0ELb0ENS_16CompileConditionILi900EEEEEvPT_PKS4_S7_S7_flPfS8_Pj --------------------------
	.section	.nv.shared._ZN13group_norm_v214gn_cuda_kernelI6__halfLi480ELi1ELi16ELi120ELi256ELb1ELi16ELi960ELi960ELi4ELb1ELi9ELb0ELb0ENS_16CompileConditionILi900EEEEEvPT_PKS4_S7_S7_flPfS8_Pj,"aw",@nobits
	.sectionflags	@""
	.align	8
.nv.shared._ZN13group_norm_v214gn_cuda_kernelI6__halfLi480ELi1ELi16ELi120ELi256ELb1ELi16ELi960ELi960ELi4ELb1ELi9ELb0ELb0ENS_16CompileConditionILi900EEEEEvPT_PKS4_S7_S7_flPfS8_Pj:
	.zero		6848


//--------------------- .nv.shared._ZN13group_norm_v214gn_cuda_kernelI6__halfLi480ELi3ELi16ELi120ELi256ELb1ELi16ELi960ELi960ELi4ELb1ELi21ELb0ELb0ENS_16CompileConditionILi900EEEEEvPT_PKS4_S7_S7_flPfS8_Pj --------------------------
	.section	.nv.shared._ZN13group_norm_v214gn_cuda_kernelI6__halfLi480ELi3ELi16ELi120ELi256ELb1ELi16ELi960ELi960ELi4ELb1ELi21ELb0ELb0ENS_16CompileConditionILi900EEEEEvPT_PKS4_S7_S7_flPfS8_Pj,"aw",@nobits
	.sectionflags	@""
	.align	8
.nv.shared._ZN13group_norm_v214gn_cuda_kernelI6__halfLi480ELi3ELi16ELi120ELi256ELb1ELi16ELi960ELi960ELi4ELb1ELi21ELb0ELb0ENS_16CompileConditionILi900EEEEEvPT_PKS4_S7_S7_flPfS8_Pj:
	.zero		6848


//--------------------- .nv.shared._ZN13group_norm_v214gn_cuda_kernelI6__halfLi480ELi1ELi16ELi120ELi256ELb1ELi32ELi960ELi960ELi4ELb1ELi18ELb0ELb0ENS_16CompileConditionILi900EEEEEvPT_PKS4_S7_S7_flPfS8_Pj --------------------------
	.section	.nv.shared._ZN13group_norm_v214gn_cuda_kernelI6__halfLi480ELi1ELi16ELi120ELi256ELb1ELi32ELi960ELi960ELi4ELb1ELi18ELb0ELb0ENS_16CompileConditionILi900EEEEEvPT_PKS4_S7_S7_flPfS8_Pj,"aw",@nobits
	.sectionflags	@""
	.align	8
.nv.shared._ZN13group_norm_v214gn_cuda_kernelI6__halfLi480ELi1ELi16ELi120ELi256ELb1ELi32ELi960ELi960ELi4ELb1ELi18ELb0ELb0ENS_16CompileConditionILi900EEEEEvPT_PKS4_S7_S7_flPfS8_Pj:
	.zero		6848


//--------------------- .nv.shared._ZN13group_norm_v214gn_cuda_kernelI6__halfLi480ELi2ELi16ELi120ELi256ELb1ELi32ELi960ELi960ELi4ELb1ELi29ELb0ELb0ENS_16CompileConditionILi900EEEEEvPT_PKS4_S7_S7_flPfS8_Pj --------------------------
	.section	.nv.shared._ZN13group_norm_v214gn_cuda_kernelI6__halfLi480ELi2ELi16ELi120ELi256ELb1ELi32ELi960ELi960ELi4ELb1ELi29ELb0ELb0ENS_16CompileConditionILi900EEEEEvPT_PKS4_S7_S7_flPfS8_Pj,"aw",@nobits
	.sectionflags	@""
	.align	8
.nv.shared._ZN13group_norm_v214gn_cuda_kernelI6__halfLi480ELi2ELi16ELi120ELi256ELb1ELi32ELi960ELi960ELi4ELb1ELi29ELb0ELb0ENS_16CompileConditionILi900EEEEEvPT_PKS4_S7_S7_flPfS8_Pj:
	.zero		6848


//--------------------- .nv.shared._ZN13group_norm_v214gn_cuda_kernelI6__halfLi480ELi1ELi16ELi120ELi256ELb1ELi64ELi960ELi960ELi4ELb1ELi37ELb0ELb0ENS_16CompileConditionILi900EEEEEvPT_PKS4_S7_S7_flPfS8_Pj --------------------------
	.section	.nv.shared._ZN13group_norm_v214gn_cuda_kernelI6__halfLi480ELi1ELi16ELi120ELi256ELb1ELi64ELi960ELi960ELi4ELb1ELi37ELb0ELb0ENS_16CompileConditionILi900EEEEEvPT_PKS4_S7_S7_flPfS8_Pj,"aw",@nobits
	.sectionflags	@""
	.align	8
.nv.shared._ZN13group_norm_v214gn_cuda_kernelI6__halfLi480ELi1ELi16ELi120ELi256ELb1ELi64ELi960ELi960ELi4ELb1ELi37ELb0ELb0ENS_16CompileConditionILi900EEEEEvPT_PKS4_S7_S7_flPfS8_Pj:
	.zero		6848


//--------------------- .nv.constant0._ZN13group_norm_v218gn_bwd_cuda_kernelI13__nv_bfloat16Li480ELi3ELi32ELi60ELi256ELb0ELb1ELi2ELi960ELi960ELi4ELb1ELi2ELb0ELb0ELNS_15WgradSyncMethodE3ENS_16CompileConditionILi900EEEEEvPT_S6_S6_PKS5_S8_S8_S8_PKfflPfPj --------------------------
	.section	.nv.constant0._ZN13group_norm_v218gn_bwd_cuda_kernelI13__nv_bfloat16Li480ELi3ELi32ELi60ELi256ELb0ELb1ELi2ELi960ELi960ELi4ELb1ELi2ELb0ELb0ELNS_15WgradSyncMethodE3ENS_16CompileConditionILi900EEEEEvPT_S6_S6_PKS5_S8_S8_S8_PKfflPfPj,"a",@progbits
	.sectionflags	@""
	.align	4
.nv.constant0._ZN13group_norm_v218gn_bwd_cuda_kernelI13__nv_bfloat16Li480ELi3ELi32ELi60ELi256ELb0ELb1ELi2ELi960ELi960ELi4ELb1ELi2ELb0ELb0ELNS_15WgradSyncMethodE3ENS_16CompileConditionILi900EEEEEvPT_S6_S6_PKS5_S8_S8_S8_PKfflPfPj:
	.zero		624


//--------------------- .nv.constant0._ZN13group_norm_v218gn_bwd_cuda_kernelI13__nv_bfloat16Li480ELi1ELi32ELi60ELi256ELb0ELb1ELi4ELi960ELi960ELi4ELb1ELi2ELb0ELb0ELNS_15WgradSyncMethodE3ENS_16CompileConditionILi900EEEEEvPT_S6_S6_PKS5_S8_S8_S8_PKfflPfPj --------------------------
	.section	.nv.constant0._ZN13group_norm_v218gn_bwd_cuda_kernelI13__nv_bfloat16Li480ELi1ELi32ELi60ELi256ELb0ELb1ELi4ELi960ELi960ELi4ELb1ELi2ELb0ELb0ELNS_15WgradSyncMethodE3ENS_16CompileConditionILi900EEEEEvPT_S6_S6_PKS5_S8_S8_S8_PKfflPfPj,"a",@progbits
	.sectionflags	@""
	.align	4
.nv.constant0._ZN13group_norm_v218gn_bwd_cuda_kernelI13__nv_bfloat16Li480ELi1ELi32ELi60ELi256ELb0ELb1ELi4ELi960ELi960ELi4ELb1ELi2ELb0ELb0ELNS_15WgradSyncMethodE3ENS_16CompileConditionILi900EEEEEvPT_S6_S6_PKS5_S8_S8_S8_PKfflPfPj:
	.zero		624


//--------------------- .nv.constant0._ZN13group_norm_v218gn_bwd_cuda_kernelI13__nv_bfloat16Li480ELi3ELi32ELi60ELi256ELb0ELb1ELi4ELi960ELi960ELi4ELb1ELi4ELb0ELb0ELNS_15WgradSyncMethodE3ENS_16CompileConditionILi900EEEEEvPT_S6_S6_PKS5_S8_S8_S8_PKfflPfPj --------------------------
	.section	.nv.constant0._ZN13group_norm_v218gn_bwd_cuda_kernelI13__nv_bfloat16Li480ELi3ELi32ELi60ELi256ELb0ELb1ELi4ELi960ELi960ELi4ELb1ELi4ELb0ELb0ELNS_15WgradSyncMethodE3ENS_16CompileConditionILi900EEEEEvPT_S6_S6_PKS5_S8_S8_S8_PKfflPfPj,"a",@progbits
	.sectionflags	@""
	.align	4
.nv.constant0._ZN13group_norm_v218gn_bwd_cuda_kernelI13__nv_bfloat16Li480ELi3ELi32ELi60ELi256ELb0ELb1ELi4ELi960ELi960ELi4ELb1ELi4ELb0ELb0ELNS_15WgradSyncMethodE3ENS_16CompileConditionILi900EEEEEvPT_S6_S6_PKS5_S8_S8_S8_PKfflPfPj:
	.zero		624


//--------------------- .nv.constant0._ZN13group_norm_v218gn_bwd_cuda_kernelI13__nv_bfloat16Li480ELi1ELi32ELi60ELi256ELb0ELb1ELi8ELi960ELi960ELi4ELb1ELi4ELb0ELb0ELNS_15WgradSyncMethodE3ENS_16CompileConditionILi900EEEEEvPT_S6_S6_PKS5_S8_S8_S8_PKfflPfPj --------------------------
	.section	.nv.constant0._ZN13group_norm_v218gn_bwd_cuda_kernelI13__nv_bfloat16Li480ELi1ELi32ELi60ELi256ELb0ELb1ELi8ELi960ELi960ELi4ELb1ELi4ELb0ELb0ELNS_15WgradSyncMethodE3ENS_16CompileConditionILi900EEEEEvPT_S6_S6_PKS5_S8_S8_S8_PKfflPfPj,"a",@progbits
	.sectionflags	@""
	.align	4
.nv.constant0._ZN13group_norm_v218gn_bwd_cuda_kernelI13__nv_bfloat16Li480ELi1ELi32ELi60ELi256ELb0ELb1ELi8ELi960ELi960ELi4ELb1ELi4ELb0ELb0ELNS_15WgradSyncMethodE3ENS_16CompileConditionILi900EEEEEvPT_S6_S6_PKS5_S8_S8_S8_PKfflPfPj:
	.zero		624


//--------------------- .nv.constant0._ZN13group_norm_v218gn_bwd_cuda_kernelI13__nv_bfloat16Li480ELi3ELi32ELi60ELi256ELb0ELb1ELi8ELi960ELi960ELi4ELb1ELi10ELb0ELb0ELNS_15WgradSyncMethodE3ENS_16CompileConditionILi900EEEEEvPT_S6_S6_PKS5_S8_S8_S8_PKfflPfPj --------------------------
	.section	.nv.constant0._ZN13group_norm_v218gn_bwd_cuda_kernelI13__nv_bfloat16Li480ELi3ELi32ELi60ELi256ELb0ELb1ELi8ELi960ELi960ELi4ELb1ELi10ELb0ELb0ELNS_15WgradSyncMethodE3ENS_16CompileConditionILi900EEEEEvPT_S6_S6_PKS5_S8_S8_S8_PKfflPfPj,"a",@progbits
	.sectionflags	@""
	.align	4
.nv.constant0._ZN13group_norm_v218gn_bwd_cuda_kernelI13__nv_bfloat16Li480ELi3ELi32ELi60ELi256ELb0ELb1ELi8ELi960ELi960ELi4ELb1ELi10ELb0ELb0ELNS_15WgradSyncMethodE3ENS_16CompileConditionILi900EEEEEvPT_S6_S6_PKS5_S8_S8_S8_PKfflPfPj:
	.zero		624


//--------------------- .nv.constant0._ZN13group_norm_v218gn_bwd_cuda_kernelI13__nv_bfloat16Li480ELi1ELi32ELi60ELi256ELb0ELb1ELi16ELi960ELi960ELi4ELb1ELi8ELb0ELb0ELNS_15WgradSyncMethodE3ENS_16CompileConditionILi900EEEEEvPT_S6_S6_PKS5_S8_S8_S8_PKfflPfPj --------------------------
	.section	.nv.constant0._ZN13group_norm_v218gn_bwd_cuda_kernelI13__nv_bfloat16Li480ELi1ELi32ELi60ELi256ELb0ELb1ELi16ELi960ELi960ELi4ELb1ELi8ELb0ELb0ELNS_15WgradSyncMethodE3ENS_16CompileConditionILi900EEEEEvPT_S6_S6_PKS5_S8_S8_S8_PKfflPfPj,"a",@progbits
	.sectionflags	@""
	.align	4
.nv.constant0._ZN13group_norm_v218gn_bwd_cuda_kernelI13__nv_bfloat16Li480ELi1ELi32ELi60ELi256ELb0ELb1ELi16ELi960ELi960ELi4ELb1ELi8ELb0ELb0ELNS_15WgradSyncMethodE3ENS_16CompileConditionILi900EEEEEvPT_S6_S6_PKS5_S8_S8_S8_PKfflPfPj:
	.zero		624


//--------------------- .nv.constant0._ZN13group_norm_v218gn_bwd_cuda_kernelI13__nv_bfloat16Li480ELi1ELi32ELi60ELi256ELb0ELb1ELi32ELi960ELi960ELi4ELb1ELi18ELb0ELb0ELNS_15WgradSyncMethodE3ENS_16CompileConditionILi900EEEEEvPT_S6_S6_PKS5_S8_S8_S8_PKfflPfPj --------------------------
	.section	.nv.constant0._ZN13group_norm_v218gn_bwd_cuda_kernelI13__nv_bfloat16Li480ELi1ELi32ELi60ELi256ELb0ELb1ELi32ELi960ELi960ELi4ELb1ELi18ELb0ELb0ELNS_15WgradSyncMethodE3ENS_16CompileConditionILi900EEEEEvPT_S6_S6_PKS5_S8_S8_S8_PKfflPfPj,"a",@progbits
	.sectionflags	@""
	.align	4
.nv.constant0._ZN13group_norm_v218gn_bwd_cuda_kernelI13__nv_bfloat16Li480ELi1ELi32ELi60ELi256ELb0ELb1ELi32ELi960ELi960ELi4ELb1ELi18ELb0ELb0ELNS_15WgradSyncMethodE3ENS_16CompileConditionILi900EEEEEvPT_S6_S6_PKS5_S8_S8_S8_PKfflPfPj:
	.zero		624


//--------------------- .nv.constant0._ZN13group_norm_v218gn_bwd_cuda_kernelI13__nv_bfloat16Li480ELi2ELi32ELi60ELi256ELb0ELb1ELi16ELi960ELi960ELi4ELb1ELi14ELb0ELb0ELNS_15WgradSyncMethodE3ENS_16CompileConditionILi900EEEEEvPT_S6_S6_PKS5_S8_S8_S8_PKfflPfPj --------------------------
	.section	.nv.constant0._ZN13group_norm_v218gn_bwd_cuda_kernelI13__nv_bfloat16Li480ELi2ELi32ELi60ELi256ELb0ELb1ELi16ELi960ELi960ELi4ELb1ELi14ELb0ELb0ELNS_15WgradSyncMethodE3ENS_16CompileConditionILi900EEEEEvPT_S6_S6_PKS5_S8_S8_S8_PKfflPfPj,"a",@progbits
	.sectionflags	@""
	.align	4
.nv.constant0._ZN13group_norm_v218gn_bwd_cuda_kernelI13__nv_bfloat16Li480ELi2ELi32ELi60ELi256ELb0ELb1ELi16ELi960ELi960ELi4ELb1ELi14ELb0ELb0ELNS_15WgradSyncMethodE3ENS_16CompileConditionILi900EEEEEvPT_S6_S6_PKS5_S8_S8_S8_PKfflPfPj:
	.zero		624


//--------------------- .nv.constant0._ZN13group_norm_v218gn_bwd_cuda_kernelI13__nv_bfloat16Li480ELi2ELi32ELi60ELi256ELb0ELb1ELi16ELi960ELi960ELi4ELb1ELi18ELb0ELb0ELNS_15WgradSyncMethodE3ENS_16CompileConditionILi900EEEEEvPT_S6_S6_PKS5_S8_S8_S8_PKfflPfPj --------------------------
	.section	.nv.constant0._ZN13group_norm_v218gn_bwd_cuda_kernelI13__nv_bfloat16Li480ELi2ELi32ELi60ELi256ELb0ELb1ELi16ELi960ELi960ELi4ELb1ELi18ELb0ELb0ELNS_15WgradSyncMethodE3ENS_16CompileConditionILi900EEEEEvPT_S6_S6_PKS5_S8_S8_S8_PKfflPfPj,"a",@progbits
	.sectionflags	@""
	.align	4
.nv.constant0._ZN13group_norm_v218gn_bwd_cuda_kernelI13__nv_bfloat16Li480ELi2ELi32ELi60ELi256ELb0ELb1ELi16ELi960ELi960ELi4ELb1ELi18ELb0ELb0ELNS_15WgradSyncMethodE3ENS_16CompileConditionILi900EEEEEvPT_S6_S6_PKS5_S8_S8_S8_PKfflPfPj:
	.zero		624


//--------------------- .nv.constant0._ZN13group_norm_v218gn_bwd_cuda_kernelI13__nv_bfloat16Li480ELi3ELi16ELi120ELi256ELb1ELb1ELi2ELi960ELi960ELi4ELb1ELi2ELb0ELb0ELNS_15WgradSyncMethodE3ENS_16CompileConditionILi900EEEEEvPT_S6_S6_PKS5_S8_S8_S8_PKfflPfPj --------------------------
	.section	.nv.constant0._ZN13group_norm_v218gn_bwd_cuda_kernelI13__nv_bfloat16Li480ELi3ELi16ELi120ELi256ELb1ELb1ELi2ELi960ELi960ELi4ELb1ELi2ELb0ELb0ELNS_15WgradSyncMethodE3ENS_16CompileConditionILi900EEEEEvPT_S6_S6_PKS5_S8_S8_S8_PKfflPfPj,"a",@progbits
	.sectionflags	@""
	.align	4
.nv.constant0._ZN13group_norm_v218gn_bwd_cuda_kernelI13__nv_bfloat16Li480ELi3ELi16ELi120ELi256ELb1ELb1ELi2ELi960ELi960ELi4ELb1ELi2ELb0ELb0ELNS_15WgradSyncMethodE3ENS_16CompileConditionILi900EEEEEvPT_S6_S6_PKS5_S8_S8_S8_PKfflPfPj:
	.zero		624


//--------------------- .nv.constant0._ZN13group_norm_v218gn_bwd_cuda_kernelI13__nv_bfloat16Li480ELi1ELi16ELi120ELi256ELb1ELb1ELi4ELi960ELi960ELi4ELb1ELi2ELb0ELb0ELNS_15WgradSyncMethodE3ENS_16CompileConditionILi900EEEEEvPT_S6_S6_PKS5_S8_S8_S8_PKfflPfPj --------------------------
	.section	.nv.constant0._ZN13group_norm_v218gn_bwd_cuda_kernelI13__nv_bfloat16Li480ELi1ELi16ELi120ELi256ELb1ELb1ELi4ELi960ELi960ELi4ELb1ELi2ELb0ELb0ELNS_15WgradSyncMethodE3ENS_16CompileConditionILi900EEEEEvPT_S6_S6_PKS5_S8_S8_S8_PKfflPfPj,"a",@progbits
	.sectionflags	@""
	.align	4
.nv.constant0._ZN13group_norm_v218gn_bwd_cuda_kernelI13__nv_bfloat16Li480ELi1ELi16ELi120ELi256ELb1ELb1ELi4ELi960ELi960ELi4ELb1ELi2ELb0ELb0ELNS_15WgradSyncMethodE3ENS_16CompileConditionILi900EEEEEvPT_S6_S6_PKS5_S8_S8_S8_PKfflPfPj:
	.zero		624


//--------------------- .nv.constant0._ZN13group_norm_v218gn_bwd_cuda_kernelI13__nv_bfloat16Li480ELi3ELi16ELi120ELi256ELb1ELb1ELi4ELi960ELi960ELi4ELb1ELi4ELb0ELb0ELNS_15WgradSyncMethodE3ENS_16CompileConditionILi900EEEEEvPT_S6_S6_PKS5_S8_S8_S8_PKfflPfPj --------------------------
	.section	.nv.constant0._ZN13group_norm_v218gn_bwd_cuda_kernelI13__nv_bfloat16Li480ELi3ELi16ELi120ELi256ELb1ELb1ELi4ELi960ELi960ELi4ELb1ELi4ELb0ELb0ELNS_15WgradSyncMethodE3ENS_16CompileConditionILi900EEEEEvPT_S6_S6_PKS5_S8_S8_S8_PKfflPfPj,"a",@progbits
	.sectionflags	@""
	.align	4
.nv.constant0._ZN13group_norm_v218gn_bwd_cuda_kernelI13__nv_bfloat16Li480ELi3ELi16ELi120ELi256ELb1ELb1ELi4ELi960ELi960ELi4ELb1ELi4ELb0ELb0ELNS_15WgradSyncMethodE3ENS_16CompileConditionILi900EEEEEvPT_S6_S6_PKS5_S8_S8_S8_PKfflPfPj:
	.zero		624


//--------------------- .nv.constant0._ZN13group_norm_v218gn_bwd_cuda_kernelI13__nv_bfloat16Li480ELi1ELi16ELi120ELi256ELb1ELb1ELi8ELi960ELi960ELi4ELb1ELi4ELb0ELb0ELNS_15WgradSyncMethodE3ENS_16CompileConditionILi900EEEEEvPT_S6_S6_PKS5_S8_S8_S8_PKfflPfPj --------------------------
	.section	.nv.constant0._ZN13group_norm_v218gn_bwd_cuda_kernelI13__nv_bfloat16Li480ELi1ELi16ELi120ELi256ELb1ELb1ELi8ELi960ELi960ELi4ELb1ELi4ELb0ELb0ELNS_15WgradSyncMethodE3ENS_16CompileConditionILi900EEEEEvPT_S6_S6_PKS5_S8_S8_S8_PKfflPfPj,"a",@progbits
	.sectionflags	@""
	.align	4
.nv.constant0._ZN13group_norm_v218gn_bwd_cuda_kernelI13__nv_bfloat16Li480ELi1ELi16ELi120ELi256ELb1ELb1ELi8ELi960ELi960ELi4ELb1ELi4ELb0ELb0ELNS_15WgradSyncMethodE3ENS_16CompileConditionILi900EEEEEvPT_S6_S6_PKS5_S8_S8_S8_PKfflPfPj:
	.zero		624


//--------------------- .nv.constant0._ZN13group_norm_v218gn_bwd_cuda_kernelI13__nv_bfloat16Li480ELi3ELi16ELi120ELi256ELb1ELb1ELi8ELi960ELi960ELi4ELb1ELi10ELb0ELb0ELNS_15WgradSyncMethodE3ENS_16CompileConditionILi900EEEEEvPT_S6_S6_PKS5_S8_S8_S8_PKfflPfPj --------------------------
	.section	.nv.constant0._ZN13group_norm_v218gn_bwd_cuda_kernelI13__nv_bfloat16Li480ELi3ELi16ELi120ELi256ELb1ELb1ELi8ELi960ELi960ELi4ELb1ELi10ELb0ELb0ELNS_15WgradSyncMethodE3ENS_16CompileConditionILi900EEEEEvPT_S6_S6_PKS5_S8_S8_S8_PKfflPfPj,"a",@progbits
	.sectionflags	@""
	.align	4
.nv.constant0._ZN13group_norm_v218gn_bwd_cuda_kernelI13__nv_bfloat16Li480ELi3ELi16ELi120ELi256ELb1ELb1ELi8ELi960ELi960ELi4ELb1ELi10ELb0ELb0ELNS_15WgradSyncMethodE3ENS_16CompileConditionILi900EEEEEvPT_S6_S6_PKS5_S8_S8_S8_PKfflPfPj:
	.zero		624


//--------------------- .nv.constant0._ZN13group_norm_v218gn_bwd_cuda_kernelI13__nv_bfloat16Li480ELi1ELi16ELi120ELi256ELb1ELb1ELi16ELi960ELi960ELi4ELb1ELi8ELb0ELb0ELNS_15WgradSyncMethodE3ENS_16CompileConditionILi900EEEEEvPT_S6_S6_PKS5_S8_S8_S8_PKfflPfPj --------------------------
	.section	.nv.constant0._ZN13group_norm_v218gn_bwd_cuda_kernelI13__nv_bfloat16Li480ELi1ELi16ELi120ELi256ELb1ELb1ELi16ELi960ELi960ELi4ELb1ELi8ELb0ELb0ELNS_15WgradSyncMethodE3ENS_16CompileConditionILi900EEEEEvPT_S6_S6_PKS5_S8_S8_S8_PKfflPfPj,"a",@progbits
	.sectionflags	@""
	.align	4
.nv.constant0._ZN13group_norm_v218gn_bwd_cuda_kernelI13__nv_bfloat16Li480ELi1ELi16ELi120ELi256ELb1ELb1ELi16ELi960ELi960ELi4ELb1ELi8ELb0ELb0ELNS_15WgradSyncMethodE3ENS_16CompileConditionILi900EEEEEvPT_S6_S6_PKS5_S8_S8_S8_PKfflPfPj:
	.zero		624


//--------------------- .nv.constant0._ZN13group_norm_v218gn_bwd_cuda_kernelI13__nv_bfloat16Li480ELi1ELi16ELi120ELi256ELb1ELb1ELi32ELi960ELi960ELi4ELb1ELi18ELb0ELb0ELNS_15WgradSyncMethodE3ENS_16CompileConditionILi900EEEEEvPT_S6_S6_PKS5_S8_S8_S8_PKfflPfPj --------------------------
	.section	.nv.constant0._ZN13group_norm_v218gn_bwd_cuda_kernelI13__nv_bfloat16Li480ELi1ELi16ELi120ELi256ELb1ELb1ELi32ELi960ELi960ELi4ELb1ELi18ELb0ELb0ELNS_15WgradSyncMethodE3ENS_16CompileConditionILi900EEEEEvPT_S6_S6_PKS5_S8_S8_S8_PKfflPfPj,"a",@progbits
	.sectionflags	@""
	.align	4
.nv.constant0._ZN13group_norm_v218gn_bwd_cuda_kernelI13__nv_bfloat16Li480ELi1ELi16ELi120ELi256ELb1ELb1ELi32ELi960ELi960ELi4ELb1ELi18ELb0ELb0ELNS_15WgradSyncMethodE3ENS_16CompileConditionILi900EEEEEvPT_S6_S6_PKS5_S8_S8_S8_PKfflPfPj:
	.zero		624


//--------------------- .nv.constant0._ZN13group_norm_v218gn_bwd_cuda_kernelI13__nv_bfloat16Li480ELi2ELi16ELi120ELi256ELb1ELb1ELi16ELi960ELi960ELi4ELb1ELi14ELb0ELb0ELNS_15WgradSyncMethodE3ENS_16CompileConditionILi900EEEEEvPT_S6_S6_PKS5_S8_S8_S8_PKfflPfPj --------------------------
	.section	.nv.constant0._ZN13group_norm_v218gn_bwd_cuda_kernelI13__nv_bfloat16Li480ELi2ELi16ELi120ELi256ELb1ELb1ELi16ELi960ELi960ELi4ELb1ELi14ELb0ELb0ELNS_15WgradSyncMethodE3ENS_16CompileConditionILi900EEEEEvPT_S6_S6_PKS5_S8_S8_S8_PKfflPfPj,"a",@progbits
	.sectionflags	@""
	.align	4
.nv.constant0._ZN13group_norm_v218gn_bwd_cuda_kernelI13__nv_bfloat16Li480ELi2ELi16ELi120ELi256ELb1ELb1ELi16ELi960ELi960ELi4ELb1ELi14ELb0ELb0ELNS_15WgradSyncMethodE3ENS_16CompileConditionILi900EEEEEvPT_S6_S6_PKS5_S8_S8_S8_PKfflPfPj:
	.zero		624


//--------------------- .nv.constant0._ZN13group_norm_v218gn_bwd_cuda_kernelI13__nv_bfloat16Li480ELi2ELi16ELi120ELi256ELb1ELb1ELi16ELi960ELi960ELi4ELb1ELi18ELb0ELb0ELNS_15WgradSyncMethodE3ENS_16CompileConditionILi900EEEEEvPT_S6_S6_PKS5_S8_S8_S8_PKfflPfPj --------------------------
	.section	.nv.constant0._ZN13group_norm_v218gn_bwd_cuda_kernelI13__nv_bfloat16Li480ELi2ELi16ELi120ELi256ELb1ELb1ELi16ELi960ELi960ELi4ELb1ELi18ELb0ELb0ELNS_15WgradSyncMethodE3ENS_16CompileConditionILi900EEEEEvPT_S6_S6_PKS5_S8_S8_S8_PKfflPfPj,"a",@progbits
	.sectionflags	@""
	.align	4
.nv.constant0._ZN13group_norm_v218gn_bwd_cuda_kernelI13__nv_bfloat16Li480ELi2ELi16ELi120ELi256ELb1ELb1ELi16ELi960ELi960ELi4ELb1ELi18ELb0ELb0ELNS_15WgradSyncMethodE3ENS_16CompileConditionILi900EEEEEvPT_S6_S6_PKS5_S8_S8_S8_PKfflPfPj:
	.zero		624


//--------------------- .nv.constant0._ZN13group_norm_v214gn_cuda_kernelI13__nv_bfloat16Li480ELi3ELi32ELi60ELi256ELb0ELi2ELi960ELi960ELi4ELb1ELi2ELb0ELb0ENS_16CompileConditionILi900EEEEEvPT_PKS4_S7_S7_flPfS8_Pj --------------------------
	.section	.nv.constant0._ZN13group_norm_v214gn_cuda_kernelI13__nv_bfloat16Li480ELi3ELi32ELi60ELi256ELb0ELi2ELi960ELi960ELi4ELb1ELi2ELb0ELb0ENS_16CompileConditionILi900EEEEEvPT_PKS4_S7_S7_flPfS8_Pj,"a",@progbits
	.sectionflags	@""
	.align	4
.nv.constant0._ZN13group_norm_v214gn_cuda_kernelI13__nv_bfloat16Li480ELi3ELi32ELi60ELi256ELb0ELi2ELi960ELi960ELi4ELb1ELi2ELb0ELb0ENS_16CompileConditionILi900EEEEEvPT_PKS4_S7_S7_flPfS8_Pj:
	.zero		600


//--------------------- .nv.constant0._ZN13group_norm_v214gn_cuda_kernelI13__nv_bfloat16Li480ELi1ELi32ELi60ELi256ELb0ELi4ELi960ELi960ELi4ELb1ELi2ELb0ELb0ENS_16CompileConditionILi900EEEEEvPT_PKS4_S7_S7_flPfS8_Pj --------------------------
	.section	.nv.constant0._ZN13group_norm_v214gn_cuda_kernelI13__nv_bfloat16Li480ELi1ELi32ELi60ELi256ELb0ELi4ELi960ELi960ELi4ELb1ELi2ELb0ELb0ENS_16CompileConditionILi900EEEEEvPT_PKS4_S7_S7_flPfS8_Pj,"a",@progbits
	.sectionflags	@""
	.align	4
.nv.constant0._ZN13group_norm_v214gn_cuda_kernelI13__nv_bfloat16Li480ELi1ELi32ELi60ELi256ELb0ELi4ELi960ELi960ELi4ELb1ELi2ELb0ELb0ENS_16CompileConditionILi900EEEEEvPT_PKS4_S7_S7_flPfS8_Pj:
	.zero		600


//--------------------- .nv.constant0._ZN13group_norm_v214gn_cuda_kernelI13__nv_bfloat16Li480ELi3ELi32ELi60ELi256ELb0ELi4ELi960ELi960ELi4ELb1ELi5ELb0ELb0ENS_16CompileConditionILi900EEEEEvPT_PKS4_S7_S7_flPfS8_Pj --------------------------
	.section	.nv.constant0._ZN13group_norm_v214gn_cuda_kernelI13__nv_bfloat16Li480ELi3ELi32ELi60ELi256ELb0ELi4ELi960ELi960ELi4ELb1ELi5ELb0ELb0ENS_16CompileConditionILi900EEEEEvPT_PKS4_S7_S7_flPfS8_Pj,"a",@progbits
	.sectionflags	@""
	.align	4
.nv.constant0._ZN13group_norm_v214gn_cuda_kernelI13__nv_bfloat16Li480ELi3ELi32ELi60ELi256ELb0ELi4ELi960ELi960ELi4ELb1ELi5ELb0ELb0ENS_16CompileConditionILi900EEEEEvPT_PKS4_S7_S7_flPfS8_Pj:
	.zero		600


//--------------------- .nv.constant0._ZN13group_norm_v214gn_cuda_kernelI13__nv_bfloat16Li480ELi1ELi32ELi60ELi256ELb0ELi8ELi960ELi960ELi4ELb1ELi4ELb0ELb0ENS_16CompileConditionILi900EEEEEvPT_PKS4_S7_S7_flPfS8_Pj --------------------------
	.section	.nv.constant0._ZN13group_norm_v214gn_cuda_kernelI13__nv_bfloat16Li480ELi1ELi32ELi60ELi256ELb0ELi8ELi960ELi960ELi4ELb1ELi4ELb0ELb0ENS_16CompileConditionILi900EEEEEvPT_PKS4_S7_S7_flPfS8_Pj,"a",@progbits
	.sectionflags	@""
	.align	4
.nv.constant0._ZN13group_norm_v214gn_cuda_kernelI13__nv_bfloat16Li480ELi1ELi32ELi60ELi256ELb0ELi8ELi960ELi960ELi4ELb1ELi4ELb0ELb0ENS_16CompileConditionILi900EEEEEvPT_PKS4_S7_S7_flPfS8_Pj:
	.zero		600


//--------------------- .nv.constant0._ZN13group_norm_v214gn_cuda_kernelI13__nv_bfloat16Li480ELi3ELi32ELi60ELi256ELb0ELi8ELi960ELi960ELi4ELb1ELi10ELb0ELb0ENS_16CompileConditionILi900EEEEEvPT_PKS4_S7_S7_flPfS8_Pj --------------------------
	.section	.nv.constant0._ZN13group_norm_v214gn_cuda_kernelI13__nv_bfloat16Li480ELi3ELi32ELi60ELi256ELb0ELi8ELi960ELi960ELi4ELb1ELi10ELb0ELb0ENS_16CompileConditionILi900EEEEEvPT_PKS4_S7_S7_flPfS8_Pj,"a",@progbits
	.sectionflags	@""
	.align	4
.nv.constant0._ZN13group_norm_v214gn_cuda_kernelI13__nv_bfloat16Li480ELi3ELi32ELi60ELi256ELb0ELi8ELi960ELi960ELi4ELb1ELi10ELb0ELb0ENS_16CompileConditionILi900EEEEEvPT_PKS4_S7_S7_flPfS8_Pj:
	.zero		600


//--------------------- .nv.constant0._ZN13group_norm_v214gn_cuda_kernelI13__nv_bfloat16Li480ELi1ELi32ELi60ELi256ELb0ELi16ELi960ELi960ELi4ELb1ELi9ELb0ELb0ENS_16CompileConditionILi900EEEEEvPT_PKS4_S7_S7_flPfS8_Pj --------------------------
	.section	.nv.constant0._ZN13group_norm_v214gn_cuda_kernelI13__nv_bfloat16Li480ELi1ELi32ELi60ELi256ELb0ELi16ELi960ELi960ELi4ELb1ELi9ELb0ELb0ENS_16CompileConditionILi900EEEEEvPT_PKS4_S7_S7_flPfS8_Pj,"a",@progbits
	.sectionflags	@""
	.align	4
.nv.constant0._ZN13group_norm_v214gn_cuda_kernelI13__nv_bfloat16Li480ELi1ELi32ELi60ELi256ELb0ELi16ELi960ELi960ELi4ELb1ELi9ELb0ELb0ENS_16CompileConditionILi900EEEEEvPT_PKS4_S7_S7_flPfS8_Pj:
	.zero		600


//--------------------- .nv.constant0._ZN13group_norm_v214gn_cuda_kernelI13__nv_bfloat16Li480ELi3ELi32ELi60ELi256ELb0ELi16ELi960ELi960ELi4ELb1ELi21ELb0ELb0ENS_16CompileConditionILi900EEEEEvPT_PKS4_S7_S7_flPfS8_Pj --------------------------
	.section	.nv.constant0._ZN13group_norm_v214gn_cuda_kernelI13__nv_bfloat16Li480ELi3ELi32ELi60ELi256ELb0ELi16ELi960ELi960ELi4ELb1ELi21ELb0ELb0ENS_16CompileConditionILi900EEEEEvPT_PKS4_S7_S7_flPfS8_Pj,"a",@progbits
	.sectionflags	@""
	.align	4
.nv.constant0._ZN13group_norm_v214gn_cuda_kernelI13__nv_bfloat16Li480ELi3ELi32ELi60ELi256ELb0ELi16ELi960ELi960ELi4ELb1ELi21ELb0ELb0ENS_16CompileConditionILi900EEEEEvPT_PKS4_S7_S7_flPfS8_Pj:
	.zero		600


//--------------------- .nv.constant0._ZN13group_norm_v214gn_cuda_kernelI13__nv_bfloat16Li480ELi1ELi32ELi60ELi256ELb0ELi32ELi960ELi960ELi4ELb1ELi18ELb0ELb0ENS_16CompileConditionILi900EEEEEvPT_PKS4_S7_S7_flPfS8_Pj --------------------------
	.section	.nv.constant0._ZN13group_norm_v214gn_cuda_kernelI13__nv_bfloat16Li480ELi1ELi32ELi60ELi256ELb0ELi32ELi960ELi960ELi4ELb1ELi18ELb0ELb0ENS_16CompileConditionILi900EEEEEvPT_PKS4_S7_S7_flPfS8_Pj,"a",@progbits
	.sectionflags	@""
	.align	4
.nv.constant0._ZN13group_norm_v214gn_cuda_kernelI13__nv_bfloat16Li480ELi1ELi32ELi60ELi256ELb0ELi32ELi960ELi960ELi4ELb1ELi18ELb0ELb0ENS_16CompileConditionILi900EEEEEvPT_PKS4_S7_S7_flPfS8_Pj:
	.zero		600


//--------------------- .nv.constant0._ZN13group_norm_v214gn_cuda_kernelI13__nv_bfloat16Li480ELi2ELi32ELi60ELi256ELb0ELi32ELi960ELi960ELi4ELb1ELi29ELb0ELb0ENS_16CompileConditionILi900EEEEEvPT_PKS4_S7_S7_flPfS8_Pj --------------------------
	.section	.nv.constant0._ZN13group_norm_v214gn_cuda_kernelI13__nv_bfloat16Li480ELi2ELi32ELi60ELi256ELb0ELi32ELi960ELi960ELi4ELb1ELi29ELb0ELb0ENS_16CompileConditionILi900EEEEEvPT_PKS4_S7_S7_flPfS8_Pj,"a",@progbits
	.sectionflags	@""
	.align	4
.nv.constant0._ZN13group_norm_v214gn_cuda_kernelI13__nv_bfloat16Li480ELi2ELi32ELi60ELi256ELb0ELi32ELi960ELi960ELi4ELb1ELi29ELb0ELb0ENS_16CompileConditionILi900EEEEEvPT_PKS4_S7_S7_flPfS8_Pj:
	.zero		600


//--------------------- .nv.constant0._ZN13group_norm_v214gn_cuda_kernelI13__nv_bfloat16Li480ELi1ELi32ELi60ELi256ELb0ELi64ELi960ELi960ELi4ELb1ELi37ELb0ELb0ENS_16CompileConditionILi900EEEEEvPT_PKS4_S7_S7_flPfS8_Pj --------------------------
	.section	.nv.constant0._ZN13group_norm_v214gn_cuda_kernelI13__nv_bfloat16Li480ELi1ELi32ELi60ELi256ELb0ELi64ELi960ELi960ELi4ELb1ELi37ELb0ELb0ENS_16CompileConditionILi900EEEEEvPT_PKS4_S7_S7_flPfS8_Pj,"a",@progbits
	.sectionflags	@""
	.align	4
.nv.constant0._ZN13group_norm_v214gn_cuda_kernelI13__nv_bfloat16Li480ELi1ELi32ELi60ELi256ELb0ELi64ELi960ELi960ELi4ELb1ELi37ELb0ELb0ENS_16CompileConditionILi900EEEEEvPT_PKS4_S7_S7_flPfS8_Pj:
	.zero		600


//--------------------- .nv.constant0._ZN13group_norm_v214gn_cuda_kernelI13__nv_bfloat16Li480ELi3ELi16ELi120ELi256ELb1ELi2ELi960ELi960ELi4ELb1ELi2ELb0ELb0ENS_16CompileConditionILi900EEEEEvPT_PKS4_S7_S7_flPfS8_Pj --------------------------
	.section	.nv.constant0._ZN13group_norm_v214gn_cuda_kernelI13__nv_bfloat16Li480ELi3ELi16ELi120ELi256ELb1ELi2ELi960ELi960ELi4ELb1ELi2ELb0ELb0ENS_16CompileConditionILi900EEEEEvPT_PKS4_S7_S7_flPfS8_Pj,"a",@progbits
	.sectionflags	@""
	.align	4
.nv.constant0._ZN13group_norm_v214gn_cuda_kernelI13__nv_bfloat16Li480ELi3ELi16ELi120ELi256ELb1ELi2ELi960ELi960ELi4ELb1ELi2ELb0ELb0ENS_16CompileConditionILi900EEEEEvPT_PKS4_S7_S7_flPfS8_Pj:
	.zero		600


//--------------------- .nv.constant0._ZN13group_norm_v214gn_cuda_kernelI13__nv_bfloat16Li480ELi1ELi16ELi120ELi256ELb1ELi4ELi960ELi960ELi4ELb1ELi2ELb0ELb0ENS_16CompileConditionILi900EEEEEvPT_PKS4_S7_S7_flPfS8_Pj --------------------------
	.section	.nv.constant0._ZN13group_norm_v214gn_cuda_kernelI13__nv_bfloat16Li480ELi1ELi16ELi120ELi256ELb1ELi4ELi960ELi960ELi4ELb1ELi2ELb0ELb0ENS_16CompileConditionILi900EEEEEvPT_PKS4_S7_S7_flPfS8_Pj,"a",@progbits
	.sectionflags	@""
	.align	4
.nv.constant0._ZN13group_norm_v214gn_cuda_kernelI13__nv_bfloat16Li480ELi1ELi16ELi120ELi256ELb1ELi4ELi960ELi960ELi4ELb1ELi2ELb0ELb0ENS_16CompileConditionILi900EEEEEvPT_PKS4_S7_S7_flPfS8_Pj:
	.zero		600


//--------------------- .nv.constant0._ZN13group_norm_v214gn_cuda_kernelI13__nv_bfloat16Li480ELi3ELi16ELi120ELi256ELb1ELi4ELi960ELi960ELi4ELb1ELi5ELb0ELb0ENS_16CompileConditionILi900EEEEEvPT_PKS4_S7_S7_flPfS8_Pj --------------------------
	.section	.nv.constant0._ZN13group_norm_v214gn_cuda_kernelI13__nv_bfloat16Li480ELi3ELi16ELi120ELi256ELb1ELi4ELi960ELi960ELi4ELb1ELi5ELb0ELb0ENS_16CompileConditionILi900EEEEEvPT_PKS4_S7_S7_flPfS8_Pj,"a",@progbits
	.sectionflags	@""
	.align	4
.nv.constant0._ZN13group_norm_v214gn_cuda_kernelI13__nv_bfloat16Li480ELi3ELi16ELi120ELi256ELb1ELi4ELi960ELi960ELi4ELb1ELi5ELb0ELb0ENS_16CompileConditionILi900EEEEEvPT_PKS4_S7_S7_flPfS8_Pj:
	.zero		600


//--------------------- .nv.constant0._ZN13group_norm_v214gn_cuda_kernelI13__nv_bfloat16Li480ELi1ELi16ELi120ELi256ELb1ELi8ELi960ELi960ELi4ELb1ELi4ELb0ELb0ENS_16CompileConditionILi900EEEEEvPT_PKS4_S7_S7_flPfS8_Pj --------------------------
	.section	.nv.constant0._ZN13group_norm_v214gn_cuda_kernelI13__nv_bfloat16Li480ELi1ELi16ELi120ELi256ELb1ELi8ELi960ELi960ELi4ELb1ELi4ELb0ELb0ENS_16CompileConditionILi900EEEEEvPT_PKS4_S7_S7_flPfS8_Pj,"a",@progbits
	.sectionflags	@""
	.align	4
.nv.constant0._ZN13group_norm_v214gn_cuda_kernelI13__nv_bfloat16Li480ELi1ELi16ELi120ELi256ELb1ELi8ELi960ELi960ELi4ELb1ELi4ELb0ELb0ENS_16CompileConditionILi900EEEEEvPT_PKS4_S7_S7_flPfS8_Pj:
	.zero		600


//--------------------- .nv.constant0._ZN13group_norm_v214gn_cuda_kernelI13__nv_bfloat16Li480ELi3ELi16ELi120ELi256ELb1ELi8ELi960ELi960ELi4ELb1ELi10ELb0ELb0ENS_16CompileConditionILi900EEEEEvPT_PKS4_S7_S7_flPfS8_Pj --------------------------
	.section	.nv.constant0._ZN13group_norm_v214gn_cuda_kernelI13__nv_bfloat16Li480ELi3ELi16ELi120ELi256ELb1ELi8ELi960ELi960ELi4ELb1ELi10ELb0ELb0ENS_16CompileConditionILi900EEEEEvPT_PKS4_S7_S7_flPfS8_Pj,"a",@progbits
	.sectionflags	@""
	.align	4
.nv.constant0._ZN13group_norm_v214gn_cuda_kernelI13__nv_bfloat16Li480ELi3ELi16ELi120ELi256ELb1ELi8ELi960ELi960ELi4ELb1ELi10ELb0ELb0ENS_16CompileConditionILi900EEEEEvPT_PKS4_S7_S7_flPfS8_Pj:
	.zero		600


//--------------------- .nv.constant0._ZN13group_norm_v214gn_cuda_kernelI13__nv_bfloat16Li480ELi1ELi16ELi120ELi256ELb1ELi16ELi960ELi960ELi4ELb1ELi9ELb0ELb0ENS_16CompileConditionILi900EEEEEvPT_PKS4_S7_S7_flPfS8_Pj --------------------------
	.section	.nv.constant0._ZN13group_norm_v214gn_cuda_kernelI13__nv_bfloat16Li480ELi1ELi16ELi120ELi256ELb1ELi16ELi960ELi960ELi4ELb1ELi9ELb0ELb0ENS_16CompileConditionILi900EEEEEvPT_PKS4_S7_S7_flPfS8_Pj,"a",@progbits
	.sectionflags	@""
	.align	4
.nv.constant0._ZN13group_norm_v214gn_cuda_kernelI13__nv_bfloat16Li480ELi1ELi16ELi120ELi256ELb1ELi16ELi960ELi960ELi4ELb1ELi9ELb0ELb0ENS_16CompileConditionILi900EEEEEvPT_PKS4_S7_S7_flPfS8_Pj:
	.zero		600


//--------------------- .nv.constant0._ZN13group_norm_v214gn_cuda_kernelI13__nv_bfloat16Li480ELi3ELi16ELi120ELi256ELb1ELi16ELi960ELi960ELi4ELb1ELi21ELb0ELb0ENS_16CompileConditionILi900EEEEEvPT_PKS4_S7_S7_flPfS8_Pj --------------------------
	.section	.nv.constant0._ZN13group_norm_v214gn_cuda_kernelI13__nv_bfloat16Li480ELi3ELi16ELi120ELi256ELb1ELi16ELi960ELi960ELi4ELb1ELi21ELb0ELb0ENS_16CompileConditionILi900EEEEEvPT_PKS4_S7_S7_flPfS8_Pj,"a",@progbits
	.sectionflags	@""
	.align	4
.nv.constant0._ZN13group_norm_v214gn_cuda_kernelI13__nv_bfloat16Li480ELi3ELi16ELi120ELi256ELb1ELi16ELi960ELi960ELi4ELb1ELi21ELb0ELb0ENS_16CompileConditionILi900EEEEEvPT_PKS4_S7_S7_flPfS8_Pj:
	.zero		600


//--------------------- .nv.constant0._ZN13group_norm_v214gn_cuda_kernelI13__nv_bfloat16Li480ELi1ELi16ELi120ELi256ELb1ELi32ELi960ELi960ELi4ELb1ELi18ELb0ELb0ENS_16CompileConditionILi900EEEEEvPT_PKS4_S7_S7_flPfS8_Pj --------------------------
	.section	.nv.constant0._ZN13group_norm_v214gn_cuda_kernelI13__nv_bfloat16Li480ELi1ELi16ELi120ELi256ELb1ELi32ELi960ELi960ELi4ELb1ELi18ELb0ELb0ENS_16CompileConditionILi900EEEEEvPT_PKS4_S7_S7_flPfS8_Pj,"a",@progbits
	.sectionflags	@""
	.align	4
.nv.constant0._ZN13group_norm_v214gn_cuda_kernelI13__nv_bfloat16Li480ELi1ELi16ELi120ELi256ELb1ELi32ELi960ELi960ELi4ELb1ELi18ELb0ELb0ENS_16CompileConditionILi900EEEEEvPT_PKS4_S7_S7_flPfS8_Pj:
	.zero		600


//--------------------- .nv.constant0._ZN13group_norm_v214gn_cuda_kernelI13__nv_bfloat16Li480ELi2ELi16ELi120ELi256ELb1ELi32ELi960ELi960ELi4ELb1ELi29ELb0ELb0ENS_16CompileConditionILi900EEEEEvPT_PKS4_S7_S7_flPfS8_Pj --------------------------
	.section	.nv.constant0._ZN13group_norm_v214gn_cuda_kernelI13__nv_bfloat16Li480ELi2ELi16ELi120ELi256ELb1ELi32ELi960ELi960ELi4ELb1ELi29ELb0ELb0ENS_16CompileConditionILi900EEEEEvPT_PKS4_S7_S7_flPfS8_Pj,"a",@progbits
	.sectionflags	@""
	.align	4
.nv.constant0._ZN13group_norm_v214gn_cuda_kernelI13__nv_bfloat16Li480ELi2ELi16ELi120ELi256ELb1ELi32ELi960ELi960ELi4ELb1ELi29ELb0ELb0ENS_16CompileConditionILi900EEEEEvPT_PKS4_S7_S7_flPfS8_Pj:
	.zero		600


//--------------------- .nv.constant0._ZN13group_norm_v214gn_cuda_kernelI13__nv_bfloat16Li480ELi1ELi16ELi120ELi256ELb1ELi64ELi960ELi960ELi4ELb1ELi37ELb0ELb0ENS_16CompileConditionILi900EEEEEvPT_PKS4_S7_S7_flPfS8_Pj --------------------------
	.section	.nv.constant0._ZN13group_norm_v214gn_cuda_kernelI13__nv_bfloat16Li480ELi1ELi16ELi120ELi256ELb1ELi64ELi960ELi960ELi4ELb1ELi37ELb0ELb0ENS_16CompileConditionILi900EEEEEvPT_PKS4_S7_S7_flPfS8_Pj,"a",@progbits
	.sectionflags	@""
	.align	4
.nv.constant0._ZN13group_norm_v214gn_cuda_kernelI13__nv_bfloat16Li480ELi1ELi16ELi120ELi256ELb1ELi64ELi960ELi960ELi4ELb1ELi37ELb0ELb0ENS_16CompileConditionILi900EEEEEvPT_PKS4_S7_S7_flPfS8_Pj:
	.zero		600


//--------------------- .nv.constant0._ZN13group_norm_v218gn_bwd_cuda_kernelI6__halfLi480ELi3ELi32ELi60ELi256ELb0ELb1ELi2ELi960ELi960ELi4ELb1ELi2ELb0ELb0ELNS_15WgradSyncMethodE3ENS_16CompileConditionILi900EEEEEvPT_S6_S6_PKS5_S8_S8_S8_PKfflPfPj --------------------------
	.section	.nv.constant0._ZN13group_norm_v218gn_bwd_cuda_kernelI6__halfLi480ELi3ELi32ELi60ELi256ELb0ELb1ELi2ELi960ELi960ELi4ELb1ELi2ELb0ELb0ELNS_15WgradSyncMethodE3ENS_16CompileConditionILi900EEEEEvPT_S6_S6_PKS5_S8_S8_S8_PKfflPfPj,"a",@progbits
	.sectionflags	@""
	.align	4
.nv.constant0._ZN13group_norm_v218gn_bwd_cuda_kernelI6__halfLi480ELi3ELi32ELi60ELi256ELb0ELb1ELi2ELi960ELi960ELi4ELb1ELi2ELb0ELb0ELNS_15WgradSyncMethodE3ENS_16CompileConditionILi900EEEEEvPT_S6_S6_PKS5_S8_S8_S8_PKfflPfPj:
	.zero		624


//--------------------- .nv.constant0._ZN13group_norm_v218gn_bwd_cuda_kernelI6__halfLi480ELi1ELi32ELi60ELi256ELb0ELb1ELi4ELi960ELi960ELi4ELb1ELi2ELb0ELb0ELNS_15WgradSyncMethodE3ENS_16CompileConditionILi900EEEEEvPT_S6_S6_PKS5_S8_S8_S8_PKfflPfPj --------------------------
	.section	.nv.constant0._ZN13group_norm_v218gn_bwd_cuda_kernelI6__halfLi480ELi1ELi32ELi60ELi256ELb0ELb1ELi4ELi960ELi960ELi4ELb1ELi2ELb0ELb0ELNS_15WgradSyncMethodE3ENS_16CompileConditionILi900EEEEEvPT_S6_S6_PKS5_S8_S8_S8_PKfflPfPj,"a",@progbits
	.sectionflags	@""
	.align	4
.nv.constant0._ZN13group_norm_v218gn_bwd_cuda_kernelI6__halfLi480ELi1ELi32ELi60ELi256ELb0ELb1ELi4ELi960ELi960ELi4ELb1ELi2ELb0ELb0ELNS_15WgradSyncMethodE3ENS_16CompileConditionILi900EEEEEvPT_S6_S6_PKS5_S8_S8_S8_PKfflPfPj:
	.zero		624


//--------------------- .nv.constant0._ZN13group_norm_v218gn_bwd_cuda_kernelI6__halfLi480ELi3ELi32ELi60ELi256ELb0ELb1ELi4ELi960ELi960ELi4ELb1ELi4ELb0ELb0ELNS_15WgradSyncMethodE3ENS_16CompileConditionILi900EEEEEvPT_S6_S6_PKS5_S8_S8_S8_PKfflPfPj --------------------------
	.section	.nv.constant0._ZN13group_norm_v218gn_bwd_cuda_kernelI6__halfLi480ELi3ELi32ELi60ELi256ELb0ELb1ELi4ELi960ELi960ELi4ELb1ELi4ELb0ELb0ELNS_15WgradSyncMethodE3ENS_16CompileConditionILi900EEEEEvPT_S6_S6_PKS5_S8_S8_S8_PKfflPfPj,"a",@progbits
	.sectionflags	@""
	.align	4
.nv.constant0._ZN13group_norm_v218gn_bwd_cuda_kernelI6__halfLi480ELi3ELi32ELi60ELi256ELb0ELb1ELi4ELi960ELi960ELi4ELb1ELi4ELb0ELb0ELNS_15WgradSyncMethodE3ENS_16CompileConditionILi900EEEEEvPT_S6_S6_PKS5_S8_S8_S8_PKfflPfPj:
	.zero		624


//--------------------- .nv.constant0._ZN13group_norm_v218gn_bwd_cuda_kernelI6__halfLi480ELi1ELi32ELi60ELi256ELb0ELb1ELi8ELi960ELi960ELi4ELb1ELi4ELb0ELb0ELNS_15WgradSyncMethodE3ENS_16CompileConditionILi900EEEEEvPT_S6_S6_PKS5_S8_S8_S8_PKfflPfPj --------------------------
	.section	.nv.constant0._ZN13group_norm_v218gn_bwd_cuda_kernelI6__halfLi480ELi1ELi32ELi60ELi256ELb0ELb1ELi8ELi960ELi960ELi4ELb1ELi4ELb0ELb0ELNS_15WgradSyncMethodE3ENS_16CompileConditionILi900EEEEEvPT_S6_S6_PKS5_S8_S8_S8_PKfflPfPj,"a",@progbits
	.sectionflags	@""
	.align	4
.nv.constant0._ZN13group_norm_v218gn_bwd_cuda_kernelI6__halfLi480ELi1ELi32ELi60ELi256ELb0ELb1ELi8ELi960ELi960ELi4ELb1ELi4ELb0ELb0ELNS_15WgradSyncMethodE3ENS_16CompileConditionILi900EEEEEvPT_S6_S6_PKS5_S8_S8_S8_PKfflPfPj:
	.zero		624


//--------------------- .nv.constant0._ZN13group_norm_v218gn_bwd_cuda_kernelI6__halfLi480ELi3ELi32ELi60ELi256ELb0ELb1ELi8ELi960ELi960ELi4ELb1ELi10ELb0ELb0ELNS_15WgradSyncMethodE3ENS_16CompileConditionILi900EEEEEvPT_S6_S6_PKS5_S8_S8_S8_PKfflPfPj --------------------------
	.section	.nv.constant0._ZN13group_norm_v218gn_bwd_cuda_kernelI6__halfLi480ELi3ELi32ELi60ELi256ELb0ELb1ELi8ELi960ELi960ELi4ELb1ELi10ELb0ELb0ELNS_15WgradSyncMethodE3ENS_16CompileConditionILi900EEEEEvPT_S6_S6_PKS5_S8_S8_S8_PKfflPfPj,"a",@progbits
	.sectionflags	@""
	.align	4
.nv.constant0._ZN13group_norm_v218gn_bwd_cuda_kernelI6__halfLi480ELi3ELi32ELi60ELi256ELb0ELb1ELi8ELi960ELi960ELi4ELb1ELi10ELb0ELb0ELNS_15WgradSyncMethodE3ENS_16CompileConditionILi900EEEEEvPT_S6_S6_PKS5_S8_S8_S8_PKfflPfPj:
	.zero		624


//--------------------- .nv.constant0._ZN13group_norm_v218gn_bwd_cuda_kernelI6__halfLi480ELi1ELi32ELi60ELi256ELb0ELb1ELi16ELi960ELi960ELi4ELb1ELi8ELb0ELb0ELNS_15WgradSyncMethodE3ENS_16CompileConditionILi900EEEEEvPT_S6_S6_PKS5_S8_S8_S8_PKfflPfPj --------------------------
	.section	.nv.constant0._ZN13group_norm_v218gn_bwd_cuda_kernelI6__halfLi480ELi1ELi32ELi60ELi256ELb0ELb1ELi16ELi960ELi960ELi4ELb1ELi8ELb0ELb0ELNS_15WgradSyncMethodE3ENS_16CompileConditionILi900EEEEEvPT_S6_S6_PKS5_S8_S8_S8_PKfflPfPj,"a",@progbits
	.sectionflags	@""
	.align	4
.nv.constant0._ZN13group_norm_v218gn_bwd_cuda_kernelI6__halfLi480ELi1ELi32ELi60ELi256ELb0ELb1ELi16ELi960ELi960ELi4ELb1ELi8ELb0ELb0ELNS_15WgradSyncMethodE3ENS_16CompileConditionILi900EEEEEvPT_S6_S6_PKS5_S8_S8_S8_PKfflPfPj:
	.zero		624


//--------------------- .nv.constant0._ZN13group_norm_v218gn_bwd_cuda_kernelI6__halfLi480ELi1ELi32ELi60ELi256ELb0ELb1ELi32ELi960ELi960ELi4ELb1ELi18ELb0ELb0ELNS_15WgradSyncMethodE3ENS_16CompileConditionILi900EEEEEvPT_S6_S6_PKS5_S8_S8_S8_PKfflPfPj --------------------------
	.section	.nv.constant0._ZN13group_norm_v218gn_bwd_cuda_kernelI6__halfLi480ELi1ELi32ELi60ELi256ELb0ELb1ELi32ELi960ELi960ELi4ELb1ELi18ELb0ELb0ELNS_15WgradSyncMethodE3ENS_16CompileConditionILi900EEEEEvPT_S6_S6_PKS5_S8_S8_S8_PKfflPfPj,"a",@progbits
	.sectionflags	@""
	.align	4
.nv.constant0._ZN13group_norm_v218gn_bwd_cuda_kernelI6__halfLi480ELi1ELi32ELi60ELi256ELb0ELb1ELi32ELi960ELi960ELi4ELb1ELi18ELb0ELb0ELNS_15WgradSyncMethodE3ENS_16CompileConditionILi900EEEEEvPT_S6_S6_PKS5_S8_S8_S8_PKfflPfPj:
	.zero		624


//--------------------- .nv.constant0._ZN13group_norm_v218gn_bwd_cuda_kernelI6__halfLi480ELi2ELi32ELi60ELi256ELb0ELb1ELi16ELi960ELi960ELi4ELb1ELi14ELb0ELb0ELNS_15WgradSyncMethodE3ENS_16CompileConditionILi900EEEEEvPT_S6_S6_PKS5_S8_S8_S8_PKfflPfPj --------------------------
	.section	.nv.constant0._ZN13group_norm_v218gn_bwd_cuda_kernelI6__halfLi480ELi2ELi32ELi60ELi256ELb0ELb1ELi16ELi960ELi960ELi4ELb1ELi14ELb0ELb0ELNS_15WgradSyncMethodE3ENS_16CompileConditionILi900EEEEEvPT_S6_S6_PKS5_S8_S8_S8_PKfflPfPj,"a",@progbits
	.sectionflags	@""
	.align	4
.nv.constant0._ZN13group_norm_v218gn_bwd_cuda_kernelI6__halfLi480ELi2ELi32ELi60ELi256ELb0ELb1ELi16ELi960ELi960ELi4ELb1ELi14ELb0ELb0ELNS_15WgradSyncMethodE3ENS_16CompileConditionILi900EEEEEvPT_S6_S6_PKS5_S8_S8_S8_PKfflPfPj:
	.zero		624


//--------------------- .nv.constant0._ZN13group_norm_v218gn_bwd_cuda_kernelI6__halfLi480ELi2ELi32ELi60ELi256ELb0ELb1ELi16ELi960ELi960ELi4ELb1ELi18ELb0ELb0ELNS_15WgradSyncMethodE3ENS_16CompileConditionILi900EEEEEvPT_S6_S6_PKS5_S8_S8_S8_PKfflPfPj --------------------------
	.section	.nv.constant0._ZN13group_norm_v218gn_bwd_cuda_kernelI6__halfLi480ELi2ELi32ELi60ELi256ELb0ELb1ELi16ELi960ELi960ELi4ELb1ELi18ELb0ELb0ELNS_15WgradSyncMethodE3ENS_16CompileConditionILi900EEEEEvPT_S6_S6_PKS5_S8_S8_S8_PKfflPfPj,"a",@progbits
	.sectionflags	@""
	.align	4
.nv.constant0._ZN13group_norm_v218gn_bwd_cuda_kernelI6__halfLi480ELi2ELi32ELi60ELi256ELb0ELb1ELi16ELi960ELi960ELi4ELb1ELi18ELb0ELb0ELNS_15WgradSyncMethodE3ENS_16CompileConditionILi900EEEEEvPT_S6_S6_PKS5_S8_S8_S8_PKfflPfPj:
	.zero		624


//--------------------- .nv.constant0._ZN13group_norm_v218gn_bwd_cuda_kernelI6__halfLi480ELi3ELi16ELi120ELi256ELb1ELb1ELi2ELi960ELi960ELi4ELb1ELi2ELb0ELb0ELNS_15WgradSyncMethodE3ENS_16CompileConditionILi900EEEEEvPT_S6_S6_PKS5_S8_S8_S8_PKfflPfPj --------------------------
	.section	.nv.constant0._ZN13group_norm_v218gn_bwd_cuda_kernelI6__halfLi480ELi3ELi16ELi120ELi256ELb1ELb1ELi2ELi960ELi960ELi4ELb1ELi2ELb0ELb0ELNS_15WgradSyncMethodE3ENS_16CompileConditionILi900EEEEEvPT_S6_S6_PKS5_S8_S8_S8_PKfflPfPj,"a",@progbits
	.sectionflags	@""
	.align	4
.nv.constant0._ZN13group_norm_v218gn_bwd_cuda_kernelI6__halfLi480ELi3ELi16ELi120ELi256ELb1ELb1ELi2ELi960ELi960ELi4ELb1ELi2ELb0ELb0ELNS_15WgradSyncMethodE3ENS_16CompileConditionILi900EEEEEvPT_S6_S6_PKS5_S8_S8_S8_PKfflPfPj:
	.zero		624


//--------------------- .nv.constant0._ZN13group_norm_v218gn_bwd_cuda_kernelI6__halfLi480ELi1ELi16ELi120ELi256ELb1ELb1ELi4ELi960ELi960ELi4ELb1ELi2ELb0ELb0ELNS_15WgradSyncMethodE3ENS_16CompileConditionILi900EEEEEvPT_S6_S6_PKS5_S8_S8_S8_PKfflPfPj --------------------------
	.section	.nv.constant0._ZN13group_norm_v218gn_bwd_cuda_kernelI6__halfLi480ELi1ELi16ELi120ELi256ELb1ELb1ELi4ELi960ELi960ELi4ELb1ELi2ELb0ELb0ELNS_15WgradSyncMethodE3ENS_16CompileConditionILi900EEEEEvPT_S6_S6_PKS5_S8_S8_S8_PKfflPfPj,"a",@progbits
	.sectionflags	@""
	.align	4
.nv.constant0._ZN13group_norm_v218gn_bwd_cuda_kernelI6__halfLi480ELi1ELi16ELi120ELi256ELb1ELb1ELi4ELi960ELi960ELi4ELb1ELi2ELb0ELb0ELNS_15WgradSyncMethodE3ENS_16CompileConditionILi900EEEEEvPT_S6_S6_PKS5_S8_S8_S8_PKfflPfPj:
	.zero		624


//--------------------- .nv.constant0._ZN13group_norm_v218gn_bwd_cuda_kernelI6__halfLi480ELi3ELi16ELi120ELi256ELb1ELb1ELi4ELi960ELi960ELi4ELb1ELi4ELb0ELb0ELNS_15WgradSyncMethodE3ENS_16CompileConditionILi900EEEEEvPT_S6_S6_PKS5_S8_S8_S8_PKfflPfPj --------------------------
	.section	.nv.constant0._ZN13group_norm_v218gn_bwd_cuda_kernelI6__halfLi480ELi3ELi16ELi120ELi256ELb1ELb1ELi4ELi960ELi960ELi4ELb1ELi4ELb0ELb0ELNS_15WgradSyncMethodE3ENS_16CompileConditionILi900EEEEEvPT_S6_S6_PKS5_S8_S8_S8_PKfflPfPj,"a",@progbits
	.sectionflags	@""
	.align	4
.nv.constant0._ZN13group_norm_v218gn_bwd_cuda_kernelI6__halfLi480ELi3ELi16ELi120ELi256ELb1ELb1ELi4ELi960ELi960ELi4ELb1ELi4ELb0ELb0ELNS_15WgradSyncMethodE3ENS_16CompileConditionILi900EEEEEvPT_S6_S6_PKS5_S8_S8_S8_PKfflPfPj:
	.zero		624


//--------------------- .nv.constant0._ZN13group_norm_v218gn_bwd_cuda_kernelI6__halfLi480ELi1ELi16ELi120ELi256ELb1ELb1ELi8ELi960ELi960ELi4ELb1ELi4ELb0ELb0ELNS_15WgradSyncMethodE3ENS_16CompileConditionILi900EEEEEvPT_S6_S6_PKS5_S8_S8_S8_PKfflPfPj --------------------------
	.section	.nv.constant0._ZN13group_norm_v218gn_bwd_cuda_kernelI6__halfLi480ELi1ELi16ELi120ELi256ELb1ELb1ELi8ELi960ELi960ELi4ELb1ELi4ELb0ELb0ELNS_15WgradSyncMethodE3ENS_16CompileConditionILi900EEEEEvPT_S6_S6_PKS5_S8_S8_S8_PKfflPfPj,"a",@progbits
	.sectionflags	@""
	.align	4
.nv.constant0._ZN13group_norm_v218gn_bwd_cuda_kernelI6__halfLi480ELi1ELi16ELi120ELi256ELb1ELb1ELi8ELi960ELi960ELi4ELb1ELi4ELb0ELb0ELNS_15WgradSyncMethodE3ENS_16CompileConditionILi900EEEEEvPT_S6_S6_PKS5_S8_S8_S8_PKfflPfPj:
	.zero		624


//--------------------- .nv.constant0._ZN13group_norm_v218gn_bwd_cuda_kernelI6__halfLi480ELi3ELi16ELi120ELi256ELb1ELb1ELi8ELi960ELi960ELi4ELb1ELi10ELb0ELb0ELNS_15WgradSyncMethodE3ENS_16CompileConditionILi900EEEEEvPT_S6_S6_PKS5_S8_S8_S8_PKfflPfPj --------------------------
	.section	.nv.constant0._ZN13group_norm_v218gn_bwd_cuda_kernelI6__halfLi480ELi3ELi16ELi120ELi256ELb1ELb1ELi8ELi960ELi960ELi4ELb1ELi10ELb0ELb0ELNS_15WgradSyncMethodE3ENS_16CompileConditionILi900EEEEEvPT_S6_S6_PKS5_S8_S8_S8_PKfflPfPj,"a",@progbits
	.sectionflags	@""
	.align	4
.nv.constant0._ZN13group_norm_v218gn_bwd_cuda_kernelI6__halfLi480ELi3ELi16ELi120ELi256ELb1ELb1ELi8ELi960ELi960ELi4ELb1ELi10ELb0ELb0ELNS_15WgradSyncMethodE3ENS_16CompileConditionILi900EEEEEvPT_S6_S6_PKS5_S8_S8_S8_PKfflPfPj:
	.zero		624


//--------------------- .nv.constant0._ZN13group_norm_v218gn_bwd_cuda_kernelI6__halfLi480ELi1ELi16ELi120ELi256ELb1ELb1ELi16ELi960ELi960ELi4ELb1ELi8ELb0ELb0ELNS_15WgradSyncMethodE3ENS_16CompileConditionILi900EEEEEvPT_S6_S6_PKS5_S8_S8_S8_PKfflPfPj --------------------------
	.section	.nv.constant0._ZN13group_norm_v218gn_bwd_cuda_kernelI6__halfLi480ELi1ELi16ELi120ELi256ELb1ELb1ELi16ELi960ELi960ELi4ELb1ELi8ELb0ELb0ELNS_15WgradSyncMethodE3ENS_16CompileConditionILi900EEEEEvPT_S6_S6_PKS5_S8_S8_S8_PKfflPfPj,"a",@progbits
	.sectionflags	@""
	.align	4
.nv.constant0._ZN13group_norm_v218gn_bwd_cuda_kernelI6__halfLi480ELi1ELi16ELi120ELi256ELb1ELb1ELi16ELi960ELi960ELi4ELb1ELi8ELb0ELb0ELNS_15WgradSyncMethodE3ENS_16CompileConditionILi900EEEEEvPT_S6_S6_PKS5_S8_S8_S8_PKfflPfPj:
	.zero		624


//--------------------- .nv.constant0._ZN13group_norm_v218gn_bwd_cuda_kernelI6__halfLi480ELi1ELi16ELi120ELi256ELb1ELb1ELi32ELi960ELi960ELi4ELb1ELi18ELb0ELb0ELNS_15WgradSyncMethodE3ENS_16CompileConditionILi900EEEEEvPT_S6_S6_PKS5_S8_S8_S8_PKfflPfPj --------------------------
	.section	.nv.constant0._ZN13group_norm_v218gn_bwd_cuda_kernelI6__halfLi480ELi1ELi16ELi120ELi256ELb1ELb1ELi32ELi960ELi960ELi4ELb1ELi18ELb0ELb0ELNS_15WgradSyncMethodE3ENS_16CompileConditionILi900EEEEEvPT_S6_S6_PKS5_S8_S8_S8_PKfflPfPj,"a",@progbits
	.sectionflags	@""
	.align	4
.nv.constant0._ZN13group_norm_v218gn_bwd_cuda_kernelI6__halfLi480ELi1ELi16ELi120ELi256ELb1ELb1ELi32ELi960ELi960ELi4ELb1ELi18ELb0ELb0ELNS_15WgradSyncMethodE3ENS_16CompileConditionILi900EEEEEvPT_S6_S6_PKS5_S8_S8_S8_PKfflPfPj:
	.zero		624


//--------------------- .nv.constant0._ZN13group_norm_v218gn_bwd_cuda_kernelI6__halfLi480ELi2ELi16ELi120ELi256ELb1ELb1ELi16ELi960ELi960ELi4ELb1ELi14ELb0ELb0ELNS_15WgradSyncMethodE3ENS_16CompileConditionILi900EEEEEvPT_S6_S6_PKS5_S8_S8_S8_PKfflPfPj --------------------------
	.section	.nv.constant0._ZN13group_norm_v218gn_bwd_cuda_kernelI6__halfLi480ELi2ELi16ELi120ELi256ELb1ELb1ELi16ELi960ELi960ELi4ELb1ELi14ELb0ELb0ELNS_15WgradSyncMethodE3ENS_16CompileConditionILi900EEEEEvPT_S6_S6_PKS5_S8_S8_S8_PKfflPfPj,"a",@progbits
	.sectionflags	@""
	.align	4
.nv.constant0._ZN13group_norm_v218gn_bwd_cuda_kernelI6__halfLi480ELi2ELi16ELi120ELi256ELb1ELb1ELi16ELi960ELi960ELi4ELb1ELi14ELb0ELb0ELNS_15WgradSyncMethodE3ENS_16CompileConditionILi900EEEEEvPT_S6_S6_PKS5_S8_S8_S8_PKfflPfPj:
	.zero		624


//--------------------- .nv.constant0._ZN13group_norm_v218gn_bwd_cuda_kernelI6__halfLi480ELi2ELi16ELi120ELi256ELb1ELb1ELi16ELi960ELi960ELi4ELb1ELi18ELb0ELb0ELNS_15WgradSyncMethodE3ENS_16CompileConditionILi900EEEEEvPT_S6_S6_PKS5_S8_S8_S8_PKfflPfPj --------------------------
	.section	.nv.constant0._ZN13group_norm_v218gn_bwd_cuda_kernelI6__halfLi480ELi2ELi16ELi120ELi256ELb1ELb1ELi16ELi960ELi960ELi4ELb1ELi18ELb0ELb0ELNS_15WgradSyncMethodE3ENS_16CompileConditionILi900EEEEEvPT_S6_S6_PKS5_S8_S8_S8_PKfflPfPj,"a",@progbits
	.sectionflags	@""
	.align	4
.nv.constant0._ZN13group_norm_v218gn_bwd_cuda_kernelI6__halfLi480ELi2ELi16ELi120ELi256ELb1ELb1ELi16ELi960ELi960ELi4ELb1ELi18ELb0ELb0ELNS_15WgradSyncMethodE3ENS_16CompileConditionILi900EEEEEvPT_S6_S6_PKS5_S8_S8_S8_PKfflPfPj:
	.zero		624


//--------------------- .nv.constant0._ZN13group_norm_v214gn_cuda_kernelI6__halfLi480ELi3ELi32ELi60ELi256ELb0ELi2ELi960ELi960ELi4ELb1ELi2ELb0ELb0ENS_16CompileConditionILi900EEEEEvPT_PKS4_S7_S7_flPfS8_Pj --------------------------
	.section	.nv.constant0._ZN13group_norm_v214gn_cuda_kernelI6__halfLi480ELi3ELi32ELi60ELi256ELb0ELi2ELi960ELi960ELi4ELb1ELi2ELb0ELb0ENS_16CompileConditionILi900EEEEEvPT_PKS4_S7_S7_flPfS8_Pj,"a",@progbits
	.sectionflags	@""
	.align	4
.nv.constant0._ZN13group_norm_v214gn_cuda_kernelI6__halfLi480ELi3ELi32ELi60ELi256ELb0ELi2ELi960ELi960ELi4ELb1ELi2ELb0ELb0ENS_16CompileConditionILi900EEEEEvPT_PKS4_S7_S7_flPfS8_Pj:
	.zero		600


//--------------------- .nv.constant0._ZN13group_norm_v214gn_cuda_kernelI6__halfLi480ELi1ELi32ELi60ELi256ELb0ELi4ELi960ELi960ELi4ELb1ELi2ELb0ELb0ENS_16CompileConditionILi900EEEEEvPT_PKS4_S7_S7_flPfS8_Pj --------------------------
	.section	.nv.constant0._ZN13group_norm_v214gn_cuda_kernelI6__halfLi480ELi1ELi32ELi60ELi256ELb0ELi4ELi960ELi960ELi4ELb1ELi2ELb0ELb0ENS_16CompileConditionILi900EEEEEvPT_PKS4_S7_S7_flPfS8_Pj,"a",@progbits
	.sectionflags	@""
	.align	4
.nv.constant0._ZN13group_norm_v214gn_cuda_kernelI6__halfLi480ELi1ELi32ELi60ELi256ELb0ELi4ELi960ELi960ELi4ELb1ELi2ELb0ELb0ENS_16CompileConditionILi900EEEEEvPT_PKS4_S7_S7_flPfS8_Pj:
	.zero		600


//--------------------- .nv.constant0._ZN13group_norm_v214gn_cuda_kernelI6__halfLi480ELi3ELi32ELi60ELi256ELb0ELi4ELi960ELi960ELi4ELb1ELi5ELb0ELb0ENS_16CompileConditionILi900EEEEEvPT_PKS4_S7_S7_flPfS8_Pj --------------------------
	.section	.nv.constant0._ZN13group_norm_v214gn_cuda_kernelI6__halfLi480ELi3ELi32ELi60ELi256ELb0ELi4ELi960ELi960ELi4ELb1ELi5ELb0ELb0ENS_16CompileConditionILi900EEEEEvPT_PKS4_S7_S7_flPfS8_Pj,"a",@progbits
	.sectionflags	@""
	.align	4
.nv.constant0._ZN13group_norm_v214gn_cuda_kernelI6__halfLi480ELi3ELi32ELi60ELi256ELb0ELi4ELi960ELi960ELi4ELb1ELi5ELb0ELb0ENS_16CompileConditionILi900EEEEEvPT_PKS4_S7_S7_flPfS8_Pj:
	.zero		600


//--------------------- .nv.constant0._ZN13group_norm_v214gn_cuda_kernelI6__halfLi480ELi1ELi32ELi60ELi256ELb0ELi8ELi960ELi960ELi4ELb1ELi4ELb0ELb0ENS_16CompileConditionILi900EEEEEvPT_PKS4_S7_S7_flPfS8_Pj --------------------------
	.section	.nv.constant0._ZN13group_norm_v214gn_cuda_kernelI6__halfLi480ELi1ELi32ELi60ELi256ELb0ELi8ELi960ELi960ELi4ELb1ELi4ELb0ELb0ENS_16CompileConditionILi900EEEEEvPT_PKS4_S7_S7_flPfS8_Pj,"a",@progbits
	.sectionflags	@""
	.align	4
.nv.constant0._ZN13group_norm_v214gn_cuda_kernelI6__halfLi480ELi1ELi32ELi60ELi256ELb0ELi8ELi960ELi960ELi4ELb1ELi4ELb0ELb0ENS_16CompileConditionILi900EEEEEvPT_PKS4_S7_S7_flPfS8_Pj:
	.zero		600


//--------------------- .nv.constant0._ZN13group_norm_v214gn_cuda_kernelI6__halfLi480ELi3ELi32ELi60ELi256ELb0ELi8ELi960ELi960ELi4ELb1ELi10ELb0ELb0ENS_16CompileConditionILi900EEEEEvPT_PKS4_S7_S7_flPfS8_Pj --------------------------
	.section	.nv.constant0._ZN13group_norm_v214gn_cuda_kernelI6__halfLi480ELi3ELi32ELi60ELi256ELb0ELi8ELi960ELi960ELi4ELb1ELi10ELb0ELb0ENS_16CompileConditionILi900EEEEEvPT_PKS4_S7_S7_flPfS8_Pj,"a",@progbits
	.sectionflags	@""
	.align	4
.nv.constant0._ZN13group_norm_v214gn_cuda_kernelI6__halfLi480ELi3ELi32ELi60ELi256ELb0ELi8ELi960ELi960ELi4ELb1ELi10ELb0ELb0ENS_16CompileConditionILi900EEEEEvPT_PKS4_S7_S7_flPfS8_Pj:
	.zero		600


//--------------------- .nv.constant0._ZN13group_norm_v214gn_cuda_kernelI6__halfLi480ELi1ELi32ELi60ELi256ELb0ELi16ELi960ELi960ELi4ELb1ELi9ELb0ELb0ENS_16CompileConditionILi900EEEEEvPT_PKS4_S7_S7_flPfS8_Pj --------------------------
	.section	.nv.constant0._ZN13group_norm_v214gn_cuda_kernelI6__halfLi480ELi1ELi32ELi60ELi256ELb0ELi16ELi960ELi960ELi4ELb1ELi9ELb0ELb0ENS_16CompileConditionILi900EEEEEvPT_PKS4_S7_S7_flPfS8_Pj,"a",@progbits
	.sectionflags	@""
	.align	4
.nv.constant0._ZN13group_norm_v214gn_cuda_kernelI6__halfLi480ELi1ELi32ELi60ELi256ELb0ELi16ELi960ELi960ELi4ELb1ELi9ELb0ELb0ENS_16CompileConditionILi900EEEEEvPT_PKS4_S7_S7_flPfS8_Pj:
	.zero		600


//--------------------- .nv.constant0._ZN13group_norm_v214gn_cuda_kernelI6__halfLi480ELi3ELi32ELi60ELi256ELb0ELi16ELi960ELi960ELi4ELb1ELi21ELb0ELb0ENS_16CompileConditionILi900EEEEEvPT_PKS4_S7_S7_flPfS8_Pj --------------------------
	.section	.nv.constant0._ZN13group_norm_v214gn_cuda_kernelI6__halfLi480ELi3ELi32ELi60ELi256ELb0ELi16ELi960ELi960ELi4ELb1ELi21ELb0ELb0ENS_16CompileConditionILi900EEEEEvPT_PKS4_S7_S7_flPfS8_Pj,"a",@progbits
	.sectionflags	@""
	.align	4
.nv.constant0._ZN13group_norm_v214gn_cuda_kernelI6__halfLi480ELi3ELi32ELi60ELi256ELb0ELi16ELi960ELi960ELi4ELb1ELi21ELb0ELb0ENS_16CompileConditionILi900EEEEEvPT_PKS4_S7_S7_flPfS8_Pj:
	.zero		600


//--------------------- .nv.constant0._ZN13group_norm_v214gn_cuda_kernelI6__halfLi480ELi1ELi32ELi60ELi256ELb0ELi32ELi960ELi960ELi4ELb1ELi18ELb0ELb0ENS_16CompileConditionILi900EEEEEvPT_PKS4_S7_S7_flPfS8_Pj --------------------------
	.section	.nv.constant0._ZN13group_norm_v214gn_cuda_kernelI6__halfLi480ELi1ELi32ELi60ELi256ELb0ELi32ELi960ELi960ELi4ELb1ELi18ELb0ELb0ENS_16CompileConditionILi900EEEEEvPT_PKS4_S7_S7_flPfS8_Pj,"a",@progbits
	.sectionflags	@""
	.align	4
.nv.constant0._ZN13group_norm_v214gn_cuda_kernelI6__halfLi480ELi1ELi32ELi60ELi256ELb0ELi32ELi960ELi960ELi4ELb1ELi18ELb0ELb0ENS_16CompileConditionILi900EEEEEvPT_PKS4_S7_S7_flPfS8_Pj:
	.zero		600


//--------------------- .nv.constant0._ZN13group_norm_v214gn_cuda_kernelI6__halfLi480ELi2ELi32ELi60ELi256ELb0ELi32ELi960ELi960ELi4ELb1ELi29ELb0ELb0ENS_16CompileConditionILi900EEEEEvPT_PKS4_S7_S7_flPfS8_Pj --------------------------
	.section	.nv.constant0._ZN13group_norm_v214gn_cuda_kernelI6__halfLi480ELi2ELi32ELi60ELi256ELb0ELi32ELi960ELi960ELi4ELb1ELi29ELb0ELb0ENS_16CompileConditionILi900EEEEEvPT_PKS4_S7_S7_flPfS8_Pj,"a",@progbits
	.sectionflags	@""
	.align	4
.nv.constant0._ZN13group_norm_v214gn_cuda_kernelI6__halfLi480ELi2ELi32ELi60ELi256ELb0ELi32ELi960ELi960ELi4ELb1ELi29ELb0ELb0ENS_16CompileConditionILi900EEEEEvPT_PKS4_S7_S7_flPfS8_Pj:
	.zero		600


//--------------------- .nv.constant0._ZN13group_norm_v214gn_cuda_kernelI6__halfLi480ELi1ELi32ELi60ELi256ELb0ELi64ELi960ELi960ELi4ELb1ELi37ELb0ELb0ENS_16CompileConditionILi900EEEEEvPT_PKS4_S7_S7_flPfS8_Pj --------------------------
	.section	.nv.constant0._ZN13group_norm_v214gn_cuda_kernelI6__halfLi480ELi1ELi32ELi60ELi256ELb0ELi64ELi960ELi960ELi4ELb1ELi37ELb0ELb0ENS_16CompileConditionILi900EEEEEvPT_PKS4_S7_S7_flPfS8_Pj,"a",@progbits
	.sectionflags	@""
	.align	4
.nv.constant0._ZN13group_norm_v214gn_cuda_kernelI6__halfLi480ELi1ELi32ELi60ELi256ELb0ELi64ELi960ELi960ELi4ELb1ELi37ELb0ELb0ENS_16CompileConditionILi900EEEEEvPT_PKS4_S7_S7_flPfS8_Pj:
	.zero		600


//--------------------- .nv.constant0._ZN13group_norm_v214gn_cuda_kernelI6__halfLi480ELi3ELi16ELi120ELi256ELb1ELi2ELi960ELi960ELi4ELb1ELi2ELb0ELb0ENS_16CompileConditionILi900EEEEEvPT_PKS4_S7_S7_flPfS8_Pj --------------------------
	.section	.nv.constant0._ZN13group_norm_v214gn_cuda_kernelI6__halfLi480ELi3ELi16ELi120ELi256ELb1ELi2ELi960ELi960ELi4ELb1ELi2ELb0ELb0ENS_16CompileConditionILi900EEEEEvPT_PKS4_S7_S7_flPfS8_Pj,"a",@progbits
	.sectionflags	@""
	.align	4
.nv.constant0._ZN13group_norm_v214gn_cuda_kernelI6__halfLi480ELi3ELi16ELi120ELi256ELb1ELi2ELi960ELi960ELi4ELb1ELi2ELb0ELb0ENS_16CompileConditionILi900EEEEEvPT_PKS4_S7_S7_flPfS8_Pj:
	.zero		600


//--------------------- .nv.constant0._ZN13group_norm_v214gn_cuda_kernelI6__halfLi480ELi1ELi16ELi120ELi256ELb1ELi4ELi960ELi960ELi4ELb1ELi2ELb0ELb0ENS_16CompileConditionILi900EEEEEvPT_PKS4_S7_S7_flPfS8_Pj --------------------------
	.section	.nv.constant0._ZN13group_norm_v214gn_cuda_kernelI6__halfLi480ELi1ELi16ELi120ELi256ELb1ELi4ELi960ELi960ELi4ELb1ELi2ELb0ELb0ENS_16CompileConditionILi900EEEEEvPT_PKS4_S7_S7_flPfS8_Pj,"a",@progbits
	.sectionflags	@""
	.align	4
.nv.constant0._ZN13group_norm_v214gn_cuda_kernelI6__halfLi480ELi1ELi16ELi120ELi256ELb1ELi4ELi960ELi960ELi4ELb1ELi2ELb0ELb0ENS_16CompileConditionILi900EEEEEvPT_PKS4_S7_S7_flPfS8_Pj:
	.zero		600


//--------------------- .nv.constant0._ZN13group_norm_v214gn_cuda_kernelI6__halfLi480ELi3ELi16ELi120ELi256ELb1ELi4ELi960ELi960ELi4ELb1ELi5ELb0ELb0ENS_16CompileConditionILi900EEEEEvPT_PKS4_S7_S7_flPfS8_Pj --------------------------
	.section	.nv.constant0._ZN13group_norm_v214gn_cuda_kernelI6__halfLi480ELi3ELi16ELi120ELi256ELb1ELi4ELi960ELi960ELi4ELb1ELi5ELb0ELb0ENS_16CompileConditionILi900EEEEEvPT_PKS4_S7_S7_flPfS8_Pj,"a",@progbits
	.sectionflags	@""
	.align	4
.nv.constant0._ZN13group_norm_v214gn_cuda_kernelI6__halfLi480ELi3ELi16ELi120ELi256ELb1ELi4ELi960ELi960ELi4ELb1ELi5ELb0ELb0ENS_16CompileConditionILi900EEEEEvPT_PKS4_S7_S7_flPfS8_Pj:
	.zero		600


//--------------------- .nv.constant0._ZN13group_norm_v214gn_cuda_kernelI6__halfLi480ELi1ELi16ELi120ELi256ELb1ELi8ELi960ELi960ELi4ELb1ELi4ELb0ELb0ENS_16CompileConditionILi900EEEEEvPT_PKS4_S7_S7_flPfS8_Pj --------------------------
	.section	.nv.constant0._ZN13group_norm_v214gn_cuda_kernelI6__halfLi480ELi1ELi16ELi120ELi256ELb1ELi8ELi960ELi960ELi4ELb1ELi4ELb0ELb0ENS_16CompileConditionILi900EEEEEvPT_PKS4_S7_S7_flPfS8_Pj,"a",@progbits
	.sectionflags	@""
	.align	4
.nv.constant0._ZN13group_norm_v214gn_cuda_kernelI6__halfLi480ELi1ELi16ELi120ELi256ELb1ELi8ELi960ELi960ELi4ELb1ELi4ELb0ELb0ENS_16CompileConditionILi900EEEEEvPT_PKS4_S7_S7_flPfS8_Pj:
	.zero		600


//--------------------- .nv.constant0._ZN13group_norm_v214gn_cuda_kernelI6__halfLi480ELi3ELi16ELi120ELi256ELb1ELi8ELi960ELi960ELi4ELb1ELi10ELb0ELb0ENS_16CompileConditionILi900EEEEEvPT_PKS4_S7_S7_flPfS8_Pj --------------------------
	.section	.nv.constant0._ZN13group_norm_v214gn_cuda_kernelI6__halfLi480ELi3ELi16ELi120ELi256ELb1ELi8ELi960ELi960ELi4ELb1ELi10ELb0ELb0ENS_16CompileConditionILi900EEEEEvPT_PKS4_S7_S7_flPfS8_Pj,"a",@progbits
	.sectionflags	@""
	.align	4
.nv.constant0._ZN13group_norm_v214gn_cuda_kernelI6__halfLi480ELi3ELi16ELi120ELi256ELb1ELi8ELi960ELi960ELi4ELb1ELi10ELb0ELb0ENS_16CompileConditionILi900EEEEEvPT_PKS4_S7_S7_flPfS8_Pj:
	.zero		600


//--------------------- .nv.constant0._ZN13group_norm_v214gn_cuda_kernelI6__halfLi480ELi1ELi16ELi120ELi256ELb1ELi16ELi960ELi960ELi4ELb1ELi9ELb0ELb0ENS_16CompileConditionILi900EEEEEvPT_PKS4_S7_S7_flPfS8_Pj --------------------------
	.section	.nv.constant0._ZN13group_norm_v214gn_cuda_kernelI6__halfLi480ELi1ELi16ELi120ELi256ELb1ELi16ELi960ELi960ELi4ELb1ELi9ELb0ELb0ENS_16CompileConditionILi900EEEEEvPT_PKS4_S7_S7_flPfS8_Pj,"a",@progbits
	.sectionflags	@""
	.align	4
.nv.constant0._ZN13group_norm_v214gn_cuda_kernelI6__halfLi480ELi1ELi16ELi120ELi256ELb1ELi16ELi960ELi960ELi4ELb1ELi9ELb0ELb0ENS_16CompileConditionILi900EEEEEvPT_PKS4_S7_S7_flPfS8_Pj:
	.zero		600


//--------------------- .nv.constant0._ZN13group_norm_v214gn_cuda_kernelI6__halfLi480ELi3ELi16ELi120ELi256ELb1ELi16ELi960ELi960ELi4ELb1ELi21ELb0ELb0ENS_16CompileConditionILi900EEEEEvPT_PKS4_S7_S7_flPfS8_Pj --------------------------
	.section	.nv.constant0._ZN13group_norm_v214gn_cuda_kernelI6__halfLi480ELi3ELi16ELi120ELi256ELb1ELi16ELi960ELi960ELi4ELb1ELi21ELb0ELb0ENS_16CompileConditionILi900EEEEEvPT_PKS4_S7_S7_flPfS8_Pj,"a",@progbits
	.sectionflags	@""
	.align	4
.nv.constant0._ZN13group_norm_v214gn_cuda_kernelI6__halfLi480ELi3ELi16ELi120ELi256ELb1ELi16ELi960ELi960ELi4ELb1ELi21ELb0ELb0ENS_16CompileConditionILi900EEEEEvPT_PKS4_S7_S7_flPfS8_Pj:
	.zero		600


//--------------------- .nv.constant0._ZN13group_norm_v214gn_cuda_kernelI6__halfLi480ELi1ELi16ELi120ELi256ELb1ELi32ELi960ELi960ELi4ELb1ELi18ELb0ELb0ENS_16CompileConditionILi900EEEEEvPT_PKS4_S7_S7_flPfS8_Pj --------------------------
	.section	.nv.constant0._ZN13group_norm_v214gn_cuda_kernelI6__halfLi480ELi1ELi16ELi120ELi256ELb1ELi32ELi960ELi960ELi4ELb1ELi18ELb0ELb0ENS_16CompileConditionILi900EEEEEvPT_PKS4_S7_S7_flPfS8_Pj,"a",@progbits
	.sectionflags	@""
	.align	4
.nv.constant0._ZN13group_norm_v214gn_cuda_kernelI6__halfLi480ELi1ELi16ELi120ELi256ELb1ELi32ELi960ELi960ELi4ELb1ELi18ELb0ELb0ENS_16CompileConditionILi900EEEEEvPT_PKS4_S7_S7_flPfS8_Pj:
	.zero		600


//--------------------- .nv.constant0._ZN13group_norm_v214gn_cuda_kernelI6__halfLi480ELi2ELi16ELi120ELi256ELb1ELi32ELi960ELi960ELi4ELb1ELi29ELb0ELb0ENS_16CompileConditionILi900EEEEEvPT_PKS4_S7_S7_flPfS8_Pj --------------------------
	.section	.nv.constant0._ZN13group_norm_v214gn_cuda_kernelI6__halfLi480ELi2ELi16ELi120ELi256ELb1ELi32ELi960ELi960ELi4ELb1ELi29ELb0ELb0ENS_16CompileConditionILi900EEEEEvPT_PKS4_S7_S7_flPfS8_Pj,"a",@progbits
	.sectionflags	@""
	.align	4
.nv.constant0._ZN13group_norm_v214gn_cuda_kernelI6__halfLi480ELi2ELi16ELi120ELi256ELb1ELi32ELi960ELi960ELi4ELb1ELi29ELb0ELb0ENS_16CompileConditionILi900EEEEEvPT_PKS4_S7_S7_flPfS8_Pj:
	.zero		600


//--------------------- .nv.constant0._ZN13group_norm_v214gn_cuda_kernelI6__halfLi480ELi1ELi16ELi120ELi256ELb1ELi64ELi960ELi960ELi4ELb1ELi37ELb0ELb0ENS_16CompileConditionILi900EEEEEvPT_PKS4_S7_S7_flPfS8_Pj --------------------------
	.section	.nv.constant0._ZN13group_norm_v214gn_cuda_kernelI6__halfLi480ELi1ELi16ELi120ELi256ELb1ELi64ELi960ELi960ELi4ELb1ELi37ELb0ELb0ENS_16CompileConditionILi900EEEEEvPT_PKS4_S7_S7_flPfS8_Pj,"a",@progbits
	.sectionflags	@""
	.align	4
.nv.constant0._ZN13group_norm_v214gn_cuda_kernelI6__halfLi480ELi1ELi16ELi120ELi256ELb1ELi64ELi960ELi960ELi4ELb1ELi37ELb0ELb0ENS_16CompileConditionILi900EEEEEvPT_PKS4_S7_S7_flPfS8_Pj:
	.zero		600


//--------------------- SYMBOLS --------------------------

	.type		.nv.reservedSmem.offset0,@object
	.size		.nv.reservedSmem.offset0,0x4
